	.target	sm_80

	.elftype	@"ET_EXEC"


//--------------------- .note.nv.tkinfo           --------------------------
	.section	.note.nv.tkinfo,"",@"SHT_NOTE"
	.sectionflags	@"SHF_NOTE_NV_TKINFO"
	.tkinfo
        /*0018*/ 	.word	0x00000002
        /*0030*/ 	.string	""
        /*0030*/ 	.string	"ptxas"
        /*0030*/ 	.string	"Cuda compilation tools, release 13.0, V13.0.88"
        /*0030*/ 	.string	"Build cuda_13.0.r13.0/compiler.36424714_0"
        /*0030*/ 	.string	"-arch sm_80 -m 64 "



//--------------------- .note.nv.cuinfo           --------------------------
	.section	.note.nv.cuinfo,"",@"SHT_NOTE"
	.sectionflags	@"SHF_NOTE_NV_CUINFO"
        /*0018*/ 	.short	0x0002
        /*001a*/ 	.short	0x0050
        /*001c*/ 	.short	0x0082
	.zero		2


//--------------------- .nv.info                  --------------------------
	.section	.nv.info,"",@"SHT_CUDA_INFO"
	.align	4


	//----- nvinfo : EIATTR_REGCOUNT
	.align		4
        /*0000*/ 	.byte	0x04, 0x2f
        /*0002*/ 	.short	(.L_12 - .L_11)
	.align		4
.L_11:
        /*0004*/ 	.word	index@(_ZN7cutlass13device_kernelIN5flash19enable_sm80_to_sm89INS1_16FlashAttnFwdSm80INS1_25CollectiveMainloopFwdSm80ILi8ELi1ELb1EN4cute5tupleIJNS5_1CILi128EEENS7_ILi112EEES8_EEELi128ENS_10bfloat16_tEfNS_4arch4Sm80ELb1ELb0ELb0ELb1ELb1ELb1ELb1ELb1EEENS1_21CollectiveEpilogueFwdINS6_IJS8_S8_S9_EEENS6_IJNS7_ILi1EEESH_SH_EEESB_SD_Li256ELb1ELb1ELb1ELb0EEENS1_36VarlenDynamicPersistentTileSchedulerILi128ELi112ELi256ELi256ELb1ELb1ELb0ELb1ELb1ELb1EEEEEEEEEvNT_6ParamsE)
        /*0008*/ 	.word	0x000000ff


	//----- nvinfo : EIATTR_FRAME_SIZE
	.align		4
.L_12:
        /*000c*/ 	.byte	0x04, 0x11
        /*000e*/ 	.short	(.L_14 - .L_13)
	.align		4
.L_13:
        /*0010*/ 	.word	index@($__internal_55_$__cuda_sm70_votesync_ballot)
        /*0014*/ 	.word	0x00000000


	//----- nvinfo : EIATTR_FRAME_SIZE
	.align		4
.L_14:
        /*0018*/ 	.byte	0x04, 0x11
        /*001a*/ 	.short	(.L_16 - .L_15)
	.align		4
.L_15:
        /*001c*/ 	.word	index@($__internal_54_$__cuda_sm70_shflsync_up_p)
        /*0020*/ 	.word	0x00000000


	//----- nvinfo : EIATTR_FRAME_SIZE
	.align		4
.L_16:
        /*0024*/ 	.byte	0x04, 0x11
        /*0026*/ 	.short	(.L_18 - .L_17)
	.align		4
.L_17:
        /*0028*/ 	.word	index@($__internal_53_$__cuda_sm70_shflsync_idx_p)
        /*002c*/ 	.word	0x00000000


	//----- nvinfo : EIATTR_FRAME_SIZE
	.align		4
.L_18:
        /*0030*/ 	.byte	0x04, 0x11
        /*0032*/ 	.short	(.L_20 - .L_19)
	.align		4
.L_19:
        /*0034*/ 	.word	index@($__internal_52_$__cuda_sm70_shflsync_bfly_p)
        /*0038*/ 	.word	0x00000000


	//----- nvinfo : EIATTR_FRAME_SIZE
	.align		4
.L_20:
        /*003c*/ 	.byte	0x04, 0x11
        /*003e*/ 	.short	(.L_22 - .L_21)
	.align		4
.L_21:
        /*0040*/ 	.word	index@(_ZN7cutlass13device_kernelIN5flash19enable_sm80_to_sm89INS1_16FlashAttnFwdSm80INS1_25CollectiveMainloopFwdSm80ILi8ELi1ELb1EN4cute5tupleIJNS5_1CILi128EEENS7_ILi112EEES8_EEELi128ENS_10bfloat16_tEfNS_4arch4Sm80ELb1ELb0ELb0ELb1ELb1ELb1ELb1ELb1EEENS1_21CollectiveEpilogueFwdINS6_IJS8_S8_S9_EEENS6_IJNS7_ILi1EEESH_SH_EEESB_SD_Li256ELb1ELb1ELb1ELb0EEENS1_36VarlenDynamicPersistentTileSchedulerILi128ELi112ELi256ELi256ELb1ELb1ELb0ELb1ELb1ELb1EEEEEEEEEvNT_6ParamsE)
        /*0044*/ 	.word	0x00000130


	//----- nvinfo : EIATTR_REGCOUNT
	.align		4
.L_22:
        /*0048*/ 	.byte	0x04, 0x2f
        /*004a*/ 	.short	(.L_24 - .L_23)
	.align		4
.L_23:
        /*004c*/ 	.word	index@(_ZN7cutlass13device_kernelIN5flash19enable_sm80_to_sm89INS1_16FlashAttnFwdSm80INS1_25CollectiveMainloopFwdSm80ILi8ELi1ELb1EN4cute5tupleIJNS5_1CILi128EEENS7_ILi112EEES8_EEELi128ENS_10bfloat16_tEfNS_4arch4Sm80ELb1ELb0ELb0ELb1ELb1ELb0ELb1ELb1EEENS1_21CollectiveEpilogueFwdINS6_IJS8_S8_S9_EEENS6_IJNS7_ILi1EEESH_SH_EEESB_SD_Li256ELb1ELb1ELb1ELb0EEENS1_36VarlenDynamicPersistentTileSchedulerILi128ELi112ELi256ELi256ELb1ELb1ELb0ELb1ELb1ELb1EEEEEEEEEvNT_6ParamsE)
        /*0050*/ 	.word	0x000000ff


	//----- nvinfo : EIATTR_FRAME_SIZE
	.align		4
.L_24:
        /*0054*/ 	.byte	0x04, 0x11
        /*0056*/ 	.short	(.L_26 - .L_25)
	.align		4
.L_25:
        /*0058*/ 	.word	index@($__internal_51_$__cuda_sm70_votesync_ballot)
        /*005c*/ 	.word	0x00000000


	//----- nvinfo : EIATTR_FRAME_SIZE
	.align		4
.L_26:
        /*0060*/ 	.byte	0x04, 0x11
        /*0062*/ 	.short	(.L_28 - .L_27)
	.align		4
.L_27:
        /*0064*/ 	.word	index@($__internal_50_$__cuda_sm70_shflsync_up_p)
        /*0068*/ 	.word	0x00000000


	//----- nvinfo : EIATTR_FRAME_SIZE
	.align		4
.L_28:
        /*006c*/ 	.byte	0x04, 0x11
        /*006e*/ 	.short	(.L_30 - .L_29)
	.align		4
.L_29:
        /*0070*/ 	.word	index@($__internal_49_$__cuda_sm70_shflsync_idx_p)
        /*0074*/ 	.word	0x00000000


	//----- nvinfo : EIATTR_FRAME_SIZE
	.align		4
.L_30:
        /*0078*/ 	.byte	0x04, 0x11
        /*007a*/ 	.short	(.L_32 - .L_31)
	.align		4
.L_31:
        /*007c*/ 	.word	index@($__internal_48_$__cuda_sm70_shflsync_bfly_p)
        /*0080*/ 	.word	0x00000000


	//----- nvinfo : EIATTR_FRAME_SIZE
	.align		4
.L_32:
        /*0084*/ 	.byte	0x04, 0x11
        /*0086*/ 	.short	(.L_34 - .L_33)
	.align		4
.L_33:
        /*0088*/ 	.word	index@(_ZN7cutlass13device_kernelIN5flash19enable_sm80_to_sm89INS1_16FlashAttnFwdSm80INS1_25CollectiveMainloopFwdSm80ILi8ELi1ELb1EN4cute5tupleIJNS5_1CILi128EEENS7_ILi112EEES8_EEELi128ENS_10bfloat16_tEfNS_4arch4Sm80ELb1ELb0ELb0ELb1ELb1ELb0ELb1ELb1EEENS1_21CollectiveEpilogueFwdINS6_IJS8_S8_S9_EEENS6_IJNS7_ILi1EEESH_SH_EEESB_SD_Li256ELb1ELb1ELb1ELb0EEENS1_36VarlenDynamicPersistentTileSchedulerILi128ELi112ELi256ELi256ELb1ELb1ELb0ELb1ELb1ELb1EEEEEEEEEvNT_6ParamsE)
        /*008c*/ 	.word	0x00000118


	//----- nvinfo : EIATTR_REGCOUNT
	.align		4
.L_34:
        /*0090*/ 	.byte	0x04, 0x2f
        /*0092*/ 	.short	(.L_36 - .L_35)
	.align		4
.L_35:
        /*0094*/ 	.word	index@(_ZN7cutlass13device_kernelIN5flash19enable_sm80_to_sm89INS1_16FlashAttnFwdSm80INS1_25CollectiveMainloopFwdSm80ILi4ELi1ELb0EN4cute5tupleIJNS5_1CILi128EEENS7_ILi64EEES8_EEELi128ENS_10bfloat16_tEfNS_4arch4Sm80ELb1ELb0ELb0ELb0ELb1ELb0ELb1ELb1EEENS1_21CollectiveEpilogueFwdINS6_IJS8_S8_S9_EEENS6_IJNS7_ILi1EEESH_SH_EEESB_SD_Li128ELb0ELb1ELb1ELb0EEENS1_30DynamicPersistentTileSchedulerILi128ELi128ELb1ELb1ELb0EEEEEEEEEvNT_6ParamsE)
        /*0098*/ 	.word	0x000000ff


	//----- nvinfo : EIATTR_FRAME_SIZE
	.align		4
.L_36:
        /*009c*/ 	.byte	0x04, 0x11
        /*009e*/ 	.short	(.L_38 - .L_37)
	.align		4
.L_37:
        /*00a0*/ 	.word	index@($__internal_47_$__cuda_sm70_shflsync_idx_p)
        /*00a4*/ 	.word	0x00000000


	//----- nvinfo : EIATTR_FRAME_SIZE
	.align		4
.L_38:
        /*00a8*/ 	.byte	0x04, 0x11
        /*00aa*/ 	.short	(.L_40 - .L_39)
	.align		4
.L_39:
        /*00ac*/ 	.word	index@($__internal_46_$__cuda_sm70_shflsync_bfly_p)
        /*00b0*/ 	.word	0x00000000


	//----- nvinfo : EIATTR_FRAME_SIZE
	.align		4
.L_40:
        /*00b4*/ 	.byte	0x04, 0x11
        /*00b6*/ 	.short	(.L_42 - .L_41)
	.align		4
.L_41:
        /*00b8*/ 	.word	index@(_ZN7cutlass13device_kernelIN5flash19enable_sm80_to_sm89INS1_16FlashAttnFwdSm80INS1_25CollectiveMainloopFwdSm80ILi4ELi1ELb0EN4cute5tupleIJNS5_1CILi128EEENS7_ILi64EEES8_EEELi128ENS_10bfloat16_tEfNS_4arch4Sm80ELb1ELb0ELb0ELb0ELb1ELb0ELb1ELb1EEENS1_21CollectiveEpilogueFwdINS6_IJS8_S8_S9_EEENS6_IJNS7_ILi1EEESH_SH_EEESB_SD_Li128ELb0ELb1ELb1ELb0EEENS1_30DynamicPersistentTileSchedulerILi128ELi128ELb1ELb1ELb0EEEEEEEEEvNT_6ParamsE)
        /*00bc*/ 	.word	0x00000110


	//----- nvinfo : EIATTR_REGCOUNT
	.align		4
.L_42:
        /*00c0*/ 	.byte	0x04, 0x2f
        /*00c2*/ 	.short	(.L_44 - .L_43)
	.align		4
.L_43:
        /*00c4*/ 	.word	index@(_ZN7cutlass13device_kernelIN5flash19enable_sm80_to_sm89INS1_16FlashAttnFwdSm80INS1_25CollectiveMainloopFwdSm80ILi8ELi1ELb1EN4cute5tupleIJNS5_1CILi128EEENS7_ILi96EEES8_EEELi128ENS_10bfloat16_tEfNS_4arch4Sm80ELb0ELb1ELb0ELb1ELb1ELb1ELb1ELb1EEENS1_21CollectiveEpilogueFwdINS6_IJS8_S8_S9_EEENS6_IJNS7_ILi1EEESH_SH_EEESB_SD_Li256ELb1ELb1ELb1ELb0EEENS1_36VarlenDynamicPersistentTileSchedulerILi128ELi96ELi256ELi256ELb1ELb1ELb0ELb1ELb0ELb1EEEEEEEEEvNT_6ParamsE)
        /*00c8*/ 	.word	0x000000ff


	//----- nvinfo : EIATTR_FRAME_SIZE
	.align		4
.L_44:
        /*00cc*/ 	.byte	0x04, 0x11
        /*00ce*/ 	.short	(.L_46 - .L_45)
	.align		4
.L_45:
        /*00d0*/ 	.word	index@($__internal_45_$__cuda_sm70_votesync_ballot)
        /*00d4*/ 	.word	0x00000000


	//----- nvinfo : EIATTR_FRAME_SIZE
	.align		4
.L_46:
        /*00d8*/ 	.byte	0x04, 0x11
        /*00da*/ 	.short	(.L_48 - .L_47)
	.align		4
.L_47:
        /*00dc*/ 	.word	index@($__internal_44_$__cuda_sm70_shflsync_up_p)
        /*00e0*/ 	.word	0x00000000


	//----- nvinfo : EIATTR_FRAME_SIZE
	.align		4
.L_48:
        /*00e4*/ 	.byte	0x04, 0x11
        /*00e6*/ 	.short	(.L_50 - .L_49)
	.align		4
.L_49:
        /*00e8*/ 	.word	index@($__internal_43_$__cuda_sm70_shflsync_idx_p)
        /*00ec*/ 	.word	0x00000000


	//----- nvinfo : EIATTR_FRAME_SIZE
	.align		4
.L_50:
        /*00f0*/ 	.byte	0x04, 0x11
        /*00f2*/ 	.short	(.L_52 - .L_51)
	.align		4
.L_51:
        /*00f4*/ 	.word	index@($__internal_42_$__cuda_sm70_shflsync_bfly_p)
        /*00f8*/ 	.word	0x00000000


	//----- nvinfo : EIATTR_FRAME_SIZE
	.align		4
.L_52:
        /*00fc*/ 	.byte	0x04, 0x11
        /*00fe*/ 	.short	(.L_54 - .L_53)
	.align		4
.L_53:
        /*0100*/ 	.word	index@(_ZN7cutlass13device_kernelIN5flash19enable_sm80_to_sm89INS1_16FlashAttnFwdSm80INS1_25CollectiveMainloopFwdSm80ILi8ELi1ELb1EN4cute5tupleIJNS5_1CILi128EEENS7_ILi96EEES8_EEELi128ENS_10bfloat16_tEfNS_4arch4Sm80ELb0ELb1ELb0ELb1ELb1ELb1ELb1ELb1EEENS1_21CollectiveEpilogueFwdINS6_IJS8_S8_S9_EEENS6_IJNS7_ILi1EEESH_SH_EEESB_SD_Li256ELb1ELb1ELb1ELb0EEENS1_36VarlenDynamicPersistentTileSchedulerILi128ELi96ELi256ELi256ELb1ELb1ELb0ELb1ELb0ELb1EEEEEEEEEvNT_6ParamsE)
        /*0104*/ 	.word	0x00000070


	//----- nvinfo : EIATTR_REGCOUNT
	.align		4
.L_54:
        /*0108*/ 	.byte	0x04, 0x2f
        /*010a*/ 	.short	(.L_56 - .L_55)
	.align		4
.L_55:
        /*010c*/ 	.word	index@(_ZN7cutlass13device_kernelIN5flash19enable_sm80_to_sm89INS1_16FlashAttnFwdSm80INS1_25CollectiveMainloopFwdSm80ILi8ELi1ELb1EN4cute5tupleIJNS5_1CILi128EEENS7_ILi96EEES8_EEELi128ENS_10bfloat16_tEfNS_4arch4Sm80ELb0ELb1ELb0ELb1ELb1ELb0ELb1ELb1EEENS1_21CollectiveEpilogueFwdINS6_IJS8_S8_S9_EEENS6_IJNS7_ILi1EEESH_SH_EEESB_SD_Li256ELb1ELb1ELb1ELb0EEENS1_36VarlenDynamicPersistentTileSchedulerILi128ELi96ELi256ELi256ELb1ELb1ELb0ELb1ELb0ELb1EEEEEEEEEvNT_6ParamsE)
        /*0110*/ 	.word	0x000000ff


	//----- nvinfo : EIATTR_FRAME_SIZE
	.align		4
.L_56:
        /*0114*/ 	.byte	0x04, 0x11
        /*0116*/ 	.short	(.L_58 - .L_57)
	.align		4
.L_57:
        /*0118*/ 	.word	index@($__internal_41_$__cuda_sm70_votesync_ballot)
        /*011c*/ 	.word	0x00000000


	//----- nvinfo : EIATTR_FRAME_SIZE
	.align		4
.L_58:
        /*0120*/ 	.byte	0x04, 0x11
        /*0122*/ 	.short	(.L_60 - .L_59)
	.align		4
.L_59:
        /*0124*/ 	.word	index@($__internal_40_$__cuda_sm70_shflsync_up_p)
        /*0128*/ 	.word	0x00000000


	//----- nvinfo : EIATTR_FRAME_SIZE
	.align		4
.L_60:
        /*012c*/ 	.byte	0x04, 0x11
        /*012e*/ 	.short	(.L_62 - .L_61)
	.align		4
.L_61:
        /*0130*/ 	.word	index@($__internal_39_$__cuda_sm70_shflsync_idx_p)
        /*0134*/ 	.word	0x00000000


	//----- nvinfo : EIATTR_FRAME_SIZE
	.align		4
.L_62:
        /*0138*/ 	.byte	0x04, 0x11
        /*013a*/ 	.short	(.L_64 - .L_63)
	.align		4
.L_63:
        /*013c*/ 	.word	index@($__internal_38_$__cuda_sm70_shflsync_bfly_p)
        /*0140*/ 	.word	0x00000000


	//----- nvinfo : EIATTR_FRAME_SIZE
	.align		4
.L_64:
        /*0144*/ 	.byte	0x04, 0x11
        /*0146*/ 	.short	(.L_66 - .L_65)
	.align		4
.L_65:
        /*0148*/ 	.word	index@(_ZN7cutlass13device_kernelIN5flash19enable_sm80_to_sm89INS1_16FlashAttnFwdSm80INS1_25CollectiveMainloopFwdSm80ILi8ELi1ELb1EN4cute5tupleIJNS5_1CILi128EEENS7_ILi96EEES8_EEELi128ENS_10bfloat16_tEfNS_4arch4Sm80ELb0ELb1ELb0ELb1ELb1ELb0ELb1ELb1EEENS1_21CollectiveEpilogueFwdINS6_IJS8_S8_S9_EEENS6_IJNS7_ILi1EEESH_SH_EEESB_SD_Li256ELb1ELb1ELb1ELb0EEENS1_36VarlenDynamicPersistentTileSchedulerILi128ELi96ELi256ELi256ELb1ELb1ELb0ELb1ELb0ELb1EEEEEEEEEvNT_6ParamsE)
        /*014c*/ 	.word	0x00000028


	//----- nvinfo : EIATTR_REGCOUNT
	.align		4
.L_66:
        /*0150*/ 	.byte	0x04, 0x2f
        /*0152*/ 	.short	(.L_68 - .L_67)
	.align		4
.L_67:
        /*0154*/ 	.word	index@(_ZN7cutlass13device_kernelIN5flash19enable_sm80_to_sm89INS1_16FlashAttnFwdSm80INS1_25CollectiveMainloopFwdSm80ILi4ELi1ELb0EN4cute5tupleIJNS5_1CILi128EEENS7_ILi48EEES8_EEELi128ENS_10bfloat16_tEfNS_4arch4Sm80ELb0ELb1ELb0ELb0ELb1ELb0ELb1ELb1EEENS1_21CollectiveEpilogueFwdINS6_IJS8_S8_S9_EEENS6_IJNS7_ILi1EEESH_SH_EEESB_SD_Li128ELb0ELb1ELb1ELb0EEENS1_19SingleTileSchedulerILb0ELb1ELb1ELi128EEEEEEEEEvNT_6ParamsE)
        /*0158*/ 	.word	0x000000ff


	//----- nvinfo : EIATTR_FRAME_SIZE
	.align		4
.L_68:
        /*015c*/ 	.byte	0x04, 0x11
        /*015e*/ 	.short	(.L_70 - .L_69)
	.align		4
.L_69:
        /*0160*/ 	.word	index@(_ZN7cutlass13device_kernelIN5flash19enable_sm80_to_sm89INS1_16FlashAttnFwdSm80INS1_25CollectiveMainloopFwdSm80ILi4ELi1ELb0EN4cute5tupleIJNS5_1CILi128EEENS7_ILi48EEES8_EEELi128ENS_10bfloat16_tEfNS_4arch4Sm80ELb0ELb1ELb0ELb0ELb1ELb0ELb1ELb1EEENS1_21CollectiveEpilogueFwdINS6_IJS8_S8_S9_EEENS6_IJNS7_ILi1EEESH_SH_EEESB_SD_Li128ELb0ELb1ELb1ELb0EEENS1_19SingleTileSchedulerILb0ELb1ELb1ELi128EEEEEEEEEvNT_6ParamsE)
        /*0164*/ 	.word	0x00000070


	//----- nvinfo : EIATTR_REGCOUNT
	.align		4
.L_70:
        /*0168*/ 	.byte	0x04, 0x2f
        /*016a*/ 	.short	(.L_72 - .L_71)
	.align		4
.L_71:
        /*016c*/ 	.word	index@(_ZN7cutlass13device_kernelIN5flash19enable_sm80_to_sm89INS1_16FlashAttnFwdSm80INS1_25CollectiveMainloopFwdSm80ILi8ELi1ELb1EN4cute5tupleIJNS5_1CILi128EEENS7_ILi112EEES8_EEELi128ENS_10bfloat16_tEfNS_4arch4Sm80ELb0ELb0ELb0ELb1ELb1ELb1ELb1ELb1EEENS1_21CollectiveEpilogueFwdINS6_IJS8_S8_S9_EEENS6_IJNS7_ILi1EEESH_SH_EEESB_SD_Li256ELb1ELb1ELb1ELb0EEENS1_36VarlenDynamicPersistentTileSchedulerILi128ELi112ELi256ELi256ELb1ELb1ELb0ELb0ELb1ELb1EEEEEEEEEvNT_6ParamsE)
        /*0170*/ 	.word	0x000000ff


	//----- nvinfo : EIATTR_FRAME_SIZE
	.align		4
.L_72:
        /*0174*/ 	.byte	0x04, 0x11
        /*0176*/ 	.short	(.L_74 - .L_73)
	.align		4
.L_73:
        /*0178*/ 	.word	index@($__internal_37_$__cuda_sm70_votesync_ballot)
        /*017c*/ 	.word	0x00000000


	//----- nvinfo : EIATTR_FRAME_SIZE
	.align		4
.L_74:
        /*0180*/ 	.byte	0x04, 0x11
        /*0182*/ 	.short	(.L_76 - .L_75)
	.align		4
.L_75:
        /*0184*/ 	.word	index@($__internal_36_$__cuda_sm70_shflsync_up_p)
        /*0188*/ 	.word	0x00000000


	//----- nvinfo : EIATTR_FRAME_SIZE
	.align		4
.L_76:
        /*018c*/ 	.byte	0x04, 0x11
        /*018e*/ 	.short	(.L_78 - .L_77)
	.align		4
.L_77:
        /*0190*/ 	.word	index@($__internal_35_$__cuda_sm70_shflsync_idx_p)
        /*0194*/ 	.word	0x00000000


	//----- nvinfo : EIATTR_FRAME_SIZE
	.align		4
.L_78:
        /*0198*/ 	.byte	0x04, 0x11
        /*019a*/ 	.short	(.L_80 - .L_79)
	.align		4
.L_79:
        /*019c*/ 	.word	index@($__internal_34_$__cuda_sm70_shflsync_bfly_p)
        /*01a0*/ 	.word	0x00000000


	//----- nvinfo : EIATTR_FRAME_SIZE
	.align		4
.L_80:
        /*01a4*/ 	.byte	0x04, 0x11
        /*01a6*/ 	.short	(.L_82 - .L_81)
	.align		4
.L_81:
        /*01a8*/ 	.word	index@(_ZN7cutlass13device_kernelIN5flash19enable_sm80_to_sm89INS1_16FlashAttnFwdSm80INS1_25CollectiveMainloopFwdSm80ILi8ELi1ELb1EN4cute5tupleIJNS5_1CILi128EEENS7_ILi112EEES8_EEELi128ENS_10bfloat16_tEfNS_4arch4Sm80ELb0ELb0ELb0ELb1ELb1ELb1ELb1ELb1EEENS1_21CollectiveEpilogueFwdINS6_IJS8_S8_S9_EEENS6_IJNS7_ILi1EEESH_SH_EEESB_SD_Li256ELb1ELb1ELb1ELb0EEENS1_36VarlenDynamicPersistentTileSchedulerILi128ELi112ELi256ELi256ELb1ELb1ELb0ELb0ELb1ELb1EEEEEEEEEvNT_6ParamsE)
        /*01ac*/ 	.word	0x00000110


	//----- nvinfo : EIATTR_REGCOUNT
	.align		4
.L_82:
        /*01b0*/ 	.byte	0x04, 0x2f
        /*01b2*/ 	.short	(.L_84 - .L_83)
	.align		4
.L_83:
        /*01b4*/ 	.word	index@(_ZN7cutlass13device_kernelIN5flash19enable_sm80_to_sm89INS1_16FlashAttnFwdSm80INS1_25CollectiveMainloopFwdSm80ILi8ELi1ELb1EN4cute5tupleIJNS5_1CILi128EEENS7_ILi112EEES8_EEELi128ENS_10bfloat16_tEfNS_4arch4Sm80ELb0ELb0ELb0ELb1ELb1ELb0ELb1ELb1EEENS1_21CollectiveEpilogueFwdINS6_IJS8_S8_S9_EEENS6_IJNS7_ILi1EEESH_SH_EEESB_SD_Li256ELb1ELb1ELb1ELb0EEENS1_36VarlenDynamicPersistentTileSchedulerILi128ELi112ELi256ELi256ELb1ELb1ELb0ELb0ELb1ELb1EEEEEEEEEvNT_6ParamsE)
        /*01b8*/ 	.word	0x000000ff


	//----- nvinfo : EIATTR_FRAME_SIZE
	.align		4
.L_84:
        /*01bc*/ 	.byte	0x04, 0x11
        /*01be*/ 	.short	(.L_86 - .L_85)
	.align		4
.L_85:
        /*01c0*/ 	.word	index@($__internal_33_$__cuda_sm70_votesync_ballot)
        /*01c4*/ 	.word	0x00000000


	//----- nvinfo : EIATTR_FRAME_SIZE
	.align		4
.L_86:
        /*01c8*/ 	.byte	0x04, 0x11
        /*01ca*/ 	.short	(.L_88 - .L_87)
	.align		4
.L_87:
        /*01cc*/ 	.word	index@($__internal_32_$__cuda_sm70_shflsync_up_p)
        /*01d0*/ 	.word	0x00000000


	//----- nvinfo : EIATTR_FRAME_SIZE
	.align		4
.L_88:
        /*01d4*/ 	.byte	0x04, 0x11
        /*01d6*/ 	.short	(.L_90 - .L_89)
	.align		4
.L_89:
        /*01d8*/ 	.word	index@($__internal_31_$__cuda_sm70_shflsync_idx_p)
        /*01dc*/ 	.word	0x00000000


	//----- nvinfo : EIATTR_FRAME_SIZE
	.align		4
.L_90:
        /*01e0*/ 	.byte	0x04, 0x11
        /*01e2*/ 	.short	(.L_92 - .L_91)
	.align		4
.L_91:
        /*01e4*/ 	.word	index@($__internal_30_$__cuda_sm70_shflsync_bfly_p)
        /*01e8*/ 	.word	0x00000000


	//----- nvinfo : EIATTR_FRAME_SIZE
	.align		4
.L_92:
        /*01ec*/ 	.byte	0x04, 0x11
        /*01ee*/ 	.short	(.L_94 - .L_93)
	.align		4
.L_93:
        /*01f0*/ 	.word	index@(_ZN7cutlass13device_kernelIN5flash19enable_sm80_to_sm89INS1_16FlashAttnFwdSm80INS1_25CollectiveMainloopFwdSm80ILi8ELi1ELb1EN4cute5tupleIJNS5_1CILi128EEENS7_ILi112EEES8_EEELi128ENS_10bfloat16_tEfNS_4arch4Sm80ELb0ELb0ELb0ELb1ELb1ELb0ELb1ELb1EEENS1_21CollectiveEpilogueFwdINS6_IJS8_S8_S9_EEENS6_IJNS7_ILi1EEESH_SH_EEESB_SD_Li256ELb1ELb1ELb1ELb0EEENS1_36VarlenDynamicPersistentTileSchedulerILi128ELi112ELi256ELi256ELb1ELb1ELb0ELb0ELb1ELb1EEEEEEEEEvNT_6ParamsE)
        /*01f4*/ 	.word	0x000000c0


	//----- nvinfo : EIATTR_REGCOUNT
	.align		4
.L_94:
        /*01f8*/ 	.byte	0x04, 0x2f
        /*01fa*/ 	.short	(.L_96 - .L_95)
	.align		4
.L_95:
        /*01fc*/ 	.word	index@(_ZN7cutlass13device_kernelIN5flash19enable_sm80_to_sm89INS1_16FlashAttnFwdSm80INS1_25CollectiveMainloopFwdSm80ILi4ELi1ELb0EN4cute5tupleIJNS5_1CILi128EEENS7_ILi64EEES8_EEELi128ENS_10bfloat16_tEfNS_4arch4Sm80ELb0ELb0ELb0ELb0ELb1ELb0ELb1ELb1EEENS1_21CollectiveEpilogueFwdINS6_IJS8_S8_S9_EEENS6_IJNS7_ILi1EEESH_SH_EEESB_SD_Li128ELb0ELb1ELb1ELb0EEENS1_19SingleTileSchedulerILb0ELb1ELb1ELi128EEEEEEEEEvNT_6ParamsE)
        /*0200*/ 	.word	0x000000ff


	//----- nvinfo : EIATTR_FRAME_SIZE
	.align		4
.L_96:
        /*0204*/ 	.byte	0x04, 0x11
        /*0206*/ 	.short	(.L_98 - .L_97)
	.align		4
.L_97:
        /*0208*/ 	.word	index@(_ZN7cutlass13device_kernelIN5flash19enable_sm80_to_sm89INS1_16FlashAttnFwdSm80INS1_25CollectiveMainloopFwdSm80ILi4ELi1ELb0EN4cute5tupleIJNS5_1CILi128EEENS7_ILi64EEES8_EEELi128ENS_10bfloat16_tEfNS_4arch4Sm80ELb0ELb0ELb0ELb0ELb1ELb0ELb1ELb1EEENS1_21CollectiveEpilogueFwdINS6_IJS8_S8_S9_EEENS6_IJNS7_ILi1EEESH_SH_EEESB_SD_Li128ELb0ELb1ELb1ELb0EEENS1_19SingleTileSchedulerILb0ELb1ELb1ELi128EEEEEEEEEvNT_6ParamsE)
        /*020c*/ 	.word	0x00000028


	//----- nvinfo : EIATTR_REGCOUNT
	.align		4
.L_98:
        /*0210*/ 	.byte	0x04, 0x2f
        /*0212*/ 	.short	(.L_100 - .L_99)
	.align		4
.L_99:
        /*0214*/ 	.word	index@(_ZN7cutlass13device_kernelIN5flash19enable_sm80_to_sm89INS1_16FlashAttnFwdSm80INS1_25CollectiveMainloopFwdSm80ILi8ELi1ELb1EN4cute5tupleIJNS5_1CILi128EEES8_S8_EEELi128ENS_10bfloat16_tEfNS_4arch4Sm80ELb1ELb0ELb0ELb0ELb1ELb0ELb1ELb1EEENS1_21CollectiveEpilogueFwdIS9_NS6_IJNS7_ILi1EEESF_SF_EEESA_SC_Li256ELb0ELb1ELb1ELb0EEENS1_30DynamicPersistentTileSchedulerILi256ELi256ELb1ELb1ELb0EEEEEEEEEvNT_6ParamsE)
        /*0218*/ 	.word	0x000000ff


	//----- nvinfo : EIATTR_FRAME_SIZE
	.align		4
.L_100:
        /*021c*/ 	.byte	0x04, 0x11
        /*021e*/ 	.short	(.L_102 - .L_101)
	.align		4
.L_101:
        /*0220*/ 	.word	index@($__internal_29_$__cuda_sm70_shflsync_idx_p)
        /*0224*/ 	.word	0x00000000


	//----- nvinfo : EIATTR_FRAME_SIZE
	.align		4
.L_102:
        /*0228*/ 	.byte	0x04, 0x11
        /*022a*/ 	.short	(.L_104 - .L_103)
	.align		4
.L_103:
        /*022c*/ 	.word	index@($__internal_28_$__cuda_sm70_shflsync_bfly_p)
        /*0230*/ 	.word	0x00000000


	//----- nvinfo : EIATTR_FRAME_SIZE
	.align		4
.L_104:
        /*0234*/ 	.byte	0x04, 0x11
        /*0236*/ 	.short	(.L_106 - .L_105)
	.align		4
.L_105:
        /*0238*/ 	.word	index@(_ZN7cutlass13device_kernelIN5flash19enable_sm80_to_sm89INS1_16FlashAttnFwdSm80INS1_25CollectiveMainloopFwdSm80ILi8ELi1ELb1EN4cute5tupleIJNS5_1CILi128EEES8_S8_EEELi128ENS_10bfloat16_tEfNS_4arch4Sm80ELb1ELb0ELb0ELb0ELb1ELb0ELb1ELb1EEENS1_21CollectiveEpilogueFwdIS9_NS6_IJNS7_ILi1EEESF_SF_EEESA_SC_Li256ELb0ELb1ELb1ELb0EEENS1_30DynamicPersistentTileSchedulerILi256ELi256ELb1ELb1ELb0EEEEEEEEEvNT_6ParamsE)
        /*023c*/ 	.word	0x000000d8


	//----- nvinfo : EIATTR_REGCOUNT
	.align		4
.L_106:
        /*0240*/ 	.byte	0x04, 0x2f
        /*0242*/ 	.short	(.L_108 - .L_107)
	.align		4
.L_107:
        /*0244*/ 	.word	index@(_ZN7cutlass13device_kernelIN5flash19enable_sm80_to_sm89INS1_16FlashAttnFwdSm80INS1_25CollectiveMainloopFwdSm80ILi8ELi1ELb1EN4cute5tupleIJNS5_1CILi128EEENS7_ILi96EEES8_EEELi128ENS_10bfloat16_tEfNS_4arch4Sm80ELb0ELb1ELb0ELb0ELb1ELb0ELb1ELb1EEENS1_21CollectiveEpilogueFwdINS6_IJS8_S8_S9_EEENS6_IJNS7_ILi1EEESH_SH_EEESB_SD_Li256ELb0ELb1ELb1ELb0EEENS1_19SingleTileSchedulerILb0ELb1ELb1ELi128EEEEEEEEEvNT_6ParamsE)
        /*0248*/ 	.word	0x000000fe


	//----- nvinfo : EIATTR_FRAME_SIZE
	.align		4
.L_108:
        /*024c*/ 	.byte	0x04, 0x11
        /*024e*/ 	.short	(.L_110 - .L_109)
	.align		4
.L_109:
        /*0250*/ 	.word	index@(_ZN7cutlass13device_kernelIN5flash19enable_sm80_to_sm89INS1_16FlashAttnFwdSm80INS1_25CollectiveMainloopFwdSm80ILi8ELi1ELb1EN4cute5tupleIJNS5_1CILi128EEENS7_ILi96EEES8_EEELi128ENS_10bfloat16_tEfNS_4arch4Sm80ELb0ELb1ELb0ELb0ELb1ELb0ELb1ELb1EEENS1_21CollectiveEpilogueFwdINS6_IJS8_S8_S9_EEENS6_IJNS7_ILi1EEESH_SH_EEESB_SD_Li256ELb0ELb1ELb1ELb0EEENS1_19SingleTileSchedulerILb0ELb1ELb1ELi128EEEEEEEEEvNT_6ParamsE)
        /*0254*/ 	.word	0x00000000


	//----- nvinfo : EIATTR_REGCOUNT
	.align		4
.L_110:
        /*0258*/ 	.byte	0x04, 0x2f
        /*025a*/ 	.short	(.L_112 - .L_111)
	.align		4
.L_111:
        /*025c*/ 	.word	index@(_ZN7cutlass13device_kernelIN5flash19enable_sm80_to_sm89INS1_16FlashAttnFwdSm80INS1_25CollectiveMainloopFwdSm80ILi8ELi1ELb1EN4cute5tupleIJNS5_1CILi128EEES8_S8_EEELi128ENS_10bfloat16_tEfNS_4arch4Sm80ELb0ELb0ELb0ELb0ELb1ELb0ELb1ELb1EEENS1_21CollectiveEpilogueFwdIS9_NS6_IJNS7_ILi1EEESF_SF_EEESA_SC_Li256ELb0ELb1ELb1ELb0EEENS1_19SingleTileSchedulerILb0ELb1ELb1ELi128EEEEEEEEEvNT_6ParamsE)
        /*0260*/ 	.word	0x000000fc


	//----- nvinfo : EIATTR_FRAME_SIZE
	.align		4
.L_112:
        /*0264*/ 	.byte	0x04, 0x11
        /*0266*/ 	.short	(.L_114 - .L_113)
	.align		4
.L_113:
        /*0268*/ 	.word	index@(_ZN7cutlass13device_kernelIN5flash19enable_sm80_to_sm89INS1_16FlashAttnFwdSm80INS1_25CollectiveMainloopFwdSm80ILi8ELi1ELb1EN4cute5tupleIJNS5_1CILi128EEES8_S8_EEELi128ENS_10bfloat16_tEfNS_4arch4Sm80ELb0ELb0ELb0ELb0ELb1ELb0ELb1ELb1EEENS1_21CollectiveEpilogueFwdIS9_NS6_IJNS7_ILi1EEESF_SF_EEESA_SC_Li256ELb0ELb1ELb1ELb0EEENS1_19SingleTileSchedulerILb0ELb1ELb1ELi128EEEEEEEEEvNT_6ParamsE)
        /*026c*/ 	.word	0x00000000


	//----- nvinfo : EIATTR_REGCOUNT
	.align		4
.L_114:
        /*0270*/ 	.byte	0x04, 0x2f
        /*0272*/ 	.short	(.L_116 - .L_115)
	.align		4
.L_115:
        /*0274*/ 	.word	index@(_ZN7cutlass13device_kernelIN5flash19enable_sm80_to_sm89INS1_16FlashAttnFwdSm80INS1_25CollectiveMainloopFwdSm80ILi8ELi1ELb1EN4cute5tupleIJNS5_1CILi128EEENS7_ILi112EEES8_EEELi128ENS_10bfloat16_tEfNS_4arch4Sm80ELb1ELb0ELb1ELb1ELb1ELb1ELb1ELb1EEENS1_21CollectiveEpilogueFwdINS6_IJS8_S8_S9_EEENS6_IJNS7_ILi1EEESH_SH_EEESB_SD_Li256ELb1ELb1ELb1ELb0EEENS1_36VarlenDynamicPersistentTileSchedulerILi128ELi112ELi256ELi256ELb1ELb1ELb0ELb1ELb1ELb1EEEEEEEEEvNT_6ParamsE)
        /*0278*/ 	.word	0x000000ff


	//----- nvinfo : EIATTR_FRAME_SIZE
	.align		4
.L_116:
        /*027c*/ 	.byte	0x04, 0x11
        /*027e*/ 	.short	(.L_118 - .L_117)
	.align		4
.L_117:
        /*0280*/ 	.word	index@($__internal_27_$__cuda_sm70_votesync_ballot)
        /*0284*/ 	.word	0x00000000


	//----- nvinfo : EIATTR_FRAME_SIZE
	.align		4
.L_118:
        /*0288*/ 	.byte	0x04, 0x11
        /*028a*/ 	.short	(.L_120 - .L_119)
	.align		4
.L_119:
        /*028c*/ 	.word	index@($__internal_26_$__cuda_sm70_shflsync_up_p)
        /*0290*/ 	.word	0x00000000


	//----- nvinfo : EIATTR_FRAME_SIZE
	.align		4
.L_120:
        /*0294*/ 	.byte	0x04, 0x11
        /*0296*/ 	.short	(.L_122 - .L_121)
	.align		4
.L_121:
        /*0298*/ 	.word	index@($__internal_25_$__cuda_sm70_shflsync_idx_p)
        /*029c*/ 	.word	0x00000000


	//----- nvinfo : EIATTR_FRAME_SIZE
	.align		4
.L_122:
        /*02a0*/ 	.byte	0x04, 0x11
        /*02a2*/ 	.short	(.L_124 - .L_123)
	.align		4
.L_123:
        /*02a4*/ 	.word	index@($__internal_24_$__cuda_sm70_shflsync_bfly_p)
        /*02a8*/ 	.word	0x00000000


	//----- nvinfo : EIATTR_FRAME_SIZE
	.align		4
.L_124:
        /*02ac*/ 	.byte	0x04, 0x11
        /*02ae*/ 	.short	(.L_126 - .L_125)
	.align		4
.L_125:
        /*02b0*/ 	.word	index@(_ZN7cutlass13device_kernelIN5flash19enable_sm80_to_sm89INS1_16FlashAttnFwdSm80INS1_25CollectiveMainloopFwdSm80ILi8ELi1ELb1EN4cute5tupleIJNS5_1CILi128EEENS7_ILi112EEES8_EEELi128ENS_10bfloat16_tEfNS_4arch4Sm80ELb1ELb0ELb1ELb1ELb1ELb1ELb1ELb1EEENS1_21CollectiveEpilogueFwdINS6_IJS8_S8_S9_EEENS6_IJNS7_ILi1EEESH_SH_EEESB_SD_Li256ELb1ELb1ELb1ELb0EEENS1_36VarlenDynamicPersistentTileSchedulerILi128ELi112ELi256ELi256ELb1ELb1ELb0ELb1ELb1ELb1EEEEEEEEEvNT_6ParamsE)
        /*02b4*/ 	.word	0x00000130


	//----- nvinfo : EIATTR_REGCOUNT
	.align		4
.L_126:
        /*02b8*/ 	.byte	0x04, 0x2f
        /*02ba*/ 	.short	(.L_128 - .L_127)
	.align		4
.L_127:
        /*02bc*/ 	.word	index@(_ZN7cutlass13device_kernelIN5flash19enable_sm80_to_sm89INS1_16FlashAttnFwdSm80INS1_25CollectiveMainloopFwdSm80ILi8ELi1ELb1EN4cute5tupleIJNS5_1CILi128EEENS7_ILi112EEES8_EEELi128ENS_10bfloat16_tEfNS_4arch4Sm80ELb1ELb0ELb1ELb1ELb1ELb0ELb1ELb1EEENS1_21CollectiveEpilogueFwdINS6_IJS8_S8_S9_EEENS6_IJNS7_ILi1EEESH_SH_EEESB_SD_Li256ELb1ELb1ELb1ELb0EEENS1_36VarlenDynamicPersistentTileSchedulerILi128ELi112ELi256ELi256ELb1ELb1ELb0ELb1ELb1ELb1EEEEEEEEEvNT_6ParamsE)
        /*02c0*/ 	.word	0x000000ff


	//----- nvinfo : EIATTR_FRAME_SIZE
	.align		4
.L_128:
        /*02c4*/ 	.byte	0x04, 0x11
        /*02c6*/ 	.short	(.L_130 - .L_129)
	.align		4
.L_129:
        /*02c8*/ 	.word	index@($__internal_23_$__cuda_sm70_votesync_ballot)
        /*02cc*/ 	.word	0x00000000


	//----- nvinfo : EIATTR_FRAME_SIZE
	.align		4
.L_130:
        /*02d0*/ 	.byte	0x04, 0x11
        /*02d2*/ 	.short	(.L_132 - .L_131)
	.align		4
.L_131:
        /*02d4*/ 	.word	index@($__internal_22_$__cuda_sm70_shflsync_up_p)
        /*02d8*/ 	.word	0x00000000


	//----- nvinfo : EIATTR_FRAME_SIZE
	.align		4
.L_132:
        /*02dc*/ 	.byte	0x04, 0x11
        /*02de*/ 	.short	(.L_134 - .L_133)
	.align		4
.L_133:
        /*02e0*/ 	.word	index@($__internal_21_$__cuda_sm70_shflsync_idx_p)
        /*02e4*/ 	.word	0x00000000


	//----- nvinfo : EIATTR_FRAME_SIZE
	.align		4
.L_134:
        /*02e8*/ 	.byte	0x04, 0x11
        /*02ea*/ 	.short	(.L_136 - .L_135)
	.align		4
.L_135:
        /*02ec*/ 	.word	index@($__internal_20_$__cuda_sm70_shflsync_bfly_p)
        /*02f0*/ 	.word	0x00000000


	//----- nvinfo : EIATTR_FRAME_SIZE
	.align		4
.L_136:
        /*02f4*/ 	.byte	0x04, 0x11
        /*02f6*/ 	.short	(.L_138 - .L_137)
	.align		4
.L_137:
        /*02f8*/ 	.word	index@(_ZN7cutlass13device_kernelIN5flash19enable_sm80_to_sm89INS1_16FlashAttnFwdSm80INS1_25CollectiveMainloopFwdSm80ILi8ELi1ELb1EN4cute5tupleIJNS5_1CILi128EEENS7_ILi112EEES8_EEELi128ENS_10bfloat16_tEfNS_4arch4Sm80ELb1ELb0ELb1ELb1ELb1ELb0ELb1ELb1EEENS1_21CollectiveEpilogueFwdINS6_IJS8_S8_S9_EEENS6_IJNS7_ILi1EEESH_SH_EEESB_SD_Li256ELb1ELb1ELb1ELb0EEENS1_36VarlenDynamicPersistentTileSchedulerILi128ELi112ELi256ELi256ELb1ELb1ELb0ELb1ELb1ELb1EEEEEEEEEvNT_6ParamsE)
        /*02fc*/ 	.word	0x00000118


	//----- nvinfo : EIATTR_REGCOUNT
	.align		4
.L_138:
        /*0300*/ 	.byte	0x04, 0x2f
        /*0302*/ 	.short	(.L_140 - .L_139)
	.align		4
.L_139:
        /*0304*/ 	.word	index@(_ZN7cutlass13device_kernelIN5flash19enable_sm80_to_sm89INS1_16FlashAttnFwdSm80INS1_25CollectiveMainloopFwdSm80ILi4ELi1ELb0EN4cute5tupleIJNS5_1CILi128EEENS7_ILi64EEES8_EEELi128ENS_10bfloat16_tEfNS_4arch4Sm80ELb1ELb0ELb1ELb0ELb1ELb0ELb1ELb1EEENS1_21CollectiveEpilogueFwdINS6_IJS8_S8_S9_EEENS6_IJNS7_ILi1EEESH_SH_EEESB_SD_Li128ELb0ELb1ELb1ELb0EEENS1_30DynamicPersistentTileSchedulerILi128ELi128ELb1ELb1ELb0EEEEEEEEEvNT_6ParamsE)
        /*0308*/ 	.word	0x000000ff


	//----- nvinfo : EIATTR_FRAME_SIZE
	.align		4
.L_140:
        /*030c*/ 	.byte	0x04, 0x11
        /*030e*/ 	.short	(.L_142 - .L_141)
	.align		4
.L_141:
        /*0310*/ 	.word	index@($__internal_19_$__cuda_sm70_shflsync_idx_p)
        /*0314*/ 	.word	0x00000000


	//----- nvinfo : EIATTR_FRAME_SIZE
	.align		4
.L_142:
        /*0318*/ 	.byte	0x04, 0x11
        /*031a*/ 	.short	(.L_144 - .L_143)
	.align		4
.L_143:
        /*031c*/ 	.word	index@($__internal_18_$__cuda_sm70_shflsync_bfly_p)
        /*0320*/ 	.word	0x00000000


	//----- nvinfo : EIATTR_FRAME_SIZE
	.align		4
.L_144:
        /*0324*/ 	.byte	0x04, 0x11
        /*0326*/ 	.short	(.L_146 - .L_145)
	.align		4
.L_145:
        /*0328*/ 	.word	index@(_ZN7cutlass13device_kernelIN5flash19enable_sm80_to_sm89INS1_16FlashAttnFwdSm80INS1_25CollectiveMainloopFwdSm80ILi4ELi1ELb0EN4cute5tupleIJNS5_1CILi128EEENS7_ILi64EEES8_EEELi128ENS_10bfloat16_tEfNS_4arch4Sm80ELb1ELb0ELb1ELb0ELb1ELb0ELb1ELb1EEENS1_21CollectiveEpilogueFwdINS6_IJS8_S8_S9_EEENS6_IJNS7_ILi1EEESH_SH_EEESB_SD_Li128ELb0ELb1ELb1ELb0EEENS1_30DynamicPersistentTileSchedulerILi128ELi128ELb1ELb1ELb0EEEEEEEEEvNT_6ParamsE)
        /*032c*/ 	.word	0x000000f8


	//----- nvinfo : EIATTR_REGCOUNT
	.align		4
.L_146:
        /*0330*/ 	.byte	0x04, 0x2f
        /*0332*/ 	.short	(.L_148 - .L_147)
	.align		4
.L_147:
        /*0334*/ 	.word	index@(_ZN7cutlass13device_kernelIN5flash19enable_sm80_to_sm89INS1_16FlashAttnFwdSm80INS1_25CollectiveMainloopFwdSm80ILi8ELi1ELb1EN4cute5tupleIJNS5_1CILi128EEENS7_ILi96EEES8_EEELi128ENS_10bfloat16_tEfNS_4arch4Sm80ELb0ELb1ELb1ELb1ELb1ELb1ELb1ELb1EEENS1_21CollectiveEpilogueFwdINS6_IJS8_S8_S9_EEENS6_IJNS7_ILi1EEESH_SH_EEESB_SD_Li256ELb1ELb1ELb1ELb0EEENS1_36VarlenDynamicPersistentTileSchedulerILi128ELi96ELi256ELi256ELb1ELb1ELb0ELb1ELb0ELb1EEEEEEEEEvNT_6ParamsE)
        /*0338*/ 	.word	0x000000ff


	//----- nvinfo : EIATTR_FRAME_SIZE
	.align		4
.L_148:
        /*033c*/ 	.byte	0x04, 0x11
        /*033e*/ 	.short	(.L_150 - .L_149)
	.align		4
.L_149:
        /*0340*/ 	.word	index@($__internal_17_$__cuda_sm70_votesync_ballot)
        /*0344*/ 	.word	0x00000000


	//----- nvinfo : EIATTR_FRAME_SIZE
	.align		4
.L_150:
        /*0348*/ 	.byte	0x04, 0x11
        /*034a*/ 	.short	(.L_152 - .L_151)
	.align		4
.L_151:
        /*034c*/ 	.word	index@($__internal_16_$__cuda_sm70_shflsync_up_p)
        /*0350*/ 	.word	0x00000000


	//----- nvinfo : EIATTR_FRAME_SIZE
	.align		4
.L_152:
        /*0354*/ 	.byte	0x04, 0x11
        /*0356*/ 	.short	(.L_154 - .L_153)
	.align		4
.L_153:
        /*0358*/ 	.word	index@($__internal_15_$__cuda_sm70_shflsync_idx_p)
        /*035c*/ 	.word	0x00000000


	//----- nvinfo : EIATTR_FRAME_SIZE
	.align		4
.L_154:
        /*0360*/ 	.byte	0x04, 0x11
        /*0362*/ 	.short	(.L_156 - .L_155)
	.align		4
.L_155:
        /*0364*/ 	.word	index@($__internal_14_$__cuda_sm70_shflsync_bfly_p)
        /*0368*/ 	.word	0x00000000


	//----- nvinfo : EIATTR_FRAME_SIZE
	.align		4
.L_156:
        /*036c*/ 	.byte	0x04, 0x11
        /*036e*/ 	.short	(.L_158 - .L_157)
	.align		4
.L_157:
        /*0370*/ 	.word	index@(_ZN7cutlass13device_kernelIN5flash19enable_sm80_to_sm89INS1_16FlashAttnFwdSm80INS1_25CollectiveMainloopFwdSm80ILi8ELi1ELb1EN4cute5tupleIJNS5_1CILi128EEENS7_ILi96EEES8_EEELi128ENS_10bfloat16_tEfNS_4arch4Sm80ELb0ELb1ELb1ELb1ELb1ELb1ELb1ELb1EEENS1_21CollectiveEpilogueFwdINS6_IJS8_S8_S9_EEENS6_IJNS7_ILi1EEESH_SH_EEESB_SD_Li256ELb1ELb1ELb1ELb0EEENS1_36VarlenDynamicPersistentTileSchedulerILi128ELi96ELi256ELi256ELb1ELb1ELb0ELb1ELb0ELb1EEEEEEEEEvNT_6ParamsE)
        /*0374*/ 	.word	0x00000070


	//----- nvinfo : EIATTR_REGCOUNT
	.align		4
.L_158:
        /*0378*/ 	.byte	0x04, 0x2f
        /*037a*/ 	.short	(.L_160 - .L_159)
	.align		4
.L_159:
        /*037c*/ 	.word	index@(_ZN7cutlass13device_kernelIN5flash19enable_sm80_to_sm89INS1_16FlashAttnFwdSm80INS1_25CollectiveMainloopFwdSm80ILi8ELi1ELb1EN4cute5tupleIJNS5_1CILi128EEENS7_ILi96EEES8_EEELi128ENS_10bfloat16_tEfNS_4arch4Sm80ELb0ELb1ELb1ELb1ELb1ELb0ELb1ELb1EEENS1_21CollectiveEpilogueFwdINS6_IJS8_S8_S9_EEENS6_IJNS7_ILi1EEESH_SH_EEESB_SD_Li256ELb1ELb1ELb1ELb0EEENS1_36VarlenDynamicPersistentTileSchedulerILi128ELi96ELi256ELi256ELb1ELb1ELb0ELb1ELb0ELb1EEEEEEEEEvNT_6ParamsE)
        /*0380*/ 	.word	0x000000ff


	//----- nvinfo : EIATTR_FRAME_SIZE
	.align		4
.L_160:
        /*0384*/ 	.byte	0x04, 0x11
        /*0386*/ 	.short	(.L_162 - .L_161)
	.align		4
.L_161:
        /*0388*/ 	.word	index@($__internal_13_$__cuda_sm70_votesync_ballot)
        /*038c*/ 	.word	0x00000000


	//----- nvinfo : EIATTR_FRAME_SIZE
	.align		4
.L_162:
        /*0390*/ 	.byte	0x04, 0x11
        /*0392*/ 	.short	(.L_164 - .L_163)
	.align		4
.L_163:
        /*0394*/ 	.word	index@($__internal_12_$__cuda_sm70_shflsync_up_p)
        /*0398*/ 	.word	0x00000000


	//----- nvinfo : EIATTR_FRAME_SIZE
	.align		4
.L_164:
        /*039c*/ 	.byte	0x04, 0x11
        /*039e*/ 	.short	(.L_166 - .L_165)
	.align		4
.L_165:
        /*03a0*/ 	.word	index@($__internal_11_$__cuda_sm70_shflsync_idx_p)
        /*03a4*/ 	.word	0x00000000


	//----- nvinfo : EIATTR_FRAME_SIZE
	.align		4
.L_166:
        /*03a8*/ 	.byte	0x04, 0x11
        /*03aa*/ 	.short	(.L_168 - .L_167)
	.align		4
.L_167:
        /*03ac*/ 	.word	index@($__internal_10_$__cuda_sm70_shflsync_bfly_p)
        /*03b0*/ 	.word	0x00000000


	//----- nvinfo : EIATTR_FRAME_SIZE
	.align		4
.L_168:
        /*03b4*/ 	.byte	0x04, 0x11
        /*03b6*/ 	.short	(.L_170 - .L_169)
	.align		4
.L_169:
        /*03b8*/ 	.word	index@(_ZN7cutlass13device_kernelIN5flash19enable_sm80_to_sm89INS1_16FlashAttnFwdSm80INS1_25CollectiveMainloopFwdSm80ILi8ELi1ELb1EN4cute5tupleIJNS5_1CILi128EEENS7_ILi96EEES8_EEELi128ENS_10bfloat16_tEfNS_4arch4Sm80ELb0ELb1ELb1ELb1ELb1ELb0ELb1ELb1EEENS1_21CollectiveEpilogueFwdINS6_IJS8_S8_S9_EEENS6_IJNS7_ILi1EEESH_SH_EEESB_SD_Li256ELb1ELb1ELb1ELb0EEENS1_36VarlenDynamicPersistentTileSchedulerILi128ELi96ELi256ELi256ELb1ELb1ELb0ELb1ELb0ELb1EEEEEEEEEvNT_6ParamsE)
        /*03bc*/ 	.word	0x00000028


	//----- nvinfo : EIATTR_REGCOUNT
	.align		4
.L_170:
        /*03c0*/ 	.byte	0x04, 0x2f
        /*03c2*/ 	.short	(.L_172 - .L_171)
	.align		4
.L_171:
        /*03c4*/ 	.word	index@(_ZN7cutlass13device_kernelIN5flash19enable_sm80_to_sm89INS1_16FlashAttnFwdSm80INS1_25CollectiveMainloopFwdSm80ILi4ELi1ELb0EN4cute5tupleIJNS5_1CILi128EEENS7_ILi48EEES8_EEELi128ENS_10bfloat16_tEfNS_4arch4Sm80ELb0ELb1ELb1ELb0ELb1ELb0ELb1ELb1EEENS1_21CollectiveEpilogueFwdINS6_IJS8_S8_S9_EEENS6_IJNS7_ILi1EEESH_SH_EEESB_SD_Li128ELb0ELb1ELb1ELb0EEENS1_19SingleTileSchedulerILb0ELb1ELb1ELi128EEEEEEEEEvNT_6ParamsE)
        /*03c8*/ 	.word	0x000000ff


	//----- nvinfo : EIATTR_FRAME_SIZE
	.align		4
.L_172:
        /*03cc*/ 	.byte	0x04, 0x11
        /*03ce*/ 	.short	(.L_174 - .L_173)
	.align		4
.L_173:
        /*03d0*/ 	.word	index@(_ZN7cutlass13device_kernelIN5flash19enable_sm80_to_sm89INS1_16FlashAttnFwdSm80INS1_25CollectiveMainloopFwdSm80ILi4ELi1ELb0EN4cute5tupleIJNS5_1CILi128EEENS7_ILi48EEES8_EEELi128ENS_10bfloat16_tEfNS_4arch4Sm80ELb0ELb1ELb1ELb0ELb1ELb0ELb1ELb1EEENS1_21CollectiveEpilogueFwdINS6_IJS8_S8_S9_EEENS6_IJNS7_ILi1EEESH_SH_EEESB_SD_Li128ELb0ELb1ELb1ELb0EEENS1_19SingleTileSchedulerILb0ELb1ELb1ELi128EEEEEEEEEvNT_6ParamsE)
        /*03d4*/ 	.word	0x00000078


	//----- nvinfo : EIATTR_REGCOUNT
	.align		4
.L_174:
        /*03d8*/ 	.byte	0x04, 0x2f
        /*03da*/ 	.short	(.L_176 - .L_175)
	.align		4
.L_175:
        /*03dc*/ 	.word	index@(_ZN7cutlass13device_kernelIN5flash19enable_sm80_to_sm89INS1_16FlashAttnFwdSm80INS1_25CollectiveMainloopFwdSm80ILi8ELi1ELb1EN4cute5tupleIJNS5_1CILi128EEENS7_ILi112EEES8_EEELi128ENS_10bfloat16_tEfNS_4arch4Sm80ELb0ELb0ELb1ELb1ELb1ELb1ELb1ELb1EEENS1_21CollectiveEpilogueFwdINS6_IJS8_S8_S9_EEENS6_IJNS7_ILi1EEESH_SH_EEESB_SD_Li256ELb1ELb1ELb1ELb0EEENS1_36VarlenDynamicPersistentTileSchedulerILi128ELi112ELi256ELi256ELb1ELb1ELb0ELb0ELb1ELb1EEEEEEEEEvNT_6ParamsE)
        /*03e0*/ 	.word	0x000000ff


	//----- nvinfo : EIATTR_FRAME_SIZE
	.align		4
.L_176:
        /*03e4*/ 	.byte	0x04, 0x11
        /*03e6*/ 	.short	(.L_178 - .L_177)
	.align		4
.L_177:
        /*03e8*/ 	.word	index@($__internal_9_$__cuda_sm70_votesync_ballot)
        /*03ec*/ 	.word	0x00000000


	//----- nvinfo : EIATTR_FRAME_SIZE
	.align		4
.L_178:
        /*03f0*/ 	.byte	0x04, 0x11
        /*03f2*/ 	.short	(.L_180 - .L_179)
	.align		4
.L_179:
        /*03f4*/ 	.word	index@($__internal_8_$__cuda_sm70_shflsync_up_p)
        /*03f8*/ 	.word	0x00000000


	//----- nvinfo : EIATTR_FRAME_SIZE
	.align		4
.L_180:
        /*03fc*/ 	.byte	0x04, 0x11
        /*03fe*/ 	.short	(.L_182 - .L_181)
	.align		4
.L_181:
        /*0400*/ 	.word	index@($__internal_7_$__cuda_sm70_shflsync_idx_p)
        /*0404*/ 	.word	0x00000000


	//----- nvinfo : EIATTR_FRAME_SIZE
	.align		4
.L_182:
        /*0408*/ 	.byte	0x04, 0x11
        /*040a*/ 	.short	(.L_184 - .L_183)
	.align		4
.L_183:
        /*040c*/ 	.word	index@($__internal_6_$__cuda_sm70_shflsync_bfly_p)
        /*0410*/ 	.word	0x00000000


	//----- nvinfo : EIATTR_FRAME_SIZE
	.align		4
.L_184:
        /*0414*/ 	.byte	0x04, 0x11
        /*0416*/ 	.short	(.L_186 - .L_185)
	.align		4
.L_185:
        /*0418*/ 	.word	index@(_ZN7cutlass13device_kernelIN5flash19enable_sm80_to_sm89INS1_16FlashAttnFwdSm80INS1_25CollectiveMainloopFwdSm80ILi8ELi1ELb1EN4cute5tupleIJNS5_1CILi128EEENS7_ILi112EEES8_EEELi128ENS_10bfloat16_tEfNS_4arch4Sm80ELb0ELb0ELb1ELb1ELb1ELb1ELb1ELb1EEENS1_21CollectiveEpilogueFwdINS6_IJS8_S8_S9_EEENS6_IJNS7_ILi1EEESH_SH_EEESB_SD_Li256ELb1ELb1ELb1ELb0EEENS1_36VarlenDynamicPersistentTileSchedulerILi128ELi112ELi256ELi256ELb1ELb1ELb0ELb0ELb1ELb1EEEEEEEEEvNT_6ParamsE)
        /*041c*/ 	.word	0x00000108


	//----- nvinfo : EIATTR_REGCOUNT
	.align		4
.L_186:
        /*0420*/ 	.byte	0x04, 0x2f
        /*0422*/ 	.short	(.L_188 - .L_187)
	.align		4
.L_187:
        /*0424*/ 	.word	index@(_ZN7cutlass13device_kernelIN5flash19enable_sm80_to_sm89INS1_16FlashAttnFwdSm80INS1_25CollectiveMainloopFwdSm80ILi8ELi1ELb1EN4cute5tupleIJNS5_1CILi128EEENS7_ILi112EEES8_EEELi128ENS_10bfloat16_tEfNS_4arch4Sm80ELb0ELb0ELb1ELb1ELb1ELb0ELb1ELb1EEENS1_21CollectiveEpilogueFwdINS6_IJS8_S8_S9_EEENS6_IJNS7_ILi1EEESH_SH_EEESB_SD_Li256ELb1ELb1ELb1ELb0EEENS1_36VarlenDynamicPersistentTileSchedulerILi128ELi112ELi256ELi256ELb1ELb1ELb0ELb0ELb1ELb1EEEEEEEEEvNT_6ParamsE)
        /*0428*/ 	.word	0x000000ff


	//----- nvinfo : EIATTR_FRAME_SIZE
	.align		4
.L_188:
        /*042c*/ 	.byte	0x04, 0x11
        /*042e*/ 	.short	(.L_190 - .L_189)
	.align		4
.L_189:
        /*0430*/ 	.word	index@($__internal_5_$__cuda_sm70_votesync_ballot)
        /*0434*/ 	.word	0x00000000


	//----- nvinfo : EIATTR_FRAME_SIZE
	.align		4
.L_190:
        /*0438*/ 	.byte	0x04, 0x11
        /*043a*/ 	.short	(.L_192 - .L_191)
	.align		4
.L_191:
        /*043c*/ 	.word	index@($__internal_4_$__cuda_sm70_shflsync_up_p)
        /*0440*/ 	.word	0x00000000


	//----- nvinfo : EIATTR_FRAME_SIZE
	.align		4
.L_192:
        /*0444*/ 	.byte	0x04, 0x11
        /*0446*/ 	.short	(.L_194 - .L_193)
	.align		4
.L_193:
        /*0448*/ 	.word	index@($__internal_3_$__cuda_sm70_shflsync_idx_p)
        /*044c*/ 	.word	0x00000000


	//----- nvinfo : EIATTR_FRAME_SIZE
	.align		4
.L_194:
        /*0450*/ 	.byte	0x04, 0x11
        /*0452*/ 	.short	(.L_196 - .L_195)
	.align		4
.L_195:
        /*0454*/ 	.word	index@($__internal_2_$__cuda_sm70_shflsync_bfly_p)
        /*0458*/ 	.word	0x00000000


	//----- nvinfo : EIATTR_FRAME_SIZE
	.align		4
.L_196:
        /*045c*/ 	.byte	0x04, 0x11
        /*045e*/ 	.short	(.L_198 - .L_197)
	.align		4
.L_197:
        /*0460*/ 	.word	index@(_ZN7cutlass13device_kernelIN5flash19enable_sm80_to_sm89INS1_16FlashAttnFwdSm80INS1_25CollectiveMainloopFwdSm80ILi8ELi1ELb1EN4cute5tupleIJNS5_1CILi128EEENS7_ILi112EEES8_EEELi128ENS_10bfloat16_tEfNS_4arch4Sm80ELb0ELb0ELb1ELb1ELb1ELb0ELb1ELb1EEENS1_21CollectiveEpilogueFwdINS6_IJS8_S8_S9_EEENS6_IJNS7_ILi1EEESH_SH_EEESB_SD_Li256ELb1ELb1ELb1ELb0EEENS1_36VarlenDynamicPersistentTileSchedulerILi128ELi112ELi256ELi256ELb1ELb1ELb0ELb0ELb1ELb1EEEEEEEEEvNT_6ParamsE)
        /*0464*/ 	.word	0x000000b8


	//----- nvinfo : EIATTR_REGCOUNT
	.align		4
.L_198:
        /*0468*/ 	.byte	0x04, 0x2f
        /*046a*/ 	.short	(.L_200 - .L_199)
	.align		4
.L_199:
        /*046c*/ 	.word	index@(_ZN7cutlass13device_kernelIN5flash19enable_sm80_to_sm89INS1_16FlashAttnFwdSm80INS1_25CollectiveMainloopFwdSm80ILi4ELi1ELb0EN4cute5tupleIJNS5_1CILi128EEENS7_ILi64EEES8_EEELi128ENS_10bfloat16_tEfNS_4arch4Sm80ELb0ELb0ELb1ELb0ELb1ELb0ELb1ELb1EEENS1_21CollectiveEpilogueFwdINS6_IJS8_S8_S9_EEENS6_IJNS7_ILi1EEESH_SH_EEESB_SD_Li128ELb0ELb1ELb1ELb0EEENS1_19SingleTileSchedulerILb0ELb1ELb1ELi128EEEEEEEEEvNT_6ParamsE)
        /*0470*/ 	.word	0x000000ff


	//----- nvinfo : EIATTR_FRAME_SIZE
	.align		4
.L_200:
        /*0474*/ 	.byte	0x04, 0x11
        /*0476*/ 	.short	(.L_202 - .L_201)
	.align		4
.L_201:
        /*0478*/ 	.word	index@(_ZN7cutlass13device_kernelIN5flash19enable_sm80_to_sm89INS1_16FlashAttnFwdSm80INS1_25CollectiveMainloopFwdSm80ILi4ELi1ELb0EN4cute5tupleIJNS5_1CILi128EEENS7_ILi64EEES8_EEELi128ENS_10bfloat16_tEfNS_4arch4Sm80ELb0ELb0ELb1ELb0ELb1ELb0ELb1ELb1EEENS1_21CollectiveEpilogueFwdINS6_IJS8_S8_S9_EEENS6_IJNS7_ILi1EEESH_SH_EEESB_SD_Li128ELb0ELb1ELb1ELb0EEENS1_19SingleTileSchedulerILb0ELb1ELb1ELi128EEEEEEEEEvNT_6ParamsE)
        /*047c*/ 	.word	0x00000098


	//----- nvinfo : EIATTR_REGCOUNT
	.align		4
.L_202:
        /*0480*/ 	.byte	0x04, 0x2f
        /*0482*/ 	.short	(.L_204 - .L_203)
	.align		4
.L_203:
        /*0484*/ 	.word	index@(_ZN7cutlass13device_kernelIN5flash19enable_sm80_to_sm89INS1_16FlashAttnFwdSm80INS1_25CollectiveMainloopFwdSm80ILi8ELi1ELb1EN4cute5tupleIJNS5_1CILi128EEES8_S8_EEELi128ENS_10bfloat16_tEfNS_4arch4Sm80ELb1ELb0ELb1ELb0ELb1ELb0ELb1ELb1EEENS1_21CollectiveEpilogueFwdIS9_NS6_IJNS7_ILi1EEESF_SF_EEESA_SC_Li256ELb0ELb1ELb1ELb0EEENS1_30DynamicPersistentTileSchedulerILi256ELi256ELb1ELb1ELb0EEEEEEEEEvNT_6ParamsE)
        /*0488*/ 	.word	0x000000ff


	//----- nvinfo : EIATTR_FRAME_SIZE
	.align		4
.L_204:
        /*048c*/ 	.byte	0x04, 0x11
        /*048e*/ 	.short	(.L_206 - .L_205)
	.align		4
.L_205:
        /*0490*/ 	.word	index@($__internal_1_$__cuda_sm70_shflsync_idx_p)
        /*0494*/ 	.word	0x00000000


	//----- nvinfo : EIATTR_FRAME_SIZE
	.align		4
.L_206:
        /*0498*/ 	.byte	0x04, 0x11
        /*049a*/ 	.short	(.L_208 - .L_207)
	.align		4
.L_207:
        /*049c*/ 	.word	index@($__internal_0_$__cuda_sm70_shflsync_bfly_p)
        /*04a0*/ 	.word	0x00000000


	//----- nvinfo : EIATTR_FRAME_SIZE
	.align		4
.L_208:
        /*04a4*/ 	.byte	0x04, 0x11
        /*04a6*/ 	.short	(.L_210 - .L_209)
	.align		4
.L_209:
        /*04a8*/ 	.word	index@(_ZN7cutlass13device_kernelIN5flash19enable_sm80_to_sm89INS1_16FlashAttnFwdSm80INS1_25CollectiveMainloopFwdSm80ILi8ELi1ELb1EN4cute5tupleIJNS5_1CILi128EEES8_S8_EEELi128ENS_10bfloat16_tEfNS_4arch4Sm80ELb1ELb0ELb1ELb0ELb1ELb0ELb1ELb1EEENS1_21CollectiveEpilogueFwdIS9_NS6_IJNS7_ILi1EEESF_SF_EEESA_SC_Li256ELb0ELb1ELb1ELb0EEENS1_30DynamicPersistentTileSchedulerILi256ELi256ELb1ELb1ELb0EEEEEEEEEvNT_6ParamsE)
        /*04ac*/ 	.word	0x000000d8


	//----- nvinfo : EIATTR_REGCOUNT
	.align		4
.L_210:
        /*04b0*/ 	.byte	0x04, 0x2f
        /*04b2*/ 	.short	(.L_212 - .L_211)
	.align		4
.L_211:
        /*04b4*/ 	.word	index@(_ZN7cutlass13device_kernelIN5flash19enable_sm80_to_sm89INS1_16FlashAttnFwdSm80INS1_25CollectiveMainloopFwdSm80ILi8ELi1ELb1EN4cute5tupleIJNS5_1CILi128EEENS7_ILi96EEES8_EEELi128ENS_10bfloat16_tEfNS_4arch4Sm80ELb0ELb1ELb1ELb0ELb1ELb0ELb1ELb1EEENS1_21CollectiveEpilogueFwdINS6_IJS8_S8_S9_EEENS6_IJNS7_ILi1EEESH_SH_EEESB_SD_Li256ELb0ELb1ELb1ELb0EEENS1_19SingleTileSchedulerILb0ELb1ELb1ELi128EEEEEEEEEvNT_6ParamsE)
        /*04b8*/ 	.word	0x000000ff


	//----- nvinfo : EIATTR_FRAME_SIZE
	.align		4
.L_212:
        /*04bc*/ 	.byte	0x04, 0x11
        /*04be*/ 	.short	(.L_214 - .L_213)
	.align		4
.L_213:
        /*04c0*/ 	.word	index@(_ZN7cutlass13device_kernelIN5flash19enable_sm80_to_sm89INS1_16FlashAttnFwdSm80INS1_25CollectiveMainloopFwdSm80ILi8ELi1ELb1EN4cute5tupleIJNS5_1CILi128EEENS7_ILi96EEES8_EEELi128ENS_10bfloat16_tEfNS_4arch4Sm80ELb0ELb1ELb1ELb0ELb1ELb0ELb1ELb1EEENS1_21CollectiveEpilogueFwdINS6_IJS8_S8_S9_EEENS6_IJNS7_ILi1EEESH_SH_EEESB_SD_Li256ELb0ELb1ELb1ELb0EEENS1_19SingleTileSchedulerILb0ELb1ELb1ELi128EEEEEEEEEvNT_6ParamsE)
        /*04c4*/ 	.word	0x00000000


	//----- nvinfo : EIATTR_REGCOUNT
	.align		4
.L_214:
        /*04c8*/ 	.byte	0x04, 0x2f
        /*04ca*/ 	.short	(.L_216 - .L_215)
	.align		4
.L_215:
        /*04cc*/ 	.word	index@(_ZN7cutlass13device_kernelIN5flash19enable_sm80_to_sm89INS1_16FlashAttnFwdSm80INS1_25CollectiveMainloopFwdSm80ILi8ELi1ELb1EN4cute5tupleIJNS5_1CILi128EEES8_S8_EEELi128ENS_10bfloat16_tEfNS_4arch4Sm80ELb0ELb0ELb1ELb0ELb1ELb0ELb1ELb1EEENS1_21CollectiveEpilogueFwdIS9_NS6_IJNS7_ILi1EEESF_SF_EEESA_SC_Li256ELb0ELb1ELb1ELb0EEENS1_19SingleTileSchedulerILb0ELb1ELb1ELi128EEEEEEEEEvNT_6ParamsE)
        /*04d0*/ 	.word	0x000000ff


	//----- nvinfo : EIATTR_FRAME_SIZE
	.align		4
.L_216:
        /*04d4*/ 	.byte	0x04, 0x11
        /*04d6*/ 	.short	(.L_218 - .L_217)
	.align		4
.L_217:
        /*04d8*/ 	.word	index@(_ZN7cutlass13device_kernelIN5flash19enable_sm80_to_sm89INS1_16FlashAttnFwdSm80INS1_25CollectiveMainloopFwdSm80ILi8ELi1ELb1EN4cute5tupleIJNS5_1CILi128EEES8_S8_EEELi128ENS_10bfloat16_tEfNS_4arch4Sm80ELb0ELb0ELb1ELb0ELb1ELb0ELb1ELb1EEENS1_21CollectiveEpilogueFwdIS9_NS6_IJNS7_ILi1EEESF_SF_EEESA_SC_Li256ELb0ELb1ELb1ELb0EEENS1_19SingleTileSchedulerILb0ELb1ELb1ELi128EEEEEEEEEvNT_6ParamsE)
        /*04dc*/ 	.word	0x00000020


	//----- nvinfo : EIATTR_MIN_STACK_SIZE
	.align		4
.L_218:
        /*04e0*/ 	.byte	0x04, 0x12
        /*04e2*/ 	.short	(.L_220 - .L_219)
	.align		4
.L_219:
        /*04e4*/ 	.word	index@(_ZN7cutlass13device_kernelIN5flash19enable_sm80_to_sm89INS1_16FlashAttnFwdSm80INS1_25CollectiveMainloopFwdSm80ILi8ELi1ELb1EN4cute5tupleIJNS5_1CILi128EEES8_S8_EEELi128ENS_10bfloat16_tEfNS_4arch4Sm80ELb0ELb0ELb1ELb0ELb1ELb0ELb1ELb1EEENS1_21CollectiveEpilogueFwdIS9_NS6_IJNS7_ILi1EEESF_SF_EEESA_SC_Li256ELb0ELb1ELb1ELb0EEENS1_19SingleTileSchedulerILb0ELb1ELb1ELi128EEEEEEEEEvNT_6ParamsE)
        /*04e8*/ 	.word	0x00000020


	//----- nvinfo : EIATTR_MIN_STACK_SIZE
	.align		4
.L_220:
        /*04ec*/ 	.byte	0x04, 0x12
        /*04ee*/ 	.short	(.L_222 - .L_221)
	.align		4
.L_221:
        /*04f0*/ 	.word	index@(_ZN7cutlass13device_kernelIN5flash19enable_sm80_to_sm89INS1_16FlashAttnFwdSm80INS1_25CollectiveMainloopFwdSm80ILi8ELi1ELb1EN4cute5tupleIJNS5_1CILi128EEENS7_ILi96EEES8_EEELi128ENS_10bfloat16_tEfNS_4arch4Sm80ELb0ELb1ELb1ELb0ELb1ELb0ELb1ELb1EEENS1_21CollectiveEpilogueFwdINS6_IJS8_S8_S9_EEENS6_IJNS7_ILi1EEESH_SH_EEESB_SD_Li256ELb0ELb1ELb1ELb0EEENS1_19SingleTileSchedulerILb0ELb1ELb1ELi128EEEEEEEEEvNT_6ParamsE)
        /*04f4*/ 	.word	0x00000000


	//----- nvinfo : EIATTR_MIN_STACK_SIZE
	.align		4
.L_222:
        /*04f8*/ 	.byte	0x04, 0x12
        /*04fa*/ 	.short	(.L_224 - .L_223)
	.align		4
.L_223:
        /*04fc*/ 	.word	index@(_ZN7cutlass13device_kernelIN5flash19enable_sm80_to_sm89INS1_16FlashAttnFwdSm80INS1_25CollectiveMainloopFwdSm80ILi8ELi1ELb1EN4cute5tupleIJNS5_1CILi128EEES8_S8_EEELi128ENS_10bfloat16_tEfNS_4arch4Sm80ELb1ELb0ELb1ELb0ELb1ELb0ELb1ELb1EEENS1_21CollectiveEpilogueFwdIS9_NS6_IJNS7_ILi1EEESF_SF_EEESA_SC_Li256ELb0ELb1ELb1ELb0EEENS1_30DynamicPersistentTileSchedulerILi256ELi256ELb1ELb1ELb0EEEEEEEEEvNT_6ParamsE)
        /*0500*/ 	.word	0x000000d8


	//----- nvinfo : EIATTR_MIN_STACK_SIZE
	.align		4
.L_224:
        /*0504*/ 	.byte	0x04, 0x12
        /*0506*/ 	.short	(.L_226 - .L_225)
	.align		4
.L_225:
        /*0508*/ 	.word	index@(_ZN7cutlass13device_kernelIN5flash19enable_sm80_to_sm89INS1_16FlashAttnFwdSm80INS1_25CollectiveMainloopFwdSm80ILi4ELi1ELb0EN4cute5tupleIJNS5_1CILi128EEENS7_ILi64EEES8_EEELi128ENS_10bfloat16_tEfNS_4arch4Sm80ELb0ELb0ELb1ELb0ELb1ELb0ELb1ELb1EEENS1_21CollectiveEpilogueFwdINS6_IJS8_S8_S9_EEENS6_IJNS7_ILi1EEESH_SH_EEESB_SD_Li128ELb0ELb1ELb1ELb0EEENS1_19SingleTileSchedulerILb0ELb1ELb1ELi128EEEEEEEEEvNT_6ParamsE)
        /*050c*/ 	.word	0x00000098


	//----- nvinfo : EIATTR_MIN_STACK_SIZE
	.align		4
.L_226:
        /*0510*/ 	.byte	0x04, 0x12
        /*0512*/ 	.short	(.L_228 - .L_227)
	.align		4
.L_227:
        /*0514*/ 	.word	index@(_ZN7cutlass13device_kernelIN5flash19enable_sm80_to_sm89INS1_16FlashAttnFwdSm80INS1_25CollectiveMainloopFwdSm80ILi8ELi1ELb1EN4cute5tupleIJNS5_1CILi128EEENS7_ILi112EEES8_EEELi128ENS_10bfloat16_tEfNS_4arch4Sm80ELb0ELb0ELb1ELb1ELb1ELb0ELb1ELb1EEENS1_21CollectiveEpilogueFwdINS6_IJS8_S8_S9_EEENS6_IJNS7_ILi1EEESH_SH_EEESB_SD_Li256ELb1ELb1ELb1ELb0EEENS1_36VarlenDynamicPersistentTileSchedulerILi128ELi112ELi256ELi256ELb1ELb1ELb0ELb0ELb1ELb1EEEEEEEEEvNT_6ParamsE)
        /*0518*/ 	.word	0x000000b8


	//----- nvinfo : EIATTR_MIN_STACK_SIZE
	.align		4
.L_228:
        /*051c*/ 	.byte	0x04, 0x12
        /*051e*/ 	.short	(.L_230 - .L_229)
	.align		4
.L_229:
        /*0520*/ 	.word	index@(_ZN7cutlass13device_kernelIN5flash19enable_sm80_to_sm89INS1_16FlashAttnFwdSm80INS1_25CollectiveMainloopFwdSm80ILi8ELi1ELb1EN4cute5tupleIJNS5_1CILi128EEENS7_ILi112EEES8_EEELi128ENS_10bfloat16_tEfNS_4arch4Sm80ELb0ELb0ELb1ELb1ELb1ELb1ELb1ELb1EEENS1_21CollectiveEpilogueFwdINS6_IJS8_S8_S9_EEENS6_IJNS7_ILi1EEESH_SH_EEESB_SD_Li256ELb1ELb1ELb1ELb0EEENS1_36VarlenDynamicPersistentTileSchedulerILi128ELi112ELi256ELi256ELb1ELb1ELb0ELb0ELb1ELb1EEEEEEEEEvNT_6ParamsE)
        /*0524*/ 	.word	0x00000108


	//----- nvinfo : EIATTR_MIN_STACK_SIZE
	.align		4
.L_230:
        /*0528*/ 	.byte	0x04, 0x12
        /*052a*/ 	.short	(.L_232 - .L_231)
	.align		4
.L_231:
        /*052c*/ 	.word	index@(_ZN7cutlass13device_kernelIN5flash19enable_sm80_to_sm89INS1_16FlashAttnFwdSm80INS1_25CollectiveMainloopFwdSm80ILi4ELi1ELb0EN4cute5tupleIJNS5_1CILi128EEENS7_ILi48EEES8_EEELi128ENS_10bfloat16_tEfNS_4arch4Sm80ELb0ELb1ELb1ELb0ELb1ELb0ELb1ELb1EEENS1_21CollectiveEpilogueFwdINS6_IJS8_S8_S9_EEENS6_IJNS7_ILi1EEESH_SH_EEESB_SD_Li128ELb0ELb1ELb1ELb0EEENS1_19SingleTileSchedulerILb0ELb1ELb1ELi128EEEEEEEEEvNT_6ParamsE)
        /*0530*/ 	.word	0x00000078


	//----- nvinfo : EIATTR_MIN_STACK_SIZE
	.align		4
.L_232:
        /*0534*/ 	.byte	0x04, 0x12
        /*0536*/ 	.short	(.L_234 - .L_233)
	.align		4
.L_233:
        /*0538*/ 	.word	index@(_ZN7cutlass13device_kernelIN5flash19enable_sm80_to_sm89INS1_16FlashAttnFwdSm80INS1_25CollectiveMainloopFwdSm80ILi8ELi1ELb1EN4cute5tupleIJNS5_1CILi128EEENS7_ILi96EEES8_EEELi128ENS_10bfloat16_tEfNS_4arch4Sm80ELb0ELb1ELb1ELb1ELb1ELb0ELb1ELb1EEENS1_21CollectiveEpilogueFwdINS6_IJS8_S8_S9_EEENS6_IJNS7_ILi1EEESH_SH_EEESB_SD_Li256ELb1ELb1ELb1ELb0EEENS1_36VarlenDynamicPersistentTileSchedulerILi128ELi96ELi256ELi256ELb1ELb1ELb0ELb1ELb0ELb1EEEEEEEEEvNT_6ParamsE)
        /*053c*/ 	.word	0x00000028


	//----- nvinfo : EIATTR_MIN_STACK_SIZE
	.align		4
.L_234:
        /*0540*/ 	.byte	0x04, 0x12
        /*0542*/ 	.short	(.L_236 - .L_235)
	.align		4
.L_235:
        /*0544*/ 	.word	index@(_ZN7cutlass13device_kernelIN5flash19enable_sm80_to_sm89INS1_16FlashAttnFwdSm80INS1_25CollectiveMainloopFwdSm80ILi8ELi1ELb1EN4cute5tupleIJNS5_1CILi128EEENS7_ILi96EEES8_EEELi128ENS_10bfloat16_tEfNS_4arch4Sm80ELb0ELb1ELb1ELb1ELb1ELb1ELb1ELb1EEENS1_21CollectiveEpilogueFwdINS6_IJS8_S8_S9_EEENS6_IJNS7_ILi1EEESH_SH_EEESB_SD_Li256ELb1ELb1ELb1ELb0EEENS1_36VarlenDynamicPersistentTileSchedulerILi128ELi96ELi256ELi256ELb1ELb1ELb0ELb1ELb0ELb1EEEEEEEEEvNT_6ParamsE)
        /*0548*/ 	.word	0x00000070


	//----- nvinfo : EIATTR_MIN_STACK_SIZE
	.align		4
.L_236:
        /*054c*/ 	.byte	0x04, 0x12
        /*054e*/ 	.short	(.L_238 - .L_237)
	.align		4
.L_237:
        /*0550*/ 	.word	index@(_ZN7cutlass13device_kernelIN5flash19enable_sm80_to_sm89INS1_16FlashAttnFwdSm80INS1_25CollectiveMainloopFwdSm80ILi4ELi1ELb0EN4cute5tupleIJNS5_1CILi128EEENS7_ILi64EEES8_EEELi128ENS_10bfloat16_tEfNS_4arch4Sm80ELb1ELb0ELb1ELb0ELb1ELb0ELb1ELb1EEENS1_21CollectiveEpilogueFwdINS6_IJS8_S8_S9_EEENS6_IJNS7_ILi1EEESH_SH_EEESB_SD_Li128ELb0ELb1ELb1ELb0EEENS1_30DynamicPersistentTileSchedulerILi128ELi128ELb1ELb1ELb0EEEEEEEEEvNT_6ParamsE)
        /*0554*/ 	.word	0x000000f8


	//----- nvinfo : EIATTR_MIN_STACK_SIZE
	.align		4
.L_238:
        /*0558*/ 	.byte	0x04, 0x12
        /*055a*/ 	.short	(.L_240 - .L_239)
	.align		4
.L_239:
        /*055c*/ 	.word	index@(_ZN7cutlass13device_kernelIN5flash19enable_sm80_to_sm89INS1_16FlashAttnFwdSm80INS1_25CollectiveMainloopFwdSm80ILi8ELi1ELb1EN4cute5tupleIJNS5_1CILi128EEENS7_ILi112EEES8_EEELi128ENS_10bfloat16_tEfNS_4arch4Sm80ELb1ELb0ELb1ELb1ELb1ELb0ELb1ELb1EEENS1_21CollectiveEpilogueFwdINS6_IJS8_S8_S9_EEENS6_IJNS7_ILi1EEESH_SH_EEESB_SD_Li256ELb1ELb1ELb1ELb0EEENS1_36VarlenDynamicPersistentTileSchedulerILi128ELi112ELi256ELi256ELb1ELb1ELb0ELb1ELb1ELb1EEEEEEEEEvNT_6ParamsE)
        /*0560*/ 	.word	0x00000118


	//----- nvinfo : EIATTR_MIN_STACK_SIZE
	.align		4
.L_240:
        /*0564*/ 	.byte	0x04, 0x12
        /*0566*/ 	.short	(.L_242 - .L_241)
	.align		4
.L_241:
        /*0568*/ 	.word	index@(_ZN7cutlass13device_kernelIN5flash19enable_sm80_to_sm89INS1_16FlashAttnFwdSm80INS1_25CollectiveMainloopFwdSm80ILi8ELi1ELb1EN4cute5tupleIJNS5_1CILi128EEENS7_ILi112EEES8_EEELi128ENS_10bfloat16_tEfNS_4arch4Sm80ELb1ELb0ELb1ELb1ELb1ELb1ELb1ELb1EEENS1_21CollectiveEpilogueFwdINS6_IJS8_S8_S9_EEENS6_IJNS7_ILi1EEESH_SH_EEESB_SD_Li256ELb1ELb1ELb1ELb0EEENS1_36VarlenDynamicPersistentTileSchedulerILi128ELi112ELi256ELi256ELb1ELb1ELb0ELb1ELb1ELb1EEEEEEEEEvNT_6ParamsE)
        /*056c*/ 	.word	0x00000130


	//----- nvinfo : EIATTR_MIN_STACK_SIZE
	.align		4
.L_242:
        /*0570*/ 	.byte	0x04, 0x12
        /*0572*/ 	.short	(.L_244 - .L_243)
	.align		4
.L_243:
        /*0574*/ 	.word	index@(_ZN7cutlass13device_kernelIN5flash19enable_sm80_to_sm89INS1_16FlashAttnFwdSm80INS1_25CollectiveMainloopFwdSm80ILi8ELi1ELb1EN4cute5tupleIJNS5_1CILi128EEES8_S8_EEELi128ENS_10bfloat16_tEfNS_4arch4Sm80ELb0ELb0ELb0ELb0ELb1ELb0ELb1ELb1EEENS1_21CollectiveEpilogueFwdIS9_NS6_IJNS7_ILi1EEESF_SF_EEESA_SC_Li256ELb0ELb1ELb1ELb0EEENS1_19SingleTileSchedulerILb0ELb1ELb1ELi128EEEEEEEEEvNT_6ParamsE)
        /*0578*/ 	.word	0x00000000


	//----- nvinfo : EIATTR_MIN_STACK_SIZE
	.align		4
.L_244:
        /*057c*/ 	.byte	0x04, 0x12
        /*057e*/ 	.short	(.L_246 - .L_245)
	.align		4
.L_245:
        /*0580*/ 	.word	index@(_ZN7cutlass13device_kernelIN5flash19enable_sm80_to_sm89INS1_16FlashAttnFwdSm80INS1_25CollectiveMainloopFwdSm80ILi8ELi1ELb1EN4cute5tupleIJNS5_1CILi128EEENS7_ILi96EEES8_EEELi128ENS_10bfloat16_tEfNS_4arch4Sm80ELb0ELb1ELb0ELb0ELb1ELb0ELb1ELb1EEENS1_21CollectiveEpilogueFwdINS6_IJS8_S8_S9_EEENS6_IJNS7_ILi1EEESH_SH_EEESB_SD_Li256ELb0ELb1ELb1ELb0EEENS1_19SingleTileSchedulerILb0ELb1ELb1ELi128EEEEEEEEEvNT_6ParamsE)
        /*0584*/ 	.word	0x00000000


	//----- nvinfo : EIATTR_MIN_STACK_SIZE
	.align		4
.L_246:
        /*0588*/ 	.byte	0x04, 0x12
        /*058a*/ 	.short	(.L_248 - .L_247)
	.align		4
.L_247:
        /*058c*/ 	.word	index@(_ZN7cutlass13device_kernelIN5flash19enable_sm80_to_sm89INS1_16FlashAttnFwdSm80INS1_25CollectiveMainloopFwdSm80ILi8ELi1ELb1EN4cute5tupleIJNS5_1CILi128EEES8_S8_EEELi128ENS_10bfloat16_tEfNS_4arch4Sm80ELb1ELb0ELb0ELb0ELb1ELb0ELb1ELb1EEENS1_21CollectiveEpilogueFwdIS9_NS6_IJNS7_ILi1EEESF_SF_EEESA_SC_Li256ELb0ELb1ELb1ELb0EEENS1_30DynamicPersistentTileSchedulerILi256ELi256ELb1ELb1ELb0EEEEEEEEEvNT_6ParamsE)
        /*0590*/ 	.word	0x000000d8


	//----- nvinfo : EIATTR_MIN_STACK_SIZE
	.align		4
.L_248:
        /*0594*/ 	.byte	0x04, 0x12
        /*0596*/ 	.short	(.L_250 - .L_249)
	.align		4
.L_249:
        /*0598*/ 	.word	index@(_ZN7cutlass13device_kernelIN5flash19enable_sm80_to_sm89INS1_16FlashAttnFwdSm80INS1_25CollectiveMainloopFwdSm80ILi4ELi1ELb0EN4cute5tupleIJNS5_1CILi128EEENS7_ILi64EEES8_EEELi128ENS_10bfloat16_tEfNS_4arch4Sm80ELb0ELb0ELb0ELb0ELb1ELb0ELb1ELb1EEENS1_21CollectiveEpilogueFwdINS6_IJS8_S8_S9_EEENS6_IJNS7_ILi1EEESH_SH_EEESB_SD_Li128ELb0ELb1ELb1ELb0EEENS1_19SingleTileSchedulerILb0ELb1ELb1ELi128EEEEEEEEEvNT_6ParamsE)
        /*059c*/ 	.word	0x00000028


	//----- nvinfo : EIATTR_MIN_STACK_SIZE
	.align		4
.L_250:
        /*05a0*/ 	.byte	0x04, 0x12
        /*05a2*/ 	.short	(.L_252 - .L_251)
	.align		4
.L_251:
        /*05a4*/ 	.word	index@(_ZN7cutlass13device_kernelIN5flash19enable_sm80_to_sm89INS1_16FlashAttnFwdSm80INS1_25CollectiveMainloopFwdSm80ILi8ELi1ELb1EN4cute5tupleIJNS5_1CILi128EEENS7_ILi112EEES8_EEELi128ENS_10bfloat16_tEfNS_4arch4Sm80ELb0ELb0ELb0ELb1ELb1ELb0ELb1ELb1EEENS1_21CollectiveEpilogueFwdINS6_IJS8_S8_S9_EEENS6_IJNS7_ILi1EEESH_SH_EEESB_SD_Li256ELb1ELb1ELb1ELb0EEENS1_36VarlenDynamicPersistentTileSchedulerILi128ELi112ELi256ELi256ELb1ELb1ELb0ELb0ELb1ELb1EEEEEEEEEvNT_6ParamsE)
        /*05a8*/ 	.word	0x000000c0


	//----- nvinfo : EIATTR_MIN_STACK_SIZE
	.align		4
.L_252:
        /*05ac*/ 	.byte	0x04, 0x12
        /*05ae*/ 	.short	(.L_254 - .L_253)
	.align		4
.L_253:
        /*05b0*/ 	.word	index@(_ZN7cutlass13device_kernelIN5flash19enable_sm80_to_sm89INS1_16FlashAttnFwdSm80INS1_25CollectiveMainloopFwdSm80ILi8ELi1ELb1EN4cute5tupleIJNS5_1CILi128EEENS7_ILi112EEES8_EEELi128ENS_10bfloat16_tEfNS_4arch4Sm80ELb0ELb0ELb0ELb1ELb1ELb1ELb1ELb1EEENS1_21CollectiveEpilogueFwdINS6_IJS8_S8_S9_EEENS6_IJNS7_ILi1EEESH_SH_EEESB_SD_Li256ELb1ELb1ELb1ELb0EEENS1_36VarlenDynamicPersistentTileSchedulerILi128ELi112ELi256ELi256ELb1ELb1ELb0ELb0ELb1ELb1EEEEEEEEEvNT_6ParamsE)
        /*05b4*/ 	.word	0x00000110


	//----- nvinfo : EIATTR_MIN_STACK_SIZE
	.align		4
.L_254:
        /*05b8*/ 	.byte	0x04, 0x12
        /*05ba*/ 	.short	(.L_256 - .L_255)
	.align		4
.L_255:
        /*05bc*/ 	.word	index@(_ZN7cutlass13device_kernelIN5flash19enable_sm80_to_sm89INS1_16FlashAttnFwdSm80INS1_25CollectiveMainloopFwdSm80ILi4ELi1ELb0EN4cute5tupleIJNS5_1CILi128EEENS7_ILi48EEES8_EEELi128ENS_10bfloat16_tEfNS_4arch4Sm80ELb0ELb1ELb0ELb0ELb1ELb0ELb1ELb1EEENS1_21CollectiveEpilogueFwdINS6_IJS8_S8_S9_EEENS6_IJNS7_ILi1EEESH_SH_EEESB_SD_Li128ELb0ELb1ELb1ELb0EEENS1_19SingleTileSchedulerILb0ELb1ELb1ELi128EEEEEEEEEvNT_6ParamsE)
        /*05c0*/ 	.word	0x00000070


	//----- nvinfo : EIATTR_MIN_STACK_SIZE
	.align		4
.L_256:
        /*05c4*/ 	.byte	0x04, 0x12
        /*05c6*/ 	.short	(.L_258 - .L_257)
	.align		4
.L_257:
        /*05c8*/ 	.word	index@(_ZN7cutlass13device_kernelIN5flash19enable_sm80_to_sm89INS1_16FlashAttnFwdSm80INS1_25CollectiveMainloopFwdSm80ILi8ELi1ELb1EN4cute5tupleIJNS5_1CILi128EEENS7_ILi96EEES8_EEELi128ENS_10bfloat16_tEfNS_4arch4Sm80ELb0ELb1ELb0ELb1ELb1ELb0ELb1ELb1EEENS1_21CollectiveEpilogueFwdINS6_IJS8_S8_S9_EEENS6_IJNS7_ILi1EEESH_SH_EEESB_SD_Li256ELb1ELb1ELb1ELb0EEENS1_36VarlenDynamicPersistentTileSchedulerILi128ELi96ELi256ELi256ELb1ELb1ELb0ELb1ELb0ELb1EEEEEEEEEvNT_6ParamsE)
        /*05cc*/ 	.word	0x00000028


	//----- nvinfo : EIATTR_MIN_STACK_SIZE
	.align		4
.L_258:
        /*05d0*/ 	.byte	0x04, 0x12
        /*05d2*/ 	.short	(.L_260 - .L_259)
	.align		4
.L_259:
        /*05d4*/ 	.word	index@(_ZN7cutlass13device_kernelIN5flash19enable_sm80_to_sm89INS1_16FlashAttnFwdSm80INS1_25CollectiveMainloopFwdSm80ILi8ELi1ELb1EN4cute5tupleIJNS5_1CILi128EEENS7_ILi96EEES8_EEELi128ENS_10bfloat16_tEfNS_4arch4Sm80ELb0ELb1ELb0ELb1ELb1ELb1ELb1ELb1EEENS1_21CollectiveEpilogueFwdINS6_IJS8_S8_S9_EEENS6_IJNS7_ILi1EEESH_SH_EEESB_SD_Li256ELb1ELb1ELb1ELb0EEENS1_36VarlenDynamicPersistentTileSchedulerILi128ELi96ELi256ELi256ELb1ELb1ELb0ELb1ELb0ELb1EEEEEEEEEvNT_6ParamsE)
        /*05d8*/ 	.word	0x00000070


	//----- nvinfo : EIATTR_MIN_STACK_SIZE
	.align		4
.L_260:
        /*05dc*/ 	.byte	0x04, 0x12
        /*05de*/ 	.short	(.L_262 - .L_261)
	.align		4
.L_261:
        /*05e0*/ 	.word	index@(_ZN7cutlass13device_kernelIN5flash19enable_sm80_to_sm89INS1_16FlashAttnFwdSm80INS1_25CollectiveMainloopFwdSm80ILi4ELi1ELb0EN4cute5tupleIJNS5_1CILi128EEENS7_ILi64EEES8_EEELi128ENS_10bfloat16_tEfNS_4arch4Sm80ELb1ELb0ELb0ELb0ELb1ELb0ELb1ELb1EEENS1_21CollectiveEpilogueFwdINS6_IJS8_S8_S9_EEENS6_IJNS7_ILi1EEESH_SH_EEESB_SD_Li128ELb0ELb1ELb1ELb0EEENS1_30DynamicPersistentTileSchedulerILi128ELi128ELb1ELb1ELb0EEEEEEEEEvNT_6ParamsE)
        /*05e4*/ 	.word	0x00000110


	//----- nvinfo : EIATTR_MIN_STACK_SIZE
	.align		4
.L_262:
        /*05e8*/ 	.byte	0x04, 0x12
        /*05ea*/ 	.short	(.L_264 - .L_263)
	.align		4
.L_263:
        /*05ec*/ 	.word	index@(_ZN7cutlass13device_kernelIN5flash19enable_sm80_to_sm89INS1_16FlashAttnFwdSm80INS1_25CollectiveMainloopFwdSm80ILi8ELi1ELb1EN4cute5tupleIJNS5_1CILi128EEENS7_ILi112EEES8_EEELi128ENS_10bfloat16_tEfNS_4arch4Sm80ELb1ELb0ELb0ELb1ELb1ELb0ELb1ELb1EEENS1_21CollectiveEpilogueFwdINS6_IJS8_S8_S9_EEENS6_IJNS7_ILi1EEESH_SH_EEESB_SD_Li256ELb1ELb1ELb1ELb0EEENS1_36VarlenDynamicPersistentTileSchedulerILi128ELi112ELi256ELi256ELb1ELb1ELb0ELb1ELb1ELb1EEEEEEEEEvNT_6ParamsE)
        /*05f0*/ 	.word	0x00000118


	//----- nvinfo : EIATTR_MIN_STACK_SIZE
	.align		4
.L_264:
        /*05f4*/ 	.byte	0x04, 0x12
        /*05f6*/ 	.short	(.L_266 - .L_265)
	.align		4
.L_265:
        /*05f8*/ 	.word	index@(_ZN7cutlass13device_kernelIN5flash19enable_sm80_to_sm89INS1_16FlashAttnFwdSm80INS1_25CollectiveMainloopFwdSm80ILi8ELi1ELb1EN4cute5tupleIJNS5_1CILi128EEENS7_ILi112EEES8_EEELi128ENS_10bfloat16_tEfNS_4arch4Sm80ELb1ELb0ELb0ELb1ELb1ELb1ELb1ELb1EEENS1_21CollectiveEpilogueFwdINS6_IJS8_S8_S9_EEENS6_IJNS7_ILi1EEESH_SH_EEESB_SD_Li256ELb1ELb1ELb1ELb0EEENS1_36VarlenDynamicPersistentTileSchedulerILi128ELi112ELi256ELi256ELb1ELb1ELb0ELb1ELb1ELb1EEEEEEEEEvNT_6ParamsE)
        /*05fc*/ 	.word	0x00000130
.L_266:


//--------------------- .nv.info._ZN7cutlass13device_kernelIN5flash19enable_sm80_to_sm89INS1_16FlashAttnFwdSm80INS1_25CollectiveMainloopFwdSm80ILi8ELi1ELb1EN4cute5tupleIJNS5_1CILi128EEES8_S8_EEELi128ENS_10bfloat16_tEfNS_4arch4Sm80ELb0ELb0ELb1ELb0ELb1ELb0ELb1ELb1EEENS1_21CollectiveEpilogueFwdIS9_NS6_IJNS7_ILi1EEESF_SF_EEESA_SC_Li256ELb0ELb1ELb1ELb0EEENS1_19SingleTileSchedulerILb0ELb1ELb1ELi128EEEEEEEEEvNT_6ParamsE --------------------------
	.section	.nv.info._ZN7cutlass13device_kernelIN5flash19enable_sm80_to_sm89INS1_16FlashAttnFwdSm80INS1_25CollectiveMainloopFwdSm80ILi8ELi1ELb1EN4cute5tupleIJNS5_1CILi128EEES8_S8_EEELi128ENS_10bfloat16_tEfNS_4arch4Sm80ELb0ELb0ELb1ELb0ELb1ELb0ELb1ELb1EEENS1_21CollectiveEpilogueFwdIS9_NS6_IJNS7_ILi1EEESF_SF_EEESA_SC_Li256ELb0ELb1ELb1ELb0EEENS1_19SingleTileSchedulerILb0ELb1ELb1ELi128EEEEEEEEEvNT_6ParamsE,"",@"SHT_CUDA_INFO"
	.sectionflags	@""
	.align	4


	//----- nvinfo : EIATTR_CUDA_API_VERSION
	.align		4
        /*0000*/ 	.byte	0x04, 0x37
        /*0002*/ 	.short	(.L_268 - .L_267)
.L_267:
        /*0004*/ 	.word	0x00000082


	//----- nvinfo : EIATTR_SW2861232_WAR
	.align		4
.L_268:
        /*0008*/ 	.byte	0x01, 0x35
	.zero		2


	//----- nvinfo : EIATTR_PARAM_CBANK
	.align		4
        /*000c*/ 	.byte	0x04, 0x0a
        /*000e*/ 	.short	(.L_270 - .L_269)
	.align		4
.L_269:
        /*0010*/ 	.word	index@(.nv.constant0._ZN7cutlass13device_kernelIN5flash19enable_sm80_to_sm89INS1_16FlashAttnFwdSm80INS1_25CollectiveMainloopFwdSm80ILi8ELi1ELb1EN4cute5tupleIJNS5_1CILi128EEES8_S8_EEELi128ENS_10bfloat16_tEfNS_4arch4Sm80ELb0ELb0ELb1ELb0ELb1ELb0ELb1ELb1EEENS1_21CollectiveEpilogueFwdIS9_NS6_IJNS7_ILi1EEESF_SF_EEESA_SC_Li256ELb0ELb1ELb1ELb0EEENS1_19SingleTileSchedulerILb0ELb1ELb1ELi128EEEEEEEEEvNT_6ParamsE)
        /*0014*/ 	.short	0x0160
        /*0016*/ 	.short	0x0418


	//----- nvinfo : EIATTR_CBANK_PARAM_SIZE
	.align		4
.L_270:
        /*0018*/ 	.byte	0x03, 0x19
        /*001a*/ 	.short	0x0418


	//----- nvinfo : EIATTR_KPARAM_INFO
	.align		4
        /*001c*/ 	.byte	0x04, 0x17
        /*001e*/ 	.short	(.L_272 - .L_271)
.L_271:
        /*0020*/ 	.word	0x00000000
        /*0024*/ 	.short	0x0000
        /*0026*/ 	.short	0x0000
        /*0028*/ 	.byte	0x00, 0xf0, 0x61, 0x10


	//----- nvinfo : EIATTR_MAXREG_COUNT
	.align		4
.L_272:
        /*002c*/ 	.byte	0x03, 0x1b
        /*002e*/ 	.short	0x00ff


	//----- nvinfo : EIATTR_NUM_BARRIERS
	.align		4
        /*0030*/ 	.byte	0x02, 0x4c
        /*0032*/ 	.byte	0x02
	.zero		1


	//----- nvinfo : EIATTR_ANNOTATIONS
	.align		4
        /*0034*/ 	.byte	0x04, 0x55
        /*0036*/ 	.short	(.L_274 - .L_273)


	//   ....[0]....
.L_273:
        /*0038*/ 	.word	0x00000001
        /*003c*/ 	.byte	0x00, 0x6f, 0x00, 0x00, 0x01, 0x00, 0x00, 0x00, 0x20, 0x6f, 0x00, 0x00, 0x01, 0x00, 0x00, 0x00
        /*004c*/ 	.byte	0xa0, 0x6f, 0x00, 0x00, 0x01, 0x00, 0x00, 0x00, 0xc0, 0x6f, 0x00, 0x00, 0x01, 0x00, 0x00, 0x00
        /*005c*/ 	.byte	0xb0, 0x70, 0x00, 0x00, 0x01, 0x00, 0x00, 0x00, 0xd0, 0x70, 0x00, 0x00, 0x01, 0x00, 0x00, 0x00
        /*006c*/ 	.byte	0x30, 0x71, 0x00, 0x00, 0x01, 0x00, 0x00, 0x00, 0x70, 0x77, 0x00, 0x00, 0x01, 0x00, 0x00, 0x00
        /*007c*/ 	.byte	0xb0, 0x77, 0x00, 0x00, 0x01, 0x00, 0x00, 0x00, 0xf0, 0x77, 0x00, 0x00, 0x01, 0x00, 0x00, 0x00
        /*008c*/ 	.byte	0x20, 0x78, 0x00, 0x00, 0x01, 0x00, 0x00, 0x00, 0x50, 0x78, 0x00, 0x00, 0x01, 0x00, 0x00, 0x00
        /*009c*/ 	.byte	0x80, 0x78, 0x00, 0x00, 0x01, 0x00, 0x00, 0x00, 0xb0, 0x78, 0x00, 0x00


	//----- nvinfo : EIATTR_MERCURY_ISA_VERSION
	.align		4
.L_274:
        /*00a8*/ 	.byte	0x03, 0x5f
        /*00aa*/ 	.short	0x0000


	//----- nvinfo : EIATTR_COOP_GROUP_MASK_REGIDS
	.align		4
        /*00ac*/ 	.byte	0x04, 0x29
        /*00ae*/ 	.short	(.L_276 - .L_275)


	//   ....[0]....
.L_275:
        /*00b0*/ 	.word	0xffffffff


	//   ....[1]....
        /*00b4*/ 	.word	0xffffffff


	//   ....[2]....
        /*00b8*/ 	.word	0xffffffff


	//   ....[3]....
        /*00bc*/ 	.word	0xffffffff


	//   ....[4]....
        /*00c0*/ 	.word	0xffffffff


	//   ....[5]....
        /*00c4*/ 	.word	0xffffffff


	//   ....[6]....
        /*00c8*/ 	.word	0xffffffff


	//   ....[7]....
        /*00cc*/ 	.word	0xffffffff


	//   ....[8]....
        /*00d0*/ 	.word	0xffffffff


	//   ....[9]....
        /*00d4*/ 	.word	0xffffffff


	//   ....[10]....
        /*00d8*/ 	.word	0xffffffff


	//   ....[11]....
        /*00dc*/ 	.word	0xffffffff


	//   ....[12]....
        /*00e0*/ 	.word	0xffffffff


	//   ....[13]....
        /*00e4*/ 	.word	0xffffffff


	//   ....[14]....
        /*00e8*/ 	.word	0xffffffff


	//   ....[15]....
        /*00ec*/ 	.word	0xffffffff


	//   ....[16]....
        /*00f0*/ 	.word	0xffffffff


	//   ....[17]....
        /*00f4*/ 	.word	0xffffffff


	//   ....[18]....
        /*00f8*/ 	.word	0xffffffff


	//   ....[19]....
        /*00fc*/ 	.word	0xffffffff


	//   ....[20]....
        /*0100*/ 	.word	0xffffffff


	//   ....[21]....
        /*0104*/ 	.word	0xffffffff


	//   ....[22]....
        /*0108*/ 	.word	0xffffffff


	//   ....[23]....
        /*010c*/ 	.word	0xffffffff


	//   ....[24]....
        /*0110*/ 	.word	0xffffffff


	//   ....[25]....
        /*0114*/ 	.word	0xffffffff


	//   ....[26]....
        /*0118*/ 	.word	0xffffffff


	//   ....[27]....
        /*011c*/ 	.word	0xffffffff


	//   ....[28]....
        /*0120*/ 	.word	0xffffffff


	//   ....[29]....
        /*0124*/ 	.word	0xffffffff


	//   ....[30]....
        /*0128*/ 	.word	0xffffffff


	//   ....[31]....
        /*012c*/ 	.word	0xffffffff


	//   ....[32]....
        /*0130*/ 	.word	0xffffffff


	//   ....[33]....
        /*0134*/ 	.word	0xffffffff


	//   ....[34]....
        /*0138*/ 	.word	0xffffffff


	//   ....[35]....
        /*013c*/ 	.word	0xffffffff


	//   ....[36]....
        /*0140*/ 	.word	0xffffffff


	//   ....[37]....
        /*0144*/ 	.word	0xffffffff


	//   ....[38]....
        /*0148*/ 	.word	0xffffffff


	//   ....[39]....
        /*014c*/ 	.word	0xffffffff


	//   ....[40]....
        /*0150*/ 	.word	0xffffffff


	//   ....[41]....
        /*0154*/ 	.word	0xffffffff


	//   ....[42]....
        /*0158*/ 	.word	0xffffffff


	//   ....[43]....
        /*015c*/ 	.word	0xffffffff


	//   ....[44]....
        /*0160*/ 	.word	0xffffffff


	//   ....[45]....
        /*0164*/ 	.word	0xffffffff


	//   ....[46]....
        /*0168*/ 	.word	0xffffffff


	//   ....[47]....
        /*016c*/ 	.word	0xffffffff


	//   ....[48]....
        /*0170*/ 	.word	0xffffffff


	//   ....[49]....
        /*0174*/ 	.word	0xffffffff


	//   ....[50]....
        /*0178*/ 	.word	0xffffffff


	//   ....[51]....
        /*017c*/ 	.word	0xffffffff


	//   ....[52]....
        /*0180*/ 	.word	0xffffffff


	//   ....[53]....
        /*0184*/ 	.word	0xffffffff


	//   ....[54]....
        /*0188*/ 	.word	0xffffffff


	//   ....[55]....
        /*018c*/ 	.word	0xffffffff


	//   ....[56]....
        /*0190*/ 	.word	0xffffffff


	//   ....[57]....
        /*0194*/ 	.word	0xffffffff


	//   ....[58]....
        /*0198*/ 	.word	0xffffffff


	//   ....[59]....
        /*019c*/ 	.word	0xffffffff


	//   ....[60]....
        /*01a0*/ 	.word	0xffffffff


	//   ....[61]....
        /*01a4*/ 	.word	0xffffffff


	//   ....[62]....
        /*01a8*/ 	.word	0xffffffff


	//   ....[63]....
        /*01ac*/ 	.word	0xffffffff


	//   ....[64]....
        /*01b0*/ 	.word	0xffffffff


	//   ....[65]....
        /*01b4*/ 	.word	0xffffffff


	//   ....[66]....
        /*01b8*/ 	.word	0xffffffff


	//   ....[67]....
        /*01bc*/ 	.word	0xffffffff


	//   ....[68]....
        /*01c0*/ 	.word	0xffffffff


	//----- nvinfo : EIATTR_COOP_GROUP_INSTR_OFFSETS
	.align		4
.L_276:
        /*01c4*/ 	.byte	0x04, 0x28
        /*01c6*/ 	.short	(.L_278 - .L_277)


	//   ....[0]....
.L_277:
        /*01c8*/ 	.word	0x00000060


	//   ....[1]....
        /*01cc*/ 	.word	0x00000fb0


	//   ....[2]....
        /*01d0*/ 	.word	0x00000fe0


	//   ....[3]....
        /*01d4*/ 	.word	0x00001010


	//   ....[4]....
        /*01d8*/ 	.word	0x00001040


	//   ....[5]....
        /*01dc*/ 	.word	0x00001070


	//   ....[6]....
        /*01e0*/ 	.word	0x00001120


	//   ....[7]....
        /*01e4*/ 	.word	0x00001150


	//   ....[8]....
        /*01e8*/ 	.word	0x000011c0


	//   ....[9]....
        /*01ec*/ 	.word	0x00001360


	//   ....[10]....
        /*01f0*/ 	.word	0x000013a0


	//   ....[11]....
        /*01f4*/ 	.word	0x000013d0


	//   ....[12]....
        /*01f8*/ 	.word	0x00001400


	//   ....[13]....
        /*01fc*/ 	.word	0x00001410


	//   ....[14]....
        /*0200*/ 	.word	0x00001420


	//   ....[15]....
        /*0204*/ 	.word	0x00001430


	//   ....[16]....
        /*0208*/ 	.word	0x00001440


	//   ....[17]....
        /*020c*/ 	.word	0x00001b10


	//   ....[18]....
        /*0210*/ 	.word	0x00001b20


	//   ....[19]....
        /*0214*/ 	.word	0x00001b40


	//   ....[20]....
        /*0218*/ 	.word	0x00001b50


	//   ....[21]....
        /*021c*/ 	.word	0x00001b70


	//   ....[22]....
        /*0220*/ 	.word	0x00001b80


	//   ....[23]....
        /*0224*/ 	.word	0x00001ba0


	//   ....[24]....
        /*0228*/ 	.word	0x00001bc0


	//   ....[25]....
        /*022c*/ 	.word	0x00003360


	//   ....[26]....
        /*0230*/ 	.word	0x00003380


	//   ....[27]....
        /*0234*/ 	.word	0x00003390


	//   ....[28]....
        /*0238*/ 	.word	0x000033a0


	//   ....[29]....
        /*023c*/ 	.word	0x000033b0


	//   ....[30]....
        /*0240*/ 	.word	0x000033c0


	//   ....[31]....
        /*0244*/ 	.word	0x000033d0


	//   ....[32]....
        /*0248*/ 	.word	0x000033f0


	//   ....[33]....
        /*024c*/ 	.word	0x00004090


	//   ....[34]....
        /*0250*/ 	.word	0x00004100


	//   ....[35]....
        /*0254*/ 	.word	0x00004120


	//   ....[36]....
        /*0258*/ 	.word	0x00004140


	//   ....[37]....
        /*025c*/ 	.word	0x00005d60


	//   ....[38]....
        /*0260*/ 	.word	0x00005d70


	//   ....[39]....
        /*0264*/ 	.word	0x00005d80


	//   ....[40]....
        /*0268*/ 	.word	0x00005d90


	//   ....[41]....
        /*026c*/ 	.word	0x00005da0


	//   ....[42]....
        /*0270*/ 	.word	0x00005db0


	//   ....[43]....
        /*0274*/ 	.word	0x00005dc0


	//   ....[44]....
        /*0278*/ 	.word	0x00005df0


	//   ....[45]....
        /*027c*/ 	.word	0x000061f0


	//   ....[46]....
        /*0280*/ 	.word	0x00006210


	//   ....[47]....
        /*0284*/ 	.word	0x00006230


	//   ....[48]....
        /*0288*/ 	.word	0x00006250


	//   ....[49]....
        /*028c*/ 	.word	0x000063a0


	//   ....[50]....
        /*0290*/ 	.word	0x000063c0


	//   ....[51]....
        /*0294*/ 	.word	0x00006400


	//   ....[52]....
        /*0298*/ 	.word	0x00006430


	//   ....[53]....
        /*029c*/ 	.word	0x00007d00


	//   ....[54]....
        /*02a0*/ 	.word	0x00007d10


	//   ....[55]....
        /*02a4*/ 	.word	0x00007d30


	//   ....[56]....
        /*02a8*/ 	.word	0x00007d50


	//   ....[57]....
        /*02ac*/ 	.word	0x00009ca0


	//   ....[58]....
        /*02b0*/ 	.word	0x00009cd0


	//   ....[59]....
        /*02b4*/ 	.word	0x00009d10


	//   ....[60]....
        /*02b8*/ 	.word	0x00009d20


	//   ....[61]....
        /*02bc*/ 	.word	0x0000a830


	//   ....[62]....
        /*02c0*/ 	.word	0x0000a870


	//   ....[63]....
        /*02c4*/ 	.word	0x0000a8a0


	//   ....[64]....
        /*02c8*/ 	.word	0x0000a8c0


	//   ....[65]....
        /*02cc*/ 	.word	0x0000a930


	//   ....[66]....
        /*02d0*/ 	.word	0x0000a950


	//   ....[67]....
        /*02d4*/ 	.word	0x0000af90


	//   ....[68]....
        /*02d8*/ 	.word	0x0000afa0


	//----- nvinfo : EIATTR_EXIT_INSTR_OFFSETS
	.align		4
.L_278:
        /*02dc*/ 	.byte	0x04, 0x1c
        /*02de*/ 	.short	(.L_280 - .L_279)


	//   ....[0]....
.L_279:
        /*02e0*/ 	.word	0x000001c0


	//   ....[1]....
        /*02e4*/ 	.word	0x0000afb0


	//   ....[2]....
        /*02e8*/ 	.word	0x0000b550


	//   ....[3]....
        /*02ec*/ 	.word	0x0000b5a0


	//   ....[4]....
        /*02f0*/ 	.word	0x0000b5d0


	//   ....[5]....
        /*02f4*/ 	.word	0x0000b630


	//   ....[6]....
        /*02f8*/ 	.word	0x0000b8c0


	//----- nvinfo : EIATTR_CTAIDZ_USED
	.align		4
.L_280:
        /*02fc*/ 	.byte	0x01, 0x04
	.zero		2


	//----- nvinfo : EIATTR_MAX_THREADS
	.align		4
        /*0300*/ 	.byte	0x04, 0x05
        /*0302*/ 	.short	(.L_282 - .L_281)
.L_281:
        /*0304*/ 	.word	0x00000100
        /*0308*/ 	.word	0x00000001
        /*030c*/ 	.word	0x00000001


	//----- nvinfo : EIATTR_CRS_STACK_SIZE
	.align		4
.L_282:
        /*0310*/ 	.byte	0x04, 0x1e
        /*0312*/ 	.short	(.L_284 - .L_283)
.L_283:
        /*0314*/ 	.word	0x00000000
.L_284:


//--------------------- .nv.info._ZN7cutlass13device_kernelIN5flash19enable_sm80_to_sm89INS1_16FlashAttnFwdSm80INS1_25CollectiveMainloopFwdSm80ILi8ELi1ELb1EN4cute5tupleIJNS5_1CILi128EEENS7_ILi96EEES8_EEELi128ENS_10bfloat16_tEfNS_4arch4Sm80ELb0ELb1ELb1ELb0ELb1ELb0ELb1ELb1EEENS1_21CollectiveEpilogueFwdINS6_IJS8_S8_S9_EEENS6_IJNS7_ILi1EEESH_SH_EEESB_SD_Li256ELb0ELb1ELb1ELb0EEENS1_19SingleTileSchedulerILb0ELb1ELb1ELi128EEEEEEEEEvNT_6ParamsE --------------------------
	.section	.nv.info._ZN7cutlass13device_kernelIN5flash19enable_sm80_to_sm89INS1_16FlashAttnFwdSm80INS1_25CollectiveMainloopFwdSm80ILi8ELi1ELb1EN4cute5tupleIJNS5_1CILi128EEENS7_ILi96EEES8_EEELi128ENS_10bfloat16_tEfNS_4arch4Sm80ELb0ELb1ELb1ELb0ELb1ELb0ELb1ELb1EEENS1_21CollectiveEpilogueFwdINS6_IJS8_S8_S9_EEENS6_IJNS7_ILi1EEESH_SH_EEESB_SD_Li256ELb0ELb1ELb1ELb0EEENS1_19SingleTileSchedulerILb0ELb1ELb1ELi128EEEEEEEEEvNT_6ParamsE,"",@"SHT_CUDA_INFO"
	.sectionflags	@""
	.align	4


	//----- nvinfo : EIATTR_CUDA_API_VERSION
	.align		4
        /*0000*/ 	.byte	0x04, 0x37
        /*0002*/ 	.short	(.L_286 - .L_285)
.L_285:
        /*0004*/ 	.word	0x00000082


	//----- nvinfo : EIATTR_SW2861232_WAR
	.align		4
.L_286:
        /*0008*/ 	.byte	0x01, 0x35
	.zero		2


	//----- nvinfo : EIATTR_PARAM_CBANK
	.align		4
        /*000c*/ 	.byte	0x04, 0x0a
        /*000e*/ 	.short	(.L_288 - .L_287)
	.align		4
.L_287:
        /*0010*/ 	.word	index@(.nv.constant0._ZN7cutlass13device_kernelIN5flash19enable_sm80_to_sm89INS1_16FlashAttnFwdSm80INS1_25CollectiveMainloopFwdSm80ILi8ELi1ELb1EN4cute5tupleIJNS5_1CILi128EEENS7_ILi96EEES8_EEELi128ENS_10bfloat16_tEfNS_4arch4Sm80ELb0ELb1ELb1ELb0ELb1ELb0ELb1ELb1EEENS1_21CollectiveEpilogueFwdINS6_IJS8_S8_S9_EEENS6_IJNS7_ILi1EEESH_SH_EEESB_SD_Li256ELb0ELb1ELb1ELb0EEENS1_19SingleTileSchedulerILb0ELb1ELb1ELi128EEEEEEEEEvNT_6ParamsE)
        /*0014*/ 	.short	0x0160
        /*0016*/ 	.short	0x0418


	//----- nvinfo : EIATTR_CBANK_PARAM_SIZE
	.align		4
.L_288:
        /*0018*/ 	.byte	0x03, 0x19
        /*001a*/ 	.short	0x0418


	//----- nvinfo : EIATTR_KPARAM_INFO
	.align		4
        /*001c*/ 	.byte	0x04, 0x17
        /*001e*/ 	.short	(.L_290 - .L_289)
.L_289:
        /*0020*/ 	.word	0x00000000
        /*0024*/ 	.short	0x0000
        /*0026*/ 	.short	0x0000
        /*0028*/ 	.byte	0x00, 0xf0, 0x61, 0x10


	//----- nvinfo : EIATTR_MAXREG_COUNT
	.align		4
.L_290:
        /*002c*/ 	.byte	0x03, 0x1b
        /*002e*/ 	.short	0x00ff


	//----- nvinfo : EIATTR_NUM_BARRIERS
	.align		4
        /*0030*/ 	.byte	0x02, 0x4c
        /*0032*/ 	.byte	0x02
	.zero		1


	//----- nvinfo : EIATTR_MERCURY_ISA_VERSION
	.align		4
        /*0034*/ 	.byte	0x03, 0x5f
        /*0036*/ 	.short	0x0000


	//----- nvinfo : EIATTR_COOP_GROUP_MASK_REGIDS
	.align		4
        /*0038*/ 	.byte	0x04, 0x29
        /*003a*/ 	.short	(.L_292 - .L_291)


	//   ....[0]....
.L_291:
        /*003c*/ 	.word	0xffffffff


	//   ....[1]....
        /*0040*/ 	.word	0xffffffff


	//   ....[2]....
        /*0044*/ 	.word	0xffffffff


	//   ....[3]....
        /*0048*/ 	.word	0xffffffff


	//   ....[4]....
        /*004c*/ 	.word	0xffffffff


	//   ....[5]....
        /*0050*/ 	.word	0xffffffff


	//   ....[6]....
        /*0054*/ 	.word	0xffffffff


	//   ....[7]....
        /*0058*/ 	.word	0xffffffff


	//   ....[8]....
        /*005c*/ 	.word	0xffffffff


	//   ....[9]....
        /*0060*/ 	.word	0xffffffff


	//   ....[10]....
        /*0064*/ 	.word	0xffffffff


	//   ....[11]....
        /*0068*/ 	.word	0xffffffff


	//   ....[12]....
        /*006c*/ 	.word	0xffffffff


	//   ....[13]....
        /*0070*/ 	.word	0xffffffff


	//   ....[14]....
        /*0074*/ 	.word	0xffffffff


	//   ....[15]....
        /*0078*/ 	.word	0xffffffff


	//   ....[16]....
        /*007c*/ 	.word	0xffffffff


	//   ....[17]....
        /*0080*/ 	.word	0xffffffff


	//   ....[18]....
        /*0084*/ 	.word	0xffffffff


	//   ....[19]....
        /*0088*/ 	.word	0xffffffff


	//   ....[20]....
        /*008c*/ 	.word	0xffffffff


	//   ....[21]....
        /*0090*/ 	.word	0xffffffff


	//   ....[22]....
        /*0094*/ 	.word	0xffffffff


	//   ....[23]....
        /*0098*/ 	.word	0xffffffff


	//   ....[24]....
        /*009c*/ 	.word	0xffffffff


	//   ....[25]....
        /*00a0*/ 	.word	0xffffffff


	//   ....[26]....
        /*00a4*/ 	.word	0xffffffff


	//   ....[27]....
        /*00a8*/ 	.word	0xffffffff


	//   ....[28]....
        /*00ac*/ 	.word	0xffffffff


	//   ....[29]....
        /*00b0*/ 	.word	0xffffffff


	//   ....[30]....
        /*00b4*/ 	.word	0xffffffff


	//   ....[31]....
        /*00b8*/ 	.word	0xffffffff


	//   ....[32]....
        /*00bc*/ 	.word	0xffffffff


	//   ....[33]....
        /*00c0*/ 	.word	0xffffffff


	//   ....[34]....
        /*00c4*/ 	.word	0xffffffff


	//   ....[35]....
        /*00c8*/ 	.word	0xffffffff


	//   ....[36]....
        /*00cc*/ 	.word	0xffffffff


	//   ....[37]....
        /*00d0*/ 	.word	0xffffffff


	//   ....[38]....
        /*00d4*/ 	.word	0xffffffff


	//   ....[39]....
        /*00d8*/ 	.word	0xffffffff


	//   ....[40]....
        /*00dc*/ 	.word	0xffffffff


	//   ....[41]....
        /*00e0*/ 	.word	0xffffffff


	//   ....[42]....
        /*00e4*/ 	.word	0xffffffff


	//   ....[43]....
        /*00e8*/ 	.word	0xffffffff


	//   ....[44]....
        /*00ec*/ 	.word	0xffffffff


	//   ....[45]....
        /*00f0*/ 	.word	0xffffffff


	//   ....[46]....
        /*00f4*/ 	.word	0xffffffff


	//   ....[47]....
        /*00f8*/ 	.word	0xffffffff


	//   ....[48]....
        /*00fc*/ 	.word	0xffffffff


	//   ....[49]....
        /*0100*/ 	.word	0xffffffff


	//   ....[50]....
        /*0104*/ 	.word	0xffffffff


	//   ....[51]....
        /*0108*/ 	.word	0xffffffff


	//   ....[52]....
        /*010c*/ 	.word	0xffffffff


	//   ....[53]....
        /*0110*/ 	.word	0xffffffff


	//   ....[54]....
        /*0114*/ 	.word	0xffffffff


	//   ....[55]....
        /*0118*/ 	.word	0xffffffff


	//   ....[56]....
        /*011c*/ 	.word	0xffffffff


	//   ....[57]....
        /*0120*/ 	.word	0xffffffff


	//   ....[58]....
        /*0124*/ 	.word	0xffffffff


	//   ....[59]....
        /*0128*/ 	.word	0xffffffff


	//   ....[60]....
        /*012c*/ 	.word	0xffffffff


	//   ....[61]....
        /*0130*/ 	.word	0xffffffff


	//   ....[62]....
        /*0134*/ 	.word	0xffffffff


	//   ....[63]....
        /*0138*/ 	.word	0xffffffff


	//   ....[64]....
        /*013c*/ 	.word	0xffffffff


	//   ....[65]....
        /*0140*/ 	.word	0xffffffff


	//   ....[66]....
        /*0144*/ 	.word	0xffffffff


	//   ....[67]....
        /*0148*/ 	.word	0xffffffff


	//   ....[68]....
        /*014c*/ 	.word	0xffffffff


	//   ....[69]....
        /*0150*/ 	.word	0xffffffff


	//   ....[70]....
        /*0154*/ 	.word	0xffffffff


	//   ....[71]....
        /*0158*/ 	.word	0xffffffff


	//   ....[72]....
        /*015c*/ 	.word	0xffffffff


	//   ....[73]....
        /*0160*/ 	.word	0xffffffff


	//   ....[74]....
        /*0164*/ 	.word	0xffffffff


	//   ....[75]....
        /*0168*/ 	.word	0xffffffff


	//   ....[76]....
        /*016c*/ 	.word	0xffffffff


	//   ....[77]....
        /*0170*/ 	.word	0xffffffff


	//   ....[78]....
        /*0174*/ 	.word	0xffffffff


	//   ....[79]....
        /*0178*/ 	.word	0xffffffff


	//   ....[80]....
        /*017c*/ 	.word	0xffffffff


	//   ....[81]....
        /*0180*/ 	.word	0xffffffff


	//   ....[82]....
        /*0184*/ 	.word	0xffffffff


	//   ....[83]....
        /*0188*/ 	.word	0xffffffff


	//   ....[84]....
        /*018c*/ 	.word	0xffffffff


	//   ....[85]....
        /*0190*/ 	.word	0xffffffff


	//   ....[86]....
        /*0194*/ 	.word	0xffffffff


	//   ....[87]....
        /*0198*/ 	.word	0xffffffff


	//   ....[88]....
        /*019c*/ 	.word	0xffffffff


	//   ....[89]....
        /*01a0*/ 	.word	0xffffffff


	//   ....[90]....
        /*01a4*/ 	.word	0xffffffff


	//   ....[91]....
        /*01a8*/ 	.word	0xffffffff


	//   ....[92]....
        /*01ac*/ 	.word	0xffffffff


	//   ....[93]....
        /*01b0*/ 	.word	0xffffffff


	//   ....[94]....
        /*01b4*/ 	.word	0xffffffff


	//   ....[95]....
        /*01b8*/ 	.word	0xffffffff


	//   ....[96]....
        /*01bc*/ 	.word	0xffffffff


	//----- nvinfo : EIATTR_COOP_GROUP_INSTR_OFFSETS
	.align		4
.L_292:
        /*01c0*/ 	.byte	0x04, 0x28
        /*01c2*/ 	.short	(.L_294 - .L_293)


	//   ....[0]....
.L_293:
        /*01c4*/ 	.word	0x00000050


	//   ....[1]....
        /*01c8*/ 	.word	0x00001410


	//   ....[2]....
        /*01cc*/ 	.word	0x00001450


	//   ....[3]....
        /*01d0*/ 	.word	0x00001490


	//   ....[4]....
        /*01d4*/ 	.word	0x000014e0


	//   ....[5]....
        /*01d8*/ 	.word	0x00001530


	//   ....[6]....
        /*01dc*/ 	.word	0x00001570


	//   ....[7]....
        /*01e0*/ 	.word	0x000015b0


	//   ....[8]....
        /*01e4*/ 	.word	0x000015f0


	//   ....[9]....
        /*01e8*/ 	.word	0x00001860


	//   ....[10]....
        /*01ec*/ 	.word	0x00001890


	//   ....[11]....
        /*01f0*/ 	.word	0x000018c0


	//   ....[12]....
        /*01f4*/ 	.word	0x000018e0


	//   ....[13]....
        /*01f8*/ 	.word	0x00001900


	//   ....[14]....
        /*01fc*/ 	.word	0x00001920


	//   ....[15]....
        /*0200*/ 	.word	0x00001ec0


	//   ....[16]....
        /*0204*/ 	.word	0x00001ee0


	//   ....[17]....
        /*0208*/ 	.word	0x00001ef0


	//   ....[18]....
        /*020c*/ 	.word	0x00001f10


	//   ....[19]....
        /*0210*/ 	.word	0x00001f20


	//   ....[20]....
        /*0214*/ 	.word	0x00001f50


	//   ....[21]....
        /*0218*/ 	.word	0x00002be0


	//   ....[22]....
        /*021c*/ 	.word	0x00002c10


	//   ....[23]....
        /*0220*/ 	.word	0x00002c20


	//   ....[24]....
        /*0224*/ 	.word	0x00002c30


	//   ....[25]....
        /*0228*/ 	.word	0x00002c40


	//   ....[26]....
        /*022c*/ 	.word	0x00002c50


	//   ....[27]....
        /*0230*/ 	.word	0x00003150


	//   ....[28]....
        /*0234*/ 	.word	0x000034a0


	//   ....[29]....
        /*0238*/ 	.word	0x00004a00


	//   ....[30]....
        /*023c*/ 	.word	0x00004a80


	//   ....[31]....
        /*0240*/ 	.word	0x00004a90


	//   ....[32]....
        /*0244*/ 	.word	0x00004ac0


	//   ....[33]....
        /*0248*/ 	.word	0x000062a0


	//   ....[34]....
        /*024c*/ 	.word	0x000062b0


	//   ....[35]....
        /*0250*/ 	.word	0x000062c0


	//   ....[36]....
        /*0254*/ 	.word	0x000062d0


	//   ....[37]....
        /*0258*/ 	.word	0x000062e0


	//   ....[38]....
        /*025c*/ 	.word	0x000062f0


	//   ....[39]....
        /*0260*/ 	.word	0x00007480


	//   ....[40]....
        /*0264*/ 	.word	0x000074a0


	//   ....[41]....
        /*0268*/ 	.word	0x000074c0


	//   ....[42]....
        /*026c*/ 	.word	0x000074d0


	//   ....[43]....
        /*0270*/ 	.word	0x000074e0


	//   ....[44]....
        /*0274*/ 	.word	0x000074f0


	//   ....[45]....
        /*0278*/ 	.word	0x000076c0


	//   ....[46]....
        /*027c*/ 	.word	0x000078f0


	//   ....[47]....
        /*0280*/ 	.word	0x000088f0


	//   ....[48]....
        /*0284*/ 	.word	0x00008b20


	//   ....[49]....
        /*0288*/ 	.word	0x00008cd0


	//   ....[50]....
        /*028c*/ 	.word	0x00008dc0


	//   ....[51]....
        /*0290*/ 	.word	0x0000aa10


	//   ....[52]....
        /*0294*/ 	.word	0x0000aa30


	//   ....[53]....
        /*0298*/ 	.word	0x0000aa50


	//   ....[54]....
        /*029c*/ 	.word	0x0000aa60


	//   ....[55]....
        /*02a0*/ 	.word	0x0000aa70


	//   ....[56]....
        /*02a4*/ 	.word	0x0000aa80


	//   ....[57]....
        /*02a8*/ 	.word	0x0000bc10


	//   ....[58]....
        /*02ac*/ 	.word	0x0000bc30


	//   ....[59]....
        /*02b0*/ 	.word	0x0000bc50


	//   ....[60]....
        /*02b4*/ 	.word	0x0000bc60


	//   ....[61]....
        /*02b8*/ 	.word	0x0000bc70


	//   ....[62]....
        /*02bc*/ 	.word	0x0000bc80


	//   ....[63]....
        /*02c0*/ 	.word	0x0000c120


	//   ....[64]....
        /*02c4*/ 	.word	0x0000c130


	//   ....[65]....
        /*02c8*/ 	.word	0x0000c160


	//   ....[66]....
        /*02cc*/ 	.word	0x0000c170


	//   ....[67]....
        /*02d0*/ 	.word	0x0000dc40


	//   ....[68]....
        /*02d4*/ 	.word	0x0000dc60


	//   ....[69]....
        /*02d8*/ 	.word	0x0000dc80


	//   ....[70]....
        /*02dc*/ 	.word	0x0000dca0


	//   ....[71]....
        /*02e0*/ 	.word	0x0000dce0


	//   ....[72]....
        /*02e4*/ 	.word	0x0000de10


	//   ....[73]....
        /*02e8*/ 	.word	0x0000ede0


	//   ....[74]....
        /*02ec*/ 	.word	0x0000edf0


	//   ....[75]....
        /*02f0*/ 	.word	0x0000ee00


	//   ....[76]....
        /*02f4*/ 	.word	0x0000ee10


	//   ....[77]....
        /*02f8*/ 	.word	0x0000ee20


	//   ....[78]....
        /*02fc*/ 	.word	0x0000ee30


	//   ....[79]....
        /*0300*/ 	.word	0x0000f000


	//   ....[80]....
        /*0304*/ 	.word	0x0000f220


	//   ....[81]....
        /*0308*/ 	.word	0x000103d0


	//   ....[82]....
        /*030c*/ 	.word	0x00010490


	//   ....[83]....
        /*0310*/ 	.word	0x000105f0


	//   ....[84]....
        /*0314*/ 	.word	0x00010700


	//   ....[85]....
        /*0318*/ 	.word	0x00011eb0


	//   ....[86]....
        /*031c*/ 	.word	0x00011ee0


	//   ....[87]....
        /*0320*/ 	.word	0x00011f20


	//   ....[88]....
        /*0324*/ 	.word	0x00011f30


	//   ....[89]....
        /*0328*/ 	.word	0x00012a40


	//   ....[90]....
        /*032c*/ 	.word	0x00012a80


	//   ....[91]....
        /*0330*/ 	.word	0x00012aa0


	//   ....[92]....
        /*0334*/ 	.word	0x00012ad0


	//   ....[93]....
        /*0338*/ 	.word	0x00012b40


	//   ....[94]....
        /*033c*/ 	.word	0x00012bb0


	//   ....[95]....
        /*0340*/ 	.word	0x000131c0


	//   ....[96]....
        /*0344*/ 	.word	0x000131d0


	//----- nvinfo : EIATTR_EXIT_INSTR_OFFSETS
	.align		4
.L_294:
        /*0348*/ 	.byte	0x04, 0x1c
        /*034a*/ 	.short	(.L_296 - .L_295)


	//   ....[0]....
.L_295:
        /*034c*/ 	.word	0x000001b0


	//   ....[1]....
        /*0350*/ 	.word	0x000131e0


	//   ....[2]....
        /*0354*/ 	.word	0x00013780


	//   ....[3]....
        /*0358*/ 	.word	0x000137d0


	//   ....[4]....
        /*035c*/ 	.word	0x00013800


	//   ....[5]....
        /*0360*/ 	.word	0x00013860


	//   ....[6]....
        /*0364*/ 	.word	0x00013af0


	//----- nvinfo : EIATTR_CTAIDZ_USED
	.align		4
.L_296:
        /*0368*/ 	.byte	0x01, 0x04
	.zero		2


	//----- nvinfo : EIATTR_MAX_THREADS
	.align		4
        /*036c*/ 	.byte	0x04, 0x05
        /*036e*/ 	.short	(.L_298 - .L_297)
.L_297:
        /*0370*/ 	.word	0x00000100
        /*0374*/ 	.word	0x00000001
        /*0378*/ 	.word	0x00000001


	//----- nvinfo : EIATTR_CRS_STACK_SIZE
	.align		4
.L_298:
        /*037c*/ 	.byte	0x04, 0x1e
        /*037e*/ 	.short	(.L_300 - .L_299)
.L_299:
        /*0380*/ 	.word	0x00000000
.L_300:


//--------------------- .nv.info._ZN7cutlass13device_kernelIN5flash19enable_sm80_to_sm89INS1_16FlashAttnFwdSm80INS1_25CollectiveMainloopFwdSm80ILi8ELi1ELb1EN4cute5tupleIJNS5_1CILi128EEES8_S8_EEELi128ENS_10bfloat16_tEfNS_4arch4Sm80ELb1ELb0ELb1ELb0ELb1ELb0ELb1ELb1EEENS1_21CollectiveEpilogueFwdIS9_NS6_IJNS7_ILi1EEESF_SF_EEESA_SC_Li256ELb0ELb1ELb1ELb0EEENS1_30DynamicPersistentTileSchedulerILi256ELi256ELb1ELb1ELb0EEEEEEEEEvNT_6ParamsE --------------------------
	.section	.nv.info._ZN7cutlass13device_kernelIN5flash19enable_sm80_to_sm89INS1_16FlashAttnFwdSm80INS1_25CollectiveMainloopFwdSm80ILi8ELi1ELb1EN4cute5tupleIJNS5_1CILi128EEES8_S8_EEELi128ENS_10bfloat16_tEfNS_4arch4Sm80ELb1ELb0ELb1ELb0ELb1ELb0ELb1ELb1EEENS1_21CollectiveEpilogueFwdIS9_NS6_IJNS7_ILi1EEESF_SF_EEESA_SC_Li256ELb0ELb1ELb1ELb0EEENS1_30DynamicPersistentTileSchedulerILi256ELi256ELb1ELb1ELb0EEEEEEEEEvNT_6ParamsE,"",@"SHT_CUDA_INFO"
	.sectionflags	@""
	.align	4


	//----- nvinfo : EIATTR_CUDA_API_VERSION
	.align		4
        /*0000*/ 	.byte	0x04, 0x37
        /*0002*/ 	.short	(.L_302 - .L_301)
.L_301:
        /*0004*/ 	.word	0x00000082


	//----- nvinfo : EIATTR_SW2861232_WAR
	.align		4
.L_302:
        /*0008*/ 	.byte	0x01, 0x35
	.zero		2


	//----- nvinfo : EIATTR_PARAM_CBANK
	.align		4
        /*000c*/ 	.byte	0x04, 0x0a
        /*000e*/ 	.short	(.L_304 - .L_303)
	.align		4
.L_303:
        /*0010*/ 	.word	index@(.nv.constant0._ZN7cutlass13device_kernelIN5flash19enable_sm80_to_sm89INS1_16FlashAttnFwdSm80INS1_25CollectiveMainloopFwdSm80ILi8ELi1ELb1EN4cute5tupleIJNS5_1CILi128EEES8_S8_EEELi128ENS_10bfloat16_tEfNS_4arch4Sm80ELb1ELb0ELb1ELb0ELb1ELb0ELb1ELb1EEENS1_21CollectiveEpilogueFwdIS9_NS6_IJNS7_ILi1EEESF_SF_EEESA_SC_Li256ELb0ELb1ELb1ELb0EEENS1_30DynamicPersistentTileSchedulerILi256ELi256ELb1ELb1ELb0EEEEEEEEEvNT_6ParamsE)
        /*0014*/ 	.short	0x0160
        /*0016*/ 	.short	0x0428


	//----- nvinfo : EIATTR_CBANK_PARAM_SIZE
	.align		4
.L_304:
        /*0018*/ 	.byte	0x03, 0x19
        /*001a*/ 	.short	0x0428


	//----- nvinfo : EIATTR_KPARAM_INFO
	.align		4
        /*001c*/ 	.byte	0x04, 0x17
        /*001e*/ 	.short	(.L_306 - .L_305)
.L_305:
        /*0020*/ 	.word	0x00000000
        /*0024*/ 	.short	0x0000
        /*0026*/ 	.short	0x0000
        /*0028*/ 	.byte	0x00, 0xf0, 0xa1, 0x10


	//----- nvinfo : EIATTR_MAXREG_COUNT
	.align		4
.L_306:
        /*002c*/ 	.byte	0x03, 0x1b
        /*002e*/ 	.short	0x00ff


	//----- nvinfo : EIATTR_NUM_BARRIERS
	.align		4
        /*0030*/ 	.byte	0x02, 0x4c
        /*0032*/ 	.byte	0x06
	.zero		1


	//----- nvinfo : EIATTR_ANNOTATIONS
	.align		4
        /*0034*/ 	.byte	0x04, 0x55
        /*0036*/ 	.short	(.L_308 - .L_307)


	//   ....[0]....
.L_307:
        /*0038*/ 	.word	0x00000001
        /*003c*/ 	.byte	0x70, 0x00, 0x00, 0x00, 0x01, 0x00, 0x00, 0x00, 0x40, 0x05, 0x00, 0x00, 0x01, 0x00, 0x00, 0x00
        /* <DEDUP_REMOVED lines=64> */
        /*044c*/ 	.byte	0xa0, 0x40, 0x01, 0x00, 0x01, 0x00, 0x00, 0x00, 0xf0, 0x40, 0x01, 0x00


	//----- nvinfo : EIATTR_MERCURY_ISA_VERSION
	.align		4
.L_308:
        /*0458*/ 	.byte	0x03, 0x5f
        /*045a*/ 	.short	0x0000


	//----- nvinfo : EIATTR_INT_WARP_WIDE_INSTR_OFFSETS
	.align		4
        /*045c*/ 	.byte	0x04, 0x31
        /*045e*/ 	.short	(.L_310 - .L_309)


	//   ....[0]....
.L_309:
        /*0460*/ 	.word	0x0000feb0


	//   ....[1]....
        /*0464*/ 	.word	0x0000ff30


	//----- nvinfo : EIATTR_COOP_GROUP_MASK_REGIDS
	.align		4
.L_310:
        /*0468*/ 	.byte	0x04, 0x29
        /*046a*/ 	.short	(.L_312 - .L_311)


	//   ....[0]....
.L_311:
        /*046c*/ 	.word	0xffffffff


	//   ....[1]....
        /*0470*/ 	.word	0xffffffff


	//   ....[2]....
        /*0474*/ 	.word	0xffffffff


	//   ....[3]....
        /*0478*/ 	.word	0xffffffff


	//   ....[4]....
        /*047c*/ 	.word	0xffffffff


	//   ....[5]....
        /*0480*/ 	.word	0xffffffff


	//   ....[6]....
        /*0484*/ 	.word	0xffffffff


	//   ....[7]....
        /*0488*/ 	.word	0xffffffff


	//   ....[8]....
        /*048c*/ 	.word	0xffffffff


	//   ....[9]....
        /*0490*/ 	.word	0xffffffff


	//   ....[10]....
        /*0494*/ 	.word	0xffffffff


	//   ....[11]....
        /*0498*/ 	.word	0xffffffff


	//   ....[12]....
        /*049c*/ 	.word	0xffffffff


	//   ....[13]....
        /*04a0*/ 	.word	0xffffffff


	//   ....[14]....
        /*04a4*/ 	.word	0xffffffff


	//   ....[15]....
        /*04a8*/ 	.word	0xffffffff


	//   ....[16]....
        /*04ac*/ 	.word	0xffffffff


	//   ....[17]....
        /*04b0*/ 	.word	0xffffffff


	//   ....[18]....
        /*04b4*/ 	.word	0xffffffff


	//   ....[19]....
        /*04b8*/ 	.word	0xffffffff


	//   ....[20]....
        /*04bc*/ 	.word	0xffffffff


	//   ....[21]....
        /*04c0*/ 	.word	0xffffffff


	//   ....[22]....
        /*04c4*/ 	.word	0xffffffff


	//   ....[23]....
        /*04c8*/ 	.word	0xffffffff


	//   ....[24]....
        /*04cc*/ 	.word	0xffffffff


	//   ....[25]....
        /*04d0*/ 	.word	0xffffffff


	//   ....[26]....
        /*04d4*/ 	.word	0xffffffff


	//   ....[27]....
        /*04d8*/ 	.word	0xffffffff


	//   ....[28]....
        /*04dc*/ 	.word	0xffffffff


	//   ....[29]....
        /*04e0*/ 	.word	0xffffffff


	//   ....[30]....
        /*04e4*/ 	.word	0xffffffff


	//   ....[31]....
        /*04e8*/ 	.word	0xffffffff


	//   ....[32]....
        /*04ec*/ 	.word	0xffffffff


	//   ....[33]....
        /*04f0*/ 	.word	0xffffffff


	//   ....[34]....
        /*04f4*/ 	.word	0xffffffff


	//   ....[35]....
        /*04f8*/ 	.word	0xffffffff


	//   ....[36]....
        /*04fc*/ 	.word	0xffffffff


	//   ....[37]....
        /*0500*/ 	.word	0xffffffff


	//   ....[38]....
        /*0504*/ 	.word	0xffffffff


	//   ....[39]....
        /*0508*/ 	.word	0xffffffff


	//   ....[40]....
        /*050c*/ 	.word	0xffffffff


	//   ....[41]....
        /*0510*/ 	.word	0xffffffff


	//   ....[42]....
        /*0514*/ 	.word	0xffffffff


	//   ....[43]....
        /*0518*/ 	.word	0xffffffff


	//   ....[44]....
        /*051c*/ 	.word	0xffffffff


	//   ....[45]....
        /*0520*/ 	.word	0xffffffff


	//   ....[46]....
        /*0524*/ 	.word	0xffffffff


	//   ....[47]....
        /*0528*/ 	.word	0xffffffff


	//   ....[48]....
        /*052c*/ 	.word	0xffffffff


	//   ....[49]....
        /*0530*/ 	.word	0xffffffff


	//   ....[50]....
        /*0534*/ 	.word	0xffffffff


	//   ....[51]....
        /*0538*/ 	.word	0xffffffff


	//   ....[52]....
        /*053c*/ 	.word	0xffffffff


	//   ....[53]....
        /*0540*/ 	.word	0xffffffff


	//   ....[54]....
        /*0544*/ 	.word	0xffffffff


	//   ....[55]....
        /*0548*/ 	.word	0xffffffff


	//   ....[56]....
        /*054c*/ 	.word	0xffffffff


	//   ....[57]....
        /*0550*/ 	.word	0xffffffff


	//   ....[58]....
        /*0554*/ 	.word	0xffffffff


	//   ....[59]....
        /*0558*/ 	.word	0xffffffff


	//   ....[60]....
        /*055c*/ 	.word	0xffffffff


	//   ....[61]....
        /*0560*/ 	.word	0xffffffff


	//   ....[62]....
        /*0564*/ 	.word	0xffffffff


	//   ....[63]....
        /*0568*/ 	.word	0xffffffff


	//   ....[64]....
        /*056c*/ 	.word	0xffffffff


	//   ....[65]....
        /*0570*/ 	.word	0xffffffff


	//   ....[66]....
        /*0574*/ 	.word	0xffffffff


	//   ....[67]....
        /*0578*/ 	.word	0xffffffff


	//   ....[68]....
        /*057c*/ 	.word	0xffffffff


	//   ....[69]....
        /*0580*/ 	.word	0xffffffff


	//   ....[70]....
        /*0584*/ 	.word	0xffffffff


	//   ....[71]....
        /*0588*/ 	.word	0xffffffff


	//   ....[72]....
        /*058c*/ 	.word	0xffffffff


	//   ....[73]....
        /*0590*/ 	.word	0xffffffff


	//   ....[74]....
        /*0594*/ 	.word	0xffffffff


	//   ....[75]....
        /*0598*/ 	.word	0xffffffff


	//   ....[76]....
        /*059c*/ 	.word	0xffffffff


	//   ....[77]....
        /*05a0*/ 	.word	0xffffffff


	//   ....[78]....
        /*05a4*/ 	.word	0xffffffff


	//   ....[79]....
        /*05a8*/ 	.word	0xffffffff


	//   ....[80]....
        /*05ac*/ 	.word	0xffffffff


	//   ....[81]....
        /*05b0*/ 	.word	0xffffffff


	//   ....[82]....
        /*05b4*/ 	.word	0xffffffff


	//   ....[83]....
        /*05b8*/ 	.word	0xffffffff


	//   ....[84]....
        /*05bc*/ 	.word	0xffffffff


	//   ....[85]....
        /*05c0*/ 	.word	0xffffffff


	//   ....[86]....
        /*05c4*/ 	.word	0xffffffff


	//   ....[87]....
        /*05c8*/ 	.word	0xffffffff


	//   ....[88]....
        /*05cc*/ 	.word	0xffffffff


	//   ....[89]....
        /*05d0*/ 	.word	0xffffffff


	//   ....[90]....
        /*05d4*/ 	.word	0xffffffff


	//   ....[91]....
        /*05d8*/ 	.word	0xffffffff


	//   ....[92]....
        /*05dc*/ 	.word	0xffffffff


	//   ....[93]....
        /*05e0*/ 	.word	0xffffffff


	//   ....[94]....
        /*05e4*/ 	.word	0xffffffff


	//   ....[95]....
        /*05e8*/ 	.word	0xffffffff


	//   ....[96]....
        /*05ec*/ 	.word	0xffffffff


	//   ....[97]....
        /*05f0*/ 	.word	0xffffffff


	//   ....[98]....
        /*05f4*/ 	.word	0xffffffff


	//   ....[99]....
        /*05f8*/ 	.word	0xffffffff


	//   ....[100]....
        /*05fc*/ 	.word	0xffffffff


	//   ....[101]....
        /*0600*/ 	.word	0xffffffff


	//   ....[102]....
        /*0604*/ 	.word	0xffffffff


	//   ....[103]....
        /*0608*/ 	.word	0xffffffff


	//   ....[104]....
        /*060c*/ 	.word	0xffffffff


	//   ....[105]....
        /*0610*/ 	.word	0xffffffff


	//   ....[106]....
        /*0614*/ 	.word	0xffffffff


	//   ....[107]....
        /*0618*/ 	.word	0xffffffff


	//   ....[108]....
        /*061c*/ 	.word	0xffffffff


	//   ....[109]....
        /*0620*/ 	.word	0xffffffff


	//   ....[110]....
        /*0624*/ 	.word	0xffffffff


	//   ....[111]....
        /*0628*/ 	.word	0xffffffff


	//   ....[112]....
        /*062c*/ 	.word	0xffffffff


	//   ....[113]....
        /*0630*/ 	.word	0xffffffff


	//   ....[114]....
        /*0634*/ 	.word	0xffffffff


	//   ....[115]....
        /*0638*/ 	.word	0xffffffff


	//   ....[116]....
        /*063c*/ 	.word	0xffffffff


	//   ....[117]....
        /*0640*/ 	.word	0xffffffff


	//   ....[118]....
        /*0644*/ 	.word	0xffffffff


	//   ....[119]....
        /*0648*/ 	.word	0xffffffff


	//   ....[120]....
        /*064c*/ 	.word	0xffffffff


	//   ....[121]....
        /*0650*/ 	.word	0xffffffff


	//   ....[122]....
        /*0654*/ 	.word	0xffffffff


	//   ....[123]....
        /*0658*/ 	.word	0xffffffff


	//   ....[124]....
        /*065c*/ 	.word	0xffffffff


	//   ....[125]....
        /*0660*/ 	.word	0xffffffff


	//   ....[126]....
        /*0664*/ 	.word	0xffffffff


	//   ....[127]....
        /*0668*/ 	.word	0xffffffff


	//   ....[128]....
        /*066c*/ 	.word	0xffffffff


	//   ....[129]....
        /*0670*/ 	.word	0xffffffff


	//   ....[130]....
        /*0674*/ 	.word	0xffffffff


	//   ....[131]....
        /*0678*/ 	.word	0xffffffff


	//   ....[132]....
        /*067c*/ 	.word	0xffffffff


	//   ....[133]....
        /*0680*/ 	.word	0xffffffff


	//   ....[134]....
        /*0684*/ 	.word	0xffffffff


	//   ....[135]....
        /*0688*/ 	.word	0xffffffff


	//   ....[136]....
        /*068c*/ 	.word	0xffffffff


	//   ....[137]....
        /*0690*/ 	.word	0xffffffff


	//   ....[138]....
        /*0694*/ 	.word	0xffffffff


	//   ....[139]....
        /*0698*/ 	.word	0xffffffff


	//   ....[140]....
        /*069c*/ 	.word	0xffffffff


	//   ....[141]....
        /*06a0*/ 	.word	0xffffffff


	//   ....[142]....
        /*06a4*/ 	.word	0xffffffff


	//   ....[143]....
        /*06a8*/ 	.word	0xffffffff


	//   ....[144]....
        /*06ac*/ 	.word	0xffffffff


	//   ....[145]....
        /*06b0*/ 	.word	0xffffffff


	//   ....[146]....
        /*06b4*/ 	.word	0xffffffff


	//   ....[147]....
        /*06b8*/ 	.word	0xffffffff


	//   ....[148]....
        /*06bc*/ 	.word	0xffffffff


	//----- nvinfo : EIATTR_COOP_GROUP_INSTR_OFFSETS
	.align		4
.L_312:
        /*06c0*/ 	.byte	0x04, 0x28
        /*06c2*/ 	.short	(.L_314 - .L_313)


	//   ....[0]....
.L_313:
        /*06c4*/ 	.word	0x00000050


	//   ....[1]....
        /*06c8*/ 	.word	0x000018d0


	//   ....[2]....
        /*06cc*/ 	.word	0x000018f0


	//   ....[3]....
        /*06d0*/ 	.word	0x00001920


	//   ....[4]....
        /*06d4*/ 	.word	0x00001930


	//   ....[5]....
        /*06d8*/ 	.word	0x00001950


	//   ....[6]....
        /*06dc*/ 	.word	0x00001970


	//   ....[7]....
        /*06e0*/ 	.word	0x00001990


	//   ....[8]....
        /*06e4*/ 	.word	0x000019c0


	//   ....[9]....
        /*06e8*/ 	.word	0x00001c10


	//   ....[10]....
        /*06ec*/ 	.word	0x00001c30


	//   ....[11]....
        /*06f0*/ 	.word	0x00001c40


	//   ....[12]....
        /*06f4*/ 	.word	0x00001c70


	//   ....[13]....
        /*06f8*/ 	.word	0x00001c80


	//   ....[14]....
        /*06fc*/ 	.word	0x00001cc0


	//   ....[15]....
        /*0700*/ 	.word	0x00001d00


	//   ....[16]....
        /*0704*/ 	.word	0x00001d30


	//   ....[17]....
        /*0708*/ 	.word	0x00002420


	//   ....[18]....
        /*070c*/ 	.word	0x00002440


	//   ....[19]....
        /*0710*/ 	.word	0x00002450


	//   ....[20]....
        /*0714*/ 	.word	0x00002470


	//   ....[21]....
        /*0718*/ 	.word	0x00002480


	//   ....[22]....
        /*071c*/ 	.word	0x000024a0


	//   ....[23]....
        /*0720*/ 	.word	0x000024b0


	//   ....[24]....
        /*0724*/ 	.word	0x000024d0


	//   ....[25]....
        /*0728*/ 	.word	0x00003b80


	//   ....[26]....
        /*072c*/ 	.word	0x00003ba0


	//   ....[27]....
        /*0730*/ 	.word	0x00003bd0


	//   ....[28]....
        /*0734*/ 	.word	0x00003be0


	//   ....[29]....
        /*0738*/ 	.word	0x00003bf0


	//   ....[30]....
        /*073c*/ 	.word	0x00003c00


	//   ....[31]....
        /*0740*/ 	.word	0x00003c10


	//   ....[32]....
        /*0744*/ 	.word	0x00003c30


	//   ....[33]....
        /*0748*/ 	.word	0x00003f60


	//   ....[34]....
        /*074c*/ 	.word	0x000043a0


	//   ....[35]....
        /*0750*/ 	.word	0x00004ba0


	//   ....[36]....
        /*0754*/ 	.word	0x00004bc0


	//   ....[37]....
        /*0758*/ 	.word	0x00004be0


	//   ....[38]....
        /*075c*/ 	.word	0x00004c00


	//   ....[39]....
        /*0760*/ 	.word	0x00006b10


	//   ....[40]....
        /*0764*/ 	.word	0x00006b30


	//   ....[41]....
        /*0768*/ 	.word	0x00006ba0


	//   ....[42]....
        /*076c*/ 	.word	0x00006be0


	//   ....[43]....
        /*0770*/ 	.word	0x00006bf0


	//   ....[44]....
        /*0774*/ 	.word	0x00006c00


	//   ....[45]....
        /*0778*/ 	.word	0x00006c70


	//   ....[46]....
        /*077c*/ 	.word	0x00006c80


	//   ....[47]....
        /*0780*/ 	.word	0x00008480


	//   ....[48]....
        /*0784*/ 	.word	0x000084a0


	//   ....[49]....
        /*0788*/ 	.word	0x00008510


	//   ....[50]....
        /*078c*/ 	.word	0x00008550


	//   ....[51]....
        /*0790*/ 	.word	0x00008560


	//   ....[52]....
        /*0794*/ 	.word	0x00008570


	//   ....[53]....
        /*0798*/ 	.word	0x000085e0


	//   ....[54]....
        /*079c*/ 	.word	0x000085f0


	//   ....[55]....
        /*07a0*/ 	.word	0x00008850


	//   ....[56]....
        /*07a4*/ 	.word	0x00008c80


	//   ....[57]....
        /*07a8*/ 	.word	0x000092a0


	//   ....[58]....
        /*07ac*/ 	.word	0x000092c0


	//   ....[59]....
        /*07b0*/ 	.word	0x000094e0


	//   ....[60]....
        /*07b4*/ 	.word	0x00009500


	//   ....[61]....
        /*07b8*/ 	.word	0x0000b830


	//   ....[62]....
        /*07bc*/ 	.word	0x0000b850


	//   ....[63]....
        /*07c0*/ 	.word	0x0000b8b0


	//   ....[64]....
        /*07c4*/ 	.word	0x0000b8f0


	//   ....[65]....
        /*07c8*/ 	.word	0x0000b910


	//   ....[66]....
        /*07cc*/ 	.word	0x0000b930


	//   ....[67]....
        /*07d0*/ 	.word	0x0000b950


	//   ....[68]....
        /*07d4*/ 	.word	0x0000b960


	//   ....[69]....
        /*07d8*/ 	.word	0x0000d130


	//   ....[70]....
        /*07dc*/ 	.word	0x0000d150


	//   ....[71]....
        /*07e0*/ 	.word	0x0000d180


	//   ....[72]....
        /*07e4*/ 	.word	0x0000d200


	//   ....[73]....
        /*07e8*/ 	.word	0x0000d270


	//   ....[74]....
        /*07ec*/ 	.word	0x0000d290


	//   ....[75]....
        /*07f0*/ 	.word	0x0000d2b0


	//   ....[76]....
        /*07f4*/ 	.word	0x0000d2c0


	//   ....[77]....
        /*07f8*/ 	.word	0x0000d810


	//   ....[78]....
        /*07fc*/ 	.word	0x0000d830


	//   ....[79]....
        /*0800*/ 	.word	0x0000d850


	//   ....[80]....
        /*0804*/ 	.word	0x0000d870


	//   ....[81]....
        /*0808*/ 	.word	0x0000f870


	//   ....[82]....
        /*080c*/ 	.word	0x0000f8b0


	//   ....[83]....
        /*0810*/ 	.word	0x0000f8d0


	//   ....[84]....
        /*0814*/ 	.word	0x0000f8f0


	//   ....[85]....
        /*0818*/ 	.word	0x00010080


	//   ....[86]....
        /*081c*/ 	.word	0x000106c0


	//   ....[87]....
        /*0820*/ 	.word	0x000106e0


	//   ....[88]....
        /*0824*/ 	.word	0x00010700


	//   ....[89]....
        /*0828*/ 	.word	0x00010710


	//   ....[90]....
        /*082c*/ 	.word	0x00010810


	//   ....[91]....
        /*0830*/ 	.word	0x00010830


	//   ....[92]....
        /*0834*/ 	.word	0x00010c50


	//   ....[93]....
        /*0838*/ 	.word	0x00010c60


	//   ....[94]....
        /*083c*/ 	.word	0x000113f0


	//   ....[95]....
        /*0840*/ 	.word	0x000114e0


	//   ....[96]....
        /*0844*/ 	.word	0x00011550


	//   ....[97]....
        /*0848*/ 	.word	0x00011670


	//   ....[98]....
        /*084c*/ 	.word	0x000116d0


	//   ....[99]....
        /*0850*/ 	.word	0x00011810


	//   ....[100]....
        /*0854*/ 	.word	0x00011870


	//   ....[101]....
        /*0858*/ 	.word	0x000119b0


	//   ....[102]....
        /*085c*/ 	.word	0x00011a10


	//   ....[103]....
        /*0860*/ 	.word	0x00011a80


	//   ....[104]....
        /*0864*/ 	.word	0x00011ae0


	//   ....[105]....
        /*0868*/ 	.word	0x00012320


	//   ....[106]....
        /*086c*/ 	.word	0x00012370


	//   ....[107]....
        /*0870*/ 	.word	0x000123c0


	//   ....[108]....
        /*0874*/ 	.word	0x00012410


	//   ....[109]....
        /*0878*/ 	.word	0x00012480


	//   ....[110]....
        /*087c*/ 	.word	0x000124f0


	//   ....[111]....
        /*0880*/ 	.word	0x00012610


	//   ....[112]....
        /*0884*/ 	.word	0x00012670


	//   ....[113]....
        /*0888*/ 	.word	0x000127b0


	//   ....[114]....
        /*088c*/ 	.word	0x00012810


	//   ....[115]....
        /*0890*/ 	.word	0x00012950


	//   ....[116]....
        /*0894*/ 	.word	0x000129b0


	//   ....[117]....
        /*0898*/ 	.word	0x00012a20


	//   ....[118]....
        /*089c*/ 	.word	0x00012a90


	//   ....[119]....
        /*08a0*/ 	.word	0x00012bb0


	//   ....[120]....
        /*08a4*/ 	.word	0x00012c10


	//   ....[121]....
        /*08a8*/ 	.word	0x00012d50


	//   ....[122]....
        /*08ac*/ 	.word	0x00012db0


	//   ....[123]....
        /*08b0*/ 	.word	0x00012ef0


	//   ....[124]....
        /*08b4*/ 	.word	0x00012f50


	//   ....[125]....
        /*08b8*/ 	.word	0x00012fc0


	//   ....[126]....
        /*08bc*/ 	.word	0x00013030


	//   ....[127]....
        /*08c0*/ 	.word	0x00013870


	//   ....[128]....
        /*08c4*/ 	.word	0x000138b0


	//   ....[129]....
        /*08c8*/ 	.word	0x00013900


	//   ....[130]....
        /*08cc*/ 	.word	0x00013940


	//   ....[131]....
        /*08d0*/ 	.word	0x00013990


	//   ....[132]....
        /*08d4*/ 	.word	0x00013a00


	//   ....[133]....
        /*08d8*/ 	.word	0x00013a70


	//   ....[134]....
        /*08dc*/ 	.word	0x00013b80


	//   ....[135]....
        /*08e0*/ 	.word	0x00013be0


	//   ....[136]....
        /*08e4*/ 	.word	0x00013cf0


	//   ....[137]....
        /*08e8*/ 	.word	0x00013d50


	//   ....[138]....
        /*08ec*/ 	.word	0x00013e60


	//   ....[139]....
        /*08f0*/ 	.word	0x00013ec0


	//   ....[140]....
        /*08f4*/ 	.word	0x00013f10


	//   ....[141]....
        /*08f8*/ 	.word	0x00013f50


	//   ....[142]....
        /*08fc*/ 	.word	0x00013fa0


	//   ....[143]....
        /*0900*/ 	.word	0x00013fe0


	//   ....[144]....
        /*0904*/ 	.word	0x00014030


	//   ....[145]....
        /*0908*/ 	.word	0x00014090


	//   ....[146]....
        /*090c*/ 	.word	0x000140e0


	//   ....[147]....
        /*0910*/ 	.word	0x00014130


	//   ....[148]....
        /*0914*/ 	.word	0x000141a0


	//----- nvinfo : EIATTR_EXIT_INSTR_OFFSETS
	.align		4
.L_314:
        /*0918*/ 	.byte	0x04, 0x1c
        /*091a*/ 	.short	(.L_316 - .L_315)


	//   ....[0]....
.L_315:
        /*091c*/ 	.word	0x000000a0


	//   ....[1]....
        /*0920*/ 	.word	0x00011490


	//----- nvinfo : EIATTR_MAX_THREADS
	.align		4
.L_316:
        /*0924*/ 	.byte	0x04, 0x05
        /*0926*/ 	.short	(.L_318 - .L_317)
.L_317:
        /*0928*/ 	.word	0x00000100
        /*092c*/ 	.word	0x00000001
        /*0930*/ 	.word	0x00000001


	//----- nvinfo : EIATTR_CRS_STACK_SIZE
	.align		4
.L_318:
        /*0934*/ 	.byte	0x04, 0x1e
        /*0936*/ 	.short	(.L_320 - .L_319)
.L_319:
        /*0938*/ 	.word	0x00000000
.L_320:


//--------------------- .nv.info._ZN7cutlass13device_kernelIN5flash19enable_sm80_to_sm89INS1_16FlashAttnFwdSm80INS1_25CollectiveMainloopFwdSm80ILi4ELi1ELb0EN4cute5tupleIJNS5_1CILi128EEENS7_ILi64EEES8_EEELi128ENS_10bfloat16_tEfNS_4arch4Sm80ELb0ELb0ELb1ELb0ELb1ELb0ELb1ELb1EEENS1_21CollectiveEpilogueFwdINS6_IJS8_S8_S9_EEENS6_IJNS7_ILi1EEESH_SH_EEESB_SD_Li128ELb0ELb1ELb1ELb0EEENS1_19SingleTileSchedulerILb0ELb1ELb1ELi128EEEEEEEEEvNT_6ParamsE --------------------------
	.section	.nv.info._ZN7cutlass13device_kernelIN5flash19enable_sm80_to_sm89INS1_16FlashAttnFwdSm80INS1_25CollectiveMainloopFwdSm80ILi4ELi1ELb0EN4cute5tupleIJNS5_1CILi128EEENS7_ILi64EEES8_EEELi128ENS_10bfloat16_tEfNS_4arch4Sm80ELb0ELb0ELb1ELb0ELb1ELb0ELb1ELb1EEENS1_21CollectiveEpilogueFwdINS6_IJS8_S8_S9_EEENS6_IJNS7_ILi1EEESH_SH_EEESB_SD_Li128ELb0ELb1ELb1ELb0EEENS1_19SingleTileSchedulerILb0ELb1ELb1ELi128EEEEEEEEEvNT_6ParamsE,"",@"SHT_CUDA_INFO"
	.sectionflags	@""
	.align	4


	//----- nvinfo : EIATTR_CUDA_API_VERSION
	.align		4
        /*0000*/ 	.byte	0x04, 0x37
        /*0002*/ 	.short	(.L_322 - .L_321)
.L_321:
        /*0004*/ 	.word	0x00000082


	//----- nvinfo : EIATTR_SW2861232_WAR
	.align		4
.L_322:
        /*0008*/ 	.byte	0x01, 0x35
	.zero		2


	//----- nvinfo : EIATTR_PARAM_CBANK
	.align		4
        /*000c*/ 	.byte	0x04, 0x0a
        /*000e*/ 	.short	(.L_324 - .L_323)
	.align		4
.L_323:
        /*0010*/ 	.word	index@(.nv.constant0._ZN7cutlass13device_kernelIN5flash19enable_sm80_to_sm89INS1_16FlashAttnFwdSm80INS1_25CollectiveMainloopFwdSm80ILi4ELi1ELb0EN4cute5tupleIJNS5_1CILi128EEENS7_ILi64EEES8_EEELi128ENS_10bfloat16_tEfNS_4arch4Sm80ELb0ELb0ELb1ELb0ELb1ELb0ELb1ELb1EEENS1_21CollectiveEpilogueFwdINS6_IJS8_S8_S9_EEENS6_IJNS7_ILi1EEESH_SH_EEESB_SD_Li128ELb0ELb1ELb1ELb0EEENS1_19SingleTileSchedulerILb0ELb1ELb1ELi128EEEEEEEEEvNT_6ParamsE)
        /*0014*/ 	.short	0x0160
        /*0016*/ 	.short	0x0418


	//----- nvinfo : EIATTR_CBANK_PARAM_SIZE
	.align		4
.L_324:
        /*0018*/ 	.byte	0x03, 0x19
        /*001a*/ 	.short	0x0418


	//----- nvinfo : EIATTR_KPARAM_INFO
	.align		4
        /*001c*/ 	.byte	0x04, 0x17
        /*001e*/ 	.short	(.L_326 - .L_325)
.L_325:
        /*0020*/ 	.word	0x00000000
        /*0024*/ 	.short	0x0000
        /*0026*/ 	.short	0x0000
        /*0028*/ 	.byte	0x00, 0xf0, 0x61, 0x10


	//----- nvinfo : EIATTR_MAXREG_COUNT
	.align		4
.L_326:
        /*002c*/ 	.byte	0x03, 0x1b
        /*002e*/ 	.short	0x00ff


	//----- nvinfo : EIATTR_NUM_BARRIERS
	.align		4
        /*0030*/ 	.byte	0x02, 0x4c
        /*0032*/ 	.byte	0x02
	.zero		1


	//----- nvinfo : EIATTR_ANNOTATIONS
	.align		4
        /*0034*/ 	.byte	0x04, 0x55
        /*0036*/ 	.short	(.L_328 - .L_327)


	//   ....[0]....
.L_327:
        /* <DEDUP_REMOVED lines=59> */


	//----- nvinfo : EIATTR_MERCURY_ISA_VERSION
	.align		4
.L_328:
        /*03d8*/ 	.byte	0x03, 0x5f
        /*03da*/ 	.short	0x0000


	//----- nvinfo : EIATTR_COOP_GROUP_MASK_REGIDS
	.align		4
        /*03dc*/ 	.byte	0x04, 0x29
        /*03de*/ 	.short	(.L_330 - .L_329)


	//   ....[0]....
.L_329:
        /*03e0*/ 	.word	0xffffffff


	//   ....[1]....
        /*03e4*/ 	.word	0xffffffff


	//   ....[2]....
        /*03e8*/ 	.word	0xffffffff


	//   ....[3]....
        /*03ec*/ 	.word	0xffffffff


	//   ....[4]....
        /*03f0*/ 	.word	0xffffffff


	//   ....[5]....
        /*03f4*/ 	.word	0xffffffff


	//   ....[6]....
        /*03f8*/ 	.word	0xffffffff


	//   ....[7]....
        /*03fc*/ 	.word	0xffffffff


	//   ....[8]....
        /*0400*/ 	.word	0xffffffff


	//   ....[9]....
        /*0404*/ 	.word	0xffffffff


	//   ....[10]....
        /*0408*/ 	.word	0xffffffff


	//   ....[11]....
        /*040c*/ 	.word	0xffffffff


	//   ....[12]....
        /*0410*/ 	.word	0xffffffff


	//   ....[13]....
        /*0414*/ 	.word	0xffffffff


	//   ....[14]....
        /*0418*/ 	.word	0xffffffff


	//   ....[15]....
        /*041c*/ 	.word	0xffffffff


	//   ....[16]....
        /*0420*/ 	.word	0xffffffff


	//   ....[17]....
        /*0424*/ 	.word	0xffffffff


	//   ....[18]....
        /*0428*/ 	.word	0xffffffff


	//   ....[19]....
        /*042c*/ 	.word	0xffffffff


	//   ....[20]....
        /*0430*/ 	.word	0xffffffff


	//   ....[21]....
        /*0434*/ 	.word	0xffffffff


	//   ....[22]....
        /*0438*/ 	.word	0xffffffff


	//   ....[23]....
        /*043c*/ 	.word	0xffffffff


	//   ....[24]....
        /*0440*/ 	.word	0xffffffff


	//   ....[25]....
        /*0444*/ 	.word	0xffffffff


	//   ....[26]....
        /*0448*/ 	.word	0xffffffff


	//   ....[27]....
        /*044c*/ 	.word	0xffffffff


	//   ....[28]....
        /*0450*/ 	.word	0xffffffff


	//   ....[29]....
        /*0454*/ 	.word	0xffffffff


	//   ....[30]....
        /*0458*/ 	.word	0xffffffff


	//   ....[31]....
        /*045c*/ 	.word	0xffffffff


	//   ....[32]....
        /*0460*/ 	.word	0xffffffff


	//   ....[33]....
        /*0464*/ 	.word	0xffffffff


	//   ....[34]....
        /*0468*/ 	.word	0xffffffff


	//   ....[35]....
        /*046c*/ 	.word	0xffffffff


	//   ....[36]....
        /*0470*/ 	.word	0xffffffff


	//   ....[37]....
        /*0474*/ 	.word	0xffffffff


	//   ....[38]....
        /*0478*/ 	.word	0xffffffff


	//   ....[39]....
        /*047c*/ 	.word	0xffffffff


	//   ....[40]....
        /*0480*/ 	.word	0xffffffff


	//   ....[41]....
        /*0484*/ 	.word	0xffffffff


	//   ....[42]....
        /*0488*/ 	.word	0xffffffff


	//   ....[43]....
        /*048c*/ 	.word	0xffffffff


	//   ....[44]....
        /*0490*/ 	.word	0xffffffff


	//   ....[45]....
        /*0494*/ 	.word	0xffffffff


	//   ....[46]....
        /*0498*/ 	.word	0xffffffff


	//   ....[47]....
        /*049c*/ 	.word	0xffffffff


	//   ....[48]....
        /*04a0*/ 	.word	0xffffffff


	//   ....[49]....
        /*04a4*/ 	.word	0xffffffff


	//   ....[50]....
        /*04a8*/ 	.word	0xffffffff


	//   ....[51]....
        /*04ac*/ 	.word	0xffffffff


	//   ....[52]....
        /*04b0*/ 	.word	0xffffffff


	//   ....[53]....
        /*04b4*/ 	.word	0xffffffff


	//   ....[54]....
        /*04b8*/ 	.word	0xffffffff


	//   ....[55]....
        /*04bc*/ 	.word	0xffffffff


	//   ....[56]....
        /*04c0*/ 	.word	0xffffffff


	//   ....[57]....
        /*04c4*/ 	.word	0xffffffff


	//   ....[58]....
        /*04c8*/ 	.word	0xffffffff


	//   ....[59]....
        /*04cc*/ 	.word	0xffffffff


	//   ....[60]....
        /*04d0*/ 	.word	0xffffffff


	//   ....[61]....
        /*04d4*/ 	.word	0xffffffff


	//   ....[62]....
        /*04d8*/ 	.word	0xffffffff


	//   ....[63]....
        /*04dc*/ 	.word	0xffffffff


	//   ....[64]....
        /*04e0*/ 	.word	0xffffffff


	//   ....[65]....
        /*04e4*/ 	.word	0xffffffff


	//   ....[66]....
        /*04e8*/ 	.word	0xffffffff


	//   ....[67]....
        /*04ec*/ 	.word	0xffffffff


	//   ....[68]....
        /*04f0*/ 	.word	0xffffffff


	//   ....[69]....
        /*04f4*/ 	.word	0xffffffff


	//   ....[70]....
        /*04f8*/ 	.word	0xffffffff


	//   ....[71]....
        /*04fc*/ 	.word	0xffffffff


	//   ....[72]....
        /*0500*/ 	.word	0xffffffff


	//   ....[73]....
        /*0504*/ 	.word	0xffffffff


	//   ....[74]....
        /*0508*/ 	.word	0xffffffff


	//   ....[75]....
        /*050c*/ 	.word	0xffffffff


	//   ....[76]....
        /*0510*/ 	.word	0xffffffff


	//   ....[77]....
        /*0514*/ 	.word	0xffffffff


	//   ....[78]....
        /*0518*/ 	.word	0xffffffff


	//   ....[79]....
        /*051c*/ 	.word	0xffffffff


	//   ....[80]....
        /*0520*/ 	.word	0xffffffff


	//   ....[81]....
        /*0524*/ 	.word	0xffffffff


	//   ....[82]....
        /*0528*/ 	.word	0xffffffff


	//   ....[83]....
        /*052c*/ 	.word	0xffffffff


	//   ....[84]....
        /*0530*/ 	.word	0xffffffff


	//   ....[85]....
        /*0534*/ 	.word	0xffffffff


	//   ....[86]....
        /*0538*/ 	.word	0xffffffff


	//   ....[87]....
        /*053c*/ 	.word	0xffffffff


	//   ....[88]....
        /*0540*/ 	.word	0xffffffff


	//   ....[89]....
        /*0544*/ 	.word	0xffffffff


	//   ....[90]....
        /*0548*/ 	.word	0xffffffff


	//   ....[91]....
        /*054c*/ 	.word	0xffffffff


	//   ....[92]....
        /*0550*/ 	.word	0xffffffff


	//   ....[93]....
        /*0554*/ 	.word	0xffffffff


	//   ....[94]....
        /*0558*/ 	.word	0xffffffff


	//   ....[95]....
        /*055c*/ 	.word	0xffffffff


	//   ....[96]....
        /*0560*/ 	.word	0xffffffff


	//----- nvinfo : EIATTR_COOP_GROUP_INSTR_OFFSETS
	.align		4
.L_330:
        /*0564*/ 	.byte	0x04, 0x28
        /*0566*/ 	.short	(.L_332 - .L_331)


	//   ....[0]....
.L_331:
        /*0568*/ 	.word	0x00000060


	//   ....[1]....
        /*056c*/ 	.word	0x00000e60


	//   ....[2]....
        /*0570*/ 	.word	0x00000e90


	//   ....[3]....
        /*0574*/ 	.word	0x00001060


	//   ....[4]....
        /*0578*/ 	.word	0x00001090


	//   ....[5]....
        /*057c*/ 	.word	0x00001160


	//   ....[6]....
        /*0580*/ 	.word	0x00001190


	//   ....[7]....
        /*0584*/ 	.word	0x00001260


	//   ....[8]....
        /*0588*/ 	.word	0x00001290


	//   ....[9]....
        /*058c*/ 	.word	0x00001360


	//   ....[10]....
        /*0590*/ 	.word	0x00001390


	//   ....[11]....
        /*0594*/ 	.word	0x00001460


	//   ....[12]....
        /*0598*/ 	.word	0x00001490


	//   ....[13]....
        /*059c*/ 	.word	0x00001560


	//   ....[14]....
        /*05a0*/ 	.word	0x00001590


	//   ....[15]....
        /*05a4*/ 	.word	0x00001670


	//   ....[16]....
        /*05a8*/ 	.word	0x000016c0


	//   ....[17]....
        /*05ac*/ 	.word	0x00001b30


	//   ....[18]....
        /*05b0*/ 	.word	0x00001b50


	//   ....[19]....
        /*05b4*/ 	.word	0x00001b60


	//   ....[20]....
        /*05b8*/ 	.word	0x00001b70


	//   ....[21]....
        /*05bc*/ 	.word	0x00001b80


	//   ....[22]....
        /*05c0*/ 	.word	0x00001b90


	//   ....[23]....
        /*05c4*/ 	.word	0x00001ba0


	//   ....[24]....
        /*05c8*/ 	.word	0x00001bb0


	//   ....[25]....
        /*05cc*/ 	.word	0x00001ff0


	//   ....[26]....
        /*05d0*/ 	.word	0x00002000


	//   ....[27]....
        /*05d4*/ 	.word	0x00002010


	//   ....[28]....
        /*05d8*/ 	.word	0x00002020


	//   ....[29]....
        /*05dc*/ 	.word	0x00002030


	//   ....[30]....
        /*05e0*/ 	.word	0x00002040


	//   ....[31]....
        /*05e4*/ 	.word	0x00002100


	//   ....[32]....
        /*05e8*/ 	.word	0x00002110


	//   ....[33]....
        /*05ec*/ 	.word	0x000039a0


	//   ....[34]....
        /*05f0*/ 	.word	0x000039c0


	//   ....[35]....
        /*05f4*/ 	.word	0x000039d0


	//   ....[36]....
        /*05f8*/ 	.word	0x000039e0


	//   ....[37]....
        /*05fc*/ 	.word	0x000039f0


	//   ....[38]....
        /*0600*/ 	.word	0x00003a00


	//   ....[39]....
        /*0604*/ 	.word	0x00003a10


	//   ....[40]....
        /*0608*/ 	.word	0x00003a30


	//   ....[41]....
        /*060c*/ 	.word	0x00004420


	//   ....[42]....
        /*0610*/ 	.word	0x00004500


	//   ....[43]....
        /*0614*/ 	.word	0x000046c0


	//   ....[44]....
        /*0618*/ 	.word	0x000046e0


	//   ....[45]....
        /*061c*/ 	.word	0x00004870


	//   ....[46]....
        /*0620*/ 	.word	0x00004900


	//   ....[47]....
        /*0624*/ 	.word	0x00004bf0


	//   ....[48]....
        /*0628*/ 	.word	0x00004d40


	//   ....[49]....
        /*062c*/ 	.word	0x00007800


	//   ....[50]....
        /*0630*/ 	.word	0x00007810


	//   ....[51]....
        /*0634*/ 	.word	0x00007820


	//   ....[52]....
        /*0638*/ 	.word	0x00007830


	//   ....[53]....
        /*063c*/ 	.word	0x00007840


	//   ....[54]....
        /*0640*/ 	.word	0x00007850


	//   ....[55]....
        /*0644*/ 	.word	0x00007860


	//   ....[56]....
        /*0648*/ 	.word	0x00007890


	//   ....[57]....
        /*064c*/ 	.word	0x00007c70


	//   ....[58]....
        /*0650*/ 	.word	0x00007c90


	//   ....[59]....
        /*0654*/ 	.word	0x00007cb0


	//   ....[60]....
        /*0658*/ 	.word	0x00007cd0


	//   ....[61]....
        /*065c*/ 	.word	0x00007d20


	//   ....[62]....
        /*0660*/ 	.word	0x00007d90


	//   ....[63]....
        /*0664*/ 	.word	0x00007e40


	//   ....[64]....
        /*0668*/ 	.word	0x00007e60


	//   ....[65]....
        /*066c*/ 	.word	0x00009660


	//   ....[66]....
        /*0670*/ 	.word	0x00009690


	//   ....[67]....
        /*0674*/ 	.word	0x00009700


	//   ....[68]....
        /*0678*/ 	.word	0x00009750


	//   ....[69]....
        /*067c*/ 	.word	0x00009790


	//   ....[70]....
        /*0680*/ 	.word	0x00009880


	//   ....[71]....
        /*0684*/ 	.word	0x00009890


	//   ....[72]....
        /*0688*/ 	.word	0x00009e70


	//   ....[73]....
        /*068c*/ 	.word	0x0000c760


	//   ....[74]....
        /*0690*/ 	.word	0x0000c770


	//   ....[75]....
        /*0694*/ 	.word	0x0000c780


	//   ....[76]....
        /*0698*/ 	.word	0x0000c790


	//   ....[77]....
        /*069c*/ 	.word	0x0000c7c0


	//   ....[78]....
        /*06a0*/ 	.word	0x0000c7e0


	//   ....[79]....
        /*06a4*/ 	.word	0x0000c800


	//   ....[80]....
        /*06a8*/ 	.word	0x0000c810


	//   ....[81]....
        /*06ac*/ 	.word	0x0000d890


	//   ....[82]....
        /*06b0*/ 	.word	0x0000d8c0


	//   ....[83]....
        /*06b4*/ 	.word	0x0000d8f0


	//   ....[84]....
        /*06b8*/ 	.word	0x0000d920


	//   ....[85]....
        /*06bc*/ 	.word	0x0000d960


	//   ....[86]....
        /*06c0*/ 	.word	0x0000d990


	//   ....[87]....
        /*06c4*/ 	.word	0x0000d9b0


	//   ....[88]....
        /*06c8*/ 	.word	0x0000d9c0


	//   ....[89]....
        /*06cc*/ 	.word	0x0000d9e0


	//   ....[90]....
        /*06d0*/ 	.word	0x0000d9f0


	//   ....[91]....
        /*06d4*/ 	.word	0x0000e0a0


	//   ....[92]....
        /*06d8*/ 	.word	0x0000e0c0


	//   ....[93]....
        /*06dc*/ 	.word	0x0000e6c0


	//   ....[94]....
        /*06e0*/ 	.word	0x0000e6e0


	//   ....[95]....
        /*06e4*/ 	.word	0x0000ece0


	//   ....[96]....
        /*06e8*/ 	.word	0x0000ecf0


	//----- nvinfo : EIATTR_EXIT_INSTR_OFFSETS
	.align		4
.L_332:
        /*06ec*/ 	.byte	0x04, 0x1c
        /*06ee*/ 	.short	(.L_334 - .L_333)


	//   ....[0]....
.L_333:
        /*06f0*/ 	.word	0x000001c0


	//   ....[1]....
        /*06f4*/ 	.word	0x0000ed00


	//   ....[2]....
        /*06f8*/ 	.word	0x0000f2a0


	//   ....[3]....
        /*06fc*/ 	.word	0x0000f2f0


	//   ....[4]....
        /*0700*/ 	.word	0x0000f320


	//   ....[5]....
        /*0704*/ 	.word	0x0000f380


	//   ....[6]....
        /*0708*/ 	.word	0x0000f610


	//----- nvinfo : EIATTR_CTAIDZ_USED
	.align		4
.L_334:
        /*070c*/ 	.byte	0x01, 0x04
	.zero		2


	//----- nvinfo : EIATTR_MAX_THREADS
	.align		4
        /*0710*/ 	.byte	0x04, 0x05
        /*0712*/ 	.short	(.L_336 - .L_335)
.L_335:
        /*0714*/ 	.word	0x00000080
        /*0718*/ 	.word	0x00000001
        /*071c*/ 	.word	0x00000001


	//----- nvinfo : EIATTR_CRS_STACK_SIZE
	.align		4
.L_336:
        /*0720*/ 	.byte	0x04, 0x1e
        /*0722*/ 	.short	(.L_338 - .L_337)
.L_337:
        /*0724*/ 	.word	0x00000000
.L_338:


//--------------------- .nv.info._ZN7cutlass13device_kernelIN5flash19enable_sm80_to_sm89INS1_16FlashAttnFwdSm80INS1_25CollectiveMainloopFwdSm80ILi8ELi1ELb1EN4cute5tupleIJNS5_1CILi128EEENS7_ILi112EEES8_EEELi128ENS_10bfloat16_tEfNS_4arch4Sm80ELb0ELb0ELb1ELb1ELb1ELb0ELb1ELb1EEENS1_21CollectiveEpilogueFwdINS6_IJS8_S8_S9_EEENS6_IJNS7_ILi1EEESH_SH_EEESB_SD_Li256ELb1ELb1ELb1ELb0EEENS1_36VarlenDynamicPersistentTileSchedulerILi128ELi112ELi256ELi256ELb1ELb1ELb0ELb0ELb1ELb1EEEEEEEEEvNT_6ParamsE --------------------------
	.section	.nv.info._ZN7cutlass13device_kernelIN5flash19enable_sm80_to_sm89INS1_16FlashAttnFwdSm80INS1_25CollectiveMainloopFwdSm80ILi8ELi1ELb1EN4cute5tupleIJNS5_1CILi128EEENS7_ILi112EEES8_EEELi128ENS_10bfloat16_tEfNS_4arch4Sm80ELb0ELb0ELb1ELb1ELb1ELb0ELb1ELb1EEENS1_21CollectiveEpilogueFwdINS6_IJS8_S8_S9_EEENS6_IJNS7_ILi1EEESH_SH_EEESB_SD_Li256ELb1ELb1ELb1ELb0EEENS1_36VarlenDynamicPersistentTileSchedulerILi128ELi112ELi256ELi256ELb1ELb1ELb0ELb0ELb1ELb1EEEEEEEEEvNT_6ParamsE,"",@"SHT_CUDA_INFO"
	.sectionflags	@""
	.align	4


	//----- nvinfo : EIATTR_CUDA_API_VERSION
	.align		4
        /*0000*/ 	.byte	0x04, 0x37
        /*0002*/ 	.short	(.L_340 - .L_339)
.L_339:
        /*0004*/ 	.word	0x00000082


	//----- nvinfo : EIATTR_SW2861232_WAR
	.align		4
.L_340:
        /*0008*/ 	.byte	0x01, 0x35
	.zero		2


	//----- nvinfo : EIATTR_PARAM_CBANK
	.align		4
        /*000c*/ 	.byte	0x04, 0x0a
        /*000e*/ 	.short	(.L_342 - .L_341)
	.align		4
.L_341:
        /*0010*/ 	.word	index@(.nv.constant0._ZN7cutlass13device_kernelIN5flash19enable_sm80_to_sm89INS1_16FlashAttnFwdSm80INS1_25CollectiveMainloopFwdSm80ILi8ELi1ELb1EN4cute5tupleIJNS5_1CILi128EEENS7_ILi112EEES8_EEELi128ENS_10bfloat16_tEfNS_4arch4Sm80ELb0ELb0ELb1ELb1ELb1ELb0ELb1ELb1EEENS1_21CollectiveEpilogueFwdINS6_IJS8_S8_S9_EEENS6_IJNS7_ILi1EEESH_SH_EEESB_SD_Li256ELb1ELb1ELb1ELb0EEENS1_36VarlenDynamicPersistentTileSchedulerILi128ELi112ELi256ELi256ELb1ELb1ELb0ELb0ELb1ELb1EEEEEEEEEvNT_6ParamsE)
        /*0014*/ 	.short	0x0160
        /*0016*/ 	.short	0x0438


	//----- nvinfo : EIATTR_CBANK_PARAM_SIZE
	.align		4
.L_342:
        /*0018*/ 	.byte	0x03, 0x19
        /*001a*/ 	.short	0x0438


	//----- nvinfo : EIATTR_KPARAM_INFO
	.align		4
        /*001c*/ 	.byte	0x04, 0x17
        /*001e*/ 	.short	(.L_344 - .L_343)
.L_343:
        /*0020*/ 	.word	0x00000000
        /*0024*/ 	.short	0x0000
        /*0026*/ 	.short	0x0000
        /*0028*/ 	.byte	0x00, 0xf0, 0xe1, 0x10


	//----- nvinfo : EIATTR_MAXREG_COUNT
	.align		4
.L_344:
        /*002c*/ 	.byte	0x03, 0x1b
        /*002e*/ 	.short	0x00ff


	//----- nvinfo : EIATTR_NUM_BARRIERS
	.align		4
        /*0030*/ 	.byte	0x02, 0x4c
        /*0032*/ 	.byte	0x06
	.zero		1


	//----- nvinfo : EIATTR_ANNOTATIONS
	.align		4
        /*0034*/ 	.byte	0x04, 0x55
        /*0036*/ 	.short	(.L_346 - .L_345)


	//   ....[0]....
.L_345:
        /* <DEDUP_REMOVED lines=64> */
        /*042c*/ 	.byte	0xf0, 0xd1, 0x00, 0x00


	//----- nvinfo : EIATTR_MERCURY_ISA_VERSION
	.align		4
.L_346:
        /*0430*/ 	.byte	0x03, 0x5f
        /*0432*/ 	.short	0x0000


	//----- nvinfo : EIATTR_INT_WARP_WIDE_INSTR_OFFSETS
	.align		4
        /*0434*/ 	.byte	0x04, 0x31
        /*0436*/ 	.short	(.L_348 - .L_347)


	//   ....[0]....
.L_347:
        /*0438*/ 	.word	0x0000ae70


	//   ....[1]....
        /*043c*/ 	.word	0x0000aef0


	//----- nvinfo : EIATTR_COOP_GROUP_MASK_REGIDS
	.align		4
.L_348:
        /*0440*/ 	.byte	0x04, 0x29
        /*0442*/ 	.short	(.L_350 - .L_349)


	//   ....[0]....
.L_349:
        /*0444*/ 	.word	0xffffffff


	//   ....[1]....
        /*0448*/ 	.word	0xffffffff


	//   ....[2]....
        /*044c*/ 	.word	0xffffffff


	//   ....[3]....
        /*0450*/ 	.word	0xffffffff


	//   ....[4]....
        /*0454*/ 	.word	0xffffffff


	//   ....[5]....
        /*0458*/ 	.word	0xffffffff


	//   ....[6]....
        /*045c*/ 	.word	0xffffffff


	//   ....[7]....
        /*0460*/ 	.word	0xffffffff


	//   ....[8]....
        /*0464*/ 	.word	0xffffffff


	//   ....[9]....
        /*0468*/ 	.word	0xffffffff


	//   ....[10]....
        /*046c*/ 	.word	0xffffffff


	//   ....[11]....
        /*0470*/ 	.word	0xffffffff


	//   ....[12]....
        /*0474*/ 	.word	0xffffffff


	//   ....[13]....
        /*0478*/ 	.word	0xffffffff


	//   ....[14]....
        /*047c*/ 	.word	0xffffffff


	//   ....[15]....
        /*0480*/ 	.word	0xffffffff


	//   ....[16]....
        /*0484*/ 	.word	0xffffffff


	//   ....[17]....
        /*0488*/ 	.word	0xffffffff


	//   ....[18]....
        /*048c*/ 	.word	0xffffffff


	//   ....[19]....
        /*0490*/ 	.word	0xffffffff


	//   ....[20]....
        /*0494*/ 	.word	0xffffffff


	//   ....[21]....
        /*0498*/ 	.word	0xffffffff


	//   ....[22]....
        /*049c*/ 	.word	0xffffffff


	//   ....[23]....
        /*04a0*/ 	.word	0xffffffff


	//   ....[24]....
        /*04a4*/ 	.word	0xffffffff


	//   ....[25]....
        /*04a8*/ 	.word	0xffffffff


	//   ....[26]....
        /*04ac*/ 	.word	0xffffffff


	//   ....[27]....
        /*04b0*/ 	.word	0xffffffff


	//   ....[28]....
        /*04b4*/ 	.word	0xffffffff


	//   ....[29]....
        /*04b8*/ 	.word	0xffffffff


	//   ....[30]....
        /*04bc*/ 	.word	0xffffffff


	//   ....[31]....
        /*04c0*/ 	.word	0xffffffff


	//   ....[32]....
        /*04c4*/ 	.word	0xffffffff


	//   ....[33]....
        /*04c8*/ 	.word	0xffffffff


	//   ....[34]....
        /*04cc*/ 	.word	0xffffffff


	//   ....[35]....
        /*04d0*/ 	.word	0xffffffff


	//   ....[36]....
        /*04d4*/ 	.word	0xffffffff


	//   ....[37]....
        /*04d8*/ 	.word	0xffffffff


	//   ....[38]....
        /*04dc*/ 	.word	0xffffffff


	//   ....[39]....
        /*04e0*/ 	.word	0xffffffff


	//   ....[40]....
        /*04e4*/ 	.word	0xffffffff


	//   ....[41]....
        /*04e8*/ 	.word	0xffffffff


	//   ....[42]....
        /*04ec*/ 	.word	0xffffffff


	//   ....[43]....
        /*04f0*/ 	.word	0xffffffff


	//   ....[44]....
        /*04f4*/ 	.word	0xffffffff


	//   ....[45]....
        /*04f8*/ 	.word	0xffffffff


	//   ....[46]....
        /*04fc*/ 	.word	0xffffffff


	//   ....[47]....
        /*0500*/ 	.word	0xffffffff


	//   ....[48]....
        /*0504*/ 	.word	0xffffffff


	//   ....[49]....
        /*0508*/ 	.word	0xffffffff


	//   ....[50]....
        /*050c*/ 	.word	0xffffffff


	//   ....[51]....
        /*0510*/ 	.word	0xffffffff


	//   ....[52]....
        /*0514*/ 	.word	0xffffffff


	//   ....[53]....
        /*0518*/ 	.word	0xffffffff


	//   ....[54]....
        /*051c*/ 	.word	0xffffffff


	//   ....[55]....
        /*0520*/ 	.word	0xffffffff


	//   ....[56]....
        /*0524*/ 	.word	0xffffffff


	//   ....[57]....
        /*0528*/ 	.word	0xffffffff


	//   ....[58]....
        /*052c*/ 	.word	0xffffffff


	//   ....[59]....
        /*0530*/ 	.word	0xffffffff


	//   ....[60]....
        /*0534*/ 	.word	0xffffffff


	//   ....[61]....
        /*0538*/ 	.word	0xffffffff


	//   ....[62]....
        /*053c*/ 	.word	0xffffffff


	//   ....[63]....
        /*0540*/ 	.word	0xffffffff


	//   ....[64]....
        /*0544*/ 	.word	0xffffffff


	//   ....[65]....
        /*0548*/ 	.word	0xffffffff


	//   ....[66]....
        /*054c*/ 	.word	0xffffffff


	//   ....[67]....
        /*0550*/ 	.word	0xffffffff


	//   ....[68]....
        /*0554*/ 	.word	0xffffffff


	//   ....[69]....
        /*0558*/ 	.word	0xffffffff


	//   ....[70]....
        /*055c*/ 	.word	0xffffffff


	//   ....[71]....
        /*0560*/ 	.word	0xffffffff


	//   ....[72]....
        /*0564*/ 	.word	0xffffffff


	//   ....[73]....
        /*0568*/ 	.word	0xffffffff


	//   ....[74]....
        /*056c*/ 	.word	0xffffffff


	//   ....[75]....
        /*0570*/ 	.word	0xffffffff


	//   ....[76]....
        /*0574*/ 	.word	0xffffffff


	//   ....[77]....
        /*0578*/ 	.word	0xffffffff


	//   ....[78]....
        /*057c*/ 	.word	0xffffffff


	//   ....[79]....
        /*0580*/ 	.word	0xffffffff


	//   ....[80]....
        /*0584*/ 	.word	0xffffffff


	//   ....[81]....
        /*0588*/ 	.word	0xffffffff


	//   ....[82]....
        /*058c*/ 	.word	0xffffffff


	//   ....[83]....
        /*0590*/ 	.word	0xffffffff


	//   ....[84]....
        /*0594*/ 	.word	0xffffffff


	//   ....[85]....
        /*0598*/ 	.word	0xffffffff


	//   ....[86]....
        /*059c*/ 	.word	0xffffffff


	//   ....[87]....
        /*05a0*/ 	.word	0xffffffff


	//   ....[88]....
        /*05a4*/ 	.word	0xffffffff


	//   ....[89]....
        /*05a8*/ 	.word	0xffffffff


	//   ....[90]....
        /*05ac*/ 	.word	0xffffffff


	//   ....[91]....
        /*05b0*/ 	.word	0xffffffff


	//   ....[92]....
        /*05b4*/ 	.word	0xffffffff


	//   ....[93]....
        /*05b8*/ 	.word	0xffffffff


	//   ....[94]....
        /*05bc*/ 	.word	0xffffffff


	//   ....[95]....
        /*05c0*/ 	.word	0xffffffff


	//   ....[96]....
        /*05c4*/ 	.word	0xffffffff


	//   ....[97]....
        /*05c8*/ 	.word	0xffffffff


	//   ....[98]....
        /*05cc*/ 	.word	0xffffffff


	//   ....[99]....
        /*05d0*/ 	.word	0xffffffff


	//   ....[100]....
        /*05d4*/ 	.word	0xffffffff


	//   ....[101]....
        /*05d8*/ 	.word	0xffffffff


	//   ....[102]....
        /*05dc*/ 	.word	0xffffffff


	//   ....[103]....
        /*05e0*/ 	.word	0xffffffff


	//   ....[104]....
        /*05e4*/ 	.word	0xffffffff


	//   ....[105]....
        /*05e8*/ 	.word	0xffffffff


	//   ....[106]....
        /*05ec*/ 	.word	0xffffffff


	//   ....[107]....
        /*05f0*/ 	.word	0xffffffff


	//   ....[108]....
        /*05f4*/ 	.word	0xffffffff


	//   ....[109]....
        /*05f8*/ 	.word	0xffffffff


	//   ....[110]....
        /*05fc*/ 	.word	0xffffffff


	//   ....[111]....
        /*0600*/ 	.word	0xffffffff


	//   ....[112]....
        /*0604*/ 	.word	0xffffffff


	//   ....[113]....
        /*0608*/ 	.word	0xffffffff


	//   ....[114]....
        /*060c*/ 	.word	0xffffffff


	//   ....[115]....
        /*0610*/ 	.word	0xffffffff


	//   ....[116]....
        /*0614*/ 	.word	0xffffffff


	//   ....[117]....
        /*0618*/ 	.word	0xffffffff


	//   ....[118]....
        /*061c*/ 	.word	0xffffffff


	//   ....[119]....
        /*0620*/ 	.word	0xffffffff


	//   ....[120]....
        /*0624*/ 	.word	0xffffffff


	//   ....[121]....
        /*0628*/ 	.word	0xffffffff


	//   ....[122]....
        /*062c*/ 	.word	0xffffffff


	//   ....[123]....
        /*0630*/ 	.word	0xffffffff


	//   ....[124]....
        /*0634*/ 	.word	0xffffffff


	//   ....[125]....
        /*0638*/ 	.word	0xffffffff


	//   ....[126]....
        /*063c*/ 	.word	0xffffffff


	//   ....[127]....
        /*0640*/ 	.word	0xffffffff


	//   ....[128]....
        /*0644*/ 	.word	0xffffffff


	//   ....[129]....
        /*0648*/ 	.word	0xffffffff


	//   ....[130]....
        /*064c*/ 	.word	0xffffffff


	//   ....[131]....
        /*0650*/ 	.word	0xffffffff


	//   ....[132]....
        /*0654*/ 	.word	0xffffffff


	//   ....[133]....
        /*0658*/ 	.word	0xffffffff


	//   ....[134]....
        /*065c*/ 	.word	0xffffffff


	//   ....[135]....
        /*0660*/ 	.word	0xffffffff


	//   ....[136]....
        /*0664*/ 	.word	0xffffffff


	//   ....[137]....
        /*0668*/ 	.word	0xffffffff


	//   ....[138]....
        /*066c*/ 	.word	0xffffffff


	//   ....[139]....
        /*0670*/ 	.word	0xffffffff


	//   ....[140]....
        /*0674*/ 	.word	0xffffffff


	//   ....[141]....
        /*0678*/ 	.word	0xffffffff


	//   ....[142]....
        /*067c*/ 	.word	0xffffffff


	//   ....[143]....
        /*0680*/ 	.word	0xffffffff


	//   ....[144]....
        /*0684*/ 	.word	0xffffffff


	//   ....[145]....
        /*0688*/ 	.word	0xffffffff


	//   ....[146]....
        /*068c*/ 	.word	0xffffffff


	//   ....[147]....
        /*0690*/ 	.word	0xffffffff


	//   ....[148]....
        /*0694*/ 	.word	0xffffffff


	//   ....[149]....
        /*0698*/ 	.word	0xffffffff


	//   ....[150]....
        /*069c*/ 	.word	0xffffffff


	//   ....[151]....
        /*06a0*/ 	.word	0xffffffff


	//   ....[152]....
        /*06a4*/ 	.word	0xffffffff


	//   ....[153]....
        /*06a8*/ 	.word	0xffffffff


	//   ....[154]....
        /*06ac*/ 	.word	0xffffffff


	//   ....[155]....
        /*06b0*/ 	.word	0xffffffff


	//   ....[156]....
        /*06b4*/ 	.word	0xffffffff


	//   ....[157]....
        /*06b8*/ 	.word	0xffffffff


	//   ....[158]....
        /*06bc*/ 	.word	0xffffffff


	//   ....[159]....
        /*06c0*/ 	.word	0xffffffff


	//   ....[160]....
        /*06c4*/ 	.word	0xffffffff


	//   ....[161]....
        /*06c8*/ 	.word	0xffffffff


	//   ....[162]....
        /*06cc*/ 	.word	0xffffffff


	//   ....[163]....
        /*06d0*/ 	.word	0xffffffff


	//   ....[164]....
        /*06d4*/ 	.word	0xffffffff


	//   ....[165]....
        /*06d8*/ 	.word	0xffffffff


	//   ....[166]....
        /*06dc*/ 	.word	0xffffffff


	//   ....[167]....
        /*06e0*/ 	.word	0xffffffff


	//   ....[168]....
        /*06e4*/ 	.word	0xffffffff


	//   ....[169]....
        /*06e8*/ 	.word	0xffffffff


	//   ....[170]....
        /*06ec*/ 	.word	0xffffffff


	//   ....[171]....
        /*06f0*/ 	.word	0xffffffff


	//   ....[172]....
        /*06f4*/ 	.word	0xffffffff


	//   ....[173]....
        /*06f8*/ 	.word	0xffffffff


	//   ....[174]....
        /*06fc*/ 	.word	0xffffffff


	//   ....[175]....
        /*0700*/ 	.word	0xffffffff


	//   ....[176]....
        /*0704*/ 	.word	0xffffffff


	//   ....[177]....
        /*0708*/ 	.word	0xffffffff


	//   ....[178]....
        /*070c*/ 	.word	0xffffffff


	//   ....[179]....
        /*0710*/ 	.word	0xffffffff


	//   ....[180]....
        /*0714*/ 	.word	0xffffffff


	//   ....[181]....
        /*0718*/ 	.word	0xffffffff


	//   ....[182]....
        /*071c*/ 	.word	0xffffffff


	//   ....[183]....
        /*0720*/ 	.word	0xffffffff


	//   ....[184]....
        /*0724*/ 	.word	0xffffffff


	//   ....[185]....
        /*0728*/ 	.word	0xffffffff


	//   ....[186]....
        /*072c*/ 	.word	0xffffffff


	//   ....[187]....
        /*0730*/ 	.word	0xffffffff


	//   ....[188]....
        /*0734*/ 	.word	0xffffffff


	//   ....[189]....
        /*0738*/ 	.word	0xffffffff


	//   ....[190]....
        /*073c*/ 	.word	0xffffffff


	//   ....[191]....
        /*0740*/ 	.word	0xffffffff


	//   ....[192]....
        /*0744*/ 	.word	0xffffffff


	//   ....[193]....
        /*0748*/ 	.word	0xffffffff


	//   ....[194]....
        /*074c*/ 	.word	0xffffffff


	//   ....[195]....
        /*0750*/ 	.word	0xffffffff


	//   ....[196]....
        /*0754*/ 	.word	0xffffffff


	//   ....[197]....
        /*0758*/ 	.word	0xffffffff


	//   ....[198]....
        /*075c*/ 	.word	0xffffffff


	//   ....[199]....
        /*0760*/ 	.word	0xffffffff


	//----- nvinfo : EIATTR_COOP_GROUP_INSTR_OFFSETS
	.align		4
.L_350:
        /*0764*/ 	.byte	0x04, 0x28
        /*0766*/ 	.short	(.L_352 - .L_351)


	//   ....[0]....
.L_351:
        /*0768*/ 	.word	0x00000050


	//   ....[1]....
        /*076c*/ 	.word	0x000001e0


	//   ....[2]....
        /*0770*/ 	.word	0x00000210


	//   ....[3]....
        /*0774*/ 	.word	0x00000240


	//   ....[4]....
        /*0778*/ 	.word	0x00000270


	//   ....[5]....
        /*077c*/ 	.word	0x000002a0


	//   ....[6]....
        /*0780*/ 	.word	0x000002d0


	//   ....[7]....
        /*0784*/ 	.word	0x00000440


	//   ....[8]....
        /*0788*/ 	.word	0x00000480


	//   ....[9]....
        /*078c*/ 	.word	0x000004b0


	//   ....[10]....
        /*0790*/ 	.word	0x000004e0


	//   ....[11]....
        /*0794*/ 	.word	0x00000510


	//   ....[12]....
        /*0798*/ 	.word	0x00000540


	//   ....[13]....
        /*079c*/ 	.word	0x000005d0


	//   ....[14]....
        /*07a0*/ 	.word	0x00000600


	//   ....[15]....
        /*07a4*/ 	.word	0x00000620


	//   ....[16]....
        /*07a8*/ 	.word	0x00000680


	//   ....[17]....
        /*07ac*/ 	.word	0x00002420


	//   ....[18]....
        /*07b0*/ 	.word	0x00002450


	//   ....[19]....
        /*07b4*/ 	.word	0x00002480


	//   ....[20]....
        /*07b8*/ 	.word	0x000024b0


	//   ....[21]....
        /*07bc*/ 	.word	0x00002500


	//   ....[22]....
        /*07c0*/ 	.word	0x000025c0


	//   ....[23]....
        /*07c4*/ 	.word	0x000026b0


	//   ....[24]....
        /*07c8*/ 	.word	0x000026c0


	//   ....[25]....
        /*07cc*/ 	.word	0x000027c0


	//   ....[26]....
        /*07d0*/ 	.word	0x000027f0


	//   ....[27]....
        /*07d4*/ 	.word	0x00002820


	//   ....[28]....
        /*07d8*/ 	.word	0x00002850


	//   ....[29]....
        /*07dc*/ 	.word	0x000028d0


	//   ....[30]....
        /*07e0*/ 	.word	0x00002900


	//   ....[31]....
        /*07e4*/ 	.word	0x00002920


	//   ....[32]....
        /*07e8*/ 	.word	0x000029c0


	//   ....[33]....
        /*07ec*/ 	.word	0x00002b10


	//   ....[34]....
        /*07f0*/ 	.word	0x00002b90


	//   ....[35]....
        /*07f4*/ 	.word	0x00002ba0


	//   ....[36]....
        /*07f8*/ 	.word	0x00002bb0


	//   ....[37]....
        /*07fc*/ 	.word	0x00002bc0


	//   ....[38]....
        /*0800*/ 	.word	0x00002c50


	//   ....[39]....
        /*0804*/ 	.word	0x00002fa0


	//   ....[40]....
        /*0808*/ 	.word	0x00002fb0


	//   ....[41]....
        /*080c*/ 	.word	0x00004440


	//   ....[42]....
        /*0810*/ 	.word	0x00004460


	//   ....[43]....
        /*0814*/ 	.word	0x00004570


	//   ....[44]....
        /*0818*/ 	.word	0x00004580


	//   ....[45]....
        /*081c*/ 	.word	0x000046a0


	//   ....[46]....
        /*0820*/ 	.word	0x000046c0


	//   ....[47]....
        /*0824*/ 	.word	0x000047d0


	//   ....[48]....
        /*0828*/ 	.word	0x000047e0


	//   ....[49]....
        /*082c*/ 	.word	0x000051a0


	//   ....[50]....
        /*0830*/ 	.word	0x000051d0


	//   ....[51]....
        /*0834*/ 	.word	0x000051e0


	//   ....[52]....
        /*0838*/ 	.word	0x00005210


	//   ....[53]....
        /*083c*/ 	.word	0x00006be0


	//   ....[54]....
        /*0840*/ 	.word	0x00006bf0


	//   ....[55]....
        /*0844*/ 	.word	0x00006cd0


	//   ....[56]....
        /*0848*/ 	.word	0x00006cf0


	//   ....[57]....
        /*084c*/ 	.word	0x00006d40


	//   ....[58]....
        /*0850*/ 	.word	0x00006d60


	//   ....[59]....
        /*0854*/ 	.word	0x00006e80


	//   ....[60]....
        /*0858*/ 	.word	0x00006e90


	//   ....[61]....
        /*085c*/ 	.word	0x00008310


	//   ....[62]....
        /*0860*/ 	.word	0x00008330


	//   ....[63]....
        /*0864*/ 	.word	0x00008470


	//   ....[64]....
        /*0868*/ 	.word	0x00008480


	//   ....[65]....
        /*086c*/ 	.word	0x000085d0


	//   ....[66]....
        /*0870*/ 	.word	0x000085f0


	//   ....[67]....
        /*0874*/ 	.word	0x00008730


	//   ....[68]....
        /*0878*/ 	.word	0x00008740


	//   ....[69]....
        /*087c*/ 	.word	0x00008c10


	//   ....[70]....
        /*0880*/ 	.word	0x00008c40


	//   ....[71]....
        /*0884*/ 	.word	0x00008c60


	//   ....[72]....
        /*0888*/ 	.word	0x00008c80


	//   ....[73]....
        /*088c*/ 	.word	0x0000a860


	//   ....[74]....
        /*0890*/ 	.word	0x0000a870


	//   ....[75]....
        /*0894*/ 	.word	0x0000a8a0


	//   ....[76]....
        /*0898*/ 	.word	0x0000a8b0


	//   ....[77]....
        /*089c*/ 	.word	0x0000b910


	//   ....[78]....
        /*08a0*/ 	.word	0x0000b920


	//   ....[79]....
        /*08a4*/ 	.word	0x0000b940


	//   ....[80]....
        /*08a8*/ 	.word	0x0000b950


	//   ....[81]....
        /*08ac*/ 	.word	0x0000bc80


	//   ....[82]....
        /*08b0*/ 	.word	0x0000bca0


	//   ....[83]....
        /*08b4*/ 	.word	0x0000bdb0


	//   ....[84]....
        /*08b8*/ 	.word	0x0000bdc0


	//   ....[85]....
        /*08bc*/ 	.word	0x0000bed0


	//   ....[86]....
        /*08c0*/ 	.word	0x0000bef0


	//   ....[87]....
        /*08c4*/ 	.word	0x0000c000


	//   ....[88]....
        /*08c8*/ 	.word	0x0000c010


	//   ....[89]....
        /*08cc*/ 	.word	0x0000c310


	//   ....[90]....
        /*08d0*/ 	.word	0x0000c330


	//   ....[91]....
        /*08d4*/ 	.word	0x0000c980


	//   ....[92]....
        /*08d8*/ 	.word	0x0000c990


	//   ....[93]....
        /*08dc*/ 	.word	0x0000d6e0


	//   ....[94]....
        /*08e0*/ 	.word	0x0000d700


	//   ....[95]....
        /*08e4*/ 	.word	0x0000d820


	//   ....[96]....
        /*08e8*/ 	.word	0x0000d830


	//   ....[97]....
        /*08ec*/ 	.word	0x0000d940


	//   ....[98]....
        /*08f0*/ 	.word	0x0000d960


	//   ....[99]....
        /*08f4*/ 	.word	0x0000da70


	//   ....[100]....
        /*08f8*/ 	.word	0x0000da80


	//   ....[101]....
        /*08fc*/ 	.word	0x0000dc20


	//   ....[102]....
        /*0900*/ 	.word	0x0000dc40


	//   ....[103]....
        /*0904*/ 	.word	0x0000dd60


	//   ....[104]....
        /*0908*/ 	.word	0x0000dda0


	//   ....[105]....
        /*090c*/ 	.word	0x0000ddd0


	//   ....[106]....
        /*0910*/ 	.word	0x0000de00


	//   ....[107]....
        /*0914*/ 	.word	0x0000de30


	//   ....[108]....
        /*0918*/ 	.word	0x0000de60


	//   ....[109]....
        /*091c*/ 	.word	0x0000dfb0


	//   ....[110]....
        /*0920*/ 	.word	0x0000dff0


	//   ....[111]....
        /*0924*/ 	.word	0x0000e020


	//   ....[112]....
        /*0928*/ 	.word	0x0000e050


	//   ....[113]....
        /*092c*/ 	.word	0x0000e080


	//   ....[114]....
        /*0930*/ 	.word	0x0000e0b0


	//   ....[115]....
        /*0934*/ 	.word	0x0000e140


	//   ....[116]....
        /*0938*/ 	.word	0x0000e170


	//   ....[117]....
        /*093c*/ 	.word	0x0000e180


	//   ....[118]....
        /*0940*/ 	.word	0x0000e1e0


	//   ....[119]....
        /*0944*/ 	.word	0x0000e710


	//   ....[120]....
        /*0948*/ 	.word	0x0000e770


	//   ....[121]....
        /*094c*/ 	.word	0x0000e7c0


	//   ....[122]....
        /*0950*/ 	.word	0x0000e810


	//   ....[123]....
        /*0954*/ 	.word	0x0000e860


	//   ....[124]....
        /*0958*/ 	.word	0x0000e8d0


	//   ....[125]....
        /*095c*/ 	.word	0x0000e920


	//   ....[126]....
        /*0960*/ 	.word	0x0000e980


	//   ....[127]....
        /*0964*/ 	.word	0x0000e9f0


	//   ....[128]....
        /*0968*/ 	.word	0x0000ea50


	//   ....[129]....
        /*096c*/ 	.word	0x0000eac0


	//   ....[130]....
        /*0970*/ 	.word	0x0000eb20


	//   ....[131]....
        /*0974*/ 	.word	0x0000eb90


	//   ....[132]....
        /*0978*/ 	.word	0x0000ec00


	//   ....[133]....
        /*097c*/ 	.word	0x0000ec70


	//   ....[134]....
        /*0980*/ 	.word	0x0000ecd0


	//   ....[135]....
        /*0984*/ 	.word	0x0000ed40


	//   ....[136]....
        /*0988*/ 	.word	0x0000edb0


	//   ....[137]....
        /*098c*/ 	.word	0x0000ee20


	//   ....[138]....
        /*0990*/ 	.word	0x0000ee80


	//   ....[139]....
        /*0994*/ 	.word	0x0000eed0


	//   ....[140]....
        /*0998*/ 	.word	0x0000ef10


	//   ....[141]....
        /*099c*/ 	.word	0x0000ef60


	//   ....[142]....
        /*09a0*/ 	.word	0x0000efb0


	//   ....[143]....
        /*09a4*/ 	.word	0x0000f020


	//   ....[144]....
        /*09a8*/ 	.word	0x0000f090


	//   ....[145]....
        /*09ac*/ 	.word	0x0000f0f0


	//   ....[146]....
        /*09b0*/ 	.word	0x0000f160


	//   ....[147]....
        /*09b4*/ 	.word	0x0000f1d0


	//   ....[148]....
        /*09b8*/ 	.word	0x0000f240


	//   ....[149]....
        /*09bc*/ 	.word	0x0000f2a0


	//   ....[150]....
        /*09c0*/ 	.word	0x0000f310


	//   ....[151]....
        /*09c4*/ 	.word	0x0000f380


	//   ....[152]....
        /*09c8*/ 	.word	0x0000f3f0


	//   ....[153]....
        /*09cc*/ 	.word	0x0000f450


	//   ....[154]....
        /*09d0*/ 	.word	0x0000f4a0


	//   ....[155]....
        /*09d4*/ 	.word	0x0000f4e0


	//   ....[156]....
        /*09d8*/ 	.word	0x0000f530


	//   ....[157]....
        /*09dc*/ 	.word	0x0000f570


	//   ....[158]....
        /*09e0*/ 	.word	0x0000f5c0


	//   ....[159]....
        /*09e4*/ 	.word	0x0000f600


	//   ....[160]....
        /*09e8*/ 	.word	0x0000f650


	//   ....[161]....
        /*09ec*/ 	.word	0x0000f690


	//   ....[162]....
        /*09f0*/ 	.word	0x0000f700


	//   ....[163]....
        /*09f4*/ 	.word	0x0000f770


	//   ....[164]....
        /*09f8*/ 	.word	0x0000f7e0


	//   ....[165]....
        /*09fc*/ 	.word	0x0000f840


	//   ....[166]....
        /*0a00*/ 	.word	0x0000f8b0


	//   ....[167]....
        /*0a04*/ 	.word	0x0000f920


	//   ....[168]....
        /*0a08*/ 	.word	0x0000f990


	//   ....[169]....
        /*0a0c*/ 	.word	0x0000f9f0


	//   ....[170]....
        /*0a10*/ 	.word	0x0000fa60


	//   ....[171]....
        /*0a14*/ 	.word	0x0000fad0


	//   ....[172]....
        /*0a18*/ 	.word	0x0000fb40


	//   ....[173]....
        /*0a1c*/ 	.word	0x0000fba0


	//   ....[174]....
        /*0a20*/ 	.word	0x0000fc10


	//   ....[175]....
        /*0a24*/ 	.word	0x0000fc80


	//   ....[176]....
        /*0a28*/ 	.word	0x0000fcf0


	//   ....[177]....
        /*0a2c*/ 	.word	0x0000fd50


	//   ....[178]....
        /*0a30*/ 	.word	0x0000fdc0


	//   ....[179]....
        /*0a34*/ 	.word	0x0000fe30


	//   ....[180]....
        /*0a38*/ 	.word	0x0000fea0


	//   ....[181]....
        /*0a3c*/ 	.word	0x0000ff00


	//   ....[182]....
        /*0a40*/ 	.word	0x0000ff70


	//   ....[183]....
        /*0a44*/ 	.word	0x0000ffe0


	//   ....[184]....
        /*0a48*/ 	.word	0x00010030


	//   ....[185]....
        /*0a4c*/ 	.word	0x00010070


	//   ....[186]....
        /*0a50*/ 	.word	0x000100c0


	//   ....[187]....
        /*0a54*/ 	.word	0x00010110


	//   ....[188]....
        /*0a58*/ 	.word	0x00010160


	//   ....[189]....
        /*0a5c*/ 	.word	0x000101d0


	//   ....[190]....
        /*0a60*/ 	.word	0x00010220


	//   ....[191]....
        /*0a64*/ 	.word	0x00010270


	//   ....[192]....
        /*0a68*/ 	.word	0x000102c0


	//   ....[193]....
        /*0a6c*/ 	.word	0x00010310


	//   ....[194]....
        /*0a70*/ 	.word	0x00010360


	//   ....[195]....
        /*0a74*/ 	.word	0x000103d0


	//   ....[196]....
        /*0a78*/ 	.word	0x00010420


	//   ....[197]....
        /*0a7c*/ 	.word	0x00010480


	//   ....[198]....
        /*0a80*/ 	.word	0x000104e0


	//   ....[199]....
        /*0a84*/ 	.word	0x00010550


	//----- nvinfo : EIATTR_EXIT_INSTR_OFFSETS
	.align		4
.L_352:
        /*0a88*/ 	.byte	0x04, 0x1c
        /*0a8a*/ 	.short	(.L_354 - .L_353)


	//   ....[0]....
.L_353:
        /*0a8c*/ 	.word	0x00000b40


	//   ....[1]....
        /*0a90*/ 	.word	0x0000e6d0


	//----- nvinfo : EIATTR_MAX_THREADS
	.align		4
.L_354:
        /*0a94*/ 	.byte	0x04, 0x05
        /*0a96*/ 	.short	(.L_356 - .L_355)
.L_355:
        /*0a98*/ 	.word	0x00000100
        /*0a9c*/ 	.word	0x00000001
        /*0aa0*/ 	.word	0x00000001


	//----- nvinfo : EIATTR_CRS_STACK_SIZE
	.align		4
.L_356:
        /*0aa4*/ 	.byte	0x04, 0x1e
        /*0aa6*/ 	.short	(.L_358 - .L_357)
.L_357:
        /*0aa8*/ 	.word	0x00000000
.L_358:


//--------------------- .nv.info._ZN7cutlass13device_kernelIN5flash19enable_sm80_to_sm89INS1_16FlashAttnFwdSm80INS1_25CollectiveMainloopFwdSm80ILi8ELi1ELb1EN4cute5tupleIJNS5_1CILi128EEENS7_ILi112EEES8_EEELi128ENS_10bfloat16_tEfNS_4arch4Sm80ELb0ELb0ELb1ELb1ELb1ELb1ELb1ELb1EEENS1_21CollectiveEpilogueFwdINS6_IJS8_S8_S9_EEENS6_IJNS7_ILi1EEESH_SH_EEESB_SD_Li256ELb1ELb1ELb1ELb0EEENS1_36VarlenDynamicPersistentTileSchedulerILi128ELi112ELi256ELi256ELb1ELb1ELb0ELb0ELb1ELb1EEEEEEEEEvNT_6ParamsE --------------------------
	.section	.nv.info._ZN7cutlass13device_kernelIN5flash19enable_sm80_to_sm89INS1_16FlashAttnFwdSm80INS1_25CollectiveMainloopFwdSm80ILi8ELi1ELb1EN4cute5tupleIJNS5_1CILi128EEENS7_ILi112EEES8_EEELi128ENS_10bfloat16_tEfNS_4arch4Sm80ELb0ELb0ELb1ELb1ELb1ELb1ELb1ELb1EEENS1_21CollectiveEpilogueFwdINS6_IJS8_S8_S9_EEENS6_IJNS7_ILi1EEESH_SH_EEESB_SD_Li256ELb1ELb1ELb1ELb0EEENS1_36VarlenDynamicPersistentTileSchedulerILi128ELi112ELi256ELi256ELb1ELb1ELb0ELb0ELb1ELb1EEEEEEEEEvNT_6ParamsE,"",@"SHT_CUDA_INFO"
	.sectionflags	@""
	.align	4


	//----- nvinfo : EIATTR_CUDA_API_VERSION
	.align		4
        /*0000*/ 	.byte	0x04, 0x37
        /*0002*/ 	.short	(.L_360 - .L_359)
.L_359:
        /*0004*/ 	.word	0x00000082


	//----- nvinfo : EIATTR_SW2861232_WAR
	.align		4
.L_360:
        /*0008*/ 	.byte	0x01, 0x35
	.zero		2


	//----- nvinfo : EIATTR_PARAM_CBANK
	.align		4
        /*000c*/ 	.byte	0x04, 0x0a
        /*000e*/ 	.short	(.L_362 - .L_361)
	.align		4
.L_361:
        /*0010*/ 	.word	index@(.nv.constant0._ZN7cutlass13device_kernelIN5flash19enable_sm80_to_sm89INS1_16FlashAttnFwdSm80INS1_25CollectiveMainloopFwdSm80ILi8ELi1ELb1EN4cute5tupleIJNS5_1CILi128EEENS7_ILi112EEES8_EEELi128ENS_10bfloat16_tEfNS_4arch4Sm80ELb0ELb0ELb1ELb1ELb1ELb1ELb1ELb1EEENS1_21CollectiveEpilogueFwdINS6_IJS8_S8_S9_EEENS6_IJNS7_ILi1EEESH_SH_EEESB_SD_Li256ELb1ELb1ELb1ELb0EEENS1_36VarlenDynamicPersistentTileSchedulerILi128ELi112ELi256ELi256ELb1ELb1ELb0ELb0ELb1ELb1EEEEEEEEEvNT_6ParamsE)
        /*0014*/ 	.short	0x0160
        /*0016*/ 	.short	0x0438


	//----- nvinfo : EIATTR_CBANK_PARAM_SIZE
	.align		4
.L_362:
        /*0018*/ 	.byte	0x03, 0x19
        /*001a*/ 	.short	0x0438


	//----- nvinfo : EIATTR_KPARAM_INFO
	.align		4
        /*001c*/ 	.byte	0x04, 0x17
        /*001e*/ 	.short	(.L_364 - .L_363)
.L_363:
        /*0020*/ 	.word	0x00000000
        /*0024*/ 	.short	0x0000
        /*0026*/ 	.short	0x0000
        /*0028*/ 	.byte	0x00, 0xf0, 0xe1, 0x10


	//----- nvinfo : EIATTR_MAXREG_COUNT
	.align		4
.L_364:
        /*002c*/ 	.byte	0x03, 0x1b
        /*002e*/ 	.short	0x00ff


	//----- nvinfo : EIATTR_NUM_BARRIERS
	.align		4
        /*0030*/ 	.byte	0x02, 0x4c
        /*0032*/ 	.byte	0x06
	.zero		1


	//----- nvinfo : EIATTR_ANNOTATIONS
	.align		4
        /*0034*/ 	.byte	0x04, 0x55
        /*0036*/ 	.short	(.L_366 - .L_365)


	//   ....[0]....
.L_365:
        /* <DEDUP_REMOVED lines=106> */


	//----- nvinfo : EIATTR_MERCURY_ISA_VERSION
	.align		4
.L_366:
        /*06c8*/ 	.byte	0x03, 0x5f
        /*06ca*/ 	.short	0x0000


	//----- nvinfo : EIATTR_INT_WARP_WIDE_INSTR_OFFSETS
	.align		4
        /*06cc*/ 	.byte	0x04, 0x31
        /*06ce*/ 	.short	(.L_368 - .L_367)


	//   ....[0]....
.L_367:
        /*06d0*/ 	.word	0x00015f00


	//   ....[1]....
        /*06d4*/ 	.word	0x00015f80


	//----- nvinfo : EIATTR_COOP_GROUP_MASK_REGIDS
	.align		4
.L_368:
        /*06d8*/ 	.byte	0x04, 0x29
        /*06da*/ 	.short	(.L_370 - .L_369)


	//   ....[0]....
.L_369:
        /*06dc*/ 	.word	0xffffffff


	//   ....[1]....
        /*06e0*/ 	.word	0xffffffff


	//   ....[2]....
        /*06e4*/ 	.word	0xffffffff


	//   ....[3]....
        /*06e8*/ 	.word	0xffffffff


	//   ....[4]....
        /*06ec*/ 	.word	0xffffffff


	//   ....[5]....
        /*06f0*/ 	.word	0xffffffff


	//   ....[6]....
        /*06f4*/ 	.word	0xffffffff


	//   ....[7]....
        /*06f8*/ 	.word	0xffffffff


	//   ....[8]....
        /*06fc*/ 	.word	0xffffffff


	//   ....[9]....
        /*0700*/ 	.word	0xffffffff


	//   ....[10]....
        /*0704*/ 	.word	0xffffffff


	//   ....[11]....
        /*0708*/ 	.word	0xffffffff


	//   ....[12]....
        /*070c*/ 	.word	0xffffffff


	//   ....[13]....
        /*0710*/ 	.word	0xffffffff


	//   ....[14]....
        /*0714*/ 	.word	0xffffffff


	//   ....[15]....
        /*0718*/ 	.word	0xffffffff


	//   ....[16]....
        /*071c*/ 	.word	0xffffffff


	//   ....[17]....
        /*0720*/ 	.word	0xffffffff


	//   ....[18]....
        /*0724*/ 	.word	0xffffffff


	//   ....[19]....
        /*0728*/ 	.word	0xffffffff


	//   ....[20]....
        /*072c*/ 	.word	0xffffffff


	//   ....[21]....
        /*0730*/ 	.word	0xffffffff


	//   ....[22]....
        /*0734*/ 	.word	0xffffffff


	//   ....[23]....
        /*0738*/ 	.word	0xffffffff


	//   ....[24]....
        /*073c*/ 	.word	0xffffffff


	//   ....[25]....
        /*0740*/ 	.word	0xffffffff


	//   ....[26]....
        /*0744*/ 	.word	0xffffffff


	//   ....[27]....
        /*0748*/ 	.word	0xffffffff


	//   ....[28]....
        /*074c*/ 	.word	0xffffffff


	//   ....[29]....
        /*0750*/ 	.word	0xffffffff


	//   ....[30]....
        /*0754*/ 	.word	0xffffffff


	//   ....[31]....
        /*0758*/ 	.word	0xffffffff


	//   ....[32]....
        /*075c*/ 	.word	0xffffffff


	//   ....[33]....
        /*0760*/ 	.word	0xffffffff


	//   ....[34]....
        /*0764*/ 	.word	0xffffffff


	//   ....[35]....
        /*0768*/ 	.word	0xffffffff


	//   ....[36]....
        /*076c*/ 	.word	0xffffffff


	//   ....[37]....
        /*0770*/ 	.word	0xffffffff


	//   ....[38]....
        /*0774*/ 	.word	0xffffffff


	//   ....[39]....
        /*0778*/ 	.word	0xffffffff


	//   ....[40]....
        /*077c*/ 	.word	0xffffffff


	//   ....[41]....
        /*0780*/ 	.word	0xffffffff


	//   ....[42]....
        /*0784*/ 	.word	0xffffffff


	//   ....[43]....
        /*0788*/ 	.word	0xffffffff


	//   ....[44]....
        /*078c*/ 	.word	0xffffffff


	//   ....[45]....
        /*0790*/ 	.word	0xffffffff


	//   ....[46]....
        /*0794*/ 	.word	0xffffffff


	//   ....[47]....
        /*0798*/ 	.word	0xffffffff


	//   ....[48]....
        /*079c*/ 	.word	0xffffffff


	//   ....[49]....
        /*07a0*/ 	.word	0xffffffff


	//   ....[50]....
        /*07a4*/ 	.word	0xffffffff


	//   ....[51]....
        /*07a8*/ 	.word	0xffffffff


	//   ....[52]....
        /*07ac*/ 	.word	0xffffffff


	//   ....[53]....
        /*07b0*/ 	.word	0xffffffff


	//   ....[54]....
        /*07b4*/ 	.word	0xffffffff


	//   ....[55]....
        /*07b8*/ 	.word	0xffffffff


	//   ....[56]....
        /*07bc*/ 	.word	0xffffffff


	//   ....[57]....
        /*07c0*/ 	.word	0xffffffff


	//   ....[58]....
        /*07c4*/ 	.word	0xffffffff


	//   ....[59]....
        /*07c8*/ 	.word	0xffffffff


	//   ....[60]....
        /*07cc*/ 	.word	0xffffffff


	//   ....[61]....
        /*07d0*/ 	.word	0xffffffff


	//   ....[62]....
        /*07d4*/ 	.word	0xffffffff


	//   ....[63]....
        /*07d8*/ 	.word	0xffffffff


	//   ....[64]....
        /*07dc*/ 	.word	0xffffffff


	//   ....[65]....
        /*07e0*/ 	.word	0xffffffff


	//   ....[66]....
        /*07e4*/ 	.word	0xffffffff


	//   ....[67]....
        /*07e8*/ 	.word	0xffffffff


	//   ....[68]....
        /*07ec*/ 	.word	0xffffffff


	//   ....[69]....
        /*07f0*/ 	.word	0xffffffff


	//   ....[70]....
        /*07f4*/ 	.word	0xffffffff


	//   ....[71]....
        /*07f8*/ 	.word	0xffffffff


	//   ....[72]....
        /*07fc*/ 	.word	0xffffffff


	//   ....[73]....
        /*0800*/ 	.word	0xffffffff


	//   ....[74]....
        /*0804*/ 	.word	0xffffffff


	//   ....[75]....
        /*0808*/ 	.word	0xffffffff


	//   ....[76]....
        /*080c*/ 	.word	0xffffffff


	//   ....[77]....
        /*0810*/ 	.word	0xffffffff


	//   ....[78]....
        /*0814*/ 	.word	0xffffffff


	//   ....[79]....
        /*0818*/ 	.word	0xffffffff


	//   ....[80]....
        /*081c*/ 	.word	0xffffffff


	//   ....[81]....
        /*0820*/ 	.word	0xffffffff


	//   ....[82]....
        /*0824*/ 	.word	0xffffffff


	//   ....[83]....
        /*0828*/ 	.word	0xffffffff


	//   ....[84]....
        /*082c*/ 	.word	0xffffffff


	//   ....[85]....
        /*0830*/ 	.word	0xffffffff


	//   ....[86]....
        /*0834*/ 	.word	0xffffffff


	//   ....[87]....
        /*0838*/ 	.word	0xffffffff


	//   ....[88]....
        /*083c*/ 	.word	0xffffffff


	//   ....[89]....
        /*0840*/ 	.word	0xffffffff


	//   ....[90]....
        /*0844*/ 	.word	0xffffffff


	//   ....[91]....
        /*0848*/ 	.word	0xffffffff


	//   ....[92]....
        /*084c*/ 	.word	0xffffffff


	//   ....[93]....
        /*0850*/ 	.word	0xffffffff


	//   ....[94]....
        /*0854*/ 	.word	0xffffffff


	//   ....[95]....
        /*0858*/ 	.word	0xffffffff


	//   ....[96]....
        /*085c*/ 	.word	0xffffffff


	//   ....[97]....
        /*0860*/ 	.word	0xffffffff


	//   ....[98]....
        /*0864*/ 	.word	0xffffffff


	//   ....[99]....
        /*0868*/ 	.word	0xffffffff


	//   ....[100]....
        /*086c*/ 	.word	0xffffffff


	//   ....[101]....
        /*0870*/ 	.word	0xffffffff


	//   ....[102]....
        /*0874*/ 	.word	0xffffffff


	//   ....[103]....
        /*0878*/ 	.word	0xffffffff


	//   ....[104]....
        /*087c*/ 	.word	0xffffffff


	//   ....[105]....
        /*0880*/ 	.word	0xffffffff


	//   ....[106]....
        /*0884*/ 	.word	0xffffffff


	//   ....[107]....
        /*0888*/ 	.word	0xffffffff


	//   ....[108]....
        /*088c*/ 	.word	0xffffffff


	//   ....[109]....
        /*0890*/ 	.word	0xffffffff


	//   ....[110]....
        /*0894*/ 	.word	0xffffffff


	//   ....[111]....
        /*0898*/ 	.word	0xffffffff


	//   ....[112]....
        /*089c*/ 	.word	0xffffffff


	//   ....[113]....
        /*08a0*/ 	.word	0xffffffff


	//   ....[114]....
        /*08a4*/ 	.word	0xffffffff


	//   ....[115]....
        /*08a8*/ 	.word	0xffffffff


	//   ....[116]....
        /*08ac*/ 	.word	0xffffffff


	//   ....[117]....
        /*08b0*/ 	.word	0xffffffff


	//   ....[118]....
        /*08b4*/ 	.word	0xffffffff


	//   ....[119]....
        /*08b8*/ 	.word	0xffffffff


	//   ....[120]....
        /*08bc*/ 	.word	0xffffffff


	//   ....[121]....
        /*08c0*/ 	.word	0xffffffff


	//   ....[122]....
        /*08c4*/ 	.word	0xffffffff


	//   ....[123]....
        /*08c8*/ 	.word	0xffffffff


	//   ....[124]....
        /*08cc*/ 	.word	0xffffffff


	//   ....[125]....
        /*08d0*/ 	.word	0xffffffff


	//   ....[126]....
        /*08d4*/ 	.word	0xffffffff


	//   ....[127]....
        /*08d8*/ 	.word	0xffffffff


	//   ....[128]....
        /*08dc*/ 	.word	0xffffffff


	//   ....[129]....
        /*08e0*/ 	.word	0xffffffff


	//   ....[130]....
        /*08e4*/ 	.word	0xffffffff


	//   ....[131]....
        /*08e8*/ 	.word	0xffffffff


	//   ....[132]....
        /*08ec*/ 	.word	0xffffffff


	//   ....[133]....
        /*08f0*/ 	.word	0xffffffff


	//   ....[134]....
        /*08f4*/ 	.word	0xffffffff


	//   ....[135]....
        /*08f8*/ 	.word	0xffffffff


	//   ....[136]....
        /*08fc*/ 	.word	0xffffffff


	//   ....[137]....
        /*0900*/ 	.word	0xffffffff


	//   ....[138]....
        /*0904*/ 	.word	0xffffffff


	//   ....[139]....
        /*0908*/ 	.word	0xffffffff


	//   ....[140]....
        /*090c*/ 	.word	0xffffffff


	//   ....[141]....
        /*0910*/ 	.word	0xffffffff


	//   ....[142]....
        /*0914*/ 	.word	0xffffffff


	//   ....[143]....
        /*0918*/ 	.word	0xffffffff


	//   ....[144]....
        /*091c*/ 	.word	0xffffffff


	//   ....[145]....
        /*0920*/ 	.word	0xffffffff


	//   ....[146]....
        /*0924*/ 	.word	0xffffffff


	//   ....[147]....
        /*0928*/ 	.word	0xffffffff


	//   ....[148]....
        /*092c*/ 	.word	0xffffffff


	//   ....[149]....
        /*0930*/ 	.word	0xffffffff


	//   ....[150]....
        /*0934*/ 	.word	0xffffffff


	//   ....[151]....
        /*0938*/ 	.word	0xffffffff


	//   ....[152]....
        /*093c*/ 	.word	0xffffffff


	//   ....[153]....
        /*0940*/ 	.word	0xffffffff


	//   ....[154]....
        /*0944*/ 	.word	0xffffffff


	//   ....[155]....
        /*0948*/ 	.word	0xffffffff


	//   ....[156]....
        /*094c*/ 	.word	0xffffffff


	//   ....[157]....
        /*0950*/ 	.word	0xffffffff


	//   ....[158]....
        /*0954*/ 	.word	0xffffffff


	//   ....[159]....
        /*0958*/ 	.word	0xffffffff


	//   ....[160]....
        /*095c*/ 	.word	0xffffffff


	//   ....[161]....
        /*0960*/ 	.word	0xffffffff


	//   ....[162]....
        /*0964*/ 	.word	0xffffffff


	//   ....[163]....
        /*0968*/ 	.word	0xffffffff


	//   ....[164]....
        /*096c*/ 	.word	0xffffffff


	//   ....[165]....
        /*0970*/ 	.word	0xffffffff


	//   ....[166]....
        /*0974*/ 	.word	0xffffffff


	//   ....[167]....
        /*0978*/ 	.word	0xffffffff


	//   ....[168]....
        /*097c*/ 	.word	0xffffffff


	//   ....[169]....
        /*0980*/ 	.word	0xffffffff


	//   ....[170]....
        /*0984*/ 	.word	0xffffffff


	//   ....[171]....
        /*0988*/ 	.word	0xffffffff


	//   ....[172]....
        /*098c*/ 	.word	0xffffffff


	//   ....[173]....
        /*0990*/ 	.word	0xffffffff


	//   ....[174]....
        /*0994*/ 	.word	0xffffffff


	//   ....[175]....
        /*0998*/ 	.word	0xffffffff


	//   ....[176]....
        /*099c*/ 	.word	0xffffffff


	//   ....[177]....
        /*09a0*/ 	.word	0xffffffff


	//   ....[178]....
        /*09a4*/ 	.word	0xffffffff


	//   ....[179]....
        /*09a8*/ 	.word	0xffffffff


	//   ....[180]....
        /*09ac*/ 	.word	0xffffffff


	//   ....[181]....
        /*09b0*/ 	.word	0xffffffff


	//   ....[182]....
        /*09b4*/ 	.word	0xffffffff


	//   ....[183]....
        /*09b8*/ 	.word	0xffffffff


	//   ....[184]....
        /*09bc*/ 	.word	0xffffffff


	//   ....[185]....
        /*09c0*/ 	.word	0xffffffff


	//   ....[186]....
        /*09c4*/ 	.word	0xffffffff


	//   ....[187]....
        /*09c8*/ 	.word	0xffffffff


	//   ....[188]....
        /*09cc*/ 	.word	0xffffffff


	//   ....[189]....
        /*09d0*/ 	.word	0xffffffff


	//   ....[190]....
        /*09d4*/ 	.word	0xffffffff


	//   ....[191]....
        /*09d8*/ 	.word	0xffffffff


	//   ....[192]....
        /*09dc*/ 	.word	0xffffffff


	//   ....[193]....
        /*09e0*/ 	.word	0xffffffff


	//   ....[194]....
        /*09e4*/ 	.word	0xffffffff


	//   ....[195]....
        /*09e8*/ 	.word	0xffffffff


	//   ....[196]....
        /*09ec*/ 	.word	0xffffffff


	//   ....[197]....
        /*09f0*/ 	.word	0xffffffff


	//   ....[198]....
        /*09f4*/ 	.word	0xffffffff


	//   ....[199]....
        /*09f8*/ 	.word	0xffffffff


	//   ....[200]....
        /*09fc*/ 	.word	0xffffffff


	//   ....[201]....
        /*0a00*/ 	.word	0xffffffff


	//   ....[202]....
        /*0a04*/ 	.word	0xffffffff


	//   ....[203]....
        /*0a08*/ 	.word	0xffffffff


	//   ....[204]....
        /*0a0c*/ 	.word	0xffffffff


	//   ....[205]....
        /*0a10*/ 	.word	0xffffffff


	//   ....[206]....
        /*0a14*/ 	.word	0xffffffff


	//   ....[207]....
        /*0a18*/ 	.word	0xffffffff


	//   ....[208]....
        /*0a1c*/ 	.word	0xffffffff


	//   ....[209]....
        /*0a20*/ 	.word	0xffffffff


	//   ....[210]....
        /*0a24*/ 	.word	0xffffffff


	//   ....[211]....
        /*0a28*/ 	.word	0xffffffff


	//   ....[212]....
        /*0a2c*/ 	.word	0xffffffff


	//   ....[213]....
        /*0a30*/ 	.word	0xffffffff


	//   ....[214]....
        /*0a34*/ 	.word	0xffffffff


	//   ....[215]....
        /*0a38*/ 	.word	0xffffffff


	//   ....[216]....
        /*0a3c*/ 	.word	0xffffffff


	//   ....[217]....
        /*0a40*/ 	.word	0xffffffff


	//   ....[218]....
        /*0a44*/ 	.word	0xffffffff


	//   ....[219]....
        /*0a48*/ 	.word	0xffffffff


	//   ....[220]....
        /*0a4c*/ 	.word	0xffffffff


	//   ....[221]....
        /*0a50*/ 	.word	0xffffffff


	//   ....[222]....
        /*0a54*/ 	.word	0xffffffff


	//   ....[223]....
        /*0a58*/ 	.word	0xffffffff


	//   ....[224]....
        /*0a5c*/ 	.word	0xffffffff


	//   ....[225]....
        /*0a60*/ 	.word	0xffffffff


	//   ....[226]....
        /*0a64*/ 	.word	0xffffffff


	//   ....[227]....
        /*0a68*/ 	.word	0xffffffff


	//   ....[228]....
        /*0a6c*/ 	.word	0xffffffff


	//   ....[229]....
        /*0a70*/ 	.word	0xffffffff


	//   ....[230]....
        /*0a74*/ 	.word	0xffffffff


	//   ....[231]....
        /*0a78*/ 	.word	0xffffffff


	//   ....[232]....
        /*0a7c*/ 	.word	0xffffffff


	//   ....[233]....
        /*0a80*/ 	.word	0xffffffff


	//   ....[234]....
        /*0a84*/ 	.word	0xffffffff


	//   ....[235]....
        /*0a88*/ 	.word	0xffffffff


	//   ....[236]....
        /*0a8c*/ 	.word	0xffffffff


	//   ....[237]....
        /*0a90*/ 	.word	0xffffffff


	//   ....[238]....
        /*0a94*/ 	.word	0xffffffff


	//   ....[239]....
        /*0a98*/ 	.word	0xffffffff


	//----- nvinfo : EIATTR_COOP_GROUP_INSTR_OFFSETS
	.align		4
.L_370:
        /*0a9c*/ 	.byte	0x04, 0x28
        /*0a9e*/ 	.short	(.L_372 - .L_371)


	//   ....[0]....
.L_371:
        /*0aa0*/ 	.word	0x00000050


	//   ....[1]....
        /*0aa4*/ 	.word	0x00000200


	//   ....[2]....
        /*0aa8*/ 	.word	0x00000230


	//   ....[3]....
        /*0aac*/ 	.word	0x00000260


	//   ....[4]....
        /*0ab0*/ 	.word	0x00000290


	//   ....[5]....
        /*0ab4*/ 	.word	0x000002c0


	//   ....[6]....
        /*0ab8*/ 	.word	0x000002f0


	//   ....[7]....
        /*0abc*/ 	.word	0x00000460


	//   ....[8]....
        /*0ac0*/ 	.word	0x000004a0


	//   ....[9]....
        /*0ac4*/ 	.word	0x000004d0


	//   ....[10]....
        /*0ac8*/ 	.word	0x00000500


	//   ....[11]....
        /*0acc*/ 	.word	0x00000530


	//   ....[12]....
        /*0ad0*/ 	.word	0x00000560


	//   ....[13]....
        /*0ad4*/ 	.word	0x000005f0


	//   ....[14]....
        /*0ad8*/ 	.word	0x00000620


	//   ....[15]....
        /*0adc*/ 	.word	0x00000640


	//   ....[16]....
        /*0ae0*/ 	.word	0x000006a0


	//   ....[17]....
        /*0ae4*/ 	.word	0x00003e80


	//   ....[18]....
        /*0ae8*/ 	.word	0x00003ed0


	//   ....[19]....
        /*0aec*/ 	.word	0x000046a0


	//   ....[20]....
        /*0af0*/ 	.word	0x000046d0


	//   ....[21]....
        /*0af4*/ 	.word	0x00004e20


	//   ....[22]....
        /*0af8*/ 	.word	0x00004e40


	//   ....[23]....
        /*0afc*/ 	.word	0x00005590


	//   ....[24]....
        /*0b00*/ 	.word	0x000055a0


	//   ....[25]....
        /*0b04*/ 	.word	0x00005e10


	//   ....[26]....
        /*0b08*/ 	.word	0x00005e50


	//   ....[27]....
        /*0b0c*/ 	.word	0x00006c20


	//   ....[28]....
        /*0b10*/ 	.word	0x00006c50


	//   ....[29]....
        /*0b14*/ 	.word	0x00007440


	//   ....[30]....
        /*0b18*/ 	.word	0x00007470


	//   ....[31]....
        /*0b1c*/ 	.word	0x00007c60


	//   ....[32]....
        /*0b20*/ 	.word	0x00007c80


	//   ....[33]....
        /*0b24*/ 	.word	0x00008490


	//   ....[34]....
        /*0b28*/ 	.word	0x000084c0


	//   ....[35]....
        /*0b2c*/ 	.word	0x000085d0


	//   ....[36]....
        /*0b30*/ 	.word	0x00008600


	//   ....[37]....
        /*0b34*/ 	.word	0x000086d0


	//   ....[38]....
        /*0b38*/ 	.word	0x00008700


	//   ....[39]....
        /*0b3c*/ 	.word	0x000087d0


	//   ....[40]....
        /*0b40*/ 	.word	0x000087f0


	//   ....[41]....
        /*0b44*/ 	.word	0x00008cb0


	//   ....[42]....
        /*0b48*/ 	.word	0x00008cd0


	//   ....[43]....
        /*0b4c*/ 	.word	0x00008e50


	//   ....[44]....
        /*0b50*/ 	.word	0x00008e70


	//   ....[45]....
        /*0b54*/ 	.word	0x00008f40


	//   ....[46]....
        /*0b58*/ 	.word	0x00008f60


	//   ....[47]....
        /*0b5c*/ 	.word	0x00009030


	//   ....[48]....
        /*0b60*/ 	.word	0x00009050


	//   ....[49]....
        /*0b64*/ 	.word	0x00009de0


	//   ....[50]....
        /*0b68*/ 	.word	0x00009e00


	//   ....[51]....
        /*0b6c*/ 	.word	0x00009e30


	//   ....[52]....
        /*0b70*/ 	.word	0x00009e60


	//   ....[53]....
        /*0b74*/ 	.word	0x00009f30


	//   ....[54]....
        /*0b78*/ 	.word	0x00009fd0


	//   ....[55]....
        /*0b7c*/ 	.word	0x00009fe0


	//   ....[56]....
        /*0b80*/ 	.word	0x0000a020


	//   ....[57]....
        /*0b84*/ 	.word	0x0000a180


	//   ....[58]....
        /*0b88*/ 	.word	0x0000a1a0


	//   ....[59]....
        /*0b8c*/ 	.word	0x0000a200


	//   ....[60]....
        /*0b90*/ 	.word	0x0000a240


	//   ....[61]....
        /*0b94*/ 	.word	0x0000a250


	//   ....[62]....
        /*0b98*/ 	.word	0x0000a270


	//   ....[63]....
        /*0b9c*/ 	.word	0x0000a400


	//   ....[64]....
        /*0ba0*/ 	.word	0x0000a420


	//   ....[65]....
        /*0ba4*/ 	.word	0x0000a610


	//   ....[66]....
        /*0ba8*/ 	.word	0x0000a650


	//   ....[67]....
        /*0bac*/ 	.word	0x0000a660


	//   ....[68]....
        /*0bb0*/ 	.word	0x0000a670


	//   ....[69]....
        /*0bb4*/ 	.word	0x0000bf20


	//   ....[70]....
        /*0bb8*/ 	.word	0x0000bf60


	//   ....[71]....
        /*0bbc*/ 	.word	0x0000bf80


	//   ....[72]....
        /*0bc0*/ 	.word	0x0000bf90


	//   ....[73]....
        /*0bc4*/ 	.word	0x0000dd60


	//   ....[74]....
        /*0bc8*/ 	.word	0x0000dd70


	//   ....[75]....
        /*0bcc*/ 	.word	0x0000dd80


	//   ....[76]....
        /*0bd0*/ 	.word	0x0000dd90


	//   ....[77]....
        /*0bd4*/ 	.word	0x0000ddf0


	//   ....[78]....
        /*0bd8*/ 	.word	0x0000de80


	//   ....[79]....
        /*0bdc*/ 	.word	0x0000e080


	//   ....[80]....
        /*0be0*/ 	.word	0x0000e090


	//   ....[81]....
        /*0be4*/ 	.word	0x0000f520


	//   ....[82]....
        /*0be8*/ 	.word	0x0000f540


	//   ....[83]....
        /*0bec*/ 	.word	0x0000f640


	//   ....[84]....
        /*0bf0*/ 	.word	0x0000f650


	//   ....[85]....
        /*0bf4*/ 	.word	0x0000f750


	//   ....[86]....
        /*0bf8*/ 	.word	0x0000f770


	//   ....[87]....
        /*0bfc*/ 	.word	0x0000f870


	//   ....[88]....
        /*0c00*/ 	.word	0x0000f880


	//   ....[89]....
        /*0c04*/ 	.word	0x00010240


	//   ....[90]....
        /*0c08*/ 	.word	0x00010270


	//   ....[91]....
        /*0c0c*/ 	.word	0x00010280


	//   ....[92]....
        /*0c10*/ 	.word	0x000102b0


	//   ....[93]....
        /*0c14*/ 	.word	0x00011ce0


	//   ....[94]....
        /*0c18*/ 	.word	0x00011cf0


	//   ....[95]....
        /*0c1c*/ 	.word	0x00011d30


	//   ....[96]....
        /*0c20*/ 	.word	0x00011de0


	//   ....[97]....
        /*0c24*/ 	.word	0x00011e30


	//   ....[98]....
        /*0c28*/ 	.word	0x00011e50


	//   ....[99]....
        /*0c2c*/ 	.word	0x00011f50


	//   ....[100]....
        /*0c30*/ 	.word	0x00011f60


	//   ....[101]....
        /*0c34*/ 	.word	0x000133e0


	//   ....[102]....
        /*0c38*/ 	.word	0x00013400


	//   ....[103]....
        /*0c3c*/ 	.word	0x00013530


	//   ....[104]....
        /*0c40*/ 	.word	0x00013540


	//   ....[105]....
        /*0c44*/ 	.word	0x00013670


	//   ....[106]....
        /*0c48*/ 	.word	0x00013690


	//   ....[107]....
        /*0c4c*/ 	.word	0x000137c0


	//   ....[108]....
        /*0c50*/ 	.word	0x000137d0


	//   ....[109]....
        /*0c54*/ 	.word	0x00013ca0


	//   ....[110]....
        /*0c58*/ 	.word	0x00013cd0


	//   ....[111]....
        /*0c5c*/ 	.word	0x00013cf0


	//   ....[112]....
        /*0c60*/ 	.word	0x00013d10


	//   ....[113]....
        /*0c64*/ 	.word	0x000158f0


	//   ....[114]....
        /*0c68*/ 	.word	0x00015900


	//   ....[115]....
        /*0c6c*/ 	.word	0x00015930


	//   ....[116]....
        /*0c70*/ 	.word	0x00015940


	//   ....[117]....
        /*0c74*/ 	.word	0x000169f0


	//   ....[118]....
        /*0c78*/ 	.word	0x00016a00


	//   ....[119]....
        /*0c7c*/ 	.word	0x00016a20


	//   ....[120]....
        /*0c80*/ 	.word	0x00016a40


	//   ....[121]....
        /*0c84*/ 	.word	0x00016d70


	//   ....[122]....
        /*0c88*/ 	.word	0x00016d90


	//   ....[123]....
        /*0c8c*/ 	.word	0x00016e70


	//   ....[124]....
        /*0c90*/ 	.word	0x00016e80


	//   ....[125]....
        /*0c94*/ 	.word	0x00016f70


	//   ....[126]....
        /*0c98*/ 	.word	0x00016f90


	//   ....[127]....
        /*0c9c*/ 	.word	0x00017080


	//   ....[128]....
        /*0ca0*/ 	.word	0x00017090


	//   ....[129]....
        /*0ca4*/ 	.word	0x00017380


	//   ....[130]....
        /*0ca8*/ 	.word	0x000173a0


	//   ....[131]....
        /*0cac*/ 	.word	0x000179e0


	//   ....[132]....
        /*0cb0*/ 	.word	0x000179f0


	//   ....[133]....
        /*0cb4*/ 	.word	0x000187f0


	//   ....[134]....
        /*0cb8*/ 	.word	0x00018810


	//   ....[135]....
        /*0cbc*/ 	.word	0x00018900


	//   ....[136]....
        /*0cc0*/ 	.word	0x00018910


	//   ....[137]....
        /*0cc4*/ 	.word	0x00018a00


	//   ....[138]....
        /*0cc8*/ 	.word	0x00018a20


	//   ....[139]....
        /*0ccc*/ 	.word	0x00018b10


	//   ....[140]....
        /*0cd0*/ 	.word	0x00018b20


	//   ....[141]....
        /*0cd4*/ 	.word	0x00018cc0


	//   ....[142]....
        /*0cd8*/ 	.word	0x00018ce0


	//   ....[143]....
        /*0cdc*/ 	.word	0x00018e10


	//   ....[144]....
        /*0ce0*/ 	.word	0x00018e50


	//   ....[145]....
        /*0ce4*/ 	.word	0x00018e80


	//   ....[146]....
        /*0ce8*/ 	.word	0x00018eb0


	//   ....[147]....
        /*0cec*/ 	.word	0x00018ee0


	//   ....[148]....
        /*0cf0*/ 	.word	0x00018f10


	//   ....[149]....
        /*0cf4*/ 	.word	0x00019080


	//   ....[150]....
        /*0cf8*/ 	.word	0x000190c0


	//   ....[151]....
        /*0cfc*/ 	.word	0x000190f0


	//   ....[152]....
        /*0d00*/ 	.word	0x00019120


	//   ....[153]....
        /*0d04*/ 	.word	0x00019150


	//   ....[154]....
        /*0d08*/ 	.word	0x00019180


	//   ....[155]....
        /*0d0c*/ 	.word	0x00019210


	//   ....[156]....
        /*0d10*/ 	.word	0x00019240


	//   ....[157]....
        /*0d14*/ 	.word	0x00019250


	//   ....[158]....
        /*0d18*/ 	.word	0x000192b0


	//   ....[159]....
        /*0d1c*/ 	.word	0x00019880


	//   ....[160]....
        /*0d20*/ 	.word	0x000198d0


	//   ....[161]....
        /*0d24*/ 	.word	0x00019930


	//   ....[162]....
        /*0d28*/ 	.word	0x00019990


	//   ....[163]....
        /*0d2c*/ 	.word	0x000199f0


	//   ....[164]....
        /*0d30*/ 	.word	0x00019a60


	//   ....[165]....
        /*0d34*/ 	.word	0x00019ab0


	//   ....[166]....
        /*0d38*/ 	.word	0x00019b10


	//   ....[167]....
        /*0d3c*/ 	.word	0x00019b80


	//   ....[168]....
        /*0d40*/ 	.word	0x00019be0


	//   ....[169]....
        /*0d44*/ 	.word	0x00019c50


	//   ....[170]....
        /*0d48*/ 	.word	0x00019cb0


	//   ....[171]....
        /*0d4c*/ 	.word	0x00019d20


	//   ....[172]....
        /*0d50*/ 	.word	0x00019d90


	//   ....[173]....
        /*0d54*/ 	.word	0x00019e00


	//   ....[174]....
        /*0d58*/ 	.word	0x00019e60


	//   ....[175]....
        /*0d5c*/ 	.word	0x00019ed0


	//   ....[176]....
        /*0d60*/ 	.word	0x00019f40


	//   ....[177]....
        /*0d64*/ 	.word	0x00019fb0


	//   ....[178]....
        /*0d68*/ 	.word	0x0001a010


	//   ....[179]....
        /*0d6c*/ 	.word	0x0001a070


	//   ....[180]....
        /*0d70*/ 	.word	0x0001a0d0


	//   ....[181]....
        /*0d74*/ 	.word	0x0001a120


	//   ....[182]....
        /*0d78*/ 	.word	0x0001a170


	//   ....[183]....
        /*0d7c*/ 	.word	0x0001a1e0


	//   ....[184]....
        /*0d80*/ 	.word	0x0001a250


	//   ....[185]....
        /*0d84*/ 	.word	0x0001a2b0


	//   ....[186]....
        /*0d88*/ 	.word	0x0001a320


	//   ....[187]....
        /*0d8c*/ 	.word	0x0001a390


	//   ....[188]....
        /*0d90*/ 	.word	0x0001a400


	//   ....[189]....
        /*0d94*/ 	.word	0x0001a460


	//   ....[190]....
        /*0d98*/ 	.word	0x0001a4d0


	//   ....[191]....
        /*0d9c*/ 	.word	0x0001a540


	//   ....[192]....
        /*0da0*/ 	.word	0x0001a5b0


	//   ....[193]....
        /*0da4*/ 	.word	0x0001a610


	//   ....[194]....
        /*0da8*/ 	.word	0x0001a660


	//   ....[195]....
        /*0dac*/ 	.word	0x0001a6b0


	//   ....[196]....
        /*0db0*/ 	.word	0x0001a700


	//   ....[197]....
        /*0db4*/ 	.word	0x0001a740


	//   ....[198]....
        /*0db8*/ 	.word	0x0001a7a0


	//   ....[199]....
        /*0dbc*/ 	.word	0x0001a7e0


	//   ....[200]....
        /*0dc0*/ 	.word	0x0001a830


	//   ....[201]....
        /*0dc4*/ 	.word	0x0001a870


	//   ....[202]....
        /*0dc8*/ 	.word	0x0001a8d0


	//   ....[203]....
        /*0dcc*/ 	.word	0x0001a940


	//   ....[204]....
        /*0dd0*/ 	.word	0x0001a9b0


	//   ....[205]....
        /*0dd4*/ 	.word	0x0001aa10


	//   ....[206]....
        /*0dd8*/ 	.word	0x0001aa80


	//   ....[207]....
        /*0ddc*/ 	.word	0x0001aaf0


	//   ....[208]....
        /*0de0*/ 	.word	0x0001ab60


	//   ....[209]....
        /*0de4*/ 	.word	0x0001abc0


	//   ....[210]....
        /*0de8*/ 	.word	0x0001ac30


	//   ....[211]....
        /*0dec*/ 	.word	0x0001aca0


	//   ....[212]....
        /*0df0*/ 	.word	0x0001ad10


	//   ....[213]....
        /*0df4*/ 	.word	0x0001ad70


	//   ....[214]....
        /*0df8*/ 	.word	0x0001ade0


	//   ....[215]....
        /*0dfc*/ 	.word	0x0001ae50


	//   ....[216]....
        /*0e00*/ 	.word	0x0001aec0


	//   ....[217]....
        /*0e04*/ 	.word	0x0001af20


	//   ....[218]....
        /*0e08*/ 	.word	0x0001af90


	//   ....[219]....
        /*0e0c*/ 	.word	0x0001b000


	//   ....[220]....
        /*0e10*/ 	.word	0x0001b070


	//   ....[221]....
        /*0e14*/ 	.word	0x0001b0d0


	//   ....[222]....
        /*0e18*/ 	.word	0x0001b140


	//   ....[223]....
        /*0e1c*/ 	.word	0x0001b1b0


	//   ....[224]....
        /*0e20*/ 	.word	0x0001b200


	//   ....[225]....
        /*0e24*/ 	.word	0x0001b240


	//   ....[226]....
        /*0e28*/ 	.word	0x0001b290


	//   ....[227]....
        /*0e2c*/ 	.word	0x0001b2e0


	//   ....[228]....
        /*0e30*/ 	.word	0x0001b330


	//   ....[229]....
        /*0e34*/ 	.word	0x0001b3a0


	//   ....[230]....
        /*0e38*/ 	.word	0x0001b3f0


	//   ....[231]....
        /*0e3c*/ 	.word	0x0001b430


	//   ....[232]....
        /*0e40*/ 	.word	0x0001b480


	//   ....[233]....
        /*0e44*/ 	.word	0x0001b4d0


	//   ....[234]....
        /*0e48*/ 	.word	0x0001b520


	//   ....[235]....
        /*0e4c*/ 	.word	0x0001b590


	//   ....[236]....
        /*0e50*/ 	.word	0x0001b5e0


	//   ....[237]....
        /*0e54*/ 	.word	0x0001b650


	//   ....[238]....
        /*0e58*/ 	.word	0x0001b6b0


	//   ....[239]....
        /*0e5c*/ 	.word	0x0001b720


	//----- nvinfo : EIATTR_EXIT_INSTR_OFFSETS
	.align		4
.L_372:
        /*0e60*/ 	.byte	0x04, 0x1c
        /*0e62*/ 	.short	(.L_374 - .L_373)


	//   ....[0]....
.L_373:
        /*0e64*/ 	.word	0x00000c10


	//   ....[1]....
        /*0e68*/ 	.word	0x00019850


	//----- nvinfo : EIATTR_MAX_THREADS
	.align		4
.L_374:
        /*0e6c*/ 	.byte	0x04, 0x05
        /*0e6e*/ 	.short	(.L_376 - .L_375)
.L_375:
        /*0e70*/ 	.word	0x00000100
        /*0e74*/ 	.word	0x00000001
        /*0e78*/ 	.word	0x00000001


	//----- nvinfo : EIATTR_CRS_STACK_SIZE
	.align		4
.L_376:
        /*0e7c*/ 	.byte	0x04, 0x1e
        /*0e7e*/ 	.short	(.L_378 - .L_377)
.L_377:
        /*0e80*/ 	.word	0x00000000
.L_378:


//--------------------- .nv.info._ZN7cutlass13device_kernelIN5flash19enable_sm80_to_sm89INS1_16FlashAttnFwdSm80INS1_25CollectiveMainloopFwdSm80ILi4ELi1ELb0EN4cute5tupleIJNS5_1CILi128EEENS7_ILi48EEES8_EEELi128ENS_10bfloat16_tEfNS_4arch4Sm80ELb0ELb1ELb1ELb0ELb1ELb0ELb1ELb1EEENS1_21CollectiveEpilogueFwdINS6_IJS8_S8_S9_EEENS6_IJNS7_ILi1EEESH_SH_EEESB_SD_Li128ELb0ELb1ELb1ELb0EEENS1_19SingleTileSchedulerILb0ELb1ELb1ELi128EEEEEEEEEvNT_6ParamsE --------------------------
	.section	.nv.info._ZN7cutlass13device_kernelIN5flash19enable_sm80_to_sm89INS1_16FlashAttnFwdSm80INS1_25CollectiveMainloopFwdSm80ILi4ELi1ELb0EN4cute5tupleIJNS5_1CILi128EEENS7_ILi48EEES8_EEELi128ENS_10bfloat16_tEfNS_4arch4Sm80ELb0ELb1ELb1ELb0ELb1ELb0ELb1ELb1EEENS1_21CollectiveEpilogueFwdINS6_IJS8_S8_S9_EEENS6_IJNS7_ILi1EEESH_SH_EEESB_SD_Li128ELb0ELb1ELb1ELb0EEENS1_19SingleTileSchedulerILb0ELb1ELb1ELi128EEEEEEEEEvNT_6ParamsE,"",@"SHT_CUDA_INFO"
	.sectionflags	@""
	.align	4


	//----- nvinfo : EIATTR_CUDA_API_VERSION
	.align		4
        /*0000*/ 	.byte	0x04, 0x37
        /*0002*/ 	.short	(.L_380 - .L_379)
.L_379:
        /*0004*/ 	.word	0x00000082


	//----- nvinfo : EIATTR_SW2861232_WAR
	.align		4
.L_380:
        /*0008*/ 	.byte	0x01, 0x35
	.zero		2


	//----- nvinfo : EIATTR_PARAM_CBANK
	.align		4
        /*000c*/ 	.byte	0x04, 0x0a
        /*000e*/ 	.short	(.L_382 - .L_381)
	.align		4
.L_381:
        /*0010*/ 	.word	index@(.nv.constant0._ZN7cutlass13device_kernelIN5flash19enable_sm80_to_sm89INS1_16FlashAttnFwdSm80INS1_25CollectiveMainloopFwdSm80ILi4ELi1ELb0EN4cute5tupleIJNS5_1CILi128EEENS7_ILi48EEES8_EEELi128ENS_10bfloat16_tEfNS_4arch4Sm80ELb0ELb1ELb1ELb0ELb1ELb0ELb1ELb1EEENS1_21CollectiveEpilogueFwdINS6_IJS8_S8_S9_EEENS6_IJNS7_ILi1EEESH_SH_EEESB_SD_Li128ELb0ELb1ELb1ELb0EEENS1_19SingleTileSchedulerILb0ELb1ELb1ELi128EEEEEEEEEvNT_6ParamsE)
        /*0014*/ 	.short	0x0160
        /*0016*/ 	.short	0x0418


	//----- nvinfo : EIATTR_CBANK_PARAM_SIZE
	.align		4
.L_382:
        /*0018*/ 	.byte	0x03, 0x19
        /*001a*/ 	.short	0x0418


	//----- nvinfo : EIATTR_KPARAM_INFO
	.align		4
        /*001c*/ 	.byte	0x04, 0x17
        /*001e*/ 	.short	(.L_384 - .L_383)
.L_383:
        /*0020*/ 	.word	0x00000000
        /*0024*/ 	.short	0x0000
        /*0026*/ 	.short	0x0000
        /*0028*/ 	.byte	0x00, 0xf0, 0x61, 0x10


	//----- nvinfo : EIATTR_MAXREG_COUNT
	.align		4
.L_384:
        /*002c*/ 	.byte	0x03, 0x1b
        /*002e*/ 	.short	0x00ff


	//----- nvinfo : EIATTR_NUM_BARRIERS
	.align		4
        /*0030*/ 	.byte	0x02, 0x4c
        /*0032*/ 	.byte	0x02
	.zero		1


	//----- nvinfo : EIATTR_ANNOTATIONS
	.align		4
        /*0034*/ 	.byte	0x04, 0x55
        /*0036*/ 	.short	(.L_386 - .L_385)


	//   ....[0]....
.L_385:
        /* <DEDUP_REMOVED lines=50> */


	//----- nvinfo : EIATTR_MERCURY_ISA_VERSION
	.align		4
.L_386:
        /*0348*/ 	.byte	0x03, 0x5f
        /*034a*/ 	.short	0x0000


	//----- nvinfo : EIATTR_COOP_GROUP_MASK_REGIDS
	.align		4
        /*034c*/ 	.byte	0x04, 0x29
        /*034e*/ 	.short	(.L_388 - .L_387)


	//   ....[0]....
.L_387:
        /*0350*/ 	.word	0xffffffff


	//   ....[1]....
        /*0354*/ 	.word	0xffffffff


	//   ....[2]....
        /*0358*/ 	.word	0xffffffff


	//   ....[3]....
        /*035c*/ 	.word	0xffffffff


	//   ....[4]....
        /*0360*/ 	.word	0xffffffff


	//   ....[5]....
        /*0364*/ 	.word	0xffffffff


	//   ....[6]....
        /*0368*/ 	.word	0xffffffff


	//   ....[7]....
        /*036c*/ 	.word	0xffffffff


	//   ....[8]....
        /*0370*/ 	.word	0xffffffff


	//   ....[9]....
        /*0374*/ 	.word	0xffffffff


	//   ....[10]....
        /*0378*/ 	.word	0xffffffff


	//   ....[11]....
        /*037c*/ 	.word	0xffffffff


	//   ....[12]....
        /*0380*/ 	.word	0xffffffff


	//   ....[13]....
        /*0384*/ 	.word	0xffffffff


	//   ....[14]....
        /*0388*/ 	.word	0xffffffff


	//   ....[15]....
        /*038c*/ 	.word	0xffffffff


	//   ....[16]....
        /*0390*/ 	.word	0xffffffff


	//   ....[17]....
        /*0394*/ 	.word	0xffffffff


	//   ....[18]....
        /*0398*/ 	.word	0xffffffff


	//   ....[19]....
        /*039c*/ 	.word	0xffffffff


	//   ....[20]....
        /*03a0*/ 	.word	0xffffffff


	//   ....[21]....
        /*03a4*/ 	.word	0xffffffff


	//   ....[22]....
        /*03a8*/ 	.word	0xffffffff


	//   ....[23]....
        /*03ac*/ 	.word	0xffffffff


	//   ....[24]....
        /*03b0*/ 	.word	0xffffffff


	//   ....[25]....
        /*03b4*/ 	.word	0xffffffff


	//   ....[26]....
        /*03b8*/ 	.word	0xffffffff


	//   ....[27]....
        /*03bc*/ 	.word	0xffffffff


	//   ....[28]....
        /*03c0*/ 	.word	0xffffffff


	//   ....[29]....
        /*03c4*/ 	.word	0xffffffff


	//   ....[30]....
        /*03c8*/ 	.word	0xffffffff


	//   ....[31]....
        /*03cc*/ 	.word	0xffffffff


	//   ....[32]....
        /*03d0*/ 	.word	0xffffffff


	//   ....[33]....
        /*03d4*/ 	.word	0xffffffff


	//   ....[34]....
        /*03d8*/ 	.word	0xffffffff


	//   ....[35]....
        /*03dc*/ 	.word	0xffffffff


	//   ....[36]....
        /*03e0*/ 	.word	0xffffffff


	//   ....[37]....
        /*03e4*/ 	.word	0xffffffff


	//   ....[38]....
        /*03e8*/ 	.word	0xffffffff


	//   ....[39]....
        /*03ec*/ 	.word	0xffffffff


	//   ....[40]....
        /*03f0*/ 	.word	0xffffffff


	//   ....[41]....
        /*03f4*/ 	.word	0xffffffff


	//   ....[42]....
        /*03f8*/ 	.word	0xffffffff


	//   ....[43]....
        /*03fc*/ 	.word	0xffffffff


	//   ....[44]....
        /*0400*/ 	.word	0xffffffff


	//   ....[45]....
        /*0404*/ 	.word	0xffffffff


	//   ....[46]....
        /*0408*/ 	.word	0xffffffff


	//   ....[47]....
        /*040c*/ 	.word	0xffffffff


	//   ....[48]....
        /*0410*/ 	.word	0xffffffff


	//   ....[49]....
        /*0414*/ 	.word	0xffffffff


	//   ....[50]....
        /*0418*/ 	.word	0xffffffff


	//   ....[51]....
        /*041c*/ 	.word	0xffffffff


	//   ....[52]....
        /*0420*/ 	.word	0xffffffff


	//   ....[53]....
        /*0424*/ 	.word	0xffffffff


	//   ....[54]....
        /*0428*/ 	.word	0xffffffff


	//   ....[55]....
        /*042c*/ 	.word	0xffffffff


	//   ....[56]....
        /*0430*/ 	.word	0xffffffff


	//   ....[57]....
        /*0434*/ 	.word	0xffffffff


	//   ....[58]....
        /*0438*/ 	.word	0xffffffff


	//   ....[59]....
        /*043c*/ 	.word	0xffffffff


	//   ....[60]....
        /*0440*/ 	.word	0xffffffff


	//   ....[61]....
        /*0444*/ 	.word	0xffffffff


	//   ....[62]....
        /*0448*/ 	.word	0xffffffff


	//   ....[63]....
        /*044c*/ 	.word	0xffffffff


	//   ....[64]....
        /*0450*/ 	.word	0xffffffff


	//   ....[65]....
        /*0454*/ 	.word	0xffffffff


	//   ....[66]....
        /*0458*/ 	.word	0xffffffff


	//   ....[67]....
        /*045c*/ 	.word	0xffffffff


	//   ....[68]....
        /*0460*/ 	.word	0xffffffff


	//   ....[69]....
        /*0464*/ 	.word	0xffffffff


	//   ....[70]....
        /*0468*/ 	.word	0xffffffff


	//   ....[71]....
        /*046c*/ 	.word	0xffffffff


	//   ....[72]....
        /*0470*/ 	.word	0xffffffff


	//   ....[73]....
        /*0474*/ 	.word	0xffffffff


	//   ....[74]....
        /*0478*/ 	.word	0xffffffff


	//   ....[75]....
        /*047c*/ 	.word	0xffffffff


	//   ....[76]....
        /*0480*/ 	.word	0xffffffff


	//   ....[77]....
        /*0484*/ 	.word	0xffffffff


	//   ....[78]....
        /*0488*/ 	.word	0xffffffff


	//   ....[79]....
        /*048c*/ 	.word	0xffffffff


	//   ....[80]....
        /*0490*/ 	.word	0xffffffff


	//   ....[81]....
        /*0494*/ 	.word	0xffffffff


	//   ....[82]....
        /*0498*/ 	.word	0xffffffff


	//   ....[83]....
        /*049c*/ 	.word	0xffffffff


	//   ....[84]....
        /*04a0*/ 	.word	0xffffffff


	//   ....[85]....
        /*04a4*/ 	.word	0xffffffff


	//   ....[86]....
        /*04a8*/ 	.word	0xffffffff


	//   ....[87]....
        /*04ac*/ 	.word	0xffffffff


	//   ....[88]....
        /*04b0*/ 	.word	0xffffffff


	//   ....[89]....
        /*04b4*/ 	.word	0xffffffff


	//   ....[90]....
        /*04b8*/ 	.word	0xffffffff


	//   ....[91]....
        /*04bc*/ 	.word	0xffffffff


	//   ....[92]....
        /*04c0*/ 	.word	0xffffffff


	//   ....[93]....
        /*04c4*/ 	.word	0xffffffff


	//   ....[94]....
        /*04c8*/ 	.word	0xffffffff


	//   ....[95]....
        /*04cc*/ 	.word	0xffffffff


	//   ....[96]....
        /*04d0*/ 	.word	0xffffffff


	//   ....[97]....
        /*04d4*/ 	.word	0xffffffff


	//   ....[98]....
        /*04d8*/ 	.word	0xffffffff


	//   ....[99]....
        /*04dc*/ 	.word	0xffffffff


	//   ....[100]....
        /*04e0*/ 	.word	0xffffffff


	//   ....[101]....
        /*04e4*/ 	.word	0xffffffff


	//   ....[102]....
        /*04e8*/ 	.word	0xffffffff


	//   ....[103]....
        /*04ec*/ 	.word	0xffffffff


	//   ....[104]....
        /*04f0*/ 	.word	0xffffffff


	//   ....[105]....
        /*04f4*/ 	.word	0xffffffff


	//   ....[106]....
        /*04f8*/ 	.word	0xffffffff


	//   ....[107]....
        /*04fc*/ 	.word	0xffffffff


	//   ....[108]....
        /*0500*/ 	.word	0xffffffff


	//   ....[109]....
        /*0504*/ 	.word	0xffffffff


	//   ....[110]....
        /*0508*/ 	.word	0xffffffff


	//   ....[111]....
        /*050c*/ 	.word	0xffffffff


	//   ....[112]....
        /*0510*/ 	.word	0xffffffff


	//   ....[113]....
        /*0514*/ 	.word	0xffffffff


	//   ....[114]....
        /*0518*/ 	.word	0xffffffff


	//   ....[115]....
        /*051c*/ 	.word	0xffffffff


	//   ....[116]....
        /*0520*/ 	.word	0xffffffff


	//   ....[117]....
        /*0524*/ 	.word	0xffffffff


	//   ....[118]....
        /*0528*/ 	.word	0xffffffff


	//   ....[119]....
        /*052c*/ 	.word	0xffffffff


	//   ....[120]....
        /*0530*/ 	.word	0xffffffff


	//   ....[121]....
        /*0534*/ 	.word	0xffffffff


	//   ....[122]....
        /*0538*/ 	.word	0xffffffff


	//   ....[123]....
        /*053c*/ 	.word	0xffffffff


	//   ....[124]....
        /*0540*/ 	.word	0xffffffff


	//   ....[125]....
        /*0544*/ 	.word	0xffffffff


	//   ....[126]....
        /*0548*/ 	.word	0xffffffff


	//   ....[127]....
        /*054c*/ 	.word	0xffffffff


	//   ....[128]....
        /*0550*/ 	.word	0xffffffff


	//   ....[129]....
        /*0554*/ 	.word	0xffffffff


	//   ....[130]....
        /*0558*/ 	.word	0xffffffff


	//   ....[131]....
        /*055c*/ 	.word	0xffffffff


	//   ....[132]....
        /*0560*/ 	.word	0xffffffff


	//   ....[133]....
        /*0564*/ 	.word	0xffffffff


	//   ....[134]....
        /*0568*/ 	.word	0xffffffff


	//   ....[135]....
        /*056c*/ 	.word	0xffffffff


	//   ....[136]....
        /*0570*/ 	.word	0xffffffff


	//   ....[137]....
        /*0574*/ 	.word	0xffffffff


	//   ....[138]....
        /*0578*/ 	.word	0xffffffff


	//----- nvinfo : EIATTR_COOP_GROUP_INSTR_OFFSETS
	.align		4
.L_388:
        /*057c*/ 	.byte	0x04, 0x28
        /*057e*/ 	.short	(.L_390 - .L_389)


	//   ....[0]....
.L_389:
        /*0580*/ 	.word	0x00000060


	//   ....[1]....
        /*0584*/ 	.word	0x00001440


	//   ....[2]....
        /*0588*/ 	.word	0x00001470


	//   ....[3]....
        /*058c*/ 	.word	0x00001630


	//   ....[4]....
        /*0590*/ 	.word	0x00001660


	//   ....[5]....
        /*0594*/ 	.word	0x00001730


	//   ....[6]....
        /*0598*/ 	.word	0x00001760


	//   ....[7]....
        /*059c*/ 	.word	0x00001830


	//   ....[8]....
        /*05a0*/ 	.word	0x00001860


	//   ....[9]....
        /*05a4*/ 	.word	0x00001930


	//   ....[10]....
        /*05a8*/ 	.word	0x00001960


	//   ....[11]....
        /*05ac*/ 	.word	0x00001a30


	//   ....[12]....
        /*05b0*/ 	.word	0x00001a60


	//   ....[13]....
        /*05b4*/ 	.word	0x00001b30


	//   ....[14]....
        /*05b8*/ 	.word	0x00001b60


	//   ....[15]....
        /*05bc*/ 	.word	0x00001c40


	//   ....[16]....
        /*05c0*/ 	.word	0x00001c90


	//   ....[17]....
        /*05c4*/ 	.word	0x00002160


	//   ....[18]....
        /*05c8*/ 	.word	0x00002180


	//   ....[19]....
        /*05cc*/ 	.word	0x000021a0


	//   ....[20]....
        /*05d0*/ 	.word	0x000021b0


	//   ....[21]....
        /*05d4*/ 	.word	0x000021c0


	//   ....[22]....
        /*05d8*/ 	.word	0x000021d0


	//   ....[23]....
        /*05dc*/ 	.word	0x00002640


	//   ....[24]....
        /*05e0*/ 	.word	0x00002670


	//   ....[25]....
        /*05e4*/ 	.word	0x000026b0


	//   ....[26]....
        /*05e8*/ 	.word	0x000026e0


	//   ....[27]....
        /*05ec*/ 	.word	0x00002700


	//   ....[28]....
        /*05f0*/ 	.word	0x00002710


	//   ....[29]....
        /*05f4*/ 	.word	0x00003360


	//   ....[30]....
        /*05f8*/ 	.word	0x00003380


	//   ....[31]....
        /*05fc*/ 	.word	0x00003390


	//   ....[32]....
        /*0600*/ 	.word	0x000033a0


	//   ....[33]....
        /*0604*/ 	.word	0x000033b0


	//   ....[34]....
        /*0608*/ 	.word	0x000033c0


	//   ....[35]....
        /*060c*/ 	.word	0x00003950


	//   ....[36]....
        /*0610*/ 	.word	0x00004120


	//   ....[37]....
        /*0614*/ 	.word	0x00004850


	//   ....[38]....
        /*0618*/ 	.word	0x00004f80


	//   ....[39]....
        /*061c*/ 	.word	0x000053c0


	//   ....[40]....
        /*0620*/ 	.word	0x00005400


	//   ....[41]....
        /*0624*/ 	.word	0x00005560


	//   ....[42]....
        /*0628*/ 	.word	0x00005590


	//   ....[43]....
        /*062c*/ 	.word	0x000059b0


	//   ....[44]....
        /*0630*/ 	.word	0x00005b30


	//   ....[45]....
        /*0634*/ 	.word	0x00005b40


	//   ....[46]....
        /*0638*/ 	.word	0x00005be0


	//   ....[47]....
        /*063c*/ 	.word	0x00007dd0


	//   ....[48]....
        /*0640*/ 	.word	0x00007de0


	//   ....[49]....
        /*0644*/ 	.word	0x00007df0


	//   ....[50]....
        /*0648*/ 	.word	0x00007e00


	//   ....[51]....
        /*064c*/ 	.word	0x00007e10


	//   ....[52]....
        /*0650*/ 	.word	0x00007e20


	//   ....[53]....
        /*0654*/ 	.word	0x00008f80


	//   ....[54]....
        /*0658*/ 	.word	0x00008f90


	//   ....[55]....
        /*065c*/ 	.word	0x00008fa0


	//   ....[56]....
        /*0660*/ 	.word	0x00008fb0


	//   ....[57]....
        /*0664*/ 	.word	0x00008fc0


	//   ....[58]....
        /*0668*/ 	.word	0x00008fd0


	//   ....[59]....
        /*066c*/ 	.word	0x000091f0


	//   ....[60]....
        /*0670*/ 	.word	0x00009430


	//   ....[61]....
        /*0674*/ 	.word	0x00009a60


	//   ....[62]....
        /*0678*/ 	.word	0x0000a070


	//   ....[63]....
        /*067c*/ 	.word	0x0000a8b0


	//   ....[64]....
        /*0680*/ 	.word	0x0000a920


	//   ....[65]....
        /*0684*/ 	.word	0x0000aa40


	//   ....[66]....
        /*0688*/ 	.word	0x0000aa90


	//   ....[67]....
        /*068c*/ 	.word	0x0000ae90


	//   ....[68]....
        /*0690*/ 	.word	0x0000aed0


	//   ....[69]....
        /*0694*/ 	.word	0x0000af50


	//   ....[70]....
        /*0698*/ 	.word	0x0000b010


	//   ....[71]....
        /*069c*/ 	.word	0x0000d400


	//   ....[72]....
        /*06a0*/ 	.word	0x0000d410


	//   ....[73]....
        /*06a4*/ 	.word	0x0000d420


	//   ....[74]....
        /*06a8*/ 	.word	0x0000d430


	//   ....[75]....
        /*06ac*/ 	.word	0x0000d440


	//   ....[76]....
        /*06b0*/ 	.word	0x0000d450


	//   ....[77]....
        /*06b4*/ 	.word	0x0000e5b0


	//   ....[78]....
        /*06b8*/ 	.word	0x0000e5c0


	//   ....[79]....
        /*06bc*/ 	.word	0x0000e5d0


	//   ....[80]....
        /*06c0*/ 	.word	0x0000e5e0


	//   ....[81]....
        /*06c4*/ 	.word	0x0000e5f0


	//   ....[82]....
        /*06c8*/ 	.word	0x0000e600


	//   ....[83]....
        /*06cc*/ 	.word	0x0000e920


	//   ....[84]....
        /*06d0*/ 	.word	0x0000e9e0


	//   ....[85]....
        /*06d4*/ 	.word	0x0000ea00


	//   ....[86]....
        /*06d8*/ 	.word	0x0000ea40


	//   ....[87]....
        /*06dc*/ 	.word	0x0000ea80


	//   ....[88]....
        /*06e0*/ 	.word	0x0000eab0


	//   ....[89]....
        /*06e4*/ 	.word	0x0000ebc0


	//   ....[90]....
        /*06e8*/ 	.word	0x0000f020


	//   ....[91]....
        /*06ec*/ 	.word	0x00010e80


	//   ....[92]....
        /*06f0*/ 	.word	0x00010e90


	//   ....[93]....
        /*06f4*/ 	.word	0x00010eb0


	//   ....[94]....
        /*06f8*/ 	.word	0x00010ed0


	//   ....[95]....
        /*06fc*/ 	.word	0x00010f80


	//   ....[96]....
        /*0700*/ 	.word	0x00010f90


	//   ....[97]....
        /*0704*/ 	.word	0x00012080


	//   ....[98]....
        /*0708*/ 	.word	0x00012090


	//   ....[99]....
        /*070c*/ 	.word	0x000120a0


	//   ....[100]....
        /*0710*/ 	.word	0x000120b0


	//   ....[101]....
        /*0714*/ 	.word	0x000120c0


	//   ....[102]....
        /*0718*/ 	.word	0x000120d0


	//   ....[103]....
        /*071c*/ 	.word	0x000122f0


	//   ....[104]....
        /*0720*/ 	.word	0x00012510


	//   ....[105]....
        /*0724*/ 	.word	0x00012b30


	//   ....[106]....
        /*0728*/ 	.word	0x00013130


	//   ....[107]....
        /*072c*/ 	.word	0x00013a00


	//   ....[108]....
        /*0730*/ 	.word	0x00013a80


	//   ....[109]....
        /*0734*/ 	.word	0x00013b90


	//   ....[110]....
        /*0738*/ 	.word	0x00013be0


	//   ....[111]....
        /*073c*/ 	.word	0x00013f10


	//   ....[112]....
        /*0740*/ 	.word	0x00013f50


	//   ....[113]....
        /*0744*/ 	.word	0x00014010


	//   ....[114]....
        /*0748*/ 	.word	0x00014110


	//   ....[115]....
        /*074c*/ 	.word	0x00015f50


	//   ....[116]....
        /*0750*/ 	.word	0x00015f60


	//   ....[117]....
        /*0754*/ 	.word	0x00015f70


	//   ....[118]....
        /*0758*/ 	.word	0x00015f80


	//   ....[119]....
        /*075c*/ 	.word	0x00015fb0


	//   ....[120]....
        /*0760*/ 	.word	0x00015fd0


	//   ....[121]....
        /*0764*/ 	.word	0x00015ff0


	//   ....[122]....
        /*0768*/ 	.word	0x00016000


	//   ....[123]....
        /*076c*/ 	.word	0x00017080


	//   ....[124]....
        /*0770*/ 	.word	0x000170b0


	//   ....[125]....
        /*0774*/ 	.word	0x000170e0


	//   ....[126]....
        /*0778*/ 	.word	0x00017110


	//   ....[127]....
        /*077c*/ 	.word	0x00017150


	//   ....[128]....
        /*0780*/ 	.word	0x00017180


	//   ....[129]....
        /*0784*/ 	.word	0x000171a0


	//   ....[130]....
        /*0788*/ 	.word	0x000171b0


	//   ....[131]....
        /*078c*/ 	.word	0x000171d0


	//   ....[132]....
        /*0790*/ 	.word	0x000171e0


	//   ....[133]....
        /*0794*/ 	.word	0x00017890


	//   ....[134]....
        /*0798*/ 	.word	0x000178b0


	//   ....[135]....
        /*079c*/ 	.word	0x00017eb0


	//   ....[136]....
        /*07a0*/ 	.word	0x00017ed0


	//   ....[137]....
        /*07a4*/ 	.word	0x000184d0


	//   ....[138]....
        /*07a8*/ 	.word	0x000184e0


	//----- nvinfo : EIATTR_EXIT_INSTR_OFFSETS
	.align		4
.L_390:
        /*07ac*/ 	.byte	0x04, 0x1c
        /*07ae*/ 	.short	(.L_392 - .L_391)


	//   ....[0]....
.L_391:
        /*07b0*/ 	.word	0x000001c0


	//   ....[1]....
        /*07b4*/ 	.word	0x000184f0


	//   ....[2]....
        /*07b8*/ 	.word	0x00018a90


	//   ....[3]....
        /*07bc*/ 	.word	0x00018ae0


	//   ....[4]....
        /*07c0*/ 	.word	0x00018b10


	//   ....[5]....
        /*07c4*/ 	.word	0x00018b70


	//   ....[6]....
        /*07c8*/ 	.word	0x00018e00


	//----- nvinfo : EIATTR_CTAIDZ_USED
	.align		4
.L_392:
        /*07cc*/ 	.byte	0x01, 0x04
	.zero		2


	//----- nvinfo : EIATTR_MAX_THREADS
	.align		4
        /*07d0*/ 	.byte	0x04, 0x05
        /*07d2*/ 	.short	(.L_394 - .L_393)
.L_393:
        /*07d4*/ 	.word	0x00000080
        /*07d8*/ 	.word	0x00000001
        /*07dc*/ 	.word	0x00000001


	//----- nvinfo : EIATTR_CRS_STACK_SIZE
	.align		4
.L_394:
        /*07e0*/ 	.byte	0x04, 0x1e
        /*07e2*/ 	.short	(.L_396 - .L_395)
.L_395:
        /*07e4*/ 	.word	0x00000000
.L_396:


//--------------------- .nv.info._ZN7cutlass13device_kernelIN5flash19enable_sm80_to_sm89INS1_16FlashAttnFwdSm80INS1_25CollectiveMainloopFwdSm80ILi8ELi1ELb1EN4cute5tupleIJNS5_1CILi128EEENS7_ILi96EEES8_EEELi128ENS_10bfloat16_tEfNS_4arch4Sm80ELb0ELb1ELb1ELb1ELb1ELb0ELb1ELb1EEENS1_21CollectiveEpilogueFwdINS6_IJS8_S8_S9_EEENS6_IJNS7_ILi1EEESH_SH_EEESB_SD_Li256ELb1ELb1ELb1ELb0EEENS1_36VarlenDynamicPersistentTileSchedulerILi128ELi96ELi256ELi256ELb1ELb1ELb0ELb1ELb0ELb1EEEEEEEEEvNT_6ParamsE --------------------------
	.section	.nv.info._ZN7cutlass13device_kernelIN5flash19enable_sm80_to_sm89INS1_16FlashAttnFwdSm80INS1_25CollectiveMainloopFwdSm80ILi8ELi1ELb1EN4cute5tupleIJNS5_1CILi128EEENS7_ILi96EEES8_EEELi128ENS_10bfloat16_tEfNS_4arch4Sm80ELb0ELb1ELb1ELb1ELb1ELb0ELb1ELb1EEENS1_21CollectiveEpilogueFwdINS6_IJS8_S8_S9_EEENS6_IJNS7_ILi1EEESH_SH_EEESB_SD_Li256ELb1ELb1ELb1ELb0EEENS1_36VarlenDynamicPersistentTileSchedulerILi128ELi96ELi256ELi256ELb1ELb1ELb0ELb1ELb0ELb1EEEEEEEEEvNT_6ParamsE,"",@"SHT_CUDA_INFO"
	.sectionflags	@""
	.align	4


	//----- nvinfo : EIATTR_CUDA_API_VERSION
	.align		4
        /*0000*/ 	.byte	0x04, 0x37
        /*0002*/ 	.short	(.L_398 - .L_397)
.L_397:
        /*0004*/ 	.word	0x00000082


	//----- nvinfo : EIATTR_SW2861232_WAR
	.align		4
.L_398:
        /*0008*/ 	.byte	0x01, 0x35
	.zero		2


	//----- nvinfo : EIATTR_PARAM_CBANK
	.align		4
        /*000c*/ 	.byte	0x04, 0x0a
        /*000e*/ 	.short	(.L_400 - .L_399)
	.align		4
.L_399:
        /*0010*/ 	.word	index@(.nv.constant0._ZN7cutlass13device_kernelIN5flash19enable_sm80_to_sm89INS1_16FlashAttnFwdSm80INS1_25CollectiveMainloopFwdSm80ILi8ELi1ELb1EN4cute5tupleIJNS5_1CILi128EEENS7_ILi96EEES8_EEELi128ENS_10bfloat16_tEfNS_4arch4Sm80ELb0ELb1ELb1ELb1ELb1ELb0ELb1ELb1EEENS1_21CollectiveEpilogueFwdINS6_IJS8_S8_S9_EEENS6_IJNS7_ILi1EEESH_SH_EEESB_SD_Li256ELb1ELb1ELb1ELb0EEENS1_36VarlenDynamicPersistentTileSchedulerILi128ELi96ELi256ELi256ELb1ELb1ELb0ELb1ELb0ELb1EEEEEEEEEvNT_6ParamsE)
        /*0014*/ 	.short	0x0160
        /*0016*/ 	.short	0x0438


	//----- nvinfo : EIATTR_CBANK_PARAM_SIZE
	.align		4
.L_400:
        /*0018*/ 	.byte	0x03, 0x19
        /*001a*/ 	.short	0x0438


	//----- nvinfo : EIATTR_KPARAM_INFO
	.align		4
        /*001c*/ 	.byte	0x04, 0x17
        /*001e*/ 	.short	(.L_402 - .L_401)
.L_401:
        /*0020*/ 	.word	0x00000000
        /*0024*/ 	.short	0x0000
        /*0026*/ 	.short	0x0000
        /*0028*/ 	.byte	0x00, 0xf0, 0xe1, 0x10


	//----- nvinfo : EIATTR_MAXREG_COUNT
	.align		4
.L_402:
        /*002c*/ 	.byte	0x03, 0x1b
        /*002e*/ 	.short	0x00ff


	//----- nvinfo : EIATTR_NUM_BARRIERS
	.align		4
        /*0030*/ 	.byte	0x02, 0x4c
        /*0032*/ 	.byte	0x06
	.zero		1


	//----- nvinfo : EIATTR_ANNOTATIONS
	.align		4
        /*0034*/ 	.byte	0x04, 0x55
        /*0036*/ 	.short	(.L_404 - .L_403)


	//   ....[0]....
.L_403:
        /* <DEDUP_REMOVED lines=11> */


	//----- nvinfo : EIATTR_MERCURY_ISA_VERSION
	.align		4
.L_404:
        /*00d8*/ 	.byte	0x03, 0x5f
        /*00da*/ 	.short	0x0000


	//----- nvinfo : EIATTR_INT_WARP_WIDE_INSTR_OFFSETS
	.align		4
        /*00dc*/ 	.byte	0x04, 0x31
        /*00de*/ 	.short	(.L_406 - .L_405)


	//   ....[0]....
.L_405:
        /*00e0*/ 	.word	0x00014050


	//   ....[1]....
        /*00e4*/ 	.word	0x000140d0


	//----- nvinfo : EIATTR_COOP_GROUP_MASK_REGIDS
	.align		4
.L_406:
        /*00e8*/ 	.byte	0x04, 0x29
        /*00ea*/ 	.short	(.L_408 - .L_407)


	//   ....[0]....
.L_407:
        /*00ec*/ 	.word	0xffffffff


	//   ....[1]....
        /*00f0*/ 	.word	0xffffffff


	//   ....[2]....
        /*00f4*/ 	.word	0xffffffff


	//   ....[3]....
        /*00f8*/ 	.word	0xffffffff


	//   ....[4]....
        /*00fc*/ 	.word	0xffffffff


	//   ....[5]....
        /*0100*/ 	.word	0xffffffff


	//   ....[6]....
        /*0104*/ 	.word	0xffffffff


	//   ....[7]....
        /*0108*/ 	.word	0xffffffff


	//   ....[8]....
        /*010c*/ 	.word	0xffffffff


	//   ....[9]....
        /*0110*/ 	.word	0xffffffff


	//   ....[10]....
        /*0114*/ 	.word	0xffffffff


	//   ....[11]....
        /*0118*/ 	.word	0xffffffff


	//   ....[12]....
        /*011c*/ 	.word	0xffffffff


	//   ....[13]....
        /*0120*/ 	.word	0xffffffff


	//   ....[14]....
        /*0124*/ 	.word	0xffffffff


	//   ....[15]....
        /*0128*/ 	.word	0xffffffff


	//   ....[16]....
        /*012c*/ 	.word	0xffffffff


	//   ....[17]....
        /*0130*/ 	.word	0xffffffff


	//   ....[18]....
        /*0134*/ 	.word	0xffffffff


	//   ....[19]....
        /*0138*/ 	.word	0xffffffff


	//   ....[20]....
        /*013c*/ 	.word	0xffffffff


	//   ....[21]....
        /*0140*/ 	.word	0xffffffff


	//   ....[22]....
        /*0144*/ 	.word	0xffffffff


	//   ....[23]....
        /*0148*/ 	.word	0xffffffff


	//   ....[24]....
        /*014c*/ 	.word	0xffffffff


	//   ....[25]....
        /*0150*/ 	.word	0xffffffff


	//   ....[26]....
        /*0154*/ 	.word	0xffffffff


	//   ....[27]....
        /*0158*/ 	.word	0xffffffff


	//   ....[28]....
        /*015c*/ 	.word	0xffffffff


	//   ....[29]....
        /*0160*/ 	.word	0xffffffff


	//   ....[30]....
        /*0164*/ 	.word	0xffffffff


	//   ....[31]....
        /*0168*/ 	.word	0xffffffff


	//   ....[32]....
        /*016c*/ 	.word	0xffffffff


	//   ....[33]....
        /*0170*/ 	.word	0xffffffff


	//   ....[34]....
        /*0174*/ 	.word	0xffffffff


	//   ....[35]....
        /*0178*/ 	.word	0xffffffff


	//   ....[36]....
        /*017c*/ 	.word	0xffffffff


	//   ....[37]....
        /*0180*/ 	.word	0xffffffff


	//   ....[38]....
        /*0184*/ 	.word	0xffffffff


	//   ....[39]....
        /*0188*/ 	.word	0xffffffff


	//   ....[40]....
        /*018c*/ 	.word	0xffffffff


	//   ....[41]....
        /*0190*/ 	.word	0xffffffff


	//   ....[42]....
        /*0194*/ 	.word	0xffffffff


	//   ....[43]....
        /*0198*/ 	.word	0xffffffff


	//   ....[44]....
        /*019c*/ 	.word	0xffffffff


	//   ....[45]....
        /*01a0*/ 	.word	0xffffffff


	//   ....[46]....
        /*01a4*/ 	.word	0xffffffff


	//   ....[47]....
        /*01a8*/ 	.word	0xffffffff


	//   ....[48]....
        /*01ac*/ 	.word	0xffffffff


	//   ....[49]....
        /*01b0*/ 	.word	0xffffffff


	//   ....[50]....
        /*01b4*/ 	.word	0xffffffff


	//   ....[51]....
        /*01b8*/ 	.word	0xffffffff


	//   ....[52]....
        /*01bc*/ 	.word	0xffffffff


	//   ....[53]....
        /*01c0*/ 	.word	0xffffffff


	//   ....[54]....
        /*01c4*/ 	.word	0xffffffff


	//   ....[55]....
        /*01c8*/ 	.word	0xffffffff


	//   ....[56]....
        /*01cc*/ 	.word	0xffffffff


	//   ....[57]....
        /*01d0*/ 	.word	0xffffffff


	//   ....[58]....
        /*01d4*/ 	.word	0xffffffff


	//   ....[59]....
        /*01d8*/ 	.word	0xffffffff


	//   ....[60]....
        /*01dc*/ 	.word	0xffffffff


	//   ....[61]....
        /*01e0*/ 	.word	0xffffffff


	//   ....[62]....
        /*01e4*/ 	.word	0xffffffff


	//   ....[63]....
        /*01e8*/ 	.word	0xffffffff


	//   ....[64]....
        /*01ec*/ 	.word	0xffffffff


	//   ....[65]....
        /*01f0*/ 	.word	0xffffffff


	//   ....[66]....
        /*01f4*/ 	.word	0xffffffff


	//   ....[67]....
        /*01f8*/ 	.word	0xffffffff


	//   ....[68]....
        /*01fc*/ 	.word	0xffffffff


	//   ....[69]....
        /*0200*/ 	.word	0xffffffff


	//   ....[70]....
        /*0204*/ 	.word	0xffffffff


	//   ....[71]....
        /*0208*/ 	.word	0xffffffff


	//   ....[72]....
        /*020c*/ 	.word	0xffffffff


	//   ....[73]....
        /*0210*/ 	.word	0xffffffff


	//   ....[74]....
        /*0214*/ 	.word	0xffffffff


	//   ....[75]....
        /*0218*/ 	.word	0xffffffff


	//   ....[76]....
        /*021c*/ 	.word	0xffffffff


	//   ....[77]....
        /*0220*/ 	.word	0xffffffff


	//   ....[78]....
        /*0224*/ 	.word	0xffffffff


	//   ....[79]....
        /*0228*/ 	.word	0xffffffff


	//   ....[80]....
        /*022c*/ 	.word	0xffffffff


	//   ....[81]....
        /*0230*/ 	.word	0xffffffff


	//   ....[82]....
        /*0234*/ 	.word	0xffffffff


	//   ....[83]....
        /*0238*/ 	.word	0xffffffff


	//   ....[84]....
        /*023c*/ 	.word	0xffffffff


	//   ....[85]....
        /*0240*/ 	.word	0xffffffff


	//   ....[86]....
        /*0244*/ 	.word	0xffffffff


	//   ....[87]....
        /*0248*/ 	.word	0xffffffff


	//   ....[88]....
        /*024c*/ 	.word	0xffffffff


	//   ....[89]....
        /*0250*/ 	.word	0xffffffff


	//   ....[90]....
        /*0254*/ 	.word	0xffffffff


	//   ....[91]....
        /*0258*/ 	.word	0xffffffff


	//   ....[92]....
        /*025c*/ 	.word	0xffffffff


	//   ....[93]....
        /*0260*/ 	.word	0xffffffff


	//   ....[94]....
        /*0264*/ 	.word	0xffffffff


	//   ....[95]....
        /*0268*/ 	.word	0xffffffff


	//   ....[96]....
        /*026c*/ 	.word	0xffffffff


	//   ....[97]....
        /*0270*/ 	.word	0xffffffff


	//   ....[98]....
        /*0274*/ 	.word	0xffffffff


	//   ....[99]....
        /*0278*/ 	.word	0xffffffff


	//   ....[100]....
        /*027c*/ 	.word	0xffffffff


	//   ....[101]....
        /*0280*/ 	.word	0xffffffff


	//   ....[102]....
        /*0284*/ 	.word	0xffffffff


	//   ....[103]....
        /*0288*/ 	.word	0xffffffff


	//   ....[104]....
        /*028c*/ 	.word	0xffffffff


	//   ....[105]....
        /*0290*/ 	.word	0xffffffff


	//   ....[106]....
        /*0294*/ 	.word	0xffffffff


	//   ....[107]....
        /*0298*/ 	.word	0xffffffff


	//   ....[108]....
        /*029c*/ 	.word	0xffffffff


	//   ....[109]....
        /*02a0*/ 	.word	0xffffffff


	//   ....[110]....
        /*02a4*/ 	.word	0xffffffff


	//   ....[111]....
        /*02a8*/ 	.word	0xffffffff


	//   ....[112]....
        /*02ac*/ 	.word	0xffffffff


	//   ....[113]....
        /*02b0*/ 	.word	0xffffffff


	//   ....[114]....
        /*02b4*/ 	.word	0xffffffff


	//   ....[115]....
        /*02b8*/ 	.word	0xffffffff


	//   ....[116]....
        /*02bc*/ 	.word	0xffffffff


	//   ....[117]....
        /*02c0*/ 	.word	0xffffffff


	//   ....[118]....
        /*02c4*/ 	.word	0xffffffff


	//   ....[119]....
        /*02c8*/ 	.word	0xffffffff


	//   ....[120]....
        /*02cc*/ 	.word	0xffffffff


	//   ....[121]....
        /*02d0*/ 	.word	0xffffffff


	//   ....[122]....
        /*02d4*/ 	.word	0xffffffff


	//   ....[123]....
        /*02d8*/ 	.word	0xffffffff


	//   ....[124]....
        /*02dc*/ 	.word	0xffffffff


	//   ....[125]....
        /*02e0*/ 	.word	0xffffffff


	//   ....[126]....
        /*02e4*/ 	.word	0xffffffff


	//   ....[127]....
        /*02e8*/ 	.word	0xffffffff


	//   ....[128]....
        /*02ec*/ 	.word	0xffffffff


	//   ....[129]....
        /*02f0*/ 	.word	0xffffffff


	//   ....[130]....
        /*02f4*/ 	.word	0xffffffff


	//   ....[131]....
        /*02f8*/ 	.word	0xffffffff


	//   ....[132]....
        /*02fc*/ 	.word	0xffffffff


	//   ....[133]....
        /*0300*/ 	.word	0xffffffff


	//   ....[134]....
        /*0304*/ 	.word	0xffffffff


	//   ....[135]....
        /*0308*/ 	.word	0xffffffff


	//   ....[136]....
        /*030c*/ 	.word	0xffffffff


	//   ....[137]....
        /*0310*/ 	.word	0xffffffff


	//   ....[138]....
        /*0314*/ 	.word	0xffffffff


	//   ....[139]....
        /*0318*/ 	.word	0xffffffff


	//   ....[140]....
        /*031c*/ 	.word	0xffffffff


	//   ....[141]....
        /*0320*/ 	.word	0xffffffff


	//   ....[142]....
        /*0324*/ 	.word	0xffffffff


	//   ....[143]....
        /*0328*/ 	.word	0xffffffff


	//   ....[144]....
        /*032c*/ 	.word	0xffffffff


	//   ....[145]....
        /*0330*/ 	.word	0xffffffff


	//   ....[146]....
        /*0334*/ 	.word	0xffffffff


	//   ....[147]....
        /*0338*/ 	.word	0xffffffff


	//   ....[148]....
        /*033c*/ 	.word	0xffffffff


	//   ....[149]....
        /*0340*/ 	.word	0xffffffff


	//   ....[150]....
        /*0344*/ 	.word	0xffffffff


	//   ....[151]....
        /*0348*/ 	.word	0xffffffff


	//   ....[152]....
        /*034c*/ 	.word	0xffffffff


	//   ....[153]....
        /*0350*/ 	.word	0xffffffff


	//   ....[154]....
        /*0354*/ 	.word	0xffffffff


	//   ....[155]....
        /*0358*/ 	.word	0xffffffff


	//   ....[156]....
        /*035c*/ 	.word	0xffffffff


	//   ....[157]....
        /*0360*/ 	.word	0xffffffff


	//   ....[158]....
        /*0364*/ 	.word	0xffffffff


	//   ....[159]....
        /*0368*/ 	.word	0xffffffff


	//   ....[160]....
        /*036c*/ 	.word	0xffffffff


	//   ....[161]....
        /*0370*/ 	.word	0xffffffff


	//   ....[162]....
        /*0374*/ 	.word	0xffffffff


	//   ....[163]....
        /*0378*/ 	.word	0xffffffff


	//   ....[164]....
        /*037c*/ 	.word	0xffffffff


	//   ....[165]....
        /*0380*/ 	.word	0xffffffff


	//   ....[166]....
        /*0384*/ 	.word	0xffffffff


	//   ....[167]....
        /*0388*/ 	.word	0xffffffff


	//   ....[168]....
        /*038c*/ 	.word	0xffffffff


	//   ....[169]....
        /*0390*/ 	.word	0xffffffff


	//   ....[170]....
        /*0394*/ 	.word	0xffffffff


	//   ....[171]....
        /*0398*/ 	.word	0xffffffff


	//   ....[172]....
        /*039c*/ 	.word	0xffffffff


	//   ....[173]....
        /*03a0*/ 	.word	0xffffffff


	//   ....[174]....
        /*03a4*/ 	.word	0xffffffff


	//   ....[175]....
        /*03a8*/ 	.word	0xffffffff


	//   ....[176]....
        /*03ac*/ 	.word	0xffffffff


	//   ....[177]....
        /*03b0*/ 	.word	0xffffffff


	//   ....[178]....
        /*03b4*/ 	.word	0xffffffff


	//   ....[179]....
        /*03b8*/ 	.word	0xffffffff


	//   ....[180]....
        /*03bc*/ 	.word	0xffffffff


	//   ....[181]....
        /*03c0*/ 	.word	0xffffffff


	//   ....[182]....
        /*03c4*/ 	.word	0xffffffff


	//   ....[183]....
        /*03c8*/ 	.word	0xffffffff


	//   ....[184]....
        /*03cc*/ 	.word	0xffffffff


	//   ....[185]....
        /*03d0*/ 	.word	0xffffffff


	//   ....[186]....
        /*03d4*/ 	.word	0xffffffff


	//   ....[187]....
        /*03d8*/ 	.word	0xffffffff


	//   ....[188]....
        /*03dc*/ 	.word	0xffffffff


	//   ....[189]....
        /*03e0*/ 	.word	0xffffffff


	//   ....[190]....
        /*03e4*/ 	.word	0xffffffff


	//   ....[191]....
        /*03e8*/ 	.word	0xffffffff


	//   ....[192]....
        /*03ec*/ 	.word	0xffffffff


	//   ....[193]....
        /*03f0*/ 	.word	0xffffffff


	//   ....[194]....
        /*03f4*/ 	.word	0xffffffff


	//   ....[195]....
        /*03f8*/ 	.word	0xffffffff


	//   ....[196]....
        /*03fc*/ 	.word	0xffffffff


	//   ....[197]....
        /*0400*/ 	.word	0xffffffff


	//   ....[198]....
        /*0404*/ 	.word	0xffffffff


	//   ....[199]....
        /*0408*/ 	.word	0xffffffff


	//   ....[200]....
        /*040c*/ 	.word	0xffffffff


	//   ....[201]....
        /*0410*/ 	.word	0xffffffff


	//   ....[202]....
        /*0414*/ 	.word	0xffffffff


	//   ....[203]....
        /*0418*/ 	.word	0xffffffff


	//   ....[204]....
        /*041c*/ 	.word	0xffffffff


	//   ....[205]....
        /*0420*/ 	.word	0xffffffff


	//   ....[206]....
        /*0424*/ 	.word	0xffffffff


	//   ....[207]....
        /*0428*/ 	.word	0xffffffff


	//   ....[208]....
        /*042c*/ 	.word	0xffffffff


	//   ....[209]....
        /*0430*/ 	.word	0xffffffff


	//   ....[210]....
        /*0434*/ 	.word	0xffffffff


	//   ....[211]....
        /*0438*/ 	.word	0xffffffff


	//   ....[212]....
        /*043c*/ 	.word	0xffffffff


	//   ....[213]....
        /*0440*/ 	.word	0xffffffff


	//   ....[214]....
        /*0444*/ 	.word	0xffffffff


	//   ....[215]....
        /*0448*/ 	.word	0xffffffff


	//   ....[216]....
        /*044c*/ 	.word	0xffffffff


	//   ....[217]....
        /*0450*/ 	.word	0xffffffff


	//   ....[218]....
        /*0454*/ 	.word	0xffffffff


	//   ....[219]....
        /*0458*/ 	.word	0xffffffff


	//   ....[220]....
        /*045c*/ 	.word	0xffffffff


	//   ....[221]....
        /*0460*/ 	.word	0xffffffff


	//   ....[222]....
        /*0464*/ 	.word	0xffffffff


	//   ....[223]....
        /*0468*/ 	.word	0xffffffff


	//   ....[224]....
        /*046c*/ 	.word	0xffffffff


	//   ....[225]....
        /*0470*/ 	.word	0xffffffff


	//   ....[226]....
        /*0474*/ 	.word	0xffffffff


	//   ....[227]....
        /*0478*/ 	.word	0xffffffff


	//   ....[228]....
        /*047c*/ 	.word	0xffffffff


	//   ....[229]....
        /*0480*/ 	.word	0xffffffff


	//   ....[230]....
        /*0484*/ 	.word	0xffffffff


	//   ....[231]....
        /*0488*/ 	.word	0xffffffff


	//   ....[232]....
        /*048c*/ 	.word	0xffffffff


	//   ....[233]....
        /*0490*/ 	.word	0xffffffff


	//   ....[234]....
        /*0494*/ 	.word	0xffffffff


	//   ....[235]....
        /*0498*/ 	.word	0xffffffff


	//   ....[236]....
        /*049c*/ 	.word	0xffffffff


	//   ....[237]....
        /*04a0*/ 	.word	0xffffffff


	//   ....[238]....
        /*04a4*/ 	.word	0xffffffff


	//   ....[239]....
        /*04a8*/ 	.word	0xffffffff


	//   ....[240]....
        /*04ac*/ 	.word	0xffffffff


	//   ....[241]....
        /*04b0*/ 	.word	0xffffffff


	//   ....[242]....
        /*04b4*/ 	.word	0xffffffff


	//   ....[243]....
        /*04b8*/ 	.word	0xffffffff


	//   ....[244]....
        /*04bc*/ 	.word	0xffffffff


	//   ....[245]....
        /*04c0*/ 	.word	0xffffffff


	//   ....[246]....
        /*04c4*/ 	.word	0xffffffff


	//   ....[247]....
        /*04c8*/ 	.word	0xffffffff


	//   ....[248]....
        /*04cc*/ 	.word	0xffffffff


	//   ....[249]....
        /*04d0*/ 	.word	0xffffffff


	//   ....[250]....
        /*04d4*/ 	.word	0xffffffff


	//   ....[251]....
        /*04d8*/ 	.word	0xffffffff


	//   ....[252]....
        /*04dc*/ 	.word	0xffffffff


	//   ....[253]....
        /*04e0*/ 	.word	0xffffffff


	//   ....[254]....
        /*04e4*/ 	.word	0xffffffff


	//   ....[255]....
        /*04e8*/ 	.word	0xffffffff


	//   ....[0]....
        /*04ec*/ 	.word	0xffffffff


	//   ....[1]....
        /*04f0*/ 	.word	0xffffffff


	//----- nvinfo : EIATTR_COOP_GROUP_INSTR_OFFSETS
	.align		4
.L_408:
        /*04f4*/ 	.byte	0x04, 0x28
        /*04f6*/ 	.short	(.L_410 - .L_409)


	//   ....[0]....
.L_409:
        /*04f8*/ 	.word	0x00000050


	//   ....[1]....
        /*04fc*/ 	.word	0x000001e0


	//   ....[2]....
        /*0500*/ 	.word	0x00000210


	//   ....[3]....
        /*0504*/ 	.word	0x00000240


	//   ....[4]....
        /*0508*/ 	.word	0x00000270


	//   ....[5]....
        /*050c*/ 	.word	0x000002a0


	//   ....[6]....
        /*0510*/ 	.word	0x000002d0


	//   ....[7]....
        /*0514*/ 	.word	0x00000430


	//   ....[8]....
        /*0518*/ 	.word	0x00000470


	//   ....[9]....
        /*051c*/ 	.word	0x000004a0


	//   ....[10]....
        /*0520*/ 	.word	0x000004d0


	//   ....[11]....
        /*0524*/ 	.word	0x00000500


	//   ....[12]....
        /*0528*/ 	.word	0x00000530


	//   ....[13]....
        /*052c*/ 	.word	0x000005c0


	//   ....[14]....
        /*0530*/ 	.word	0x00000600


	//   ....[15]....
        /*0534*/ 	.word	0x00000620


	//   ....[16]....
        /*0538*/ 	.word	0x00000680


	//   ....[17]....
        /*053c*/ 	.word	0x00002860


	//   ....[18]....
        /*0540*/ 	.word	0x000028a0


	//   ....[19]....
        /*0544*/ 	.word	0x000028e0


	//   ....[20]....
        /*0548*/ 	.word	0x00002910


	//   ....[21]....
        /*054c*/ 	.word	0x00002ad0


	//   ....[22]....
        /*0550*/ 	.word	0x00002af0


	//   ....[23]....
        /*0554*/ 	.word	0x00002b20


	//   ....[24]....
        /*0558*/ 	.word	0x00002be0


	//   ....[25]....
        /*055c*/ 	.word	0x00002d80


	//   ....[26]....
        /*0560*/ 	.word	0x00002da0


	//   ....[27]....
        /*0564*/ 	.word	0x00002dc0


	//   ....[28]....
        /*0568*/ 	.word	0x00002de0


	//   ....[29]....
        /*056c*/ 	.word	0x00002ef0


	//   ....[30]....
        /*0570*/ 	.word	0x00002f10


	//   ....[31]....
        /*0574*/ 	.word	0x000030d0


	//   ....[32]....
        /*0578*/ 	.word	0x000030e0


	//   ....[33]....
        /*057c*/ 	.word	0x00003180


	//   ....[34]....
        /*0580*/ 	.word	0x00003190


	//   ....[35]....
        /*0584*/ 	.word	0x000031b0


	//   ....[36]....
        /*0588*/ 	.word	0x000031c0


	//   ....[37]....
        /*058c*/ 	.word	0x00004570


	//   ....[38]....
        /*0590*/ 	.word	0x00004590


	//   ....[39]....
        /*0594*/ 	.word	0x000045b0


	//   ....[40]....
        /*0598*/ 	.word	0x000045c0


	//   ....[41]....
        /*059c*/ 	.word	0x000046a0


	//   ....[42]....
        /*05a0*/ 	.word	0x000046b0


	//   ....[43]....
        /*05a4*/ 	.word	0x000048e0


	//   ....[44]....
        /*05a8*/ 	.word	0x000052e0


	//   ....[45]....
        /*05ac*/ 	.word	0x00005d20


	//   ....[46]....
        /*05b0*/ 	.word	0x00005d50


	//   ....[47]....
        /*05b4*/ 	.word	0x00005d60


	//   ....[48]....
        /*05b8*/ 	.word	0x00005d90


	//   ....[49]....
        /*05bc*/ 	.word	0x00007640


	//   ....[50]....
        /*05c0*/ 	.word	0x00007660


	//   ....[51]....
        /*05c4*/ 	.word	0x00007720


	//   ....[52]....
        /*05c8*/ 	.word	0x00007730


	//   ....[53]....
        /*05cc*/ 	.word	0x000077a0


	//   ....[54]....
        /*05d0*/ 	.word	0x000077c0


	//   ....[55]....
        /*05d4*/ 	.word	0x000089f0


	//   ....[56]....
        /*05d8*/ 	.word	0x00008a10


	//   ....[57]....
        /*05dc*/ 	.word	0x00008ad0


	//   ....[58]....
        /*05e0*/ 	.word	0x00008ae0


	//   ....[59]....
        /*05e4*/ 	.word	0x00008b50


	//   ....[60]....
        /*05e8*/ 	.word	0x00008b70


	//   ....[61]....
        /*05ec*/ 	.word	0x00008d50


	//   ....[62]....
        /*05f0*/ 	.word	0x000097a0


	//   ....[63]....
        /*05f4*/ 	.word	0x0000a240


	//   ....[64]....
        /*05f8*/ 	.word	0x0000a270


	//   ....[65]....
        /*05fc*/ 	.word	0x0000a280


	//   ....[66]....
        /*0600*/ 	.word	0x0000a2b0


	//   ....[67]....
        /*0604*/ 	.word	0x0000c050


	//   ....[68]....
        /*0608*/ 	.word	0x0000c070


	//   ....[69]....
        /*060c*/ 	.word	0x0000c130


	//   ....[70]....
        /*0610*/ 	.word	0x0000c140


	//   ....[71]....
        /*0614*/ 	.word	0x0000c1b0


	//   ....[72]....
        /*0618*/ 	.word	0x0000c1d0


	//   ....[73]....
        /*061c*/ 	.word	0x0000d400


	//   ....[74]....
        /*0620*/ 	.word	0x0000d420


	//   ....[75]....
        /*0624*/ 	.word	0x0000d4e0


	//   ....[76]....
        /*0628*/ 	.word	0x0000d4f0


	//   ....[77]....
        /*062c*/ 	.word	0x0000d560


	//   ....[78]....
        /*0630*/ 	.word	0x0000d580


	//   ....[79]....
        /*0634*/ 	.word	0x0000d9c0


	//   ....[80]....
        /*0638*/ 	.word	0x0000d9f0


	//   ....[81]....
        /*063c*/ 	.word	0x0000da00


	//   ....[82]....
        /*0640*/ 	.word	0x0000da30


	//   ....[83]....
        /*0644*/ 	.word	0x0000f590


	//   ....[84]....
        /*0648*/ 	.word	0x0000f5a0


	//   ....[85]....
        /*064c*/ 	.word	0x0000f600


	//   ....[86]....
        /*0650*/ 	.word	0x0000f630


	//   ....[87]....
        /*0654*/ 	.word	0x0000f690


	//   ....[88]....
        /*0658*/ 	.word	0x0000f6c0


	//   ....[89]....
        /*065c*/ 	.word	0x000108b0


	//   ....[90]....
        /*0660*/ 	.word	0x000108d0


	//   ....[91]....
        /*0664*/ 	.word	0x00010980


	//   ....[92]....
        /*0668*/ 	.word	0x000109a0


	//   ....[93]....
        /*066c*/ 	.word	0x000109b0


	//   ....[94]....
        /*0670*/ 	.word	0x00010a20


	//   ....[95]....
        /*0674*/ 	.word	0x00010bc0


	//   ....[96]....
        /*0678*/ 	.word	0x00011610


	//   ....[97]....
        /*067c*/ 	.word	0x000120b0


	//   ....[98]....
        /*0680*/ 	.word	0x000120e0


	//   ....[99]....
        /*0684*/ 	.word	0x000120f0


	//   ....[100]....
        /*0688*/ 	.word	0x00012120


	//   ....[101]....
        /*068c*/ 	.word	0x00013a30


	//   ....[102]....
        /*0690*/ 	.word	0x00013a60


	//   ....[103]....
        /*0694*/ 	.word	0x00013a70


	//   ....[104]....
        /*0698*/ 	.word	0x00013aa0


	//   ....[105]....
        /*069c*/ 	.word	0x00014ab0


	//   ....[106]....
        /*06a0*/ 	.word	0x00014ae0


	//   ....[107]....
        /*06a4*/ 	.word	0x00014af0


	//   ....[108]....
        /*06a8*/ 	.word	0x00014b00


	//   ....[109]....
        /*06ac*/ 	.word	0x00014e30


	//   ....[110]....
        /*06b0*/ 	.word	0x00014e50


	//   ....[111]....
        /*06b4*/ 	.word	0x00014f60


	//   ....[112]....
        /*06b8*/ 	.word	0x00014f70


	//   ....[113]....
        /*06bc*/ 	.word	0x00015080


	//   ....[114]....
        /*06c0*/ 	.word	0x000150a0


	//   ....[115]....
        /*06c4*/ 	.word	0x000151b0


	//   ....[116]....
        /*06c8*/ 	.word	0x000151c0


	//   ....[117]....
        /*06cc*/ 	.word	0x000154c0


	//   ....[118]....
        /*06d0*/ 	.word	0x000154e0


	//   ....[119]....
        /*06d4*/ 	.word	0x00015bf0


	//   ....[120]....
        /*06d8*/ 	.word	0x00015c00


	//   ....[121]....
        /*06dc*/ 	.word	0x00016a40


	//   ....[122]....
        /*06e0*/ 	.word	0x00016a60


	//   ....[123]....
        /*06e4*/ 	.word	0x00016b80


	//   ....[124]....
        /*06e8*/ 	.word	0x00016b90


	//   ....[125]....
        /*06ec*/ 	.word	0x00016ca0


	//   ....[126]....
        /*06f0*/ 	.word	0x00016cc0


	//   ....[127]....
        /*06f4*/ 	.word	0x00016dd0


	//   ....[128]....
        /*06f8*/ 	.word	0x00016de0


	//   ....[129]....
        /*06fc*/ 	.word	0x00016f90


	//   ....[130]....
        /*0700*/ 	.word	0x00016fb0


	//   ....[131]....
        /*0704*/ 	.word	0x000170d0


	//   ....[132]....
        /*0708*/ 	.word	0x00017110


	//   ....[133]....
        /*070c*/ 	.word	0x00017140


	//   ....[134]....
        /*0710*/ 	.word	0x00017170


	//   ....[135]....
        /*0714*/ 	.word	0x000171a0


	//   ....[136]....
        /*0718*/ 	.word	0x000171d0


	//   ....[137]....
        /*071c*/ 	.word	0x00017320


	//   ....[138]....
        /*0720*/ 	.word	0x00017360


	//   ....[139]....
        /*0724*/ 	.word	0x00017390


	//   ....[140]....
        /*0728*/ 	.word	0x000173c0


	//   ....[141]....
        /*072c*/ 	.word	0x000173f0


	//   ....[142]....
        /*0730*/ 	.word	0x00017420


	//   ....[143]....
        /*0734*/ 	.word	0x000174b0


	//   ....[144]....
        /*0738*/ 	.word	0x000174f0


	//   ....[145]....
        /*073c*/ 	.word	0x00017500


	//   ....[146]....
        /*0740*/ 	.word	0x00017560


	//   ....[147]....
        /*0744*/ 	.word	0x00017f10


	//   ....[148]....
        /*0748*/ 	.word	0x00017f70


	//   ....[149]....
        /*074c*/ 	.word	0x00017fc0


	//   ....[150]....
        /*0750*/ 	.word	0x00018010


	//   ....[151]....
        /*0754*/ 	.word	0x00018060


	//   ....[152]....
        /*0758*/ 	.word	0x000180d0


	//   ....[153]....
        /*075c*/ 	.word	0x00018120


	//   ....[154]....
        /*0760*/ 	.word	0x00018190


	//   ....[155]....
        /*0764*/ 	.word	0x00018200


	//   ....[156]....
        /*0768*/ 	.word	0x00018270


	//   ....[157]....
        /*076c*/ 	.word	0x000182e0


	//   ....[158]....
        /*0770*/ 	.word	0x00018350


	//   ....[159]....
        /*0774*/ 	.word	0x00018470


	//   ....[160]....
        /*0778*/ 	.word	0x000184d0


	//   ....[161]....
        /*077c*/ 	.word	0x00018610


	//   ....[162]....
        /*0780*/ 	.word	0x00018670


	//   ....[163]....
        /*0784*/ 	.word	0x000186e0


	//   ....[164]....
        /*0788*/ 	.word	0x00018750


	//   ....[165]....
        /*078c*/ 	.word	0x000187a0


	//   ....[166]....
        /*0790*/ 	.word	0x000187e0


	//   ....[167]....
        /*0794*/ 	.word	0x00018830


	//   ....[168]....
        /*0798*/ 	.word	0x00018880


	//   ....[169]....
        /*079c*/ 	.word	0x000188f0


	//   ....[170]....
        /*07a0*/ 	.word	0x00018960


	//   ....[171]....
        /*07a4*/ 	.word	0x00018a80


	//   ....[172]....
        /*07a8*/ 	.word	0x00018ae0


	//   ....[173]....
        /*07ac*/ 	.word	0x00018c20


	//   ....[174]....
        /*07b0*/ 	.word	0x00018c80


	//   ....[175]....
        /*07b4*/ 	.word	0x00018cf0


	//   ....[176]....
        /*07b8*/ 	.word	0x00018d60


	//   ....[177]....
        /*07bc*/ 	.word	0x00018e80


	//   ....[178]....
        /*07c0*/ 	.word	0x00018ee0


	//   ....[179]....
        /*07c4*/ 	.word	0x00019020


	//   ....[180]....
        /*07c8*/ 	.word	0x00019080


	//   ....[181]....
        /*07cc*/ 	.word	0x000190f0


	//   ....[182]....
        /*07d0*/ 	.word	0x00019160


	//   ....[183]....
        /*07d4*/ 	.word	0x000191b0


	//   ....[184]....
        /*07d8*/ 	.word	0x00019200


	//   ....[185]....
        /*07dc*/ 	.word	0x00019250


	//   ....[186]....
        /*07e0*/ 	.word	0x00019290


	//   ....[187]....
        /*07e4*/ 	.word	0x000192f0


	//   ....[188]....
        /*07e8*/ 	.word	0x00019360


	//   ....[189]....
        /*07ec*/ 	.word	0x00019480


	//   ....[190]....
        /*07f0*/ 	.word	0x000194e0


	//   ....[191]....
        /*07f4*/ 	.word	0x00019620


	//   ....[192]....
        /*07f8*/ 	.word	0x00019680


	//   ....[193]....
        /*07fc*/ 	.word	0x000196f0


	//   ....[194]....
        /*0800*/ 	.word	0x00019760


	//   ....[195]....
        /*0804*/ 	.word	0x00019880


	//   ....[196]....
        /*0808*/ 	.word	0x000198e0


	//   ....[197]....
        /*080c*/ 	.word	0x00019a20


	//   ....[198]....
        /*0810*/ 	.word	0x00019a80


	//   ....[199]....
        /*0814*/ 	.word	0x00019ad0


	//   ....[200]....
        /*0818*/ 	.word	0x00019b20


	//   ....[201]....
        /*081c*/ 	.word	0x00019b70


	//   ....[202]....
        /*0820*/ 	.word	0x00019bb0


	//   ....[203]....
        /*0824*/ 	.word	0x00019c10


	//   ....[204]....
        /*0828*/ 	.word	0x00019c80


	//   ....[205]....
        /*082c*/ 	.word	0x00019cf0


	//   ....[206]....
        /*0830*/ 	.word	0x00019e00


	//   ....[207]....
        /*0834*/ 	.word	0x00019e60


	//   ....[208]....
        /*0838*/ 	.word	0x00019f70


	//   ....[209]....
        /*083c*/ 	.word	0x00019fd0


	//   ....[210]....
        /*0840*/ 	.word	0x0001a040


	//   ....[211]....
        /*0844*/ 	.word	0x0001a0b0


	//   ....[212]....
        /*0848*/ 	.word	0x0001a100


	//   ....[213]....
        /*084c*/ 	.word	0x0001a150


	//   ....[214]....
        /*0850*/ 	.word	0x0001a1a0


	//   ....[215]....
        /*0854*/ 	.word	0x0001a1e0


	//   ....[216]....
        /*0858*/ 	.word	0x0001a230


	//   ....[217]....
        /*085c*/ 	.word	0x0001a280


	//   ....[218]....
        /*0860*/ 	.word	0x0001a2d0


	//   ....[219]....
        /*0864*/ 	.word	0x0001a310


	//   ....[220]....
        /*0868*/ 	.word	0x0001a380


	//   ....[221]....
        /*086c*/ 	.word	0x0001a3f0


	//   ....[222]....
        /*0870*/ 	.word	0x0001a460


	//   ....[223]....
        /*0874*/ 	.word	0x0001a4c0


	//   ....[224]....
        /*0878*/ 	.word	0x0001a530


	//   ....[225]....
        /*087c*/ 	.word	0x0001a5a0


	//   ....[226]....
        /*0880*/ 	.word	0x0001a610


	//   ....[227]....
        /*0884*/ 	.word	0x0001a670


	//   ....[228]....
        /*0888*/ 	.word	0x0001a6e0


	//   ....[229]....
        /*088c*/ 	.word	0x0001a750


	//   ....[230]....
        /*0890*/ 	.word	0x0001a7c0


	//   ....[231]....
        /*0894*/ 	.word	0x0001a820


	//   ....[232]....
        /*0898*/ 	.word	0x0001a890


	//   ....[233]....
        /*089c*/ 	.word	0x0001a900


	//   ....[234]....
        /*08a0*/ 	.word	0x0001a970


	//   ....[235]....
        /*08a4*/ 	.word	0x0001a9d0


	//   ....[236]....
        /*08a8*/ 	.word	0x0001aa40


	//   ....[237]....
        /*08ac*/ 	.word	0x0001aab0


	//   ....[238]....
        /*08b0*/ 	.word	0x0001ab20


	//   ....[239]....
        /*08b4*/ 	.word	0x0001ab80


	//   ....[240]....
        /*08b8*/ 	.word	0x0001abf0


	//   ....[241]....
        /*08bc*/ 	.word	0x0001ac60


	//   ....[242]....
        /*08c0*/ 	.word	0x0001acb0


	//   ....[243]....
        /*08c4*/ 	.word	0x0001acf0


	//   ....[244]....
        /*08c8*/ 	.word	0x0001ad40


	//   ....[245]....
        /*08cc*/ 	.word	0x0001ad90


	//   ....[246]....
        /*08d0*/ 	.word	0x0001ade0


	//   ....[247]....
        /*08d4*/ 	.word	0x0001ae50


	//   ....[248]....
        /*08d8*/ 	.word	0x0001aea0


	//   ....[249]....
        /*08dc*/ 	.word	0x0001aef0


	//   ....[250]....
        /*08e0*/ 	.word	0x0001af40


	//   ....[251]....
        /*08e4*/ 	.word	0x0001af90


	//   ....[252]....
        /*08e8*/ 	.word	0x0001afe0


	//   ....[253]....
        /*08ec*/ 	.word	0x0001b050


	//   ....[254]....
        /*08f0*/ 	.word	0x0001b0a0


	//   ....[255]....
        /*08f4*/ 	.word	0x0001b110


	//   ....[0]....
        /*08f8*/ 	.word	0x0001b170


	//   ....[1]....
        /*08fc*/ 	.word	0x0001b1e0


	//----- nvinfo : EIATTR_EXIT_INSTR_OFFSETS
	.align		4
.L_410:
        /*0900*/ 	.byte	0x04, 0x1c
        /*0902*/ 	.short	(.L_412 - .L_411)


	//   ....[0]....
.L_411:
        /*0904*/ 	.word	0x00000fe0


	//   ....[1]....
        /*0908*/ 	.word	0x00017ed0


	//----- nvinfo : EIATTR_MAX_THREADS
	.align		4
.L_412:
        /*090c*/ 	.byte	0x04, 0x05
        /*090e*/ 	.short	(.L_414 - .L_413)
.L_413:
        /*0910*/ 	.word	0x00000100
        /*0914*/ 	.word	0x00000001
        /*0918*/ 	.word	0x00000001


	//----- nvinfo : EIATTR_CRS_STACK_SIZE
	.align		4
.L_414:
        /*091c*/ 	.byte	0x04, 0x1e
        /*091e*/ 	.short	(.L_416 - .L_415)
.L_415:
        /*0920*/ 	.word	0x00000000
.L_416:


//--------------------- .nv.info._ZN7cutlass13device_kernelIN5flash19enable_sm80_to_sm89INS1_16FlashAttnFwdSm80INS1_25CollectiveMainloopFwdSm80ILi8ELi1ELb1EN4cute5tupleIJNS5_1CILi128EEENS7_ILi96EEES8_EEELi128ENS_10bfloat16_tEfNS_4arch4Sm80ELb0ELb1ELb1ELb1ELb1ELb1ELb1ELb1EEENS1_21CollectiveEpilogueFwdINS6_IJS8_S8_S9_EEENS6_IJNS7_ILi1EEESH_SH_EEESB_SD_Li256ELb1ELb1ELb1ELb0EEENS1_36VarlenDynamicPersistentTileSchedulerILi128ELi96ELi256ELi256ELb1ELb1ELb0ELb1ELb0ELb1EEEEEEEEEvNT_6ParamsE --------------------------
	.section	.nv.info._ZN7cutlass13device_kernelIN5flash19enable_sm80_to_sm89INS1_16FlashAttnFwdSm80INS1_25CollectiveMainloopFwdSm80ILi8ELi1ELb1EN4cute5tupleIJNS5_1CILi128EEENS7_ILi96EEES8_EEELi128ENS_10bfloat16_tEfNS_4arch4Sm80ELb0ELb1ELb1ELb1ELb1ELb1ELb1ELb1EEENS1_21CollectiveEpilogueFwdINS6_IJS8_S8_S9_EEENS6_IJNS7_ILi1EEESH_SH_EEESB_SD_Li256ELb1ELb1ELb1ELb0EEENS1_36VarlenDynamicPersistentTileSchedulerILi128ELi96ELi256ELi256ELb1ELb1ELb0ELb1ELb0ELb1EEEEEEEEEvNT_6ParamsE,"",@"SHT_CUDA_INFO"
	.sectionflags	@""
	.align	4


	//----- nvinfo : EIATTR_CUDA_API_VERSION
	.align		4
        /*0000*/ 	.byte	0x04, 0x37
        /*0002*/ 	.short	(.L_418 - .L_417)
.L_417:
        /*0004*/ 	.word	0x00000082


	//----- nvinfo : EIATTR_SW2861232_WAR
	.align		4
.L_418:
        /*0008*/ 	.byte	0x01, 0x35
	.zero		2


	//----- nvinfo : EIATTR_PARAM_CBANK
	.align		4
        /*000c*/ 	.byte	0x04, 0x0a
        /*000e*/ 	.short	(.L_420 - .L_419)
	.align		4
.L_419:
        /*0010*/ 	.word	index@(.nv.constant0._ZN7cutlass13device_kernelIN5flash19enable_sm80_to_sm89INS1_16FlashAttnFwdSm80INS1_25CollectiveMainloopFwdSm80ILi8ELi1ELb1EN4cute5tupleIJNS5_1CILi128EEENS7_ILi96EEES8_EEELi128ENS_10bfloat16_tEfNS_4arch4Sm80ELb0ELb1ELb1ELb1ELb1ELb1ELb1ELb1EEENS1_21CollectiveEpilogueFwdINS6_IJS8_S8_S9_EEENS6_IJNS7_ILi1EEESH_SH_EEESB_SD_Li256ELb1ELb1ELb1ELb0EEENS1_36VarlenDynamicPersistentTileSchedulerILi128ELi96ELi256ELi256ELb1ELb1ELb0ELb1ELb0ELb1EEEEEEEEEvNT_6ParamsE)
        /*0014*/ 	.short	0x0160
        /*0016*/ 	.short	0x0438


	//----- nvinfo : EIATTR_CBANK_PARAM_SIZE
	.align		4
.L_420:
        /*0018*/ 	.byte	0x03, 0x19
        /*001a*/ 	.short	0x0438


	//----- nvinfo : EIATTR_KPARAM_INFO
	.align		4
        /*001c*/ 	.byte	0x04, 0x17
        /*001e*/ 	.short	(.L_422 - .L_421)
.L_421:
        /*0020*/ 	.word	0x00000000
        /*0024*/ 	.short	0x0000
        /*0026*/ 	.short	0x0000
        /*0028*/ 	.byte	0x00, 0xf0, 0xe1, 0x10


	//----- nvinfo : EIATTR_MAXREG_COUNT
	.align		4
.L_422:
        /*002c*/ 	.byte	0x03, 0x1b
        /*002e*/ 	.short	0x00ff


	//----- nvinfo : EIATTR_NUM_BARRIERS
	.align		4
        /*0030*/ 	.byte	0x02, 0x4c
        /*0032*/ 	.byte	0x06
	.zero		1


	//----- nvinfo : EIATTR_ANNOTATIONS
	.align		4
        /*0034*/ 	.byte	0x04, 0x55
        /*0036*/ 	.short	(.L_424 - .L_423)


	//   ....[0]....
.L_423:
        /* <DEDUP_REMOVED lines=60> */


	//----- nvinfo : EIATTR_MERCURY_ISA_VERSION
	.align		4
.L_424:
        /*03e0*/ 	.byte	0x03, 0x5f
        /*03e2*/ 	.short	0x0000


	//----- nvinfo : EIATTR_INT_WARP_WIDE_INSTR_OFFSETS
	.align		4
        /*03e4*/ 	.byte	0x04, 0x31
        /*03e6*/ 	.short	(.L_426 - .L_425)


	//   ....[0]....
.L_425:
        /*03e8*/ 	.word	0x0001f140


	//   ....[1]....
        /*03ec*/ 	.word	0x0001f1c0


	//----- nvinfo : EIATTR_COOP_GROUP_MASK_REGIDS
	.align		4
.L_426:
        /*03f0*/ 	.byte	0x04, 0x29
        /*03f2*/ 	.short	(.L_428 - .L_427)


	//   ....[0]....
.L_427:
        /*03f4*/ 	.word	0xffffffff


	//   ....[1]....
        /*03f8*/ 	.word	0xffffffff


	//   ....[2]....
        /*03fc*/ 	.word	0xffffffff


	//   ....[3]....
        /*0400*/ 	.word	0xffffffff


	//   ....[4]....
        /*0404*/ 	.word	0xffffffff


	//   ....[5]....
        /*0408*/ 	.word	0xffffffff


	//   ....[6]....
        /*040c*/ 	.word	0xffffffff


	//   ....[7]....
        /*0410*/ 	.word	0xffffffff


	//   ....[8]....
        /*0414*/ 	.word	0xffffffff


	//   ....[9]....
        /*0418*/ 	.word	0xffffffff


	//   ....[10]....
        /*041c*/ 	.word	0xffffffff


	//   ....[11]....
        /*0420*/ 	.word	0xffffffff


	//   ....[12]....
        /*0424*/ 	.word	0xffffffff


	//   ....[13]....
        /*0428*/ 	.word	0xffffffff


	//   ....[14]....
        /*042c*/ 	.word	0xffffffff


	//   ....[15]....
        /*0430*/ 	.word	0xffffffff


	//   ....[16]....
        /*0434*/ 	.word	0xffffffff


	//   ....[17]....
        /*0438*/ 	.word	0xffffffff


	//   ....[18]....
        /*043c*/ 	.word	0xffffffff


	//   ....[19]....
        /*0440*/ 	.word	0xffffffff


	//   ....[20]....
        /*0444*/ 	.word	0xffffffff


	//   ....[21]....
        /*0448*/ 	.word	0xffffffff


	//   ....[22]....
        /*044c*/ 	.word	0xffffffff


	//   ....[23]....
        /*0450*/ 	.word	0xffffffff


	//   ....[24]....
        /*0454*/ 	.word	0xffffffff


	//   ....[25]....
        /*0458*/ 	.word	0xffffffff


	//   ....[26]....
        /*045c*/ 	.word	0xffffffff


	//   ....[27]....
        /*0460*/ 	.word	0xffffffff


	//   ....[28]....
        /*0464*/ 	.word	0xffffffff


	//   ....[29]....
        /*0468*/ 	.word	0xffffffff


	//   ....[30]....
        /*046c*/ 	.word	0xffffffff


	//   ....[31]....
        /*0470*/ 	.word	0xffffffff


	//   ....[32]....
        /*0474*/ 	.word	0xffffffff


	//   ....[33]....
        /*0478*/ 	.word	0xffffffff


	//   ....[34]....
        /*047c*/ 	.word	0xffffffff


	//   ....[35]....
        /*0480*/ 	.word	0xffffffff


	//   ....[36]....
        /*0484*/ 	.word	0xffffffff


	//   ....[37]....
        /*0488*/ 	.word	0xffffffff


	//   ....[38]....
        /*048c*/ 	.word	0xffffffff


	//   ....[39]....
        /*0490*/ 	.word	0xffffffff


	//   ....[40]....
        /*0494*/ 	.word	0xffffffff


	//   ....[41]....
        /*0498*/ 	.word	0xffffffff


	//   ....[42]....
        /*049c*/ 	.word	0xffffffff


	//   ....[43]....
        /*04a0*/ 	.word	0xffffffff


	//   ....[44]....
        /*04a4*/ 	.word	0xffffffff


	//   ....[45]....
        /*04a8*/ 	.word	0xffffffff


	//   ....[46]....
        /*04ac*/ 	.word	0xffffffff


	//   ....[47]....
        /*04b0*/ 	.word	0xffffffff


	//   ....[48]....
        /*04b4*/ 	.word	0xffffffff


	//   ....[49]....
        /*04b8*/ 	.word	0xffffffff


	//   ....[50]....
        /*04bc*/ 	.word	0xffffffff


	//   ....[51]....
        /*04c0*/ 	.word	0xffffffff


	//   ....[52]....
        /*04c4*/ 	.word	0xffffffff


	//   ....[53]....
        /*04c8*/ 	.word	0xffffffff


	//   ....[54]....
        /*04cc*/ 	.word	0xffffffff


	//   ....[55]....
        /*04d0*/ 	.word	0xffffffff


	//   ....[56]....
        /*04d4*/ 	.word	0xffffffff


	//   ....[57]....
        /*04d8*/ 	.word	0xffffffff


	//   ....[58]....
        /*04dc*/ 	.word	0xffffffff


	//   ....[59]....
        /*04e0*/ 	.word	0xffffffff


	//   ....[60]....
        /*04e4*/ 	.word	0xffffffff


	//   ....[61]....
        /*04e8*/ 	.word	0xffffffff


	//   ....[62]....
        /*04ec*/ 	.word	0xffffffff


	//   ....[63]....
        /*04f0*/ 	.word	0xffffffff


	//   ....[64]....
        /*04f4*/ 	.word	0xffffffff


	//   ....[65]....
        /*04f8*/ 	.word	0xffffffff


	//   ....[66]....
        /*04fc*/ 	.word	0xffffffff


	//   ....[67]....
        /*0500*/ 	.word	0xffffffff


	//   ....[68]....
        /*0504*/ 	.word	0xffffffff


	//   ....[69]....
        /*0508*/ 	.word	0xffffffff


	//   ....[70]....
        /*050c*/ 	.word	0xffffffff


	//   ....[71]....
        /*0510*/ 	.word	0xffffffff


	//   ....[72]....
        /*0514*/ 	.word	0xffffffff


	//   ....[73]....
        /*0518*/ 	.word	0xffffffff


	//   ....[74]....
        /*051c*/ 	.word	0xffffffff


	//   ....[75]....
        /*0520*/ 	.word	0xffffffff


	//   ....[76]....
        /*0524*/ 	.word	0xffffffff


	//   ....[77]....
        /*0528*/ 	.word	0xffffffff


	//   ....[78]....
        /*052c*/ 	.word	0xffffffff


	//   ....[79]....
        /*0530*/ 	.word	0xffffffff


	//   ....[80]....
        /*0534*/ 	.word	0xffffffff


	//   ....[81]....
        /*0538*/ 	.word	0xffffffff


	//   ....[82]....
        /*053c*/ 	.word	0xffffffff


	//   ....[83]....
        /*0540*/ 	.word	0xffffffff


	//   ....[84]....
        /*0544*/ 	.word	0xffffffff


	//   ....[85]....
        /*0548*/ 	.word	0xffffffff


	//   ....[86]....
        /*054c*/ 	.word	0xffffffff


	//   ....[87]....
        /*0550*/ 	.word	0xffffffff


	//   ....[88]....
        /*0554*/ 	.word	0xffffffff


	//   ....[89]....
        /*0558*/ 	.word	0xffffffff


	//   ....[90]....
        /*055c*/ 	.word	0xffffffff


	//   ....[91]....
        /*0560*/ 	.word	0xffffffff


	//   ....[92]....
        /*0564*/ 	.word	0xffffffff


	//   ....[93]....
        /*0568*/ 	.word	0xffffffff


	//   ....[94]....
        /*056c*/ 	.word	0xffffffff


	//   ....[95]....
        /*0570*/ 	.word	0xffffffff


	//   ....[96]....
        /*0574*/ 	.word	0xffffffff


	//   ....[97]....
        /*0578*/ 	.word	0xffffffff


	//   ....[98]....
        /*057c*/ 	.word	0xffffffff


	//   ....[99]....
        /*0580*/ 	.word	0xffffffff


	//   ....[100]....
        /*0584*/ 	.word	0xffffffff


	//   ....[101]....
        /*0588*/ 	.word	0xffffffff


	//   ....[102]....
        /*058c*/ 	.word	0xffffffff


	//   ....[103]....
        /*0590*/ 	.word	0xffffffff


	//   ....[104]....
        /*0594*/ 	.word	0xffffffff


	//   ....[105]....
        /*0598*/ 	.word	0xffffffff


	//   ....[106]....
        /*059c*/ 	.word	0xffffffff


	//   ....[107]....
        /*05a0*/ 	.word	0xffffffff


	//   ....[108]....
        /*05a4*/ 	.word	0xffffffff


	//   ....[109]....
        /*05a8*/ 	.word	0xffffffff


	//   ....[110]....
        /*05ac*/ 	.word	0xffffffff


	//   ....[111]....
        /*05b0*/ 	.word	0xffffffff


	//   ....[112]....
        /*05b4*/ 	.word	0xffffffff


	//   ....[113]....
        /*05b8*/ 	.word	0xffffffff


	//   ....[114]....
        /*05bc*/ 	.word	0xffffffff


	//   ....[115]....
        /*05c0*/ 	.word	0xffffffff


	//   ....[116]....
        /*05c4*/ 	.word	0xffffffff


	//   ....[117]....
        /*05c8*/ 	.word	0xffffffff


	//   ....[118]....
        /*05cc*/ 	.word	0xffffffff


	//   ....[119]....
        /*05d0*/ 	.word	0xffffffff


	//   ....[120]....
        /*05d4*/ 	.word	0xffffffff


	//   ....[121]....
        /*05d8*/ 	.word	0xffffffff


	//   ....[122]....
        /*05dc*/ 	.word	0xffffffff


	//   ....[123]....
        /*05e0*/ 	.word	0xffffffff


	//   ....[124]....
        /*05e4*/ 	.word	0xffffffff


	//   ....[125]....
        /*05e8*/ 	.word	0xffffffff


	//   ....[126]....
        /*05ec*/ 	.word	0xffffffff


	//   ....[127]....
        /*05f0*/ 	.word	0xffffffff


	//   ....[128]....
        /*05f4*/ 	.word	0xffffffff


	//   ....[129]....
        /*05f8*/ 	.word	0xffffffff


	//   ....[130]....
        /*05fc*/ 	.word	0xffffffff


	//   ....[131]....
        /*0600*/ 	.word	0xffffffff


	//   ....[132]....
        /*0604*/ 	.word	0xffffffff


	//   ....[133]....
        /*0608*/ 	.word	0xffffffff


	//   ....[134]....
        /*060c*/ 	.word	0xffffffff


	//   ....[135]....
        /*0610*/ 	.word	0xffffffff


	//   ....[136]....
        /*0614*/ 	.word	0xffffffff


	//   ....[137]....
        /*0618*/ 	.word	0xffffffff


	//   ....[138]....
        /*061c*/ 	.word	0xffffffff


	//   ....[139]....
        /*0620*/ 	.word	0xffffffff


	//   ....[140]....
        /*0624*/ 	.word	0xffffffff


	//   ....[141]....
        /*0628*/ 	.word	0xffffffff


	//   ....[142]....
        /*062c*/ 	.word	0xffffffff


	//   ....[143]....
        /*0630*/ 	.word	0xffffffff


	//   ....[144]....
        /*0634*/ 	.word	0xffffffff


	//   ....[145]....
        /*0638*/ 	.word	0xffffffff


	//   ....[146]....
        /*063c*/ 	.word	0xffffffff


	//   ....[147]....
        /*0640*/ 	.word	0xffffffff


	//   ....[148]....
        /*0644*/ 	.word	0xffffffff


	//   ....[149]....
        /*0648*/ 	.word	0xffffffff


	//   ....[150]....
        /*064c*/ 	.word	0xffffffff


	//   ....[151]....
        /*0650*/ 	.word	0xffffffff


	//   ....[152]....
        /*0654*/ 	.word	0xffffffff


	//   ....[153]....
        /*0658*/ 	.word	0xffffffff


	//   ....[154]....
        /*065c*/ 	.word	0xffffffff


	//   ....[155]....
        /*0660*/ 	.word	0xffffffff


	//   ....[156]....
        /*0664*/ 	.word	0xffffffff


	//   ....[157]....
        /*0668*/ 	.word	0xffffffff


	//   ....[158]....
        /*066c*/ 	.word	0xffffffff


	//   ....[159]....
        /*0670*/ 	.word	0xffffffff


	//   ....[160]....
        /*0674*/ 	.word	0xffffffff


	//   ....[161]....
        /*0678*/ 	.word	0xffffffff


	//   ....[162]....
        /*067c*/ 	.word	0xffffffff


	//   ....[163]....
        /*0680*/ 	.word	0xffffffff


	//   ....[164]....
        /*0684*/ 	.word	0xffffffff


	//   ....[165]....
        /*0688*/ 	.word	0xffffffff


	//   ....[166]....
        /*068c*/ 	.word	0xffffffff


	//   ....[167]....
        /*0690*/ 	.word	0xffffffff


	//   ....[168]....
        /*0694*/ 	.word	0xffffffff


	//   ....[169]....
        /*0698*/ 	.word	0xffffffff


	//   ....[170]....
        /*069c*/ 	.word	0xffffffff


	//   ....[171]....
        /*06a0*/ 	.word	0xffffffff


	//   ....[172]....
        /*06a4*/ 	.word	0xffffffff


	//   ....[173]....
        /*06a8*/ 	.word	0xffffffff


	//   ....[174]....
        /*06ac*/ 	.word	0xffffffff


	//   ....[175]....
        /*06b0*/ 	.word	0xffffffff


	//   ....[176]....
        /*06b4*/ 	.word	0xffffffff


	//   ....[177]....
        /*06b8*/ 	.word	0xffffffff


	//   ....[178]....
        /*06bc*/ 	.word	0xffffffff


	//   ....[179]....
        /*06c0*/ 	.word	0xffffffff


	//   ....[180]....
        /*06c4*/ 	.word	0xffffffff


	//   ....[181]....
        /*06c8*/ 	.word	0xffffffff


	//   ....[182]....
        /*06cc*/ 	.word	0xffffffff


	//   ....[183]....
        /*06d0*/ 	.word	0xffffffff


	//   ....[184]....
        /*06d4*/ 	.word	0xffffffff


	//   ....[185]....
        /*06d8*/ 	.word	0xffffffff


	//   ....[186]....
        /*06dc*/ 	.word	0xffffffff


	//   ....[187]....
        /*06e0*/ 	.word	0xffffffff


	//   ....[188]....
        /*06e4*/ 	.word	0xffffffff


	//   ....[189]....
        /*06e8*/ 	.word	0xffffffff


	//   ....[190]....
        /*06ec*/ 	.word	0xffffffff


	//   ....[191]....
        /*06f0*/ 	.word	0xffffffff


	//   ....[192]....
        /*06f4*/ 	.word	0xffffffff


	//   ....[193]....
        /*06f8*/ 	.word	0xffffffff


	//   ....[194]....
        /*06fc*/ 	.word	0xffffffff


	//   ....[195]....
        /*0700*/ 	.word	0xffffffff


	//   ....[196]....
        /*0704*/ 	.word	0xffffffff


	//   ....[197]....
        /*0708*/ 	.word	0xffffffff


	//   ....[198]....
        /*070c*/ 	.word	0xffffffff


	//   ....[199]....
        /*0710*/ 	.word	0xffffffff


	//   ....[200]....
        /*0714*/ 	.word	0xffffffff


	//   ....[201]....
        /*0718*/ 	.word	0xffffffff


	//   ....[202]....
        /*071c*/ 	.word	0xffffffff


	//   ....[203]....
        /*0720*/ 	.word	0xffffffff


	//   ....[204]....
        /*0724*/ 	.word	0xffffffff


	//   ....[205]....
        /*0728*/ 	.word	0xffffffff


	//   ....[206]....
        /*072c*/ 	.word	0xffffffff


	//   ....[207]....
        /*0730*/ 	.word	0xffffffff


	//   ....[208]....
        /*0734*/ 	.word	0xffffffff


	//   ....[209]....
        /*0738*/ 	.word	0xffffffff


	//   ....[210]....
        /*073c*/ 	.word	0xffffffff


	//   ....[211]....
        /*0740*/ 	.word	0xffffffff


	//   ....[212]....
        /*0744*/ 	.word	0xffffffff


	//   ....[213]....
        /*0748*/ 	.word	0xffffffff


	//   ....[214]....
        /*074c*/ 	.word	0xffffffff


	//   ....[215]....
        /*0750*/ 	.word	0xffffffff


	//   ....[216]....
        /*0754*/ 	.word	0xffffffff


	//   ....[217]....
        /*0758*/ 	.word	0xffffffff


	//   ....[218]....
        /*075c*/ 	.word	0xffffffff


	//   ....[219]....
        /*0760*/ 	.word	0xffffffff


	//   ....[220]....
        /*0764*/ 	.word	0xffffffff


	//   ....[221]....
        /*0768*/ 	.word	0xffffffff


	//   ....[222]....
        /*076c*/ 	.word	0xffffffff


	//   ....[223]....
        /*0770*/ 	.word	0xffffffff


	//   ....[224]....
        /*0774*/ 	.word	0xffffffff


	//   ....[225]....
        /*0778*/ 	.word	0xffffffff


	//   ....[226]....
        /*077c*/ 	.word	0xffffffff


	//   ....[227]....
        /*0780*/ 	.word	0xffffffff


	//   ....[228]....
        /*0784*/ 	.word	0xffffffff


	//   ....[229]....
        /*0788*/ 	.word	0xffffffff


	//   ....[230]....
        /*078c*/ 	.word	0xffffffff


	//   ....[231]....
        /*0790*/ 	.word	0xffffffff


	//   ....[232]....
        /*0794*/ 	.word	0xffffffff


	//   ....[233]....
        /*0798*/ 	.word	0xffffffff


	//   ....[234]....
        /*079c*/ 	.word	0xffffffff


	//   ....[235]....
        /*07a0*/ 	.word	0xffffffff


	//   ....[236]....
        /*07a4*/ 	.word	0xffffffff


	//   ....[237]....
        /*07a8*/ 	.word	0xffffffff


	//   ....[238]....
        /*07ac*/ 	.word	0xffffffff


	//   ....[239]....
        /*07b0*/ 	.word	0xffffffff


	//   ....[240]....
        /*07b4*/ 	.word	0xffffffff


	//   ....[241]....
        /*07b8*/ 	.word	0xffffffff


	//   ....[242]....
        /*07bc*/ 	.word	0xffffffff


	//   ....[243]....
        /*07c0*/ 	.word	0xffffffff


	//   ....[244]....
        /*07c4*/ 	.word	0xffffffff


	//   ....[245]....
        /*07c8*/ 	.word	0xffffffff


	//   ....[246]....
        /*07cc*/ 	.word	0xffffffff


	//   ....[247]....
        /*07d0*/ 	.word	0xffffffff


	//   ....[248]....
        /*07d4*/ 	.word	0xffffffff


	//   ....[249]....
        /*07d8*/ 	.word	0xffffffff


	//   ....[250]....
        /*07dc*/ 	.word	0xffffffff


	//   ....[251]....
        /*07e0*/ 	.word	0xffffffff


	//   ....[252]....
        /*07e4*/ 	.word	0xffffffff


	//   ....[253]....
        /*07e8*/ 	.word	0xffffffff


	//   ....[254]....
        /*07ec*/ 	.word	0xffffffff


	//   ....[255]....
        /*07f0*/ 	.word	0xffffffff


	//   ....[0]....
        /*07f4*/ 	.word	0xffffffff


	//   ....[1]....
        /*07f8*/ 	.word	0xffffffff


	//   ....[2]....
        /*07fc*/ 	.word	0xffffffff


	//   ....[3]....
        /*0800*/ 	.word	0xffffffff


	//   ....[4]....
        /*0804*/ 	.word	0xffffffff


	//   ....[5]....
        /*0808*/ 	.word	0xffffffff


	//   ....[6]....
        /*080c*/ 	.word	0xffffffff


	//   ....[7]....
        /*0810*/ 	.word	0xffffffff


	//   ....[8]....
        /*0814*/ 	.word	0xffffffff


	//   ....[9]....
        /*0818*/ 	.word	0xffffffff


	//   ....[10]....
        /*081c*/ 	.word	0xffffffff


	//   ....[11]....
        /*0820*/ 	.word	0xffffffff


	//   ....[12]....
        /*0824*/ 	.word	0xffffffff


	//   ....[13]....
        /*0828*/ 	.word	0xffffffff


	//   ....[14]....
        /*082c*/ 	.word	0xffffffff


	//   ....[15]....
        /*0830*/ 	.word	0xffffffff


	//   ....[16]....
        /*0834*/ 	.word	0xffffffff


	//   ....[17]....
        /*0838*/ 	.word	0xffffffff


	//   ....[18]....
        /*083c*/ 	.word	0xffffffff


	//   ....[19]....
        /*0840*/ 	.word	0xffffffff


	//   ....[20]....
        /*0844*/ 	.word	0xffffffff


	//   ....[21]....
        /*0848*/ 	.word	0xffffffff


	//   ....[22]....
        /*084c*/ 	.word	0xffffffff


	//   ....[23]....
        /*0850*/ 	.word	0xffffffff


	//   ....[24]....
        /*0854*/ 	.word	0xffffffff


	//   ....[25]....
        /*0858*/ 	.word	0xffffffff


	//   ....[26]....
        /*085c*/ 	.word	0xffffffff


	//   ....[27]....
        /*0860*/ 	.word	0xffffffff


	//   ....[28]....
        /*0864*/ 	.word	0xffffffff


	//   ....[29]....
        /*0868*/ 	.word	0xffffffff


	//   ....[30]....
        /*086c*/ 	.word	0xffffffff


	//   ....[31]....
        /*0870*/ 	.word	0xffffffff


	//   ....[32]....
        /*0874*/ 	.word	0xffffffff


	//   ....[33]....
        /*0878*/ 	.word	0xffffffff


	//   ....[34]....
        /*087c*/ 	.word	0xffffffff


	//   ....[35]....
        /*0880*/ 	.word	0xffffffff


	//   ....[36]....
        /*0884*/ 	.word	0xffffffff


	//   ....[37]....
        /*0888*/ 	.word	0xffffffff


	//   ....[38]....
        /*088c*/ 	.word	0xffffffff


	//   ....[39]....
        /*0890*/ 	.word	0xffffffff


	//   ....[40]....
        /*0894*/ 	.word	0xffffffff


	//   ....[41]....
        /*0898*/ 	.word	0xffffffff


	//   ....[42]....
        /*089c*/ 	.word	0xffffffff


	//   ....[43]....
        /*08a0*/ 	.word	0xffffffff


	//   ....[44]....
        /*08a4*/ 	.word	0xffffffff


	//   ....[45]....
        /*08a8*/ 	.word	0xffffffff


	//   ....[46]....
        /*08ac*/ 	.word	0xffffffff


	//   ....[47]....
        /*08b0*/ 	.word	0xffffffff


	//   ....[48]....
        /*08b4*/ 	.word	0xffffffff


	//   ....[49]....
        /*08b8*/ 	.word	0xffffffff


	//   ....[50]....
        /*08bc*/ 	.word	0xffffffff


	//   ....[51]....
        /*08c0*/ 	.word	0xffffffff


	//   ....[52]....
        /*08c4*/ 	.word	0xffffffff


	//   ....[53]....
        /*08c8*/ 	.word	0xffffffff


	//   ....[54]....
        /*08cc*/ 	.word	0xffffffff


	//   ....[55]....
        /*08d0*/ 	.word	0xffffffff


	//   ....[56]....
        /*08d4*/ 	.word	0xffffffff


	//   ....[57]....
        /*08d8*/ 	.word	0xffffffff


	//----- nvinfo : EIATTR_COOP_GROUP_INSTR_OFFSETS
	.align		4
.L_428:
        /*08dc*/ 	.byte	0x04, 0x28
        /*08de*/ 	.short	(.L_430 - .L_429)


	//   ....[0]....
.L_429:
        /*08e0*/ 	.word	0x00000050


	//   ....[1]....
        /*08e4*/ 	.word	0x00000200


	//   ....[2]....
        /*08e8*/ 	.word	0x00000230


	//   ....[3]....
        /*08ec*/ 	.word	0x00000260


	//   ....[4]....
        /*08f0*/ 	.word	0x00000290


	//   ....[5]....
        /*08f4*/ 	.word	0x000002c0


	//   ....[6]....
        /*08f8*/ 	.word	0x000002f0


	//   ....[7]....
        /*08fc*/ 	.word	0x00000450


	//   ....[8]....
        /*0900*/ 	.word	0x00000490


	//   ....[9]....
        /*0904*/ 	.word	0x000004c0


	//   ....[10]....
        /*0908*/ 	.word	0x000004f0


	//   ....[11]....
        /*090c*/ 	.word	0x00000520


	//   ....[12]....
        /*0910*/ 	.word	0x00000550


	//   ....[13]....
        /*0914*/ 	.word	0x000005e0


	//   ....[14]....
        /*0918*/ 	.word	0x00000630


	//   ....[15]....
        /*091c*/ 	.word	0x00000650


	//   ....[16]....
        /*0920*/ 	.word	0x000006b0


	//   ....[17]....
        /*0924*/ 	.word	0x00003e70


	//   ....[18]....
        /*0928*/ 	.word	0x00003ec0


	//   ....[19]....
        /*092c*/ 	.word	0x00004690


	//   ....[20]....
        /*0930*/ 	.word	0x000046b0


	//   ....[21]....
        /*0934*/ 	.word	0x00004e00


	//   ....[22]....
        /*0938*/ 	.word	0x00004e10


	//   ....[23]....
        /*093c*/ 	.word	0x00005640


	//   ....[24]....
        /*0940*/ 	.word	0x00005670


	//   ....[25]....
        /*0944*/ 	.word	0x000062c0


	//   ....[26]....
        /*0948*/ 	.word	0x000062f0


	//   ....[27]....
        /*094c*/ 	.word	0x00006ae0


	//   ....[28]....
        /*0950*/ 	.word	0x00006b00


	//   ....[29]....
        /*0954*/ 	.word	0x00007310


	//   ....[30]....
        /*0958*/ 	.word	0x00007340


	//   ....[31]....
        /*095c*/ 	.word	0x00007450


	//   ....[32]....
        /*0960*/ 	.word	0x00007480


	//   ....[33]....
        /*0964*/ 	.word	0x00007550


	//   ....[34]....
        /*0968*/ 	.word	0x00007570


	//   ....[35]....
        /*096c*/ 	.word	0x00007940


	//   ....[36]....
        /*0970*/ 	.word	0x00007960


	//   ....[37]....
        /*0974*/ 	.word	0x00007b20


	//   ....[38]....
        /*0978*/ 	.word	0x00007b50


	//   ....[39]....
        /*097c*/ 	.word	0x00007c20


	//   ....[40]....
        /*0980*/ 	.word	0x00007c50


	//   ....[41]....
        /*0984*/ 	.word	0x00008cb0


	//   ....[42]....
        /*0988*/ 	.word	0x00008ce0


	//   ....[43]....
        /*098c*/ 	.word	0x00008d00


	//   ....[44]....
        /*0990*/ 	.word	0x00008d20


	//   ....[45]....
        /*0994*/ 	.word	0x00008d40


	//   ....[46]....
        /*0998*/ 	.word	0x00008d60


	//   ....[47]....
        /*099c*/ 	.word	0x00008e90


	//   ....[48]....
        /*09a0*/ 	.word	0x00008ef0


	//   ....[49]....
        /*09a4*/ 	.word	0x00008f50


	//   ....[50]....
        /*09a8*/ 	.word	0x00008f70


	//   ....[51]....
        /*09ac*/ 	.word	0x000090e0


	//   ....[52]....
        /*09b0*/ 	.word	0x000090f0


	//   ....[53]....
        /*09b4*/ 	.word	0x00009190


	//   ....[54]....
        /*09b8*/ 	.word	0x000091a0


	//   ....[55]....
        /*09bc*/ 	.word	0x00009460


	//   ....[56]....
        /*09c0*/ 	.word	0x000094d0


	//   ....[57]....
        /*09c4*/ 	.word	0x00009520


	//   ....[58]....
        /*09c8*/ 	.word	0x00009540


	//   ....[59]....
        /*09cc*/ 	.word	0x00009700


	//   ....[60]....
        /*09d0*/ 	.word	0x00009790


	//   ....[61]....
        /*09d4*/ 	.word	0x000097c0


	//   ....[62]....
        /*09d8*/ 	.word	0x00009800


	//   ....[63]....
        /*09dc*/ 	.word	0x000099c0


	//   ....[64]....
        /*09e0*/ 	.word	0x00009a50


	//   ....[65]....
        /*09e4*/ 	.word	0x00009a90


	//   ....[66]....
        /*09e8*/ 	.word	0x00009ad0


	//   ....[67]....
        /*09ec*/ 	.word	0x00009ca0


	//   ....[68]....
        /*09f0*/ 	.word	0x00009d30


	//   ....[69]....
        /*09f4*/ 	.word	0x00009d60


	//   ....[70]....
        /*09f8*/ 	.word	0x00009d80


	//   ....[71]....
        /*09fc*/ 	.word	0x0000baf0


	//   ....[72]....
        /*0a00*/ 	.word	0x0000bb10


	//   ....[73]....
        /*0a04*/ 	.word	0x0000bb30


	//   ....[74]....
        /*0a08*/ 	.word	0x0000bb50


	//   ....[75]....
        /*0a0c*/ 	.word	0x0000bc10


	//   ....[76]....
        /*0a10*/ 	.word	0x0000bc30


	//   ....[77]....
        /*0a14*/ 	.word	0x0000bc50


	//   ....[78]....
        /*0a18*/ 	.word	0x0000bc70


	//   ....[79]....
        /*0a1c*/ 	.word	0x0000be60


	//   ....[80]....
        /*0a20*/ 	.word	0x0000bea0


	//   ....[81]....
        /*0a24*/ 	.word	0x0000beb0


	//   ....[82]....
        /*0a28*/ 	.word	0x0000bec0


	//   ....[83]....
        /*0a2c*/ 	.word	0x0000c030


	//   ....[84]....
        /*0a30*/ 	.word	0x0000c050


	//   ....[85]....
        /*0a34*/ 	.word	0x0000c070


	//   ....[86]....
        /*0a38*/ 	.word	0x0000c090


	//   ....[87]....
        /*0a3c*/ 	.word	0x0000e280


	//   ....[88]....
        /*0a40*/ 	.word	0x0000e2b0


	//   ....[89]....
        /*0a44*/ 	.word	0x0000e2e0


	//   ....[90]....
        /*0a48*/ 	.word	0x0000e2f0


	//   ....[91]....
        /*0a4c*/ 	.word	0x0000e550


	//   ....[92]....
        /*0a50*/ 	.word	0x0000e570


	//   ....[93]....
        /*0a54*/ 	.word	0x0000f6e0


	//   ....[94]....
        /*0a58*/ 	.word	0x0000f700


	//   ....[95]....
        /*0a5c*/ 	.word	0x0000f730


	//   ....[96]....
        /*0a60*/ 	.word	0x0000f740


	//   ....[97]....
        /*0a64*/ 	.word	0x0000f820


	//   ....[98]....
        /*0a68*/ 	.word	0x0000f840


	//   ....[99]....
        /*0a6c*/ 	.word	0x0000fa70


	//   ....[100]....
        /*0a70*/ 	.word	0x00010470


	//   ....[101]....
        /*0a74*/ 	.word	0x00010eb0


	//   ....[102]....
        /*0a78*/ 	.word	0x00010ee0


	//   ....[103]....
        /*0a7c*/ 	.word	0x00010ef0


	//   ....[104]....
        /*0a80*/ 	.word	0x00010f20


	//   ....[105]....
        /*0a84*/ 	.word	0x000127f0


	//   ....[106]....
        /*0a88*/ 	.word	0x00012810


	//   ....[107]....
        /*0a8c*/ 	.word	0x000128c0


	//   ....[108]....
        /*0a90*/ 	.word	0x000128d0


	//   ....[109]....
        /*0a94*/ 	.word	0x000128e0


	//   ....[110]....
        /*0a98*/ 	.word	0x000128f0


	//   ....[111]....
        /*0a9c*/ 	.word	0x00013b90


	//   ....[112]....
        /*0aa0*/ 	.word	0x00013bb0


	//   ....[113]....
        /*0aa4*/ 	.word	0x00013c60


	//   ....[114]....
        /*0aa8*/ 	.word	0x00013c70


	//   ....[115]....
        /*0aac*/ 	.word	0x00013c80


	//   ....[116]....
        /*0ab0*/ 	.word	0x00013c90


	//   ....[117]....
        /*0ab4*/ 	.word	0x00013f00


	//   ....[118]....
        /*0ab8*/ 	.word	0x00014950


	//   ....[119]....
        /*0abc*/ 	.word	0x000153f0


	//   ....[120]....
        /*0ac0*/ 	.word	0x00015420


	//   ....[121]....
        /*0ac4*/ 	.word	0x00015440


	//   ....[122]....
        /*0ac8*/ 	.word	0x00015460


	//   ....[123]....
        /*0acc*/ 	.word	0x00017200


	//   ....[124]....
        /*0ad0*/ 	.word	0x00017220


	//   ....[125]....
        /*0ad4*/ 	.word	0x000172d0


	//   ....[126]....
        /*0ad8*/ 	.word	0x000172e0


	//   ....[127]....
        /*0adc*/ 	.word	0x000172f0


	//   ....[128]....
        /*0ae0*/ 	.word	0x00017300


	//   ....[129]....
        /*0ae4*/ 	.word	0x00018590


	//   ....[130]....
        /*0ae8*/ 	.word	0x000185b0


	//   ....[131]....
        /*0aec*/ 	.word	0x00018660


	//   ....[132]....
        /*0af0*/ 	.word	0x00018670


	//   ....[133]....
        /*0af4*/ 	.word	0x00018680


	//   ....[134]....
        /*0af8*/ 	.word	0x00018690


	//   ....[135]....
        /*0afc*/ 	.word	0x00018b40


	//   ....[136]....
        /*0b00*/ 	.word	0x00018b70


	//   ....[137]....
        /*0b04*/ 	.word	0x00018b90


	//   ....[138]....
        /*0b08*/ 	.word	0x00018bb0


	//   ....[139]....
        /*0b0c*/ 	.word	0x0001a6a0


	//   ....[140]....
        /*0b10*/ 	.word	0x0001a6b0


	//   ....[141]....
        /*0b14*/ 	.word	0x0001a710


	//   ....[142]....
        /*0b18*/ 	.word	0x0001a740


	//   ....[143]....
        /*0b1c*/ 	.word	0x0001a7b0


	//   ....[144]....
        /*0b20*/ 	.word	0x0001a7e0


	//   ....[145]....
        /*0b24*/ 	.word	0x0001b9c0


	//   ....[146]....
        /*0b28*/ 	.word	0x0001b9e0


	//   ....[147]....
        /*0b2c*/ 	.word	0x0001ba70


	//   ....[148]....
        /*0b30*/ 	.word	0x0001ba80


	//   ....[149]....
        /*0b34*/ 	.word	0x0001ba90


	//   ....[150]....
        /*0b38*/ 	.word	0x0001baa0


	//   ....[151]....
        /*0b3c*/ 	.word	0x0001bc90


	//   ....[152]....
        /*0b40*/ 	.word	0x0001c6e0


	//   ....[153]....
        /*0b44*/ 	.word	0x0001d180


	//   ....[154]....
        /*0b48*/ 	.word	0x0001d1b0


	//   ....[155]....
        /*0b4c*/ 	.word	0x0001d1d0


	//   ....[156]....
        /*0b50*/ 	.word	0x0001d1f0


	//   ....[157]....
        /*0b54*/ 	.word	0x0001eb10


	//   ....[158]....
        /*0b58*/ 	.word	0x0001eb40


	//   ....[159]....
        /*0b5c*/ 	.word	0x0001eb50


	//   ....[160]....
        /*0b60*/ 	.word	0x0001eb80


	//   ....[161]....
        /*0b64*/ 	.word	0x0001fc00


	//   ....[162]....
        /*0b68*/ 	.word	0x0001fc10


	//   ....[163]....
        /*0b6c*/ 	.word	0x0001fc30


	//   ....[164]....
        /*0b70*/ 	.word	0x0001fc50


	//   ....[165]....
        /*0b74*/ 	.word	0x0001ff80


	//   ....[166]....
        /*0b78*/ 	.word	0x0001ffa0


	//   ....[167]....
        /*0b7c*/ 	.word	0x00020080


	//   ....[168]....
        /*0b80*/ 	.word	0x00020090


	//   ....[169]....
        /*0b84*/ 	.word	0x00020180


	//   ....[170]....
        /*0b88*/ 	.word	0x000201a0


	//   ....[171]....
        /*0b8c*/ 	.word	0x00020290


	//   ....[172]....
        /*0b90*/ 	.word	0x000202a0


	//   ....[173]....
        /*0b94*/ 	.word	0x00020590


	//   ....[174]....
        /*0b98*/ 	.word	0x000205b0


	//   ....[175]....
        /*0b9c*/ 	.word	0x00020cd0


	//   ....[176]....
        /*0ba0*/ 	.word	0x00020ce0


	//   ....[177]....
        /*0ba4*/ 	.word	0x00021b90


	//   ....[178]....
        /*0ba8*/ 	.word	0x00021bb0


	//   ....[179]....
        /*0bac*/ 	.word	0x00021ca0


	//   ....[180]....
        /*0bb0*/ 	.word	0x00021cb0


	//   ....[181]....
        /*0bb4*/ 	.word	0x00021da0


	//   ....[182]....
        /*0bb8*/ 	.word	0x00021dc0


	//   ....[183]....
        /*0bbc*/ 	.word	0x00021eb0


	//   ....[184]....
        /*0bc0*/ 	.word	0x00021ec0


	//   ....[185]....
        /*0bc4*/ 	.word	0x00022070


	//   ....[186]....
        /*0bc8*/ 	.word	0x00022090


	//   ....[187]....
        /*0bcc*/ 	.word	0x000221c0


	//   ....[188]....
        /*0bd0*/ 	.word	0x00022200


	//   ....[189]....
        /*0bd4*/ 	.word	0x00022230


	//   ....[190]....
        /*0bd8*/ 	.word	0x00022260


	//   ....[191]....
        /*0bdc*/ 	.word	0x00022290


	//   ....[192]....
        /*0be0*/ 	.word	0x000222c0


	//   ....[193]....
        /*0be4*/ 	.word	0x00022430


	//   ....[194]....
        /*0be8*/ 	.word	0x00022470


	//   ....[195]....
        /*0bec*/ 	.word	0x000224a0


	//   ....[196]....
        /*0bf0*/ 	.word	0x000224d0


	//   ....[197]....
        /*0bf4*/ 	.word	0x00022500


	//   ....[198]....
        /*0bf8*/ 	.word	0x00022530


	//   ....[199]....
        /*0bfc*/ 	.word	0x000225c0


	//   ....[200]....
        /*0c00*/ 	.word	0x00022620


	//   ....[201]....
        /*0c04*/ 	.word	0x00022630


	//   ....[202]....
        /*0c08*/ 	.word	0x00022690


	//   ....[203]....
        /*0c0c*/ 	.word	0x000230e0


	//   ....[204]....
        /*0c10*/ 	.word	0x00023130


	//   ....[205]....
        /*0c14*/ 	.word	0x00023190


	//   ....[206]....
        /*0c18*/ 	.word	0x000231f0


	//   ....[207]....
        /*0c1c*/ 	.word	0x00023250


	//   ....[208]....
        /*0c20*/ 	.word	0x000232c0


	//   ....[209]....
        /*0c24*/ 	.word	0x00023310


	//   ....[210]....
        /*0c28*/ 	.word	0x00023370


	//   ....[211]....
        /*0c2c*/ 	.word	0x000233e0


	//   ....[212]....
        /*0c30*/ 	.word	0x00023450


	//   ....[213]....
        /*0c34*/ 	.word	0x000234c0


	//   ....[214]....
        /*0c38*/ 	.word	0x00023530


	//   ....[215]....
        /*0c3c*/ 	.word	0x00023650


	//   ....[216]....
        /*0c40*/ 	.word	0x000236b0


	//   ....[217]....
        /*0c44*/ 	.word	0x000237f0


	//   ....[218]....
        /*0c48*/ 	.word	0x00023850


	//   ....[219]....
        /*0c4c*/ 	.word	0x000238c0


	//   ....[220]....
        /*0c50*/ 	.word	0x00023930


	//   ....[221]....
        /*0c54*/ 	.word	0x00023990


	//   ....[222]....
        /*0c58*/ 	.word	0x000239f0


	//   ....[223]....
        /*0c5c*/ 	.word	0x00023a40


	//   ....[224]....
        /*0c60*/ 	.word	0x00023a80


	//   ....[225]....
        /*0c64*/ 	.word	0x00023af0


	//   ....[226]....
        /*0c68*/ 	.word	0x00023b60


	//   ....[227]....
        /*0c6c*/ 	.word	0x00023c80


	//   ....[228]....
        /*0c70*/ 	.word	0x00023ce0


	//   ....[229]....
        /*0c74*/ 	.word	0x00023e20


	//   ....[230]....
        /*0c78*/ 	.word	0x00023e80


	//   ....[231]....
        /*0c7c*/ 	.word	0x00023ef0


	//   ....[232]....
        /*0c80*/ 	.word	0x00023f60


	//   ....[233]....
        /*0c84*/ 	.word	0x00024080


	//   ....[234]....
        /*0c88*/ 	.word	0x000240e0


	//   ....[235]....
        /*0c8c*/ 	.word	0x00024220


	//   ....[236]....
        /*0c90*/ 	.word	0x00024280


	//   ....[237]....
        /*0c94*/ 	.word	0x000242f0


	//   ....[238]....
        /*0c98*/ 	.word	0x00024360


	//   ....[239]....
        /*0c9c*/ 	.word	0x000243b0


	//   ....[240]....
        /*0ca0*/ 	.word	0x00024400


	//   ....[241]....
        /*0ca4*/ 	.word	0x00024450


	//   ....[242]....
        /*0ca8*/ 	.word	0x00024490


	//   ....[243]....
        /*0cac*/ 	.word	0x00024500


	//   ....[244]....
        /*0cb0*/ 	.word	0x00024570


	//   ....[245]....
        /*0cb4*/ 	.word	0x00024690


	//   ....[246]....
        /*0cb8*/ 	.word	0x000246f0


	//   ....[247]....
        /*0cbc*/ 	.word	0x00024830


	//   ....[248]....
        /*0cc0*/ 	.word	0x00024890


	//   ....[249]....
        /*0cc4*/ 	.word	0x00024900


	//   ....[250]....
        /*0cc8*/ 	.word	0x00024970


	//   ....[251]....
        /*0ccc*/ 	.word	0x00024a90


	//   ....[252]....
        /*0cd0*/ 	.word	0x00024af0


	//   ....[253]....
        /*0cd4*/ 	.word	0x00024c30


	//   ....[254]....
        /*0cd8*/ 	.word	0x00024c90


	//   ....[255]....
        /*0cdc*/ 	.word	0x00024ce0


	//   ....[0]....
        /*0ce0*/ 	.word	0x00024d30


	//   ....[1]....
        /*0ce4*/ 	.word	0x00024d80


	//   ....[2]....
        /*0ce8*/ 	.word	0x00024dc0


	//   ....[3]....
        /*0cec*/ 	.word	0x00024e30


	//   ....[4]....
        /*0cf0*/ 	.word	0x00024e90


	//   ....[5]....
        /*0cf4*/ 	.word	0x00024f00


	//   ....[6]....
        /*0cf8*/ 	.word	0x00024fe0


	//   ....[7]....
        /*0cfc*/ 	.word	0x00025040


	//   ....[8]....
        /*0d00*/ 	.word	0x00025120


	//   ....[9]....
        /*0d04*/ 	.word	0x00025180


	//   ....[10]....
        /*0d08*/ 	.word	0x000251f0


	//   ....[11]....
        /*0d0c*/ 	.word	0x00025260


	//   ....[12]....
        /*0d10*/ 	.word	0x000252b0


	//   ....[13]....
        /*0d14*/ 	.word	0x00025300


	//   ....[14]....
        /*0d18*/ 	.word	0x00025350


	//   ....[15]....
        /*0d1c*/ 	.word	0x00025390


	//   ....[16]....
        /*0d20*/ 	.word	0x000253f0


	//   ....[17]....
        /*0d24*/ 	.word	0x00025450


	//   ....[18]....
        /*0d28*/ 	.word	0x000254a0


	//   ....[19]....
        /*0d2c*/ 	.word	0x000254e0


	//   ....[20]....
        /*0d30*/ 	.word	0x00025550


	//   ....[21]....
        /*0d34*/ 	.word	0x000255c0


	//   ....[22]....
        /*0d38*/ 	.word	0x00025630


	//   ....[23]....
        /*0d3c*/ 	.word	0x00025690


	//   ....[24]....
        /*0d40*/ 	.word	0x00025700


	//   ....[25]....
        /*0d44*/ 	.word	0x00025770


	//   ....[26]....
        /*0d48*/ 	.word	0x000257e0


	//   ....[27]....
        /*0d4c*/ 	.word	0x00025840


	//   ....[28]....
        /*0d50*/ 	.word	0x000258b0


	//   ....[29]....
        /*0d54*/ 	.word	0x00025920


	//   ....[30]....
        /*0d58*/ 	.word	0x00025990


	//   ....[31]....
        /*0d5c*/ 	.word	0x000259f0


	//   ....[32]....
        /*0d60*/ 	.word	0x00025a60


	//   ....[33]....
        /*0d64*/ 	.word	0x00025ad0


	//   ....[34]....
        /*0d68*/ 	.word	0x00025b40


	//   ....[35]....
        /*0d6c*/ 	.word	0x00025ba0


	//   ....[36]....
        /*0d70*/ 	.word	0x00025c10


	//   ....[37]....
        /*0d74*/ 	.word	0x00025c80


	//   ....[38]....
        /*0d78*/ 	.word	0x00025cf0


	//   ....[39]....
        /*0d7c*/ 	.word	0x00025d50


	//   ....[40]....
        /*0d80*/ 	.word	0x00025dc0


	//   ....[41]....
        /*0d84*/ 	.word	0x00025e30


	//   ....[42]....
        /*0d88*/ 	.word	0x00025e80


	//   ....[43]....
        /*0d8c*/ 	.word	0x00025ec0


	//   ....[44]....
        /*0d90*/ 	.word	0x00025f10


	//   ....[45]....
        /*0d94*/ 	.word	0x00025f60


	//   ....[46]....
        /*0d98*/ 	.word	0x00025fb0


	//   ....[47]....
        /*0d9c*/ 	.word	0x00026020


	//   ....[48]....
        /*0da0*/ 	.word	0x00026070


	//   ....[49]....
        /*0da4*/ 	.word	0x000260b0


	//   ....[50]....
        /*0da8*/ 	.word	0x00026100


	//   ....[51]....
        /*0dac*/ 	.word	0x00026150


	//   ....[52]....
        /*0db0*/ 	.word	0x000261a0


	//   ....[53]....
        /*0db4*/ 	.word	0x00026210


	//   ....[54]....
        /*0db8*/ 	.word	0x00026260


	//   ....[55]....
        /*0dbc*/ 	.word	0x000262c0


	//   ....[56]....
        /*0dc0*/ 	.word	0x00026320


	//   ....[57]....
        /*0dc4*/ 	.word	0x00026390


	//----- nvinfo : EIATTR_EXIT_INSTR_OFFSETS
	.align		4
.L_430:
        /*0dc8*/ 	.byte	0x04, 0x1c
        /*0dca*/ 	.short	(.L_432 - .L_431)


	//   ....[0]....
.L_431:
        /*0dcc*/ 	.word	0x000010d0


	//   ....[1]....
        /*0dd0*/ 	.word	0x000230b0


	//----- nvinfo : EIATTR_MAX_THREADS
	.align		4
.L_432:
        /*0dd4*/ 	.byte	0x04, 0x05
        /*0dd6*/ 	.short	(.L_434 - .L_433)
.L_433:
        /*0dd8*/ 	.word	0x00000100
        /*0ddc*/ 	.word	0x00000001
        /*0de0*/ 	.word	0x00000001


	//----- nvinfo : EIATTR_CRS_STACK_SIZE
	.align		4
.L_434:
        /*0de4*/ 	.byte	0x04, 0x1e
        /*0de6*/ 	.short	(.L_436 - .L_435)
.L_435:
        /*0de8*/ 	.word	0x00000000
.L_436:


//--------------------- .nv.info._ZN7cutlass13device_kernelIN5flash19enable_sm80_to_sm89INS1_16FlashAttnFwdSm80INS1_25CollectiveMainloopFwdSm80ILi4ELi1ELb0EN4cute5tupleIJNS5_1CILi128EEENS7_ILi64EEES8_EEELi128ENS_10bfloat16_tEfNS_4arch4Sm80ELb1ELb0ELb1ELb0ELb1ELb0ELb1ELb1EEENS1_21CollectiveEpilogueFwdINS6_IJS8_S8_S9_EEENS6_IJNS7_ILi1EEESH_SH_EEESB_SD_Li128ELb0ELb1ELb1ELb0EEENS1_30DynamicPersistentTileSchedulerILi128ELi128ELb1ELb1ELb0EEEEEEEEEvNT_6ParamsE --------------------------
	.section	.nv.info._ZN7cutlass13device_kernelIN5flash19enable_sm80_to_sm89INS1_16FlashAttnFwdSm80INS1_25CollectiveMainloopFwdSm80ILi4ELi1ELb0EN4cute5tupleIJNS5_1CILi128EEENS7_ILi64EEES8_EEELi128ENS_10bfloat16_tEfNS_4arch4Sm80ELb1ELb0ELb1ELb0ELb1ELb0ELb1ELb1EEENS1_21CollectiveEpilogueFwdINS6_IJS8_S8_S9_EEENS6_IJNS7_ILi1EEESH_SH_EEESB_SD_Li128ELb0ELb1ELb1ELb0EEENS1_30DynamicPersistentTileSchedulerILi128ELi128ELb1ELb1ELb0EEEEEEEEEvNT_6ParamsE,"",@"SHT_CUDA_INFO"
	.sectionflags	@""
	.align	4


	//----- nvinfo : EIATTR_CUDA_API_VERSION
	.align		4
        /*0000*/ 	.byte	0x04, 0x37
        /*0002*/ 	.short	(.L_438 - .L_437)
.L_437:
        /*0004*/ 	.word	0x00000082


	//----- nvinfo : EIATTR_SW2861232_WAR
	.align		4
.L_438:
        /*0008*/ 	.byte	0x01, 0x35
	.zero		2


	//----- nvinfo : EIATTR_PARAM_CBANK
	.align		4
        /*000c*/ 	.byte	0x04, 0x0a
        /*000e*/ 	.short	(.L_440 - .L_439)
	.align		4
.L_439:
        /*0010*/ 	.word	index@(.nv.constant0._ZN7cutlass13device_kernelIN5flash19enable_sm80_to_sm89INS1_16FlashAttnFwdSm80INS1_25CollectiveMainloopFwdSm80ILi4ELi1ELb0EN4cute5tupleIJNS5_1CILi128EEENS7_ILi64EEES8_EEELi128ENS_10bfloat16_tEfNS_4arch4Sm80ELb1ELb0ELb1ELb0ELb1ELb0ELb1ELb1EEENS1_21CollectiveEpilogueFwdINS6_IJS8_S8_S9_EEENS6_IJNS7_ILi1EEESH_SH_EEESB_SD_Li128ELb0ELb1ELb1ELb0EEENS1_30DynamicPersistentTileSchedulerILi128ELi128ELb1ELb1ELb0EEEEEEEEEvNT_6ParamsE)
        /*0014*/ 	.short	0x0160
        /*0016*/ 	.short	0x0428


	//----- nvinfo : EIATTR_CBANK_PARAM_SIZE
	.align		4
.L_440:
        /*0018*/ 	.byte	0x03, 0x19
        /*001a*/ 	.short	0x0428


	//----- nvinfo : EIATTR_KPARAM_INFO
	.align		4
        /*001c*/ 	.byte	0x04, 0x17
        /*001e*/ 	.short	(.L_442 - .L_441)
.L_441:
        /*0020*/ 	.word	0x00000000
        /*0024*/ 	.short	0x0000
        /*0026*/ 	.short	0x0000
        /*0028*/ 	.byte	0x00, 0xf0, 0xa1, 0x10


	//----- nvinfo : EIATTR_MAXREG_COUNT
	.align		4
.L_442:
        /*002c*/ 	.byte	0x03, 0x1b
        /*002e*/ 	.short	0x00ff


	//----- nvinfo : EIATTR_NUM_BARRIERS
	.align		4
        /*0030*/ 	.byte	0x02, 0x4c
        /*0032*/ 	.byte	0x06
	.zero		1


	//----- nvinfo : EIATTR_ANNOTATIONS
	.align		4
        /*0034*/ 	.byte	0x04, 0x55
        /*0036*/ 	.short	(.L_444 - .L_443)


	//   ....[0]....
.L_443:
        /* <DEDUP_REMOVED lines=127> */


	//----- nvinfo : EIATTR_MERCURY_ISA_VERSION
	.align		4
.L_444:
        /*0810*/ 	.byte	0x03, 0x5f
        /*0812*/ 	.short	0x0000


	//----- nvinfo : EIATTR_INT_WARP_WIDE_INSTR_OFFSETS
	.align		4
        /*0814*/ 	.byte	0x04, 0x31
        /*0816*/ 	.short	(.L_446 - .L_445)


	//   ....[0]....
.L_445:
        /*0818*/ 	.word	0x000117d0


	//   ....[1]....
        /*081c*/ 	.word	0x00011870


	//----- nvinfo : EIATTR_COOP_GROUP_MASK_REGIDS
	.align		4
.L_446:
        /*0820*/ 	.byte	0x04, 0x29
        /*0822*/ 	.short	(.L_448 - .L_447)


	//   ....[0]....
.L_447:
        /*0824*/ 	.word	0xffffffff


	//   ....[1]....
        /*0828*/ 	.word	0xffffffff


	//   ....[2]....
        /*082c*/ 	.word	0xffffffff


	//   ....[3]....
        /*0830*/ 	.word	0xffffffff


	//   ....[4]....
        /*0834*/ 	.word	0xffffffff


	//   ....[5]....
        /*0838*/ 	.word	0xffffffff


	//   ....[6]....
        /*083c*/ 	.word	0xffffffff


	//   ....[7]....
        /*0840*/ 	.word	0xffffffff


	//   ....[8]....
        /*0844*/ 	.word	0xffffffff


	//   ....[9]....
        /*0848*/ 	.word	0xffffffff


	//   ....[10]....
        /*084c*/ 	.word	0xffffffff


	//   ....[11]....
        /*0850*/ 	.word	0xffffffff


	//   ....[12]....
        /*0854*/ 	.word	0xffffffff


	//   ....[13]....
        /*0858*/ 	.word	0xffffffff


	//   ....[14]....
        /*085c*/ 	.word	0xffffffff


	//   ....[15]....
        /*0860*/ 	.word	0xffffffff


	//   ....[16]....
        /*0864*/ 	.word	0xffffffff


	//   ....[17]....
        /*0868*/ 	.word	0xffffffff


	//   ....[18]....
        /*086c*/ 	.word	0xffffffff


	//   ....[19]....
        /*0870*/ 	.word	0xffffffff


	//   ....[20]....
        /*0874*/ 	.word	0xffffffff


	//   ....[21]....
        /*0878*/ 	.word	0xffffffff


	//   ....[22]....
        /*087c*/ 	.word	0xffffffff


	//   ....[23]....
        /*0880*/ 	.word	0xffffffff


	//   ....[24]....
        /*0884*/ 	.word	0xffffffff


	//   ....[25]....
        /*0888*/ 	.word	0xffffffff


	//   ....[26]....
        /*088c*/ 	.word	0xffffffff


	//   ....[27]....
        /*0890*/ 	.word	0xffffffff


	//   ....[28]....
        /*0894*/ 	.word	0xffffffff


	//   ....[29]....
        /*0898*/ 	.word	0xffffffff


	//   ....[30]....
        /*089c*/ 	.word	0xffffffff


	//   ....[31]....
        /*08a0*/ 	.word	0xffffffff


	//   ....[32]....
        /*08a4*/ 	.word	0xffffffff


	//   ....[33]....
        /*08a8*/ 	.word	0xffffffff


	//   ....[34]....
        /*08ac*/ 	.word	0xffffffff


	//   ....[35]....
        /*08b0*/ 	.word	0xffffffff


	//   ....[36]....
        /*08b4*/ 	.word	0xffffffff


	//   ....[37]....
        /*08b8*/ 	.word	0xffffffff


	//   ....[38]....
        /*08bc*/ 	.word	0xffffffff


	//   ....[39]....
        /*08c0*/ 	.word	0xffffffff


	//   ....[40]....
        /*08c4*/ 	.word	0xffffffff


	//   ....[41]....
        /*08c8*/ 	.word	0xffffffff


	//   ....[42]....
        /*08cc*/ 	.word	0xffffffff


	//   ....[43]....
        /*08d0*/ 	.word	0xffffffff


	//   ....[44]....
        /*08d4*/ 	.word	0xffffffff


	//   ....[45]....
        /*08d8*/ 	.word	0xffffffff


	//   ....[46]....
        /*08dc*/ 	.word	0xffffffff


	//   ....[47]....
        /*08e0*/ 	.word	0xffffffff


	//   ....[48]....
        /*08e4*/ 	.word	0xffffffff


	//   ....[49]....
        /*08e8*/ 	.word	0xffffffff


	//   ....[50]....
        /*08ec*/ 	.word	0xffffffff


	//   ....[51]....
        /*08f0*/ 	.word	0xffffffff


	//   ....[52]....
        /*08f4*/ 	.word	0xffffffff


	//   ....[53]....
        /*08f8*/ 	.word	0xffffffff


	//   ....[54]....
        /*08fc*/ 	.word	0xffffffff


	//   ....[55]....
        /*0900*/ 	.word	0xffffffff


	//   ....[56]....
        /*0904*/ 	.word	0xffffffff


	//   ....[57]....
        /*0908*/ 	.word	0xffffffff


	//   ....[58]....
        /*090c*/ 	.word	0xffffffff


	//   ....[59]....
        /*0910*/ 	.word	0xffffffff


	//   ....[60]....
        /*0914*/ 	.word	0xffffffff


	//   ....[61]....
        /*0918*/ 	.word	0xffffffff


	//   ....[62]....
        /*091c*/ 	.word	0xffffffff


	//   ....[63]....
        /*0920*/ 	.word	0xffffffff


	//   ....[64]....
        /*0924*/ 	.word	0xffffffff


	//   ....[65]....
        /*0928*/ 	.word	0xffffffff


	//   ....[66]....
        /*092c*/ 	.word	0xffffffff


	//   ....[67]....
        /*0930*/ 	.word	0xffffffff


	//   ....[68]....
        /*0934*/ 	.word	0xffffffff


	//   ....[69]....
        /*0938*/ 	.word	0xffffffff


	//   ....[70]....
        /*093c*/ 	.word	0xffffffff


	//   ....[71]....
        /*0940*/ 	.word	0xffffffff


	//   ....[72]....
        /*0944*/ 	.word	0xffffffff


	//   ....[73]....
        /*0948*/ 	.word	0xffffffff


	//   ....[74]....
        /*094c*/ 	.word	0xffffffff


	//   ....[75]....
        /*0950*/ 	.word	0xffffffff


	//   ....[76]....
        /*0954*/ 	.word	0xffffffff


	//   ....[77]....
        /*0958*/ 	.word	0xffffffff


	//   ....[78]....
        /*095c*/ 	.word	0xffffffff


	//   ....[79]....
        /*0960*/ 	.word	0xffffffff


	//   ....[80]....
        /*0964*/ 	.word	0xffffffff


	//   ....[81]....
        /*0968*/ 	.word	0xffffffff


	//   ....[82]....
        /*096c*/ 	.word	0xffffffff


	//   ....[83]....
        /*0970*/ 	.word	0xffffffff


	//   ....[84]....
        /*0974*/ 	.word	0xffffffff


	//   ....[85]....
        /*0978*/ 	.word	0xffffffff


	//   ....[86]....
        /*097c*/ 	.word	0xffffffff


	//   ....[87]....
        /*0980*/ 	.word	0xffffffff


	//   ....[88]....
        /*0984*/ 	.word	0xffffffff


	//   ....[89]....
        /*0988*/ 	.word	0xffffffff


	//   ....[90]....
        /*098c*/ 	.word	0xffffffff


	//   ....[91]....
        /*0990*/ 	.word	0xffffffff


	//   ....[92]....
        /*0994*/ 	.word	0xffffffff


	//   ....[93]....
        /*0998*/ 	.word	0xffffffff


	//   ....[94]....
        /*099c*/ 	.word	0xffffffff


	//   ....[95]....
        /*09a0*/ 	.word	0xffffffff


	//   ....[96]....
        /*09a4*/ 	.word	0xffffffff


	//   ....[97]....
        /*09a8*/ 	.word	0xffffffff


	//   ....[98]....
        /*09ac*/ 	.word	0xffffffff


	//   ....[99]....
        /*09b0*/ 	.word	0xffffffff


	//   ....[100]....
        /*09b4*/ 	.word	0xffffffff


	//   ....[101]....
        /*09b8*/ 	.word	0xffffffff


	//   ....[102]....
        /*09bc*/ 	.word	0xffffffff


	//   ....[103]....
        /*09c0*/ 	.word	0xffffffff


	//   ....[104]....
        /*09c4*/ 	.word	0xffffffff


	//   ....[105]....
        /*09c8*/ 	.word	0xffffffff


	//   ....[106]....
        /*09cc*/ 	.word	0xffffffff


	//   ....[107]....
        /*09d0*/ 	.word	0xffffffff


	//   ....[108]....
        /*09d4*/ 	.word	0xffffffff


	//   ....[109]....
        /*09d8*/ 	.word	0xffffffff


	//   ....[110]....
        /*09dc*/ 	.word	0xffffffff


	//   ....[111]....
        /*09e0*/ 	.word	0xffffffff


	//   ....[112]....
        /*09e4*/ 	.word	0xffffffff


	//   ....[113]....
        /*09e8*/ 	.word	0xffffffff


	//   ....[114]....
        /*09ec*/ 	.word	0xffffffff


	//   ....[115]....
        /*09f0*/ 	.word	0xffffffff


	//   ....[116]....
        /*09f4*/ 	.word	0xffffffff


	//   ....[117]....
        /*09f8*/ 	.word	0xffffffff


	//   ....[118]....
        /*09fc*/ 	.word	0xffffffff


	//   ....[119]....
        /*0a00*/ 	.word	0xffffffff


	//   ....[120]....
        /*0a04*/ 	.word	0xffffffff


	//   ....[121]....
        /*0a08*/ 	.word	0xffffffff


	//   ....[122]....
        /*0a0c*/ 	.word	0xffffffff


	//   ....[123]....
        /*0a10*/ 	.word	0xffffffff


	//   ....[124]....
        /*0a14*/ 	.word	0xffffffff


	//   ....[125]....
        /*0a18*/ 	.word	0xffffffff


	//   ....[126]....
        /*0a1c*/ 	.word	0xffffffff


	//   ....[127]....
        /*0a20*/ 	.word	0xffffffff


	//   ....[128]....
        /*0a24*/ 	.word	0xffffffff


	//   ....[129]....
        /*0a28*/ 	.word	0xffffffff


	//   ....[130]....
        /*0a2c*/ 	.word	0xffffffff


	//   ....[131]....
        /*0a30*/ 	.word	0xffffffff


	//   ....[132]....
        /*0a34*/ 	.word	0xffffffff


	//   ....[133]....
        /*0a38*/ 	.word	0xffffffff


	//   ....[134]....
        /*0a3c*/ 	.word	0xffffffff


	//   ....[135]....
        /*0a40*/ 	.word	0xffffffff


	//   ....[136]....
        /*0a44*/ 	.word	0xffffffff


	//   ....[137]....
        /*0a48*/ 	.word	0xffffffff


	//   ....[138]....
        /*0a4c*/ 	.word	0xffffffff


	//   ....[139]....
        /*0a50*/ 	.word	0xffffffff


	//   ....[140]....
        /*0a54*/ 	.word	0xffffffff


	//   ....[141]....
        /*0a58*/ 	.word	0xffffffff


	//   ....[142]....
        /*0a5c*/ 	.word	0xffffffff


	//   ....[143]....
        /*0a60*/ 	.word	0xffffffff


	//   ....[144]....
        /*0a64*/ 	.word	0xffffffff


	//   ....[145]....
        /*0a68*/ 	.word	0xffffffff


	//   ....[146]....
        /*0a6c*/ 	.word	0xffffffff


	//   ....[147]....
        /*0a70*/ 	.word	0xffffffff


	//   ....[148]....
        /*0a74*/ 	.word	0xffffffff


	//   ....[149]....
        /*0a78*/ 	.word	0xffffffff


	//   ....[150]....
        /*0a7c*/ 	.word	0xffffffff


	//   ....[151]....
        /*0a80*/ 	.word	0xffffffff


	//   ....[152]....
        /*0a84*/ 	.word	0xffffffff


	//   ....[153]....
        /*0a88*/ 	.word	0xffffffff


	//   ....[154]....
        /*0a8c*/ 	.word	0xffffffff


	//   ....[155]....
        /*0a90*/ 	.word	0xffffffff


	//   ....[156]....
        /*0a94*/ 	.word	0xffffffff


	//   ....[157]....
        /*0a98*/ 	.word	0xffffffff


	//   ....[158]....
        /*0a9c*/ 	.word	0xffffffff


	//   ....[159]....
        /*0aa0*/ 	.word	0xffffffff


	//   ....[160]....
        /*0aa4*/ 	.word	0xffffffff


	//   ....[161]....
        /*0aa8*/ 	.word	0xffffffff


	//   ....[162]....
        /*0aac*/ 	.word	0xffffffff


	//   ....[163]....
        /*0ab0*/ 	.word	0xffffffff


	//   ....[164]....
        /*0ab4*/ 	.word	0xffffffff


	//   ....[165]....
        /*0ab8*/ 	.word	0xffffffff


	//   ....[166]....
        /*0abc*/ 	.word	0xffffffff


	//   ....[167]....
        /*0ac0*/ 	.word	0xffffffff


	//   ....[168]....
        /*0ac4*/ 	.word	0xffffffff


	//   ....[169]....
        /*0ac8*/ 	.word	0xffffffff


	//   ....[170]....
        /*0acc*/ 	.word	0xffffffff


	//   ....[171]....
        /*0ad0*/ 	.word	0xffffffff


	//   ....[172]....
        /*0ad4*/ 	.word	0xffffffff


	//   ....[173]....
        /*0ad8*/ 	.word	0xffffffff


	//   ....[174]....
        /*0adc*/ 	.word	0xffffffff


	//   ....[175]....
        /*0ae0*/ 	.word	0xffffffff


	//   ....[176]....
        /*0ae4*/ 	.word	0xffffffff


	//   ....[177]....
        /*0ae8*/ 	.word	0xffffffff


	//   ....[178]....
        /*0aec*/ 	.word	0xffffffff


	//   ....[179]....
        /*0af0*/ 	.word	0xffffffff


	//   ....[180]....
        /*0af4*/ 	.word	0xffffffff


	//   ....[181]....
        /*0af8*/ 	.word	0xffffffff


	//   ....[182]....
        /*0afc*/ 	.word	0xffffffff


	//   ....[183]....
        /*0b00*/ 	.word	0xffffffff


	//   ....[184]....
        /*0b04*/ 	.word	0xffffffff


	//   ....[185]....
        /*0b08*/ 	.word	0xffffffff


	//   ....[186]....
        /*0b0c*/ 	.word	0xffffffff


	//   ....[187]....
        /*0b10*/ 	.word	0xffffffff


	//   ....[188]....
        /*0b14*/ 	.word	0xffffffff


	//   ....[189]....
        /*0b18*/ 	.word	0xffffffff


	//   ....[190]....
        /*0b1c*/ 	.word	0xffffffff


	//   ....[191]....
        /*0b20*/ 	.word	0xffffffff


	//   ....[192]....
        /*0b24*/ 	.word	0xffffffff


	//   ....[193]....
        /*0b28*/ 	.word	0xffffffff


	//   ....[194]....
        /*0b2c*/ 	.word	0xffffffff


	//   ....[195]....
        /*0b30*/ 	.word	0xffffffff


	//   ....[196]....
        /*0b34*/ 	.word	0xffffffff


	//   ....[197]....
        /*0b38*/ 	.word	0xffffffff


	//   ....[198]....
        /*0b3c*/ 	.word	0xffffffff


	//   ....[199]....
        /*0b40*/ 	.word	0xffffffff


	//   ....[200]....
        /*0b44*/ 	.word	0xffffffff


	//   ....[201]....
        /*0b48*/ 	.word	0xffffffff


	//   ....[202]....
        /*0b4c*/ 	.word	0xffffffff


	//   ....[203]....
        /*0b50*/ 	.word	0xffffffff


	//   ....[204]....
        /*0b54*/ 	.word	0xffffffff


	//   ....[205]....
        /*0b58*/ 	.word	0xffffffff


	//   ....[206]....
        /*0b5c*/ 	.word	0xffffffff


	//   ....[207]....
        /*0b60*/ 	.word	0xffffffff


	//   ....[208]....
        /*0b64*/ 	.word	0xffffffff


	//   ....[209]....
        /*0b68*/ 	.word	0xffffffff


	//   ....[210]....
        /*0b6c*/ 	.word	0xffffffff


	//   ....[211]....
        /*0b70*/ 	.word	0xffffffff


	//   ....[212]....
        /*0b74*/ 	.word	0xffffffff


	//   ....[213]....
        /*0b78*/ 	.word	0xffffffff


	//   ....[214]....
        /*0b7c*/ 	.word	0xffffffff


	//   ....[215]....
        /*0b80*/ 	.word	0xffffffff


	//   ....[216]....
        /*0b84*/ 	.word	0xffffffff


	//   ....[217]....
        /*0b88*/ 	.word	0xffffffff


	//   ....[218]....
        /*0b8c*/ 	.word	0xffffffff


	//   ....[219]....
        /*0b90*/ 	.word	0xffffffff


	//   ....[220]....
        /*0b94*/ 	.word	0xffffffff


	//   ....[221]....
        /*0b98*/ 	.word	0xffffffff


	//----- nvinfo : EIATTR_COOP_GROUP_INSTR_OFFSETS
	.align		4
.L_448:
        /*0b9c*/ 	.byte	0x04, 0x28
        /*0b9e*/ 	.short	(.L_450 - .L_449)


	//   ....[0]....
.L_449:
        /*0ba0*/ 	.word	0x00000050


	//   ....[1]....
        /*0ba4*/ 	.word	0x00000060


	//   ....[2]....
        /*0ba8*/ 	.word	0x00001950


	//   ....[3]....
        /*0bac*/ 	.word	0x00001970


	//   ....[4]....
        /*0bb0*/ 	.word	0x00001b20


	//   ....[5]....
        /*0bb4*/ 	.word	0x00001b30


	//   ....[6]....
        /*0bb8*/ 	.word	0x00001c70


	//   ....[7]....
        /*0bbc*/ 	.word	0x00001c90


	//   ....[8]....
        /*0bc0*/ 	.word	0x00001dd0


	//   ....[9]....
        /*0bc4*/ 	.word	0x00001de0


	//   ....[10]....
        /*0bc8*/ 	.word	0x00001f20


	//   ....[11]....
        /*0bcc*/ 	.word	0x00001f40


	//   ....[12]....
        /*0bd0*/ 	.word	0x00002080


	//   ....[13]....
        /*0bd4*/ 	.word	0x00002090


	//   ....[14]....
        /*0bd8*/ 	.word	0x000021d0


	//   ....[15]....
        /*0bdc*/ 	.word	0x000021f0


	//   ....[16]....
        /*0be0*/ 	.word	0x00002330


	//   ....[17]....
        /*0be4*/ 	.word	0x00002340


	//   ....[18]....
        /*0be8*/ 	.word	0x00002870


	//   ....[19]....
        /*0bec*/ 	.word	0x00002890


	//   ....[20]....
        /*0bf0*/ 	.word	0x000028b0


	//   ....[21]....
        /*0bf4*/ 	.word	0x000028c0


	//   ....[22]....
        /*0bf8*/ 	.word	0x000028f0


	//   ....[23]....
        /*0bfc*/ 	.word	0x00002920


	//   ....[24]....
        /*0c00*/ 	.word	0x00002980


	//   ....[25]....
        /*0c04*/ 	.word	0x00002990


	//   ....[26]....
        /*0c08*/ 	.word	0x00002ca0


	//   ....[27]....
        /*0c0c*/ 	.word	0x00002cb0


	//   ....[28]....
        /*0c10*/ 	.word	0x00002cc0


	//   ....[29]....
        /*0c14*/ 	.word	0x00002cd0


	//   ....[30]....
        /*0c18*/ 	.word	0x00002ce0


	//   ....[31]....
        /*0c1c*/ 	.word	0x00002d00


	//   ....[32]....
        /*0c20*/ 	.word	0x00002d20


	//   ....[33]....
        /*0c24*/ 	.word	0x00002d30


	//   ....[34]....
        /*0c28*/ 	.word	0x00004570


	//   ....[35]....
        /*0c2c*/ 	.word	0x000045c0


	//   ....[36]....
        /*0c30*/ 	.word	0x000045d0


	//   ....[37]....
        /*0c34*/ 	.word	0x000045e0


	//   ....[38]....
        /*0c38*/ 	.word	0x000045f0


	//   ....[39]....
        /*0c3c*/ 	.word	0x00004600


	//   ....[40]....
        /*0c40*/ 	.word	0x00004610


	//   ....[41]....
        /*0c44*/ 	.word	0x00004630


	//   ....[42]....
        /*0c48*/ 	.word	0x00004990


	//   ....[43]....
        /*0c4c*/ 	.word	0x00004bd0


	//   ....[44]....
        /*0c50*/ 	.word	0x00004be0


	//   ....[45]....
        /*0c54*/ 	.word	0x00004bf0


	//   ....[46]....
        /*0c58*/ 	.word	0x000055f0


	//   ....[47]....
        /*0c5c*/ 	.word	0x00005620


	//   ....[48]....
        /*0c60*/ 	.word	0x00005640


	//   ....[49]....
        /*0c64*/ 	.word	0x00005650


	//   ....[50]....
        /*0c68*/ 	.word	0x00005680


	//   ....[51]....
        /*0c6c*/ 	.word	0x000056a0


	//   ....[52]....
        /*0c70*/ 	.word	0x000056c0


	//   ....[53]....
        /*0c74*/ 	.word	0x000056d0


	//   ....[54]....
        /*0c78*/ 	.word	0x00007410


	//   ....[55]....
        /*0c7c*/ 	.word	0x00007460


	//   ....[56]....
        /*0c80*/ 	.word	0x00007510


	//   ....[57]....
        /*0c84*/ 	.word	0x00007520


	//   ....[58]....
        /*0c88*/ 	.word	0x00007550


	//   ....[59]....
        /*0c8c*/ 	.word	0x00007580


	//   ....[60]....
        /*0c90*/ 	.word	0x000075b0


	//   ....[61]....
        /*0c94*/ 	.word	0x00007630


	//   ....[62]....
        /*0c98*/ 	.word	0x00008d60


	//   ....[63]....
        /*0c9c*/ 	.word	0x00008db0


	//   ....[64]....
        /*0ca0*/ 	.word	0x00008e60


	//   ....[65]....
        /*0ca4*/ 	.word	0x00008e70


	//   ....[66]....
        /*0ca8*/ 	.word	0x00008ea0


	//   ....[67]....
        /*0cac*/ 	.word	0x00008ed0


	//   ....[68]....
        /*0cb0*/ 	.word	0x00008f00


	//   ....[69]....
        /*0cb4*/ 	.word	0x00008f80


	//   ....[70]....
        /*0cb8*/ 	.word	0x000091a0


	//   ....[71]....
        /*0cbc*/ 	.word	0x000093d0


	//   ....[72]....
        /*0cc0*/ 	.word	0x000093e0


	//   ....[73]....
        /*0cc4*/ 	.word	0x000093f0


	//   ....[74]....
        /*0cc8*/ 	.word	0x00009a00


	//   ....[75]....
        /*0ccc*/ 	.word	0x00009b00


	//   ....[76]....
        /*0cd0*/ 	.word	0x00009c70


	//   ....[77]....
        /*0cd4*/ 	.word	0x00009c90


	//   ....[78]....
        /*0cd8*/ 	.word	0x00009db0


	//   ....[79]....
        /*0cdc*/ 	.word	0x00009dd0


	//   ....[80]....
        /*0ce0*/ 	.word	0x00009ef0


	//   ....[81]....
        /*0ce4*/ 	.word	0x00009f10


	//   ....[82]....
        /*0ce8*/ 	.word	0x0000c700


	//   ....[83]....
        /*0cec*/ 	.word	0x0000c770


	//   ....[84]....
        /*0cf0*/ 	.word	0x0000c790


	//   ....[85]....
        /*0cf4*/ 	.word	0x0000c7b0


	//   ....[86]....
        /*0cf8*/ 	.word	0x0000c7d0


	//   ....[87]....
        /*0cfc*/ 	.word	0x0000c7f0


	//   ....[88]....
        /*0d00*/ 	.word	0x0000c800


	//   ....[89]....
        /*0d04*/ 	.word	0x0000c810


	//   ....[90]....
        /*0d08*/ 	.word	0x0000df90


	//   ....[91]....
        /*0d0c*/ 	.word	0x0000dfe0


	//   ....[92]....
        /*0d10*/ 	.word	0x0000e060


	//   ....[93]....
        /*0d14*/ 	.word	0x0000e0a0


	//   ....[94]....
        /*0d18*/ 	.word	0x0000e0d0


	//   ....[95]....
        /*0d1c*/ 	.word	0x0000e100


	//   ....[96]....
        /*0d20*/ 	.word	0x0000e120


	//   ....[97]....
        /*0d24*/ 	.word	0x0000e170


	//   ....[98]....
        /*0d28*/ 	.word	0x0000e6a0


	//   ....[99]....
        /*0d2c*/ 	.word	0x0000e6c0


	//   ....[100]....
        /*0d30*/ 	.word	0x0000e6e0


	//   ....[101]....
        /*0d34*/ 	.word	0x0000e700


	//   ....[102]....
        /*0d38*/ 	.word	0x0000e720


	//   ....[103]....
        /*0d3c*/ 	.word	0x0000e740


	//   ....[104]....
        /*0d40*/ 	.word	0x0000e760


	//   ....[105]....
        /*0d44*/ 	.word	0x0000e780


	//   ....[106]....
        /*0d48*/ 	.word	0x00010bf0


	//   ....[107]....
        /*0d4c*/ 	.word	0x00010c40


	//   ....[108]....
        /*0d50*/ 	.word	0x00010c50


	//   ....[109]....
        /*0d54*/ 	.word	0x00010c80


	//   ....[110]....
        /*0d58*/ 	.word	0x00010c90


	//   ....[111]....
        /*0d5c*/ 	.word	0x00010cb0


	//   ....[112]....
        /*0d60*/ 	.word	0x00010cd0


	//   ....[113]....
        /*0d64*/ 	.word	0x00010ce0


	//   ....[114]....
        /*0d68*/ 	.word	0x000119a0


	//   ....[115]....
        /*0d6c*/ 	.word	0x00012040


	//   ....[116]....
        /*0d70*/ 	.word	0x00012060


	//   ....[117]....
        /*0d74*/ 	.word	0x00012070


	//   ....[118]....
        /*0d78*/ 	.word	0x00012080


	//   ....[119]....
        /*0d7c*/ 	.word	0x000120b0


	//   ....[120]....
        /*0d80*/ 	.word	0x000120d0


	//   ....[121]....
        /*0d84*/ 	.word	0x000120f0


	//   ....[122]....
        /*0d88*/ 	.word	0x00012100


	//   ....[123]....
        /*0d8c*/ 	.word	0x000121f0


	//   ....[124]....
        /*0d90*/ 	.word	0x00012240


	//   ....[125]....
        /*0d94*/ 	.word	0x00012680


	//   ....[126]....
        /*0d98*/ 	.word	0x000126a0


	//   ....[127]....
        /*0d9c*/ 	.word	0x00012ad0


	//   ....[128]....
        /*0da0*/ 	.word	0x00012af0


	//   ....[129]....
        /*0da4*/ 	.word	0x00012f20


	//   ....[130]....
        /*0da8*/ 	.word	0x00012f30


	//   ....[131]....
        /*0dac*/ 	.word	0x000136c0


	//   ....[132]....
        /*0db0*/ 	.word	0x000137d0


	//   ....[133]....
        /*0db4*/ 	.word	0x00013840


	//   ....[134]....
        /*0db8*/ 	.word	0x000138b0


	//   ....[135]....
        /*0dbc*/ 	.word	0x00013910


	//   ....[136]....
        /*0dc0*/ 	.word	0x00013980


	//   ....[137]....
        /*0dc4*/ 	.word	0x000139f0


	//   ....[138]....
        /*0dc8*/ 	.word	0x00013a60


	//   ....[139]....
        /*0dcc*/ 	.word	0x00013ac0


	//   ....[140]....
        /*0dd0*/ 	.word	0x00013b30


	//   ....[141]....
        /*0dd4*/ 	.word	0x00013ba0


	//   ....[142]....
        /*0dd8*/ 	.word	0x00013c10


	//   ....[143]....
        /*0ddc*/ 	.word	0x00013c70


	//   ....[144]....
        /*0de0*/ 	.word	0x00013ce0


	//   ....[145]....
        /*0de4*/ 	.word	0x00013d50


	//   ....[146]....
        /*0de8*/ 	.word	0x00013dc0


	//   ....[147]....
        /*0dec*/ 	.word	0x00013e20


	//   ....[148]....
        /*0df0*/ 	.word	0x00013e90


	//   ....[149]....
        /*0df4*/ 	.word	0x00013f00


	//   ....[150]....
        /*0df8*/ 	.word	0x00014050


	//   ....[151]....
        /*0dfc*/ 	.word	0x000140b0


	//   ....[152]....
        /*0e00*/ 	.word	0x00014200


	//   ....[153]....
        /*0e04*/ 	.word	0x00014260


	//   ....[154]....
        /*0e08*/ 	.word	0x000143b0


	//   ....[155]....
        /*0e0c*/ 	.word	0x00014410


	//   ....[156]....
        /*0e10*/ 	.word	0x00014470


	//   ....[157]....
        /*0e14*/ 	.word	0x000144d0


	//   ....[158]....
        /*0e18*/ 	.word	0x00014730


	//   ....[159]....
        /*0e1c*/ 	.word	0x00014990


	//   ....[160]....
        /*0e20*/ 	.word	0x00014fb0


	//   ....[161]....
        /*0e24*/ 	.word	0x00015000


	//   ....[162]....
        /*0e28*/ 	.word	0x00015050


	//   ....[163]....
        /*0e2c*/ 	.word	0x000150a0


	//   ....[164]....
        /*0e30*/ 	.word	0x000150f0


	//   ....[165]....
        /*0e34*/ 	.word	0x00015140


	//   ....[166]....
        /*0e38*/ 	.word	0x00015190


	//   ....[167]....
        /*0e3c*/ 	.word	0x000151e0


	//   ....[168]....
        /*0e40*/ 	.word	0x00015240


	//   ....[169]....
        /*0e44*/ 	.word	0x000152b0


	//   ....[170]....
        /*0e48*/ 	.word	0x00015400


	//   ....[171]....
        /*0e4c*/ 	.word	0x00015460


	//   ....[172]....
        /*0e50*/ 	.word	0x000155c0


	//   ....[173]....
        /*0e54*/ 	.word	0x00015620


	//   ....[174]....
        /*0e58*/ 	.word	0x00015780


	//   ....[175]....
        /*0e5c*/ 	.word	0x000157e0


	//   ....[176]....
        /*0e60*/ 	.word	0x00015840


	//   ....[177]....
        /*0e64*/ 	.word	0x000158b0


	//   ....[178]....
        /*0e68*/ 	.word	0x00015a00


	//   ....[179]....
        /*0e6c*/ 	.word	0x00015a60


	//   ....[180]....
        /*0e70*/ 	.word	0x00015bc0


	//   ....[181]....
        /*0e74*/ 	.word	0x00015c20


	//   ....[182]....
        /*0e78*/ 	.word	0x00015d80


	//   ....[183]....
        /*0e7c*/ 	.word	0x00015de0


	//   ....[184]....
        /*0e80*/ 	.word	0x00015e30


	//   ....[185]....
        /*0e84*/ 	.word	0x00015e80


	//   ....[186]....
        /*0e88*/ 	.word	0x000160d0


	//   ....[187]....
        /*0e8c*/ 	.word	0x00016320


	//   ....[188]....
        /*0e90*/ 	.word	0x00016960


	//   ....[189]....
        /*0e94*/ 	.word	0x000169a0


	//   ....[190]....
        /*0e98*/ 	.word	0x000169f0


	//   ....[191]....
        /*0e9c*/ 	.word	0x00016a30


	//   ....[192]....
        /*0ea0*/ 	.word	0x00016a80


	//   ....[193]....
        /*0ea4*/ 	.word	0x00016ac0


	//   ....[194]....
        /*0ea8*/ 	.word	0x00016b10


	//   ....[195]....
        /*0eac*/ 	.word	0x00016b50


	//   ....[196]....
        /*0eb0*/ 	.word	0x00016bc0


	//   ....[197]....
        /*0eb4*/ 	.word	0x00016c30


	//   ....[198]....
        /*0eb8*/ 	.word	0x00016ca0


	//   ....[199]....
        /*0ebc*/ 	.word	0x00016dc0


	//   ....[200]....
        /*0ec0*/ 	.word	0x00016e20


	//   ....[201]....
        /*0ec4*/ 	.word	0x00016f40


	//   ....[202]....
        /*0ec8*/ 	.word	0x00016fa0


	//   ....[203]....
        /*0ecc*/ 	.word	0x000170c0


	//   ....[204]....
        /*0ed0*/ 	.word	0x00017120


	//   ....[205]....
        /*0ed4*/ 	.word	0x00017160


	//   ....[206]....
        /*0ed8*/ 	.word	0x000171a0


	//   ....[207]....
        /*0edc*/ 	.word	0x000171f0


	//   ....[208]....
        /*0ee0*/ 	.word	0x00017230


	//   ....[209]....
        /*0ee4*/ 	.word	0x00017280


	//   ....[210]....
        /*0ee8*/ 	.word	0x000172c0


	//   ....[211]....
        /*0eec*/ 	.word	0x00017310


	//   ....[212]....
        /*0ef0*/ 	.word	0x00017350


	//   ....[213]....
        /*0ef4*/ 	.word	0x000173b0


	//   ....[214]....
        /*0ef8*/ 	.word	0x00017410


	//   ....[215]....
        /*0efc*/ 	.word	0x00017460


	//   ....[216]....
        /*0f00*/ 	.word	0x000174c0


	//   ....[217]....
        /*0f04*/ 	.word	0x00017510


	//   ....[218]....
        /*0f08*/ 	.word	0x00017560


	//   ....[219]....
        /*0f0c*/ 	.word	0x000175b0


	//   ....[220]....
        /*0f10*/ 	.word	0x00017600


	//   ....[221]....
        /*0f14*/ 	.word	0x00017670


	//----- nvinfo : EIATTR_EXIT_INSTR_OFFSETS
	.align		4
.L_450:
        /*0f18*/ 	.byte	0x04, 0x1c
        /*0f1a*/ 	.short	(.L_452 - .L_451)


	//   ....[0]....
.L_451:
        /*0f1c*/ 	.word	0x000000b0


	//   ....[1]....
        /*0f20*/ 	.word	0x00013780


	//----- nvinfo : EIATTR_MAX_THREADS
	.align		4
.L_452:
        /*0f24*/ 	.byte	0x04, 0x05
        /*0f26*/ 	.short	(.L_454 - .L_453)
.L_453:
        /*0f28*/ 	.word	0x00000080
        /*0f2c*/ 	.word	0x00000001
        /*0f30*/ 	.word	0x00000001


	//----- nvinfo : EIATTR_CRS_STACK_SIZE
	.align		4
.L_454:
        /*0f34*/ 	.byte	0x04, 0x1e
        /*0f36*/ 	.short	(.L_456 - .L_455)
.L_455:
        /*0f38*/ 	.word	0x00000000
.L_456:


//--------------------- .nv.info._ZN7cutlass13device_kernelIN5flash19enable_sm80_to_sm89INS1_16FlashAttnFwdSm80INS1_25CollectiveMainloopFwdSm80ILi8ELi1ELb1EN4cute5tupleIJNS5_1CILi128EEENS7_ILi112EEES8_EEELi128ENS_10bfloat16_tEfNS_4arch4Sm80ELb1ELb0ELb1ELb1ELb1ELb0ELb1ELb1EEENS1_21CollectiveEpilogueFwdINS6_IJS8_S8_S9_EEENS6_IJNS7_ILi1EEESH_SH_EEESB_SD_Li256ELb1ELb1ELb1ELb0EEENS1_36VarlenDynamicPersistentTileSchedulerILi128ELi112ELi256ELi256ELb1ELb1ELb0ELb1ELb1ELb1EEEEEEEEEvNT_6ParamsE --------------------------
	.section	.nv.info._ZN7cutlass13device_kernelIN5flash19enable_sm80_to_sm89INS1_16FlashAttnFwdSm80INS1_25CollectiveMainloopFwdSm80ILi8ELi1ELb1EN4cute5tupleIJNS5_1CILi128EEENS7_ILi112EEES8_EEELi128ENS_10bfloat16_tEfNS_4arch4Sm80ELb1ELb0ELb1ELb1ELb1ELb0ELb1ELb1EEENS1_21CollectiveEpilogueFwdINS6_IJS8_S8_S9_EEENS6_IJNS7_ILi1EEESH_SH_EEESB_SD_Li256ELb1ELb1ELb1ELb0EEENS1_36VarlenDynamicPersistentTileSchedulerILi128ELi112ELi256ELi256ELb1ELb1ELb0ELb1ELb1ELb1EEEEEEEEEvNT_6ParamsE,"",@"SHT_CUDA_INFO"
	.sectionflags	@""
	.align	4


	//----- nvinfo : EIATTR_CUDA_API_VERSION
	.align		4
        /*0000*/ 	.byte	0x04, 0x37
        /*0002*/ 	.short	(.L_458 - .L_457)
.L_457:
        /*0004*/ 	.word	0x00000082


	//----- nvinfo : EIATTR_SW2861232_WAR
	.align		4
.L_458:
        /*0008*/ 	.byte	0x01, 0x35
	.zero		2


	//----- nvinfo : EIATTR_PARAM_CBANK
	.align		4
        /*000c*/ 	.byte	0x04, 0x0a
        /*000e*/ 	.short	(.L_460 - .L_459)
	.align		4
.L_459:
        /*0010*/ 	.word	index@(.nv.constant0._ZN7cutlass13device_kernelIN5flash19enable_sm80_to_sm89INS1_16FlashAttnFwdSm80INS1_25CollectiveMainloopFwdSm80ILi8ELi1ELb1EN4cute5tupleIJNS5_1CILi128EEENS7_ILi112EEES8_EEELi128ENS_10bfloat16_tEfNS_4arch4Sm80ELb1ELb0ELb1ELb1ELb1ELb0ELb1ELb1EEENS1_21CollectiveEpilogueFwdINS6_IJS8_S8_S9_EEENS6_IJNS7_ILi1EEESH_SH_EEESB_SD_Li256ELb1ELb1ELb1ELb0EEENS1_36VarlenDynamicPersistentTileSchedulerILi128ELi112ELi256ELi256ELb1ELb1ELb0ELb1ELb1ELb1EEEEEEEEEvNT_6ParamsE)
        /*0014*/ 	.short	0x0160
        /*0016*/ 	.short	0x0438


	//----- nvinfo : EIATTR_CBANK_PARAM_SIZE
	.align		4
.L_460:
        /*0018*/ 	.byte	0x03, 0x19
        /*001a*/ 	.short	0x0438


	//----- nvinfo : EIATTR_KPARAM_INFO
	.align		4
        /*001c*/ 	.byte	0x04, 0x17
        /*001e*/ 	.short	(.L_462 - .L_461)
.L_461:
        /*0020*/ 	.word	0x00000000
        /*0024*/ 	.short	0x0000
        /*0026*/ 	.short	0x0000
        /*0028*/ 	.byte	0x00, 0xf0, 0xe1, 0x10


	//----- nvinfo : EIATTR_MAXREG_COUNT
	.align		4
.L_462:
        /*002c*/ 	.byte	0x03, 0x1b
        /*002e*/ 	.short	0x00ff


	//----- nvinfo : EIATTR_NUM_BARRIERS
	.align		4
        /*0030*/ 	.byte	0x02, 0x4c
        /*0032*/ 	.byte	0x06
	.zero		1


	//----- nvinfo : EIATTR_ANNOTATIONS
	.align		4
        /*0034*/ 	.byte	0x04, 0x55
        /*0036*/ 	.short	(.L_464 - .L_463)


	//   ....[0]....
.L_463:
        /* <DEDUP_REMOVED lines=124> */


	//----- nvinfo : EIATTR_MERCURY_ISA_VERSION
	.align		4
.L_464:
        /*07e0*/ 	.byte	0x03, 0x5f
        /*07e2*/ 	.short	0x0000


	//----- nvinfo : EIATTR_INT_WARP_WIDE_INSTR_OFFSETS
	.align		4
        /*07e4*/ 	.byte	0x04, 0x31
        /*07e6*/ 	.short	(.L_466 - .L_465)


	//   ....[0]....
.L_465:
        /*07e8*/ 	.word	0x00010400


	//   ....[1]....
        /*07ec*/ 	.word	0x00010480


	//----- nvinfo : EIATTR_COOP_GROUP_MASK_REGIDS
	.align		4
.L_466:
        /*07f0*/ 	.byte	0x04, 0x29
        /*07f2*/ 	.short	(.L_468 - .L_467)


	//   ....[0]....
.L_467:
        /*07f4*/ 	.word	0xffffffff


	//   ....[1]....
        /*07f8*/ 	.word	0xffffffff


	//   ....[2]....
        /*07fc*/ 	.word	0xffffffff


	//   ....[3]....
        /*0800*/ 	.word	0xffffffff


	//   ....[4]....
        /*0804*/ 	.word	0xffffffff


	//   ....[5]....
        /*0808*/ 	.word	0xffffffff


	//   ....[6]....
        /*080c*/ 	.word	0xffffffff


	//   ....[7]....
        /*0810*/ 	.word	0xffffffff


	//   ....[8]....
        /*0814*/ 	.word	0xffffffff


	//   ....[9]....
        /*0818*/ 	.word	0xffffffff


	//   ....[10]....
        /*081c*/ 	.word	0xffffffff


	//   ....[11]....
        /*0820*/ 	.word	0xffffffff


	//   ....[12]....
        /*0824*/ 	.word	0xffffffff


	//   ....[13]....
        /*0828*/ 	.word	0xffffffff


	//   ....[14]....
        /*082c*/ 	.word	0xffffffff


	//   ....[15]....
        /*0830*/ 	.word	0xffffffff


	//   ....[16]....
        /*0834*/ 	.word	0xffffffff


	//   ....[17]....
        /*0838*/ 	.word	0xffffffff


	//   ....[18]....
        /*083c*/ 	.word	0xffffffff


	//   ....[19]....
        /*0840*/ 	.word	0xffffffff


	//   ....[20]....
        /*0844*/ 	.word	0xffffffff


	//   ....[21]....
        /*0848*/ 	.word	0xffffffff


	//   ....[22]....
        /*084c*/ 	.word	0xffffffff


	//   ....[23]....
        /*0850*/ 	.word	0xffffffff


	//   ....[24]....
        /*0854*/ 	.word	0xffffffff


	//   ....[25]....
        /*0858*/ 	.word	0xffffffff


	//   ....[26]....
        /*085c*/ 	.word	0xffffffff


	//   ....[27]....
        /*0860*/ 	.word	0xffffffff


	//   ....[28]....
        /*0864*/ 	.word	0xffffffff


	//   ....[29]....
        /*0868*/ 	.word	0xffffffff


	//   ....[30]....
        /*086c*/ 	.word	0xffffffff


	//   ....[31]....
        /*0870*/ 	.word	0xffffffff


	//   ....[32]....
        /*0874*/ 	.word	0xffffffff


	//   ....[33]....
        /*0878*/ 	.word	0xffffffff


	//   ....[34]....
        /*087c*/ 	.word	0xffffffff


	//   ....[35]....
        /*0880*/ 	.word	0xffffffff


	//   ....[36]....
        /*0884*/ 	.word	0xffffffff


	//   ....[37]....
        /*0888*/ 	.word	0xffffffff


	//   ....[38]....
        /*088c*/ 	.word	0xffffffff


	//   ....[39]....
        /*0890*/ 	.word	0xffffffff


	//   ....[40]....
        /*0894*/ 	.word	0xffffffff


	//   ....[41]....
        /*0898*/ 	.word	0xffffffff


	//   ....[42]....
        /*089c*/ 	.word	0xffffffff


	//   ....[43]....
        /*08a0*/ 	.word	0xffffffff


	//   ....[44]....
        /*08a4*/ 	.word	0xffffffff


	//   ....[45]....
        /*08a8*/ 	.word	0xffffffff


	//   ....[46]....
        /*08ac*/ 	.word	0xffffffff


	//   ....[47]....
        /*08b0*/ 	.word	0xffffffff


	//   ....[48]....
        /*08b4*/ 	.word	0xffffffff


	//   ....[49]....
        /*08b8*/ 	.word	0xffffffff


	//   ....[50]....
        /*08bc*/ 	.word	0xffffffff


	//   ....[51]....
        /*08c0*/ 	.word	0xffffffff


	//   ....[52]....
        /*08c4*/ 	.word	0xffffffff


	//   ....[53]....
        /*08c8*/ 	.word	0xffffffff


	//   ....[54]....
        /*08cc*/ 	.word	0xffffffff


	//   ....[55]....
        /*08d0*/ 	.word	0xffffffff


	//   ....[56]....
        /*08d4*/ 	.word	0xffffffff


	//   ....[57]....
        /*08d8*/ 	.word	0xffffffff


	//   ....[58]....
        /*08dc*/ 	.word	0xffffffff


	//   ....[59]....
        /*08e0*/ 	.word	0xffffffff


	//   ....[60]....
        /*08e4*/ 	.word	0xffffffff


	//   ....[61]....
        /*08e8*/ 	.word	0xffffffff


	//   ....[62]....
        /*08ec*/ 	.word	0xffffffff


	//   ....[63]....
        /*08f0*/ 	.word	0xffffffff


	//   ....[64]....
        /*08f4*/ 	.word	0xffffffff


	//   ....[65]....
        /*08f8*/ 	.word	0xffffffff


	//   ....[66]....
        /*08fc*/ 	.word	0xffffffff


	//   ....[67]....
        /*0900*/ 	.word	0xffffffff


	//   ....[68]....
        /*0904*/ 	.word	0xffffffff


	//   ....[69]....
        /*0908*/ 	.word	0xffffffff


	//   ....[70]....
        /*090c*/ 	.word	0xffffffff


	//   ....[71]....
        /*0910*/ 	.word	0xffffffff


	//   ....[72]....
        /*0914*/ 	.word	0xffffffff


	//   ....[73]....
        /*0918*/ 	.word	0xffffffff


	//   ....[74]....
        /*091c*/ 	.word	0xffffffff


	//   ....[75]....
        /*0920*/ 	.word	0xffffffff


	//   ....[76]....
        /*0924*/ 	.word	0xffffffff


	//   ....[77]....
        /*0928*/ 	.word	0xffffffff


	//   ....[78]....
        /*092c*/ 	.word	0xffffffff


	//   ....[79]....
        /*0930*/ 	.word	0xffffffff


	//   ....[80]....
        /*0934*/ 	.word	0xffffffff


	//   ....[81]....
        /*0938*/ 	.word	0xffffffff


	//   ....[82]....
        /*093c*/ 	.word	0xffffffff


	//   ....[83]....
        /*0940*/ 	.word	0xffffffff


	//   ....[84]....
        /*0944*/ 	.word	0xffffffff


	//   ....[85]....
        /*0948*/ 	.word	0xffffffff


	//   ....[86]....
        /*094c*/ 	.word	0xffffffff


	//   ....[87]....
        /*0950*/ 	.word	0xffffffff


	//   ....[88]....
        /*0954*/ 	.word	0xffffffff


	//   ....[89]....
        /*0958*/ 	.word	0xffffffff


	//   ....[90]....
        /*095c*/ 	.word	0xffffffff


	//   ....[91]....
        /*0960*/ 	.word	0xffffffff


	//   ....[92]....
        /*0964*/ 	.word	0xffffffff


	//   ....[93]....
        /*0968*/ 	.word	0xffffffff


	//   ....[94]....
        /*096c*/ 	.word	0xffffffff


	//   ....[95]....
        /*0970*/ 	.word	0xffffffff


	//   ....[96]....
        /*0974*/ 	.word	0xffffffff


	//   ....[97]....
        /*0978*/ 	.word	0xffffffff


	//   ....[98]....
        /*097c*/ 	.word	0xffffffff


	//   ....[99]....
        /*0980*/ 	.word	0xffffffff


	//   ....[100]....
        /*0984*/ 	.word	0xffffffff


	//   ....[101]....
        /*0988*/ 	.word	0xffffffff


	//   ....[102]....
        /*098c*/ 	.word	0xffffffff


	//   ....[103]....
        /*0990*/ 	.word	0xffffffff


	//   ....[104]....
        /*0994*/ 	.word	0xffffffff


	//   ....[105]....
        /*0998*/ 	.word	0xffffffff


	//   ....[106]....
        /*099c*/ 	.word	0xffffffff


	//   ....[107]....
        /*09a0*/ 	.word	0xffffffff


	//   ....[108]....
        /*09a4*/ 	.word	0xffffffff


	//   ....[109]....
        /*09a8*/ 	.word	0xffffffff


	//   ....[110]....
        /*09ac*/ 	.word	0xffffffff


	//   ....[111]....
        /*09b0*/ 	.word	0xffffffff


	//   ....[112]....
        /*09b4*/ 	.word	0xffffffff


	//   ....[113]....
        /*09b8*/ 	.word	0xffffffff


	//   ....[114]....
        /*09bc*/ 	.word	0xffffffff


	//   ....[115]....
        /*09c0*/ 	.word	0xffffffff


	//   ....[116]....
        /*09c4*/ 	.word	0xffffffff


	//   ....[117]....
        /*09c8*/ 	.word	0xffffffff


	//   ....[118]....
        /*09cc*/ 	.word	0xffffffff


	//   ....[119]....
        /*09d0*/ 	.word	0xffffffff


	//   ....[120]....
        /*09d4*/ 	.word	0xffffffff


	//   ....[121]....
        /*09d8*/ 	.word	0xffffffff


	//   ....[122]....
        /*09dc*/ 	.word	0xffffffff


	//   ....[123]....
        /*09e0*/ 	.word	0xffffffff


	//   ....[124]....
        /*09e4*/ 	.word	0xffffffff


	//   ....[125]....
        /*09e8*/ 	.word	0xffffffff


	//   ....[126]....
        /*09ec*/ 	.word	0xffffffff


	//   ....[127]....
        /*09f0*/ 	.word	0xffffffff


	//   ....[128]....
        /*09f4*/ 	.word	0xffffffff


	//   ....[129]....
        /*09f8*/ 	.word	0xffffffff


	//   ....[130]....
        /*09fc*/ 	.word	0xffffffff


	//   ....[131]....
        /*0a00*/ 	.word	0xffffffff


	//   ....[132]....
        /*0a04*/ 	.word	0xffffffff


	//   ....[133]....
        /*0a08*/ 	.word	0xffffffff


	//   ....[134]....
        /*0a0c*/ 	.word	0xffffffff


	//   ....[135]....
        /*0a10*/ 	.word	0xffffffff


	//   ....[136]....
        /*0a14*/ 	.word	0xffffffff


	//   ....[137]....
        /*0a18*/ 	.word	0xffffffff


	//   ....[138]....
        /*0a1c*/ 	.word	0xffffffff


	//   ....[139]....
        /*0a20*/ 	.word	0xffffffff


	//   ....[140]....
        /*0a24*/ 	.word	0xffffffff


	//   ....[141]....
        /*0a28*/ 	.word	0xffffffff


	//   ....[142]....
        /*0a2c*/ 	.word	0xffffffff


	//   ....[143]....
        /*0a30*/ 	.word	0xffffffff


	//   ....[144]....
        /*0a34*/ 	.word	0xffffffff


	//   ....[145]....
        /*0a38*/ 	.word	0xffffffff


	//   ....[146]....
        /*0a3c*/ 	.word	0xffffffff


	//   ....[147]....
        /*0a40*/ 	.word	0xffffffff


	//   ....[148]....
        /*0a44*/ 	.word	0xffffffff


	//   ....[149]....
        /*0a48*/ 	.word	0xffffffff


	//   ....[150]....
        /*0a4c*/ 	.word	0xffffffff


	//   ....[151]....
        /*0a50*/ 	.word	0xffffffff


	//   ....[152]....
        /*0a54*/ 	.word	0xffffffff


	//   ....[153]....
        /*0a58*/ 	.word	0xffffffff


	//   ....[154]....
        /*0a5c*/ 	.word	0xffffffff


	//   ....[155]....
        /*0a60*/ 	.word	0xffffffff


	//   ....[156]....
        /*0a64*/ 	.word	0xffffffff


	//   ....[157]....
        /*0a68*/ 	.word	0xffffffff


	//   ....[158]....
        /*0a6c*/ 	.word	0xffffffff


	//   ....[159]....
        /*0a70*/ 	.word	0xffffffff


	//   ....[160]....
        /*0a74*/ 	.word	0xffffffff


	//   ....[161]....
        /*0a78*/ 	.word	0xffffffff


	//   ....[162]....
        /*0a7c*/ 	.word	0xffffffff


	//   ....[163]....
        /*0a80*/ 	.word	0xffffffff


	//   ....[164]....
        /*0a84*/ 	.word	0xffffffff


	//   ....[165]....
        /*0a88*/ 	.word	0xffffffff


	//   ....[166]....
        /*0a8c*/ 	.word	0xffffffff


	//   ....[167]....
        /*0a90*/ 	.word	0xffffffff


	//   ....[168]....
        /*0a94*/ 	.word	0xffffffff


	//   ....[169]....
        /*0a98*/ 	.word	0xffffffff


	//   ....[170]....
        /*0a9c*/ 	.word	0xffffffff


	//   ....[171]....
        /*0aa0*/ 	.word	0xffffffff


	//   ....[172]....
        /*0aa4*/ 	.word	0xffffffff


	//   ....[173]....
        /*0aa8*/ 	.word	0xffffffff


	//   ....[174]....
        /*0aac*/ 	.word	0xffffffff


	//   ....[175]....
        /*0ab0*/ 	.word	0xffffffff


	//   ....[176]....
        /*0ab4*/ 	.word	0xffffffff


	//   ....[177]....
        /*0ab8*/ 	.word	0xffffffff


	//   ....[178]....
        /*0abc*/ 	.word	0xffffffff


	//   ....[179]....
        /*0ac0*/ 	.word	0xffffffff


	//   ....[180]....
        /*0ac4*/ 	.word	0xffffffff


	//   ....[181]....
        /*0ac8*/ 	.word	0xffffffff


	//   ....[182]....
        /*0acc*/ 	.word	0xffffffff


	//   ....[183]....
        /*0ad0*/ 	.word	0xffffffff


	//   ....[184]....
        /*0ad4*/ 	.word	0xffffffff


	//   ....[185]....
        /*0ad8*/ 	.word	0xffffffff


	//   ....[186]....
        /*0adc*/ 	.word	0xffffffff


	//   ....[187]....
        /*0ae0*/ 	.word	0xffffffff


	//   ....[188]....
        /*0ae4*/ 	.word	0xffffffff


	//   ....[189]....
        /*0ae8*/ 	.word	0xffffffff


	//   ....[190]....
        /*0aec*/ 	.word	0xffffffff


	//   ....[191]....
        /*0af0*/ 	.word	0xffffffff


	//   ....[192]....
        /*0af4*/ 	.word	0xffffffff


	//   ....[193]....
        /*0af8*/ 	.word	0xffffffff


	//   ....[194]....
        /*0afc*/ 	.word	0xffffffff


	//   ....[195]....
        /*0b00*/ 	.word	0xffffffff


	//   ....[196]....
        /*0b04*/ 	.word	0xffffffff


	//   ....[197]....
        /*0b08*/ 	.word	0xffffffff


	//   ....[198]....
        /*0b0c*/ 	.word	0xffffffff


	//   ....[199]....
        /*0b10*/ 	.word	0xffffffff


	//   ....[200]....
        /*0b14*/ 	.word	0xffffffff


	//   ....[201]....
        /*0b18*/ 	.word	0xffffffff


	//   ....[202]....
        /*0b1c*/ 	.word	0xffffffff


	//   ....[203]....
        /*0b20*/ 	.word	0xffffffff


	//   ....[204]....
        /*0b24*/ 	.word	0xffffffff


	//   ....[205]....
        /*0b28*/ 	.word	0xffffffff


	//   ....[206]....
        /*0b2c*/ 	.word	0xffffffff


	//   ....[207]....
        /*0b30*/ 	.word	0xffffffff


	//   ....[208]....
        /*0b34*/ 	.word	0xffffffff


	//   ....[209]....
        /*0b38*/ 	.word	0xffffffff


	//   ....[210]....
        /*0b3c*/ 	.word	0xffffffff


	//   ....[211]....
        /*0b40*/ 	.word	0xffffffff


	//   ....[212]....
        /*0b44*/ 	.word	0xffffffff


	//   ....[213]....
        /*0b48*/ 	.word	0xffffffff


	//   ....[214]....
        /*0b4c*/ 	.word	0xffffffff


	//   ....[215]....
        /*0b50*/ 	.word	0xffffffff


	//   ....[216]....
        /*0b54*/ 	.word	0xffffffff


	//   ....[217]....
        /*0b58*/ 	.word	0xffffffff


	//   ....[218]....
        /*0b5c*/ 	.word	0xffffffff


	//   ....[219]....
        /*0b60*/ 	.word	0xffffffff


	//   ....[220]....
        /*0b64*/ 	.word	0xffffffff


	//   ....[221]....
        /*0b68*/ 	.word	0xffffffff


	//   ....[222]....
        /*0b6c*/ 	.word	0xffffffff


	//   ....[223]....
        /*0b70*/ 	.word	0xffffffff


	//   ....[224]....
        /*0b74*/ 	.word	0xffffffff


	//   ....[225]....
        /*0b78*/ 	.word	0xffffffff


	//   ....[226]....
        /*0b7c*/ 	.word	0xffffffff


	//   ....[227]....
        /*0b80*/ 	.word	0xffffffff


	//   ....[228]....
        /*0b84*/ 	.word	0xffffffff


	//   ....[229]....
        /*0b88*/ 	.word	0xffffffff


	//   ....[230]....
        /*0b8c*/ 	.word	0xffffffff


	//   ....[231]....
        /*0b90*/ 	.word	0xffffffff


	//   ....[232]....
        /*0b94*/ 	.word	0xffffffff


	//   ....[233]....
        /*0b98*/ 	.word	0xffffffff


	//   ....[234]....
        /*0b9c*/ 	.word	0xffffffff


	//   ....[235]....
        /*0ba0*/ 	.word	0xffffffff


	//   ....[236]....
        /*0ba4*/ 	.word	0xffffffff


	//   ....[237]....
        /*0ba8*/ 	.word	0xffffffff


	//   ....[238]....
        /*0bac*/ 	.word	0xffffffff


	//   ....[239]....
        /*0bb0*/ 	.word	0xffffffff


	//   ....[240]....
        /*0bb4*/ 	.word	0xffffffff


	//   ....[241]....
        /*0bb8*/ 	.word	0xffffffff


	//   ....[242]....
        /*0bbc*/ 	.word	0xffffffff


	//   ....[243]....
        /*0bc0*/ 	.word	0xffffffff


	//   ....[244]....
        /*0bc4*/ 	.word	0xffffffff


	//   ....[245]....
        /*0bc8*/ 	.word	0xffffffff


	//   ....[246]....
        /*0bcc*/ 	.word	0xffffffff


	//   ....[247]....
        /*0bd0*/ 	.word	0xffffffff


	//----- nvinfo : EIATTR_COOP_GROUP_INSTR_OFFSETS
	.align		4
.L_468:
        /*0bd4*/ 	.byte	0x04, 0x28
        /*0bd6*/ 	.short	(.L_470 - .L_469)


	//   ....[0]....
.L_469:
        /*0bd8*/ 	.word	0x00000050


	//   ....[1]....
        /*0bdc*/ 	.word	0x00000200


	//   ....[2]....
        /*0be0*/ 	.word	0x00000230


	//   ....[3]....
        /*0be4*/ 	.word	0x00000260


	//   ....[4]....
        /*0be8*/ 	.word	0x00000290


	//   ....[5]....
        /*0bec*/ 	.word	0x000002c0


	//   ....[6]....
        /*0bf0*/ 	.word	0x000002f0


	//   ....[7]....
        /*0bf4*/ 	.word	0x00000450


	//   ....[8]....
        /*0bf8*/ 	.word	0x00000490


	//   ....[9]....
        /*0bfc*/ 	.word	0x000004c0


	//   ....[10]....
        /*0c00*/ 	.word	0x000004f0


	//   ....[11]....
        /*0c04*/ 	.word	0x00000520


	//   ....[12]....
        /*0c08*/ 	.word	0x00000550


	//   ....[13]....
        /*0c0c*/ 	.word	0x000005e0


	//   ....[14]....
        /*0c10*/ 	.word	0x00000630


	//   ....[15]....
        /*0c14*/ 	.word	0x00000650


	//   ....[16]....
        /*0c18*/ 	.word	0x000006b0


	//   ....[17]....
        /*0c1c*/ 	.word	0x00002c40


	//   ....[18]....
        /*0c20*/ 	.word	0x00002c70


	//   ....[19]....
        /*0c24*/ 	.word	0x00002c90


	//   ....[20]....
        /*0c28*/ 	.word	0x00002ca0


	//   ....[21]....
        /*0c2c*/ 	.word	0x00002cb0


	//   ....[22]....
        /*0c30*/ 	.word	0x00002cc0


	//   ....[23]....
        /*0c34*/ 	.word	0x00002d00


	//   ....[24]....
        /*0c38*/ 	.word	0x00002e20


	//   ....[25]....
        /*0c3c*/ 	.word	0x00002f50


	//   ....[26]....
        /*0c40*/ 	.word	0x00002f70


	//   ....[27]....
        /*0c44*/ 	.word	0x00002f90


	//   ....[28]....
        /*0c48*/ 	.word	0x00003000


	//   ....[29]....
        /*0c4c*/ 	.word	0x00003020


	//   ....[30]....
        /*0c50*/ 	.word	0x000030c0


	//   ....[31]....
        /*0c54*/ 	.word	0x00003140


	//   ....[32]....
        /*0c58*/ 	.word	0x000031d0


	//   ....[33]....
        /*0c5c*/ 	.word	0x00003300


	//   ....[34]....
        /*0c60*/ 	.word	0x000033f0


	//   ....[35]....
        /*0c64*/ 	.word	0x00003410


	//   ....[36]....
        /*0c68*/ 	.word	0x00003430


	//   ....[37]....
        /*0c6c*/ 	.word	0x000034b0


	//   ....[38]....
        /*0c70*/ 	.word	0x00003550


	//   ....[39]....
        /*0c74*/ 	.word	0x000038a0


	//   ....[40]....
        /*0c78*/ 	.word	0x000038b0


	//   ....[41]....
        /*0c7c*/ 	.word	0x00004de0


	//   ....[42]....
        /*0c80*/ 	.word	0x00004e00


	//   ....[43]....
        /*0c84*/ 	.word	0x00004f30


	//   ....[44]....
        /*0c88*/ 	.word	0x00004f40


	//   ....[45]....
        /*0c8c*/ 	.word	0x00005070


	//   ....[46]....
        /*0c90*/ 	.word	0x00005090


	//   ....[47]....
        /*0c94*/ 	.word	0x000051c0


	//   ....[48]....
        /*0c98*/ 	.word	0x000051d0


	//   ....[49]....
        /*0c9c*/ 	.word	0x000053b0


	//   ....[50]....
        /*0ca0*/ 	.word	0x00005770


	//   ....[51]....
        /*0ca4*/ 	.word	0x00005e70


	//   ....[52]....
        /*0ca8*/ 	.word	0x00005e90


	//   ....[53]....
        /*0cac*/ 	.word	0x00005eb0


	//   ....[54]....
        /*0cb0*/ 	.word	0x00005ed0


	//   ....[55]....
        /*0cb4*/ 	.word	0x00007ac0


	//   ....[56]....
        /*0cb8*/ 	.word	0x00007ae0


	//   ....[57]....
        /*0cbc*/ 	.word	0x00007b20


	//   ....[58]....
        /*0cc0*/ 	.word	0x00007bb0


	//   ....[59]....
        /*0cc4*/ 	.word	0x00007bd0


	//   ....[60]....
        /*0cc8*/ 	.word	0x00007c50


	//   ....[61]....
        /*0ccc*/ 	.word	0x00007db0


	//   ....[62]....
        /*0cd0*/ 	.word	0x00007dc0


	//   ....[63]....
        /*0cd4*/ 	.word	0x00009230


	//   ....[64]....
        /*0cd8*/ 	.word	0x00009250


	//   ....[65]....
        /*0cdc*/ 	.word	0x00009350


	//   ....[66]....
        /*0ce0*/ 	.word	0x00009360


	//   ....[67]....
        /*0ce4*/ 	.word	0x00009460


	//   ....[68]....
        /*0ce8*/ 	.word	0x00009480


	//   ....[69]....
        /*0cec*/ 	.word	0x00009580


	//   ....[70]....
        /*0cf0*/ 	.word	0x00009590


	//   ....[71]....
        /*0cf4*/ 	.word	0x00009760


	//   ....[72]....
        /*0cf8*/ 	.word	0x00009b10


	//   ....[73]....
        /*0cfc*/ 	.word	0x0000a070


	//   ....[74]....
        /*0d00*/ 	.word	0x0000a090


	//   ....[75]....
        /*0d04*/ 	.word	0x0000a270


	//   ....[76]....
        /*0d08*/ 	.word	0x0000a290


	//   ....[77]....
        /*0d0c*/ 	.word	0x0000c140


	//   ....[78]....
        /*0d10*/ 	.word	0x0000c150


	//   ....[79]....
        /*0d14*/ 	.word	0x0000c240


	//   ....[80]....
        /*0d18*/ 	.word	0x0000c260


	//   ....[81]....
        /*0d1c*/ 	.word	0x0000c2c0


	//   ....[82]....
        /*0d20*/ 	.word	0x0000c2e0


	//   ....[83]....
        /*0d24*/ 	.word	0x0000c400


	//   ....[84]....
        /*0d28*/ 	.word	0x0000c410


	//   ....[85]....
        /*0d2c*/ 	.word	0x0000d870


	//   ....[86]....
        /*0d30*/ 	.word	0x0000d890


	//   ....[87]....
        /*0d34*/ 	.word	0x0000d9d0


	//   ....[88]....
        /*0d38*/ 	.word	0x0000d9e0


	//   ....[89]....
        /*0d3c*/ 	.word	0x0000db20


	//   ....[90]....
        /*0d40*/ 	.word	0x0000db40


	//   ....[91]....
        /*0d44*/ 	.word	0x0000dc80


	//   ....[92]....
        /*0d48*/ 	.word	0x0000dc90


	//   ....[93]....
        /*0d4c*/ 	.word	0x0000e170


	//   ....[94]....
        /*0d50*/ 	.word	0x0000e1a0


	//   ....[95]....
        /*0d54*/ 	.word	0x0000e1c0


	//   ....[96]....
        /*0d58*/ 	.word	0x0000e1e0


	//   ....[97]....
        /*0d5c*/ 	.word	0x0000fdd0


	//   ....[98]....
        /*0d60*/ 	.word	0x0000fe00


	//   ....[99]....
        /*0d64*/ 	.word	0x0000fe10


	//   ....[100]....
        /*0d68*/ 	.word	0x0000fe40


	//   ....[101]....
        /*0d6c*/ 	.word	0x00010ef0


	//   ....[102]....
        /*0d70*/ 	.word	0x00010f00


	//   ....[103]....
        /*0d74*/ 	.word	0x00010f20


	//   ....[104]....
        /*0d78*/ 	.word	0x00010f30


	//   ....[105]....
        /*0d7c*/ 	.word	0x00011260


	//   ....[106]....
        /*0d80*/ 	.word	0x00011280


	//   ....[107]....
        /*0d84*/ 	.word	0x000113e0


	//   ....[108]....
        /*0d88*/ 	.word	0x000113f0


	//   ....[109]....
        /*0d8c*/ 	.word	0x00011500


	//   ....[110]....
        /*0d90*/ 	.word	0x00011520


	//   ....[111]....
        /*0d94*/ 	.word	0x00011630


	//   ....[112]....
        /*0d98*/ 	.word	0x00011640


	//   ....[113]....
        /*0d9c*/ 	.word	0x00011940


	//   ....[114]....
        /*0da0*/ 	.word	0x00011960


	//   ....[115]....
        /*0da4*/ 	.word	0x00011fb0


	//   ....[116]....
        /*0da8*/ 	.word	0x00011fc0


	//   ....[117]....
        /*0dac*/ 	.word	0x00012d60


	//   ....[118]....
        /*0db0*/ 	.word	0x00012d80


	//   ....[119]....
        /*0db4*/ 	.word	0x00012ef0


	//   ....[120]....
        /*0db8*/ 	.word	0x00012f00


	//   ....[121]....
        /*0dbc*/ 	.word	0x00013010


	//   ....[122]....
        /*0dc0*/ 	.word	0x00013030


	//   ....[123]....
        /*0dc4*/ 	.word	0x00013140


	//   ....[124]....
        /*0dc8*/ 	.word	0x00013150


	//   ....[125]....
        /*0dcc*/ 	.word	0x00013320


	//   ....[126]....
        /*0dd0*/ 	.word	0x00013340


	//   ....[127]....
        /*0dd4*/ 	.word	0x00013470


	//   ....[128]....
        /*0dd8*/ 	.word	0x000134b0


	//   ....[129]....
        /*0ddc*/ 	.word	0x000134e0


	//   ....[130]....
        /*0de0*/ 	.word	0x00013510


	//   ....[131]....
        /*0de4*/ 	.word	0x00013540


	//   ....[132]....
        /*0de8*/ 	.word	0x00013570


	//   ....[133]....
        /*0dec*/ 	.word	0x000136d0


	//   ....[134]....
        /*0df0*/ 	.word	0x00013710


	//   ....[135]....
        /*0df4*/ 	.word	0x00013740


	//   ....[136]....
        /*0df8*/ 	.word	0x00013770


	//   ....[137]....
        /*0dfc*/ 	.word	0x000137a0


	//   ....[138]....
        /*0e00*/ 	.word	0x000137d0


	//   ....[139]....
        /*0e04*/ 	.word	0x00013860


	//   ....[140]....
        /*0e08*/ 	.word	0x000138c0


	//   ....[141]....
        /*0e0c*/ 	.word	0x000138d0


	//   ....[142]....
        /*0e10*/ 	.word	0x00013930


	//   ....[143]....
        /*0e14*/ 	.word	0x000143a0


	//   ....[144]....
        /*0e18*/ 	.word	0x00014400


	//   ....[145]....
        /*0e1c*/ 	.word	0x00014450


	//   ....[146]....
        /*0e20*/ 	.word	0x000144a0


	//   ....[147]....
        /*0e24*/ 	.word	0x000144f0


	//   ....[148]....
        /*0e28*/ 	.word	0x00014560


	//   ....[149]....
        /*0e2c*/ 	.word	0x000145b0


	//   ....[150]....
        /*0e30*/ 	.word	0x00014620


	//   ....[151]....
        /*0e34*/ 	.word	0x00014690


	//   ....[152]....
        /*0e38*/ 	.word	0x00014700


	//   ....[153]....
        /*0e3c*/ 	.word	0x00014770


	//   ....[154]....
        /*0e40*/ 	.word	0x000147d0


	//   ....[155]....
        /*0e44*/ 	.word	0x00014840


	//   ....[156]....
        /*0e48*/ 	.word	0x000148b0


	//   ....[157]....
        /*0e4c*/ 	.word	0x00014920


	//   ....[158]....
        /*0e50*/ 	.word	0x00014980


	//   ....[159]....
        /*0e54*/ 	.word	0x000149f0


	//   ....[160]....
        /*0e58*/ 	.word	0x00014a60


	//   ....[161]....
        /*0e5c*/ 	.word	0x00014ad0


	//   ....[162]....
        /*0e60*/ 	.word	0x00014b30


	//   ....[163]....
        /*0e64*/ 	.word	0x00014ba0


	//   ....[164]....
        /*0e68*/ 	.word	0x00014c10


	//   ....[165]....
        /*0e6c*/ 	.word	0x00015350


	//   ....[166]....
        /*0e70*/ 	.word	0x000153a0


	//   ....[167]....
        /*0e74*/ 	.word	0x000153f0


	//   ....[168]....
        /*0e78*/ 	.word	0x00015430


	//   ....[169]....
        /*0e7c*/ 	.word	0x000154a0


	//   ....[170]....
        /*0e80*/ 	.word	0x00015510


	//   ....[171]....
        /*0e84*/ 	.word	0x00015650


	//   ....[172]....
        /*0e88*/ 	.word	0x000156b0


	//   ....[173]....
        /*0e8c*/ 	.word	0x00015810


	//   ....[174]....
        /*0e90*/ 	.word	0x00015870


	//   ....[175]....
        /*0e94*/ 	.word	0x000158e0


	//   ....[176]....
        /*0e98*/ 	.word	0x00015940


	//   ....[177]....
        /*0e9c*/ 	.word	0x000159b0


	//   ....[178]....
        /*0ea0*/ 	.word	0x00015a20


	//   ....[179]....
        /*0ea4*/ 	.word	0x00015a90


	//   ....[180]....
        /*0ea8*/ 	.word	0x00015af0


	//   ....[181]....
        /*0eac*/ 	.word	0x00015b60


	//   ....[182]....
        /*0eb0*/ 	.word	0x00015bd0


	//   ....[183]....
        /*0eb4*/ 	.word	0x00015c40


	//   ....[184]....
        /*0eb8*/ 	.word	0x00015ca0


	//   ....[185]....
        /*0ebc*/ 	.word	0x00015d10


	//   ....[186]....
        /*0ec0*/ 	.word	0x00015d80


	//   ....[187]....
        /*0ec4*/ 	.word	0x000164c0


	//   ....[188]....
        /*0ec8*/ 	.word	0x00016500


	//   ....[189]....
        /*0ecc*/ 	.word	0x00016550


	//   ....[190]....
        /*0ed0*/ 	.word	0x00016590


	//   ....[191]....
        /*0ed4*/ 	.word	0x000165f0


	//   ....[192]....
        /*0ed8*/ 	.word	0x00016660


	//   ....[193]....
        /*0edc*/ 	.word	0x000166c0


	//   ....[194]....
        /*0ee0*/ 	.word	0x00016730


	//   ....[195]....
        /*0ee4*/ 	.word	0x000167a0


	//   ....[196]....
        /*0ee8*/ 	.word	0x00016810


	//   ....[197]....
        /*0eec*/ 	.word	0x00016870


	//   ....[198]....
        /*0ef0*/ 	.word	0x000168e0


	//   ....[199]....
        /*0ef4*/ 	.word	0x00016950


	//   ....[200]....
        /*0ef8*/ 	.word	0x000169c0


	//   ....[201]....
        /*0efc*/ 	.word	0x00016a20


	//   ....[202]....
        /*0f00*/ 	.word	0x00016a70


	//   ....[203]....
        /*0f04*/ 	.word	0x00016ab0


	//   ....[204]....
        /*0f08*/ 	.word	0x00016b00


	//   ....[205]....
        /*0f0c*/ 	.word	0x00016b40


	//   ....[206]....
        /*0f10*/ 	.word	0x00016b90


	//   ....[207]....
        /*0f14*/ 	.word	0x00016be0


	//   ....[208]....
        /*0f18*/ 	.word	0x00016c30


	//   ....[209]....
        /*0f1c*/ 	.word	0x00016c70


	//   ....[210]....
        /*0f20*/ 	.word	0x00016ce0


	//   ....[211]....
        /*0f24*/ 	.word	0x00016d50


	//   ....[212]....
        /*0f28*/ 	.word	0x00016dc0


	//   ....[213]....
        /*0f2c*/ 	.word	0x00016e20


	//   ....[214]....
        /*0f30*/ 	.word	0x00016e90


	//   ....[215]....
        /*0f34*/ 	.word	0x00016f00


	//   ....[216]....
        /*0f38*/ 	.word	0x00016f70


	//   ....[217]....
        /*0f3c*/ 	.word	0x00016fd0


	//   ....[218]....
        /*0f40*/ 	.word	0x00017040


	//   ....[219]....
        /*0f44*/ 	.word	0x000170b0


	//   ....[220]....
        /*0f48*/ 	.word	0x00017120


	//   ....[221]....
        /*0f4c*/ 	.word	0x00017180


	//   ....[222]....
        /*0f50*/ 	.word	0x000171f0


	//   ....[223]....
        /*0f54*/ 	.word	0x00017260


	//   ....[224]....
        /*0f58*/ 	.word	0x000172d0


	//   ....[225]....
        /*0f5c*/ 	.word	0x00017330


	//   ....[226]....
        /*0f60*/ 	.word	0x000173a0


	//   ....[227]....
        /*0f64*/ 	.word	0x00017410


	//   ....[228]....
        /*0f68*/ 	.word	0x00017480


	//   ....[229]....
        /*0f6c*/ 	.word	0x000174e0


	//   ....[230]....
        /*0f70*/ 	.word	0x00017550


	//   ....[231]....
        /*0f74*/ 	.word	0x000175c0


	//   ....[232]....
        /*0f78*/ 	.word	0x00017610


	//   ....[233]....
        /*0f7c*/ 	.word	0x00017650


	//   ....[234]....
        /*0f80*/ 	.word	0x000176a0


	//   ....[235]....
        /*0f84*/ 	.word	0x000176f0


	//   ....[236]....
        /*0f88*/ 	.word	0x00017740


	//   ....[237]....
        /*0f8c*/ 	.word	0x000177b0


	//   ....[238]....
        /*0f90*/ 	.word	0x00017800


	//   ....[239]....
        /*0f94*/ 	.word	0x00017850


	//   ....[240]....
        /*0f98*/ 	.word	0x000178a0


	//   ....[241]....
        /*0f9c*/ 	.word	0x000178f0


	//   ....[242]....
        /*0fa0*/ 	.word	0x00017940


	//   ....[243]....
        /*0fa4*/ 	.word	0x000179b0


	//   ....[244]....
        /*0fa8*/ 	.word	0x00017a00


	//   ....[245]....
        /*0fac*/ 	.word	0x00017a70


	//   ....[246]....
        /*0fb0*/ 	.word	0x00017ad0


	//   ....[247]....
        /*0fb4*/ 	.word	0x00017b40


	//----- nvinfo : EIATTR_EXIT_INSTR_OFFSETS
	.align		4
.L_470:
        /*0fb8*/ 	.byte	0x04, 0x1c
        /*0fba*/ 	.short	(.L_472 - .L_471)


	//   ....[0]....
.L_471:
        /*0fbc*/ 	.word	0x000010d0


	//   ....[1]....
        /*0fc0*/ 	.word	0x00014360


	//----- nvinfo : EIATTR_MAX_THREADS
	.align		4
.L_472:
        /*0fc4*/ 	.byte	0x04, 0x05
        /*0fc6*/ 	.short	(.L_474 - .L_473)
.L_473:
        /*0fc8*/ 	.word	0x00000100
        /*0fcc*/ 	.word	0x00000001
        /*0fd0*/ 	.word	0x00000001


	//----- nvinfo : EIATTR_CRS_STACK_SIZE
	.align		4
.L_474:
        /*0fd4*/ 	.byte	0x04, 0x1e
        /*0fd6*/ 	.short	(.L_476 - .L_475)
.L_475:
        /*0fd8*/ 	.word	0x00000000
.L_476:


//--------------------- .nv.info._ZN7cutlass13device_kernelIN5flash19enable_sm80_to_sm89INS1_16FlashAttnFwdSm80INS1_25CollectiveMainloopFwdSm80ILi8ELi1ELb1EN4cute5tupleIJNS5_1CILi128EEENS7_ILi112EEES8_EEELi128ENS_10bfloat16_tEfNS_4arch4Sm80ELb1ELb0ELb1ELb1ELb1ELb1ELb1ELb1EEENS1_21CollectiveEpilogueFwdINS6_IJS8_S8_S9_EEENS6_IJNS7_ILi1EEESH_SH_EEESB_SD_Li256ELb1ELb1ELb1ELb0EEENS1_36VarlenDynamicPersistentTileSchedulerILi128ELi112ELi256ELi256ELb1ELb1ELb0ELb1ELb1ELb1EEEEEEEEEvNT_6ParamsE --------------------------
	.section	.nv.info._ZN7cutlass13device_kernelIN5flash19enable_sm80_to_sm89INS1_16FlashAttnFwdSm80INS1_25CollectiveMainloopFwdSm80ILi8ELi1ELb1EN4cute5tupleIJNS5_1CILi128EEENS7_ILi112EEES8_EEELi128ENS_10bfloat16_tEfNS_4arch4Sm80ELb1ELb0ELb1ELb1ELb1ELb1ELb1ELb1EEENS1_21CollectiveEpilogueFwdINS6_IJS8_S8_S9_EEENS6_IJNS7_ILi1EEESH_SH_EEESB_SD_Li256ELb1ELb1ELb1ELb0EEENS1_36VarlenDynamicPersistentTileSchedulerILi128ELi112ELi256ELi256ELb1ELb1ELb0ELb1ELb1ELb1EEEEEEEEEvNT_6ParamsE,"",@"SHT_CUDA_INFO"
	.sectionflags	@""
	.align	4


	//----- nvinfo : EIATTR_CUDA_API_VERSION
	.align		4
        /*0000*/ 	.byte	0x04, 0x37
        /*0002*/ 	.short	(.L_478 - .L_477)
.L_477:
        /*0004*/ 	.word	0x00000082


	//----- nvinfo : EIATTR_SW2861232_WAR
	.align		4
.L_478:
        /*0008*/ 	.byte	0x01, 0x35
	.zero		2


	//----- nvinfo : EIATTR_PARAM_CBANK
	.align		4
        /*000c*/ 	.byte	0x04, 0x0a
        /*000e*/ 	.short	(.L_480 - .L_479)
	.align		4
.L_479:
        /*0010*/ 	.word	index@(.nv.constant0._ZN7cutlass13device_kernelIN5flash19enable_sm80_to_sm89INS1_16FlashAttnFwdSm80INS1_25CollectiveMainloopFwdSm80ILi8ELi1ELb1EN4cute5tupleIJNS5_1CILi128EEENS7_ILi112EEES8_EEELi128ENS_10bfloat16_tEfNS_4arch4Sm80ELb1ELb0ELb1ELb1ELb1ELb1ELb1ELb1EEENS1_21CollectiveEpilogueFwdINS6_IJS8_S8_S9_EEENS6_IJNS7_ILi1EEESH_SH_EEESB_SD_Li256ELb1ELb1ELb1ELb0EEENS1_36VarlenDynamicPersistentTileSchedulerILi128ELi112ELi256ELi256ELb1ELb1ELb0ELb1ELb1ELb1EEEEEEEEEvNT_6ParamsE)
        /*0014*/ 	.short	0x0160
        /*0016*/ 	.short	0x0438


	//----- nvinfo : EIATTR_CBANK_PARAM_SIZE
	.align		4
.L_480:
        /*0018*/ 	.byte	0x03, 0x19
        /*001a*/ 	.short	0x0438


	//----- nvinfo : EIATTR_KPARAM_INFO
	.align		4
        /*001c*/ 	.byte	0x04, 0x17
        /*001e*/ 	.short	(.L_482 - .L_481)
.L_481:
        /*0020*/ 	.word	0x00000000
        /*0024*/ 	.short	0x0000
        /*0026*/ 	.short	0x0000
        /*0028*/ 	.byte	0x00, 0xf0, 0xe1, 0x10


	//----- nvinfo : EIATTR_MAXREG_COUNT
	.align		4
.L_482:
        /*002c*/ 	.byte	0x03, 0x1b
        /*002e*/ 	.short	0x00ff


	//----- nvinfo : EIATTR_NUM_BARRIERS
	.align		4
        /*0030*/ 	.byte	0x02, 0x4c
        /*0032*/ 	.byte	0x06
	.zero		1


	//----- nvinfo : EIATTR_ANNOTATIONS
	.align		4
        /*0034*/ 	.byte	0x04, 0x55
        /*0036*/ 	.short	(.L_484 - .L_483)


	//   ....[0]....
.L_483:
        /* <DEDUP_REMOVED lines=142> */


	//----- nvinfo : EIATTR_MERCURY_ISA_VERSION
	.align		4
.L_484:
        /*0900*/ 	.byte	0x03, 0x5f
        /*0902*/ 	.short	0x0000


	//----- nvinfo : EIATTR_INT_WARP_WIDE_INSTR_OFFSETS
	.align		4
        /*0904*/ 	.byte	0x04, 0x31
        /*0906*/ 	.short	(.L_486 - .L_485)


	//   ....[0]....
.L_485:
        /*0908*/ 	.word	0x0001cb60


	//   ....[1]....
        /*090c*/ 	.word	0x0001cbe0


	//----- nvinfo : EIATTR_COOP_GROUP_MASK_REGIDS
	.align		4
.L_486:
        /*0910*/ 	.byte	0x04, 0x29
        /*0912*/ 	.short	(.L_488 - .L_487)


	//   ....[0]....
.L_487:
        /*0914*/ 	.word	0xffffffff


	//   ....[1]....
        /*0918*/ 	.word	0xffffffff


	//   ....[2]....
        /*091c*/ 	.word	0xffffffff


	//   ....[3]....
        /*0920*/ 	.word	0xffffffff


	//   ....[4]....
        /*0924*/ 	.word	0xffffffff


	//   ....[5]....
        /*0928*/ 	.word	0xffffffff


	//   ....[6]....
        /*092c*/ 	.word	0xffffffff


	//   ....[7]....
        /*0930*/ 	.word	0xffffffff


	//   ....[8]....
        /*0934*/ 	.word	0xffffffff


	//   ....[9]....
        /*0938*/ 	.word	0xffffffff


	//   ....[10]....
        /*093c*/ 	.word	0xffffffff


	//   ....[11]....
        /*0940*/ 	.word	0xffffffff


	//   ....[12]....
        /*0944*/ 	.word	0xffffffff


	//   ....[13]....
        /*0948*/ 	.word	0xffffffff


	//   ....[14]....
        /*094c*/ 	.word	0xffffffff


	//   ....[15]....
        /*0950*/ 	.word	0xffffffff


	//   ....[16]....
        /*0954*/ 	.word	0xffffffff


	//   ....[17]....
        /*0958*/ 	.word	0xffffffff


	//   ....[18]....
        /*095c*/ 	.word	0xffffffff


	//   ....[19]....
        /*0960*/ 	.word	0xffffffff


	//   ....[20]....
        /*0964*/ 	.word	0xffffffff


	//   ....[21]....
        /*0968*/ 	.word	0xffffffff


	//   ....[22]....
        /*096c*/ 	.word	0xffffffff


	//   ....[23]....
        /*0970*/ 	.word	0xffffffff


	//   ....[24]....
        /*0974*/ 	.word	0xffffffff


	//   ....[25]....
        /*0978*/ 	.word	0xffffffff


	//   ....[26]....
        /*097c*/ 	.word	0xffffffff


	//   ....[27]....
        /*0980*/ 	.word	0xffffffff


	//   ....[28]....
        /*0984*/ 	.word	0xffffffff


	//   ....[29]....
        /*0988*/ 	.word	0xffffffff


	//   ....[30]....
        /*098c*/ 	.word	0xffffffff


	//   ....[31]....
        /*0990*/ 	.word	0xffffffff


	//   ....[32]....
        /*0994*/ 	.word	0xffffffff


	//   ....[33]....
        /*0998*/ 	.word	0xffffffff


	//   ....[34]....
        /*099c*/ 	.word	0xffffffff


	//   ....[35]....
        /*09a0*/ 	.word	0xffffffff


	//   ....[36]....
        /*09a4*/ 	.word	0xffffffff


	//   ....[37]....
        /*09a8*/ 	.word	0xffffffff


	//   ....[38]....
        /*09ac*/ 	.word	0xffffffff


	//   ....[39]....
        /*09b0*/ 	.word	0xffffffff


	//   ....[40]....
        /*09b4*/ 	.word	0xffffffff


	//   ....[41]....
        /*09b8*/ 	.word	0xffffffff


	//   ....[42]....
        /*09bc*/ 	.word	0xffffffff


	//   ....[43]....
        /*09c0*/ 	.word	0xffffffff


	//   ....[44]....
        /*09c4*/ 	.word	0xffffffff


	//   ....[45]....
        /*09c8*/ 	.word	0xffffffff


	//   ....[46]....
        /*09cc*/ 	.word	0xffffffff


	//   ....[47]....
        /*09d0*/ 	.word	0xffffffff


	//   ....[48]....
        /*09d4*/ 	.word	0xffffffff


	//   ....[49]....
        /*09d8*/ 	.word	0xffffffff


	//   ....[50]....
        /*09dc*/ 	.word	0xffffffff


	//   ....[51]....
        /*09e0*/ 	.word	0xffffffff


	//   ....[52]....
        /*09e4*/ 	.word	0xffffffff


	//   ....[53]....
        /*09e8*/ 	.word	0xffffffff


	//   ....[54]....
        /*09ec*/ 	.word	0xffffffff


	//   ....[55]....
        /*09f0*/ 	.word	0xffffffff


	//   ....[56]....
        /*09f4*/ 	.word	0xffffffff


	//   ....[57]....
        /*09f8*/ 	.word	0xffffffff


	//   ....[58]....
        /*09fc*/ 	.word	0xffffffff


	//   ....[59]....
        /*0a00*/ 	.word	0xffffffff


	//   ....[60]....
        /*0a04*/ 	.word	0xffffffff


	//   ....[61]....
        /*0a08*/ 	.word	0xffffffff


	//   ....[62]....
        /*0a0c*/ 	.word	0xffffffff


	//   ....[63]....
        /*0a10*/ 	.word	0xffffffff


	//   ....[64]....
        /*0a14*/ 	.word	0xffffffff


	//   ....[65]....
        /*0a18*/ 	.word	0xffffffff


	//   ....[66]....
        /*0a1c*/ 	.word	0xffffffff


	//   ....[67]....
        /*0a20*/ 	.word	0xffffffff


	//   ....[68]....
        /*0a24*/ 	.word	0xffffffff


	//   ....[69]....
        /*0a28*/ 	.word	0xffffffff


	//   ....[70]....
        /*0a2c*/ 	.word	0xffffffff


	//   ....[71]....
        /*0a30*/ 	.word	0xffffffff


	//   ....[72]....
        /*0a34*/ 	.word	0xffffffff


	//   ....[73]....
        /*0a38*/ 	.word	0xffffffff


	//   ....[74]....
        /*0a3c*/ 	.word	0xffffffff


	//   ....[75]....
        /*0a40*/ 	.word	0xffffffff


	//   ....[76]....
        /*0a44*/ 	.word	0xffffffff


	//   ....[77]....
        /*0a48*/ 	.word	0xffffffff


	//   ....[78]....
        /*0a4c*/ 	.word	0xffffffff


	//   ....[79]....
        /*0a50*/ 	.word	0xffffffff


	//   ....[80]....
        /*0a54*/ 	.word	0xffffffff


	//   ....[81]....
        /*0a58*/ 	.word	0xffffffff


	//   ....[82]....
        /*0a5c*/ 	.word	0xffffffff


	//   ....[83]....
        /*0a60*/ 	.word	0xffffffff


	//   ....[84]....
        /*0a64*/ 	.word	0xffffffff


	//   ....[85]....
        /*0a68*/ 	.word	0xffffffff


	//   ....[86]....
        /*0a6c*/ 	.word	0xffffffff


	//   ....[87]....
        /*0a70*/ 	.word	0xffffffff


	//   ....[88]....
        /*0a74*/ 	.word	0xffffffff


	//   ....[89]....
        /*0a78*/ 	.word	0xffffffff


	//   ....[90]....
        /*0a7c*/ 	.word	0xffffffff


	//   ....[91]....
        /*0a80*/ 	.word	0xffffffff


	//   ....[92]....
        /*0a84*/ 	.word	0xffffffff


	//   ....[93]....
        /*0a88*/ 	.word	0xffffffff


	//   ....[94]....
        /*0a8c*/ 	.word	0xffffffff


	//   ....[95]....
        /*0a90*/ 	.word	0xffffffff


	//   ....[96]....
        /*0a94*/ 	.word	0xffffffff


	//   ....[97]....
        /*0a98*/ 	.word	0xffffffff


	//   ....[98]....
        /*0a9c*/ 	.word	0xffffffff


	//   ....[99]....
        /*0aa0*/ 	.word	0xffffffff


	//   ....[100]....
        /*0aa4*/ 	.word	0xffffffff


	//   ....[101]....
        /*0aa8*/ 	.word	0xffffffff


	//   ....[102]....
        /*0aac*/ 	.word	0xffffffff


	//   ....[103]....
        /*0ab0*/ 	.word	0xffffffff


	//   ....[104]....
        /*0ab4*/ 	.word	0xffffffff


	//   ....[105]....
        /*0ab8*/ 	.word	0xffffffff


	//   ....[106]....
        /*0abc*/ 	.word	0xffffffff


	//   ....[107]....
        /*0ac0*/ 	.word	0xffffffff


	//   ....[108]....
        /*0ac4*/ 	.word	0xffffffff


	//   ....[109]....
        /*0ac8*/ 	.word	0xffffffff


	//   ....[110]....
        /*0acc*/ 	.word	0xffffffff


	//   ....[111]....
        /*0ad0*/ 	.word	0xffffffff


	//   ....[112]....
        /*0ad4*/ 	.word	0xffffffff


	//   ....[113]....
        /*0ad8*/ 	.word	0xffffffff


	//   ....[114]....
        /*0adc*/ 	.word	0xffffffff


	//   ....[115]....
        /*0ae0*/ 	.word	0xffffffff


	//   ....[116]....
        /*0ae4*/ 	.word	0xffffffff


	//   ....[117]....
        /*0ae8*/ 	.word	0xffffffff


	//   ....[118]....
        /*0aec*/ 	.word	0xffffffff


	//   ....[119]....
        /*0af0*/ 	.word	0xffffffff


	//   ....[120]....
        /*0af4*/ 	.word	0xffffffff


	//   ....[121]....
        /*0af8*/ 	.word	0xffffffff


	//   ....[122]....
        /*0afc*/ 	.word	0xffffffff


	//   ....[123]....
        /*0b00*/ 	.word	0xffffffff


	//   ....[124]....
        /*0b04*/ 	.word	0xffffffff


	//   ....[125]....
        /*0b08*/ 	.word	0xffffffff


	//   ....[126]....
        /*0b0c*/ 	.word	0xffffffff


	//   ....[127]....
        /*0b10*/ 	.word	0xffffffff


	//   ....[128]....
        /*0b14*/ 	.word	0xffffffff


	//   ....[129]....
        /*0b18*/ 	.word	0xffffffff


	//   ....[130]....
        /*0b1c*/ 	.word	0xffffffff


	//   ....[131]....
        /*0b20*/ 	.word	0xffffffff


	//   ....[132]....
        /*0b24*/ 	.word	0xffffffff


	//   ....[133]....
        /*0b28*/ 	.word	0xffffffff


	//   ....[134]....
        /*0b2c*/ 	.word	0xffffffff


	//   ....[135]....
        /*0b30*/ 	.word	0xffffffff


	//   ....[136]....
        /*0b34*/ 	.word	0xffffffff


	//   ....[137]....
        /*0b38*/ 	.word	0xffffffff


	//   ....[138]....
        /*0b3c*/ 	.word	0xffffffff


	//   ....[139]....
        /*0b40*/ 	.word	0xffffffff


	//   ....[140]....
        /*0b44*/ 	.word	0xffffffff


	//   ....[141]....
        /*0b48*/ 	.word	0xffffffff


	//   ....[142]....
        /*0b4c*/ 	.word	0xffffffff


	//   ....[143]....
        /*0b50*/ 	.word	0xffffffff


	//   ....[144]....
        /*0b54*/ 	.word	0xffffffff


	//   ....[145]....
        /*0b58*/ 	.word	0xffffffff


	//   ....[146]....
        /*0b5c*/ 	.word	0xffffffff


	//   ....[147]....
        /*0b60*/ 	.word	0xffffffff


	//   ....[148]....
        /*0b64*/ 	.word	0xffffffff


	//   ....[149]....
        /*0b68*/ 	.word	0xffffffff


	//   ....[150]....
        /*0b6c*/ 	.word	0xffffffff


	//   ....[151]....
        /*0b70*/ 	.word	0xffffffff


	//   ....[152]....
        /*0b74*/ 	.word	0xffffffff


	//   ....[153]....
        /*0b78*/ 	.word	0xffffffff


	//   ....[154]....
        /*0b7c*/ 	.word	0xffffffff


	//   ....[155]....
        /*0b80*/ 	.word	0xffffffff


	//   ....[156]....
        /*0b84*/ 	.word	0xffffffff


	//   ....[157]....
        /*0b88*/ 	.word	0xffffffff


	//   ....[158]....
        /*0b8c*/ 	.word	0xffffffff


	//   ....[159]....
        /*0b90*/ 	.word	0xffffffff


	//   ....[160]....
        /*0b94*/ 	.word	0xffffffff


	//   ....[161]....
        /*0b98*/ 	.word	0xffffffff


	//   ....[162]....
        /*0b9c*/ 	.word	0xffffffff


	//   ....[163]....
        /*0ba0*/ 	.word	0xffffffff


	//   ....[164]....
        /*0ba4*/ 	.word	0xffffffff


	//   ....[165]....
        /*0ba8*/ 	.word	0xffffffff


	//   ....[166]....
        /*0bac*/ 	.word	0xffffffff


	//   ....[167]....
        /*0bb0*/ 	.word	0xffffffff


	//   ....[168]....
        /*0bb4*/ 	.word	0xffffffff


	//   ....[169]....
        /*0bb8*/ 	.word	0xffffffff


	//   ....[170]....
        /*0bbc*/ 	.word	0xffffffff


	//   ....[171]....
        /*0bc0*/ 	.word	0xffffffff


	//   ....[172]....
        /*0bc4*/ 	.word	0xffffffff


	//   ....[173]....
        /*0bc8*/ 	.word	0xffffffff


	//   ....[174]....
        /*0bcc*/ 	.word	0xffffffff


	//   ....[175]....
        /*0bd0*/ 	.word	0xffffffff


	//   ....[176]....
        /*0bd4*/ 	.word	0xffffffff


	//   ....[177]....
        /*0bd8*/ 	.word	0xffffffff


	//   ....[178]....
        /*0bdc*/ 	.word	0xffffffff


	//   ....[179]....
        /*0be0*/ 	.word	0xffffffff


	//   ....[180]....
        /*0be4*/ 	.word	0xffffffff


	//   ....[181]....
        /*0be8*/ 	.word	0xffffffff


	//   ....[182]....
        /*0bec*/ 	.word	0xffffffff


	//   ....[183]....
        /*0bf0*/ 	.word	0xffffffff


	//   ....[184]....
        /*0bf4*/ 	.word	0xffffffff


	//   ....[185]....
        /*0bf8*/ 	.word	0xffffffff


	//   ....[186]....
        /*0bfc*/ 	.word	0xffffffff


	//   ....[187]....
        /*0c00*/ 	.word	0xffffffff


	//   ....[188]....
        /*0c04*/ 	.word	0xffffffff


	//   ....[189]....
        /*0c08*/ 	.word	0xffffffff


	//   ....[190]....
        /*0c0c*/ 	.word	0xffffffff


	//   ....[191]....
        /*0c10*/ 	.word	0xffffffff


	//   ....[192]....
        /*0c14*/ 	.word	0xffffffff


	//   ....[193]....
        /*0c18*/ 	.word	0xffffffff


	//   ....[194]....
        /*0c1c*/ 	.word	0xffffffff


	//   ....[195]....
        /*0c20*/ 	.word	0xffffffff


	//   ....[196]....
        /*0c24*/ 	.word	0xffffffff


	//   ....[197]....
        /*0c28*/ 	.word	0xffffffff


	//   ....[198]....
        /*0c2c*/ 	.word	0xffffffff


	//   ....[199]....
        /*0c30*/ 	.word	0xffffffff


	//   ....[200]....
        /*0c34*/ 	.word	0xffffffff


	//   ....[201]....
        /*0c38*/ 	.word	0xffffffff


	//   ....[202]....
        /*0c3c*/ 	.word	0xffffffff


	//   ....[203]....
        /*0c40*/ 	.word	0xffffffff


	//   ....[204]....
        /*0c44*/ 	.word	0xffffffff


	//   ....[205]....
        /*0c48*/ 	.word	0xffffffff


	//   ....[206]....
        /*0c4c*/ 	.word	0xffffffff


	//   ....[207]....
        /*0c50*/ 	.word	0xffffffff


	//   ....[208]....
        /*0c54*/ 	.word	0xffffffff


	//   ....[209]....
        /*0c58*/ 	.word	0xffffffff


	//   ....[210]....
        /*0c5c*/ 	.word	0xffffffff


	//   ....[211]....
        /*0c60*/ 	.word	0xffffffff


	//   ....[212]....
        /*0c64*/ 	.word	0xffffffff


	//   ....[213]....
        /*0c68*/ 	.word	0xffffffff


	//   ....[214]....
        /*0c6c*/ 	.word	0xffffffff


	//   ....[215]....
        /*0c70*/ 	.word	0xffffffff


	//   ....[216]....
        /*0c74*/ 	.word	0xffffffff


	//   ....[217]....
        /*0c78*/ 	.word	0xffffffff


	//   ....[218]....
        /*0c7c*/ 	.word	0xffffffff


	//   ....[219]....
        /*0c80*/ 	.word	0xffffffff


	//   ....[220]....
        /*0c84*/ 	.word	0xffffffff


	//   ....[221]....
        /*0c88*/ 	.word	0xffffffff


	//   ....[222]....
        /*0c8c*/ 	.word	0xffffffff


	//   ....[223]....
        /*0c90*/ 	.word	0xffffffff


	//   ....[224]....
        /*0c94*/ 	.word	0xffffffff


	//   ....[225]....
        /*0c98*/ 	.word	0xffffffff


	//   ....[226]....
        /*0c9c*/ 	.word	0xffffffff


	//   ....[227]....
        /*0ca0*/ 	.word	0xffffffff


	//   ....[228]....
        /*0ca4*/ 	.word	0xffffffff


	//   ....[229]....
        /*0ca8*/ 	.word	0xffffffff


	//   ....[230]....
        /*0cac*/ 	.word	0xffffffff


	//   ....[231]....
        /*0cb0*/ 	.word	0xffffffff


	//   ....[232]....
        /*0cb4*/ 	.word	0xffffffff


	//   ....[233]....
        /*0cb8*/ 	.word	0xffffffff


	//   ....[234]....
        /*0cbc*/ 	.word	0xffffffff


	//   ....[235]....
        /*0cc0*/ 	.word	0xffffffff


	//   ....[236]....
        /*0cc4*/ 	.word	0xffffffff


	//   ....[237]....
        /*0cc8*/ 	.word	0xffffffff


	//   ....[238]....
        /*0ccc*/ 	.word	0xffffffff


	//   ....[239]....
        /*0cd0*/ 	.word	0xffffffff


	//   ....[240]....
        /*0cd4*/ 	.word	0xffffffff


	//   ....[241]....
        /*0cd8*/ 	.word	0xffffffff


	//   ....[242]....
        /*0cdc*/ 	.word	0xffffffff


	//   ....[243]....
        /*0ce0*/ 	.word	0xffffffff


	//   ....[244]....
        /*0ce4*/ 	.word	0xffffffff


	//   ....[245]....
        /*0ce8*/ 	.word	0xffffffff


	//   ....[246]....
        /*0cec*/ 	.word	0xffffffff


	//   ....[247]....
        /*0cf0*/ 	.word	0xffffffff


	//   ....[248]....
        /*0cf4*/ 	.word	0xffffffff


	//   ....[249]....
        /*0cf8*/ 	.word	0xffffffff


	//   ....[250]....
        /*0cfc*/ 	.word	0xffffffff


	//   ....[251]....
        /*0d00*/ 	.word	0xffffffff


	//   ....[252]....
        /*0d04*/ 	.word	0xffffffff


	//   ....[253]....
        /*0d08*/ 	.word	0xffffffff


	//   ....[254]....
        /*0d0c*/ 	.word	0xffffffff


	//   ....[255]....
        /*0d10*/ 	.word	0xffffffff


	//   ....[0]....
        /*0d14*/ 	.word	0xffffffff


	//   ....[1]....
        /*0d18*/ 	.word	0xffffffff


	//   ....[2]....
        /*0d1c*/ 	.word	0xffffffff


	//   ....[3]....
        /*0d20*/ 	.word	0xffffffff


	//   ....[4]....
        /*0d24*/ 	.word	0xffffffff


	//   ....[5]....
        /*0d28*/ 	.word	0xffffffff


	//   ....[6]....
        /*0d2c*/ 	.word	0xffffffff


	//   ....[7]....
        /*0d30*/ 	.word	0xffffffff


	//   ....[8]....
        /*0d34*/ 	.word	0xffffffff


	//   ....[9]....
        /*0d38*/ 	.word	0xffffffff


	//   ....[10]....
        /*0d3c*/ 	.word	0xffffffff


	//   ....[11]....
        /*0d40*/ 	.word	0xffffffff


	//   ....[12]....
        /*0d44*/ 	.word	0xffffffff


	//   ....[13]....
        /*0d48*/ 	.word	0xffffffff


	//   ....[14]....
        /*0d4c*/ 	.word	0xffffffff


	//   ....[15]....
        /*0d50*/ 	.word	0xffffffff


	//   ....[16]....
        /*0d54*/ 	.word	0xffffffff


	//   ....[17]....
        /*0d58*/ 	.word	0xffffffff


	//   ....[18]....
        /*0d5c*/ 	.word	0xffffffff


	//   ....[19]....
        /*0d60*/ 	.word	0xffffffff


	//   ....[20]....
        /*0d64*/ 	.word	0xffffffff


	//   ....[21]....
        /*0d68*/ 	.word	0xffffffff


	//   ....[22]....
        /*0d6c*/ 	.word	0xffffffff


	//   ....[23]....
        /*0d70*/ 	.word	0xffffffff


	//   ....[24]....
        /*0d74*/ 	.word	0xffffffff


	//   ....[25]....
        /*0d78*/ 	.word	0xffffffff


	//   ....[26]....
        /*0d7c*/ 	.word	0xffffffff


	//   ....[27]....
        /*0d80*/ 	.word	0xffffffff


	//   ....[28]....
        /*0d84*/ 	.word	0xffffffff


	//   ....[29]....
        /*0d88*/ 	.word	0xffffffff


	//   ....[30]....
        /*0d8c*/ 	.word	0xffffffff


	//   ....[31]....
        /*0d90*/ 	.word	0xffffffff


	//   ....[32]....
        /*0d94*/ 	.word	0xffffffff


	//   ....[33]....
        /*0d98*/ 	.word	0xffffffff


	//   ....[34]....
        /*0d9c*/ 	.word	0xffffffff


	//   ....[35]....
        /*0da0*/ 	.word	0xffffffff


	//   ....[36]....
        /*0da4*/ 	.word	0xffffffff


	//   ....[37]....
        /*0da8*/ 	.word	0xffffffff


	//   ....[38]....
        /*0dac*/ 	.word	0xffffffff


	//   ....[39]....
        /*0db0*/ 	.word	0xffffffff


	//   ....[40]....
        /*0db4*/ 	.word	0xffffffff


	//   ....[41]....
        /*0db8*/ 	.word	0xffffffff


	//   ....[42]....
        /*0dbc*/ 	.word	0xffffffff


	//   ....[43]....
        /*0dc0*/ 	.word	0xffffffff


	//   ....[44]....
        /*0dc4*/ 	.word	0xffffffff


	//   ....[45]....
        /*0dc8*/ 	.word	0xffffffff


	//   ....[46]....
        /*0dcc*/ 	.word	0xffffffff


	//   ....[47]....
        /*0dd0*/ 	.word	0xffffffff


	//   ....[48]....
        /*0dd4*/ 	.word	0xffffffff


	//   ....[49]....
        /*0dd8*/ 	.word	0xffffffff


	//   ....[50]....
        /*0ddc*/ 	.word	0xffffffff


	//   ....[51]....
        /*0de0*/ 	.word	0xffffffff


	//   ....[52]....
        /*0de4*/ 	.word	0xffffffff


	//   ....[53]....
        /*0de8*/ 	.word	0xffffffff


	//   ....[54]....
        /*0dec*/ 	.word	0xffffffff


	//   ....[55]....
        /*0df0*/ 	.word	0xffffffff


	//----- nvinfo : EIATTR_COOP_GROUP_INSTR_OFFSETS
	.align		4
.L_488:
        /*0df4*/ 	.byte	0x04, 0x28
        /*0df6*/ 	.short	(.L_490 - .L_489)


	//   ....[0]....
.L_489:
        /*0df8*/ 	.word	0x00000050


	//   ....[1]....
        /*0dfc*/ 	.word	0x00000200


	//   ....[2]....
        /*0e00*/ 	.word	0x00000230


	//   ....[3]....
        /*0e04*/ 	.word	0x00000260


	//   ....[4]....
        /*0e08*/ 	.word	0x00000290


	//   ....[5]....
        /*0e0c*/ 	.word	0x000002c0


	//   ....[6]....
        /*0e10*/ 	.word	0x000002f0


	//   ....[7]....
        /*0e14*/ 	.word	0x00000450


	//   ....[8]....
        /*0e18*/ 	.word	0x00000490


	//   ....[9]....
        /*0e1c*/ 	.word	0x000004c0


	//   ....[10]....
        /*0e20*/ 	.word	0x000004f0


	//   ....[11]....
        /*0e24*/ 	.word	0x00000520


	//   ....[12]....
        /*0e28*/ 	.word	0x00000550


	//   ....[13]....
        /*0e2c*/ 	.word	0x000005e0


	//   ....[14]....
        /*0e30*/ 	.word	0x00000630


	//   ....[15]....
        /*0e34*/ 	.word	0x00000650


	//   ....[16]....
        /*0e38*/ 	.word	0x000006b0


	//   ....[17]....
        /*0e3c*/ 	.word	0x00004500


	//   ....[18]....
        /*0e40*/ 	.word	0x00004550


	//   ....[19]....
        /*0e44*/ 	.word	0x00004d20


	//   ....[20]....
        /*0e48*/ 	.word	0x00004d50


	//   ....[21]....
        /*0e4c*/ 	.word	0x000054a0


	//   ....[22]....
        /*0e50*/ 	.word	0x000054c0


	//   ....[23]....
        /*0e54*/ 	.word	0x00005c10


	//   ....[24]....
        /*0e58*/ 	.word	0x00005c20


	//   ....[25]....
        /*0e5c*/ 	.word	0x00006490


	//   ....[26]....
        /*0e60*/ 	.word	0x000064d0


	//   ....[27]....
        /*0e64*/ 	.word	0x000072a0


	//   ....[28]....
        /*0e68*/ 	.word	0x000072d0


	//   ....[29]....
        /*0e6c*/ 	.word	0x00007ac0


	//   ....[30]....
        /*0e70*/ 	.word	0x00007af0


	//   ....[31]....
        /*0e74*/ 	.word	0x000082e0


	//   ....[32]....
        /*0e78*/ 	.word	0x00008300


	//   ....[33]....
        /*0e7c*/ 	.word	0x00008b10


	//   ....[34]....
        /*0e80*/ 	.word	0x00008b40


	//   ....[35]....
        /*0e84*/ 	.word	0x00008c50


	//   ....[36]....
        /*0e88*/ 	.word	0x00008c80


	//   ....[37]....
        /*0e8c*/ 	.word	0x00008d50


	//   ....[38]....
        /*0e90*/ 	.word	0x00008d80


	//   ....[39]....
        /*0e94*/ 	.word	0x00008e50


	//   ....[40]....
        /*0e98*/ 	.word	0x00008e70


	//   ....[41]....
        /*0e9c*/ 	.word	0x00009330


	//   ....[42]....
        /*0ea0*/ 	.word	0x00009350


	//   ....[43]....
        /*0ea4*/ 	.word	0x000094d0


	//   ....[44]....
        /*0ea8*/ 	.word	0x000094f0


	//   ....[45]....
        /*0eac*/ 	.word	0x000095c0


	//   ....[46]....
        /*0eb0*/ 	.word	0x000095e0


	//   ....[47]....
        /*0eb4*/ 	.word	0x000096b0


	//   ....[48]....
        /*0eb8*/ 	.word	0x000096d0


	//   ....[49]....
        /*0ebc*/ 	.word	0x0000a5c0


	//   ....[50]....
        /*0ec0*/ 	.word	0x0000a5e0


	//   ....[51]....
        /*0ec4*/ 	.word	0x0000a610


	//   ....[52]....
        /*0ec8*/ 	.word	0x0000a620


	//   ....[53]....
        /*0ecc*/ 	.word	0x0000a640


	//   ....[54]....
        /*0ed0*/ 	.word	0x0000a670


	//   ....[55]....
        /*0ed4*/ 	.word	0x0000a6e0


	//   ....[56]....
        /*0ed8*/ 	.word	0x0000a780


	//   ....[57]....
        /*0edc*/ 	.word	0x0000a880


	//   ....[58]....
        /*0ee0*/ 	.word	0x0000a8a0


	//   ....[59]....
        /*0ee4*/ 	.word	0x0000aa60


	//   ....[60]....
        /*0ee8*/ 	.word	0x0000aa70


	//   ....[61]....
        /*0eec*/ 	.word	0x0000ab10


	//   ....[62]....
        /*0ef0*/ 	.word	0x0000ab20


	//   ....[63]....
        /*0ef4*/ 	.word	0x0000ab80


	//   ....[64]....
        /*0ef8*/ 	.word	0x0000ab90


	//   ....[65]....
        /*0efc*/ 	.word	0x0000aeb0


	//   ....[66]....
        /*0f00*/ 	.word	0x0000af20


	//   ....[67]....
        /*0f04*/ 	.word	0x0000af70


	//   ....[68]....
        /*0f08*/ 	.word	0x0000af90


	//   ....[69]....
        /*0f0c*/ 	.word	0x0000b150


	//   ....[70]....
        /*0f10*/ 	.word	0x0000b1e0


	//   ....[71]....
        /*0f14*/ 	.word	0x0000b210


	//   ....[72]....
        /*0f18*/ 	.word	0x0000b250


	//   ....[73]....
        /*0f1c*/ 	.word	0x0000b410


	//   ....[74]....
        /*0f20*/ 	.word	0x0000b4a0


	//   ....[75]....
        /*0f24*/ 	.word	0x0000b4e0


	//   ....[76]....
        /*0f28*/ 	.word	0x0000b520


	//   ....[77]....
        /*0f2c*/ 	.word	0x0000b700


	//   ....[78]....
        /*0f30*/ 	.word	0x0000b790


	//   ....[79]....
        /*0f34*/ 	.word	0x0000b7d0


	//   ....[80]....
        /*0f38*/ 	.word	0x0000b7f0


	//   ....[81]....
        /*0f3c*/ 	.word	0x0000d550


	//   ....[82]....
        /*0f40*/ 	.word	0x0000d570


	//   ....[83]....
        /*0f44*/ 	.word	0x0000d590


	//   ....[84]....
        /*0f48*/ 	.word	0x0000d5b0


	//   ....[85]....
        /*0f4c*/ 	.word	0x0000d670


	//   ....[86]....
        /*0f50*/ 	.word	0x0000d690


	//   ....[87]....
        /*0f54*/ 	.word	0x0000d6b0


	//   ....[88]....
        /*0f58*/ 	.word	0x0000d6d0


	//   ....[89]....
        /*0f5c*/ 	.word	0x0000d8c0


	//   ....[90]....
        /*0f60*/ 	.word	0x0000d900


	//   ....[91]....
        /*0f64*/ 	.word	0x0000d920


	//   ....[92]....
        /*0f68*/ 	.word	0x0000d930


	//   ....[93]....
        /*0f6c*/ 	.word	0x0000da10


	//   ....[94]....
        /*0f70*/ 	.word	0x0000da40


	//   ....[95]....
        /*0f74*/ 	.word	0x0000da50


	//   ....[96]....
        /*0f78*/ 	.word	0x0000da60


	//   ....[97]....
        /*0f7c*/ 	.word	0x0000fce0


	//   ....[98]....
        /*0f80*/ 	.word	0x0000fd00


	//   ....[99]....
        /*0f84*/ 	.word	0x0000fd10


	//   ....[100]....
        /*0f88*/ 	.word	0x0000fd20


	//   ....[101]....
        /*0f8c*/ 	.word	0x0000ff10


	//   ....[102]....
        /*0f90*/ 	.word	0x0000ff30


	//   ....[103]....
        /*0f94*/ 	.word	0x00010070


	//   ....[104]....
        /*0f98*/ 	.word	0x00010080


	//   ....[105]....
        /*0f9c*/ 	.word	0x00011580


	//   ....[106]....
        /*0fa0*/ 	.word	0x000115a0


	//   ....[107]....
        /*0fa4*/ 	.word	0x000116b0


	//   ....[108]....
        /*0fa8*/ 	.word	0x000116c0


	//   ....[109]....
        /*0fac*/ 	.word	0x000117d0


	//   ....[110]....
        /*0fb0*/ 	.word	0x000117f0


	//   ....[111]....
        /*0fb4*/ 	.word	0x00011900


	//   ....[112]....
        /*0fb8*/ 	.word	0x00011910


	//   ....[113]....
        /*0fbc*/ 	.word	0x00011af0


	//   ....[114]....
        /*0fc0*/ 	.word	0x00011eb0


	//   ....[115]....
        /*0fc4*/ 	.word	0x000125b0


	//   ....[116]....
        /*0fc8*/ 	.word	0x000125d0


	//   ....[117]....
        /*0fcc*/ 	.word	0x000125f0


	//   ....[118]....
        /*0fd0*/ 	.word	0x00012610


	//   ....[119]....
        /*0fd4*/ 	.word	0x00014190


	//   ....[120]....
        /*0fd8*/ 	.word	0x000141b0


	//   ....[121]....
        /*0fdc*/ 	.word	0x000141e0


	//   ....[122]....
        /*0fe0*/ 	.word	0x00014250


	//   ....[123]....
        /*0fe4*/ 	.word	0x00014270


	//   ....[124]....
        /*0fe8*/ 	.word	0x00014280


	//   ....[125]....
        /*0fec*/ 	.word	0x00014440


	//   ....[126]....
        /*0ff0*/ 	.word	0x00014450


	//   ....[127]....
        /*0ff4*/ 	.word	0x000158b0


	//   ....[128]....
        /*0ff8*/ 	.word	0x000158d0


	//   ....[129]....
        /*0ffc*/ 	.word	0x000159c0


	//   ....[130]....
        /*1000*/ 	.word	0x000159d0


	//   ....[131]....
        /*1004*/ 	.word	0x00015ac0


	//   ....[132]....
        /*1008*/ 	.word	0x00015ae0


	//   ....[133]....
        /*100c*/ 	.word	0x00015bd0


	//   ....[134]....
        /*1010*/ 	.word	0x00015be0


	//   ....[135]....
        /*1014*/ 	.word	0x00015dc0


	//   ....[136]....
        /*1018*/ 	.word	0x00016170


	//   ....[137]....
        /*101c*/ 	.word	0x000166d0


	//   ....[138]....
        /*1020*/ 	.word	0x000166f0


	//   ....[139]....
        /*1024*/ 	.word	0x000168d0


	//   ....[140]....
        /*1028*/ 	.word	0x000168f0


	//   ....[141]....
        /*102c*/ 	.word	0x00018870


	//   ....[142]....
        /*1030*/ 	.word	0x00018880


	//   ....[143]....
        /*1034*/ 	.word	0x00018960


	//   ....[144]....
        /*1038*/ 	.word	0x00018980


	//   ....[145]....
        /*103c*/ 	.word	0x000189e0


	//   ....[146]....
        /*1040*/ 	.word	0x00018a00


	//   ....[147]....
        /*1044*/ 	.word	0x00018b00


	//   ....[148]....
        /*1048*/ 	.word	0x00018b10


	//   ....[149]....
        /*104c*/ 	.word	0x00019f60


	//   ....[150]....
        /*1050*/ 	.word	0x00019f80


	//   ....[151]....
        /*1054*/ 	.word	0x0001a0b0


	//   ....[152]....
        /*1058*/ 	.word	0x0001a0c0


	//   ....[153]....
        /*105c*/ 	.word	0x0001a1f0


	//   ....[154]....
        /*1060*/ 	.word	0x0001a210


	//   ....[155]....
        /*1064*/ 	.word	0x0001a340


	//   ....[156]....
        /*1068*/ 	.word	0x0001a350


	//   ....[157]....
        /*106c*/ 	.word	0x0001a820


	//   ....[158]....
        /*1070*/ 	.word	0x0001a850


	//   ....[159]....
        /*1074*/ 	.word	0x0001a870


	//   ....[160]....
        /*1078*/ 	.word	0x0001a890


	//   ....[161]....
        /*107c*/ 	.word	0x0001c520


	//   ....[162]....
        /*1080*/ 	.word	0x0001c560


	//   ....[163]....
        /*1084*/ 	.word	0x0001c580


	//   ....[164]....
        /*1088*/ 	.word	0x0001c5a0


	//   ....[165]....
        /*108c*/ 	.word	0x0001d650


	//   ....[166]....
        /*1090*/ 	.word	0x0001d660


	//   ....[167]....
        /*1094*/ 	.word	0x0001d680


	//   ....[168]....
        /*1098*/ 	.word	0x0001d6a0


	//   ....[169]....
        /*109c*/ 	.word	0x0001d9d0


	//   ....[170]....
        /*10a0*/ 	.word	0x0001d9f0


	//   ....[171]....
        /*10a4*/ 	.word	0x0001dae0


	//   ....[172]....
        /*10a8*/ 	.word	0x0001daf0


	//   ....[173]....
        /*10ac*/ 	.word	0x0001dbf0


	//   ....[174]....
        /*10b0*/ 	.word	0x0001dc10


	//   ....[175]....
        /*10b4*/ 	.word	0x0001dd10


	//   ....[176]....
        /*10b8*/ 	.word	0x0001dd20


	//   ....[177]....
        /*10bc*/ 	.word	0x0001e020


	//   ....[178]....
        /*10c0*/ 	.word	0x0001e040


	//   ....[179]....
        /*10c4*/ 	.word	0x0001e680


	//   ....[180]....
        /*10c8*/ 	.word	0x0001e690


	//   ....[181]....
        /*10cc*/ 	.word	0x0001f490


	//   ....[182]....
        /*10d0*/ 	.word	0x0001f4b0


	//   ....[183]....
        /*10d4*/ 	.word	0x0001f5b0


	//   ....[184]....
        /*10d8*/ 	.word	0x0001f5c0


	//   ....[185]....
        /*10dc*/ 	.word	0x0001f6c0


	//   ....[186]....
        /*10e0*/ 	.word	0x0001f6e0


	//   ....[187]....
        /*10e4*/ 	.word	0x0001f7e0


	//   ....[188]....
        /*10e8*/ 	.word	0x0001f7f0


	//   ....[189]....
        /*10ec*/ 	.word	0x0001f9a0


	//   ....[190]....
        /*10f0*/ 	.word	0x0001f9c0


	//   ....[191]....
        /*10f4*/ 	.word	0x0001faf0


	//   ....[192]....
        /*10f8*/ 	.word	0x0001fb30


	//   ....[193]....
        /*10fc*/ 	.word	0x0001fb60


	//   ....[194]....
        /*1100*/ 	.word	0x0001fb90


	//   ....[195]....
        /*1104*/ 	.word	0x0001fbc0


	//   ....[196]....
        /*1108*/ 	.word	0x0001fbf0


	//   ....[197]....
        /*110c*/ 	.word	0x0001fd60


	//   ....[198]....
        /*1110*/ 	.word	0x0001fda0


	//   ....[199]....
        /*1114*/ 	.word	0x0001fdd0


	//   ....[200]....
        /*1118*/ 	.word	0x0001fe00


	//   ....[201]....
        /*111c*/ 	.word	0x0001fe30


	//   ....[202]....
        /*1120*/ 	.word	0x0001fe60


	//   ....[203]....
        /*1124*/ 	.word	0x0001fef0


	//   ....[204]....
        /*1128*/ 	.word	0x0001ff50


	//   ....[205]....
        /*112c*/ 	.word	0x0001ff60


	//   ....[206]....
        /*1130*/ 	.word	0x0001ffc0


	//   ....[207]....
        /*1134*/ 	.word	0x00020a10


	//   ....[208]....
        /*1138*/ 	.word	0x00020a60


	//   ....[209]....
        /*113c*/ 	.word	0x00020ac0


	//   ....[210]....
        /*1140*/ 	.word	0x00020b20


	//   ....[211]....
        /*1144*/ 	.word	0x00020b80


	//   ....[212]....
        /*1148*/ 	.word	0x00020bf0


	//   ....[213]....
        /*114c*/ 	.word	0x00020c40


	//   ....[214]....
        /*1150*/ 	.word	0x00020ca0


	//   ....[215]....
        /*1154*/ 	.word	0x00020d10


	//   ....[216]....
        /*1158*/ 	.word	0x00020d80


	//   ....[217]....
        /*115c*/ 	.word	0x00020df0


	//   ....[218]....
        /*1160*/ 	.word	0x00020e50


	//   ....[219]....
        /*1164*/ 	.word	0x00020ec0


	//   ....[220]....
        /*1168*/ 	.word	0x00020f30


	//   ....[221]....
        /*116c*/ 	.word	0x00020fa0


	//   ....[222]....
        /*1170*/ 	.word	0x00021000


	//   ....[223]....
        /*1174*/ 	.word	0x00021070


	//   ....[224]....
        /*1178*/ 	.word	0x000210e0


	//   ....[225]....
        /*117c*/ 	.word	0x00021150


	//   ....[226]....
        /*1180*/ 	.word	0x000211b0


	//   ....[227]....
        /*1184*/ 	.word	0x00021220


	//   ....[228]....
        /*1188*/ 	.word	0x00021290


	//   ....[229]....
        /*118c*/ 	.word	0x000219d0


	//   ....[230]....
        /*1190*/ 	.word	0x00021a20


	//   ....[231]....
        /*1194*/ 	.word	0x00021a70


	//   ....[232]....
        /*1198*/ 	.word	0x00021ac0


	//   ....[233]....
        /*119c*/ 	.word	0x00021b30


	//   ....[234]....
        /*11a0*/ 	.word	0x00021ba0


	//   ....[235]....
        /*11a4*/ 	.word	0x00021cc0


	//   ....[236]....
        /*11a8*/ 	.word	0x00021d20


	//   ....[237]....
        /*11ac*/ 	.word	0x00021e60


	//   ....[238]....
        /*11b0*/ 	.word	0x00021ec0


	//   ....[239]....
        /*11b4*/ 	.word	0x00021f30


	//   ....[240]....
        /*11b8*/ 	.word	0x00021f90


	//   ....[241]....
        /*11bc*/ 	.word	0x00022000


	//   ....[242]....
        /*11c0*/ 	.word	0x00022070


	//   ....[243]....
        /*11c4*/ 	.word	0x000220e0


	//   ....[244]....
        /*11c8*/ 	.word	0x00022140


	//   ....[245]....
        /*11cc*/ 	.word	0x000221b0


	//   ....[246]....
        /*11d0*/ 	.word	0x00022220


	//   ....[247]....
        /*11d4*/ 	.word	0x00022290


	//   ....[248]....
        /*11d8*/ 	.word	0x000222f0


	//   ....[249]....
        /*11dc*/ 	.word	0x00022360


	//   ....[250]....
        /*11e0*/ 	.word	0x000223d0


	//   ....[251]....
        /*11e4*/ 	.word	0x00022b10


	//   ....[252]....
        /*11e8*/ 	.word	0x00022b50


	//   ....[253]....
        /*11ec*/ 	.word	0x00022ba0


	//   ....[254]....
        /*11f0*/ 	.word	0x00022be0


	//   ....[255]....
        /*11f4*/ 	.word	0x00022c50


	//   ....[0]....
        /*11f8*/ 	.word	0x00022cc0


	//   ....[1]....
        /*11fc*/ 	.word	0x00022d20


	//   ....[2]....
        /*1200*/ 	.word	0x00022d90


	//   ....[3]....
        /*1204*/ 	.word	0x00022e00


	//   ....[4]....
        /*1208*/ 	.word	0x00022e70


	//   ....[5]....
        /*120c*/ 	.word	0x00022ed0


	//   ....[6]....
        /*1210*/ 	.word	0x00022f40


	//   ....[7]....
        /*1214*/ 	.word	0x00022fb0


	//   ....[8]....
        /*1218*/ 	.word	0x00023020


	//   ....[9]....
        /*121c*/ 	.word	0x00023080


	//   ....[10]....
        /*1220*/ 	.word	0x000230d0


	//   ....[11]....
        /*1224*/ 	.word	0x00023120


	//   ....[12]....
        /*1228*/ 	.word	0x00023170


	//   ....[13]....
        /*122c*/ 	.word	0x000231b0


	//   ....[14]....
        /*1230*/ 	.word	0x00023210


	//   ....[15]....
        /*1234*/ 	.word	0x00023260


	//   ....[16]....
        /*1238*/ 	.word	0x000232b0


	//   ....[17]....
        /*123c*/ 	.word	0x00023310


	//   ....[18]....
        /*1240*/ 	.word	0x00023380


	//   ....[19]....
        /*1244*/ 	.word	0x000233f0


	//   ....[20]....
        /*1248*/ 	.word	0x00023460


	//   ....[21]....
        /*124c*/ 	.word	0x000234c0


	//   ....[22]....
        /*1250*/ 	.word	0x00023530


	//   ....[23]....
        /*1254*/ 	.word	0x000235a0


	//   ....[24]....
        /*1258*/ 	.word	0x00023610


	//   ....[25]....
        /*125c*/ 	.word	0x00023670


	//   ....[26]....
        /*1260*/ 	.word	0x000236e0


	//   ....[27]....
        /*1264*/ 	.word	0x00023750


	//   ....[28]....
        /*1268*/ 	.word	0x000237c0


	//   ....[29]....
        /*126c*/ 	.word	0x00023820


	//   ....[30]....
        /*1270*/ 	.word	0x00023890


	//   ....[31]....
        /*1274*/ 	.word	0x00023900


	//   ....[32]....
        /*1278*/ 	.word	0x00023970


	//   ....[33]....
        /*127c*/ 	.word	0x000239d0


	//   ....[34]....
        /*1280*/ 	.word	0x00023a40


	//   ....[35]....
        /*1284*/ 	.word	0x00023ab0


	//   ....[36]....
        /*1288*/ 	.word	0x00023b20


	//   ....[37]....
        /*128c*/ 	.word	0x00023b80


	//   ....[38]....
        /*1290*/ 	.word	0x00023bf0


	//   ....[39]....
        /*1294*/ 	.word	0x00023c60


	//   ....[40]....
        /*1298*/ 	.word	0x00023cb0


	//   ....[41]....
        /*129c*/ 	.word	0x00023cf0


	//   ....[42]....
        /*12a0*/ 	.word	0x00023d40


	//   ....[43]....
        /*12a4*/ 	.word	0x00023d90


	//   ....[44]....
        /*12a8*/ 	.word	0x00023de0


	//   ....[45]....
        /*12ac*/ 	.word	0x00023e50


	//   ....[46]....
        /*12b0*/ 	.word	0x00023ea0


	//   ....[47]....
        /*12b4*/ 	.word	0x00023ee0


	//   ....[48]....
        /*12b8*/ 	.word	0x00023f30


	//   ....[49]....
        /*12bc*/ 	.word	0x00023f80


	//   ....[50]....
        /*12c0*/ 	.word	0x00023fd0


	//   ....[51]....
        /*12c4*/ 	.word	0x00024040


	//   ....[52]....
        /*12c8*/ 	.word	0x00024090


	//   ....[53]....
        /*12cc*/ 	.word	0x000240f0


	//   ....[54]....
        /*12d0*/ 	.word	0x00024150


	//   ....[55]....
        /*12d4*/ 	.word	0x000241c0


	//----- nvinfo : EIATTR_EXIT_INSTR_OFFSETS
	.align		4
.L_490:
        /*12d8*/ 	.byte	0x04, 0x1c
        /*12da*/ 	.short	(.L_492 - .L_491)


	//   ....[0]....
.L_491:
        /*12dc*/ 	.word	0x000010d0


	//   ....[1]....
        /*12e0*/ 	.word	0x000209e0


	//----- nvinfo : EIATTR_MAX_THREADS
	.align		4
.L_492:
        /*12e4*/ 	.byte	0x04, 0x05
        /*12e6*/ 	.short	(.L_494 - .L_493)
.L_493:
        /*12e8*/ 	.word	0x00000100
        /*12ec*/ 	.word	0x00000001
        /*12f0*/ 	.word	0x00000001


	//----- nvinfo : EIATTR_CRS_STACK_SIZE
	.align		4
.L_494:
        /*12f4*/ 	.byte	0x04, 0x1e
        /*12f6*/ 	.short	(.L_496 - .L_495)
.L_495:
        /*12f8*/ 	.word	0x00000000
.L_496:


//--------------------- .nv.info._ZN7cutlass13device_kernelIN5flash19enable_sm80_to_sm89INS1_16FlashAttnFwdSm80INS1_25CollectiveMainloopFwdSm80ILi8ELi1ELb1EN4cute5tupleIJNS5_1CILi128EEES8_S8_EEELi128ENS_10bfloat16_tEfNS_4arch4Sm80ELb0ELb0ELb0ELb0ELb1ELb0ELb1ELb1EEENS1_21CollectiveEpilogueFwdIS9_NS6_IJNS7_ILi1EEESF_SF_EEESA_SC_Li256ELb0ELb1ELb1ELb0EEENS1_19SingleTileSchedulerILb0ELb1ELb1ELi128EEEEEEEEEvNT_6ParamsE --------------------------
	.section	.nv.info._ZN7cutlass13device_kernelIN5flash19enable_sm80_to_sm89INS1_16FlashAttnFwdSm80INS1_25CollectiveMainloopFwdSm80ILi8ELi1ELb1EN4cute5tupleIJNS5_1CILi128EEES8_S8_EEELi128ENS_10bfloat16_tEfNS_4arch4Sm80ELb0ELb0ELb0ELb0ELb1ELb0ELb1ELb1EEENS1_21CollectiveEpilogueFwdIS9_NS6_IJNS7_ILi1EEESF_SF_EEESA_SC_Li256ELb0ELb1ELb1ELb0EEENS1_19SingleTileSchedulerILb0ELb1ELb1ELi128EEEEEEEEEvNT_6ParamsE,"",@"SHT_CUDA_INFO"
	.sectionflags	@""
	.align	4


	//----- nvinfo : EIATTR_CUDA_API_VERSION
	.align		4
        /*0000*/ 	.byte	0x04, 0x37
        /*0002*/ 	.short	(.L_498 - .L_497)
.L_497:
        /*0004*/ 	.word	0x00000082


	//----- nvinfo : EIATTR_SW2861232_WAR
	.align		4
.L_498:
        /*0008*/ 	.byte	0x01, 0x35
	.zero		2


	//----- nvinfo : EIATTR_PARAM_CBANK
	.align		4
        /*000c*/ 	.byte	0x04, 0x0a
        /*000e*/ 	.short	(.L_500 - .L_499)
	.align		4
.L_499:
        /*0010*/ 	.word	index@(.nv.constant0._ZN7cutlass13device_kernelIN5flash19enable_sm80_to_sm89INS1_16FlashAttnFwdSm80INS1_25CollectiveMainloopFwdSm80ILi8ELi1ELb1EN4cute5tupleIJNS5_1CILi128EEES8_S8_EEELi128ENS_10bfloat16_tEfNS_4arch4Sm80ELb0ELb0ELb0ELb0ELb1ELb0ELb1ELb1EEENS1_21CollectiveEpilogueFwdIS9_NS6_IJNS7_ILi1EEESF_SF_EEESA_SC_Li256ELb0ELb1ELb1ELb0EEENS1_19SingleTileSchedulerILb0ELb1ELb1ELi128EEEEEEEEEvNT_6ParamsE)
        /*0014*/ 	.short	0x0160
        /*0016*/ 	.short	0x0418


	//----- nvinfo : EIATTR_CBANK_PARAM_SIZE
	.align		4
.L_500:
        /*0018*/ 	.byte	0x03, 0x19
        /*001a*/ 	.short	0x0418


	//----- nvinfo : EIATTR_KPARAM_INFO
	.align		4
        /*001c*/ 	.byte	0x04, 0x17
        /*001e*/ 	.short	(.L_502 - .L_501)
.L_501:
        /*0020*/ 	.word	0x00000000
        /*0024*/ 	.short	0x0000
        /*0026*/ 	.short	0x0000
        /*0028*/ 	.byte	0x00, 0xf0, 0x61, 0x10


	//----- nvinfo : EIATTR_MAXREG_COUNT
	.align		4
.L_502:
        /*002c*/ 	.byte	0x03, 0x1b
        /*002e*/ 	.short	0x00ff


	//----- nvinfo : EIATTR_NUM_BARRIERS
	.align		4
        /*0030*/ 	.byte	0x02, 0x4c
        /*0032*/ 	.byte	0x02
	.zero		1


	//----- nvinfo : EIATTR_MERCURY_ISA_VERSION
	.align		4
        /*0034*/ 	.byte	0x03, 0x5f
        /*0036*/ 	.short	0x0000


	//----- nvinfo : EIATTR_COOP_GROUP_MASK_REGIDS
	.align		4
        /*0038*/ 	.byte	0x04, 0x29
        /*003a*/ 	.short	(.L_504 - .L_503)


	//   ....[0]....
.L_503:
        /*003c*/ 	.word	0xffffffff


	//   ....[1]....
        /*0040*/ 	.word	0xffffffff


	//   ....[2]....
        /*0044*/ 	.word	0xffffffff


	//   ....[3]....
        /*0048*/ 	.word	0xffffffff


	//   ....[4]....
        /*004c*/ 	.word	0xffffffff


	//   ....[5]....
        /*0050*/ 	.word	0xffffffff


	//   ....[6]....
        /*0054*/ 	.word	0xffffffff


	//   ....[7]....
        /*0058*/ 	.word	0xffffffff


	//   ....[8]....
        /*005c*/ 	.word	0xffffffff


	//   ....[9]....
        /*0060*/ 	.word	0xffffffff


	//   ....[10]....
        /*0064*/ 	.word	0xffffffff


	//   ....[11]....
        /*0068*/ 	.word	0xffffffff


	//   ....[12]....
        /*006c*/ 	.word	0xffffffff


	//   ....[13]....
        /*0070*/ 	.word	0xffffffff


	//   ....[14]....
        /*0074*/ 	.word	0xffffffff


	//   ....[15]....
        /*0078*/ 	.word	0xffffffff


	//   ....[16]....
        /*007c*/ 	.word	0xffffffff


	//   ....[17]....
        /*0080*/ 	.word	0xffffffff


	//   ....[18]....
        /*0084*/ 	.word	0xffffffff


	//   ....[19]....
        /*0088*/ 	.word	0xffffffff


	//   ....[20]....
        /*008c*/ 	.word	0xffffffff


	//   ....[21]....
        /*0090*/ 	.word	0xffffffff


	//   ....[22]....
        /*0094*/ 	.word	0xffffffff


	//   ....[23]....
        /*0098*/ 	.word	0xffffffff


	//   ....[24]....
        /*009c*/ 	.word	0xffffffff


	//   ....[25]....
        /*00a0*/ 	.word	0xffffffff


	//   ....[26]....
        /*00a4*/ 	.word	0xffffffff


	//   ....[27]....
        /*00a8*/ 	.word	0xffffffff


	//   ....[28]....
        /*00ac*/ 	.word	0xffffffff


	//   ....[29]....
        /*00b0*/ 	.word	0xffffffff


	//   ....[30]....
        /*00b4*/ 	.word	0xffffffff


	//   ....[31]....
        /*00b8*/ 	.word	0xffffffff


	//   ....[32]....
        /*00bc*/ 	.word	0xffffffff


	//   ....[33]....
        /*00c0*/ 	.word	0xffffffff


	//   ....[34]....
        /*00c4*/ 	.word	0xffffffff


	//   ....[35]....
        /*00c8*/ 	.word	0xffffffff


	//   ....[36]....
        /*00cc*/ 	.word	0xffffffff


	//   ....[37]....
        /*00d0*/ 	.word	0xffffffff


	//   ....[38]....
        /*00d4*/ 	.word	0xffffffff


	//   ....[39]....
        /*00d8*/ 	.word	0xffffffff


	//   ....[40]....
        /*00dc*/ 	.word	0xffffffff


	//   ....[41]....
        /*00e0*/ 	.word	0xffffffff


	//   ....[42]....
        /*00e4*/ 	.word	0xffffffff


	//   ....[43]....
        /*00e8*/ 	.word	0xffffffff


	//   ....[44]....
        /*00ec*/ 	.word	0xffffffff


	//   ....[45]....
        /*00f0*/ 	.word	0xffffffff


	//   ....[46]....
        /*00f4*/ 	.word	0xffffffff


	//   ....[47]....
        /*00f8*/ 	.word	0xffffffff


	//   ....[48]....
        /*00fc*/ 	.word	0xffffffff


	//   ....[49]....
        /*0100*/ 	.word	0xffffffff


	//   ....[50]....
        /*0104*/ 	.word	0xffffffff


	//   ....[51]....
        /*0108*/ 	.word	0xffffffff


	//   ....[52]....
        /*010c*/ 	.word	0xffffffff


	//   ....[53]....
        /*0110*/ 	.word	0xffffffff


	//   ....[54]....
        /*0114*/ 	.word	0xffffffff


	//   ....[55]....
        /*0118*/ 	.word	0xffffffff


	//   ....[56]....
        /*011c*/ 	.word	0xffffffff


	//   ....[57]....
        /*0120*/ 	.word	0xffffffff


	//   ....[58]....
        /*0124*/ 	.word	0xffffffff


	//   ....[59]....
        /*0128*/ 	.word	0xffffffff


	//   ....[60]....
        /*012c*/ 	.word	0xffffffff


	//   ....[61]....
        /*0130*/ 	.word	0xffffffff


	//   ....[62]....
        /*0134*/ 	.word	0xffffffff


	//   ....[63]....
        /*0138*/ 	.word	0xffffffff


	//   ....[64]....
        /*013c*/ 	.word	0xffffffff


	//   ....[65]....
        /*0140*/ 	.word	0xffffffff


	//   ....[66]....
        /*0144*/ 	.word	0xffffffff


	//   ....[67]....
        /*0148*/ 	.word	0xffffffff


	//   ....[68]....
        /*014c*/ 	.word	0xffffffff


	//----- nvinfo : EIATTR_COOP_GROUP_INSTR_OFFSETS
	.align		4
.L_504:
        /*0150*/ 	.byte	0x04, 0x28
        /*0152*/ 	.short	(.L_506 - .L_505)


	//   ....[0]....
.L_505:
        /*0154*/ 	.word	0x00000050


	//   ....[1]....
        /*0158*/ 	.word	0x00000f70


	//   ....[2]....
        /*015c*/ 	.word	0x00000fa0


	//   ....[3]....
        /*0160*/ 	.word	0x00000fc0


	//   ....[4]....
        /*0164*/ 	.word	0x00000ff0


	//   ....[5]....
        /*0168*/ 	.word	0x00001020


	//   ....[6]....
        /*016c*/ 	.word	0x000010f0


	//   ....[7]....
        /*0170*/ 	.word	0x00001120


	//   ....[8]....
        /*0174*/ 	.word	0x00001190


	//   ....[9]....
        /*0178*/ 	.word	0x00001330


	//   ....[10]....
        /*017c*/ 	.word	0x00001370


	//   ....[11]....
        /*0180*/ 	.word	0x000013a0


	//   ....[12]....
        /*0184*/ 	.word	0x000013d0


	//   ....[13]....
        /*0188*/ 	.word	0x000013e0


	//   ....[14]....
        /*018c*/ 	.word	0x000013f0


	//   ....[15]....
        /*0190*/ 	.word	0x00001400


	//   ....[16]....
        /*0194*/ 	.word	0x00001410


	//   ....[17]....
        /*0198*/ 	.word	0x00001b30


	//   ....[18]....
        /*019c*/ 	.word	0x00001b50


	//   ....[19]....
        /*01a0*/ 	.word	0x00001b60


	//   ....[20]....
        /*01a4*/ 	.word	0x00001b80


	//   ....[21]....
        /*01a8*/ 	.word	0x00001b90


	//   ....[22]....
        /*01ac*/ 	.word	0x00001bb0


	//   ....[23]....
        /*01b0*/ 	.word	0x00001bc0


	//   ....[24]....
        /*01b4*/ 	.word	0x00001bf0


	//   ....[25]....
        /*01b8*/ 	.word	0x00002b50


	//   ....[26]....
        /*01bc*/ 	.word	0x00002b70


	//   ....[27]....
        /*01c0*/ 	.word	0x00002b80


	//   ....[28]....
        /*01c4*/ 	.word	0x00002b90


	//   ....[29]....
        /*01c8*/ 	.word	0x00002ba0


	//   ....[30]....
        /*01cc*/ 	.word	0x00002bb0


	//   ....[31]....
        /*01d0*/ 	.word	0x00002bc0


	//   ....[32]....
        /*01d4*/ 	.word	0x00002be0


	//   ....[33]....
        /*01d8*/ 	.word	0x00003860


	//   ....[34]....
        /*01dc*/ 	.word	0x00003910


	//   ....[35]....
        /*01e0*/ 	.word	0x00003920


	//   ....[36]....
        /*01e4*/ 	.word	0x00003950


	//   ....[37]....
        /*01e8*/ 	.word	0x00005550


	//   ....[38]....
        /*01ec*/ 	.word	0x00005560


	//   ....[39]....
        /*01f0*/ 	.word	0x00005570


	//   ....[40]....
        /*01f4*/ 	.word	0x00005580


	//   ....[41]....
        /*01f8*/ 	.word	0x00005590


	//   ....[42]....
        /*01fc*/ 	.word	0x000055a0


	//   ....[43]....
        /*0200*/ 	.word	0x000055b0


	//   ....[44]....
        /*0204*/ 	.word	0x000055e0


	//   ....[45]....
        /*0208*/ 	.word	0x00005970


	//   ....[46]....
        /*020c*/ 	.word	0x00005990


	//   ....[47]....
        /*0210*/ 	.word	0x000059a0


	//   ....[48]....
        /*0214*/ 	.word	0x000059c0


	//   ....[49]....
        /*0218*/ 	.word	0x000059e0


	//   ....[50]....
        /*021c*/ 	.word	0x00005a10


	//   ....[51]....
        /*0220*/ 	.word	0x00005a80


	//   ....[52]....
        /*0224*/ 	.word	0x00005ab0


	//   ....[53]....
        /*0228*/ 	.word	0x00006b50


	//   ....[54]....
        /*022c*/ 	.word	0x00006b60


	//   ....[55]....
        /*0230*/ 	.word	0x00006b90


	//   ....[56]....
        /*0234*/ 	.word	0x00006ba0


	//   ....[57]....
        /*0238*/ 	.word	0x00008a50


	//   ....[58]....
        /*023c*/ 	.word	0x00008a80


	//   ....[59]....
        /*0240*/ 	.word	0x00008ac0


	//   ....[60]....
        /*0244*/ 	.word	0x00008ad0


	//   ....[61]....
        /*0248*/ 	.word	0x000095e0


	//   ....[62]....
        /*024c*/ 	.word	0x00009620


	//   ....[63]....
        /*0250*/ 	.word	0x00009650


	//   ....[64]....
        /*0254*/ 	.word	0x00009670


	//   ....[65]....
        /*0258*/ 	.word	0x000096e0


	//   ....[66]....
        /*025c*/ 	.word	0x00009700


	//   ....[67]....
        /*0260*/ 	.word	0x00009d40


	//   ....[68]....
        /*0264*/ 	.word	0x00009d50


	//----- nvinfo : EIATTR_EXIT_INSTR_OFFSETS
	.align		4
.L_506:
        /*0268*/ 	.byte	0x04, 0x1c
        /*026a*/ 	.short	(.L_508 - .L_507)


	//   ....[0]....
.L_507:
        /*026c*/ 	.word	0x000001b0


	//   ....[1]....
        /*0270*/ 	.word	0x00009d60


	//   ....[2]....
        /*0274*/ 	.word	0x0000a300


	//   ....[3]....
        /*0278*/ 	.word	0x0000a350


	//   ....[4]....
        /*027c*/ 	.word	0x0000a380


	//   ....[5]....
        /*0280*/ 	.word	0x0000a3e0


	//   ....[6]....
        /*0284*/ 	.word	0x0000a670


	//----- nvinfo : EIATTR_CTAIDZ_USED
	.align		4
.L_508:
        /*0288*/ 	.byte	0x01, 0x04
	.zero		2


	//----- nvinfo : EIATTR_MAX_THREADS
	.align		4
        /*028c*/ 	.byte	0x04, 0x05
        /*028e*/ 	.short	(.L_510 - .L_509)
.L_509:
        /*0290*/ 	.word	0x00000100
        /*0294*/ 	.word	0x00000001
        /*0298*/ 	.word	0x00000001


	//----- nvinfo : EIATTR_CRS_STACK_SIZE
	.align		4
.L_510:
        /*029c*/ 	.byte	0x04, 0x1e
        /*029e*/ 	.short	(.L_512 - .L_511)
.L_511:
        /*02a0*/ 	.word	0x00000000
.L_512:


//--------------------- .nv.info._ZN7cutlass13device_kernelIN5flash19enable_sm80_to_sm89INS1_16FlashAttnFwdSm80INS1_25CollectiveMainloopFwdSm80ILi8ELi1ELb1EN4cute5tupleIJNS5_1CILi128EEENS7_ILi96EEES8_EEELi128ENS_10bfloat16_tEfNS_4arch4Sm80ELb0ELb1ELb0ELb0ELb1ELb0ELb1ELb1EEENS1_21CollectiveEpilogueFwdINS6_IJS8_S8_S9_EEENS6_IJNS7_ILi1EEESH_SH_EEESB_SD_Li256ELb0ELb1ELb1ELb0EEENS1_19SingleTileSchedulerILb0ELb1ELb1ELi128EEEEEEEEEvNT_6ParamsE --------------------------
	.section	.nv.info._ZN7cutlass13device_kernelIN5flash19enable_sm80_to_sm89INS1_16FlashAttnFwdSm80INS1_25CollectiveMainloopFwdSm80ILi8ELi1ELb1EN4cute5tupleIJNS5_1CILi128EEENS7_ILi96EEES8_EEELi128ENS_10bfloat16_tEfNS_4arch4Sm80ELb0ELb1ELb0ELb0ELb1ELb0ELb1ELb1EEENS1_21CollectiveEpilogueFwdINS6_IJS8_S8_S9_EEENS6_IJNS7_ILi1EEESH_SH_EEESB_SD_Li256ELb0ELb1ELb1ELb0EEENS1_19SingleTileSchedulerILb0ELb1ELb1ELi128EEEEEEEEEvNT_6ParamsE,"",@"SHT_CUDA_INFO"
	.sectionflags	@""
	.align	4


	//----- nvinfo : EIATTR_CUDA_API_VERSION
	.align		4
        /*0000*/ 	.byte	0x04, 0x37
        /*0002*/ 	.short	(.L_514 - .L_513)
.L_513:
        /*0004*/ 	.word	0x00000082


	//----- nvinfo : EIATTR_SW2861232_WAR
	.align		4
.L_514:
        /*0008*/ 	.byte	0x01, 0x35
	.zero		2


	//----- nvinfo : EIATTR_PARAM_CBANK
	.align		4
        /*000c*/ 	.byte	0x04, 0x0a
        /*000e*/ 	.short	(.L_516 - .L_515)
	.align		4
.L_515:
        /*0010*/ 	.word	index@(.nv.constant0._ZN7cutlass13device_kernelIN5flash19enable_sm80_to_sm89INS1_16FlashAttnFwdSm80INS1_25CollectiveMainloopFwdSm80ILi8ELi1ELb1EN4cute5tupleIJNS5_1CILi128EEENS7_ILi96EEES8_EEELi128ENS_10bfloat16_tEfNS_4arch4Sm80ELb0ELb1ELb0ELb0ELb1ELb0ELb1ELb1EEENS1_21CollectiveEpilogueFwdINS6_IJS8_S8_S9_EEENS6_IJNS7_ILi1EEESH_SH_EEESB_SD_Li256ELb0ELb1ELb1ELb0EEENS1_19SingleTileSchedulerILb0ELb1ELb1ELi128EEEEEEEEEvNT_6ParamsE)
        /*0014*/ 	.short	0x0160
        /*0016*/ 	.short	0x0418


	//----- nvinfo : EIATTR_CBANK_PARAM_SIZE
	.align		4
.L_516:
        /*0018*/ 	.byte	0x03, 0x19
        /*001a*/ 	.short	0x0418


	//----- nvinfo : EIATTR_KPARAM_INFO
	.align		4
        /*001c*/ 	.byte	0x04, 0x17
        /*001e*/ 	.short	(.L_518 - .L_517)
.L_517:
        /*0020*/ 	.word	0x00000000
        /*0024*/ 	.short	0x0000
        /*0026*/ 	.short	0x0000
        /*0028*/ 	.byte	0x00, 0xf0, 0x61, 0x10


	//----- nvinfo : EIATTR_MAXREG_COUNT
	.align		4
.L_518:
        /*002c*/ 	.byte	0x03, 0x1b
        /*002e*/ 	.short	0x00ff


	//----- nvinfo : EIATTR_NUM_BARRIERS
	.align		4
        /*0030*/ 	.byte	0x02, 0x4c
        /*0032*/ 	.byte	0x02
	.zero		1


	//----- nvinfo : EIATTR_MERCURY_ISA_VERSION
	.align		4
        /*0034*/ 	.byte	0x03, 0x5f
        /*0036*/ 	.short	0x0000


	//----- nvinfo : EIATTR_COOP_GROUP_MASK_REGIDS
	.align		4
        /*0038*/ 	.byte	0x04, 0x29
        /*003a*/ 	.short	(.L_520 - .L_519)


	//   ....[0]....
.L_519:
        /*003c*/ 	.word	0xffffffff


	//   ....[1]....
        /*0040*/ 	.word	0xffffffff


	//   ....[2]....
        /*0044*/ 	.word	0xffffffff


	//   ....[3]....
        /*0048*/ 	.word	0xffffffff


	//   ....[4]....
        /*004c*/ 	.word	0xffffffff


	//   ....[5]....
        /*0050*/ 	.word	0xffffffff


	//   ....[6]....
        /*0054*/ 	.word	0xffffffff


	//   ....[7]....
        /*0058*/ 	.word	0xffffffff


	//   ....[8]....
        /*005c*/ 	.word	0xffffffff


	//   ....[9]....
        /*0060*/ 	.word	0xffffffff


	//   ....[10]....
        /*0064*/ 	.word	0xffffffff


	//   ....[11]....
        /*0068*/ 	.word	0xffffffff


	//   ....[12]....
        /*006c*/ 	.word	0xffffffff


	//   ....[13]....
        /*0070*/ 	.word	0xffffffff


	//   ....[14]....
        /*0074*/ 	.word	0xffffffff


	//   ....[15]....
        /*0078*/ 	.word	0xffffffff


	//   ....[16]....
        /*007c*/ 	.word	0xffffffff


	//   ....[17]....
        /*0080*/ 	.word	0xffffffff


	//   ....[18]....
        /*0084*/ 	.word	0xffffffff


	//   ....[19]....
        /*0088*/ 	.word	0xffffffff


	//   ....[20]....
        /*008c*/ 	.word	0xffffffff


	//   ....[21]....
        /*0090*/ 	.word	0xffffffff


	//   ....[22]....
        /*0094*/ 	.word	0xffffffff


	//   ....[23]....
        /*0098*/ 	.word	0xffffffff


	//   ....[24]....
        /*009c*/ 	.word	0xffffffff


	//   ....[25]....
        /*00a0*/ 	.word	0xffffffff


	//   ....[26]....
        /*00a4*/ 	.word	0xffffffff


	//   ....[27]....
        /*00a8*/ 	.word	0xffffffff


	//   ....[28]....
        /*00ac*/ 	.word	0xffffffff


	//   ....[29]....
        /*00b0*/ 	.word	0xffffffff


	//   ....[30]....
        /*00b4*/ 	.word	0xffffffff


	//   ....[31]....
        /*00b8*/ 	.word	0xffffffff


	//   ....[32]....
        /*00bc*/ 	.word	0xffffffff


	//   ....[33]....
        /*00c0*/ 	.word	0xffffffff


	//   ....[34]....
        /*00c4*/ 	.word	0xffffffff


	//   ....[35]....
        /*00c8*/ 	.word	0xffffffff


	//   ....[36]....
        /*00cc*/ 	.word	0xffffffff


	//   ....[37]....
        /*00d0*/ 	.word	0xffffffff


	//   ....[38]....
        /*00d4*/ 	.word	0xffffffff


	//   ....[39]....
        /*00d8*/ 	.word	0xffffffff


	//   ....[40]....
        /*00dc*/ 	.word	0xffffffff


	//   ....[41]....
        /*00e0*/ 	.word	0xffffffff


	//   ....[42]....
        /*00e4*/ 	.word	0xffffffff


	//   ....[43]....
        /*00e8*/ 	.word	0xffffffff


	//   ....[44]....
        /*00ec*/ 	.word	0xffffffff


	//   ....[45]....
        /*00f0*/ 	.word	0xffffffff


	//   ....[46]....
        /*00f4*/ 	.word	0xffffffff


	//   ....[47]....
        /*00f8*/ 	.word	0xffffffff


	//   ....[48]....
        /*00fc*/ 	.word	0xffffffff


	//   ....[49]....
        /*0100*/ 	.word	0xffffffff


	//   ....[50]....
        /*0104*/ 	.word	0xffffffff


	//   ....[51]....
        /*0108*/ 	.word	0xffffffff


	//   ....[52]....
        /*010c*/ 	.word	0xffffffff


	//   ....[53]....
        /*0110*/ 	.word	0xffffffff


	//   ....[54]....
        /*0114*/ 	.word	0xffffffff


	//   ....[55]....
        /*0118*/ 	.word	0xffffffff


	//   ....[56]....
        /*011c*/ 	.word	0xffffffff


	//   ....[57]....
        /*0120*/ 	.word	0xffffffff


	//   ....[58]....
        /*0124*/ 	.word	0xffffffff


	//   ....[59]....
        /*0128*/ 	.word	0xffffffff


	//   ....[60]....
        /*012c*/ 	.word	0xffffffff


	//   ....[61]....
        /*0130*/ 	.word	0xffffffff


	//   ....[62]....
        /*0134*/ 	.word	0xffffffff


	//   ....[63]....
        /*0138*/ 	.word	0xffffffff


	//   ....[64]....
        /*013c*/ 	.word	0xffffffff


	//   ....[65]....
        /*0140*/ 	.word	0xffffffff


	//   ....[66]....
        /*0144*/ 	.word	0xffffffff


	//   ....[67]....
        /*0148*/ 	.word	0xffffffff


	//   ....[68]....
        /*014c*/ 	.word	0xffffffff


	//   ....[69]....
        /*0150*/ 	.word	0xffffffff


	//   ....[70]....
        /*0154*/ 	.word	0xffffffff


	//   ....[71]....
        /*0158*/ 	.word	0xffffffff


	//   ....[72]....
        /*015c*/ 	.word	0xffffffff


	//   ....[73]....
        /*0160*/ 	.word	0xffffffff


	//   ....[74]....
        /*0164*/ 	.word	0xffffffff


	//   ....[75]....
        /*0168*/ 	.word	0xffffffff


	//   ....[76]....
        /*016c*/ 	.word	0xffffffff


	//   ....[77]....
        /*0170*/ 	.word	0xffffffff


	//   ....[78]....
        /*0174*/ 	.word	0xffffffff


	//   ....[79]....
        /*0178*/ 	.word	0xffffffff


	//   ....[80]....
        /*017c*/ 	.word	0xffffffff


	//   ....[81]....
        /*0180*/ 	.word	0xffffffff


	//   ....[82]....
        /*0184*/ 	.word	0xffffffff


	//   ....[83]....
        /*0188*/ 	.word	0xffffffff


	//   ....[84]....
        /*018c*/ 	.word	0xffffffff


	//   ....[85]....
        /*0190*/ 	.word	0xffffffff


	//   ....[86]....
        /*0194*/ 	.word	0xffffffff


	//   ....[87]....
        /*0198*/ 	.word	0xffffffff


	//   ....[88]....
        /*019c*/ 	.word	0xffffffff


	//   ....[89]....
        /*01a0*/ 	.word	0xffffffff


	//   ....[90]....
        /*01a4*/ 	.word	0xffffffff


	//   ....[91]....
        /*01a8*/ 	.word	0xffffffff


	//   ....[92]....
        /*01ac*/ 	.word	0xffffffff


	//   ....[93]....
        /*01b0*/ 	.word	0xffffffff


	//   ....[94]....
        /*01b4*/ 	.word	0xffffffff


	//   ....[95]....
        /*01b8*/ 	.word	0xffffffff


	//   ....[96]....
        /*01bc*/ 	.word	0xffffffff


	//----- nvinfo : EIATTR_COOP_GROUP_INSTR_OFFSETS
	.align		4
.L_520:
        /*01c0*/ 	.byte	0x04, 0x28
        /*01c2*/ 	.short	(.L_522 - .L_521)


	//   ....[0]....
.L_521:
        /*01c4*/ 	.word	0x00000050


	//   ....[1]....
        /*01c8*/ 	.word	0x000012f0


	//   ....[2]....
        /*01cc*/ 	.word	0x00001330


	//   ....[3]....
        /*01d0*/ 	.word	0x00001360


	//   ....[4]....
        /*01d4*/ 	.word	0x00001390


	//   ....[5]....
        /*01d8*/ 	.word	0x00001630


	//   ....[6]....
        /*01dc*/ 	.word	0x00001650


	//   ....[7]....
        /*01e0*/ 	.word	0x00001660


	//   ....[8]....
        /*01e4*/ 	.word	0x00001670


	//   ....[9]....
        /*01e8*/ 	.word	0x00001850


	//   ....[10]....
        /*01ec*/ 	.word	0x00001880


	//   ....[11]....
        /*01f0*/ 	.word	0x000018b0


	//   ....[12]....
        /*01f4*/ 	.word	0x000018c0


	//   ....[13]....
        /*01f8*/ 	.word	0x000018d0


	//   ....[14]....
        /*01fc*/ 	.word	0x000018e0


	//   ....[15]....
        /*0200*/ 	.word	0x00001ec0


	//   ....[16]....
        /*0204*/ 	.word	0x00001ef0


	//   ....[17]....
        /*0208*/ 	.word	0x00001f00


	//   ....[18]....
        /*020c*/ 	.word	0x00001f20


	//   ....[19]....
        /*0210*/ 	.word	0x00001f30


	//   ....[20]....
        /*0214*/ 	.word	0x00001f50


	//   ....[21]....
        /*0218*/ 	.word	0x00002bb0


	//   ....[22]....
        /*021c*/ 	.word	0x00002bd0


	//   ....[23]....
        /*0220*/ 	.word	0x00002be0


	//   ....[24]....
        /*0224*/ 	.word	0x00002bf0


	//   ....[25]....
        /*0228*/ 	.word	0x00002c00


	//   ....[26]....
        /*022c*/ 	.word	0x00002c10


	//   ....[27]....
        /*0230*/ 	.word	0x00002f50


	//   ....[28]....
        /*0234*/ 	.word	0x00003170


	//   ....[29]....
        /*0238*/ 	.word	0x00004200


	//   ....[30]....
        /*023c*/ 	.word	0x000042b0


	//   ....[31]....
        /*0240*/ 	.word	0x000046b0


	//   ....[32]....
        /*0244*/ 	.word	0x00004710


	//   ....[33]....
        /*0248*/ 	.word	0x00005c80


	//   ....[34]....
        /*024c*/ 	.word	0x00005c90


	//   ....[35]....
        /*0250*/ 	.word	0x00005ca0


	//   ....[36]....
        /*0254*/ 	.word	0x00005cb0


	//   ....[37]....
        /*0258*/ 	.word	0x00005cc0


	//   ....[38]....
        /*025c*/ 	.word	0x00005cd0


	//   ....[39]....
        /*0260*/ 	.word	0x00006840


	//   ....[40]....
        /*0264*/ 	.word	0x00006860


	//   ....[41]....
        /*0268*/ 	.word	0x00006880


	//   ....[42]....
        /*026c*/ 	.word	0x00006890


	//   ....[43]....
        /*0270*/ 	.word	0x000068a0


	//   ....[44]....
        /*0274*/ 	.word	0x000068b0


	//   ....[45]....
        /*0278*/ 	.word	0x00006a90


	//   ....[46]....
        /*027c*/ 	.word	0x00006d60


	//   ....[47]....
        /*0280*/ 	.word	0x00007cd0


	//   ....[48]....
        /*0284*/ 	.word	0x00007f00


	//   ....[49]....
        /*0288*/ 	.word	0x000080d0


	//   ....[50]....
        /*028c*/ 	.word	0x000081c0


	//   ....[51]....
        /*0290*/ 	.word	0x00009e10


	//   ....[52]....
        /*0294*/ 	.word	0x00009e30


	//   ....[53]....
        /*0298*/ 	.word	0x00009e50


	//   ....[54]....
        /*029c*/ 	.word	0x00009e60


	//   ....[55]....
        /*02a0*/ 	.word	0x00009e70


	//   ....[56]....
        /*02a4*/ 	.word	0x00009e80


	//   ....[57]....
        /*02a8*/ 	.word	0x0000a9f0


	//   ....[58]....
        /*02ac*/ 	.word	0x0000aa10


	//   ....[59]....
        /*02b0*/ 	.word	0x0000aa30


	//   ....[60]....
        /*02b4*/ 	.word	0x0000aa40


	//   ....[61]....
        /*02b8*/ 	.word	0x0000aa50


	//   ....[62]....
        /*02bc*/ 	.word	0x0000aa60


	//   ....[63]....
        /*02c0*/ 	.word	0x0000aee0


	//   ....[64]....
        /*02c4*/ 	.word	0x0000af00


	//   ....[65]....
        /*02c8*/ 	.word	0x0000af30


	//   ....[66]....
        /*02cc*/ 	.word	0x0000af40


	//   ....[67]....
        /*02d0*/ 	.word	0x0000ca40


	//   ....[68]....
        /*02d4*/ 	.word	0x0000ca80


	//   ....[69]....
        /*02d8*/ 	.word	0x0000caa0


	//   ....[70]....
        /*02dc*/ 	.word	0x0000cac0


	//   ....[71]....
        /*02e0*/ 	.word	0x0000cae0


	//   ....[72]....
        /*02e4*/ 	.word	0x0000cb00


	//   ....[73]....
        /*02e8*/ 	.word	0x0000d5c0


	//   ....[74]....
        /*02ec*/ 	.word	0x0000d5d0


	//   ....[75]....
        /*02f0*/ 	.word	0x0000d5e0


	//   ....[76]....
        /*02f4*/ 	.word	0x0000d5f0


	//   ....[77]....
        /*02f8*/ 	.word	0x0000d600


	//   ....[78]....
        /*02fc*/ 	.word	0x0000d610


	//   ....[79]....
        /*0300*/ 	.word	0x0000d820


	//   ....[80]....
        /*0304*/ 	.word	0x0000dc10


	//   ....[81]....
        /*0308*/ 	.word	0x0000e9d0


	//   ....[82]....
        /*030c*/ 	.word	0x0000ec40


	//   ....[83]....
        /*0310*/ 	.word	0x0000ede0


	//   ....[84]....
        /*0314*/ 	.word	0x0000eef0


	//   ....[85]....
        /*0318*/ 	.word	0x000106c0


	//   ....[86]....
        /*031c*/ 	.word	0x000106f0


	//   ....[87]....
        /*0320*/ 	.word	0x00010730


	//   ....[88]....
        /*0324*/ 	.word	0x00010740


	//   ....[89]....
        /*0328*/ 	.word	0x00011250


	//   ....[90]....
        /*032c*/ 	.word	0x00011290


	//   ....[91]....
        /*0330*/ 	.word	0x000112b0


	//   ....[92]....
        /*0334*/ 	.word	0x000112e0


	//   ....[93]....
        /*0338*/ 	.word	0x00011350


	//   ....[94]....
        /*033c*/ 	.word	0x000113c0


	//   ....[95]....
        /*0340*/ 	.word	0x000119d0


	//   ....[96]....
        /*0344*/ 	.word	0x000119e0


	//----- nvinfo : EIATTR_EXIT_INSTR_OFFSETS
	.align		4
.L_522:
        /*0348*/ 	.byte	0x04, 0x1c
        /*034a*/ 	.short	(.L_524 - .L_523)


	//   ....[0]....
.L_523:
        /*034c*/ 	.word	0x000001b0


	//   ....[1]....
        /*0350*/ 	.word	0x000119f0


	//   ....[2]....
        /*0354*/ 	.word	0x00011f90


	//   ....[3]....
        /*0358*/ 	.word	0x00011fe0


	//   ....[4]....
        /*035c*/ 	.word	0x00012010


	//   ....[5]....
        /*0360*/ 	.word	0x00012070


	//   ....[6]....
        /*0364*/ 	.word	0x00012300


	//----- nvinfo : EIATTR_CTAIDZ_USED
	.align		4
.L_524:
        /*0368*/ 	.byte	0x01, 0x04
	.zero		2


	//----- nvinfo : EIATTR_MAX_THREADS
	.align		4
        /*036c*/ 	.byte	0x04, 0x05
        /*036e*/ 	.short	(.L_526 - .L_525)
.L_525:
        /*0370*/ 	.word	0x00000100
        /*0374*/ 	.word	0x00000001
        /*0378*/ 	.word	0x00000001


	//----- nvinfo : EIATTR_CRS_STACK_SIZE
	.align		4
.L_526:
        /*037c*/ 	.byte	0x04, 0x1e
        /*037e*/ 	.short	(.L_528 - .L_527)
.L_527:
        /*0380*/ 	.word	0x00000000
.L_528:


//--------------------- .nv.info._ZN7cutlass13device_kernelIN5flash19enable_sm80_to_sm89INS1_16FlashAttnFwdSm80INS1_25CollectiveMainloopFwdSm80ILi8ELi1ELb1EN4cute5tupleIJNS5_1CILi128EEES8_S8_EEELi128ENS_10bfloat16_tEfNS_4arch4Sm80ELb1ELb0ELb0ELb0ELb1ELb0ELb1ELb1EEENS1_21CollectiveEpilogueFwdIS9_NS6_IJNS7_ILi1EEESF_SF_EEESA_SC_Li256ELb0ELb1ELb1ELb0EEENS1_30DynamicPersistentTileSchedulerILi256ELi256ELb1ELb1ELb0EEEEEEEEEvNT_6ParamsE --------------------------
	.section	.nv.info._ZN7cutlass13device_kernelIN5flash19enable_sm80_to_sm89INS1_16FlashAttnFwdSm80INS1_25CollectiveMainloopFwdSm80ILi8ELi1ELb1EN4cute5tupleIJNS5_1CILi128EEES8_S8_EEELi128ENS_10bfloat16_tEfNS_4arch4Sm80ELb1ELb0ELb0ELb0ELb1ELb0ELb1ELb1EEENS1_21CollectiveEpilogueFwdIS9_NS6_IJNS7_ILi1EEESF_SF_EEESA_SC_Li256ELb0ELb1ELb1ELb0EEENS1_30DynamicPersistentTileSchedulerILi256ELi256ELb1ELb1ELb0EEEEEEEEEvNT_6ParamsE,"",@"SHT_CUDA_INFO"
	.sectionflags	@""
	.align	4


	//----- nvinfo : EIATTR_CUDA_API_VERSION
	.align		4
        /*0000*/ 	.byte	0x04, 0x37
        /*0002*/ 	.short	(.L_530 - .L_529)
.L_529:
        /*0004*/ 	.word	0x00000082


	//----- nvinfo : EIATTR_SW2861232_WAR
	.align		4
.L_530:
        /*0008*/ 	.byte	0x01, 0x35
	.zero		2


	//----- nvinfo : EIATTR_PARAM_CBANK
	.align		4
        /*000c*/ 	.byte	0x04, 0x0a
        /*000e*/ 	.short	(.L_532 - .L_531)
	.align		4
.L_531:
        /*0010*/ 	.word	index@(.nv.constant0._ZN7cutlass13device_kernelIN5flash19enable_sm80_to_sm89INS1_16FlashAttnFwdSm80INS1_25CollectiveMainloopFwdSm80ILi8ELi1ELb1EN4cute5tupleIJNS5_1CILi128EEES8_S8_EEELi128ENS_10bfloat16_tEfNS_4arch4Sm80ELb1ELb0ELb0ELb0ELb1ELb0ELb1ELb1EEENS1_21CollectiveEpilogueFwdIS9_NS6_IJNS7_ILi1EEESF_SF_EEESA_SC_Li256ELb0ELb1ELb1ELb0EEENS1_30DynamicPersistentTileSchedulerILi256ELi256ELb1ELb1ELb0EEEEEEEEEvNT_6ParamsE)
        /*0014*/ 	.short	0x0160
        /*0016*/ 	.short	0x0428


	//----- nvinfo : EIATTR_CBANK_PARAM_SIZE
	.align		4
.L_532:
        /*0018*/ 	.byte	0x03, 0x19
        /*001a*/ 	.short	0x0428


	//----- nvinfo : EIATTR_KPARAM_INFO
	.align		4
        /*001c*/ 	.byte	0x04, 0x17
        /*001e*/ 	.short	(.L_534 - .L_533)
.L_533:
        /*0020*/ 	.word	0x00000000
        /*0024*/ 	.short	0x0000
        /*0026*/ 	.short	0x0000
        /*0028*/ 	.byte	0x00, 0xf0, 0xa1, 0x10


	//----- nvinfo : EIATTR_MAXREG_COUNT
	.align		4
.L_534:
        /*002c*/ 	.byte	0x03, 0x1b
        /*002e*/ 	.short	0x00ff


	//----- nvinfo : EIATTR_NUM_BARRIERS
	.align		4
        /*0030*/ 	.byte	0x02, 0x4c
        /*0032*/ 	.byte	0x06
	.zero		1


	//----- nvinfo : EIATTR_ANNOTATIONS
	.align		4
        /*0034*/ 	.byte	0x04, 0x55
        /*0036*/ 	.short	(.L_536 - .L_535)


	//   ....[0]....
.L_535:
        /* <DEDUP_REMOVED lines=67> */


	//----- nvinfo : EIATTR_MERCURY_ISA_VERSION
	.align		4
.L_536:
        /*0458*/ 	.byte	0x03, 0x5f
        /*045a*/ 	.short	0x0000


	//----- nvinfo : EIATTR_INT_WARP_WIDE_INSTR_OFFSETS
	.align		4
        /*045c*/ 	.byte	0x04, 0x31
        /*045e*/ 	.short	(.L_538 - .L_537)


	//   ....[0]....
.L_537:
        /*0460*/ 	.word	0x0000e6f0


	//   ....[1]....
        /*0464*/ 	.word	0x0000e770


	//----- nvinfo : EIATTR_COOP_GROUP_MASK_REGIDS
	.align		4
.L_538:
        /*0468*/ 	.byte	0x04, 0x29
        /*046a*/ 	.short	(.L_540 - .L_539)


	//   ....[0]....
.L_539:
        /*046c*/ 	.word	0xffffffff


	//   ....[1]....
        /*0470*/ 	.word	0xffffffff


	//   ....[2]....
        /*0474*/ 	.word	0xffffffff


	//   ....[3]....
        /*0478*/ 	.word	0xffffffff


	//   ....[4]....
        /*047c*/ 	.word	0xffffffff


	//   ....[5]....
        /*0480*/ 	.word	0xffffffff


	//   ....[6]....
        /*0484*/ 	.word	0xffffffff


	//   ....[7]....
        /*0488*/ 	.word	0xffffffff


	//   ....[8]....
        /*048c*/ 	.word	0xffffffff


	//   ....[9]....
        /*0490*/ 	.word	0xffffffff


	//   ....[10]....
        /*0494*/ 	.word	0xffffffff


	//   ....[11]....
        /*0498*/ 	.word	0xffffffff


	//   ....[12]....
        /*049c*/ 	.word	0xffffffff


	//   ....[13]....
        /*04a0*/ 	.word	0xffffffff


	//   ....[14]....
        /*04a4*/ 	.word	0xffffffff


	//   ....[15]....
        /*04a8*/ 	.word	0xffffffff


	//   ....[16]....
        /*04ac*/ 	.word	0xffffffff


	//   ....[17]....
        /*04b0*/ 	.word	0xffffffff


	//   ....[18]....
        /*04b4*/ 	.word	0xffffffff


	//   ....[19]....
        /*04b8*/ 	.word	0xffffffff


	//   ....[20]....
        /*04bc*/ 	.word	0xffffffff


	//   ....[21]....
        /*04c0*/ 	.word	0xffffffff


	//   ....[22]....
        /*04c4*/ 	.word	0xffffffff


	//   ....[23]....
        /*04c8*/ 	.word	0xffffffff


	//   ....[24]....
        /*04cc*/ 	.word	0xffffffff


	//   ....[25]....
        /*04d0*/ 	.word	0xffffffff


	//   ....[26]....
        /*04d4*/ 	.word	0xffffffff


	//   ....[27]....
        /*04d8*/ 	.word	0xffffffff


	//   ....[28]....
        /*04dc*/ 	.word	0xffffffff


	//   ....[29]....
        /*04e0*/ 	.word	0xffffffff


	//   ....[30]....
        /*04e4*/ 	.word	0xffffffff


	//   ....[31]....
        /*04e8*/ 	.word	0xffffffff


	//   ....[32]....
        /*04ec*/ 	.word	0xffffffff


	//   ....[33]....
        /*04f0*/ 	.word	0xffffffff


	//   ....[34]....
        /*04f4*/ 	.word	0xffffffff


	//   ....[35]....
        /*04f8*/ 	.word	0xffffffff


	//   ....[36]....
        /*04fc*/ 	.word	0xffffffff


	//   ....[37]....
        /*0500*/ 	.word	0xffffffff


	//   ....[38]....
        /*0504*/ 	.word	0xffffffff


	//   ....[39]....
        /*0508*/ 	.word	0xffffffff


	//   ....[40]....
        /*050c*/ 	.word	0xffffffff


	//   ....[41]....
        /*0510*/ 	.word	0xffffffff


	//   ....[42]....
        /*0514*/ 	.word	0xffffffff


	//   ....[43]....
        /*0518*/ 	.word	0xffffffff


	//   ....[44]....
        /*051c*/ 	.word	0xffffffff


	//   ....[45]....
        /*0520*/ 	.word	0xffffffff


	//   ....[46]....
        /*0524*/ 	.word	0xffffffff


	//   ....[47]....
        /*0528*/ 	.word	0xffffffff


	//   ....[48]....
        /*052c*/ 	.word	0xffffffff


	//   ....[49]....
        /*0530*/ 	.word	0xffffffff


	//   ....[50]....
        /*0534*/ 	.word	0xffffffff


	//   ....[51]....
        /*0538*/ 	.word	0xffffffff


	//   ....[52]....
        /*053c*/ 	.word	0xffffffff


	//   ....[53]....
        /*0540*/ 	.word	0xffffffff


	//   ....[54]....
        /*0544*/ 	.word	0xffffffff


	//   ....[55]....
        /*0548*/ 	.word	0xffffffff


	//   ....[56]....
        /*054c*/ 	.word	0xffffffff


	//   ....[57]....
        /*0550*/ 	.word	0xffffffff


	//   ....[58]....
        /*0554*/ 	.word	0xffffffff


	//   ....[59]....
        /*0558*/ 	.word	0xffffffff


	//   ....[60]....
        /*055c*/ 	.word	0xffffffff


	//   ....[61]....
        /*0560*/ 	.word	0xffffffff


	//   ....[62]....
        /*0564*/ 	.word	0xffffffff


	//   ....[63]....
        /*0568*/ 	.word	0xffffffff


	//   ....[64]....
        /*056c*/ 	.word	0xffffffff


	//   ....[65]....
        /*0570*/ 	.word	0xffffffff


	//   ....[66]....
        /*0574*/ 	.word	0xffffffff


	//   ....[67]....
        /*0578*/ 	.word	0xffffffff


	//   ....[68]....
        /*057c*/ 	.word	0xffffffff


	//   ....[69]....
        /*0580*/ 	.word	0xffffffff


	//   ....[70]....
        /*0584*/ 	.word	0xffffffff


	//   ....[71]....
        /*0588*/ 	.word	0xffffffff


	//   ....[72]....
        /*058c*/ 	.word	0xffffffff


	//   ....[73]....
        /*0590*/ 	.word	0xffffffff


	//   ....[74]....
        /*0594*/ 	.word	0xffffffff


	//   ....[75]....
        /*0598*/ 	.word	0xffffffff


	//   ....[76]....
        /*059c*/ 	.word	0xffffffff


	//   ....[77]....
        /*05a0*/ 	.word	0xffffffff


	//   ....[78]....
        /*05a4*/ 	.word	0xffffffff


	//   ....[79]....
        /*05a8*/ 	.word	0xffffffff


	//   ....[80]....
        /*05ac*/ 	.word	0xffffffff


	//   ....[81]....
        /*05b0*/ 	.word	0xffffffff


	//   ....[82]....
        /*05b4*/ 	.word	0xffffffff


	//   ....[83]....
        /*05b8*/ 	.word	0xffffffff


	//   ....[84]....
        /*05bc*/ 	.word	0xffffffff


	//   ....[85]....
        /*05c0*/ 	.word	0xffffffff


	//   ....[86]....
        /*05c4*/ 	.word	0xffffffff


	//   ....[87]....
        /*05c8*/ 	.word	0xffffffff


	//   ....[88]....
        /*05cc*/ 	.word	0xffffffff


	//   ....[89]....
        /*05d0*/ 	.word	0xffffffff


	//   ....[90]....
        /*05d4*/ 	.word	0xffffffff


	//   ....[91]....
        /*05d8*/ 	.word	0xffffffff


	//   ....[92]....
        /*05dc*/ 	.word	0xffffffff


	//   ....[93]....
        /*05e0*/ 	.word	0xffffffff


	//   ....[94]....
        /*05e4*/ 	.word	0xffffffff


	//   ....[95]....
        /*05e8*/ 	.word	0xffffffff


	//   ....[96]....
        /*05ec*/ 	.word	0xffffffff


	//   ....[97]....
        /*05f0*/ 	.word	0xffffffff


	//   ....[98]....
        /*05f4*/ 	.word	0xffffffff


	//   ....[99]....
        /*05f8*/ 	.word	0xffffffff


	//   ....[100]....
        /*05fc*/ 	.word	0xffffffff


	//   ....[101]....
        /*0600*/ 	.word	0xffffffff


	//   ....[102]....
        /*0604*/ 	.word	0xffffffff


	//   ....[103]....
        /*0608*/ 	.word	0xffffffff


	//   ....[104]....
        /*060c*/ 	.word	0xffffffff


	//   ....[105]....
        /*0610*/ 	.word	0xffffffff


	//   ....[106]....
        /*0614*/ 	.word	0xffffffff


	//   ....[107]....
        /*0618*/ 	.word	0xffffffff


	//   ....[108]....
        /*061c*/ 	.word	0xffffffff


	//   ....[109]....
        /*0620*/ 	.word	0xffffffff


	//   ....[110]....
        /*0624*/ 	.word	0xffffffff


	//   ....[111]....
        /*0628*/ 	.word	0xffffffff


	//   ....[112]....
        /*062c*/ 	.word	0xffffffff


	//   ....[113]....
        /*0630*/ 	.word	0xffffffff


	//   ....[114]....
        /*0634*/ 	.word	0xffffffff


	//   ....[115]....
        /*0638*/ 	.word	0xffffffff


	//   ....[116]....
        /*063c*/ 	.word	0xffffffff


	//   ....[117]....
        /*0640*/ 	.word	0xffffffff


	//   ....[118]....
        /*0644*/ 	.word	0xffffffff


	//   ....[119]....
        /*0648*/ 	.word	0xffffffff


	//   ....[120]....
        /*064c*/ 	.word	0xffffffff


	//   ....[121]....
        /*0650*/ 	.word	0xffffffff


	//   ....[122]....
        /*0654*/ 	.word	0xffffffff


	//   ....[123]....
        /*0658*/ 	.word	0xffffffff


	//   ....[124]....
        /*065c*/ 	.word	0xffffffff


	//   ....[125]....
        /*0660*/ 	.word	0xffffffff


	//   ....[126]....
        /*0664*/ 	.word	0xffffffff


	//   ....[127]....
        /*0668*/ 	.word	0xffffffff


	//   ....[128]....
        /*066c*/ 	.word	0xffffffff


	//   ....[129]....
        /*0670*/ 	.word	0xffffffff


	//   ....[130]....
        /*0674*/ 	.word	0xffffffff


	//   ....[131]....
        /*0678*/ 	.word	0xffffffff


	//   ....[132]....
        /*067c*/ 	.word	0xffffffff


	//   ....[133]....
        /*0680*/ 	.word	0xffffffff


	//   ....[134]....
        /*0684*/ 	.word	0xffffffff


	//   ....[135]....
        /*0688*/ 	.word	0xffffffff


	//   ....[136]....
        /*068c*/ 	.word	0xffffffff


	//   ....[137]....
        /*0690*/ 	.word	0xffffffff


	//   ....[138]....
        /*0694*/ 	.word	0xffffffff


	//   ....[139]....
        /*0698*/ 	.word	0xffffffff


	//   ....[140]....
        /*069c*/ 	.word	0xffffffff


	//   ....[141]....
        /*06a0*/ 	.word	0xffffffff


	//   ....[142]....
        /*06a4*/ 	.word	0xffffffff


	//   ....[143]....
        /*06a8*/ 	.word	0xffffffff


	//   ....[144]....
        /*06ac*/ 	.word	0xffffffff


	//   ....[145]....
        /*06b0*/ 	.word	0xffffffff


	//   ....[146]....
        /*06b4*/ 	.word	0xffffffff


	//   ....[147]....
        /*06b8*/ 	.word	0xffffffff


	//   ....[148]....
        /*06bc*/ 	.word	0xffffffff


	//----- nvinfo : EIATTR_COOP_GROUP_INSTR_OFFSETS
	.align		4
.L_540:
        /*06c0*/ 	.byte	0x04, 0x28
        /*06c2*/ 	.short	(.L_542 - .L_541)


	//   ....[0]....
.L_541:
        /*06c4*/ 	.word	0x00000050


	//   ....[1]....
        /*06c8*/ 	.word	0x000018b0


	//   ....[2]....
        /*06cc*/ 	.word	0x000018f0


	//   ....[3]....
        /*06d0*/ 	.word	0x00001910


	//   ....[4]....
        /*06d4*/ 	.word	0x00001930


	//   ....[5]....
        /*06d8*/ 	.word	0x00001940


	//   ....[6]....
        /*06dc*/ 	.word	0x00001950


	//   ....[7]....
        /*06e0*/ 	.word	0x00001990


	//   ....[8]....
        /*06e4*/ 	.word	0x000019b0


	//   ....[9]....
        /*06e8*/ 	.word	0x00001bf0


	//   ....[10]....
        /*06ec*/ 	.word	0x00001c10


	//   ....[11]....
        /*06f0*/ 	.word	0x00001c20


	//   ....[12]....
        /*06f4*/ 	.word	0x00001c50


	//   ....[13]....
        /*06f8*/ 	.word	0x00001c60


	//   ....[14]....
        /*06fc*/ 	.word	0x00001ca0


	//   ....[15]....
        /*0700*/ 	.word	0x00001ce0


	//   ....[16]....
        /*0704*/ 	.word	0x00001d10


	//   ....[17]....
        /*0708*/ 	.word	0x00002370


	//   ....[18]....
        /*070c*/ 	.word	0x00002390


	//   ....[19]....
        /*0710*/ 	.word	0x000023a0


	//   ....[20]....
        /*0714*/ 	.word	0x000023c0


	//   ....[21]....
        /*0718*/ 	.word	0x000023d0


	//   ....[22]....
        /*071c*/ 	.word	0x000023f0


	//   ....[23]....
        /*0720*/ 	.word	0x00002410


	//   ....[24]....
        /*0724*/ 	.word	0x00002430


	//   ....[25]....
        /*0728*/ 	.word	0x00003370


	//   ....[26]....
        /*072c*/ 	.word	0x00003390


	//   ....[27]....
        /*0730*/ 	.word	0x000033c0


	//   ....[28]....
        /*0734*/ 	.word	0x000033d0


	//   ....[29]....
        /*0738*/ 	.word	0x000033e0


	//   ....[30]....
        /*073c*/ 	.word	0x000033f0


	//   ....[31]....
        /*0740*/ 	.word	0x00003400


	//   ....[32]....
        /*0744*/ 	.word	0x00003540


	//   ....[33]....
        /*0748*/ 	.word	0x00003750


	//   ....[34]....
        /*074c*/ 	.word	0x00003b90


	//   ....[35]....
        /*0750*/ 	.word	0x00004390


	//   ....[36]....
        /*0754*/ 	.word	0x000043b0


	//   ....[37]....
        /*0758*/ 	.word	0x000043d0


	//   ....[38]....
        /*075c*/ 	.word	0x000043f0


	//   ....[39]....
        /*0760*/ 	.word	0x00006300


	//   ....[40]....
        /*0764*/ 	.word	0x00006320


	//   ....[41]....
        /*0768*/ 	.word	0x00006390


	//   ....[42]....
        /*076c*/ 	.word	0x000063d0


	//   ....[43]....
        /*0770*/ 	.word	0x000063e0


	//   ....[44]....
        /*0774*/ 	.word	0x000063f0


	//   ....[45]....
        /*0778*/ 	.word	0x00006460


	//   ....[46]....
        /*077c*/ 	.word	0x00006470


	//   ....[47]....
        /*0780*/ 	.word	0x00007480


	//   ....[48]....
        /*0784*/ 	.word	0x000074a0


	//   ....[49]....
        /*0788*/ 	.word	0x00007510


	//   ....[50]....
        /*078c*/ 	.word	0x00007550


	//   ....[51]....
        /*0790*/ 	.word	0x00007560


	//   ....[52]....
        /*0794*/ 	.word	0x00007570


	//   ....[53]....
        /*0798*/ 	.word	0x000075e0


	//   ....[54]....
        /*079c*/ 	.word	0x000075f0


	//   ....[55]....
        /*07a0*/ 	.word	0x00007850


	//   ....[56]....
        /*07a4*/ 	.word	0x00007c80


	//   ....[57]....
        /*07a8*/ 	.word	0x000082a0


	//   ....[58]....
        /*07ac*/ 	.word	0x000082c0


	//   ....[59]....
        /*07b0*/ 	.word	0x000084e0


	//   ....[60]....
        /*07b4*/ 	.word	0x00008500


	//   ....[61]....
        /*07b8*/ 	.word	0x0000a830


	//   ....[62]....
        /*07bc*/ 	.word	0x0000a850


	//   ....[63]....
        /*07c0*/ 	.word	0x0000a890


	//   ....[64]....
        /*07c4*/ 	.word	0x0000a8d0


	//   ....[65]....
        /*07c8*/ 	.word	0x0000a900


	//   ....[66]....
        /*07cc*/ 	.word	0x0000a920


	//   ....[67]....
        /*07d0*/ 	.word	0x0000a950


	//   ....[68]....
        /*07d4*/ 	.word	0x0000a970


	//   ....[69]....
        /*07d8*/ 	.word	0x0000b940


	//   ....[70]....
        /*07dc*/ 	.word	0x0000b960


	//   ....[71]....
        /*07e0*/ 	.word	0x0000b990


	//   ....[72]....
        /*07e4*/ 	.word	0x0000ba10


	//   ....[73]....
        /*07e8*/ 	.word	0x0000ba80


	//   ....[74]....
        /*07ec*/ 	.word	0x0000baa0


	//   ....[75]....
        /*07f0*/ 	.word	0x0000bac0


	//   ....[76]....
        /*07f4*/ 	.word	0x0000bad0


	//   ....[77]....
        /*07f8*/ 	.word	0x0000c020


	//   ....[78]....
        /*07fc*/ 	.word	0x0000c040


	//   ....[79]....
        /*0800*/ 	.word	0x0000c060


	//   ....[80]....
        /*0804*/ 	.word	0x0000c080


	//   ....[81]....
        /*0808*/ 	.word	0x0000e0b0


	//   ....[82]....
        /*080c*/ 	.word	0x0000e0f0


	//   ....[83]....
        /*0810*/ 	.word	0x0000e110


	//   ....[84]....
        /*0814*/ 	.word	0x0000e130


	//   ....[85]....
        /*0818*/ 	.word	0x0000e8c0


	//   ....[86]....
        /*081c*/ 	.word	0x0000ef00


	//   ....[87]....
        /*0820*/ 	.word	0x0000ef20


	//   ....[88]....
        /*0824*/ 	.word	0x0000ef40


	//   ....[89]....
        /*0828*/ 	.word	0x0000ef50


	//   ....[90]....
        /*082c*/ 	.word	0x0000f050


	//   ....[91]....
        /*0830*/ 	.word	0x0000f070


	//   ....[92]....
        /*0834*/ 	.word	0x0000f490


	//   ....[93]....
        /*0838*/ 	.word	0x0000f4a0


	//   ....[94]....
        /*083c*/ 	.word	0x0000fc30


	//   ....[95]....
        /*0840*/ 	.word	0x0000fd20


	//   ....[96]....
        /*0844*/ 	.word	0x0000fd90


	//   ....[97]....
        /*0848*/ 	.word	0x0000feb0


	//   ....[98]....
        /*084c*/ 	.word	0x0000ff10


	//   ....[99]....
        /*0850*/ 	.word	0x00010050


	//   ....[100]....
        /*0854*/ 	.word	0x000100b0


	//   ....[101]....
        /*0858*/ 	.word	0x000101f0


	//   ....[102]....
        /*085c*/ 	.word	0x00010250


	//   ....[103]....
        /*0860*/ 	.word	0x000102c0


	//   ....[104]....
        /*0864*/ 	.word	0x00010330


	//   ....[105]....
        /*0868*/ 	.word	0x00010b70


	//   ....[106]....
        /*086c*/ 	.word	0x00010bc0


	//   ....[107]....
        /*0870*/ 	.word	0x00010c10


	//   ....[108]....
        /*0874*/ 	.word	0x00010c60


	//   ....[109]....
        /*0878*/ 	.word	0x00010cd0


	//   ....[110]....
        /*087c*/ 	.word	0x00010d40


	//   ....[111]....
        /*0880*/ 	.word	0x00010e60


	//   ....[112]....
        /*0884*/ 	.word	0x00010ec0


	//   ....[113]....
        /*0888*/ 	.word	0x00011000


	//   ....[114]....
        /*088c*/ 	.word	0x00011060


	//   ....[115]....
        /*0890*/ 	.word	0x000111a0


	//   ....[116]....
        /*0894*/ 	.word	0x00011200


	//   ....[117]....
        /*0898*/ 	.word	0x00011270


	//   ....[118]....
        /*089c*/ 	.word	0x000112e0


	//   ....[119]....
        /*08a0*/ 	.word	0x00011400


	//   ....[120]....
        /*08a4*/ 	.word	0x00011460


	//   ....[121]....
        /*08a8*/ 	.word	0x000115a0


	//   ....[122]....
        /*08ac*/ 	.word	0x00011600


	//   ....[123]....
        /*08b0*/ 	.word	0x00011740


	//   ....[124]....
        /*08b4*/ 	.word	0x000117a0


	//   ....[125]....
        /*08b8*/ 	.word	0x00011810


	//   ....[126]....
        /*08bc*/ 	.word	0x00011880


	//   ....[127]....
        /*08c0*/ 	.word	0x000120c0


	//   ....[128]....
        /*08c4*/ 	.word	0x00012100


	//   ....[129]....
        /*08c8*/ 	.word	0x00012150


	//   ....[130]....
        /*08cc*/ 	.word	0x00012190


	//   ....[131]....
        /*08d0*/ 	.word	0x000121f0


	//   ....[132]....
        /*08d4*/ 	.word	0x00012260


	//   ....[133]....
        /*08d8*/ 	.word	0x000122d0


	//   ....[134]....
        /*08dc*/ 	.word	0x000123e0


	//   ....[135]....
        /*08e0*/ 	.word	0x00012440


	//   ....[136]....
        /*08e4*/ 	.word	0x00012550


	//   ....[137]....
        /*08e8*/ 	.word	0x000125b0


	//   ....[138]....
        /*08ec*/ 	.word	0x000126c0


	//   ....[139]....
        /*08f0*/ 	.word	0x00012720


	//   ....[140]....
        /*08f4*/ 	.word	0x00012770


	//   ....[141]....
        /*08f8*/ 	.word	0x000127b0


	//   ....[142]....
        /*08fc*/ 	.word	0x00012800


	//   ....[143]....
        /*0900*/ 	.word	0x00012840


	//   ....[144]....
        /*0904*/ 	.word	0x00012890


	//   ....[145]....
        /*0908*/ 	.word	0x000128f0


	//   ....[146]....
        /*090c*/ 	.word	0x00012940


	//   ....[147]....
        /*0910*/ 	.word	0x000129a0


	//   ....[148]....
        /*0914*/ 	.word	0x00012a10


	//----- nvinfo : EIATTR_EXIT_INSTR_OFFSETS
	.align		4
.L_542:
        /*0918*/ 	.byte	0x04, 0x1c
        /*091a*/ 	.short	(.L_544 - .L_543)


	//   ....[0]....
.L_543:
        /*091c*/ 	.word	0x000000a0


	//   ....[1]....
        /*0920*/ 	.word	0x0000fcd0


	//----- nvinfo : EIATTR_MAX_THREADS
	.align		4
.L_544:
        /*0924*/ 	.byte	0x04, 0x05
        /*0926*/ 	.short	(.L_546 - .L_545)
.L_545:
        /*0928*/ 	.word	0x00000100
        /*092c*/ 	.word	0x00000001
        /*0930*/ 	.word	0x00000001


	//----- nvinfo : EIATTR_CRS_STACK_SIZE
	.align		4
.L_546:
        /*0934*/ 	.byte	0x04, 0x1e
        /*0936*/ 	.short	(.L_548 - .L_547)
.L_547:
        /*0938*/ 	.word	0x00000000
.L_548:


//--------------------- .nv.info._ZN7cutlass13device_kernelIN5flash19enable_sm80_to_sm89INS1_16FlashAttnFwdSm80INS1_25CollectiveMainloopFwdSm80ILi4ELi1ELb0EN4cute5tupleIJNS5_1CILi128EEENS7_ILi64EEES8_EEELi128ENS_10bfloat16_tEfNS_4arch4Sm80ELb0ELb0ELb0ELb0ELb1ELb0ELb1ELb1EEENS1_21CollectiveEpilogueFwdINS6_IJS8_S8_S9_EEENS6_IJNS7_ILi1EEESH_SH_EEESB_SD_Li128ELb0ELb1ELb1ELb0EEENS1_19SingleTileSchedulerILb0ELb1ELb1ELi128EEEEEEEEEvNT_6ParamsE --------------------------
	.section	.nv.info._ZN7cutlass13device_kernelIN5flash19enable_sm80_to_sm89INS1_16FlashAttnFwdSm80INS1_25CollectiveMainloopFwdSm80ILi4ELi1ELb0EN4cute5tupleIJNS5_1CILi128EEENS7_ILi64EEES8_EEELi128ENS_10bfloat16_tEfNS_4arch4Sm80ELb0ELb0ELb0ELb0ELb1ELb0ELb1ELb1EEENS1_21CollectiveEpilogueFwdINS6_IJS8_S8_S9_EEENS6_IJNS7_ILi1EEESH_SH_EEESB_SD_Li128ELb0ELb1ELb1ELb0EEENS1_19SingleTileSchedulerILb0ELb1ELb1ELi128EEEEEEEEEvNT_6ParamsE,"",@"SHT_CUDA_INFO"
	.sectionflags	@""
	.align	4


	//----- nvinfo : EIATTR_CUDA_API_VERSION
	.align		4
        /*0000*/ 	.byte	0x04, 0x37
        /*0002*/ 	.short	(.L_550 - .L_549)
.L_549:
        /*0004*/ 	.word	0x00000082


	//----- nvinfo : EIATTR_SW2861232_WAR
	.align		4
.L_550:
        /*0008*/ 	.byte	0x01, 0x35
	.zero		2


	//----- nvinfo : EIATTR_PARAM_CBANK
	.align		4
        /*000c*/ 	.byte	0x04, 0x0a
        /*000e*/ 	.short	(.L_552 - .L_551)
	.align		4
.L_551:
        /*0010*/ 	.word	index@(.nv.constant0._ZN7cutlass13device_kernelIN5flash19enable_sm80_to_sm89INS1_16FlashAttnFwdSm80INS1_25CollectiveMainloopFwdSm80ILi4ELi1ELb0EN4cute5tupleIJNS5_1CILi128EEENS7_ILi64EEES8_EEELi128ENS_10bfloat16_tEfNS_4arch4Sm80ELb0ELb0ELb0ELb0ELb1ELb0ELb1ELb1EEENS1_21CollectiveEpilogueFwdINS6_IJS8_S8_S9_EEENS6_IJNS7_ILi1EEESH_SH_EEESB_SD_Li128ELb0ELb1ELb1ELb0EEENS1_19SingleTileSchedulerILb0ELb1ELb1ELi128EEEEEEEEEvNT_6ParamsE)
        /*0014*/ 	.short	0x0160
        /*0016*/ 	.short	0x0418


	//----- nvinfo : EIATTR_CBANK_PARAM_SIZE
	.align		4
.L_552:
        /*0018*/ 	.byte	0x03, 0x19
        /*001a*/ 	.short	0x0418


	//----- nvinfo : EIATTR_KPARAM_INFO
	.align		4
        /*001c*/ 	.byte	0x04, 0x17
        /*001e*/ 	.short	(.L_554 - .L_553)
.L_553:
        /*0020*/ 	.word	0x00000000
        /*0024*/ 	.short	0x0000
        /*0026*/ 	.short	0x0000
        /*0028*/ 	.byte	0x00, 0xf0, 0x61, 0x10


	//----- nvinfo : EIATTR_MAXREG_COUNT
	.align		4
.L_554:
        /*002c*/ 	.byte	0x03, 0x1b
        /*002e*/ 	.short	0x00ff


	//----- nvinfo : EIATTR_NUM_BARRIERS
	.align		4
        /*0030*/ 	.byte	0x02, 0x4c
        /*0032*/ 	.byte	0x02
	.zero		1


	//----- nvinfo : EIATTR_ANNOTATIONS
	.align		4
        /*0034*/ 	.byte	0x04, 0x55
        /*0036*/ 	.short	(.L_556 - .L_555)


	//   ....[0]....
.L_555:
        /* <DEDUP_REMOVED lines=16> */


	//----- nvinfo : EIATTR_MERCURY_ISA_VERSION
	.align		4
.L_556:
        /*0128*/ 	.byte	0x03, 0x5f
        /*012a*/ 	.short	0x0000


	//----- nvinfo : EIATTR_COOP_GROUP_MASK_REGIDS
	.align		4
        /*012c*/ 	.byte	0x04, 0x29
        /*012e*/ 	.short	(.L_558 - .L_557)


	//   ....[0]....
.L_557:
        /*0130*/ 	.word	0xffffffff


	//   ....[1]....
        /*0134*/ 	.word	0xffffffff


	//   ....[2]....
        /*0138*/ 	.word	0xffffffff


	//   ....[3]....
        /*013c*/ 	.word	0xffffffff


	//   ....[4]....
        /*0140*/ 	.word	0xffffffff


	//   ....[5]....
        /*0144*/ 	.word	0xffffffff


	//   ....[6]....
        /*0148*/ 	.word	0xffffffff


	//   ....[7]....
        /*014c*/ 	.word	0xffffffff


	//   ....[8]....
        /*0150*/ 	.word	0xffffffff


	//   ....[9]....
        /*0154*/ 	.word	0xffffffff


	//   ....[10]....
        /*0158*/ 	.word	0xffffffff


	//   ....[11]....
        /*015c*/ 	.word	0xffffffff


	//   ....[12]....
        /*0160*/ 	.word	0xffffffff


	//   ....[13]....
        /*0164*/ 	.word	0xffffffff


	//   ....[14]....
        /*0168*/ 	.word	0xffffffff


	//   ....[15]....
        /*016c*/ 	.word	0xffffffff


	//   ....[16]....
        /*0170*/ 	.word	0xffffffff


	//   ....[17]....
        /*0174*/ 	.word	0xffffffff


	//   ....[18]....
        /*0178*/ 	.word	0xffffffff


	//   ....[19]....
        /*017c*/ 	.word	0xffffffff


	//   ....[20]....
        /*0180*/ 	.word	0xffffffff


	//   ....[21]....
        /*0184*/ 	.word	0xffffffff


	//   ....[22]....
        /*0188*/ 	.word	0xffffffff


	//   ....[23]....
        /*018c*/ 	.word	0xffffffff


	//   ....[24]....
        /*0190*/ 	.word	0xffffffff


	//   ....[25]....
        /*0194*/ 	.word	0xffffffff


	//   ....[26]....
        /*0198*/ 	.word	0xffffffff


	//   ....[27]....
        /*019c*/ 	.word	0xffffffff


	//   ....[28]....
        /*01a0*/ 	.word	0xffffffff


	//   ....[29]....
        /*01a4*/ 	.word	0xffffffff


	//   ....[30]....
        /*01a8*/ 	.word	0xffffffff


	//   ....[31]....
        /*01ac*/ 	.word	0xffffffff


	//   ....[32]....
        /*01b0*/ 	.word	0xffffffff


	//   ....[33]....
        /*01b4*/ 	.word	0xffffffff


	//   ....[34]....
        /*01b8*/ 	.word	0xffffffff


	//   ....[35]....
        /*01bc*/ 	.word	0xffffffff


	//   ....[36]....
        /*01c0*/ 	.word	0xffffffff


	//   ....[37]....
        /*01c4*/ 	.word	0xffffffff


	//   ....[38]....
        /*01c8*/ 	.word	0xffffffff


	//   ....[39]....
        /*01cc*/ 	.word	0xffffffff


	//   ....[40]....
        /*01d0*/ 	.word	0xffffffff


	//   ....[41]....
        /*01d4*/ 	.word	0xffffffff


	//   ....[42]....
        /*01d8*/ 	.word	0xffffffff


	//   ....[43]....
        /*01dc*/ 	.word	0xffffffff


	//   ....[44]....
        /*01e0*/ 	.word	0xffffffff


	//   ....[45]....
        /*01e4*/ 	.word	0xffffffff


	//   ....[46]....
        /*01e8*/ 	.word	0xffffffff


	//   ....[47]....
        /*01ec*/ 	.word	0xffffffff


	//   ....[48]....
        /*01f0*/ 	.word	0xffffffff


	//   ....[49]....
        /*01f4*/ 	.word	0xffffffff


	//   ....[50]....
        /*01f8*/ 	.word	0xffffffff


	//   ....[51]....
        /*01fc*/ 	.word	0xffffffff


	//   ....[52]....
        /*0200*/ 	.word	0xffffffff


	//   ....[53]....
        /*0204*/ 	.word	0xffffffff


	//   ....[54]....
        /*0208*/ 	.word	0xffffffff


	//   ....[55]....
        /*020c*/ 	.word	0xffffffff


	//   ....[56]....
        /*0210*/ 	.word	0xffffffff


	//   ....[57]....
        /*0214*/ 	.word	0xffffffff


	//   ....[58]....
        /*0218*/ 	.word	0xffffffff


	//   ....[59]....
        /*021c*/ 	.word	0xffffffff


	//   ....[60]....
        /*0220*/ 	.word	0xffffffff


	//   ....[61]....
        /*0224*/ 	.word	0xffffffff


	//   ....[62]....
        /*0228*/ 	.word	0xffffffff


	//   ....[63]....
        /*022c*/ 	.word	0xffffffff


	//   ....[64]....
        /*0230*/ 	.word	0xffffffff


	//   ....[65]....
        /*0234*/ 	.word	0xffffffff


	//   ....[66]....
        /*0238*/ 	.word	0xffffffff


	//   ....[67]....
        /*023c*/ 	.word	0xffffffff


	//   ....[68]....
        /*0240*/ 	.word	0xffffffff


	//   ....[69]....
        /*0244*/ 	.word	0xffffffff


	//   ....[70]....
        /*0248*/ 	.word	0xffffffff


	//   ....[71]....
        /*024c*/ 	.word	0xffffffff


	//   ....[72]....
        /*0250*/ 	.word	0xffffffff


	//   ....[73]....
        /*0254*/ 	.word	0xffffffff


	//   ....[74]....
        /*0258*/ 	.word	0xffffffff


	//   ....[75]....
        /*025c*/ 	.word	0xffffffff


	//   ....[76]....
        /*0260*/ 	.word	0xffffffff


	//   ....[77]....
        /*0264*/ 	.word	0xffffffff


	//   ....[78]....
        /*0268*/ 	.word	0xffffffff


	//   ....[79]....
        /*026c*/ 	.word	0xffffffff


	//   ....[80]....
        /*0270*/ 	.word	0xffffffff


	//   ....[81]....
        /*0274*/ 	.word	0xffffffff


	//   ....[82]....
        /*0278*/ 	.word	0xffffffff


	//   ....[83]....
        /*027c*/ 	.word	0xffffffff


	//   ....[84]....
        /*0280*/ 	.word	0xffffffff


	//   ....[85]....
        /*0284*/ 	.word	0xffffffff


	//   ....[86]....
        /*0288*/ 	.word	0xffffffff


	//   ....[87]....
        /*028c*/ 	.word	0xffffffff


	//   ....[88]....
        /*0290*/ 	.word	0xffffffff


	//   ....[89]....
        /*0294*/ 	.word	0xffffffff


	//   ....[90]....
        /*0298*/ 	.word	0xffffffff


	//   ....[91]....
        /*029c*/ 	.word	0xffffffff


	//   ....[92]....
        /*02a0*/ 	.word	0xffffffff


	//   ....[93]....
        /*02a4*/ 	.word	0xffffffff


	//   ....[94]....
        /*02a8*/ 	.word	0xffffffff


	//   ....[95]....
        /*02ac*/ 	.word	0xffffffff


	//   ....[96]....
        /*02b0*/ 	.word	0xffffffff


	//----- nvinfo : EIATTR_COOP_GROUP_INSTR_OFFSETS
	.align		4
.L_558:
        /*02b4*/ 	.byte	0x04, 0x28
        /*02b6*/ 	.short	(.L_560 - .L_559)


	//   ....[0]....
.L_559:
        /*02b8*/ 	.word	0x00000060


	//   ....[1]....
        /*02bc*/ 	.word	0x00000eb0


	//   ....[2]....
        /*02c0*/ 	.word	0x00000ee0


	//   ....[3]....
        /*02c4*/ 	.word	0x00001060


	//   ....[4]....
        /*02c8*/ 	.word	0x00001090


	//   ....[5]....
        /*02cc*/ 	.word	0x00001160


	//   ....[6]....
        /*02d0*/ 	.word	0x00001190


	//   ....[7]....
        /*02d4*/ 	.word	0x00001260


	//   ....[8]....
        /*02d8*/ 	.word	0x00001290


	//   ....[9]....
        /*02dc*/ 	.word	0x00001360


	//   ....[10]....
        /*02e0*/ 	.word	0x00001390


	//   ....[11]....
        /*02e4*/ 	.word	0x00001460


	//   ....[12]....
        /*02e8*/ 	.word	0x00001490


	//   ....[13]....
        /*02ec*/ 	.word	0x00001560


	//   ....[14]....
        /*02f0*/ 	.word	0x00001590


	//   ....[15]....
        /*02f4*/ 	.word	0x00001650


	//   ....[16]....
        /*02f8*/ 	.word	0x00001690


	//   ....[17]....
        /*02fc*/ 	.word	0x00001b10


	//   ....[18]....
        /*0300*/ 	.word	0x00001b30


	//   ....[19]....
        /*0304*/ 	.word	0x00001b60


	//   ....[20]....
        /*0308*/ 	.word	0x00001b90


	//   ....[21]....
        /*030c*/ 	.word	0x00001ba0


	//   ....[22]....
        /*0310*/ 	.word	0x00001bb0


	//   ....[23]....
        /*0314*/ 	.word	0x00001bc0


	//   ....[24]....
        /*0318*/ 	.word	0x00001bd0


	//   ....[25]....
        /*031c*/ 	.word	0x00001f00


	//   ....[26]....
        /*0320*/ 	.word	0x00001f30


	//   ....[27]....
        /*0324*/ 	.word	0x00001f50


	//   ....[28]....
        /*0328*/ 	.word	0x00001f80


	//   ....[29]....
        /*032c*/ 	.word	0x00001fb0


	//   ....[30]....
        /*0330*/ 	.word	0x00001fe0


	//   ....[31]....
        /*0334*/ 	.word	0x00002010


	//   ....[32]....
        /*0338*/ 	.word	0x00002050


	//   ....[33]....
        /*033c*/ 	.word	0x00003100


	//   ....[34]....
        /*0340*/ 	.word	0x00003120


	//   ....[35]....
        /*0344*/ 	.word	0x00003130


	//   ....[36]....
        /*0348*/ 	.word	0x00003140


	//   ....[37]....
        /*034c*/ 	.word	0x00003150


	//   ....[38]....
        /*0350*/ 	.word	0x00003160


	//   ....[39]....
        /*0354*/ 	.word	0x00003170


	//   ....[40]....
        /*0358*/ 	.word	0x00003190


	//   ....[41]....
        /*035c*/ 	.word	0x00003a50


	//   ....[42]....
        /*0360*/ 	.word	0x00003b50


	//   ....[43]....
        /*0364*/ 	.word	0x00003ed0


	//   ....[44]....
        /*0368*/ 	.word	0x00003f80


	//   ....[45]....
        /*036c*/ 	.word	0x00004160


	//   ....[46]....
        /*0370*/ 	.word	0x00004240


	//   ....[47]....
        /*0374*/ 	.word	0x00004320


	//   ....[48]....
        /*0378*/ 	.word	0x00004460


	//   ....[49]....
        /*037c*/ 	.word	0x00005ba0


	//   ....[50]....
        /*0380*/ 	.word	0x00005bb0


	//   ....[51]....
        /*0384*/ 	.word	0x00005bc0


	//   ....[52]....
        /*0388*/ 	.word	0x00005bd0


	//   ....[53]....
        /*038c*/ 	.word	0x00005be0


	//   ....[54]....
        /*0390*/ 	.word	0x00005bf0


	//   ....[55]....
        /*0394*/ 	.word	0x00005c00


	//   ....[56]....
        /*0398*/ 	.word	0x00005c30


	//   ....[57]....
        /*039c*/ 	.word	0x00005f40


	//   ....[58]....
        /*03a0*/ 	.word	0x00005f90


	//   ....[59]....
        /*03a4*/ 	.word	0x00005fb0


	//   ....[60]....
        /*03a8*/ 	.word	0x00005fe0


	//   ....[61]....
        /*03ac*/ 	.word	0x00006070


	//   ....[62]....
        /*03b0*/ 	.word	0x00006090


	//   ....[63]....
        /*03b4*/ 	.word	0x000060a0


	//   ....[64]....
        /*03b8*/ 	.word	0x000060b0


	//   ....[65]....
        /*03bc*/ 	.word	0x00006e90


	//   ....[66]....
        /*03c0*/ 	.word	0x00006fd0


	//   ....[67]....
        /*03c4*/ 	.word	0x00007090


	//   ....[68]....
        /*03c8*/ 	.word	0x000070e0


	//   ....[69]....
        /*03cc*/ 	.word	0x00007120


	//   ....[70]....
        /*03d0*/ 	.word	0x00007190


	//   ....[71]....
        /*03d4*/ 	.word	0x000071c0


	//   ....[72]....
        /*03d8*/ 	.word	0x000071f0


	//   ....[73]....
        /*03dc*/ 	.word	0x00009580


	//   ....[74]....
        /*03e0*/ 	.word	0x00009590


	//   ....[75]....
        /*03e4*/ 	.word	0x000095a0


	//   ....[76]....
        /*03e8*/ 	.word	0x000095b0


	//   ....[77]....
        /*03ec*/ 	.word	0x000095e0


	//   ....[78]....
        /*03f0*/ 	.word	0x00009600


	//   ....[79]....
        /*03f4*/ 	.word	0x00009620


	//   ....[80]....
        /*03f8*/ 	.word	0x00009650


	//   ....[81]....
        /*03fc*/ 	.word	0x0000a720


	//   ....[82]....
        /*0400*/ 	.word	0x0000a750


	//   ....[83]....
        /*0404*/ 	.word	0x0000a780


	//   ....[84]....
        /*0408*/ 	.word	0x0000a7b0


	//   ....[85]....
        /*040c*/ 	.word	0x0000a7f0


	//   ....[86]....
        /*0410*/ 	.word	0x0000a820


	//   ....[87]....
        /*0414*/ 	.word	0x0000a840


	//   ....[88]....
        /*0418*/ 	.word	0x0000a850


	//   ....[89]....
        /*041c*/ 	.word	0x0000a8d0


	//   ....[90]....
        /*0420*/ 	.word	0x0000a8f0


	//   ....[91]....
        /*0424*/ 	.word	0x0000af00


	//   ....[92]....
        /*0428*/ 	.word	0x0000af20


	//   ....[93]....
        /*042c*/ 	.word	0x0000b520


	//   ....[94]....
        /*0430*/ 	.word	0x0000b540


	//   ....[95]....
        /*0434*/ 	.word	0x0000bb40


	//   ....[96]....
        /*0438*/ 	.word	0x0000bb50


	//----- nvinfo : EIATTR_EXIT_INSTR_OFFSETS
	.align		4
.L_560:
        /*043c*/ 	.byte	0x04, 0x1c
        /*043e*/ 	.short	(.L_562 - .L_561)


	//   ....[0]....
.L_561:
        /*0440*/ 	.word	0x000001c0


	//   ....[1]....
        /*0444*/ 	.word	0x0000bb60


	//   ....[2]....
        /*0448*/ 	.word	0x0000c100


	//   ....[3]....
        /*044c*/ 	.word	0x0000c150


	//   ....[4]....
        /*0450*/ 	.word	0x0000c180


	//   ....[5]....
        /*0454*/ 	.word	0x0000c1e0


	//   ....[6]....
        /*0458*/ 	.word	0x0000c470


	//----- nvinfo : EIATTR_CTAIDZ_USED
	.align		4
.L_562:
        /*045c*/ 	.byte	0x01, 0x04
	.zero		2


	//----- nvinfo : EIATTR_MAX_THREADS
	.align		4
        /*0460*/ 	.byte	0x04, 0x05
        /*0462*/ 	.short	(.L_564 - .L_563)
.L_563:
        /*0464*/ 	.word	0x00000080
        /*0468*/ 	.word	0x00000001
        /*046c*/ 	.word	0x00000001


	//----- nvinfo : EIATTR_CRS_STACK_SIZE
	.align		4
.L_564:
        /*0470*/ 	.byte	0x04, 0x1e
        /*0472*/ 	.short	(.L_566 - .L_565)
.L_565:
        /*0474*/ 	.word	0x00000000
.L_566:


//--------------------- .nv.info._ZN7cutlass13device_kernelIN5flash19enable_sm80_to_sm89INS1_16FlashAttnFwdSm80INS1_25CollectiveMainloopFwdSm80ILi8ELi1ELb1EN4cute5tupleIJNS5_1CILi128EEENS7_ILi112EEES8_EEELi128ENS_10bfloat16_tEfNS_4arch4Sm80ELb0ELb0ELb0ELb1ELb1ELb0ELb1ELb1EEENS1_21CollectiveEpilogueFwdINS6_IJS8_S8_S9_EEENS6_IJNS7_ILi1EEESH_SH_EEESB_SD_Li256ELb1ELb1ELb1ELb0EEENS1_36VarlenDynamicPersistentTileSchedulerILi128ELi112ELi256ELi256ELb1ELb1ELb0ELb0ELb1ELb1EEEEEEEEEvNT_6ParamsE --------------------------
	.section	.nv.info._ZN7cutlass13device_kernelIN5flash19enable_sm80_to_sm89INS1_16FlashAttnFwdSm80INS1_25CollectiveMainloopFwdSm80ILi8ELi1ELb1EN4cute5tupleIJNS5_1CILi128EEENS7_ILi112EEES8_EEELi128ENS_10bfloat16_tEfNS_4arch4Sm80ELb0ELb0ELb0ELb1ELb1ELb0ELb1ELb1EEENS1_21CollectiveEpilogueFwdINS6_IJS8_S8_S9_EEENS6_IJNS7_ILi1EEESH_SH_EEESB_SD_Li256ELb1ELb1ELb1ELb0EEENS1_36VarlenDynamicPersistentTileSchedulerILi128ELi112ELi256ELi256ELb1ELb1ELb0ELb0ELb1ELb1EEEEEEEEEvNT_6ParamsE,"",@"SHT_CUDA_INFO"
	.sectionflags	@""
	.align	4


	//----- nvinfo : EIATTR_CUDA_API_VERSION
	.align		4
        /*0000*/ 	.byte	0x04, 0x37
        /*0002*/ 	.short	(.L_568 - .L_567)
.L_567:
        /*0004*/ 	.word	0x00000082


	//----- nvinfo : EIATTR_SW2861232_WAR
	.align		4
.L_568:
        /*0008*/ 	.byte	0x01, 0x35
	.zero		2


	//----- nvinfo : EIATTR_PARAM_CBANK
	.align		4
        /*000c*/ 	.byte	0x04, 0x0a
        /*000e*/ 	.short	(.L_570 - .L_569)
	.align		4
.L_569:
        /*0010*/ 	.word	index@(.nv.constant0._ZN7cutlass13device_kernelIN5flash19enable_sm80_to_sm89INS1_16FlashAttnFwdSm80INS1_25CollectiveMainloopFwdSm80ILi8ELi1ELb1EN4cute5tupleIJNS5_1CILi128EEENS7_ILi112EEES8_EEELi128ENS_10bfloat16_tEfNS_4arch4Sm80ELb0ELb0ELb0ELb1ELb1ELb0ELb1ELb1EEENS1_21CollectiveEpilogueFwdINS6_IJS8_S8_S9_EEENS6_IJNS7_ILi1EEESH_SH_EEESB_SD_Li256ELb1ELb1ELb1ELb0EEENS1_36VarlenDynamicPersistentTileSchedulerILi128ELi112ELi256ELi256ELb1ELb1ELb0ELb0ELb1ELb1EEEEEEEEEvNT_6ParamsE)
        /*0014*/ 	.short	0x0160
        /*0016*/ 	.short	0x0438


	//----- nvinfo : EIATTR_CBANK_PARAM_SIZE
	.align		4
.L_570:
        /*0018*/ 	.byte	0x03, 0x19
        /*001a*/ 	.short	0x0438


	//----- nvinfo : EIATTR_KPARAM_INFO
	.align		4
        /*001c*/ 	.byte	0x04, 0x17
        /*001e*/ 	.short	(.L_572 - .L_571)
.L_571:
        /*0020*/ 	.word	0x00000000
        /*0024*/ 	.short	0x0000
        /*0026*/ 	.short	0x0000
        /*0028*/ 	.byte	0x00, 0xf0, 0xe1, 0x10


	//----- nvinfo : EIATTR_MAXREG_COUNT
	.align		4
.L_572:
        /*002c*/ 	.byte	0x03, 0x1b
        /*002e*/ 	.short	0x00ff


	//----- nvinfo : EIATTR_NUM_BARRIERS
	.align		4
        /*0030*/ 	.byte	0x02, 0x4c
        /*0032*/ 	.byte	0x06
	.zero		1


	//----- nvinfo : EIATTR_ANNOTATIONS
	.align		4
        /*0034*/ 	.byte	0x04, 0x55
        /*0036*/ 	.short	(.L_574 - .L_573)


	//   ....[0]....
.L_573:
        /* <DEDUP_REMOVED lines=69> */


	//----- nvinfo : EIATTR_MERCURY_ISA_VERSION
	.align		4
.L_574:
        /*0470*/ 	.byte	0x03, 0x5f
        /*0472*/ 	.short	0x0000


	//----- nvinfo : EIATTR_INT_WARP_WIDE_INSTR_OFFSETS
	.align		4
        /*0474*/ 	.byte	0x04, 0x31
        /*0476*/ 	.short	(.L_576 - .L_575)


	//   ....[0]....
.L_575:
        /*0478*/ 	.word	0x0000a090


	//   ....[1]....
        /*047c*/ 	.word	0x0000a110


	//----- nvinfo : EIATTR_COOP_GROUP_MASK_REGIDS
	.align		4
.L_576:
        /*0480*/ 	.byte	0x04, 0x29
        /*0482*/ 	.short	(.L_578 - .L_577)


	//   ....[0]....
.L_577:
        /*0484*/ 	.word	0xffffffff


	//   ....[1]....
        /*0488*/ 	.word	0xffffffff


	//   ....[2]....
        /*048c*/ 	.word	0xffffffff


	//   ....[3]....
        /*0490*/ 	.word	0xffffffff


	//   ....[4]....
        /*0494*/ 	.word	0xffffffff


	//   ....[5]....
        /*0498*/ 	.word	0xffffffff


	//   ....[6]....
        /*049c*/ 	.word	0xffffffff


	//   ....[7]....
        /*04a0*/ 	.word	0xffffffff


	//   ....[8]....
        /*04a4*/ 	.word	0xffffffff


	//   ....[9]....
        /*04a8*/ 	.word	0xffffffff


	//   ....[10]....
        /*04ac*/ 	.word	0xffffffff


	//   ....[11]....
        /*04b0*/ 	.word	0xffffffff


	//   ....[12]....
        /*04b4*/ 	.word	0xffffffff


	//   ....[13]....
        /*04b8*/ 	.word	0xffffffff


	//   ....[14]....
        /*04bc*/ 	.word	0xffffffff


	//   ....[15]....
        /*04c0*/ 	.word	0xffffffff


	//   ....[16]....
        /*04c4*/ 	.word	0xffffffff


	//   ....[17]....
        /*04c8*/ 	.word	0xffffffff


	//   ....[18]....
        /*04cc*/ 	.word	0xffffffff


	//   ....[19]....
        /*04d0*/ 	.word	0xffffffff


	//   ....[20]....
        /*04d4*/ 	.word	0xffffffff


	//   ....[21]....
        /*04d8*/ 	.word	0xffffffff


	//   ....[22]....
        /*04dc*/ 	.word	0xffffffff


	//   ....[23]....
        /*04e0*/ 	.word	0xffffffff


	//   ....[24]....
        /*04e4*/ 	.word	0xffffffff


	//   ....[25]....
        /*04e8*/ 	.word	0xffffffff


	//   ....[26]....
        /*04ec*/ 	.word	0xffffffff


	//   ....[27]....
        /*04f0*/ 	.word	0xffffffff


	//   ....[28]....
        /*04f4*/ 	.word	0xffffffff


	//   ....[29]....
        /*04f8*/ 	.word	0xffffffff


	//   ....[30]....
        /*04fc*/ 	.word	0xffffffff


	//   ....[31]....
        /*0500*/ 	.word	0xffffffff


	//   ....[32]....
        /*0504*/ 	.word	0xffffffff


	//   ....[33]....
        /*0508*/ 	.word	0xffffffff


	//   ....[34]....
        /*050c*/ 	.word	0xffffffff


	//   ....[35]....
        /*0510*/ 	.word	0xffffffff


	//   ....[36]....
        /*0514*/ 	.word	0xffffffff


	//   ....[37]....
        /*0518*/ 	.word	0xffffffff


	//   ....[38]....
        /*051c*/ 	.word	0xffffffff


	//   ....[39]....
        /*0520*/ 	.word	0xffffffff


	//   ....[40]....
        /*0524*/ 	.word	0xffffffff


	//   ....[41]....
        /*0528*/ 	.word	0xffffffff


	//   ....[42]....
        /*052c*/ 	.word	0xffffffff


	//   ....[43]....
        /*0530*/ 	.word	0xffffffff


	//   ....[44]....
        /*0534*/ 	.word	0xffffffff


	//   ....[45]....
        /*0538*/ 	.word	0xffffffff


	//   ....[46]....
        /*053c*/ 	.word	0xffffffff


	//   ....[47]....
        /*0540*/ 	.word	0xffffffff


	//   ....[48]....
        /*0544*/ 	.word	0xffffffff


	//   ....[49]....
        /*0548*/ 	.word	0xffffffff


	//   ....[50]....
        /*054c*/ 	.word	0xffffffff


	//   ....[51]....
        /*0550*/ 	.word	0xffffffff


	//   ....[52]....
        /*0554*/ 	.word	0xffffffff


	//   ....[53]....
        /*0558*/ 	.word	0xffffffff


	//   ....[54]....
        /*055c*/ 	.word	0xffffffff


	//   ....[55]....
        /*0560*/ 	.word	0xffffffff


	//   ....[56]....
        /*0564*/ 	.word	0xffffffff


	//   ....[57]....
        /*0568*/ 	.word	0xffffffff


	//   ....[58]....
        /*056c*/ 	.word	0xffffffff


	//   ....[59]....
        /*0570*/ 	.word	0xffffffff


	//   ....[60]....
        /*0574*/ 	.word	0xffffffff


	//   ....[61]....
        /*0578*/ 	.word	0xffffffff


	//   ....[62]....
        /*057c*/ 	.word	0xffffffff


	//   ....[63]....
        /*0580*/ 	.word	0xffffffff


	//   ....[64]....
        /*0584*/ 	.word	0xffffffff


	//   ....[65]....
        /*0588*/ 	.word	0xffffffff


	//   ....[66]....
        /*058c*/ 	.word	0xffffffff


	//   ....[67]....
        /*0590*/ 	.word	0xffffffff


	//   ....[68]....
        /*0594*/ 	.word	0xffffffff


	//   ....[69]....
        /*0598*/ 	.word	0xffffffff


	//   ....[70]....
        /*059c*/ 	.word	0xffffffff


	//   ....[71]....
        /*05a0*/ 	.word	0xffffffff


	//   ....[72]....
        /*05a4*/ 	.word	0xffffffff


	//   ....[73]....
        /*05a8*/ 	.word	0xffffffff


	//   ....[74]....
        /*05ac*/ 	.word	0xffffffff


	//   ....[75]....
        /*05b0*/ 	.word	0xffffffff


	//   ....[76]....
        /*05b4*/ 	.word	0xffffffff


	//   ....[77]....
        /*05b8*/ 	.word	0xffffffff


	//   ....[78]....
        /*05bc*/ 	.word	0xffffffff


	//   ....[79]....
        /*05c0*/ 	.word	0xffffffff


	//   ....[80]....
        /*05c4*/ 	.word	0xffffffff


	//   ....[81]....
        /*05c8*/ 	.word	0xffffffff


	//   ....[82]....
        /*05cc*/ 	.word	0xffffffff


	//   ....[83]....
        /*05d0*/ 	.word	0xffffffff


	//   ....[84]....
        /*05d4*/ 	.word	0xffffffff


	//   ....[85]....
        /*05d8*/ 	.word	0xffffffff


	//   ....[86]....
        /*05dc*/ 	.word	0xffffffff


	//   ....[87]....
        /*05e0*/ 	.word	0xffffffff


	//   ....[88]....
        /*05e4*/ 	.word	0xffffffff


	//   ....[89]....
        /*05e8*/ 	.word	0xffffffff


	//   ....[90]....
        /*05ec*/ 	.word	0xffffffff


	//   ....[91]....
        /*05f0*/ 	.word	0xffffffff


	//   ....[92]....
        /*05f4*/ 	.word	0xffffffff


	//   ....[93]....
        /*05f8*/ 	.word	0xffffffff


	//   ....[94]....
        /*05fc*/ 	.word	0xffffffff


	//   ....[95]....
        /*0600*/ 	.word	0xffffffff


	//   ....[96]....
        /*0604*/ 	.word	0xffffffff


	//   ....[97]....
        /*0608*/ 	.word	0xffffffff


	//   ....[98]....
        /*060c*/ 	.word	0xffffffff


	//   ....[99]....
        /*0610*/ 	.word	0xffffffff


	//   ....[100]....
        /*0614*/ 	.word	0xffffffff


	//   ....[101]....
        /*0618*/ 	.word	0xffffffff


	//   ....[102]....
        /*061c*/ 	.word	0xffffffff


	//   ....[103]....
        /*0620*/ 	.word	0xffffffff


	//   ....[104]....
        /*0624*/ 	.word	0xffffffff


	//   ....[105]....
        /*0628*/ 	.word	0xffffffff


	//   ....[106]....
        /*062c*/ 	.word	0xffffffff


	//   ....[107]....
        /*0630*/ 	.word	0xffffffff


	//   ....[108]....
        /*0634*/ 	.word	0xffffffff


	//   ....[109]....
        /*0638*/ 	.word	0xffffffff


	//   ....[110]....
        /*063c*/ 	.word	0xffffffff


	//   ....[111]....
        /*0640*/ 	.word	0xffffffff


	//   ....[112]....
        /*0644*/ 	.word	0xffffffff


	//   ....[113]....
        /*0648*/ 	.word	0xffffffff


	//   ....[114]....
        /*064c*/ 	.word	0xffffffff


	//   ....[115]....
        /*0650*/ 	.word	0xffffffff


	//   ....[116]....
        /*0654*/ 	.word	0xffffffff


	//   ....[117]....
        /*0658*/ 	.word	0xffffffff


	//   ....[118]....
        /*065c*/ 	.word	0xffffffff


	//   ....[119]....
        /*0660*/ 	.word	0xffffffff


	//   ....[120]....
        /*0664*/ 	.word	0xffffffff


	//   ....[121]....
        /*0668*/ 	.word	0xffffffff


	//   ....[122]....
        /*066c*/ 	.word	0xffffffff


	//   ....[123]....
        /*0670*/ 	.word	0xffffffff


	//   ....[124]....
        /*0674*/ 	.word	0xffffffff


	//   ....[125]....
        /*0678*/ 	.word	0xffffffff


	//   ....[126]....
        /*067c*/ 	.word	0xffffffff


	//   ....[127]....
        /*0680*/ 	.word	0xffffffff


	//   ....[128]....
        /*0684*/ 	.word	0xffffffff


	//   ....[129]....
        /*0688*/ 	.word	0xffffffff


	//   ....[130]....
        /*068c*/ 	.word	0xffffffff


	//   ....[131]....
        /*0690*/ 	.word	0xffffffff


	//   ....[132]....
        /*0694*/ 	.word	0xffffffff


	//   ....[133]....
        /*0698*/ 	.word	0xffffffff


	//   ....[134]....
        /*069c*/ 	.word	0xffffffff


	//   ....[135]....
        /*06a0*/ 	.word	0xffffffff


	//   ....[136]....
        /*06a4*/ 	.word	0xffffffff


	//   ....[137]....
        /*06a8*/ 	.word	0xffffffff


	//   ....[138]....
        /*06ac*/ 	.word	0xffffffff


	//   ....[139]....
        /*06b0*/ 	.word	0xffffffff


	//   ....[140]....
        /*06b4*/ 	.word	0xffffffff


	//   ....[141]....
        /*06b8*/ 	.word	0xffffffff


	//   ....[142]....
        /*06bc*/ 	.word	0xffffffff


	//   ....[143]....
        /*06c0*/ 	.word	0xffffffff


	//   ....[144]....
        /*06c4*/ 	.word	0xffffffff


	//   ....[145]....
        /*06c8*/ 	.word	0xffffffff


	//   ....[146]....
        /*06cc*/ 	.word	0xffffffff


	//   ....[147]....
        /*06d0*/ 	.word	0xffffffff


	//   ....[148]....
        /*06d4*/ 	.word	0xffffffff


	//   ....[149]....
        /*06d8*/ 	.word	0xffffffff


	//   ....[150]....
        /*06dc*/ 	.word	0xffffffff


	//   ....[151]....
        /*06e0*/ 	.word	0xffffffff


	//   ....[152]....
        /*06e4*/ 	.word	0xffffffff


	//   ....[153]....
        /*06e8*/ 	.word	0xffffffff


	//   ....[154]....
        /*06ec*/ 	.word	0xffffffff


	//   ....[155]....
        /*06f0*/ 	.word	0xffffffff


	//   ....[156]....
        /*06f4*/ 	.word	0xffffffff


	//   ....[157]....
        /*06f8*/ 	.word	0xffffffff


	//   ....[158]....
        /*06fc*/ 	.word	0xffffffff


	//   ....[159]....
        /*0700*/ 	.word	0xffffffff


	//   ....[160]....
        /*0704*/ 	.word	0xffffffff


	//   ....[161]....
        /*0708*/ 	.word	0xffffffff


	//   ....[162]....
        /*070c*/ 	.word	0xffffffff


	//   ....[163]....
        /*0710*/ 	.word	0xffffffff


	//   ....[164]....
        /*0714*/ 	.word	0xffffffff


	//   ....[165]....
        /*0718*/ 	.word	0xffffffff


	//   ....[166]....
        /*071c*/ 	.word	0xffffffff


	//   ....[167]....
        /*0720*/ 	.word	0xffffffff


	//   ....[168]....
        /*0724*/ 	.word	0xffffffff


	//   ....[169]....
        /*0728*/ 	.word	0xffffffff


	//   ....[170]....
        /*072c*/ 	.word	0xffffffff


	//   ....[171]....
        /*0730*/ 	.word	0xffffffff


	//   ....[172]....
        /*0734*/ 	.word	0xffffffff


	//   ....[173]....
        /*0738*/ 	.word	0xffffffff


	//   ....[174]....
        /*073c*/ 	.word	0xffffffff


	//   ....[175]....
        /*0740*/ 	.word	0xffffffff


	//   ....[176]....
        /*0744*/ 	.word	0xffffffff


	//   ....[177]....
        /*0748*/ 	.word	0xffffffff


	//   ....[178]....
        /*074c*/ 	.word	0xffffffff


	//   ....[179]....
        /*0750*/ 	.word	0xffffffff


	//   ....[180]....
        /*0754*/ 	.word	0xffffffff


	//   ....[181]....
        /*0758*/ 	.word	0xffffffff


	//   ....[182]....
        /*075c*/ 	.word	0xffffffff


	//   ....[183]....
        /*0760*/ 	.word	0xffffffff


	//   ....[184]....
        /*0764*/ 	.word	0xffffffff


	//   ....[185]....
        /*0768*/ 	.word	0xffffffff


	//   ....[186]....
        /*076c*/ 	.word	0xffffffff


	//   ....[187]....
        /*0770*/ 	.word	0xffffffff


	//   ....[188]....
        /*0774*/ 	.word	0xffffffff


	//   ....[189]....
        /*0778*/ 	.word	0xffffffff


	//   ....[190]....
        /*077c*/ 	.word	0xffffffff


	//   ....[191]....
        /*0780*/ 	.word	0xffffffff


	//   ....[192]....
        /*0784*/ 	.word	0xffffffff


	//   ....[193]....
        /*0788*/ 	.word	0xffffffff


	//   ....[194]....
        /*078c*/ 	.word	0xffffffff


	//   ....[195]....
        /*0790*/ 	.word	0xffffffff


	//   ....[196]....
        /*0794*/ 	.word	0xffffffff


	//   ....[197]....
        /*0798*/ 	.word	0xffffffff


	//   ....[198]....
        /*079c*/ 	.word	0xffffffff


	//   ....[199]....
        /*07a0*/ 	.word	0xffffffff


	//----- nvinfo : EIATTR_COOP_GROUP_INSTR_OFFSETS
	.align		4
.L_578:
        /*07a4*/ 	.byte	0x04, 0x28
        /*07a6*/ 	.short	(.L_580 - .L_579)


	//   ....[0]....
.L_579:
        /*07a8*/ 	.word	0x00000050


	//   ....[1]....
        /*07ac*/ 	.word	0x000001e0


	//   ....[2]....
        /*07b0*/ 	.word	0x00000210


	//   ....[3]....
        /*07b4*/ 	.word	0x00000240


	//   ....[4]....
        /*07b8*/ 	.word	0x00000270


	//   ....[5]....
        /*07bc*/ 	.word	0x000002a0


	//   ....[6]....
        /*07c0*/ 	.word	0x000002d0


	//   ....[7]....
        /*07c4*/ 	.word	0x00000440


	//   ....[8]....
        /*07c8*/ 	.word	0x00000480


	//   ....[9]....
        /*07cc*/ 	.word	0x000004b0


	//   ....[10]....
        /*07d0*/ 	.word	0x000004e0


	//   ....[11]....
        /*07d4*/ 	.word	0x00000510


	//   ....[12]....
        /*07d8*/ 	.word	0x00000540


	//   ....[13]....
        /*07dc*/ 	.word	0x000005d0


	//   ....[14]....
        /*07e0*/ 	.word	0x00000600


	//   ....[15]....
        /*07e4*/ 	.word	0x00000620


	//   ....[16]....
        /*07e8*/ 	.word	0x00000680


	//   ....[17]....
        /*07ec*/ 	.word	0x00002450


	//   ....[18]....
        /*07f0*/ 	.word	0x00002480


	//   ....[19]....
        /*07f4*/ 	.word	0x000024b0


	//   ....[20]....
        /*07f8*/ 	.word	0x000024e0


	//   ....[21]....
        /*07fc*/ 	.word	0x00002530


	//   ....[22]....
        /*0800*/ 	.word	0x000025f0


	//   ....[23]....
        /*0804*/ 	.word	0x000026e0


	//   ....[24]....
        /*0808*/ 	.word	0x000026f0


	//   ....[25]....
        /*080c*/ 	.word	0x000027f0


	//   ....[26]....
        /*0810*/ 	.word	0x00002820


	//   ....[27]....
        /*0814*/ 	.word	0x00002850


	//   ....[28]....
        /*0818*/ 	.word	0x00002880


	//   ....[29]....
        /*081c*/ 	.word	0x00002900


	//   ....[30]....
        /*0820*/ 	.word	0x00002930


	//   ....[31]....
        /*0824*/ 	.word	0x00002950


	//   ....[32]....
        /*0828*/ 	.word	0x000029f0


	//   ....[33]....
        /*082c*/ 	.word	0x00002b40


	//   ....[34]....
        /*0830*/ 	.word	0x00002bc0


	//   ....[35]....
        /*0834*/ 	.word	0x00002bd0


	//   ....[36]....
        /*0838*/ 	.word	0x00002be0


	//   ....[37]....
        /*083c*/ 	.word	0x00002bf0


	//   ....[38]....
        /*0840*/ 	.word	0x00002c80


	//   ....[39]....
        /*0844*/ 	.word	0x00002fd0


	//   ....[40]....
        /*0848*/ 	.word	0x00002fe0


	//   ....[41]....
        /*084c*/ 	.word	0x00003d50


	//   ....[42]....
        /*0850*/ 	.word	0x00003d70


	//   ....[43]....
        /*0854*/ 	.word	0x00003e80


	//   ....[44]....
        /*0858*/ 	.word	0x00003e90


	//   ....[45]....
        /*085c*/ 	.word	0x00003fb0


	//   ....[46]....
        /*0860*/ 	.word	0x00003fd0


	//   ....[47]....
        /*0864*/ 	.word	0x000040e0


	//   ....[48]....
        /*0868*/ 	.word	0x000040f0


	//   ....[49]....
        /*086c*/ 	.word	0x00004ab0


	//   ....[50]....
        /*0870*/ 	.word	0x00004ae0


	//   ....[51]....
        /*0874*/ 	.word	0x00004af0


	//   ....[52]....
        /*0878*/ 	.word	0x00004b20


	//   ....[53]....
        /*087c*/ 	.word	0x00006500


	//   ....[54]....
        /*0880*/ 	.word	0x00006510


	//   ....[55]....
        /*0884*/ 	.word	0x000065f0


	//   ....[56]....
        /*0888*/ 	.word	0x00006610


	//   ....[57]....
        /*088c*/ 	.word	0x00006660


	//   ....[58]....
        /*0890*/ 	.word	0x00006680


	//   ....[59]....
        /*0894*/ 	.word	0x000067a0


	//   ....[60]....
        /*0898*/ 	.word	0x000067b0


	//   ....[61]....
        /*089c*/ 	.word	0x00007530


	//   ....[62]....
        /*08a0*/ 	.word	0x00007550


	//   ....[63]....
        /*08a4*/ 	.word	0x00007690


	//   ....[64]....
        /*08a8*/ 	.word	0x000076a0


	//   ....[65]....
        /*08ac*/ 	.word	0x000077f0


	//   ....[66]....
        /*08b0*/ 	.word	0x00007810


	//   ....[67]....
        /*08b4*/ 	.word	0x00007950


	//   ....[68]....
        /*08b8*/ 	.word	0x00007960


	//   ....[69]....
        /*08bc*/ 	.word	0x00007e30


	//   ....[70]....
        /*08c0*/ 	.word	0x00007e60


	//   ....[71]....
        /*08c4*/ 	.word	0x00007e80


	//   ....[72]....
        /*08c8*/ 	.word	0x00007ea0


	//   ....[73]....
        /*08cc*/ 	.word	0x00009a80


	//   ....[74]....
        /*08d0*/ 	.word	0x00009a90


	//   ....[75]....
        /*08d4*/ 	.word	0x00009ac0


	//   ....[76]....
        /*08d8*/ 	.word	0x00009ad0


	//   ....[77]....
        /*08dc*/ 	.word	0x0000ab50


	//   ....[78]....
        /*08e0*/ 	.word	0x0000ab60


	//   ....[79]....
        /*08e4*/ 	.word	0x0000ab80


	//   ....[80]....
        /*08e8*/ 	.word	0x0000ab90


	//   ....[81]....
        /*08ec*/ 	.word	0x0000aec0


	//   ....[82]....
        /*08f0*/ 	.word	0x0000aee0


	//   ....[83]....
        /*08f4*/ 	.word	0x0000aff0


	//   ....[84]....
        /*08f8*/ 	.word	0x0000b000


	//   ....[85]....
        /*08fc*/ 	.word	0x0000b110


	//   ....[86]....
        /*0900*/ 	.word	0x0000b130


	//   ....[87]....
        /*0904*/ 	.word	0x0000b240


	//   ....[88]....
        /*0908*/ 	.word	0x0000b250


	//   ....[89]....
        /*090c*/ 	.word	0x0000b550


	//   ....[90]....
        /*0910*/ 	.word	0x0000b570


	//   ....[91]....
        /*0914*/ 	.word	0x0000bbc0


	//   ....[92]....
        /*0918*/ 	.word	0x0000bbd0


	//   ....[93]....
        /*091c*/ 	.word	0x0000c940


	//   ....[94]....
        /*0920*/ 	.word	0x0000c960


	//   ....[95]....
        /*0924*/ 	.word	0x0000ca80


	//   ....[96]....
        /*0928*/ 	.word	0x0000ca90


	//   ....[97]....
        /*092c*/ 	.word	0x0000cba0


	//   ....[98]....
        /*0930*/ 	.word	0x0000cbc0


	//   ....[99]....
        /*0934*/ 	.word	0x0000ccd0


	//   ....[100]....
        /*0938*/ 	.word	0x0000cce0


	//   ....[101]....
        /*093c*/ 	.word	0x0000ce80


	//   ....[102]....
        /*0940*/ 	.word	0x0000cea0


	//   ....[103]....
        /*0944*/ 	.word	0x0000cfc0


	//   ....[104]....
        /*0948*/ 	.word	0x0000d000


	//   ....[105]....
        /*094c*/ 	.word	0x0000d030


	//   ....[106]....
        /*0950*/ 	.word	0x0000d060


	//   ....[107]....
        /*0954*/ 	.word	0x0000d090


	//   ....[108]....
        /*0958*/ 	.word	0x0000d0c0


	//   ....[109]....
        /*095c*/ 	.word	0x0000d210


	//   ....[110]....
        /*0960*/ 	.word	0x0000d250


	//   ....[111]....
        /*0964*/ 	.word	0x0000d280


	//   ....[112]....
        /*0968*/ 	.word	0x0000d2b0


	//   ....[113]....
        /*096c*/ 	.word	0x0000d2e0


	//   ....[114]....
        /*0970*/ 	.word	0x0000d310


	//   ....[115]....
        /*0974*/ 	.word	0x0000d3a0


	//   ....[116]....
        /*0978*/ 	.word	0x0000d3d0


	//   ....[117]....
        /*097c*/ 	.word	0x0000d3e0


	//   ....[118]....
        /*0980*/ 	.word	0x0000d440


	//   ....[119]....
        /*0984*/ 	.word	0x0000d970


	//   ....[120]....
        /*0988*/ 	.word	0x0000d9d0


	//   ....[121]....
        /*098c*/ 	.word	0x0000da20


	//   ....[122]....
        /*0990*/ 	.word	0x0000da70


	//   ....[123]....
        /*0994*/ 	.word	0x0000dac0


	//   ....[124]....
        /*0998*/ 	.word	0x0000db30


	//   ....[125]....
        /*099c*/ 	.word	0x0000db80


	//   ....[126]....
        /*09a0*/ 	.word	0x0000dbe0


	//   ....[127]....
        /*09a4*/ 	.word	0x0000dc50


	//   ....[128]....
        /*09a8*/ 	.word	0x0000dcb0


	//   ....[129]....
        /*09ac*/ 	.word	0x0000dd20


	//   ....[130]....
        /*09b0*/ 	.word	0x0000dd80


	//   ....[131]....
        /*09b4*/ 	.word	0x0000ddf0


	//   ....[132]....
        /*09b8*/ 	.word	0x0000de60


	//   ....[133]....
        /*09bc*/ 	.word	0x0000ded0


	//   ....[134]....
        /*09c0*/ 	.word	0x0000df30


	//   ....[135]....
        /*09c4*/ 	.word	0x0000dfa0


	//   ....[136]....
        /*09c8*/ 	.word	0x0000e010


	//   ....[137]....
        /*09cc*/ 	.word	0x0000e080


	//   ....[138]....
        /*09d0*/ 	.word	0x0000e0e0


	//   ....[139]....
        /*09d4*/ 	.word	0x0000e140


	//   ....[140]....
        /*09d8*/ 	.word	0x0000e190


	//   ....[141]....
        /*09dc*/ 	.word	0x0000e1e0


	//   ....[142]....
        /*09e0*/ 	.word	0x0000e230


	//   ....[143]....
        /*09e4*/ 	.word	0x0000e2a0


	//   ....[144]....
        /*09e8*/ 	.word	0x0000e310


	//   ....[145]....
        /*09ec*/ 	.word	0x0000e370


	//   ....[146]....
        /*09f0*/ 	.word	0x0000e3e0


	//   ....[147]....
        /*09f4*/ 	.word	0x0000e450


	//   ....[148]....
        /*09f8*/ 	.word	0x0000e4c0


	//   ....[149]....
        /*09fc*/ 	.word	0x0000e520


	//   ....[150]....
        /*0a00*/ 	.word	0x0000e590


	//   ....[151]....
        /*0a04*/ 	.word	0x0000e600


	//   ....[152]....
        /*0a08*/ 	.word	0x0000e670


	//   ....[153]....
        /*0a0c*/ 	.word	0x0000e6d0


	//   ....[154]....
        /*0a10*/ 	.word	0x0000e720


	//   ....[155]....
        /*0a14*/ 	.word	0x0000e760


	//   ....[156]....
        /*0a18*/ 	.word	0x0000e7b0


	//   ....[157]....
        /*0a1c*/ 	.word	0x0000e7f0


	//   ....[158]....
        /*0a20*/ 	.word	0x0000e840


	//   ....[159]....
        /*0a24*/ 	.word	0x0000e880


	//   ....[160]....
        /*0a28*/ 	.word	0x0000e8d0


	//   ....[161]....
        /*0a2c*/ 	.word	0x0000e920


	//   ....[162]....
        /*0a30*/ 	.word	0x0000e990


	//   ....[163]....
        /*0a34*/ 	.word	0x0000ea00


	//   ....[164]....
        /*0a38*/ 	.word	0x0000ea70


	//   ....[165]....
        /*0a3c*/ 	.word	0x0000ead0


	//   ....[166]....
        /*0a40*/ 	.word	0x0000eb40


	//   ....[167]....
        /*0a44*/ 	.word	0x0000ebb0


	//   ....[168]....
        /*0a48*/ 	.word	0x0000ec20


	//   ....[169]....
        /*0a4c*/ 	.word	0x0000ec80


	//   ....[170]....
        /*0a50*/ 	.word	0x0000ecf0


	//   ....[171]....
        /*0a54*/ 	.word	0x0000ed60


	//   ....[172]....
        /*0a58*/ 	.word	0x0000edd0


	//   ....[173]....
        /*0a5c*/ 	.word	0x0000ee30


	//   ....[174]....
        /*0a60*/ 	.word	0x0000eea0


	//   ....[175]....
        /*0a64*/ 	.word	0x0000ef10


	//   ....[176]....
        /*0a68*/ 	.word	0x0000ef80


	//   ....[177]....
        /*0a6c*/ 	.word	0x0000efe0


	//   ....[178]....
        /*0a70*/ 	.word	0x0000f050


	//   ....[179]....
        /*0a74*/ 	.word	0x0000f0c0


	//   ....[180]....
        /*0a78*/ 	.word	0x0000f130


	//   ....[181]....
        /*0a7c*/ 	.word	0x0000f190


	//   ....[182]....
        /*0a80*/ 	.word	0x0000f200


	//   ....[183]....
        /*0a84*/ 	.word	0x0000f270


	//   ....[184]....
        /*0a88*/ 	.word	0x0000f2c0


	//   ....[185]....
        /*0a8c*/ 	.word	0x0000f300


	//   ....[186]....
        /*0a90*/ 	.word	0x0000f350


	//   ....[187]....
        /*0a94*/ 	.word	0x0000f3a0


	//   ....[188]....
        /*0a98*/ 	.word	0x0000f3f0


	//   ....[189]....
        /*0a9c*/ 	.word	0x0000f460


	//   ....[190]....
        /*0aa0*/ 	.word	0x0000f4b0


	//   ....[191]....
        /*0aa4*/ 	.word	0x0000f500


	//   ....[192]....
        /*0aa8*/ 	.word	0x0000f550


	//   ....[193]....
        /*0aac*/ 	.word	0x0000f5a0


	//   ....[194]....
        /*0ab0*/ 	.word	0x0000f5f0


	//   ....[195]....
        /*0ab4*/ 	.word	0x0000f660


	//   ....[196]....
        /*0ab8*/ 	.word	0x0000f6b0


	//   ....[197]....
        /*0abc*/ 	.word	0x0000f710


	//   ....[198]....
        /*0ac0*/ 	.word	0x0000f770


	//   ....[199]....
        /*0ac4*/ 	.word	0x0000f7e0


	//----- nvinfo : EIATTR_EXIT_INSTR_OFFSETS
	.align		4
.L_580:
        /*0ac8*/ 	.byte	0x04, 0x1c
        /*0aca*/ 	.short	(.L_582 - .L_581)


	//   ....[0]....
.L_581:
        /*0acc*/ 	.word	0x00000b40


	//   ....[1]....
        /*0ad0*/ 	.word	0x0000d930


	//----- nvinfo : EIATTR_MAX_THREADS
	.align		4
.L_582:
        /*0ad4*/ 	.byte	0x04, 0x05
        /*0ad6*/ 	.short	(.L_584 - .L_583)
.L_583:
        /*0ad8*/ 	.word	0x00000100
        /*0adc*/ 	.word	0x00000001
        /*0ae0*/ 	.word	0x00000001


	//----- nvinfo : EIATTR_CRS_STACK_SIZE
	.align		4
.L_584:
        /*0ae4*/ 	.byte	0x04, 0x1e
        /*0ae6*/ 	.short	(.L_586 - .L_585)
.L_585:
        /*0ae8*/ 	.word	0x00000000
.L_586:


//--------------------- .nv.info._ZN7cutlass13device_kernelIN5flash19enable_sm80_to_sm89INS1_16FlashAttnFwdSm80INS1_25CollectiveMainloopFwdSm80ILi8ELi1ELb1EN4cute5tupleIJNS5_1CILi128EEENS7_ILi112EEES8_EEELi128ENS_10bfloat16_tEfNS_4arch4Sm80ELb0ELb0ELb0ELb1ELb1ELb1ELb1ELb1EEENS1_21CollectiveEpilogueFwdINS6_IJS8_S8_S9_EEENS6_IJNS7_ILi1EEESH_SH_EEESB_SD_Li256ELb1ELb1ELb1ELb0EEENS1_36VarlenDynamicPersistentTileSchedulerILi128ELi112ELi256ELi256ELb1ELb1ELb0ELb0ELb1ELb1EEEEEEEEEvNT_6ParamsE --------------------------
	.section	.nv.info._ZN7cutlass13device_kernelIN5flash19enable_sm80_to_sm89INS1_16FlashAttnFwdSm80INS1_25CollectiveMainloopFwdSm80ILi8ELi1ELb1EN4cute5tupleIJNS5_1CILi128EEENS7_ILi112EEES8_EEELi128ENS_10bfloat16_tEfNS_4arch4Sm80ELb0ELb0ELb0ELb1ELb1ELb1ELb1ELb1EEENS1_21CollectiveEpilogueFwdINS6_IJS8_S8_S9_EEENS6_IJNS7_ILi1EEESH_SH_EEESB_SD_Li256ELb1ELb1ELb1ELb0EEENS1_36VarlenDynamicPersistentTileSchedulerILi128ELi112ELi256ELi256ELb1ELb1ELb0ELb0ELb1ELb1EEEEEEEEEvNT_6ParamsE,"",@"SHT_CUDA_INFO"
	.sectionflags	@""
	.align	4


	//----- nvinfo : EIATTR_CUDA_API_VERSION
	.align		4
        /*0000*/ 	.byte	0x04, 0x37
        /*0002*/ 	.short	(.L_588 - .L_587)
.L_587:
        /*0004*/ 	.word	0x00000082


	//----- nvinfo : EIATTR_SW2861232_WAR
	.align		4
.L_588:
        /*0008*/ 	.byte	0x01, 0x35
	.zero		2


	//----- nvinfo : EIATTR_PARAM_CBANK
	.align		4
        /*000c*/ 	.byte	0x04, 0x0a
        /*000e*/ 	.short	(.L_590 - .L_589)
	.align		4
.L_589:
        /*0010*/ 	.word	index@(.nv.constant0._ZN7cutlass13device_kernelIN5flash19enable_sm80_to_sm89INS1_16FlashAttnFwdSm80INS1_25CollectiveMainloopFwdSm80ILi8ELi1ELb1EN4cute5tupleIJNS5_1CILi128EEENS7_ILi112EEES8_EEELi128ENS_10bfloat16_tEfNS_4arch4Sm80ELb0ELb0ELb0ELb1ELb1ELb1ELb1ELb1EEENS1_21CollectiveEpilogueFwdINS6_IJS8_S8_S9_EEENS6_IJNS7_ILi1EEESH_SH_EEESB_SD_Li256ELb1ELb1ELb1ELb0EEENS1_36VarlenDynamicPersistentTileSchedulerILi128ELi112ELi256ELi256ELb1ELb1ELb0ELb0ELb1ELb1EEEEEEEEEvNT_6ParamsE)
        /*0014*/ 	.short	0x0160
        /*0016*/ 	.short	0x0438


	//----- nvinfo : EIATTR_CBANK_PARAM_SIZE
	.align		4
.L_590:
        /*0018*/ 	.byte	0x03, 0x19
        /*001a*/ 	.short	0x0438


	//----- nvinfo : EIATTR_KPARAM_INFO
	.align		4
        /*001c*/ 	.byte	0x04, 0x17
        /*001e*/ 	.short	(.L_592 - .L_591)
.L_591:
        /*0020*/ 	.word	0x00000000
        /*0024*/ 	.short	0x0000
        /*0026*/ 	.short	0x0000
        /*0028*/ 	.byte	0x00, 0xf0, 0xe1, 0x10


	//----- nvinfo : EIATTR_MAXREG_COUNT
	.align		4
.L_592:
        /*002c*/ 	.byte	0x03, 0x1b
        /*002e*/ 	.short	0x00ff


	//----- nvinfo : EIATTR_NUM_BARRIERS
	.align		4
        /*0030*/ 	.byte	0x02, 0x4c
        /*0032*/ 	.byte	0x06
	.zero		1


	//----- nvinfo : EIATTR_ANNOTATIONS
	.align		4
        /*0034*/ 	.byte	0x04, 0x55
        /*0036*/ 	.short	(.L_594 - .L_593)


	//   ....[0]....
.L_593:
        /* <DEDUP_REMOVED lines=109> */


	//----- nvinfo : EIATTR_MERCURY_ISA_VERSION
	.align		4
.L_594:
        /*06f0*/ 	.byte	0x03, 0x5f
        /*06f2*/ 	.short	0x0000


	//----- nvinfo : EIATTR_INT_WARP_WIDE_INSTR_OFFSETS
	.align		4
        /*06f4*/ 	.byte	0x04, 0x31
        /*06f6*/ 	.short	(.L_596 - .L_595)


	//   ....[0]....
.L_595:
        /*06f8*/ 	.word	0x000150c0


	//   ....[1]....
        /*06fc*/ 	.word	0x00015140


	//----- nvinfo : EIATTR_COOP_GROUP_MASK_REGIDS
	.align		4
.L_596:
        /*0700*/ 	.byte	0x04, 0x29
        /*0702*/ 	.short	(.L_598 - .L_597)


	//   ....[0]....
.L_597:
        /*0704*/ 	.word	0xffffffff


	//   ....[1]....
        /*0708*/ 	.word	0xffffffff


	//   ....[2]....
        /*070c*/ 	.word	0xffffffff


	//   ....[3]....
        /*0710*/ 	.word	0xffffffff


	//   ....[4]....
        /*0714*/ 	.word	0xffffffff


	//   ....[5]....
        /*0718*/ 	.word	0xffffffff


	//   ....[6]....
        /*071c*/ 	.word	0xffffffff


	//   ....[7]....
        /*0720*/ 	.word	0xffffffff


	//   ....[8]....
        /*0724*/ 	.word	0xffffffff


	//   ....[9]....
        /*0728*/ 	.word	0xffffffff


	//   ....[10]....
        /*072c*/ 	.word	0xffffffff


	//   ....[11]....
        /*0730*/ 	.word	0xffffffff


	//   ....[12]....
        /*0734*/ 	.word	0xffffffff


	//   ....[13]....
        /*0738*/ 	.word	0xffffffff


	//   ....[14]....
        /*073c*/ 	.word	0xffffffff


	//   ....[15]....
        /*0740*/ 	.word	0xffffffff


	//   ....[16]....
        /*0744*/ 	.word	0xffffffff


	//   ....[17]....
        /*0748*/ 	.word	0xffffffff


	//   ....[18]....
        /*074c*/ 	.word	0xffffffff


	//   ....[19]....
        /*0750*/ 	.word	0xffffffff


	//   ....[20]....
        /*0754*/ 	.word	0xffffffff


	//   ....[21]....
        /*0758*/ 	.word	0xffffffff


	//   ....[22]....
        /*075c*/ 	.word	0xffffffff


	//   ....[23]....
        /*0760*/ 	.word	0xffffffff


	//   ....[24]....
        /*0764*/ 	.word	0xffffffff


	//   ....[25]....
        /*0768*/ 	.word	0xffffffff


	//   ....[26]....
        /*076c*/ 	.word	0xffffffff


	//   ....[27]....
        /*0770*/ 	.word	0xffffffff


	//   ....[28]....
        /*0774*/ 	.word	0xffffffff


	//   ....[29]....
        /*0778*/ 	.word	0xffffffff


	//   ....[30]....
        /*077c*/ 	.word	0xffffffff


	//   ....[31]....
        /*0780*/ 	.word	0xffffffff


	//   ....[32]....
        /*0784*/ 	.word	0xffffffff


	//   ....[33]....
        /*0788*/ 	.word	0xffffffff


	//   ....[34]....
        /*078c*/ 	.word	0xffffffff


	//   ....[35]....
        /*0790*/ 	.word	0xffffffff


	//   ....[36]....
        /*0794*/ 	.word	0xffffffff


	//   ....[37]....
        /*0798*/ 	.word	0xffffffff


	//   ....[38]....
        /*079c*/ 	.word	0xffffffff


	//   ....[39]....
        /*07a0*/ 	.word	0xffffffff


	//   ....[40]....
        /*07a4*/ 	.word	0xffffffff


	//   ....[41]....
        /*07a8*/ 	.word	0xffffffff


	//   ....[42]....
        /*07ac*/ 	.word	0xffffffff


	//   ....[43]....
        /*07b0*/ 	.word	0xffffffff


	//   ....[44]....
        /*07b4*/ 	.word	0xffffffff


	//   ....[45]....
        /*07b8*/ 	.word	0xffffffff


	//   ....[46]....
        /*07bc*/ 	.word	0xffffffff


	//   ....[47]....
        /*07c0*/ 	.word	0xffffffff


	//   ....[48]....
        /*07c4*/ 	.word	0xffffffff


	//   ....[49]....
        /*07c8*/ 	.word	0xffffffff


	//   ....[50]....
        /*07cc*/ 	.word	0xffffffff


	//   ....[51]....
        /*07d0*/ 	.word	0xffffffff


	//   ....[52]....
        /*07d4*/ 	.word	0xffffffff


	//   ....[53]....
        /*07d8*/ 	.word	0xffffffff


	//   ....[54]....
        /*07dc*/ 	.word	0xffffffff


	//   ....[55]....
        /*07e0*/ 	.word	0xffffffff


	//   ....[56]....
        /*07e4*/ 	.word	0xffffffff


	//   ....[57]....
        /*07e8*/ 	.word	0xffffffff


	//   ....[58]....
        /*07ec*/ 	.word	0xffffffff


	//   ....[59]....
        /*07f0*/ 	.word	0xffffffff


	//   ....[60]....
        /*07f4*/ 	.word	0xffffffff


	//   ....[61]....
        /*07f8*/ 	.word	0xffffffff


	//   ....[62]....
        /*07fc*/ 	.word	0xffffffff


	//   ....[63]....
        /*0800*/ 	.word	0xffffffff


	//   ....[64]....
        /*0804*/ 	.word	0xffffffff


	//   ....[65]....
        /*0808*/ 	.word	0xffffffff


	//   ....[66]....
        /*080c*/ 	.word	0xffffffff


	//   ....[67]....
        /*0810*/ 	.word	0xffffffff


	//   ....[68]....
        /*0814*/ 	.word	0xffffffff


	//   ....[69]....
        /*0818*/ 	.word	0xffffffff


	//   ....[70]....
        /*081c*/ 	.word	0xffffffff


	//   ....[71]....
        /*0820*/ 	.word	0xffffffff


	//   ....[72]....
        /*0824*/ 	.word	0xffffffff


	//   ....[73]....
        /*0828*/ 	.word	0xffffffff


	//   ....[74]....
        /*082c*/ 	.word	0xffffffff


	//   ....[75]....
        /*0830*/ 	.word	0xffffffff


	//   ....[76]....
        /*0834*/ 	.word	0xffffffff


	//   ....[77]....
        /*0838*/ 	.word	0xffffffff


	//   ....[78]....
        /*083c*/ 	.word	0xffffffff


	//   ....[79]....
        /*0840*/ 	.word	0xffffffff


	//   ....[80]....
        /*0844*/ 	.word	0xffffffff


	//   ....[81]....
        /*0848*/ 	.word	0xffffffff


	//   ....[82]....
        /*084c*/ 	.word	0xffffffff


	//   ....[83]....
        /*0850*/ 	.word	0xffffffff


	//   ....[84]....
        /*0854*/ 	.word	0xffffffff


	//   ....[85]....
        /*0858*/ 	.word	0xffffffff


	//   ....[86]....
        /*085c*/ 	.word	0xffffffff


	//   ....[87]....
        /*0860*/ 	.word	0xffffffff


	//   ....[88]....
        /*0864*/ 	.word	0xffffffff


	//   ....[89]....
        /*0868*/ 	.word	0xffffffff


	//   ....[90]....
        /*086c*/ 	.word	0xffffffff


	//   ....[91]....
        /*0870*/ 	.word	0xffffffff


	//   ....[92]....
        /*0874*/ 	.word	0xffffffff


	//   ....[93]....
        /*0878*/ 	.word	0xffffffff


	//   ....[94]....
        /*087c*/ 	.word	0xffffffff


	//   ....[95]....
        /*0880*/ 	.word	0xffffffff


	//   ....[96]....
        /*0884*/ 	.word	0xffffffff


	//   ....[97]....
        /*0888*/ 	.word	0xffffffff


	//   ....[98]....
        /*088c*/ 	.word	0xffffffff


	//   ....[99]....
        /*0890*/ 	.word	0xffffffff


	//   ....[100]....
        /*0894*/ 	.word	0xffffffff


	//   ....[101]....
        /*0898*/ 	.word	0xffffffff


	//   ....[102]....
        /*089c*/ 	.word	0xffffffff


	//   ....[103]....
        /*08a0*/ 	.word	0xffffffff


	//   ....[104]....
        /*08a4*/ 	.word	0xffffffff


	//   ....[105]....
        /*08a8*/ 	.word	0xffffffff


	//   ....[106]....
        /*08ac*/ 	.word	0xffffffff


	//   ....[107]....
        /*08b0*/ 	.word	0xffffffff


	//   ....[108]....
        /*08b4*/ 	.word	0xffffffff


	//   ....[109]....
        /*08b8*/ 	.word	0xffffffff


	//   ....[110]....
        /*08bc*/ 	.word	0xffffffff


	//   ....[111]....
        /*08c0*/ 	.word	0xffffffff


	//   ....[112]....
        /*08c4*/ 	.word	0xffffffff


	//   ....[113]....
        /*08c8*/ 	.word	0xffffffff


	//   ....[114]....
        /*08cc*/ 	.word	0xffffffff


	//   ....[115]....
        /*08d0*/ 	.word	0xffffffff


	//   ....[116]....
        /*08d4*/ 	.word	0xffffffff


	//   ....[117]....
        /*08d8*/ 	.word	0xffffffff


	//   ....[118]....
        /*08dc*/ 	.word	0xffffffff


	//   ....[119]....
        /*08e0*/ 	.word	0xffffffff


	//   ....[120]....
        /*08e4*/ 	.word	0xffffffff


	//   ....[121]....
        /*08e8*/ 	.word	0xffffffff


	//   ....[122]....
        /*08ec*/ 	.word	0xffffffff


	//   ....[123]....
        /*08f0*/ 	.word	0xffffffff


	//   ....[124]....
        /*08f4*/ 	.word	0xffffffff


	//   ....[125]....
        /*08f8*/ 	.word	0xffffffff


	//   ....[126]....
        /*08fc*/ 	.word	0xffffffff


	//   ....[127]....
        /*0900*/ 	.word	0xffffffff


	//   ....[128]....
        /*0904*/ 	.word	0xffffffff


	//   ....[129]....
        /*0908*/ 	.word	0xffffffff


	//   ....[130]....
        /*090c*/ 	.word	0xffffffff


	//   ....[131]....
        /*0910*/ 	.word	0xffffffff


	//   ....[132]....
        /*0914*/ 	.word	0xffffffff


	//   ....[133]....
        /*0918*/ 	.word	0xffffffff


	//   ....[134]....
        /*091c*/ 	.word	0xffffffff


	//   ....[135]....
        /*0920*/ 	.word	0xffffffff


	//   ....[136]....
        /*0924*/ 	.word	0xffffffff


	//   ....[137]....
        /*0928*/ 	.word	0xffffffff


	//   ....[138]....
        /*092c*/ 	.word	0xffffffff


	//   ....[139]....
        /*0930*/ 	.word	0xffffffff


	//   ....[140]....
        /*0934*/ 	.word	0xffffffff


	//   ....[141]....
        /*0938*/ 	.word	0xffffffff


	//   ....[142]....
        /*093c*/ 	.word	0xffffffff


	//   ....[143]....
        /*0940*/ 	.word	0xffffffff


	//   ....[144]....
        /*0944*/ 	.word	0xffffffff


	//   ....[145]....
        /*0948*/ 	.word	0xffffffff


	//   ....[146]....
        /*094c*/ 	.word	0xffffffff


	//   ....[147]....
        /*0950*/ 	.word	0xffffffff


	//   ....[148]....
        /*0954*/ 	.word	0xffffffff


	//   ....[149]....
        /*0958*/ 	.word	0xffffffff


	//   ....[150]....
        /*095c*/ 	.word	0xffffffff


	//   ....[151]....
        /*0960*/ 	.word	0xffffffff


	//   ....[152]....
        /*0964*/ 	.word	0xffffffff


	//   ....[153]....
        /*0968*/ 	.word	0xffffffff


	//   ....[154]....
        /*096c*/ 	.word	0xffffffff


	//   ....[155]....
        /*0970*/ 	.word	0xffffffff


	//   ....[156]....
        /*0974*/ 	.word	0xffffffff


	//   ....[157]....
        /*0978*/ 	.word	0xffffffff


	//   ....[158]....
        /*097c*/ 	.word	0xffffffff


	//   ....[159]....
        /*0980*/ 	.word	0xffffffff


	//   ....[160]....
        /*0984*/ 	.word	0xffffffff


	//   ....[161]....
        /*0988*/ 	.word	0xffffffff


	//   ....[162]....
        /*098c*/ 	.word	0xffffffff


	//   ....[163]....
        /*0990*/ 	.word	0xffffffff


	//   ....[164]....
        /*0994*/ 	.word	0xffffffff


	//   ....[165]....
        /*0998*/ 	.word	0xffffffff


	//   ....[166]....
        /*099c*/ 	.word	0xffffffff


	//   ....[167]....
        /*09a0*/ 	.word	0xffffffff


	//   ....[168]....
        /*09a4*/ 	.word	0xffffffff


	//   ....[169]....
        /*09a8*/ 	.word	0xffffffff


	//   ....[170]....
        /*09ac*/ 	.word	0xffffffff


	//   ....[171]....
        /*09b0*/ 	.word	0xffffffff


	//   ....[172]....
        /*09b4*/ 	.word	0xffffffff


	//   ....[173]....
        /*09b8*/ 	.word	0xffffffff


	//   ....[174]....
        /*09bc*/ 	.word	0xffffffff


	//   ....[175]....
        /*09c0*/ 	.word	0xffffffff


	//   ....[176]....
        /*09c4*/ 	.word	0xffffffff


	//   ....[177]....
        /*09c8*/ 	.word	0xffffffff


	//   ....[178]....
        /*09cc*/ 	.word	0xffffffff


	//   ....[179]....
        /*09d0*/ 	.word	0xffffffff


	//   ....[180]....
        /*09d4*/ 	.word	0xffffffff


	//   ....[181]....
        /*09d8*/ 	.word	0xffffffff


	//   ....[182]....
        /*09dc*/ 	.word	0xffffffff


	//   ....[183]....
        /*09e0*/ 	.word	0xffffffff


	//   ....[184]....
        /*09e4*/ 	.word	0xffffffff


	//   ....[185]....
        /*09e8*/ 	.word	0xffffffff


	//   ....[186]....
        /*09ec*/ 	.word	0xffffffff


	//   ....[187]....
        /*09f0*/ 	.word	0xffffffff


	//   ....[188]....
        /*09f4*/ 	.word	0xffffffff


	//   ....[189]....
        /*09f8*/ 	.word	0xffffffff


	//   ....[190]....
        /*09fc*/ 	.word	0xffffffff


	//   ....[191]....
        /*0a00*/ 	.word	0xffffffff


	//   ....[192]....
        /*0a04*/ 	.word	0xffffffff


	//   ....[193]....
        /*0a08*/ 	.word	0xffffffff


	//   ....[194]....
        /*0a0c*/ 	.word	0xffffffff


	//   ....[195]....
        /*0a10*/ 	.word	0xffffffff


	//   ....[196]....
        /*0a14*/ 	.word	0xffffffff


	//   ....[197]....
        /*0a18*/ 	.word	0xffffffff


	//   ....[198]....
        /*0a1c*/ 	.word	0xffffffff


	//   ....[199]....
        /*0a20*/ 	.word	0xffffffff


	//   ....[200]....
        /*0a24*/ 	.word	0xffffffff


	//   ....[201]....
        /*0a28*/ 	.word	0xffffffff


	//   ....[202]....
        /*0a2c*/ 	.word	0xffffffff


	//   ....[203]....
        /*0a30*/ 	.word	0xffffffff


	//   ....[204]....
        /*0a34*/ 	.word	0xffffffff


	//   ....[205]....
        /*0a38*/ 	.word	0xffffffff


	//   ....[206]....
        /*0a3c*/ 	.word	0xffffffff


	//   ....[207]....
        /*0a40*/ 	.word	0xffffffff


	//   ....[208]....
        /*0a44*/ 	.word	0xffffffff


	//   ....[209]....
        /*0a48*/ 	.word	0xffffffff


	//   ....[210]....
        /*0a4c*/ 	.word	0xffffffff


	//   ....[211]....
        /*0a50*/ 	.word	0xffffffff


	//   ....[212]....
        /*0a54*/ 	.word	0xffffffff


	//   ....[213]....
        /*0a58*/ 	.word	0xffffffff


	//   ....[214]....
        /*0a5c*/ 	.word	0xffffffff


	//   ....[215]....
        /*0a60*/ 	.word	0xffffffff


	//   ....[216]....
        /*0a64*/ 	.word	0xffffffff


	//   ....[217]....
        /*0a68*/ 	.word	0xffffffff


	//   ....[218]....
        /*0a6c*/ 	.word	0xffffffff


	//   ....[219]....
        /*0a70*/ 	.word	0xffffffff


	//   ....[220]....
        /*0a74*/ 	.word	0xffffffff


	//   ....[221]....
        /*0a78*/ 	.word	0xffffffff


	//   ....[222]....
        /*0a7c*/ 	.word	0xffffffff


	//   ....[223]....
        /*0a80*/ 	.word	0xffffffff


	//   ....[224]....
        /*0a84*/ 	.word	0xffffffff


	//   ....[225]....
        /*0a88*/ 	.word	0xffffffff


	//   ....[226]....
        /*0a8c*/ 	.word	0xffffffff


	//   ....[227]....
        /*0a90*/ 	.word	0xffffffff


	//   ....[228]....
        /*0a94*/ 	.word	0xffffffff


	//   ....[229]....
        /*0a98*/ 	.word	0xffffffff


	//   ....[230]....
        /*0a9c*/ 	.word	0xffffffff


	//   ....[231]....
        /*0aa0*/ 	.word	0xffffffff


	//   ....[232]....
        /*0aa4*/ 	.word	0xffffffff


	//   ....[233]....
        /*0aa8*/ 	.word	0xffffffff


	//   ....[234]....
        /*0aac*/ 	.word	0xffffffff


	//   ....[235]....
        /*0ab0*/ 	.word	0xffffffff


	//   ....[236]....
        /*0ab4*/ 	.word	0xffffffff


	//   ....[237]....
        /*0ab8*/ 	.word	0xffffffff


	//   ....[238]....
        /*0abc*/ 	.word	0xffffffff


	//   ....[239]....
        /*0ac0*/ 	.word	0xffffffff


	//----- nvinfo : EIATTR_COOP_GROUP_INSTR_OFFSETS
	.align		4
.L_598:
        /*0ac4*/ 	.byte	0x04, 0x28
        /*0ac6*/ 	.short	(.L_600 - .L_599)


	//   ....[0]....
.L_599:
        /*0ac8*/ 	.word	0x00000050


	//   ....[1]....
        /*0acc*/ 	.word	0x00000200


	//   ....[2]....
        /*0ad0*/ 	.word	0x00000230


	//   ....[3]....
        /*0ad4*/ 	.word	0x00000260


	//   ....[4]....
        /*0ad8*/ 	.word	0x00000290


	//   ....[5]....
        /*0adc*/ 	.word	0x000002c0


	//   ....[6]....
        /*0ae0*/ 	.word	0x000002f0


	//   ....[7]....
        /*0ae4*/ 	.word	0x00000460


	//   ....[8]....
        /*0ae8*/ 	.word	0x000004a0


	//   ....[9]....
        /*0aec*/ 	.word	0x000004d0


	//   ....[10]....
        /*0af0*/ 	.word	0x00000500


	//   ....[11]....
        /*0af4*/ 	.word	0x00000530


	//   ....[12]....
        /*0af8*/ 	.word	0x00000560


	//   ....[13]....
        /*0afc*/ 	.word	0x000005f0


	//   ....[14]....
        /*0b00*/ 	.word	0x00000620


	//   ....[15]....
        /*0b04*/ 	.word	0x00000640


	//   ....[16]....
        /*0b08*/ 	.word	0x000006a0


	//   ....[17]....
        /*0b0c*/ 	.word	0x00003e80


	//   ....[18]....
        /*0b10*/ 	.word	0x00003ed0


	//   ....[19]....
        /*0b14*/ 	.word	0x000046a0


	//   ....[20]....
        /*0b18*/ 	.word	0x000046d0


	//   ....[21]....
        /*0b1c*/ 	.word	0x00004e20


	//   ....[22]....
        /*0b20*/ 	.word	0x00004e40


	//   ....[23]....
        /*0b24*/ 	.word	0x00005590


	//   ....[24]....
        /*0b28*/ 	.word	0x000055a0


	//   ....[25]....
        /*0b2c*/ 	.word	0x00005e10


	//   ....[26]....
        /*0b30*/ 	.word	0x00005e50


	//   ....[27]....
        /*0b34*/ 	.word	0x00006c20


	//   ....[28]....
        /*0b38*/ 	.word	0x00006c50


	//   ....[29]....
        /*0b3c*/ 	.word	0x00007440


	//   ....[30]....
        /*0b40*/ 	.word	0x00007470


	//   ....[31]....
        /*0b44*/ 	.word	0x00007c60


	//   ....[32]....
        /*0b48*/ 	.word	0x00007c80


	//   ....[33]....
        /*0b4c*/ 	.word	0x00008490


	//   ....[34]....
        /*0b50*/ 	.word	0x000084c0


	//   ....[35]....
        /*0b54*/ 	.word	0x000085d0


	//   ....[36]....
        /*0b58*/ 	.word	0x00008600


	//   ....[37]....
        /*0b5c*/ 	.word	0x000086d0


	//   ....[38]....
        /*0b60*/ 	.word	0x00008700


	//   ....[39]....
        /*0b64*/ 	.word	0x000087d0


	//   ....[40]....
        /*0b68*/ 	.word	0x000087f0


	//   ....[41]....
        /*0b6c*/ 	.word	0x00008cb0


	//   ....[42]....
        /*0b70*/ 	.word	0x00008cd0


	//   ....[43]....
        /*0b74*/ 	.word	0x00008e50


	//   ....[44]....
        /*0b78*/ 	.word	0x00008e70


	//   ....[45]....
        /*0b7c*/ 	.word	0x00008f40


	//   ....[46]....
        /*0b80*/ 	.word	0x00008f60


	//   ....[47]....
        /*0b84*/ 	.word	0x00009030


	//   ....[48]....
        /*0b88*/ 	.word	0x00009050


	//   ....[49]....
        /*0b8c*/ 	.word	0x00009de0


	//   ....[50]....
        /*0b90*/ 	.word	0x00009e00


	//   ....[51]....
        /*0b94*/ 	.word	0x00009e30


	//   ....[52]....
        /*0b98*/ 	.word	0x00009e60


	//   ....[53]....
        /*0b9c*/ 	.word	0x00009f30


	//   ....[54]....
        /*0ba0*/ 	.word	0x00009fd0


	//   ....[55]....
        /*0ba4*/ 	.word	0x00009fe0


	//   ....[56]....
        /*0ba8*/ 	.word	0x0000a020


	//   ....[57]....
        /*0bac*/ 	.word	0x0000a180


	//   ....[58]....
        /*0bb0*/ 	.word	0x0000a1a0


	//   ....[59]....
        /*0bb4*/ 	.word	0x0000a200


	//   ....[60]....
        /*0bb8*/ 	.word	0x0000a240


	//   ....[61]....
        /*0bbc*/ 	.word	0x0000a250


	//   ....[62]....
        /*0bc0*/ 	.word	0x0000a270


	//   ....[63]....
        /*0bc4*/ 	.word	0x0000a400


	//   ....[64]....
        /*0bc8*/ 	.word	0x0000a410


	//   ....[65]....
        /*0bcc*/ 	.word	0x0000a600


	//   ....[66]....
        /*0bd0*/ 	.word	0x0000a640


	//   ....[67]....
        /*0bd4*/ 	.word	0x0000a650


	//   ....[68]....
        /*0bd8*/ 	.word	0x0000a660


	//   ....[69]....
        /*0bdc*/ 	.word	0x0000bf10


	//   ....[70]....
        /*0be0*/ 	.word	0x0000bf50


	//   ....[71]....
        /*0be4*/ 	.word	0x0000bf70


	//   ....[72]....
        /*0be8*/ 	.word	0x0000bf80


	//   ....[73]....
        /*0bec*/ 	.word	0x0000dd50


	//   ....[74]....
        /*0bf0*/ 	.word	0x0000dd80


	//   ....[75]....
        /*0bf4*/ 	.word	0x0000dda0


	//   ....[76]....
        /*0bf8*/ 	.word	0x0000ddb0


	//   ....[77]....
        /*0bfc*/ 	.word	0x0000de70


	//   ....[78]....
        /*0c00*/ 	.word	0x0000de80


	//   ....[79]....
        /*0c04*/ 	.word	0x0000e080


	//   ....[80]....
        /*0c08*/ 	.word	0x0000e090


	//   ....[81]....
        /*0c0c*/ 	.word	0x0000ee10


	//   ....[82]....
        /*0c10*/ 	.word	0x0000ee30


	//   ....[83]....
        /*0c14*/ 	.word	0x0000ef20


	//   ....[84]....
        /*0c18*/ 	.word	0x0000ef30


	//   ....[85]....
        /*0c1c*/ 	.word	0x0000f020


	//   ....[86]....
        /*0c20*/ 	.word	0x0000f040


	//   ....[87]....
        /*0c24*/ 	.word	0x0000f130


	//   ....[88]....
        /*0c28*/ 	.word	0x0000f140


	//   ....[89]....
        /*0c2c*/ 	.word	0x0000faf0


	//   ....[90]....
        /*0c30*/ 	.word	0x0000fb20


	//   ....[91]....
        /*0c34*/ 	.word	0x0000fb30


	//   ....[92]....
        /*0c38*/ 	.word	0x0000fb60


	//   ....[93]....
        /*0c3c*/ 	.word	0x000115a0


	//   ....[94]....
        /*0c40*/ 	.word	0x000115b0


	//   ....[95]....
        /*0c44*/ 	.word	0x000115f0


	//   ....[96]....
        /*0c48*/ 	.word	0x00011690


	//   ....[97]....
        /*0c4c*/ 	.word	0x000116e0


	//   ....[98]....
        /*0c50*/ 	.word	0x00011700


	//   ....[99]....
        /*0c54*/ 	.word	0x00011800


	//   ....[100]....
        /*0c58*/ 	.word	0x00011810


	//   ....[101]....
        /*0c5c*/ 	.word	0x000125a0


	//   ....[102]....
        /*0c60*/ 	.word	0x000125c0


	//   ....[103]....
        /*0c64*/ 	.word	0x000126f0


	//   ....[104]....
        /*0c68*/ 	.word	0x00012700


	//   ....[105]....
        /*0c6c*/ 	.word	0x00012830


	//   ....[106]....
        /*0c70*/ 	.word	0x00012850


	//   ....[107]....
        /*0c74*/ 	.word	0x00012980


	//   ....[108]....
        /*0c78*/ 	.word	0x00012990


	//   ....[109]....
        /*0c7c*/ 	.word	0x00012e60


	//   ....[110]....
        /*0c80*/ 	.word	0x00012e90


	//   ....[111]....
        /*0c84*/ 	.word	0x00012eb0


	//   ....[112]....
        /*0c88*/ 	.word	0x00012ed0


	//   ....[113]....
        /*0c8c*/ 	.word	0x00014ab0


	//   ....[114]....
        /*0c90*/ 	.word	0x00014ac0


	//   ....[115]....
        /*0c94*/ 	.word	0x00014af0


	//   ....[116]....
        /*0c98*/ 	.word	0x00014b00


	//   ....[117]....
        /*0c9c*/ 	.word	0x00015bb0


	//   ....[118]....
        /*0ca0*/ 	.word	0x00015bc0


	//   ....[119]....
        /*0ca4*/ 	.word	0x00015be0


	//   ....[120]....
        /*0ca8*/ 	.word	0x00015c00


	//   ....[121]....
        /*0cac*/ 	.word	0x00015f30


	//   ....[122]....
        /*0cb0*/ 	.word	0x00015f50


	//   ....[123]....
        /*0cb4*/ 	.word	0x00016030


	//   ....[124]....
        /*0cb8*/ 	.word	0x00016040


	//   ....[125]....
        /*0cbc*/ 	.word	0x00016130


	//   ....[126]....
        /*0cc0*/ 	.word	0x00016150


	//   ....[127]....
        /*0cc4*/ 	.word	0x00016240


	//   ....[128]....
        /*0cc8*/ 	.word	0x00016250


	//   ....[129]....
        /*0ccc*/ 	.word	0x00016540


	//   ....[130]....
        /*0cd0*/ 	.word	0x00016560


	//   ....[131]....
        /*0cd4*/ 	.word	0x00016ba0


	//   ....[132]....
        /*0cd8*/ 	.word	0x00016bb0


	//   ....[133]....
        /*0cdc*/ 	.word	0x000179b0


	//   ....[134]....
        /*0ce0*/ 	.word	0x000179d0


	//   ....[135]....
        /*0ce4*/ 	.word	0x00017ac0


	//   ....[136]....
        /*0ce8*/ 	.word	0x00017ad0


	//   ....[137]....
        /*0cec*/ 	.word	0x00017bc0


	//   ....[138]....
        /*0cf0*/ 	.word	0x00017be0


	//   ....[139]....
        /*0cf4*/ 	.word	0x00017cd0


	//   ....[140]....
        /*0cf8*/ 	.word	0x00017ce0


	//   ....[141]....
        /*0cfc*/ 	.word	0x00017e80


	//   ....[142]....
        /*0d00*/ 	.word	0x00017ea0


	//   ....[143]....
        /*0d04*/ 	.word	0x00017fd0


	//   ....[144]....
        /*0d08*/ 	.word	0x00018010


	//   ....[145]....
        /*0d0c*/ 	.word	0x00018040


	//   ....[146]....
        /*0d10*/ 	.word	0x00018070


	//   ....[147]....
        /*0d14*/ 	.word	0x000180a0


	//   ....[148]....
        /*0d18*/ 	.word	0x000180d0


	//   ....[149]....
        /*0d1c*/ 	.word	0x00018240


	//   ....[150]....
        /*0d20*/ 	.word	0x00018280


	//   ....[151]....
        /*0d24*/ 	.word	0x000182b0


	//   ....[152]....
        /*0d28*/ 	.word	0x000182e0


	//   ....[153]....
        /*0d2c*/ 	.word	0x00018310


	//   ....[154]....
        /*0d30*/ 	.word	0x00018340


	//   ....[155]....
        /*0d34*/ 	.word	0x000183d0


	//   ....[156]....
        /*0d38*/ 	.word	0x00018400


	//   ....[157]....
        /*0d3c*/ 	.word	0x00018410


	//   ....[158]....
        /*0d40*/ 	.word	0x00018470


	//   ....[159]....
        /*0d44*/ 	.word	0x00018a40


	//   ....[160]....
        /*0d48*/ 	.word	0x00018a90


	//   ....[161]....
        /*0d4c*/ 	.word	0x00018af0


	//   ....[162]....
        /*0d50*/ 	.word	0x00018b50


	//   ....[163]....
        /*0d54*/ 	.word	0x00018bb0


	//   ....[164]....
        /*0d58*/ 	.word	0x00018c20


	//   ....[165]....
        /*0d5c*/ 	.word	0x00018c70


	//   ....[166]....
        /*0d60*/ 	.word	0x00018cd0


	//   ....[167]....
        /*0d64*/ 	.word	0x00018d40


	//   ....[168]....
        /*0d68*/ 	.word	0x00018da0


	//   ....[169]....
        /*0d6c*/ 	.word	0x00018e10


	//   ....[170]....
        /*0d70*/ 	.word	0x00018e70


	//   ....[171]....
        /*0d74*/ 	.word	0x00018ee0


	//   ....[172]....
        /*0d78*/ 	.word	0x00018f50


	//   ....[173]....
        /*0d7c*/ 	.word	0x00018fc0


	//   ....[174]....
        /*0d80*/ 	.word	0x00019020


	//   ....[175]....
        /*0d84*/ 	.word	0x00019090


	//   ....[176]....
        /*0d88*/ 	.word	0x00019100


	//   ....[177]....
        /*0d8c*/ 	.word	0x00019170


	//   ....[178]....
        /*0d90*/ 	.word	0x000191d0


	//   ....[179]....
        /*0d94*/ 	.word	0x00019230


	//   ....[180]....
        /*0d98*/ 	.word	0x00019290


	//   ....[181]....
        /*0d9c*/ 	.word	0x000192e0


	//   ....[182]....
        /*0da0*/ 	.word	0x00019330


	//   ....[183]....
        /*0da4*/ 	.word	0x000193a0


	//   ....[184]....
        /*0da8*/ 	.word	0x00019410


	//   ....[185]....
        /*0dac*/ 	.word	0x00019470


	//   ....[186]....
        /*0db0*/ 	.word	0x000194e0


	//   ....[187]....
        /*0db4*/ 	.word	0x00019550


	//   ....[188]....
        /*0db8*/ 	.word	0x000195c0


	//   ....[189]....
        /*0dbc*/ 	.word	0x00019620


	//   ....[190]....
        /*0dc0*/ 	.word	0x00019690


	//   ....[191]....
        /*0dc4*/ 	.word	0x00019700


	//   ....[192]....
        /*0dc8*/ 	.word	0x00019770


	//   ....[193]....
        /*0dcc*/ 	.word	0x000197d0


	//   ....[194]....
        /*0dd0*/ 	.word	0x00019820


	//   ....[195]....
        /*0dd4*/ 	.word	0x00019870


	//   ....[196]....
        /*0dd8*/ 	.word	0x000198c0


	//   ....[197]....
        /*0ddc*/ 	.word	0x00019900


	//   ....[198]....
        /*0de0*/ 	.word	0x00019960


	//   ....[199]....
        /*0de4*/ 	.word	0x000199a0


	//   ....[200]....
        /*0de8*/ 	.word	0x000199f0


	//   ....[201]....
        /*0dec*/ 	.word	0x00019a30


	//   ....[202]....
        /*0df0*/ 	.word	0x00019aa0


	//   ....[203]....
        /*0df4*/ 	.word	0x00019b10


	//   ....[204]....
        /*0df8*/ 	.word	0x00019b80


	//   ....[205]....
        /*0dfc*/ 	.word	0x00019be0


	//   ....[206]....
        /*0e00*/ 	.word	0x00019c50


	//   ....[207]....
        /*0e04*/ 	.word	0x00019cc0


	//   ....[208]....
        /*0e08*/ 	.word	0x00019d30


	//   ....[209]....
        /*0e0c*/ 	.word	0x00019d90


	//   ....[210]....
        /*0e10*/ 	.word	0x00019e00


	//   ....[211]....
        /*0e14*/ 	.word	0x00019e70


	//   ....[212]....
        /*0e18*/ 	.word	0x00019ee0


	//   ....[213]....
        /*0e1c*/ 	.word	0x00019f40


	//   ....[214]....
        /*0e20*/ 	.word	0x00019fb0


	//   ....[215]....
        /*0e24*/ 	.word	0x0001a020


	//   ....[216]....
        /*0e28*/ 	.word	0x0001a090


	//   ....[217]....
        /*0e2c*/ 	.word	0x0001a0f0


	//   ....[218]....
        /*0e30*/ 	.word	0x0001a160


	//   ....[219]....
        /*0e34*/ 	.word	0x0001a1d0


	//   ....[220]....
        /*0e38*/ 	.word	0x0001a240


	//   ....[221]....
        /*0e3c*/ 	.word	0x0001a2a0


	//   ....[222]....
        /*0e40*/ 	.word	0x0001a310


	//   ....[223]....
        /*0e44*/ 	.word	0x0001a380


	//   ....[224]....
        /*0e48*/ 	.word	0x0001a3d0


	//   ....[225]....
        /*0e4c*/ 	.word	0x0001a410


	//   ....[226]....
        /*0e50*/ 	.word	0x0001a460


	//   ....[227]....
        /*0e54*/ 	.word	0x0001a4b0


	//   ....[228]....
        /*0e58*/ 	.word	0x0001a500


	//   ....[229]....
        /*0e5c*/ 	.word	0x0001a570


	//   ....[230]....
        /*0e60*/ 	.word	0x0001a5c0


	//   ....[231]....
        /*0e64*/ 	.word	0x0001a600


	//   ....[232]....
        /*0e68*/ 	.word	0x0001a650


	//   ....[233]....
        /*0e6c*/ 	.word	0x0001a6a0


	//   ....[234]....
        /*0e70*/ 	.word	0x0001a6f0


	//   ....[235]....
        /*0e74*/ 	.word	0x0001a760


	//   ....[236]....
        /*0e78*/ 	.word	0x0001a7b0


	//   ....[237]....
        /*0e7c*/ 	.word	0x0001a820


	//   ....[238]....
        /*0e80*/ 	.word	0x0001a880


	//   ....[239]....
        /*0e84*/ 	.word	0x0001a8f0


	//----- nvinfo : EIATTR_EXIT_INSTR_OFFSETS
	.align		4
.L_600:
        /*0e88*/ 	.byte	0x04, 0x1c
        /*0e8a*/ 	.short	(.L_602 - .L_601)


	//   ....[0]....
.L_601:
        /*0e8c*/ 	.word	0x00000c10


	//   ....[1]....
        /*0e90*/ 	.word	0x00018a10


	//----- nvinfo : EIATTR_MAX_THREADS
	.align		4
.L_602:
        /*0e94*/ 	.byte	0x04, 0x05
        /*0e96*/ 	.short	(.L_604 - .L_603)
.L_603:
        /*0e98*/ 	.word	0x00000100
        /*0e9c*/ 	.word	0x00000001
        /*0ea0*/ 	.word	0x00000001


	//----- nvinfo : EIATTR_CRS_STACK_SIZE
	.align		4
.L_604:
        /*0ea4*/ 	.byte	0x04, 0x1e
        /*0ea6*/ 	.short	(.L_606 - .L_605)
.L_605:
        /*0ea8*/ 	.word	0x00000000
.L_606:


//--------------------- .nv.info._ZN7cutlass13device_kernelIN5flash19enable_sm80_to_sm89INS1_16FlashAttnFwdSm80INS1_25CollectiveMainloopFwdSm80ILi4ELi1ELb0EN4cute5tupleIJNS5_1CILi128EEENS7_ILi48EEES8_EEELi128ENS_10bfloat16_tEfNS_4arch4Sm80ELb0ELb1ELb0ELb0ELb1ELb0ELb1ELb1EEENS1_21CollectiveEpilogueFwdINS6_IJS8_S8_S9_EEENS6_IJNS7_ILi1EEESH_SH_EEESB_SD_Li128ELb0ELb1ELb1ELb0EEENS1_19SingleTileSchedulerILb0ELb1ELb1ELi128EEEEEEEEEvNT_6ParamsE --------------------------
	.section	.nv.info._ZN7cutlass13device_kernelIN5flash19enable_sm80_to_sm89INS1_16FlashAttnFwdSm80INS1_25CollectiveMainloopFwdSm80ILi4ELi1ELb0EN4cute5tupleIJNS5_1CILi128EEENS7_ILi48EEES8_EEELi128ENS_10bfloat16_tEfNS_4arch4Sm80ELb0ELb1ELb0ELb0ELb1ELb0ELb1ELb1EEENS1_21CollectiveEpilogueFwdINS6_IJS8_S8_S9_EEENS6_IJNS7_ILi1EEESH_SH_EEESB_SD_Li128ELb0ELb1ELb1ELb0EEENS1_19SingleTileSchedulerILb0ELb1ELb1ELi128EEEEEEEEEvNT_6ParamsE,"",@"SHT_CUDA_INFO"
	.sectionflags	@""
	.align	4


	//----- nvinfo : EIATTR_CUDA_API_VERSION
	.align		4
        /*0000*/ 	.byte	0x04, 0x37
        /*0002*/ 	.short	(.L_608 - .L_607)
.L_607:
        /*0004*/ 	.word	0x00000082


	//----- nvinfo : EIATTR_SW2861232_WAR
	.align		4
.L_608:
        /*0008*/ 	.byte	0x01, 0x35
	.zero		2


	//----- nvinfo : EIATTR_PARAM_CBANK
	.align		4
        /*000c*/ 	.byte	0x04, 0x0a
        /*000e*/ 	.short	(.L_610 - .L_609)
	.align		4
.L_609:
        /*0010*/ 	.word	index@(.nv.constant0._ZN7cutlass13device_kernelIN5flash19enable_sm80_to_sm89INS1_16FlashAttnFwdSm80INS1_25CollectiveMainloopFwdSm80ILi4ELi1ELb0EN4cute5tupleIJNS5_1CILi128EEENS7_ILi48EEES8_EEELi128ENS_10bfloat16_tEfNS_4arch4Sm80ELb0ELb1ELb0ELb0ELb1ELb0ELb1ELb1EEENS1_21CollectiveEpilogueFwdINS6_IJS8_S8_S9_EEENS6_IJNS7_ILi1EEESH_SH_EEESB_SD_Li128ELb0ELb1ELb1ELb0EEENS1_19SingleTileSchedulerILb0ELb1ELb1ELi128EEEEEEEEEvNT_6ParamsE)
        /*0014*/ 	.short	0x0160
        /*0016*/ 	.short	0x0418


	//----- nvinfo : EIATTR_CBANK_PARAM_SIZE
	.align		4
.L_610:
        /*0018*/ 	.byte	0x03, 0x19
        /*001a*/ 	.short	0x0418


	//----- nvinfo : EIATTR_KPARAM_INFO
	.align		4
        /*001c*/ 	.byte	0x04, 0x17
        /*001e*/ 	.short	(.L_612 - .L_611)
.L_611:
        /*0020*/ 	.word	0x00000000
        /*0024*/ 	.short	0x0000
        /*0026*/ 	.short	0x0000
        /*0028*/ 	.byte	0x00, 0xf0, 0x61, 0x10


	//----- nvinfo : EIATTR_MAXREG_COUNT
	.align		4
.L_612:
        /*002c*/ 	.byte	0x03, 0x1b
        /*002e*/ 	.short	0x00ff


	//----- nvinfo : EIATTR_NUM_BARRIERS
	.align		4
        /*0030*/ 	.byte	0x02, 0x4c
        /*0032*/ 	.byte	0x02
	.zero		1


	//----- nvinfo : EIATTR_ANNOTATIONS
	.align		4
        /*0034*/ 	.byte	0x04, 0x55
        /*0036*/ 	.short	(.L_614 - .L_613)


	//   ....[0]....
.L_613:
        /* <DEDUP_REMOVED lines=45> */


	//----- nvinfo : EIATTR_MERCURY_ISA_VERSION
	.align		4
.L_614:
        /*02f8*/ 	.byte	0x03, 0x5f
        /*02fa*/ 	.short	0x0000


	//----- nvinfo : EIATTR_COOP_GROUP_MASK_REGIDS
	.align		4
        /*02fc*/ 	.byte	0x04, 0x29
        /*02fe*/ 	.short	(.L_616 - .L_615)


	//   ....[0]....
.L_615:
        /*0300*/ 	.word	0xffffffff


	//   ....[1]....
        /*0304*/ 	.word	0xffffffff


	//   ....[2]....
        /*0308*/ 	.word	0xffffffff


	//   ....[3]....
        /*030c*/ 	.word	0xffffffff


	//   ....[4]....
        /*0310*/ 	.word	0xffffffff


	//   ....[5]....
        /*0314*/ 	.word	0xffffffff


	//   ....[6]....
        /*0318*/ 	.word	0xffffffff


	//   ....[7]....
        /*031c*/ 	.word	0xffffffff


	//   ....[8]....
        /*0320*/ 	.word	0xffffffff


	//   ....[9]....
        /*0324*/ 	.word	0xffffffff


	//   ....[10]....
        /*0328*/ 	.word	0xffffffff


	//   ....[11]....
        /*032c*/ 	.word	0xffffffff


	//   ....[12]....
        /*0330*/ 	.word	0xffffffff


	//   ....[13]....
        /*0334*/ 	.word	0xffffffff


	//   ....[14]....
        /*0338*/ 	.word	0xffffffff


	//   ....[15]....
        /*033c*/ 	.word	0xffffffff


	//   ....[16]....
        /*0340*/ 	.word	0xffffffff


	//   ....[17]....
        /*0344*/ 	.word	0xffffffff


	//   ....[18]....
        /*0348*/ 	.word	0xffffffff


	//   ....[19]....
        /*034c*/ 	.word	0xffffffff


	//   ....[20]....
        /*0350*/ 	.word	0xffffffff


	//   ....[21]....
        /*0354*/ 	.word	0xffffffff


	//   ....[22]....
        /*0358*/ 	.word	0xffffffff


	//   ....[23]....
        /*035c*/ 	.word	0xffffffff


	//   ....[24]....
        /*0360*/ 	.word	0xffffffff


	//   ....[25]....
        /*0364*/ 	.word	0xffffffff


	//   ....[26]....
        /*0368*/ 	.word	0xffffffff


	//   ....[27]....
        /*036c*/ 	.word	0xffffffff


	//   ....[28]....
        /*0370*/ 	.word	0xffffffff


	//   ....[29]....
        /*0374*/ 	.word	0xffffffff


	//   ....[30]....
        /*0378*/ 	.word	0xffffffff


	//   ....[31]....
        /*037c*/ 	.word	0xffffffff


	//   ....[32]....
        /*0380*/ 	.word	0xffffffff


	//   ....[33]....
        /*0384*/ 	.word	0xffffffff


	//   ....[34]....
        /*0388*/ 	.word	0xffffffff


	//   ....[35]....
        /*038c*/ 	.word	0xffffffff


	//   ....[36]....
        /*0390*/ 	.word	0xffffffff


	//   ....[37]....
        /*0394*/ 	.word	0xffffffff


	//   ....[38]....
        /*0398*/ 	.word	0xffffffff


	//   ....[39]....
        /*039c*/ 	.word	0xffffffff


	//   ....[40]....
        /*03a0*/ 	.word	0xffffffff


	//   ....[41]....
        /*03a4*/ 	.word	0xffffffff


	//   ....[42]....
        /*03a8*/ 	.word	0xffffffff


	//   ....[43]....
        /*03ac*/ 	.word	0xffffffff


	//   ....[44]....
        /*03b0*/ 	.word	0xffffffff


	//   ....[45]....
        /*03b4*/ 	.word	0xffffffff


	//   ....[46]....
        /*03b8*/ 	.word	0xffffffff


	//   ....[47]....
        /*03bc*/ 	.word	0xffffffff


	//   ....[48]....
        /*03c0*/ 	.word	0xffffffff


	//   ....[49]....
        /*03c4*/ 	.word	0xffffffff


	//   ....[50]....
        /*03c8*/ 	.word	0xffffffff


	//   ....[51]....
        /*03cc*/ 	.word	0xffffffff


	//   ....[52]....
        /*03d0*/ 	.word	0xffffffff


	//   ....[53]....
        /*03d4*/ 	.word	0xffffffff


	//   ....[54]....
        /*03d8*/ 	.word	0xffffffff


	//   ....[55]....
        /*03dc*/ 	.word	0xffffffff


	//   ....[56]....
        /*03e0*/ 	.word	0xffffffff


	//   ....[57]....
        /*03e4*/ 	.word	0xffffffff


	//   ....[58]....
        /*03e8*/ 	.word	0xffffffff


	//   ....[59]....
        /*03ec*/ 	.word	0xffffffff


	//   ....[60]....
        /*03f0*/ 	.word	0xffffffff


	//   ....[61]....
        /*03f4*/ 	.word	0xffffffff


	//   ....[62]....
        /*03f8*/ 	.word	0xffffffff


	//   ....[63]....
        /*03fc*/ 	.word	0xffffffff


	//   ....[64]....
        /*0400*/ 	.word	0xffffffff


	//   ....[65]....
        /*0404*/ 	.word	0xffffffff


	//   ....[66]....
        /*0408*/ 	.word	0xffffffff


	//   ....[67]....
        /*040c*/ 	.word	0xffffffff


	//   ....[68]....
        /*0410*/ 	.word	0xffffffff


	//   ....[69]....
        /*0414*/ 	.word	0xffffffff


	//   ....[70]....
        /*0418*/ 	.word	0xffffffff


	//   ....[71]....
        /*041c*/ 	.word	0xffffffff


	//   ....[72]....
        /*0420*/ 	.word	0xffffffff


	//   ....[73]....
        /*0424*/ 	.word	0xffffffff


	//   ....[74]....
        /*0428*/ 	.word	0xffffffff


	//   ....[75]....
        /*042c*/ 	.word	0xffffffff


	//   ....[76]....
        /*0430*/ 	.word	0xffffffff


	//   ....[77]....
        /*0434*/ 	.word	0xffffffff


	//   ....[78]....
        /*0438*/ 	.word	0xffffffff


	//   ....[79]....
        /*043c*/ 	.word	0xffffffff


	//   ....[80]....
        /*0440*/ 	.word	0xffffffff


	//   ....[81]....
        /*0444*/ 	.word	0xffffffff


	//   ....[82]....
        /*0448*/ 	.word	0xffffffff


	//   ....[83]....
        /*044c*/ 	.word	0xffffffff


	//   ....[84]....
        /*0450*/ 	.word	0xffffffff


	//   ....[85]....
        /*0454*/ 	.word	0xffffffff


	//   ....[86]....
        /*0458*/ 	.word	0xffffffff


	//   ....[87]....
        /*045c*/ 	.word	0xffffffff


	//   ....[88]....
        /*0460*/ 	.word	0xffffffff


	//   ....[89]....
        /*0464*/ 	.word	0xffffffff


	//   ....[90]....
        /*0468*/ 	.word	0xffffffff


	//   ....[91]....
        /*046c*/ 	.word	0xffffffff


	//   ....[92]....
        /*0470*/ 	.word	0xffffffff


	//   ....[93]....
        /*0474*/ 	.word	0xffffffff


	//   ....[94]....
        /*0478*/ 	.word	0xffffffff


	//   ....[95]....
        /*047c*/ 	.word	0xffffffff


	//   ....[96]....
        /*0480*/ 	.word	0xffffffff


	//   ....[97]....
        /*0484*/ 	.word	0xffffffff


	//   ....[98]....
        /*0488*/ 	.word	0xffffffff


	//   ....[99]....
        /*048c*/ 	.word	0xffffffff


	//   ....[100]....
        /*0490*/ 	.word	0xffffffff


	//   ....[101]....
        /*0494*/ 	.word	0xffffffff


	//   ....[102]....
        /*0498*/ 	.word	0xffffffff


	//   ....[103]....
        /*049c*/ 	.word	0xffffffff


	//   ....[104]....
        /*04a0*/ 	.word	0xffffffff


	//   ....[105]....
        /*04a4*/ 	.word	0xffffffff


	//   ....[106]....
        /*04a8*/ 	.word	0xffffffff


	//   ....[107]....
        /*04ac*/ 	.word	0xffffffff


	//   ....[108]....
        /*04b0*/ 	.word	0xffffffff


	//   ....[109]....
        /*04b4*/ 	.word	0xffffffff


	//   ....[110]....
        /*04b8*/ 	.word	0xffffffff


	//   ....[111]....
        /*04bc*/ 	.word	0xffffffff


	//   ....[112]....
        /*04c0*/ 	.word	0xffffffff


	//   ....[113]....
        /*04c4*/ 	.word	0xffffffff


	//   ....[114]....
        /*04c8*/ 	.word	0xffffffff


	//   ....[115]....
        /*04cc*/ 	.word	0xffffffff


	//   ....[116]....
        /*04d0*/ 	.word	0xffffffff


	//   ....[117]....
        /*04d4*/ 	.word	0xffffffff


	//   ....[118]....
        /*04d8*/ 	.word	0xffffffff


	//   ....[119]....
        /*04dc*/ 	.word	0xffffffff


	//   ....[120]....
        /*04e0*/ 	.word	0xffffffff


	//   ....[121]....
        /*04e4*/ 	.word	0xffffffff


	//   ....[122]....
        /*04e8*/ 	.word	0xffffffff


	//   ....[123]....
        /*04ec*/ 	.word	0xffffffff


	//   ....[124]....
        /*04f0*/ 	.word	0xffffffff


	//   ....[125]....
        /*04f4*/ 	.word	0xffffffff


	//   ....[126]....
        /*04f8*/ 	.word	0xffffffff


	//   ....[127]....
        /*04fc*/ 	.word	0xffffffff


	//   ....[128]....
        /*0500*/ 	.word	0xffffffff


	//   ....[129]....
        /*0504*/ 	.word	0xffffffff


	//   ....[130]....
        /*0508*/ 	.word	0xffffffff


	//   ....[131]....
        /*050c*/ 	.word	0xffffffff


	//   ....[132]....
        /*0510*/ 	.word	0xffffffff


	//   ....[133]....
        /*0514*/ 	.word	0xffffffff


	//   ....[134]....
        /*0518*/ 	.word	0xffffffff


	//   ....[135]....
        /*051c*/ 	.word	0xffffffff


	//   ....[136]....
        /*0520*/ 	.word	0xffffffff


	//   ....[137]....
        /*0524*/ 	.word	0xffffffff


	//   ....[138]....
        /*0528*/ 	.word	0xffffffff


	//----- nvinfo : EIATTR_COOP_GROUP_INSTR_OFFSETS
	.align		4
.L_616:
        /*052c*/ 	.byte	0x04, 0x28
        /*052e*/ 	.short	(.L_618 - .L_617)


	//   ....[0]....
.L_617:
        /*0530*/ 	.word	0x00000060


	//   ....[1]....
        /*0534*/ 	.word	0x00001440


	//   ....[2]....
        /*0538*/ 	.word	0x00001470


	//   ....[3]....
        /*053c*/ 	.word	0x00001630


	//   ....[4]....
        /*0540*/ 	.word	0x00001660


	//   ....[5]....
        /*0544*/ 	.word	0x00001730


	//   ....[6]....
        /*0548*/ 	.word	0x00001760


	//   ....[7]....
        /*054c*/ 	.word	0x00001830


	//   ....[8]....
        /*0550*/ 	.word	0x00001860


	//   ....[9]....
        /*0554*/ 	.word	0x00001930


	//   ....[10]....
        /*0558*/ 	.word	0x00001960


	//   ....[11]....
        /*055c*/ 	.word	0x00001a30


	//   ....[12]....
        /*0560*/ 	.word	0x00001a60


	//   ....[13]....
        /*0564*/ 	.word	0x00001b30


	//   ....[14]....
        /*0568*/ 	.word	0x00001b60


	//   ....[15]....
        /*056c*/ 	.word	0x00001c40


	//   ....[16]....
        /*0570*/ 	.word	0x00001c90


	//   ....[17]....
        /*0574*/ 	.word	0x00002190


	//   ....[18]....
        /*0578*/ 	.word	0x000021b0


	//   ....[19]....
        /*057c*/ 	.word	0x000021d0


	//   ....[20]....
        /*0580*/ 	.word	0x000021e0


	//   ....[21]....
        /*0584*/ 	.word	0x000021f0


	//   ....[22]....
        /*0588*/ 	.word	0x00002200


	//   ....[23]....
        /*058c*/ 	.word	0x00002670


	//   ....[24]....
        /*0590*/ 	.word	0x000026a0


	//   ....[25]....
        /*0594*/ 	.word	0x000026e0


	//   ....[26]....
        /*0598*/ 	.word	0x00002710


	//   ....[27]....
        /*059c*/ 	.word	0x00002730


	//   ....[28]....
        /*05a0*/ 	.word	0x00002740


	//   ....[29]....
        /*05a4*/ 	.word	0x00003350


	//   ....[30]....
        /*05a8*/ 	.word	0x00003370


	//   ....[31]....
        /*05ac*/ 	.word	0x00003380


	//   ....[32]....
        /*05b0*/ 	.word	0x00003390


	//   ....[33]....
        /*05b4*/ 	.word	0x000033a0


	//   ....[34]....
        /*05b8*/ 	.word	0x000033b0


	//   ....[35]....
        /*05bc*/ 	.word	0x00003790


	//   ....[36]....
        /*05c0*/ 	.word	0x000039e0


	//   ....[37]....
        /*05c4*/ 	.word	0x00003bb0


	//   ....[38]....
        /*05c8*/ 	.word	0x000041a0


	//   ....[39]....
        /*05cc*/ 	.word	0x00004d30


	//   ....[40]....
        /*05d0*/ 	.word	0x00004d70


	//   ....[41]....
        /*05d4*/ 	.word	0x00004ef0


	//   ....[42]....
        /*05d8*/ 	.word	0x00004f20


	//   ....[43]....
        /*05dc*/ 	.word	0x00005360


	//   ....[44]....
        /*05e0*/ 	.word	0x00005460


	//   ....[45]....
        /*05e4*/ 	.word	0x000054f0


	//   ....[46]....
        /*05e8*/ 	.word	0x00005600


	//   ....[47]....
        /*05ec*/ 	.word	0x00007760


	//   ....[48]....
        /*05f0*/ 	.word	0x00007770


	//   ....[49]....
        /*05f4*/ 	.word	0x00007780


	//   ....[50]....
        /*05f8*/ 	.word	0x00007790


	//   ....[51]....
        /*05fc*/ 	.word	0x000077a0


	//   ....[52]....
        /*0600*/ 	.word	0x000077b0


	//   ....[53]....
        /*0604*/ 	.word	0x00008310


	//   ....[54]....
        /*0608*/ 	.word	0x00008320


	//   ....[55]....
        /*060c*/ 	.word	0x00008330


	//   ....[56]....
        /*0610*/ 	.word	0x00008340


	//   ....[57]....
        /*0614*/ 	.word	0x00008350


	//   ....[58]....
        /*0618*/ 	.word	0x00008360


	//   ....[59]....
        /*061c*/ 	.word	0x00008580


	//   ....[60]....
        /*0620*/ 	.word	0x000087b0


	//   ....[61]....
        /*0624*/ 	.word	0x000089b0


	//   ....[62]....
        /*0628*/ 	.word	0x000092b0


	//   ....[63]....
        /*062c*/ 	.word	0x00009b10


	//   ....[64]....
        /*0630*/ 	.word	0x00009b70


	//   ....[65]....
        /*0634*/ 	.word	0x00009c90


	//   ....[66]....
        /*0638*/ 	.word	0x00009d00


	//   ....[67]....
        /*063c*/ 	.word	0x00009e40


	//   ....[68]....
        /*0640*/ 	.word	0x00009f70


	//   ....[69]....
        /*0644*/ 	.word	0x0000a2f0


	//   ....[70]....
        /*0648*/ 	.word	0x0000a370


	//   ....[71]....
        /*064c*/ 	.word	0x0000c770


	//   ....[72]....
        /*0650*/ 	.word	0x0000c780


	//   ....[73]....
        /*0654*/ 	.word	0x0000c790


	//   ....[74]....
        /*0658*/ 	.word	0x0000c7a0


	//   ....[75]....
        /*065c*/ 	.word	0x0000c7b0


	//   ....[76]....
        /*0660*/ 	.word	0x0000c7c0


	//   ....[77]....
        /*0664*/ 	.word	0x0000d320


	//   ....[78]....
        /*0668*/ 	.word	0x0000d330


	//   ....[79]....
        /*066c*/ 	.word	0x0000d340


	//   ....[80]....
        /*0670*/ 	.word	0x0000d350


	//   ....[81]....
        /*0674*/ 	.word	0x0000d360


	//   ....[82]....
        /*0678*/ 	.word	0x0000d370


	//   ....[83]....
        /*067c*/ 	.word	0x0000d6c0


	//   ....[84]....
        /*0680*/ 	.word	0x0000d780


	//   ....[85]....
        /*0684*/ 	.word	0x0000d7a0


	//   ....[86]....
        /*0688*/ 	.word	0x0000d7e0


	//   ....[87]....
        /*068c*/ 	.word	0x0000d830


	//   ....[88]....
        /*0690*/ 	.word	0x0000d870


	//   ....[89]....
        /*0694*/ 	.word	0x0000d930


	//   ....[90]....
        /*0698*/ 	.word	0x0000dce0


	//   ....[91]....
        /*069c*/ 	.word	0x0000f710


	//   ....[92]....
        /*06a0*/ 	.word	0x0000f720


	//   ....[93]....
        /*06a4*/ 	.word	0x0000f730


	//   ....[94]....
        /*06a8*/ 	.word	0x0000f740


	//   ....[95]....
        /*06ac*/ 	.word	0x0000f790


	//   ....[96]....
        /*06b0*/ 	.word	0x0000f8f0


	//   ....[97]....
        /*06b4*/ 	.word	0x00010310


	//   ....[98]....
        /*06b8*/ 	.word	0x00010320


	//   ....[99]....
        /*06bc*/ 	.word	0x00010330


	//   ....[100]....
        /*06c0*/ 	.word	0x00010340


	//   ....[101]....
        /*06c4*/ 	.word	0x00010350


	//   ....[102]....
        /*06c8*/ 	.word	0x00010360


	//   ....[103]....
        /*06cc*/ 	.word	0x00010580


	//   ....[104]....
        /*06d0*/ 	.word	0x00010790


	//   ....[105]....
        /*06d4*/ 	.word	0x00010b00


	//   ....[106]....
        /*06d8*/ 	.word	0x00011430


	//   ....[107]....
        /*06dc*/ 	.word	0x00011be0


	//   ....[108]....
        /*06e0*/ 	.word	0x00011c30


	//   ....[109]....
        /*06e4*/ 	.word	0x00011d50


	//   ....[110]....
        /*06e8*/ 	.word	0x00011da0


	//   ....[111]....
        /*06ec*/ 	.word	0x00011e10


	//   ....[112]....
        /*06f0*/ 	.word	0x00011ff0


	//   ....[113]....
        /*06f4*/ 	.word	0x00012410


	//   ....[114]....
        /*06f8*/ 	.word	0x00012490


	//   ....[115]....
        /*06fc*/ 	.word	0x00014090


	//   ....[116]....
        /*0700*/ 	.word	0x000140a0


	//   ....[117]....
        /*0704*/ 	.word	0x000140b0


	//   ....[118]....
        /*0708*/ 	.word	0x000140c0


	//   ....[119]....
        /*070c*/ 	.word	0x000140f0


	//   ....[120]....
        /*0710*/ 	.word	0x00014110


	//   ....[121]....
        /*0714*/ 	.word	0x00014130


	//   ....[122]....
        /*0718*/ 	.word	0x00014140


	//   ....[123]....
        /*071c*/ 	.word	0x000151c0


	//   ....[124]....
        /*0720*/ 	.word	0x000151f0


	//   ....[125]....
        /*0724*/ 	.word	0x00015220


	//   ....[126]....
        /*0728*/ 	.word	0x00015250


	//   ....[127]....
        /*072c*/ 	.word	0x00015290


	//   ....[128]....
        /*0730*/ 	.word	0x000152c0


	//   ....[129]....
        /*0734*/ 	.word	0x000152e0


	//   ....[130]....
        /*0738*/ 	.word	0x000152f0


	//   ....[131]....
        /*073c*/ 	.word	0x00015310


	//   ....[132]....
        /*0740*/ 	.word	0x00015320


	//   ....[133]....
        /*0744*/ 	.word	0x000159d0


	//   ....[134]....
        /*0748*/ 	.word	0x000159f0


	//   ....[135]....
        /*074c*/ 	.word	0x00015ff0


	//   ....[136]....
        /*0750*/ 	.word	0x00016010


	//   ....[137]....
        /*0754*/ 	.word	0x00016610


	//   ....[138]....
        /*0758*/ 	.word	0x00016620


	//----- nvinfo : EIATTR_EXIT_INSTR_OFFSETS
	.align		4
.L_618:
        /*075c*/ 	.byte	0x04, 0x1c
        /*075e*/ 	.short	(.L_620 - .L_619)


	//   ....[0]....
.L_619:
        /*0760*/ 	.word	0x000001c0


	//   ....[1]....
        /*0764*/ 	.word	0x00016630


	//   ....[2]....
        /*0768*/ 	.word	0x00016bd0


	//   ....[3]....
        /*076c*/ 	.word	0x00016c20


	//   ....[4]....
        /*0770*/ 	.word	0x00016c50


	//   ....[5]....
        /*0774*/ 	.word	0x00016cb0


	//   ....[6]....
        /*0778*/ 	.word	0x00016f40


	//----- nvinfo : EIATTR_CTAIDZ_USED
	.align		4
.L_620:
        /*077c*/ 	.byte	0x01, 0x04
	.zero		2


	//----- nvinfo : EIATTR_MAX_THREADS
	.align		4
        /*0780*/ 	.byte	0x04, 0x05
        /*0782*/ 	.short	(.L_622 - .L_621)
.L_621:
        /*0784*/ 	.word	0x00000080
        /*0788*/ 	.word	0x00000001
        /*078c*/ 	.word	0x00000001


	//----- nvinfo : EIATTR_CRS_STACK_SIZE
	.align		4
.L_622:
        /*0790*/ 	.byte	0x04, 0x1e
        /*0792*/ 	.short	(.L_624 - .L_623)
.L_623:
        /*0794*/ 	.word	0x00000000
.L_624:


//--------------------- .nv.info._ZN7cutlass13device_kernelIN5flash19enable_sm80_to_sm89INS1_16FlashAttnFwdSm80INS1_25CollectiveMainloopFwdSm80ILi8ELi1ELb1EN4cute5tupleIJNS5_1CILi128EEENS7_ILi96EEES8_EEELi128ENS_10bfloat16_tEfNS_4arch4Sm80ELb0ELb1ELb0ELb1ELb1ELb0ELb1ELb1EEENS1_21CollectiveEpilogueFwdINS6_IJS8_S8_S9_EEENS6_IJNS7_ILi1EEESH_SH_EEESB_SD_Li256ELb1ELb1ELb1ELb0EEENS1_36VarlenDynamicPersistentTileSchedulerILi128ELi96ELi256ELi256ELb1ELb1ELb0ELb1ELb0ELb1EEEEEEEEEvNT_6ParamsE --------------------------
	.section	.nv.info._ZN7cutlass13device_kernelIN5flash19enable_sm80_to_sm89INS1_16FlashAttnFwdSm80INS1_25CollectiveMainloopFwdSm80ILi8ELi1ELb1EN4cute5tupleIJNS5_1CILi128EEENS7_ILi96EEES8_EEELi128ENS_10bfloat16_tEfNS_4arch4Sm80ELb0ELb1ELb0ELb1ELb1ELb0ELb1ELb1EEENS1_21CollectiveEpilogueFwdINS6_IJS8_S8_S9_EEENS6_IJNS7_ILi1EEESH_SH_EEESB_SD_Li256ELb1ELb1ELb1ELb0EEENS1_36VarlenDynamicPersistentTileSchedulerILi128ELi96ELi256ELi256ELb1ELb1ELb0ELb1ELb0ELb1EEEEEEEEEvNT_6ParamsE,"",@"SHT_CUDA_INFO"
	.sectionflags	@""
	.align	4


	//----- nvinfo : EIATTR_CUDA_API_VERSION
	.align		4
        /*0000*/ 	.byte	0x04, 0x37
        /*0002*/ 	.short	(.L_626 - .L_625)
.L_625:
        /*0004*/ 	.word	0x00000082


	//----- nvinfo : EIATTR_SW2861232_WAR
	.align		4
.L_626:
        /*0008*/ 	.byte	0x01, 0x35
	.zero		2


	//----- nvinfo : EIATTR_PARAM_CBANK
	.align		4
        /*000c*/ 	.byte	0x04, 0x0a
        /*000e*/ 	.short	(.L_628 - .L_627)
	.align		4
.L_627:
        /*0010*/ 	.word	index@(.nv.constant0._ZN7cutlass13device_kernelIN5flash19enable_sm80_to_sm89INS1_16FlashAttnFwdSm80INS1_25CollectiveMainloopFwdSm80ILi8ELi1ELb1EN4cute5tupleIJNS5_1CILi128EEENS7_ILi96EEES8_EEELi128ENS_10bfloat16_tEfNS_4arch4Sm80ELb0ELb1ELb0ELb1ELb1ELb0ELb1ELb1EEENS1_21CollectiveEpilogueFwdINS6_IJS8_S8_S9_EEENS6_IJNS7_ILi1EEESH_SH_EEESB_SD_Li256ELb1ELb1ELb1ELb0EEENS1_36VarlenDynamicPersistentTileSchedulerILi128ELi96ELi256ELi256ELb1ELb1ELb0ELb1ELb0ELb1EEEEEEEEEvNT_6ParamsE)
        /*0014*/ 	.short	0x0160
        /*0016*/ 	.short	0x0438


	//----- nvinfo : EIATTR_CBANK_PARAM_SIZE
	.align		4
.L_628:
        /*0018*/ 	.byte	0x03, 0x19
        /*001a*/ 	.short	0x0438


	//----- nvinfo : EIATTR_KPARAM_INFO
	.align		4
        /*001c*/ 	.byte	0x04, 0x17
        /*001e*/ 	.short	(.L_630 - .L_629)
.L_629:
        /*0020*/ 	.word	0x00000000
        /*0024*/ 	.short	0x0000
        /*0026*/ 	.short	0x0000
        /*0028*/ 	.byte	0x00, 0xf0, 0xe1, 0x10


	//----- nvinfo : EIATTR_MAXREG_COUNT
	.align		4
.L_630:
        /*002c*/ 	.byte	0x03, 0x1b
        /*002e*/ 	.short	0x00ff


	//----- nvinfo : EIATTR_NUM_BARRIERS
	.align		4
        /*0030*/ 	.byte	0x02, 0x4c
        /*0032*/ 	.byte	0x06
	.zero		1


	//----- nvinfo : EIATTR_ANNOTATIONS
	.align		4
        /*0034*/ 	.byte	0x04, 0x55
        /*0036*/ 	.short	(.L_632 - .L_631)


	//   ....[0]....
.L_631:
        /* <DEDUP_REMOVED lines=11> */


	//----- nvinfo : EIATTR_MERCURY_ISA_VERSION
	.align		4
.L_632:
        /*00d8*/ 	.byte	0x03, 0x5f
        /*00da*/ 	.short	0x0000


	//----- nvinfo : EIATTR_INT_WARP_WIDE_INSTR_OFFSETS
	.align		4
        /*00dc*/ 	.byte	0x04, 0x31
        /*00de*/ 	.short	(.L_634 - .L_633)


	//   ....[0]....
.L_633:
        /*00e0*/ 	.word	0x000127c0


	//   ....[1]....
        /*00e4*/ 	.word	0x00012840


	//----- nvinfo : EIATTR_COOP_GROUP_MASK_REGIDS
	.align		4
.L_634:
        /*00e8*/ 	.byte	0x04, 0x29
        /*00ea*/ 	.short	(.L_636 - .L_635)


	//   ....[0]....
.L_635:
        /*00ec*/ 	.word	0xffffffff


	//   ....[1]....
        /*00f0*/ 	.word	0xffffffff


	//   ....[2]....
        /*00f4*/ 	.word	0xffffffff


	//   ....[3]....
        /*00f8*/ 	.word	0xffffffff


	//   ....[4]....
        /*00fc*/ 	.word	0xffffffff


	//   ....[5]....
        /*0100*/ 	.word	0xffffffff


	//   ....[6]....
        /*0104*/ 	.word	0xffffffff


	//   ....[7]....
        /*0108*/ 	.word	0xffffffff


	//   ....[8]....
        /*010c*/ 	.word	0xffffffff


	//   ....[9]....
        /*0110*/ 	.word	0xffffffff


	//   ....[10]....
        /*0114*/ 	.word	0xffffffff


	//   ....[11]....
        /*0118*/ 	.word	0xffffffff


	//   ....[12]....
        /*011c*/ 	.word	0xffffffff


	//   ....[13]....
        /*0120*/ 	.word	0xffffffff


	//   ....[14]....
        /*0124*/ 	.word	0xffffffff


	//   ....[15]....
        /*0128*/ 	.word	0xffffffff


	//   ....[16]....
        /*012c*/ 	.word	0xffffffff


	//   ....[17]....
        /*0130*/ 	.word	0xffffffff


	//   ....[18]....
        /*0134*/ 	.word	0xffffffff


	//   ....[19]....
        /*0138*/ 	.word	0xffffffff


	//   ....[20]....
        /*013c*/ 	.word	0xffffffff


	//   ....[21]....
        /*0140*/ 	.word	0xffffffff


	//   ....[22]....
        /*0144*/ 	.word	0xffffffff


	//   ....[23]....
        /*0148*/ 	.word	0xffffffff


	//   ....[24]....
        /*014c*/ 	.word	0xffffffff


	//   ....[25]....
        /*0150*/ 	.word	0xffffffff


	//   ....[26]....
        /*0154*/ 	.word	0xffffffff


	//   ....[27]....
        /*0158*/ 	.word	0xffffffff


	//   ....[28]....
        /*015c*/ 	.word	0xffffffff


	//   ....[29]....
        /*0160*/ 	.word	0xffffffff


	//   ....[30]....
        /*0164*/ 	.word	0xffffffff


	//   ....[31]....
        /*0168*/ 	.word	0xffffffff


	//   ....[32]....
        /*016c*/ 	.word	0xffffffff


	//   ....[33]....
        /*0170*/ 	.word	0xffffffff


	//   ....[34]....
        /*0174*/ 	.word	0xffffffff


	//   ....[35]....
        /*0178*/ 	.word	0xffffffff


	//   ....[36]....
        /*017c*/ 	.word	0xffffffff


	//   ....[37]....
        /*0180*/ 	.word	0xffffffff


	//   ....[38]....
        /*0184*/ 	.word	0xffffffff


	//   ....[39]....
        /*0188*/ 	.word	0xffffffff


	//   ....[40]....
        /*018c*/ 	.word	0xffffffff


	//   ....[41]....
        /*0190*/ 	.word	0xffffffff


	//   ....[42]....
        /*0194*/ 	.word	0xffffffff


	//   ....[43]....
        /*0198*/ 	.word	0xffffffff


	//   ....[44]....
        /*019c*/ 	.word	0xffffffff


	//   ....[45]....
        /*01a0*/ 	.word	0xffffffff


	//   ....[46]....
        /*01a4*/ 	.word	0xffffffff


	//   ....[47]....
        /*01a8*/ 	.word	0xffffffff


	//   ....[48]....
        /*01ac*/ 	.word	0xffffffff


	//   ....[49]....
        /*01b0*/ 	.word	0xffffffff


	//   ....[50]....
        /*01b4*/ 	.word	0xffffffff


	//   ....[51]....
        /*01b8*/ 	.word	0xffffffff


	//   ....[52]....
        /*01bc*/ 	.word	0xffffffff


	//   ....[53]....
        /*01c0*/ 	.word	0xffffffff


	//   ....[54]....
        /*01c4*/ 	.word	0xffffffff


	//   ....[55]....
        /*01c8*/ 	.word	0xffffffff


	//   ....[56]....
        /*01cc*/ 	.word	0xffffffff


	//   ....[57]....
        /*01d0*/ 	.word	0xffffffff


	//   ....[58]....
        /*01d4*/ 	.word	0xffffffff


	//   ....[59]....
        /*01d8*/ 	.word	0xffffffff


	//   ....[60]....
        /*01dc*/ 	.word	0xffffffff


	//   ....[61]....
        /*01e0*/ 	.word	0xffffffff


	//   ....[62]....
        /*01e4*/ 	.word	0xffffffff


	//   ....[63]....
        /*01e8*/ 	.word	0xffffffff


	//   ....[64]....
        /*01ec*/ 	.word	0xffffffff


	//   ....[65]....
        /*01f0*/ 	.word	0xffffffff


	//   ....[66]....
        /*01f4*/ 	.word	0xffffffff


	//   ....[67]....
        /*01f8*/ 	.word	0xffffffff


	//   ....[68]....
        /*01fc*/ 	.word	0xffffffff


	//   ....[69]....
        /*0200*/ 	.word	0xffffffff


	//   ....[70]....
        /*0204*/ 	.word	0xffffffff


	//   ....[71]....
        /*0208*/ 	.word	0xffffffff


	//   ....[72]....
        /*020c*/ 	.word	0xffffffff


	//   ....[73]....
        /*0210*/ 	.word	0xffffffff


	//   ....[74]....
        /*0214*/ 	.word	0xffffffff


	//   ....[75]....
        /*0218*/ 	.word	0xffffffff


	//   ....[76]....
        /*021c*/ 	.word	0xffffffff


	//   ....[77]....
        /*0220*/ 	.word	0xffffffff


	//   ....[78]....
        /*0224*/ 	.word	0xffffffff


	//   ....[79]....
        /*0228*/ 	.word	0xffffffff


	//   ....[80]....
        /*022c*/ 	.word	0xffffffff


	//   ....[81]....
        /*0230*/ 	.word	0xffffffff


	//   ....[82]....
        /*0234*/ 	.word	0xffffffff


	//   ....[83]....
        /*0238*/ 	.word	0xffffffff


	//   ....[84]....
        /*023c*/ 	.word	0xffffffff


	//   ....[85]....
        /*0240*/ 	.word	0xffffffff


	//   ....[86]....
        /*0244*/ 	.word	0xffffffff


	//   ....[87]....
        /*0248*/ 	.word	0xffffffff


	//   ....[88]....
        /*024c*/ 	.word	0xffffffff


	//   ....[89]....
        /*0250*/ 	.word	0xffffffff


	//   ....[90]....
        /*0254*/ 	.word	0xffffffff


	//   ....[91]....
        /*0258*/ 	.word	0xffffffff


	//   ....[92]....
        /*025c*/ 	.word	0xffffffff


	//   ....[93]....
        /*0260*/ 	.word	0xffffffff


	//   ....[94]....
        /*0264*/ 	.word	0xffffffff


	//   ....[95]....
        /*0268*/ 	.word	0xffffffff


	//   ....[96]....
        /*026c*/ 	.word	0xffffffff


	//   ....[97]....
        /*0270*/ 	.word	0xffffffff


	//   ....[98]....
        /*0274*/ 	.word	0xffffffff


	//   ....[99]....
        /*0278*/ 	.word	0xffffffff


	//   ....[100]....
        /*027c*/ 	.word	0xffffffff


	//   ....[101]....
        /*0280*/ 	.word	0xffffffff


	//   ....[102]....
        /*0284*/ 	.word	0xffffffff


	//   ....[103]....
        /*0288*/ 	.word	0xffffffff


	//   ....[104]....
        /*028c*/ 	.word	0xffffffff


	//   ....[105]....
        /*0290*/ 	.word	0xffffffff


	//   ....[106]....
        /*0294*/ 	.word	0xffffffff


	//   ....[107]....
        /*0298*/ 	.word	0xffffffff


	//   ....[108]....
        /*029c*/ 	.word	0xffffffff


	//   ....[109]....
        /*02a0*/ 	.word	0xffffffff


	//   ....[110]....
        /*02a4*/ 	.word	0xffffffff


	//   ....[111]....
        /*02a8*/ 	.word	0xffffffff


	//   ....[112]....
        /*02ac*/ 	.word	0xffffffff


	//   ....[113]....
        /*02b0*/ 	.word	0xffffffff


	//   ....[114]....
        /*02b4*/ 	.word	0xffffffff


	//   ....[115]....
        /*02b8*/ 	.word	0xffffffff


	//   ....[116]....
        /*02bc*/ 	.word	0xffffffff


	//   ....[117]....
        /*02c0*/ 	.word	0xffffffff


	//   ....[118]....
        /*02c4*/ 	.word	0xffffffff


	//   ....[119]....
        /*02c8*/ 	.word	0xffffffff


	//   ....[120]....
        /*02cc*/ 	.word	0xffffffff


	//   ....[121]....
        /*02d0*/ 	.word	0xffffffff


	//   ....[122]....
        /*02d4*/ 	.word	0xffffffff


	//   ....[123]....
        /*02d8*/ 	.word	0xffffffff


	//   ....[124]....
        /*02dc*/ 	.word	0xffffffff


	//   ....[125]....
        /*02e0*/ 	.word	0xffffffff


	//   ....[126]....
        /*02e4*/ 	.word	0xffffffff


	//   ....[127]....
        /*02e8*/ 	.word	0xffffffff


	//   ....[128]....
        /*02ec*/ 	.word	0xffffffff


	//   ....[129]....
        /*02f0*/ 	.word	0xffffffff


	//   ....[130]....
        /*02f4*/ 	.word	0xffffffff


	//   ....[131]....
        /*02f8*/ 	.word	0xffffffff


	//   ....[132]....
        /*02fc*/ 	.word	0xffffffff


	//   ....[133]....
        /*0300*/ 	.word	0xffffffff


	//   ....[134]....
        /*0304*/ 	.word	0xffffffff


	//   ....[135]....
        /*0308*/ 	.word	0xffffffff


	//   ....[136]....
        /*030c*/ 	.word	0xffffffff


	//   ....[137]....
        /*0310*/ 	.word	0xffffffff


	//   ....[138]....
        /*0314*/ 	.word	0xffffffff


	//   ....[139]....
        /*0318*/ 	.word	0xffffffff


	//   ....[140]....
        /*031c*/ 	.word	0xffffffff


	//   ....[141]....
        /*0320*/ 	.word	0xffffffff


	//   ....[142]....
        /*0324*/ 	.word	0xffffffff


	//   ....[143]....
        /*0328*/ 	.word	0xffffffff


	//   ....[144]....
        /*032c*/ 	.word	0xffffffff


	//   ....[145]....
        /*0330*/ 	.word	0xffffffff


	//   ....[146]....
        /*0334*/ 	.word	0xffffffff


	//   ....[147]....
        /*0338*/ 	.word	0xffffffff


	//   ....[148]....
        /*033c*/ 	.word	0xffffffff


	//   ....[149]....
        /*0340*/ 	.word	0xffffffff


	//   ....[150]....
        /*0344*/ 	.word	0xffffffff


	//   ....[151]....
        /*0348*/ 	.word	0xffffffff


	//   ....[152]....
        /*034c*/ 	.word	0xffffffff


	//   ....[153]....
        /*0350*/ 	.word	0xffffffff


	//   ....[154]....
        /*0354*/ 	.word	0xffffffff


	//   ....[155]....
        /*0358*/ 	.word	0xffffffff


	//   ....[156]....
        /*035c*/ 	.word	0xffffffff


	//   ....[157]....
        /*0360*/ 	.word	0xffffffff


	//   ....[158]....
        /*0364*/ 	.word	0xffffffff


	//   ....[159]....
        /*0368*/ 	.word	0xffffffff


	//   ....[160]....
        /*036c*/ 	.word	0xffffffff


	//   ....[161]....
        /*0370*/ 	.word	0xffffffff


	//   ....[162]....
        /*0374*/ 	.word	0xffffffff


	//   ....[163]....
        /*0378*/ 	.word	0xffffffff


	//   ....[164]....
        /*037c*/ 	.word	0xffffffff


	//   ....[165]....
        /*0380*/ 	.word	0xffffffff


	//   ....[166]....
        /*0384*/ 	.word	0xffffffff


	//   ....[167]....
        /*0388*/ 	.word	0xffffffff


	//   ....[168]....
        /*038c*/ 	.word	0xffffffff


	//   ....[169]....
        /*0390*/ 	.word	0xffffffff


	//   ....[170]....
        /*0394*/ 	.word	0xffffffff


	//   ....[171]....
        /*0398*/ 	.word	0xffffffff


	//   ....[172]....
        /*039c*/ 	.word	0xffffffff


	//   ....[173]....
        /*03a0*/ 	.word	0xffffffff


	//   ....[174]....
        /*03a4*/ 	.word	0xffffffff


	//   ....[175]....
        /*03a8*/ 	.word	0xffffffff


	//   ....[176]....
        /*03ac*/ 	.word	0xffffffff


	//   ....[177]....
        /*03b0*/ 	.word	0xffffffff


	//   ....[178]....
        /*03b4*/ 	.word	0xffffffff


	//   ....[179]....
        /*03b8*/ 	.word	0xffffffff


	//   ....[180]....
        /*03bc*/ 	.word	0xffffffff


	//   ....[181]....
        /*03c0*/ 	.word	0xffffffff


	//   ....[182]....
        /*03c4*/ 	.word	0xffffffff


	//   ....[183]....
        /*03c8*/ 	.word	0xffffffff


	//   ....[184]....
        /*03cc*/ 	.word	0xffffffff


	//   ....[185]....
        /*03d0*/ 	.word	0xffffffff


	//   ....[186]....
        /*03d4*/ 	.word	0xffffffff


	//   ....[187]....
        /*03d8*/ 	.word	0xffffffff


	//   ....[188]....
        /*03dc*/ 	.word	0xffffffff


	//   ....[189]....
        /*03e0*/ 	.word	0xffffffff


	//   ....[190]....
        /*03e4*/ 	.word	0xffffffff


	//   ....[191]....
        /*03e8*/ 	.word	0xffffffff


	//   ....[192]....
        /*03ec*/ 	.word	0xffffffff


	//   ....[193]....
        /*03f0*/ 	.word	0xffffffff


	//   ....[194]....
        /*03f4*/ 	.word	0xffffffff


	//   ....[195]....
        /*03f8*/ 	.word	0xffffffff


	//   ....[196]....
        /*03fc*/ 	.word	0xffffffff


	//   ....[197]....
        /*0400*/ 	.word	0xffffffff


	//   ....[198]....
        /*0404*/ 	.word	0xffffffff


	//   ....[199]....
        /*0408*/ 	.word	0xffffffff


	//   ....[200]....
        /*040c*/ 	.word	0xffffffff


	//   ....[201]....
        /*0410*/ 	.word	0xffffffff


	//   ....[202]....
        /*0414*/ 	.word	0xffffffff


	//   ....[203]....
        /*0418*/ 	.word	0xffffffff


	//   ....[204]....
        /*041c*/ 	.word	0xffffffff


	//   ....[205]....
        /*0420*/ 	.word	0xffffffff


	//   ....[206]....
        /*0424*/ 	.word	0xffffffff


	//   ....[207]....
        /*0428*/ 	.word	0xffffffff


	//   ....[208]....
        /*042c*/ 	.word	0xffffffff


	//   ....[209]....
        /*0430*/ 	.word	0xffffffff


	//   ....[210]....
        /*0434*/ 	.word	0xffffffff


	//   ....[211]....
        /*0438*/ 	.word	0xffffffff


	//   ....[212]....
        /*043c*/ 	.word	0xffffffff


	//   ....[213]....
        /*0440*/ 	.word	0xffffffff


	//   ....[214]....
        /*0444*/ 	.word	0xffffffff


	//   ....[215]....
        /*0448*/ 	.word	0xffffffff


	//   ....[216]....
        /*044c*/ 	.word	0xffffffff


	//   ....[217]....
        /*0450*/ 	.word	0xffffffff


	//   ....[218]....
        /*0454*/ 	.word	0xffffffff


	//   ....[219]....
        /*0458*/ 	.word	0xffffffff


	//   ....[220]....
        /*045c*/ 	.word	0xffffffff


	//   ....[221]....
        /*0460*/ 	.word	0xffffffff


	//   ....[222]....
        /*0464*/ 	.word	0xffffffff


	//   ....[223]....
        /*0468*/ 	.word	0xffffffff


	//   ....[224]....
        /*046c*/ 	.word	0xffffffff


	//   ....[225]....
        /*0470*/ 	.word	0xffffffff


	//   ....[226]....
        /*0474*/ 	.word	0xffffffff


	//   ....[227]....
        /*0478*/ 	.word	0xffffffff


	//   ....[228]....
        /*047c*/ 	.word	0xffffffff


	//   ....[229]....
        /*0480*/ 	.word	0xffffffff


	//   ....[230]....
        /*0484*/ 	.word	0xffffffff


	//   ....[231]....
        /*0488*/ 	.word	0xffffffff


	//   ....[232]....
        /*048c*/ 	.word	0xffffffff


	//   ....[233]....
        /*0490*/ 	.word	0xffffffff


	//   ....[234]....
        /*0494*/ 	.word	0xffffffff


	//   ....[235]....
        /*0498*/ 	.word	0xffffffff


	//   ....[236]....
        /*049c*/ 	.word	0xffffffff


	//   ....[237]....
        /*04a0*/ 	.word	0xffffffff


	//   ....[238]....
        /*04a4*/ 	.word	0xffffffff


	//   ....[239]....
        /*04a8*/ 	.word	0xffffffff


	//   ....[240]....
        /*04ac*/ 	.word	0xffffffff


	//   ....[241]....
        /*04b0*/ 	.word	0xffffffff


	//   ....[242]....
        /*04b4*/ 	.word	0xffffffff


	//   ....[243]....
        /*04b8*/ 	.word	0xffffffff


	//   ....[244]....
        /*04bc*/ 	.word	0xffffffff


	//   ....[245]....
        /*04c0*/ 	.word	0xffffffff


	//   ....[246]....
        /*04c4*/ 	.word	0xffffffff


	//   ....[247]....
        /*04c8*/ 	.word	0xffffffff


	//   ....[248]....
        /*04cc*/ 	.word	0xffffffff


	//   ....[249]....
        /*04d0*/ 	.word	0xffffffff


	//   ....[250]....
        /*04d4*/ 	.word	0xffffffff


	//   ....[251]....
        /*04d8*/ 	.word	0xffffffff


	//   ....[252]....
        /*04dc*/ 	.word	0xffffffff


	//   ....[253]....
        /*04e0*/ 	.word	0xffffffff


	//   ....[254]....
        /*04e4*/ 	.word	0xffffffff


	//   ....[255]....
        /*04e8*/ 	.word	0xffffffff


	//   ....[0]....
        /*04ec*/ 	.word	0xffffffff


	//   ....[1]....
        /*04f0*/ 	.word	0xffffffff


	//----- nvinfo : EIATTR_COOP_GROUP_INSTR_OFFSETS
	.align		4
.L_636:
        /*04f4*/ 	.byte	0x04, 0x28
        /*04f6*/ 	.short	(.L_638 - .L_637)


	//   ....[0]....
.L_637:
        /*04f8*/ 	.word	0x00000050


	//   ....[1]....
        /*04fc*/ 	.word	0x000001e0


	//   ....[2]....
        /*0500*/ 	.word	0x00000210


	//   ....[3]....
        /*0504*/ 	.word	0x00000240


	//   ....[4]....
        /*0508*/ 	.word	0x00000270


	//   ....[5]....
        /*050c*/ 	.word	0x000002a0


	//   ....[6]....
        /*0510*/ 	.word	0x000002d0


	//   ....[7]....
        /*0514*/ 	.word	0x00000430


	//   ....[8]....
        /*0518*/ 	.word	0x00000470


	//   ....[9]....
        /*051c*/ 	.word	0x000004a0


	//   ....[10]....
        /*0520*/ 	.word	0x000004d0


	//   ....[11]....
        /*0524*/ 	.word	0x00000500


	//   ....[12]....
        /*0528*/ 	.word	0x00000530


	//   ....[13]....
        /*052c*/ 	.word	0x000005c0


	//   ....[14]....
        /*0530*/ 	.word	0x00000600


	//   ....[15]....
        /*0534*/ 	.word	0x00000620


	//   ....[16]....
        /*0538*/ 	.word	0x00000680


	//   ....[17]....
        /*053c*/ 	.word	0x00002830


	//   ....[18]....
        /*0540*/ 	.word	0x00002860


	//   ....[19]....
        /*0544*/ 	.word	0x000028a0


	//   ....[20]....
        /*0548*/ 	.word	0x000028e0


	//   ....[21]....
        /*054c*/ 	.word	0x00002af0


	//   ....[22]....
        /*0550*/ 	.word	0x00002b10


	//   ....[23]....
        /*0554*/ 	.word	0x00002b60


	//   ....[24]....
        /*0558*/ 	.word	0x00002bc0


	//   ....[25]....
        /*055c*/ 	.word	0x00002cf0


	//   ....[26]....
        /*0560*/ 	.word	0x00002d20


	//   ....[27]....
        /*0564*/ 	.word	0x00002d60


	//   ....[28]....
        /*0568*/ 	.word	0x00002d90


	//   ....[29]....
        /*056c*/ 	.word	0x00002e20


	//   ....[30]....
        /*0570*/ 	.word	0x00002e60


	//   ....[31]....
        /*0574*/ 	.word	0x00003220


	//   ....[32]....
        /*0578*/ 	.word	0x00003230


	//   ....[33]....
        /*057c*/ 	.word	0x00003240


	//   ....[34]....
        /*0580*/ 	.word	0x00003250


	//   ....[35]....
        /*0584*/ 	.word	0x00003260


	//   ....[36]....
        /*0588*/ 	.word	0x00003280


	//   ....[37]....
        /*058c*/ 	.word	0x00003f80


	//   ....[38]....
        /*0590*/ 	.word	0x00003fa0


	//   ....[39]....
        /*0594*/ 	.word	0x00003fc0


	//   ....[40]....
        /*0598*/ 	.word	0x00003fd0


	//   ....[41]....
        /*059c*/ 	.word	0x00003fe0


	//   ....[42]....
        /*05a0*/ 	.word	0x000040c0


	//   ....[43]....
        /*05a4*/ 	.word	0x000042f0


	//   ....[44]....
        /*05a8*/ 	.word	0x00004ce0


	//   ....[45]....
        /*05ac*/ 	.word	0x00005710


	//   ....[46]....
        /*05b0*/ 	.word	0x00005740


	//   ....[47]....
        /*05b4*/ 	.word	0x00005750


	//   ....[48]....
        /*05b8*/ 	.word	0x00005780


	//   ....[49]....
        /*05bc*/ 	.word	0x00007020


	//   ....[50]....
        /*05c0*/ 	.word	0x00007040


	//   ....[51]....
        /*05c4*/ 	.word	0x00007100


	//   ....[52]....
        /*05c8*/ 	.word	0x00007110


	//   ....[53]....
        /*05cc*/ 	.word	0x00007180


	//   ....[54]....
        /*05d0*/ 	.word	0x000071a0


	//   ....[55]....
        /*05d4*/ 	.word	0x00007dd0


	//   ....[56]....
        /*05d8*/ 	.word	0x00007df0


	//   ....[57]....
        /*05dc*/ 	.word	0x00007eb0


	//   ....[58]....
        /*05e0*/ 	.word	0x00007ec0


	//   ....[59]....
        /*05e4*/ 	.word	0x00007f30


	//   ....[60]....
        /*05e8*/ 	.word	0x00007f50


	//   ....[61]....
        /*05ec*/ 	.word	0x00008130


	//   ....[62]....
        /*05f0*/ 	.word	0x00008b70


	//   ....[63]....
        /*05f4*/ 	.word	0x000095f0


	//   ....[64]....
        /*05f8*/ 	.word	0x00009620


	//   ....[65]....
        /*05fc*/ 	.word	0x00009630


	//   ....[66]....
        /*0600*/ 	.word	0x00009660


	//   ....[67]....
        /*0604*/ 	.word	0x0000b3f0


	//   ....[68]....
        /*0608*/ 	.word	0x0000b410


	//   ....[69]....
        /*060c*/ 	.word	0x0000b4d0


	//   ....[70]....
        /*0610*/ 	.word	0x0000b4e0


	//   ....[71]....
        /*0614*/ 	.word	0x0000b550


	//   ....[72]....
        /*0618*/ 	.word	0x0000b570


	//   ....[73]....
        /*061c*/ 	.word	0x0000c1a0


	//   ....[74]....
        /*0620*/ 	.word	0x0000c1c0


	//   ....[75]....
        /*0624*/ 	.word	0x0000c280


	//   ....[76]....
        /*0628*/ 	.word	0x0000c290


	//   ....[77]....
        /*062c*/ 	.word	0x0000c300


	//   ....[78]....
        /*0630*/ 	.word	0x0000c320


	//   ....[79]....
        /*0634*/ 	.word	0x0000c760


	//   ....[80]....
        /*0638*/ 	.word	0x0000c790


	//   ....[81]....
        /*063c*/ 	.word	0x0000c7a0


	//   ....[82]....
        /*0640*/ 	.word	0x0000c7d0


	//   ....[83]....
        /*0644*/ 	.word	0x0000e330


	//   ....[84]....
        /*0648*/ 	.word	0x0000e340


	//   ....[85]....
        /*064c*/ 	.word	0x0000e390


	//   ....[86]....
        /*0650*/ 	.word	0x0000e3d0


	//   ....[87]....
        /*0654*/ 	.word	0x0000e430


	//   ....[88]....
        /*0658*/ 	.word	0x0000e460


	//   ....[89]....
        /*065c*/ 	.word	0x0000f050


	//   ....[90]....
        /*0660*/ 	.word	0x0000f070


	//   ....[91]....
        /*0664*/ 	.word	0x0000f120


	//   ....[92]....
        /*0668*/ 	.word	0x0000f140


	//   ....[93]....
        /*066c*/ 	.word	0x0000f150


	//   ....[94]....
        /*0670*/ 	.word	0x0000f1c0


	//   ....[95]....
        /*0674*/ 	.word	0x0000f360


	//   ....[96]....
        /*0678*/ 	.word	0x0000fda0


	//   ....[97]....
        /*067c*/ 	.word	0x00010820


	//   ....[98]....
        /*0680*/ 	.word	0x00010850


	//   ....[99]....
        /*0684*/ 	.word	0x00010860


	//   ....[100]....
        /*0688*/ 	.word	0x00010890


	//   ....[101]....
        /*068c*/ 	.word	0x000121a0


	//   ....[102]....
        /*0690*/ 	.word	0x000121d0


	//   ....[103]....
        /*0694*/ 	.word	0x000121e0


	//   ....[104]....
        /*0698*/ 	.word	0x00012210


	//   ....[105]....
        /*069c*/ 	.word	0x00013220


	//   ....[106]....
        /*06a0*/ 	.word	0x00013250


	//   ....[107]....
        /*06a4*/ 	.word	0x00013260


	//   ....[108]....
        /*06a8*/ 	.word	0x00013270


	//   ....[109]....
        /*06ac*/ 	.word	0x000135a0


	//   ....[110]....
        /*06b0*/ 	.word	0x000135c0


	//   ....[111]....
        /*06b4*/ 	.word	0x000136d0


	//   ....[112]....
        /*06b8*/ 	.word	0x000136e0


	//   ....[113]....
        /*06bc*/ 	.word	0x000137f0


	//   ....[114]....
        /*06c0*/ 	.word	0x00013810


	//   ....[115]....
        /*06c4*/ 	.word	0x00013920


	//   ....[116]....
        /*06c8*/ 	.word	0x00013930


	//   ....[117]....
        /*06cc*/ 	.word	0x00013c30


	//   ....[118]....
        /*06d0*/ 	.word	0x00013c50


	//   ....[119]....
        /*06d4*/ 	.word	0x00014360


	//   ....[120]....
        /*06d8*/ 	.word	0x00014370


	//   ....[121]....
        /*06dc*/ 	.word	0x000151b0


	//   ....[122]....
        /*06e0*/ 	.word	0x000151d0


	//   ....[123]....
        /*06e4*/ 	.word	0x000152f0


	//   ....[124]....
        /*06e8*/ 	.word	0x00015300


	//   ....[125]....
        /*06ec*/ 	.word	0x00015410


	//   ....[126]....
        /*06f0*/ 	.word	0x00015430


	//   ....[127]....
        /*06f4*/ 	.word	0x00015540


	//   ....[128]....
        /*06f8*/ 	.word	0x00015550


	//   ....[129]....
        /*06fc*/ 	.word	0x00015700


	//   ....[130]....
        /*0700*/ 	.word	0x00015720


	//   ....[131]....
        /*0704*/ 	.word	0x00015840


	//   ....[132]....
        /*0708*/ 	.word	0x00015880


	//   ....[133]....
        /*070c*/ 	.word	0x000158b0


	//   ....[134]....
        /*0710*/ 	.word	0x000158e0


	//   ....[135]....
        /*0714*/ 	.word	0x00015910


	//   ....[136]....
        /*0718*/ 	.word	0x00015940


	//   ....[137]....
        /*071c*/ 	.word	0x00015a90


	//   ....[138]....
        /*0720*/ 	.word	0x00015ad0


	//   ....[139]....
        /*0724*/ 	.word	0x00015b00


	//   ....[140]....
        /*0728*/ 	.word	0x00015b30


	//   ....[141]....
        /*072c*/ 	.word	0x00015b60


	//   ....[142]....
        /*0730*/ 	.word	0x00015b90


	//   ....[143]....
        /*0734*/ 	.word	0x00015c20


	//   ....[144]....
        /*0738*/ 	.word	0x00015c60


	//   ....[145]....
        /*073c*/ 	.word	0x00015c70


	//   ....[146]....
        /*0740*/ 	.word	0x00015cd0


	//   ....[147]....
        /*0744*/ 	.word	0x00016680


	//   ....[148]....
        /*0748*/ 	.word	0x000166e0


	//   ....[149]....
        /*074c*/ 	.word	0x00016730


	//   ....[150]....
        /*0750*/ 	.word	0x00016780


	//   ....[151]....
        /*0754*/ 	.word	0x000167d0


	//   ....[152]....
        /*0758*/ 	.word	0x00016840


	//   ....[153]....
        /*075c*/ 	.word	0x00016890


	//   ....[154]....
        /*0760*/ 	.word	0x00016900


	//   ....[155]....
        /*0764*/ 	.word	0x00016970


	//   ....[156]....
        /*0768*/ 	.word	0x000169e0


	//   ....[157]....
        /*076c*/ 	.word	0x00016a50


	//   ....[158]....
        /*0770*/ 	.word	0x00016ac0


	//   ....[159]....
        /*0774*/ 	.word	0x00016be0


	//   ....[160]....
        /*0778*/ 	.word	0x00016c40


	//   ....[161]....
        /*077c*/ 	.word	0x00016d80


	//   ....[162]....
        /*0780*/ 	.word	0x00016de0


	//   ....[163]....
        /*0784*/ 	.word	0x00016e50


	//   ....[164]....
        /*0788*/ 	.word	0x00016ec0


	//   ....[165]....
        /*078c*/ 	.word	0x00016f20


	//   ....[166]....
        /*0790*/ 	.word	0x00016f70


	//   ....[167]....
        /*0794*/ 	.word	0x00016fc0


	//   ....[168]....
        /*0798*/ 	.word	0x00017010


	//   ....[169]....
        /*079c*/ 	.word	0x00017080


	//   ....[170]....
        /*07a0*/ 	.word	0x000170f0


	//   ....[171]....
        /*07a4*/ 	.word	0x00017210


	//   ....[172]....
        /*07a8*/ 	.word	0x00017270


	//   ....[173]....
        /*07ac*/ 	.word	0x000173b0


	//   ....[174]....
        /*07b0*/ 	.word	0x00017410


	//   ....[175]....
        /*07b4*/ 	.word	0x00017480


	//   ....[176]....
        /*07b8*/ 	.word	0x000174f0


	//   ....[177]....
        /*07bc*/ 	.word	0x00017610


	//   ....[178]....
        /*07c0*/ 	.word	0x00017670


	//   ....[179]....
        /*07c4*/ 	.word	0x000177b0


	//   ....[180]....
        /*07c8*/ 	.word	0x00017810


	//   ....[181]....
        /*07cc*/ 	.word	0x00017880


	//   ....[182]....
        /*07d0*/ 	.word	0x000178f0


	//   ....[183]....
        /*07d4*/ 	.word	0x00017940


	//   ....[184]....
        /*07d8*/ 	.word	0x00017990


	//   ....[185]....
        /*07dc*/ 	.word	0x000179e0


	//   ....[186]....
        /*07e0*/ 	.word	0x00017a20


	//   ....[187]....
        /*07e4*/ 	.word	0x00017a80


	//   ....[188]....
        /*07e8*/ 	.word	0x00017af0


	//   ....[189]....
        /*07ec*/ 	.word	0x00017c10


	//   ....[190]....
        /*07f0*/ 	.word	0x00017c70


	//   ....[191]....
        /*07f4*/ 	.word	0x00017db0


	//   ....[192]....
        /*07f8*/ 	.word	0x00017e10


	//   ....[193]....
        /*07fc*/ 	.word	0x00017e80


	//   ....[194]....
        /*0800*/ 	.word	0x00017ef0


	//   ....[195]....
        /*0804*/ 	.word	0x00018010


	//   ....[196]....
        /*0808*/ 	.word	0x00018070


	//   ....[197]....
        /*080c*/ 	.word	0x000181b0


	//   ....[198]....
        /*0810*/ 	.word	0x00018210


	//   ....[199]....
        /*0814*/ 	.word	0x00018260


	//   ....[200]....
        /*0818*/ 	.word	0x000182b0


	//   ....[201]....
        /*081c*/ 	.word	0x00018300


	//   ....[202]....
        /*0820*/ 	.word	0x00018340


	//   ....[203]....
        /*0824*/ 	.word	0x000183a0


	//   ....[204]....
        /*0828*/ 	.word	0x00018410


	//   ....[205]....
        /*082c*/ 	.word	0x00018480


	//   ....[206]....
        /*0830*/ 	.word	0x00018590


	//   ....[207]....
        /*0834*/ 	.word	0x000185f0


	//   ....[208]....
        /*0838*/ 	.word	0x00018700


	//   ....[209]....
        /*083c*/ 	.word	0x00018760


	//   ....[210]....
        /*0840*/ 	.word	0x000187d0


	//   ....[211]....
        /*0844*/ 	.word	0x00018840


	//   ....[212]....
        /*0848*/ 	.word	0x00018890


	//   ....[213]....
        /*084c*/ 	.word	0x000188d0


	//   ....[214]....
        /*0850*/ 	.word	0x00018920


	//   ....[215]....
        /*0854*/ 	.word	0x00018970


	//   ....[216]....
        /*0858*/ 	.word	0x000189c0


	//   ....[217]....
        /*085c*/ 	.word	0x00018a10


	//   ....[218]....
        /*0860*/ 	.word	0x00018a60


	//   ....[219]....
        /*0864*/ 	.word	0x00018ab0


	//   ....[220]....
        /*0868*/ 	.word	0x00018b20


	//   ....[221]....
        /*086c*/ 	.word	0x00018b90


	//   ....[222]....
        /*0870*/ 	.word	0x00018c00


	//   ....[223]....
        /*0874*/ 	.word	0x00018c60


	//   ....[224]....
        /*0878*/ 	.word	0x00018cd0


	//   ....[225]....
        /*087c*/ 	.word	0x00018d40


	//   ....[226]....
        /*0880*/ 	.word	0x00018db0


	//   ....[227]....
        /*0884*/ 	.word	0x00018e10


	//   ....[228]....
        /*0888*/ 	.word	0x00018e80


	//   ....[229]....
        /*088c*/ 	.word	0x00018ef0


	//   ....[230]....
        /*0890*/ 	.word	0x00018f60


	//   ....[231]....
        /*0894*/ 	.word	0x00018fc0


	//   ....[232]....
        /*0898*/ 	.word	0x00019030


	//   ....[233]....
        /*089c*/ 	.word	0x000190a0


	//   ....[234]....
        /*08a0*/ 	.word	0x00019110


	//   ....[235]....
        /*08a4*/ 	.word	0x00019170


	//   ....[236]....
        /*08a8*/ 	.word	0x000191e0


	//   ....[237]....
        /*08ac*/ 	.word	0x00019250


	//   ....[238]....
        /*08b0*/ 	.word	0x000192c0


	//   ....[239]....
        /*08b4*/ 	.word	0x00019320


	//   ....[240]....
        /*08b8*/ 	.word	0x00019390


	//   ....[241]....
        /*08bc*/ 	.word	0x00019400


	//   ....[242]....
        /*08c0*/ 	.word	0x00019450


	//   ....[243]....
        /*08c4*/ 	.word	0x00019490


	//   ....[244]....
        /*08c8*/ 	.word	0x000194e0


	//   ....[245]....
        /*08cc*/ 	.word	0x00019530


	//   ....[246]....
        /*08d0*/ 	.word	0x00019580


	//   ....[247]....
        /*08d4*/ 	.word	0x000195f0


	//   ....[248]....
        /*08d8*/ 	.word	0x00019640


	//   ....[249]....
        /*08dc*/ 	.word	0x00019690


	//   ....[250]....
        /*08e0*/ 	.word	0x000196e0


	//   ....[251]....
        /*08e4*/ 	.word	0x00019730


	//   ....[252]....
        /*08e8*/ 	.word	0x00019780


	//   ....[253]....
        /*08ec*/ 	.word	0x000197f0


	//   ....[254]....
        /*08f0*/ 	.word	0x00019840


	//   ....[255]....
        /*08f4*/ 	.word	0x000198b0


	//   ....[0]....
        /*08f8*/ 	.word	0x00019910


	//   ....[1]....
        /*08fc*/ 	.word	0x00019980


	//----- nvinfo : EIATTR_EXIT_INSTR_OFFSETS
	.align		4
.L_638:
        /*0900*/ 	.byte	0x04, 0x1c
        /*0902*/ 	.short	(.L_640 - .L_639)


	//   ....[0]....
.L_639:
        /*0904*/ 	.word	0x00000fe0


	//   ....[1]....
        /*0908*/ 	.word	0x00016640


	//----- nvinfo : EIATTR_MAX_THREADS
	.align		4
.L_640:
        /*090c*/ 	.byte	0x04, 0x05
        /*090e*/ 	.short	(.L_642 - .L_641)
.L_641:
        /*0910*/ 	.word	0x00000100
        /*0914*/ 	.word	0x00000001
        /*0918*/ 	.word	0x00000001


	//----- nvinfo : EIATTR_CRS_STACK_SIZE
	.align		4
.L_642:
        /*091c*/ 	.byte	0x04, 0x1e
        /*091e*/ 	.short	(.L_644 - .L_643)
.L_643:
        /*0920*/ 	.word	0x00000000
.L_644:


//--------------------- .nv.info._ZN7cutlass13device_kernelIN5flash19enable_sm80_to_sm89INS1_16FlashAttnFwdSm80INS1_25CollectiveMainloopFwdSm80ILi8ELi1ELb1EN4cute5tupleIJNS5_1CILi128EEENS7_ILi96EEES8_EEELi128ENS_10bfloat16_tEfNS_4arch4Sm80ELb0ELb1ELb0ELb1ELb1ELb1ELb1ELb1EEENS1_21CollectiveEpilogueFwdINS6_IJS8_S8_S9_EEENS6_IJNS7_ILi1EEESH_SH_EEESB_SD_Li256ELb1ELb1ELb1ELb0EEENS1_36VarlenDynamicPersistentTileSchedulerILi128ELi96ELi256ELi256ELb1ELb1ELb0ELb1ELb0ELb1EEEEEEEEEvNT_6ParamsE --------------------------
	.section	.nv.info._ZN7cutlass13device_kernelIN5flash19enable_sm80_to_sm89INS1_16FlashAttnFwdSm80INS1_25CollectiveMainloopFwdSm80ILi8ELi1ELb1EN4cute5tupleIJNS5_1CILi128EEENS7_ILi96EEES8_EEELi128ENS_10bfloat16_tEfNS_4arch4Sm80ELb0ELb1ELb0ELb1ELb1ELb1ELb1ELb1EEENS1_21CollectiveEpilogueFwdINS6_IJS8_S8_S9_EEENS6_IJNS7_ILi1EEESH_SH_EEESB_SD_Li256ELb1ELb1ELb1ELb0EEENS1_36VarlenDynamicPersistentTileSchedulerILi128ELi96ELi256ELi256ELb1ELb1ELb0ELb1ELb0ELb1EEEEEEEEEvNT_6ParamsE,"",@"SHT_CUDA_INFO"
	.sectionflags	@""
	.align	4


	//----- nvinfo : EIATTR_CUDA_API_VERSION
	.align		4
        /*0000*/ 	.byte	0x04, 0x37
        /*0002*/ 	.short	(.L_646 - .L_645)
.L_645:
        /*0004*/ 	.word	0x00000082


	//----- nvinfo : EIATTR_SW2861232_WAR
	.align		4
.L_646:
        /*0008*/ 	.byte	0x01, 0x35
	.zero		2


	//----- nvinfo : EIATTR_PARAM_CBANK
	.align		4
        /*000c*/ 	.byte	0x04, 0x0a
        /*000e*/ 	.short	(.L_648 - .L_647)
	.align		4
.L_647:
        /*0010*/ 	.word	index@(.nv.constant0._ZN7cutlass13device_kernelIN5flash19enable_sm80_to_sm89INS1_16FlashAttnFwdSm80INS1_25CollectiveMainloopFwdSm80ILi8ELi1ELb1EN4cute5tupleIJNS5_1CILi128EEENS7_ILi96EEES8_EEELi128ENS_10bfloat16_tEfNS_4arch4Sm80ELb0ELb1ELb0ELb1ELb1ELb1ELb1ELb1EEENS1_21CollectiveEpilogueFwdINS6_IJS8_S8_S9_EEENS6_IJNS7_ILi1EEESH_SH_EEESB_SD_Li256ELb1ELb1ELb1ELb0EEENS1_36VarlenDynamicPersistentTileSchedulerILi128ELi96ELi256ELi256ELb1ELb1ELb0ELb1ELb0ELb1EEEEEEEEEvNT_6ParamsE)
        /*0014*/ 	.short	0x0160
        /*0016*/ 	.short	0x0438


	//----- nvinfo : EIATTR_CBANK_PARAM_SIZE
	.align		4
.L_648:
        /*0018*/ 	.byte	0x03, 0x19
        /*001a*/ 	.short	0x0438


	//----- nvinfo : EIATTR_KPARAM_INFO
	.align		4
        /*001c*/ 	.byte	0x04, 0x17
        /*001e*/ 	.short	(.L_650 - .L_649)
.L_649:
        /*0020*/ 	.word	0x00000000
        /*0024*/ 	.short	0x0000
        /*0026*/ 	.short	0x0000
        /*0028*/ 	.byte	0x00, 0xf0, 0xe1, 0x10


	//----- nvinfo : EIATTR_MAXREG_COUNT
	.align		4
.L_650:
        /*002c*/ 	.byte	0x03, 0x1b
        /*002e*/ 	.short	0x00ff


	//----- nvinfo : EIATTR_NUM_BARRIERS
	.align		4
        /*0030*/ 	.byte	0x02, 0x4c
        /*0032*/ 	.byte	0x06
	.zero		1


	//----- nvinfo : EIATTR_ANNOTATIONS
	.align		4
        /*0034*/ 	.byte	0x04, 0x55
        /*0036*/ 	.short	(.L_652 - .L_651)


	//   ....[0]....
.L_651:
        /* <DEDUP_REMOVED lines=60> */


	//----- nvinfo : EIATTR_MERCURY_ISA_VERSION
	.align		4
.L_652:
        /*03e0*/ 	.byte	0x03, 0x5f
        /*03e2*/ 	.short	0x0000


	//----- nvinfo : EIATTR_INT_WARP_WIDE_INSTR_OFFSETS
	.align		4
        /*03e4*/ 	.byte	0x04, 0x31
        /*03e6*/ 	.short	(.L_654 - .L_653)


	//   ....[0]....
.L_653:
        /*03e8*/ 	.word	0x0001d890


	//   ....[1]....
        /*03ec*/ 	.word	0x0001d910


	//----- nvinfo : EIATTR_COOP_GROUP_MASK_REGIDS
	.align		4
.L_654:
        /*03f0*/ 	.byte	0x04, 0x29
        /*03f2*/ 	.short	(.L_656 - .L_655)


	//   ....[0]....
.L_655:
        /*03f4*/ 	.word	0xffffffff


	//   ....[1]....
        /*03f8*/ 	.word	0xffffffff


	//   ....[2]....
        /*03fc*/ 	.word	0xffffffff


	//   ....[3]....
        /*0400*/ 	.word	0xffffffff


	//   ....[4]....
        /*0404*/ 	.word	0xffffffff


	//   ....[5]....
        /*0408*/ 	.word	0xffffffff


	//   ....[6]....
        /*040c*/ 	.word	0xffffffff


	//   ....[7]....
        /*0410*/ 	.word	0xffffffff


	//   ....[8]....
        /*0414*/ 	.word	0xffffffff


	//   ....[9]....
        /*0418*/ 	.word	0xffffffff


	//   ....[10]....
        /*041c*/ 	.word	0xffffffff


	//   ....[11]....
        /*0420*/ 	.word	0xffffffff


	//   ....[12]....
        /*0424*/ 	.word	0xffffffff


	//   ....[13]....
        /*0428*/ 	.word	0xffffffff


	//   ....[14]....
        /*042c*/ 	.word	0xffffffff


	//   ....[15]....
        /*0430*/ 	.word	0xffffffff


	//   ....[16]....
        /*0434*/ 	.word	0xffffffff


	//   ....[17]....
        /*0438*/ 	.word	0xffffffff


	//   ....[18]....
        /*043c*/ 	.word	0xffffffff


	//   ....[19]....
        /*0440*/ 	.word	0xffffffff


	//   ....[20]....
        /*0444*/ 	.word	0xffffffff


	//   ....[21]....
        /*0448*/ 	.word	0xffffffff


	//   ....[22]....
        /*044c*/ 	.word	0xffffffff


	//   ....[23]....
        /*0450*/ 	.word	0xffffffff


	//   ....[24]....
        /*0454*/ 	.word	0xffffffff


	//   ....[25]....
        /*0458*/ 	.word	0xffffffff


	//   ....[26]....
        /*045c*/ 	.word	0xffffffff


	//   ....[27]....
        /*0460*/ 	.word	0xffffffff


	//   ....[28]....
        /*0464*/ 	.word	0xffffffff


	//   ....[29]....
        /*0468*/ 	.word	0xffffffff


	//   ....[30]....
        /*046c*/ 	.word	0xffffffff


	//   ....[31]....
        /*0470*/ 	.word	0xffffffff


	//   ....[32]....
        /*0474*/ 	.word	0xffffffff


	//   ....[33]....
        /*0478*/ 	.word	0xffffffff


	//   ....[34]....
        /*047c*/ 	.word	0xffffffff


	//   ....[35]....
        /*0480*/ 	.word	0xffffffff


	//   ....[36]....
        /*0484*/ 	.word	0xffffffff


	//   ....[37]....
        /*0488*/ 	.word	0xffffffff


	//   ....[38]....
        /*048c*/ 	.word	0xffffffff


	//   ....[39]....
        /*0490*/ 	.word	0xffffffff


	//   ....[40]....
        /*0494*/ 	.word	0xffffffff


	//   ....[41]....
        /*0498*/ 	.word	0xffffffff


	//   ....[42]....
        /*049c*/ 	.word	0xffffffff


	//   ....[43]....
        /*04a0*/ 	.word	0xffffffff


	//   ....[44]....
        /*04a4*/ 	.word	0xffffffff


	//   ....[45]....
        /*04a8*/ 	.word	0xffffffff


	//   ....[46]....
        /*04ac*/ 	.word	0xffffffff


	//   ....[47]....
        /*04b0*/ 	.word	0xffffffff


	//   ....[48]....
        /*04b4*/ 	.word	0xffffffff


	//   ....[49]....
        /*04b8*/ 	.word	0xffffffff


	//   ....[50]....
        /*04bc*/ 	.word	0xffffffff


	//   ....[51]....
        /*04c0*/ 	.word	0xffffffff


	//   ....[52]....
        /*04c4*/ 	.word	0xffffffff


	//   ....[53]....
        /*04c8*/ 	.word	0xffffffff


	//   ....[54]....
        /*04cc*/ 	.word	0xffffffff


	//   ....[55]....
        /*04d0*/ 	.word	0xffffffff


	//   ....[56]....
        /*04d4*/ 	.word	0xffffffff


	//   ....[57]....
        /*04d8*/ 	.word	0xffffffff


	//   ....[58]....
        /*04dc*/ 	.word	0xffffffff


	//   ....[59]....
        /*04e0*/ 	.word	0xffffffff


	//   ....[60]....
        /*04e4*/ 	.word	0xffffffff


	//   ....[61]....
        /*04e8*/ 	.word	0xffffffff


	//   ....[62]....
        /*04ec*/ 	.word	0xffffffff


	//   ....[63]....
        /*04f0*/ 	.word	0xffffffff


	//   ....[64]....
        /*04f4*/ 	.word	0xffffffff


	//   ....[65]....
        /*04f8*/ 	.word	0xffffffff


	//   ....[66]....
        /*04fc*/ 	.word	0xffffffff


	//   ....[67]....
        /*0500*/ 	.word	0xffffffff


	//   ....[68]....
        /*0504*/ 	.word	0xffffffff


	//   ....[69]....
        /*0508*/ 	.word	0xffffffff


	//   ....[70]....
        /*050c*/ 	.word	0xffffffff


	//   ....[71]....
        /*0510*/ 	.word	0xffffffff


	//   ....[72]....
        /*0514*/ 	.word	0xffffffff


	//   ....[73]....
        /*0518*/ 	.word	0xffffffff


	//   ....[74]....
        /*051c*/ 	.word	0xffffffff


	//   ....[75]....
        /*0520*/ 	.word	0xffffffff


	//   ....[76]....
        /*0524*/ 	.word	0xffffffff


	//   ....[77]....
        /*0528*/ 	.word	0xffffffff


	//   ....[78]....
        /*052c*/ 	.word	0xffffffff


	//   ....[79]....
        /*0530*/ 	.word	0xffffffff


	//   ....[80]....
        /*0534*/ 	.word	0xffffffff


	//   ....[81]....
        /*0538*/ 	.word	0xffffffff


	//   ....[82]....
        /*053c*/ 	.word	0xffffffff


	//   ....[83]....
        /*0540*/ 	.word	0xffffffff


	//   ....[84]....
        /*0544*/ 	.word	0xffffffff


	//   ....[85]....
        /*0548*/ 	.word	0xffffffff


	//   ....[86]....
        /*054c*/ 	.word	0xffffffff


	//   ....[87]....
        /*0550*/ 	.word	0xffffffff


	//   ....[88]....
        /*0554*/ 	.word	0xffffffff


	//   ....[89]....
        /*0558*/ 	.word	0xffffffff


	//   ....[90]....
        /*055c*/ 	.word	0xffffffff


	//   ....[91]....
        /*0560*/ 	.word	0xffffffff


	//   ....[92]....
        /*0564*/ 	.word	0xffffffff


	//   ....[93]....
        /*0568*/ 	.word	0xffffffff


	//   ....[94]....
        /*056c*/ 	.word	0xffffffff


	//   ....[95]....
        /*0570*/ 	.word	0xffffffff


	//   ....[96]....
        /*0574*/ 	.word	0xffffffff


	//   ....[97]....
        /*0578*/ 	.word	0xffffffff


	//   ....[98]....
        /*057c*/ 	.word	0xffffffff


	//   ....[99]....
        /*0580*/ 	.word	0xffffffff


	//   ....[100]....
        /*0584*/ 	.word	0xffffffff


	//   ....[101]....
        /*0588*/ 	.word	0xffffffff


	//   ....[102]....
        /*058c*/ 	.word	0xffffffff


	//   ....[103]....
        /*0590*/ 	.word	0xffffffff


	//   ....[104]....
        /*0594*/ 	.word	0xffffffff


	//   ....[105]....
        /*0598*/ 	.word	0xffffffff


	//   ....[106]....
        /*059c*/ 	.word	0xffffffff


	//   ....[107]....
        /*05a0*/ 	.word	0xffffffff


	//   ....[108]....
        /*05a4*/ 	.word	0xffffffff


	//   ....[109]....
        /*05a8*/ 	.word	0xffffffff


	//   ....[110]....
        /*05ac*/ 	.word	0xffffffff


	//   ....[111]....
        /*05b0*/ 	.word	0xffffffff


	//   ....[112]....
        /*05b4*/ 	.word	0xffffffff


	//   ....[113]....
        /*05b8*/ 	.word	0xffffffff


	//   ....[114]....
        /*05bc*/ 	.word	0xffffffff


	//   ....[115]....
        /*05c0*/ 	.word	0xffffffff


	//   ....[116]....
        /*05c4*/ 	.word	0xffffffff


	//   ....[117]....
        /*05c8*/ 	.word	0xffffffff


	//   ....[118]....
        /*05cc*/ 	.word	0xffffffff


	//   ....[119]....
        /*05d0*/ 	.word	0xffffffff


	//   ....[120]....
        /*05d4*/ 	.word	0xffffffff


	//   ....[121]....
        /*05d8*/ 	.word	0xffffffff


	//   ....[122]....
        /*05dc*/ 	.word	0xffffffff


	//   ....[123]....
        /*05e0*/ 	.word	0xffffffff


	//   ....[124]....
        /*05e4*/ 	.word	0xffffffff


	//   ....[125]....
        /*05e8*/ 	.word	0xffffffff


	//   ....[126]....
        /*05ec*/ 	.word	0xffffffff


	//   ....[127]....
        /*05f0*/ 	.word	0xffffffff


	//   ....[128]....
        /*05f4*/ 	.word	0xffffffff


	//   ....[129]....
        /*05f8*/ 	.word	0xffffffff


	//   ....[130]....
        /*05fc*/ 	.word	0xffffffff


	//   ....[131]....
        /*0600*/ 	.word	0xffffffff


	//   ....[132]....
        /*0604*/ 	.word	0xffffffff


	//   ....[133]....
        /*0608*/ 	.word	0xffffffff


	//   ....[134]....
        /*060c*/ 	.word	0xffffffff


	//   ....[135]....
        /*0610*/ 	.word	0xffffffff


	//   ....[136]....
        /*0614*/ 	.word	0xffffffff


	//   ....[137]....
        /*0618*/ 	.word	0xffffffff


	//   ....[138]....
        /*061c*/ 	.word	0xffffffff


	//   ....[139]....
        /*0620*/ 	.word	0xffffffff


	//   ....[140]....
        /*0624*/ 	.word	0xffffffff


	//   ....[141]....
        /*0628*/ 	.word	0xffffffff


	//   ....[142]....
        /*062c*/ 	.word	0xffffffff


	//   ....[143]....
        /*0630*/ 	.word	0xffffffff


	//   ....[144]....
        /*0634*/ 	.word	0xffffffff


	//   ....[145]....
        /*0638*/ 	.word	0xffffffff


	//   ....[146]....
        /*063c*/ 	.word	0xffffffff


	//   ....[147]....
        /*0640*/ 	.word	0xffffffff


	//   ....[148]....
        /*0644*/ 	.word	0xffffffff


	//   ....[149]....
        /*0648*/ 	.word	0xffffffff


	//   ....[150]....
        /*064c*/ 	.word	0xffffffff


	//   ....[151]....
        /*0650*/ 	.word	0xffffffff


	//   ....[152]....
        /*0654*/ 	.word	0xffffffff


	//   ....[153]....
        /*0658*/ 	.word	0xffffffff


	//   ....[154]....
        /*065c*/ 	.word	0xffffffff


	//   ....[155]....
        /*0660*/ 	.word	0xffffffff


	//   ....[156]....
        /*0664*/ 	.word	0xffffffff


	//   ....[157]....
        /*0668*/ 	.word	0xffffffff


	//   ....[158]....
        /*066c*/ 	.word	0xffffffff


	//   ....[159]....
        /*0670*/ 	.word	0xffffffff


	//   ....[160]....
        /*0674*/ 	.word	0xffffffff


	//   ....[161]....
        /*0678*/ 	.word	0xffffffff


	//   ....[162]....
        /*067c*/ 	.word	0xffffffff


	//   ....[163]....
        /*0680*/ 	.word	0xffffffff


	//   ....[164]....
        /*0684*/ 	.word	0xffffffff


	//   ....[165]....
        /*0688*/ 	.word	0xffffffff


	//   ....[166]....
        /*068c*/ 	.word	0xffffffff


	//   ....[167]....
        /*0690*/ 	.word	0xffffffff


	//   ....[168]....
        /*0694*/ 	.word	0xffffffff


	//   ....[169]....
        /*0698*/ 	.word	0xffffffff


	//   ....[170]....
        /*069c*/ 	.word	0xffffffff


	//   ....[171]....
        /*06a0*/ 	.word	0xffffffff


	//   ....[172]....
        /*06a4*/ 	.word	0xffffffff


	//   ....[173]....
        /*06a8*/ 	.word	0xffffffff


	//   ....[174]....
        /*06ac*/ 	.word	0xffffffff


	//   ....[175]....
        /*06b0*/ 	.word	0xffffffff


	//   ....[176]....
        /*06b4*/ 	.word	0xffffffff


	//   ....[177]....
        /*06b8*/ 	.word	0xffffffff


	//   ....[178]....
        /*06bc*/ 	.word	0xffffffff


	//   ....[179]....
        /*06c0*/ 	.word	0xffffffff


	//   ....[180]....
        /*06c4*/ 	.word	0xffffffff


	//   ....[181]....
        /*06c8*/ 	.word	0xffffffff


	//   ....[182]....
        /*06cc*/ 	.word	0xffffffff


	//   ....[183]....
        /*06d0*/ 	.word	0xffffffff


	//   ....[184]....
        /*06d4*/ 	.word	0xffffffff


	//   ....[185]....
        /*06d8*/ 	.word	0xffffffff


	//   ....[186]....
        /*06dc*/ 	.word	0xffffffff


	//   ....[187]....
        /*06e0*/ 	.word	0xffffffff


	//   ....[188]....
        /*06e4*/ 	.word	0xffffffff


	//   ....[189]....
        /*06e8*/ 	.word	0xffffffff


	//   ....[190]....
        /*06ec*/ 	.word	0xffffffff


	//   ....[191]....
        /*06f0*/ 	.word	0xffffffff


	//   ....[192]....
        /*06f4*/ 	.word	0xffffffff


	//   ....[193]....
        /*06f8*/ 	.word	0xffffffff


	//   ....[194]....
        /*06fc*/ 	.word	0xffffffff


	//   ....[195]....
        /*0700*/ 	.word	0xffffffff


	//   ....[196]....
        /*0704*/ 	.word	0xffffffff


	//   ....[197]....
        /*0708*/ 	.word	0xffffffff


	//   ....[198]....
        /*070c*/ 	.word	0xffffffff


	//   ....[199]....
        /*0710*/ 	.word	0xffffffff


	//   ....[200]....
        /*0714*/ 	.word	0xffffffff


	//   ....[201]....
        /*0718*/ 	.word	0xffffffff


	//   ....[202]....
        /*071c*/ 	.word	0xffffffff


	//   ....[203]....
        /*0720*/ 	.word	0xffffffff


	//   ....[204]....
        /*0724*/ 	.word	0xffffffff


	//   ....[205]....
        /*0728*/ 	.word	0xffffffff


	//   ....[206]....
        /*072c*/ 	.word	0xffffffff


	//   ....[207]....
        /*0730*/ 	.word	0xffffffff


	//   ....[208]....
        /*0734*/ 	.word	0xffffffff


	//   ....[209]....
        /*0738*/ 	.word	0xffffffff


	//   ....[210]....
        /*073c*/ 	.word	0xffffffff


	//   ....[211]....
        /*0740*/ 	.word	0xffffffff


	//   ....[212]....
        /*0744*/ 	.word	0xffffffff


	//   ....[213]....
        /*0748*/ 	.word	0xffffffff


	//   ....[214]....
        /*074c*/ 	.word	0xffffffff


	//   ....[215]....
        /*0750*/ 	.word	0xffffffff


	//   ....[216]....
        /*0754*/ 	.word	0xffffffff


	//   ....[217]....
        /*0758*/ 	.word	0xffffffff


	//   ....[218]....
        /*075c*/ 	.word	0xffffffff


	//   ....[219]....
        /*0760*/ 	.word	0xffffffff


	//   ....[220]....
        /*0764*/ 	.word	0xffffffff


	//   ....[221]....
        /*0768*/ 	.word	0xffffffff


	//   ....[222]....
        /*076c*/ 	.word	0xffffffff


	//   ....[223]....
        /*0770*/ 	.word	0xffffffff


	//   ....[224]....
        /*0774*/ 	.word	0xffffffff


	//   ....[225]....
        /*0778*/ 	.word	0xffffffff


	//   ....[226]....
        /*077c*/ 	.word	0xffffffff


	//   ....[227]....
        /*0780*/ 	.word	0xffffffff


	//   ....[228]....
        /*0784*/ 	.word	0xffffffff


	//   ....[229]....
        /*0788*/ 	.word	0xffffffff


	//   ....[230]....
        /*078c*/ 	.word	0xffffffff


	//   ....[231]....
        /*0790*/ 	.word	0xffffffff


	//   ....[232]....
        /*0794*/ 	.word	0xffffffff


	//   ....[233]....
        /*0798*/ 	.word	0xffffffff


	//   ....[234]....
        /*079c*/ 	.word	0xffffffff


	//   ....[235]....
        /*07a0*/ 	.word	0xffffffff


	//   ....[236]....
        /*07a4*/ 	.word	0xffffffff


	//   ....[237]....
        /*07a8*/ 	.word	0xffffffff


	//   ....[238]....
        /*07ac*/ 	.word	0xffffffff


	//   ....[239]....
        /*07b0*/ 	.word	0xffffffff


	//   ....[240]....
        /*07b4*/ 	.word	0xffffffff


	//   ....[241]....
        /*07b8*/ 	.word	0xffffffff


	//   ....[242]....
        /*07bc*/ 	.word	0xffffffff


	//   ....[243]....
        /*07c0*/ 	.word	0xffffffff


	//   ....[244]....
        /*07c4*/ 	.word	0xffffffff


	//   ....[245]....
        /*07c8*/ 	.word	0xffffffff


	//   ....[246]....
        /*07cc*/ 	.word	0xffffffff


	//   ....[247]....
        /*07d0*/ 	.word	0xffffffff


	//   ....[248]....
        /*07d4*/ 	.word	0xffffffff


	//   ....[249]....
        /*07d8*/ 	.word	0xffffffff


	//   ....[250]....
        /*07dc*/ 	.word	0xffffffff


	//   ....[251]....
        /*07e0*/ 	.word	0xffffffff


	//   ....[252]....
        /*07e4*/ 	.word	0xffffffff


	//   ....[253]....
        /*07e8*/ 	.word	0xffffffff


	//   ....[254]....
        /*07ec*/ 	.word	0xffffffff


	//   ....[255]....
        /*07f0*/ 	.word	0xffffffff


	//   ....[0]....
        /*07f4*/ 	.word	0xffffffff


	//   ....[1]....
        /*07f8*/ 	.word	0xffffffff


	//   ....[2]....
        /*07fc*/ 	.word	0xffffffff


	//   ....[3]....
        /*0800*/ 	.word	0xffffffff


	//   ....[4]....
        /*0804*/ 	.word	0xffffffff


	//   ....[5]....
        /*0808*/ 	.word	0xffffffff


	//   ....[6]....
        /*080c*/ 	.word	0xffffffff


	//   ....[7]....
        /*0810*/ 	.word	0xffffffff


	//   ....[8]....
        /*0814*/ 	.word	0xffffffff


	//   ....[9]....
        /*0818*/ 	.word	0xffffffff


	//   ....[10]....
        /*081c*/ 	.word	0xffffffff


	//   ....[11]....
        /*0820*/ 	.word	0xffffffff


	//   ....[12]....
        /*0824*/ 	.word	0xffffffff


	//   ....[13]....
        /*0828*/ 	.word	0xffffffff


	//   ....[14]....
        /*082c*/ 	.word	0xffffffff


	//   ....[15]....
        /*0830*/ 	.word	0xffffffff


	//   ....[16]....
        /*0834*/ 	.word	0xffffffff


	//   ....[17]....
        /*0838*/ 	.word	0xffffffff


	//   ....[18]....
        /*083c*/ 	.word	0xffffffff


	//   ....[19]....
        /*0840*/ 	.word	0xffffffff


	//   ....[20]....
        /*0844*/ 	.word	0xffffffff


	//   ....[21]....
        /*0848*/ 	.word	0xffffffff


	//   ....[22]....
        /*084c*/ 	.word	0xffffffff


	//   ....[23]....
        /*0850*/ 	.word	0xffffffff


	//   ....[24]....
        /*0854*/ 	.word	0xffffffff


	//   ....[25]....
        /*0858*/ 	.word	0xffffffff


	//   ....[26]....
        /*085c*/ 	.word	0xffffffff


	//   ....[27]....
        /*0860*/ 	.word	0xffffffff


	//   ....[28]....
        /*0864*/ 	.word	0xffffffff


	//   ....[29]....
        /*0868*/ 	.word	0xffffffff


	//   ....[30]....
        /*086c*/ 	.word	0xffffffff


	//   ....[31]....
        /*0870*/ 	.word	0xffffffff


	//   ....[32]....
        /*0874*/ 	.word	0xffffffff


	//   ....[33]....
        /*0878*/ 	.word	0xffffffff


	//   ....[34]....
        /*087c*/ 	.word	0xffffffff


	//   ....[35]....
        /*0880*/ 	.word	0xffffffff


	//   ....[36]....
        /*0884*/ 	.word	0xffffffff


	//   ....[37]....
        /*0888*/ 	.word	0xffffffff


	//   ....[38]....
        /*088c*/ 	.word	0xffffffff


	//   ....[39]....
        /*0890*/ 	.word	0xffffffff


	//   ....[40]....
        /*0894*/ 	.word	0xffffffff


	//   ....[41]....
        /*0898*/ 	.word	0xffffffff


	//   ....[42]....
        /*089c*/ 	.word	0xffffffff


	//   ....[43]....
        /*08a0*/ 	.word	0xffffffff


	//   ....[44]....
        /*08a4*/ 	.word	0xffffffff


	//   ....[45]....
        /*08a8*/ 	.word	0xffffffff


	//   ....[46]....
        /*08ac*/ 	.word	0xffffffff


	//   ....[47]....
        /*08b0*/ 	.word	0xffffffff


	//   ....[48]....
        /*08b4*/ 	.word	0xffffffff


	//   ....[49]....
        /*08b8*/ 	.word	0xffffffff


	//   ....[50]....
        /*08bc*/ 	.word	0xffffffff


	//   ....[51]....
        /*08c0*/ 	.word	0xffffffff


	//   ....[52]....
        /*08c4*/ 	.word	0xffffffff


	//   ....[53]....
        /*08c8*/ 	.word	0xffffffff


	//   ....[54]....
        /*08cc*/ 	.word	0xffffffff


	//   ....[55]....
        /*08d0*/ 	.word	0xffffffff


	//   ....[56]....
        /*08d4*/ 	.word	0xffffffff


	//   ....[57]....
        /*08d8*/ 	.word	0xffffffff


	//----- nvinfo : EIATTR_COOP_GROUP_INSTR_OFFSETS
	.align		4
.L_656:
        /*08dc*/ 	.byte	0x04, 0x28
        /*08de*/ 	.short	(.L_658 - .L_657)


	//   ....[0]....
.L_657:
        /*08e0*/ 	.word	0x00000050


	//   ....[1]....
        /*08e4*/ 	.word	0x00000200


	//   ....[2]....
        /*08e8*/ 	.word	0x00000230


	//   ....[3]....
        /*08ec*/ 	.word	0x00000260


	//   ....[4]....
        /*08f0*/ 	.word	0x00000290


	//   ....[5]....
        /*08f4*/ 	.word	0x000002c0


	//   ....[6]....
        /*08f8*/ 	.word	0x000002f0


	//   ....[7]....
        /*08fc*/ 	.word	0x00000450


	//   ....[8]....
        /*0900*/ 	.word	0x00000490


	//   ....[9]....
        /*0904*/ 	.word	0x000004c0


	//   ....[10]....
        /*0908*/ 	.word	0x000004f0


	//   ....[11]....
        /*090c*/ 	.word	0x00000520


	//   ....[12]....
        /*0910*/ 	.word	0x00000550


	//   ....[13]....
        /*0914*/ 	.word	0x000005e0


	//   ....[14]....
        /*0918*/ 	.word	0x00000630


	//   ....[15]....
        /*091c*/ 	.word	0x00000650


	//   ....[16]....
        /*0920*/ 	.word	0x000006b0


	//   ....[17]....
        /*0924*/ 	.word	0x00003e70


	//   ....[18]....
        /*0928*/ 	.word	0x00003ec0


	//   ....[19]....
        /*092c*/ 	.word	0x00004690


	//   ....[20]....
        /*0930*/ 	.word	0x000046b0


	//   ....[21]....
        /*0934*/ 	.word	0x00004e00


	//   ....[22]....
        /*0938*/ 	.word	0x00004e10


	//   ....[23]....
        /*093c*/ 	.word	0x00005640


	//   ....[24]....
        /*0940*/ 	.word	0x00005670


	//   ....[25]....
        /*0944*/ 	.word	0x000062c0


	//   ....[26]....
        /*0948*/ 	.word	0x000062f0


	//   ....[27]....
        /*094c*/ 	.word	0x00006ae0


	//   ....[28]....
        /*0950*/ 	.word	0x00006b00


	//   ....[29]....
        /*0954*/ 	.word	0x00007310


	//   ....[30]....
        /*0958*/ 	.word	0x00007340


	//   ....[31]....
        /*095c*/ 	.word	0x00007450


	//   ....[32]....
        /*0960*/ 	.word	0x00007480


	//   ....[33]....
        /*0964*/ 	.word	0x00007550


	//   ....[34]....
        /*0968*/ 	.word	0x00007570


	//   ....[35]....
        /*096c*/ 	.word	0x00007940


	//   ....[36]....
        /*0970*/ 	.word	0x00007960


	//   ....[37]....
        /*0974*/ 	.word	0x00007b20


	//   ....[38]....
        /*0978*/ 	.word	0x00007b50


	//   ....[39]....
        /*097c*/ 	.word	0x00007c20


	//   ....[40]....
        /*0980*/ 	.word	0x00007c50


	//   ....[41]....
        /*0984*/ 	.word	0x00008cb0


	//   ....[42]....
        /*0988*/ 	.word	0x00008ce0


	//   ....[43]....
        /*098c*/ 	.word	0x00008d00


	//   ....[44]....
        /*0990*/ 	.word	0x00008d20


	//   ....[45]....
        /*0994*/ 	.word	0x00008d40


	//   ....[46]....
        /*0998*/ 	.word	0x00008d60


	//   ....[47]....
        /*099c*/ 	.word	0x00008e90


	//   ....[48]....
        /*09a0*/ 	.word	0x00008ef0


	//   ....[49]....
        /*09a4*/ 	.word	0x00008f50


	//   ....[50]....
        /*09a8*/ 	.word	0x00008f70


	//   ....[51]....
        /*09ac*/ 	.word	0x000090e0


	//   ....[52]....
        /*09b0*/ 	.word	0x000090f0


	//   ....[53]....
        /*09b4*/ 	.word	0x00009190


	//   ....[54]....
        /*09b8*/ 	.word	0x000091a0


	//   ....[55]....
        /*09bc*/ 	.word	0x00009460


	//   ....[56]....
        /*09c0*/ 	.word	0x000094d0


	//   ....[57]....
        /*09c4*/ 	.word	0x00009520


	//   ....[58]....
        /*09c8*/ 	.word	0x00009540


	//   ....[59]....
        /*09cc*/ 	.word	0x00009700


	//   ....[60]....
        /*09d0*/ 	.word	0x00009790


	//   ....[61]....
        /*09d4*/ 	.word	0x000097c0


	//   ....[62]....
        /*09d8*/ 	.word	0x00009800


	//   ....[63]....
        /*09dc*/ 	.word	0x000099c0


	//   ....[64]....
        /*09e0*/ 	.word	0x00009a50


	//   ....[65]....
        /*09e4*/ 	.word	0x00009a90


	//   ....[66]....
        /*09e8*/ 	.word	0x00009ad0


	//   ....[67]....
        /*09ec*/ 	.word	0x00009ca0


	//   ....[68]....
        /*09f0*/ 	.word	0x00009d30


	//   ....[69]....
        /*09f4*/ 	.word	0x00009d60


	//   ....[70]....
        /*09f8*/ 	.word	0x00009d80


	//   ....[71]....
        /*09fc*/ 	.word	0x0000baf0


	//   ....[72]....
        /*0a00*/ 	.word	0x0000bb10


	//   ....[73]....
        /*0a04*/ 	.word	0x0000bb30


	//   ....[74]....
        /*0a08*/ 	.word	0x0000bb50


	//   ....[75]....
        /*0a0c*/ 	.word	0x0000bc10


	//   ....[76]....
        /*0a10*/ 	.word	0x0000bc30


	//   ....[77]....
        /*0a14*/ 	.word	0x0000bc50


	//   ....[78]....
        /*0a18*/ 	.word	0x0000bc70


	//   ....[79]....
        /*0a1c*/ 	.word	0x0000be60


	//   ....[80]....
        /*0a20*/ 	.word	0x0000bea0


	//   ....[81]....
        /*0a24*/ 	.word	0x0000beb0


	//   ....[82]....
        /*0a28*/ 	.word	0x0000bec0


	//   ....[83]....
        /*0a2c*/ 	.word	0x0000c030


	//   ....[84]....
        /*0a30*/ 	.word	0x0000c050


	//   ....[85]....
        /*0a34*/ 	.word	0x0000c070


	//   ....[86]....
        /*0a38*/ 	.word	0x0000c090


	//   ....[87]....
        /*0a3c*/ 	.word	0x0000e230


	//   ....[88]....
        /*0a40*/ 	.word	0x0000e2a0


	//   ....[89]....
        /*0a44*/ 	.word	0x0000e2d0


	//   ....[90]....
        /*0a48*/ 	.word	0x0000e2f0


	//   ....[91]....
        /*0a4c*/ 	.word	0x0000e550


	//   ....[92]....
        /*0a50*/ 	.word	0x0000e570


	//   ....[93]....
        /*0a54*/ 	.word	0x0000f090


	//   ....[94]....
        /*0a58*/ 	.word	0x0000f0b0


	//   ....[95]....
        /*0a5c*/ 	.word	0x0000f0e0


	//   ....[96]....
        /*0a60*/ 	.word	0x0000f0f0


	//   ....[97]....
        /*0a64*/ 	.word	0x0000f1d0


	//   ....[98]....
        /*0a68*/ 	.word	0x0000f1f0


	//   ....[99]....
        /*0a6c*/ 	.word	0x0000f420


	//   ....[100]....
        /*0a70*/ 	.word	0x0000fe20


	//   ....[101]....
        /*0a74*/ 	.word	0x00010860


	//   ....[102]....
        /*0a78*/ 	.word	0x00010890


	//   ....[103]....
        /*0a7c*/ 	.word	0x000108a0


	//   ....[104]....
        /*0a80*/ 	.word	0x000108d0


	//   ....[105]....
        /*0a84*/ 	.word	0x000121a0


	//   ....[106]....
        /*0a88*/ 	.word	0x000121c0


	//   ....[107]....
        /*0a8c*/ 	.word	0x000121f0


	//   ....[108]....
        /*0a90*/ 	.word	0x00012280


	//   ....[109]....
        /*0a94*/ 	.word	0x00012290


	//   ....[110]....
        /*0a98*/ 	.word	0x000122a0


	//   ....[111]....
        /*0a9c*/ 	.word	0x00012f30


	//   ....[112]....
        /*0aa0*/ 	.word	0x00012f50


	//   ....[113]....
        /*0aa4*/ 	.word	0x00012f80


	//   ....[114]....
        /*0aa8*/ 	.word	0x00013010


	//   ....[115]....
        /*0aac*/ 	.word	0x00013020


	//   ....[116]....
        /*0ab0*/ 	.word	0x00013030


	//   ....[117]....
        /*0ab4*/ 	.word	0x00013290


	//   ....[118]....
        /*0ab8*/ 	.word	0x00013ce0


	//   ....[119]....
        /*0abc*/ 	.word	0x00014780


	//   ....[120]....
        /*0ac0*/ 	.word	0x000147b0


	//   ....[121]....
        /*0ac4*/ 	.word	0x000147d0


	//   ....[122]....
        /*0ac8*/ 	.word	0x000147f0


	//   ....[123]....
        /*0acc*/ 	.word	0x00016580


	//   ....[124]....
        /*0ad0*/ 	.word	0x000165a0


	//   ....[125]....
        /*0ad4*/ 	.word	0x000165d0


	//   ....[126]....
        /*0ad8*/ 	.word	0x00016660


	//   ....[127]....
        /*0adc*/ 	.word	0x00016670


	//   ....[128]....
        /*0ae0*/ 	.word	0x00016680


	//   ....[129]....
        /*0ae4*/ 	.word	0x00017310


	//   ....[130]....
        /*0ae8*/ 	.word	0x00017330


	//   ....[131]....
        /*0aec*/ 	.word	0x00017360


	//   ....[132]....
        /*0af0*/ 	.word	0x000173f0


	//   ....[133]....
        /*0af4*/ 	.word	0x00017400


	//   ....[134]....
        /*0af8*/ 	.word	0x00017410


	//   ....[135]....
        /*0afc*/ 	.word	0x000178b0


	//   ....[136]....
        /*0b00*/ 	.word	0x000178e0


	//   ....[137]....
        /*0b04*/ 	.word	0x00017900


	//   ....[138]....
        /*0b08*/ 	.word	0x00017920


	//   ....[139]....
        /*0b0c*/ 	.word	0x00019400


	//   ....[140]....
        /*0b10*/ 	.word	0x00019410


	//   ....[141]....
        /*0b14*/ 	.word	0x00019460


	//   ....[142]....
        /*0b18*/ 	.word	0x000194a0


	//   ....[143]....
        /*0b1c*/ 	.word	0x00019500


	//   ....[144]....
        /*0b20*/ 	.word	0x00019520


	//   ....[145]....
        /*0b24*/ 	.word	0x0001a120


	//   ....[146]....
        /*0b28*/ 	.word	0x0001a140


	//   ....[147]....
        /*0b2c*/ 	.word	0x0001a150


	//   ....[148]....
        /*0b30*/ 	.word	0x0001a1d0


	//   ....[149]....
        /*0b34*/ 	.word	0x0001a1e0


	//   ....[150]....
        /*0b38*/ 	.word	0x0001a1f0


	//   ....[151]....
        /*0b3c*/ 	.word	0x0001a3e0


	//   ....[152]....
        /*0b40*/ 	.word	0x0001ae30


	//   ....[153]....
        /*0b44*/ 	.word	0x0001b8d0


	//   ....[154]....
        /*0b48*/ 	.word	0x0001b900


	//   ....[155]....
        /*0b4c*/ 	.word	0x0001b920


	//   ....[156]....
        /*0b50*/ 	.word	0x0001b940


	//   ....[157]....
        /*0b54*/ 	.word	0x0001d260


	//   ....[158]....
        /*0b58*/ 	.word	0x0001d290


	//   ....[159]....
        /*0b5c*/ 	.word	0x0001d2a0


	//   ....[160]....
        /*0b60*/ 	.word	0x0001d2d0


	//   ....[161]....
        /*0b64*/ 	.word	0x0001e350


	//   ....[162]....
        /*0b68*/ 	.word	0x0001e360


	//   ....[163]....
        /*0b6c*/ 	.word	0x0001e380


	//   ....[164]....
        /*0b70*/ 	.word	0x0001e3a0


	//   ....[165]....
        /*0b74*/ 	.word	0x0001e6d0


	//   ....[166]....
        /*0b78*/ 	.word	0x0001e6f0


	//   ....[167]....
        /*0b7c*/ 	.word	0x0001e7d0


	//   ....[168]....
        /*0b80*/ 	.word	0x0001e7e0


	//   ....[169]....
        /*0b84*/ 	.word	0x0001e8d0


	//   ....[170]....
        /*0b88*/ 	.word	0x0001e8f0


	//   ....[171]....
        /*0b8c*/ 	.word	0x0001e9e0


	//   ....[172]....
        /*0b90*/ 	.word	0x0001e9f0


	//   ....[173]....
        /*0b94*/ 	.word	0x0001ece0


	//   ....[174]....
        /*0b98*/ 	.word	0x0001ed00


	//   ....[175]....
        /*0b9c*/ 	.word	0x0001f420


	//   ....[176]....
        /*0ba0*/ 	.word	0x0001f430


	//   ....[177]....
        /*0ba4*/ 	.word	0x000202e0


	//   ....[178]....
        /*0ba8*/ 	.word	0x00020300


	//   ....[179]....
        /*0bac*/ 	.word	0x000203f0


	//   ....[180]....
        /*0bb0*/ 	.word	0x00020400


	//   ....[181]....
        /*0bb4*/ 	.word	0x000204f0


	//   ....[182]....
        /*0bb8*/ 	.word	0x00020510


	//   ....[183]....
        /*0bbc*/ 	.word	0x00020600


	//   ....[184]....
        /*0bc0*/ 	.word	0x00020610


	//   ....[185]....
        /*0bc4*/ 	.word	0x000207c0


	//   ....[186]....
        /*0bc8*/ 	.word	0x000207e0


	//   ....[187]....
        /*0bcc*/ 	.word	0x00020910


	//   ....[188]....
        /*0bd0*/ 	.word	0x00020950


	//   ....[189]....
        /*0bd4*/ 	.word	0x00020980


	//   ....[190]....
        /*0bd8*/ 	.word	0x000209b0


	//   ....[191]....
        /*0bdc*/ 	.word	0x000209e0


	//   ....[192]....
        /*0be0*/ 	.word	0x00020a10


	//   ....[193]....
        /*0be4*/ 	.word	0x00020b80


	//   ....[194]....
        /*0be8*/ 	.word	0x00020bc0


	//   ....[195]....
        /*0bec*/ 	.word	0x00020bf0


	//   ....[196]....
        /*0bf0*/ 	.word	0x00020c20


	//   ....[197]....
        /*0bf4*/ 	.word	0x00020c50


	//   ....[198]....
        /*0bf8*/ 	.word	0x00020c80


	//   ....[199]....
        /*0bfc*/ 	.word	0x00020d10


	//   ....[200]....
        /*0c00*/ 	.word	0x00020d70


	//   ....[201]....
        /*0c04*/ 	.word	0x00020d80


	//   ....[202]....
        /*0c08*/ 	.word	0x00020de0


	//   ....[203]....
        /*0c0c*/ 	.word	0x00021830


	//   ....[204]....
        /*0c10*/ 	.word	0x00021880


	//   ....[205]....
        /*0c14*/ 	.word	0x000218e0


	//   ....[206]....
        /*0c18*/ 	.word	0x00021940


	//   ....[207]....
        /*0c1c*/ 	.word	0x000219a0


	//   ....[208]....
        /*0c20*/ 	.word	0x00021a10


	//   ....[209]....
        /*0c24*/ 	.word	0x00021a60


	//   ....[210]....
        /*0c28*/ 	.word	0x00021ac0


	//   ....[211]....
        /*0c2c*/ 	.word	0x00021b30


	//   ....[212]....
        /*0c30*/ 	.word	0x00021ba0


	//   ....[213]....
        /*0c34*/ 	.word	0x00021c10


	//   ....[214]....
        /*0c38*/ 	.word	0x00021c80


	//   ....[215]....
        /*0c3c*/ 	.word	0x00021da0


	//   ....[216]....
        /*0c40*/ 	.word	0x00021e00


	//   ....[217]....
        /*0c44*/ 	.word	0x00021f40


	//   ....[218]....
        /*0c48*/ 	.word	0x00021fa0


	//   ....[219]....
        /*0c4c*/ 	.word	0x00022010


	//   ....[220]....
        /*0c50*/ 	.word	0x00022080


	//   ....[221]....
        /*0c54*/ 	.word	0x000220e0


	//   ....[222]....
        /*0c58*/ 	.word	0x00022140


	//   ....[223]....
        /*0c5c*/ 	.word	0x00022190


	//   ....[224]....
        /*0c60*/ 	.word	0x000221d0


	//   ....[225]....
        /*0c64*/ 	.word	0x00022240


	//   ....[226]....
        /*0c68*/ 	.word	0x000222b0


	//   ....[227]....
        /*0c6c*/ 	.word	0x000223d0


	//   ....[228]....
        /*0c70*/ 	.word	0x00022430


	//   ....[229]....
        /*0c74*/ 	.word	0x00022570


	//   ....[230]....
        /*0c78*/ 	.word	0x000225d0


	//   ....[231]....
        /*0c7c*/ 	.word	0x00022630


	//   ....[232]....
        /*0c80*/ 	.word	0x000226a0


	//   ....[233]....
        /*0c84*/ 	.word	0x000227c0


	//   ....[234]....
        /*0c88*/ 	.word	0x00022820


	//   ....[235]....
        /*0c8c*/ 	.word	0x00022960


	//   ....[236]....
        /*0c90*/ 	.word	0x000229c0


	//   ....[237]....
        /*0c94*/ 	.word	0x00022a20


	//   ....[238]....
        /*0c98*/ 	.word	0x00022a80


	//   ....[239]....
        /*0c9c*/ 	.word	0x00022ac0


	//   ....[240]....
        /*0ca0*/ 	.word	0x00022b10


	//   ....[241]....
        /*0ca4*/ 	.word	0x00022b60


	//   ....[242]....
        /*0ca8*/ 	.word	0x00022ba0


	//   ....[243]....
        /*0cac*/ 	.word	0x00022c10


	//   ....[244]....
        /*0cb0*/ 	.word	0x00022c80


	//   ....[245]....
        /*0cb4*/ 	.word	0x00022da0


	//   ....[246]....
        /*0cb8*/ 	.word	0x00022e00


	//   ....[247]....
        /*0cbc*/ 	.word	0x00022f40


	//   ....[248]....
        /*0cc0*/ 	.word	0x00022fa0


	//   ....[249]....
        /*0cc4*/ 	.word	0x00023000


	//   ....[250]....
        /*0cc8*/ 	.word	0x00023070


	//   ....[251]....
        /*0ccc*/ 	.word	0x00023190


	//   ....[252]....
        /*0cd0*/ 	.word	0x000231f0


	//   ....[253]....
        /*0cd4*/ 	.word	0x00023330


	//   ....[254]....
        /*0cd8*/ 	.word	0x00023390


	//   ....[255]....
        /*0cdc*/ 	.word	0x000233d0


	//   ....[0]....
        /*0ce0*/ 	.word	0x00023420


	//   ....[1]....
        /*0ce4*/ 	.word	0x00023470


	//   ....[2]....
        /*0ce8*/ 	.word	0x000234b0


	//   ....[3]....
        /*0cec*/ 	.word	0x00023520


	//   ....[4]....
        /*0cf0*/ 	.word	0x00023580


	//   ....[5]....
        /*0cf4*/ 	.word	0x000235f0


	//   ....[6]....
        /*0cf8*/ 	.word	0x000236d0


	//   ....[7]....
        /*0cfc*/ 	.word	0x00023730


	//   ....[8]....
        /*0d00*/ 	.word	0x00023810


	//   ....[9]....
        /*0d04*/ 	.word	0x00023870


	//   ....[10]....
        /*0d08*/ 	.word	0x000238d0


	//   ....[11]....
        /*0d0c*/ 	.word	0x00023930


	//   ....[12]....
        /*0d10*/ 	.word	0x00023970


	//   ....[13]....
        /*0d14*/ 	.word	0x000239c0


	//   ....[14]....
        /*0d18*/ 	.word	0x00023a10


	//   ....[15]....
        /*0d1c*/ 	.word	0x00023a50


	//   ....[16]....
        /*0d20*/ 	.word	0x00023ab0


	//   ....[17]....
        /*0d24*/ 	.word	0x00023b10


	//   ....[18]....
        /*0d28*/ 	.word	0x00023b60


	//   ....[19]....
        /*0d2c*/ 	.word	0x00023ba0


	//   ....[20]....
        /*0d30*/ 	.word	0x00023c10


	//   ....[21]....
        /*0d34*/ 	.word	0x00023c80


	//   ....[22]....
        /*0d38*/ 	.word	0x00023cf0


	//   ....[23]....
        /*0d3c*/ 	.word	0x00023d50


	//   ....[24]....
        /*0d40*/ 	.word	0x00023dc0


	//   ....[25]....
        /*0d44*/ 	.word	0x00023e30


	//   ....[26]....
        /*0d48*/ 	.word	0x00023ea0


	//   ....[27]....
        /*0d4c*/ 	.word	0x00023f00


	//   ....[28]....
        /*0d50*/ 	.word	0x00023f60


	//   ....[29]....
        /*0d54*/ 	.word	0x00023fd0


	//   ....[30]....
        /*0d58*/ 	.word	0x00024040


	//   ....[31]....
        /*0d5c*/ 	.word	0x000240a0


	//   ....[32]....
        /*0d60*/ 	.word	0x00024110


	//   ....[33]....
        /*0d64*/ 	.word	0x00024180


	//   ....[34]....
        /*0d68*/ 	.word	0x000241f0


	//   ....[35]....
        /*0d6c*/ 	.word	0x00024250


	//   ....[36]....
        /*0d70*/ 	.word	0x000242c0


	//   ....[37]....
        /*0d74*/ 	.word	0x00024330


	//   ....[38]....
        /*0d78*/ 	.word	0x000243a0


	//   ....[39]....
        /*0d7c*/ 	.word	0x00024400


	//   ....[40]....
        /*0d80*/ 	.word	0x00024470


	//   ....[41]....
        /*0d84*/ 	.word	0x000244e0


	//   ....[42]....
        /*0d88*/ 	.word	0x00024530


	//   ....[43]....
        /*0d8c*/ 	.word	0x00024570


	//   ....[44]....
        /*0d90*/ 	.word	0x000245c0


	//   ....[45]....
        /*0d94*/ 	.word	0x00024610


	//   ....[46]....
        /*0d98*/ 	.word	0x00024660


	//   ....[47]....
        /*0d9c*/ 	.word	0x000246d0


	//   ....[48]....
        /*0da0*/ 	.word	0x00024720


	//   ....[49]....
        /*0da4*/ 	.word	0x00024760


	//   ....[50]....
        /*0da8*/ 	.word	0x000247b0


	//   ....[51]....
        /*0dac*/ 	.word	0x00024800


	//   ....[52]....
        /*0db0*/ 	.word	0x00024850


	//   ....[53]....
        /*0db4*/ 	.word	0x000248c0


	//   ....[54]....
        /*0db8*/ 	.word	0x00024910


	//   ....[55]....
        /*0dbc*/ 	.word	0x00024970


	//   ....[56]....
        /*0dc0*/ 	.word	0x000249d0


	//   ....[57]....
        /*0dc4*/ 	.word	0x00024a40


	//----- nvinfo : EIATTR_EXIT_INSTR_OFFSETS
	.align		4
.L_658:
        /*0dc8*/ 	.byte	0x04, 0x1c
        /*0dca*/ 	.short	(.L_660 - .L_659)


	//   ....[0]....
.L_659:
        /*0dcc*/ 	.word	0x000010d0


	//   ....[1]....
        /*0dd0*/ 	.word	0x00021800


	//----- nvinfo : EIATTR_MAX_THREADS
	.align		4
.L_660:
        /*0dd4*/ 	.byte	0x04, 0x05
        /*0dd6*/ 	.short	(.L_662 - .L_661)
.L_661:
        /*0dd8*/ 	.word	0x00000100
        /*0ddc*/ 	.word	0x00000001
        /*0de0*/ 	.word	0x00000001


	//----- nvinfo : EIATTR_CRS_STACK_SIZE
	.align		4
.L_662:
        /*0de4*/ 	.byte	0x04, 0x1e
        /*0de6*/ 	.short	(.L_664 - .L_663)
.L_663:
        /*0de8*/ 	.word	0x00000000
.L_664:


//--------------------- .nv.info._ZN7cutlass13device_kernelIN5flash19enable_sm80_to_sm89INS1_16FlashAttnFwdSm80INS1_25CollectiveMainloopFwdSm80ILi4ELi1ELb0EN4cute5tupleIJNS5_1CILi128EEENS7_ILi64EEES8_EEELi128ENS_10bfloat16_tEfNS_4arch4Sm80ELb1ELb0ELb0ELb0ELb1ELb0ELb1ELb1EEENS1_21CollectiveEpilogueFwdINS6_IJS8_S8_S9_EEENS6_IJNS7_ILi1EEESH_SH_EEESB_SD_Li128ELb0ELb1ELb1ELb0EEENS1_30DynamicPersistentTileSchedulerILi128ELi128ELb1ELb1ELb0EEEEEEEEEvNT_6ParamsE --------------------------
	.section	.nv.info._ZN7cutlass13device_kernelIN5flash19enable_sm80_to_sm89INS1_16FlashAttnFwdSm80INS1_25CollectiveMainloopFwdSm80ILi4ELi1ELb0EN4cute5tupleIJNS5_1CILi128EEENS7_ILi64EEES8_EEELi128ENS_10bfloat16_tEfNS_4arch4Sm80ELb1ELb0ELb0ELb0ELb1ELb0ELb1ELb1EEENS1_21CollectiveEpilogueFwdINS6_IJS8_S8_S9_EEENS6_IJNS7_ILi1EEESH_SH_EEESB_SD_Li128ELb0ELb1ELb1ELb0EEENS1_30DynamicPersistentTileSchedulerILi128ELi128ELb1ELb1ELb0EEEEEEEEEvNT_6ParamsE,"",@"SHT_CUDA_INFO"
	.sectionflags	@""
	.align	4


	//----- nvinfo : EIATTR_CUDA_API_VERSION
	.align		4
        /*0000*/ 	.byte	0x04, 0x37
        /*0002*/ 	.short	(.L_666 - .L_665)
.L_665:
        /*0004*/ 	.word	0x00000082


	//----- nvinfo : EIATTR_SW2861232_WAR
	.align		4
.L_666:
        /*0008*/ 	.byte	0x01, 0x35
	.zero		2


	//----- nvinfo : EIATTR_PARAM_CBANK
	.align		4
        /*000c*/ 	.byte	0x04, 0x0a
        /*000e*/ 	.short	(.L_668 - .L_667)
	.align		4
.L_667:
        /*0010*/ 	.word	index@(.nv.constant0._ZN7cutlass13device_kernelIN5flash19enable_sm80_to_sm89INS1_16FlashAttnFwdSm80INS1_25CollectiveMainloopFwdSm80ILi4ELi1ELb0EN4cute5tupleIJNS5_1CILi128EEENS7_ILi64EEES8_EEELi128ENS_10bfloat16_tEfNS_4arch4Sm80ELb1ELb0ELb0ELb0ELb1ELb0ELb1ELb1EEENS1_21CollectiveEpilogueFwdINS6_IJS8_S8_S9_EEENS6_IJNS7_ILi1EEESH_SH_EEESB_SD_Li128ELb0ELb1ELb1ELb0EEENS1_30DynamicPersistentTileSchedulerILi128ELi128ELb1ELb1ELb0EEEEEEEEEvNT_6ParamsE)
        /*0014*/ 	.short	0x0160
        /*0016*/ 	.short	0x0428


	//----- nvinfo : EIATTR_CBANK_PARAM_SIZE
	.align		4
.L_668:
        /*0018*/ 	.byte	0x03, 0x19
        /*001a*/ 	.short	0x0428


	//----- nvinfo : EIATTR_KPARAM_INFO
	.align		4
        /*001c*/ 	.byte	0x04, 0x17
        /*001e*/ 	.short	(.L_670 - .L_669)
.L_669:
        /*0020*/ 	.word	0x00000000
        /*0024*/ 	.short	0x0000
        /*0026*/ 	.short	0x0000
        /*0028*/ 	.byte	0x00, 0xf0, 0xa1, 0x10


	//----- nvinfo : EIATTR_MAXREG_COUNT
	.align		4
.L_670:
        /*002c*/ 	.byte	0x03, 0x1b
        /*002e*/ 	.short	0x00ff


	//----- nvinfo : EIATTR_NUM_BARRIERS
	.align		4
        /*0030*/ 	.byte	0x02, 0x4c
        /*0032*/ 	.byte	0x06
	.zero		1


	//----- nvinfo : EIATTR_ANNOTATIONS
	.align		4
        /*0034*/ 	.byte	0x04, 0x55
        /*0036*/ 	.short	(.L_672 - .L_671)


	//   ....[0]....
.L_671:
        /* <DEDUP_REMOVED lines=158> */


	//----- nvinfo : EIATTR_MERCURY_ISA_VERSION
	.align		4
.L_672:
        /*0a08*/ 	.byte	0x03, 0x5f
        /*0a0a*/ 	.short	0x0000


	//----- nvinfo : EIATTR_INT_WARP_WIDE_INSTR_OFFSETS
	.align		4
        /*0a0c*/ 	.byte	0x04, 0x31
        /*0a0e*/ 	.short	(.L_674 - .L_673)


	//   ....[0]....
.L_673:
        /*0a10*/ 	.word	0x00010660


	//   ....[1]....
        /*0a14*/ 	.word	0x000106e0


	//----- nvinfo : EIATTR_COOP_GROUP_MASK_REGIDS
	.align		4
.L_674:
        /*0a18*/ 	.byte	0x04, 0x29
        /*0a1a*/ 	.short	(.L_676 - .L_675)


	//   ....[0]....
.L_675:
        /*0a1c*/ 	.word	0xffffffff


	//   ....[1]....
        /*0a20*/ 	.word	0xffffffff


	//   ....[2]....
        /*0a24*/ 	.word	0xffffffff


	//   ....[3]....
        /*0a28*/ 	.word	0xffffffff


	//   ....[4]....
        /*0a2c*/ 	.word	0xffffffff


	//   ....[5]....
        /*0a30*/ 	.word	0xffffffff


	//   ....[6]....
        /*0a34*/ 	.word	0xffffffff


	//   ....[7]....
        /*0a38*/ 	.word	0xffffffff


	//   ....[8]....
        /*0a3c*/ 	.word	0xffffffff


	//   ....[9]....
        /*0a40*/ 	.word	0xffffffff


	//   ....[10]....
        /*0a44*/ 	.word	0xffffffff


	//   ....[11]....
        /*0a48*/ 	.word	0xffffffff


	//   ....[12]....
        /*0a4c*/ 	.word	0xffffffff


	//   ....[13]....
        /*0a50*/ 	.word	0xffffffff


	//   ....[14]....
        /*0a54*/ 	.word	0xffffffff


	//   ....[15]....
        /*0a58*/ 	.word	0xffffffff


	//   ....[16]....
        /*0a5c*/ 	.word	0xffffffff


	//   ....[17]....
        /*0a60*/ 	.word	0xffffffff


	//   ....[18]....
        /*0a64*/ 	.word	0xffffffff


	//   ....[19]....
        /*0a68*/ 	.word	0xffffffff


	//   ....[20]....
        /*0a6c*/ 	.word	0xffffffff


	//   ....[21]....
        /*0a70*/ 	.word	0xffffffff


	//   ....[22]....
        /*0a74*/ 	.word	0xffffffff


	//   ....[23]....
        /*0a78*/ 	.word	0xffffffff


	//   ....[24]....
        /*0a7c*/ 	.word	0xffffffff


	//   ....[25]....
        /*0a80*/ 	.word	0xffffffff


	//   ....[26]....
        /*0a84*/ 	.word	0xffffffff


	//   ....[27]....
        /*0a88*/ 	.word	0xffffffff


	//   ....[28]....
        /*0a8c*/ 	.word	0xffffffff


	//   ....[29]....
        /*0a90*/ 	.word	0xffffffff


	//   ....[30]....
        /*0a94*/ 	.word	0xffffffff


	//   ....[31]....
        /*0a98*/ 	.word	0xffffffff


	//   ....[32]....
        /*0a9c*/ 	.word	0xffffffff


	//   ....[33]....
        /*0aa0*/ 	.word	0xffffffff


	//   ....[34]....
        /*0aa4*/ 	.word	0xffffffff


	//   ....[35]....
        /*0aa8*/ 	.word	0xffffffff


	//   ....[36]....
        /*0aac*/ 	.word	0xffffffff


	//   ....[37]....
        /*0ab0*/ 	.word	0xffffffff


	//   ....[38]....
        /*0ab4*/ 	.word	0xffffffff


	//   ....[39]....
        /*0ab8*/ 	.word	0xffffffff


	//   ....[40]....
        /*0abc*/ 	.word	0xffffffff


	//   ....[41]....
        /*0ac0*/ 	.word	0xffffffff


	//   ....[42]....
        /*0ac4*/ 	.word	0xffffffff


	//   ....[43]....
        /*0ac8*/ 	.word	0xffffffff


	//   ....[44]....
        /*0acc*/ 	.word	0xffffffff


	//   ....[45]....
        /*0ad0*/ 	.word	0xffffffff


	//   ....[46]....
        /*0ad4*/ 	.word	0xffffffff


	//   ....[47]....
        /*0ad8*/ 	.word	0xffffffff


	//   ....[48]....
        /*0adc*/ 	.word	0xffffffff


	//   ....[49]....
        /*0ae0*/ 	.word	0xffffffff


	//   ....[50]....
        /*0ae4*/ 	.word	0xffffffff


	//   ....[51]....
        /*0ae8*/ 	.word	0xffffffff


	//   ....[52]....
        /*0aec*/ 	.word	0xffffffff


	//   ....[53]....
        /*0af0*/ 	.word	0xffffffff


	//   ....[54]....
        /*0af4*/ 	.word	0xffffffff


	//   ....[55]....
        /*0af8*/ 	.word	0xffffffff


	//   ....[56]....
        /*0afc*/ 	.word	0xffffffff


	//   ....[57]....
        /*0b00*/ 	.word	0xffffffff


	//   ....[58]....
        /*0b04*/ 	.word	0xffffffff


	//   ....[59]....
        /*0b08*/ 	.word	0xffffffff


	//   ....[60]....
        /*0b0c*/ 	.word	0xffffffff


	//   ....[61]....
        /*0b10*/ 	.word	0xffffffff


	//   ....[62]....
        /*0b14*/ 	.word	0xffffffff


	//   ....[63]....
        /*0b18*/ 	.word	0xffffffff


	//   ....[64]....
        /*0b1c*/ 	.word	0xffffffff


	//   ....[65]....
        /*0b20*/ 	.word	0xffffffff


	//   ....[66]....
        /*0b24*/ 	.word	0xffffffff


	//   ....[67]....
        /*0b28*/ 	.word	0xffffffff


	//   ....[68]....
        /*0b2c*/ 	.word	0xffffffff


	//   ....[69]....
        /*0b30*/ 	.word	0xffffffff


	//   ....[70]....
        /*0b34*/ 	.word	0xffffffff


	//   ....[71]....
        /*0b38*/ 	.word	0xffffffff


	//   ....[72]....
        /*0b3c*/ 	.word	0xffffffff


	//   ....[73]....
        /*0b40*/ 	.word	0xffffffff


	//   ....[74]....
        /*0b44*/ 	.word	0xffffffff


	//   ....[75]....
        /*0b48*/ 	.word	0xffffffff


	//   ....[76]....
        /*0b4c*/ 	.word	0xffffffff


	//   ....[77]....
        /*0b50*/ 	.word	0xffffffff


	//   ....[78]....
        /*0b54*/ 	.word	0xffffffff


	//   ....[79]....
        /*0b58*/ 	.word	0xffffffff


	//   ....[80]....
        /*0b5c*/ 	.word	0xffffffff


	//   ....[81]....
        /*0b60*/ 	.word	0xffffffff


	//   ....[82]....
        /*0b64*/ 	.word	0xffffffff


	//   ....[83]....
        /*0b68*/ 	.word	0xffffffff


	//   ....[84]....
        /*0b6c*/ 	.word	0xffffffff


	//   ....[85]....
        /*0b70*/ 	.word	0xffffffff


	//   ....[86]....
        /*0b74*/ 	.word	0xffffffff


	//   ....[87]....
        /*0b78*/ 	.word	0xffffffff


	//   ....[88]....
        /*0b7c*/ 	.word	0xffffffff


	//   ....[89]....
        /*0b80*/ 	.word	0xffffffff


	//   ....[90]....
        /*0b84*/ 	.word	0xffffffff


	//   ....[91]....
        /*0b88*/ 	.word	0xffffffff


	//   ....[92]....
        /*0b8c*/ 	.word	0xffffffff


	//   ....[93]....
        /*0b90*/ 	.word	0xffffffff


	//   ....[94]....
        /*0b94*/ 	.word	0xffffffff


	//   ....[95]....
        /*0b98*/ 	.word	0xffffffff


	//   ....[96]....
        /*0b9c*/ 	.word	0xffffffff


	//   ....[97]....
        /*0ba0*/ 	.word	0xffffffff


	//   ....[98]....
        /*0ba4*/ 	.word	0xffffffff


	//   ....[99]....
        /*0ba8*/ 	.word	0xffffffff


	//   ....[100]....
        /*0bac*/ 	.word	0xffffffff


	//   ....[101]....
        /*0bb0*/ 	.word	0xffffffff


	//   ....[102]....
        /*0bb4*/ 	.word	0xffffffff


	//   ....[103]....
        /*0bb8*/ 	.word	0xffffffff


	//   ....[104]....
        /*0bbc*/ 	.word	0xffffffff


	//   ....[105]....
        /*0bc0*/ 	.word	0xffffffff


	//   ....[106]....
        /*0bc4*/ 	.word	0xffffffff


	//   ....[107]....
        /*0bc8*/ 	.word	0xffffffff


	//   ....[108]....
        /*0bcc*/ 	.word	0xffffffff


	//   ....[109]....
        /*0bd0*/ 	.word	0xffffffff


	//   ....[110]....
        /*0bd4*/ 	.word	0xffffffff


	//   ....[111]....
        /*0bd8*/ 	.word	0xffffffff


	//   ....[112]....
        /*0bdc*/ 	.word	0xffffffff


	//   ....[113]....
        /*0be0*/ 	.word	0xffffffff


	//   ....[114]....
        /*0be4*/ 	.word	0xffffffff


	//   ....[115]....
        /*0be8*/ 	.word	0xffffffff


	//   ....[116]....
        /*0bec*/ 	.word	0xffffffff


	//   ....[117]....
        /*0bf0*/ 	.word	0xffffffff


	//   ....[118]....
        /*0bf4*/ 	.word	0xffffffff


	//   ....[119]....
        /*0bf8*/ 	.word	0xffffffff


	//   ....[120]....
        /*0bfc*/ 	.word	0xffffffff


	//   ....[121]....
        /*0c00*/ 	.word	0xffffffff


	//   ....[122]....
        /*0c04*/ 	.word	0xffffffff


	//   ....[123]....
        /*0c08*/ 	.word	0xffffffff


	//   ....[124]....
        /*0c0c*/ 	.word	0xffffffff


	//   ....[125]....
        /*0c10*/ 	.word	0xffffffff


	//   ....[126]....
        /*0c14*/ 	.word	0xffffffff


	//   ....[127]....
        /*0c18*/ 	.word	0xffffffff


	//   ....[128]....
        /*0c1c*/ 	.word	0xffffffff


	//   ....[129]....
        /*0c20*/ 	.word	0xffffffff


	//   ....[130]....
        /*0c24*/ 	.word	0xffffffff


	//   ....[131]....
        /*0c28*/ 	.word	0xffffffff


	//   ....[132]....
        /*0c2c*/ 	.word	0xffffffff


	//   ....[133]....
        /*0c30*/ 	.word	0xffffffff


	//   ....[134]....
        /*0c34*/ 	.word	0xffffffff


	//   ....[135]....
        /*0c38*/ 	.word	0xffffffff


	//   ....[136]....
        /*0c3c*/ 	.word	0xffffffff


	//   ....[137]....
        /*0c40*/ 	.word	0xffffffff


	//   ....[138]....
        /*0c44*/ 	.word	0xffffffff


	//   ....[139]....
        /*0c48*/ 	.word	0xffffffff


	//   ....[140]....
        /*0c4c*/ 	.word	0xffffffff


	//   ....[141]....
        /*0c50*/ 	.word	0xffffffff


	//   ....[142]....
        /*0c54*/ 	.word	0xffffffff


	//   ....[143]....
        /*0c58*/ 	.word	0xffffffff


	//   ....[144]....
        /*0c5c*/ 	.word	0xffffffff


	//   ....[145]....
        /*0c60*/ 	.word	0xffffffff


	//   ....[146]....
        /*0c64*/ 	.word	0xffffffff


	//   ....[147]....
        /*0c68*/ 	.word	0xffffffff


	//   ....[148]....
        /*0c6c*/ 	.word	0xffffffff


	//   ....[149]....
        /*0c70*/ 	.word	0xffffffff


	//   ....[150]....
        /*0c74*/ 	.word	0xffffffff


	//   ....[151]....
        /*0c78*/ 	.word	0xffffffff


	//   ....[152]....
        /*0c7c*/ 	.word	0xffffffff


	//   ....[153]....
        /*0c80*/ 	.word	0xffffffff


	//   ....[154]....
        /*0c84*/ 	.word	0xffffffff


	//   ....[155]....
        /*0c88*/ 	.word	0xffffffff


	//   ....[156]....
        /*0c8c*/ 	.word	0xffffffff


	//   ....[157]....
        /*0c90*/ 	.word	0xffffffff


	//   ....[158]....
        /*0c94*/ 	.word	0xffffffff


	//   ....[159]....
        /*0c98*/ 	.word	0xffffffff


	//   ....[160]....
        /*0c9c*/ 	.word	0xffffffff


	//   ....[161]....
        /*0ca0*/ 	.word	0xffffffff


	//   ....[162]....
        /*0ca4*/ 	.word	0xffffffff


	//   ....[163]....
        /*0ca8*/ 	.word	0xffffffff


	//   ....[164]....
        /*0cac*/ 	.word	0xffffffff


	//   ....[165]....
        /*0cb0*/ 	.word	0xffffffff


	//   ....[166]....
        /*0cb4*/ 	.word	0xffffffff


	//   ....[167]....
        /*0cb8*/ 	.word	0xffffffff


	//   ....[168]....
        /*0cbc*/ 	.word	0xffffffff


	//   ....[169]....
        /*0cc0*/ 	.word	0xffffffff


	//   ....[170]....
        /*0cc4*/ 	.word	0xffffffff


	//   ....[171]....
        /*0cc8*/ 	.word	0xffffffff


	//   ....[172]....
        /*0ccc*/ 	.word	0xffffffff


	//   ....[173]....
        /*0cd0*/ 	.word	0xffffffff


	//   ....[174]....
        /*0cd4*/ 	.word	0xffffffff


	//   ....[175]....
        /*0cd8*/ 	.word	0xffffffff


	//   ....[176]....
        /*0cdc*/ 	.word	0xffffffff


	//   ....[177]....
        /*0ce0*/ 	.word	0xffffffff


	//   ....[178]....
        /*0ce4*/ 	.word	0xffffffff


	//   ....[179]....
        /*0ce8*/ 	.word	0xffffffff


	//   ....[180]....
        /*0cec*/ 	.word	0xffffffff


	//   ....[181]....
        /*0cf0*/ 	.word	0xffffffff


	//   ....[182]....
        /*0cf4*/ 	.word	0xffffffff


	//   ....[183]....
        /*0cf8*/ 	.word	0xffffffff


	//   ....[184]....
        /*0cfc*/ 	.word	0xffffffff


	//   ....[185]....
        /*0d00*/ 	.word	0xffffffff


	//   ....[186]....
        /*0d04*/ 	.word	0xffffffff


	//   ....[187]....
        /*0d08*/ 	.word	0xffffffff


	//   ....[188]....
        /*0d0c*/ 	.word	0xffffffff


	//   ....[189]....
        /*0d10*/ 	.word	0xffffffff


	//   ....[190]....
        /*0d14*/ 	.word	0xffffffff


	//   ....[191]....
        /*0d18*/ 	.word	0xffffffff


	//   ....[192]....
        /*0d1c*/ 	.word	0xffffffff


	//   ....[193]....
        /*0d20*/ 	.word	0xffffffff


	//   ....[194]....
        /*0d24*/ 	.word	0xffffffff


	//   ....[195]....
        /*0d28*/ 	.word	0xffffffff


	//   ....[196]....
        /*0d2c*/ 	.word	0xffffffff


	//   ....[197]....
        /*0d30*/ 	.word	0xffffffff


	//   ....[198]....
        /*0d34*/ 	.word	0xffffffff


	//   ....[199]....
        /*0d38*/ 	.word	0xffffffff


	//   ....[200]....
        /*0d3c*/ 	.word	0xffffffff


	//   ....[201]....
        /*0d40*/ 	.word	0xffffffff


	//   ....[202]....
        /*0d44*/ 	.word	0xffffffff


	//   ....[203]....
        /*0d48*/ 	.word	0xffffffff


	//   ....[204]....
        /*0d4c*/ 	.word	0xffffffff


	//   ....[205]....
        /*0d50*/ 	.word	0xffffffff


	//   ....[206]....
        /*0d54*/ 	.word	0xffffffff


	//   ....[207]....
        /*0d58*/ 	.word	0xffffffff


	//   ....[208]....
        /*0d5c*/ 	.word	0xffffffff


	//   ....[209]....
        /*0d60*/ 	.word	0xffffffff


	//   ....[210]....
        /*0d64*/ 	.word	0xffffffff


	//   ....[211]....
        /*0d68*/ 	.word	0xffffffff


	//   ....[212]....
        /*0d6c*/ 	.word	0xffffffff


	//   ....[213]....
        /*0d70*/ 	.word	0xffffffff


	//   ....[214]....
        /*0d74*/ 	.word	0xffffffff


	//   ....[215]....
        /*0d78*/ 	.word	0xffffffff


	//   ....[216]....
        /*0d7c*/ 	.word	0xffffffff


	//   ....[217]....
        /*0d80*/ 	.word	0xffffffff


	//   ....[218]....
        /*0d84*/ 	.word	0xffffffff


	//   ....[219]....
        /*0d88*/ 	.word	0xffffffff


	//   ....[220]....
        /*0d8c*/ 	.word	0xffffffff


	//   ....[221]....
        /*0d90*/ 	.word	0xffffffff


	//----- nvinfo : EIATTR_COOP_GROUP_INSTR_OFFSETS
	.align		4
.L_676:
        /*0d94*/ 	.byte	0x04, 0x28
        /*0d96*/ 	.short	(.L_678 - .L_677)


	//   ....[0]....
.L_677:
        /*0d98*/ 	.word	0x00000050


	//   ....[1]....
        /*0d9c*/ 	.word	0x00000060


	//   ....[2]....
        /*0da0*/ 	.word	0x00001940


	//   ....[3]....
        /*0da4*/ 	.word	0x00001960


	//   ....[4]....
        /*0da8*/ 	.word	0x00001b10


	//   ....[5]....
        /*0dac*/ 	.word	0x00001b20


	//   ....[6]....
        /*0db0*/ 	.word	0x00001c60


	//   ....[7]....
        /*0db4*/ 	.word	0x00001c80


	//   ....[8]....
        /*0db8*/ 	.word	0x00001dc0


	//   ....[9]....
        /*0dbc*/ 	.word	0x00001dd0


	//   ....[10]....
        /*0dc0*/ 	.word	0x00001f10


	//   ....[11]....
        /*0dc4*/ 	.word	0x00001f30


	//   ....[12]....
        /*0dc8*/ 	.word	0x00002070


	//   ....[13]....
        /*0dcc*/ 	.word	0x00002080


	//   ....[14]....
        /*0dd0*/ 	.word	0x000021c0


	//   ....[15]....
        /*0dd4*/ 	.word	0x000021e0


	//   ....[16]....
        /*0dd8*/ 	.word	0x00002320


	//   ....[17]....
        /*0ddc*/ 	.word	0x00002330


	//   ....[18]....
        /*0de0*/ 	.word	0x00002850


	//   ....[19]....
        /*0de4*/ 	.word	0x00002860


	//   ....[20]....
        /*0de8*/ 	.word	0x00002870


	//   ....[21]....
        /*0dec*/ 	.word	0x00002880


	//   ....[22]....
        /*0df0*/ 	.word	0x00002890


	//   ....[23]....
        /*0df4*/ 	.word	0x000028c0


	//   ....[24]....
        /*0df8*/ 	.word	0x00002900


	//   ....[25]....
        /*0dfc*/ 	.word	0x00002910


	//   ....[26]....
        /*0e00*/ 	.word	0x00002ca0


	//   ....[27]....
        /*0e04*/ 	.word	0x00002cb0


	//   ....[28]....
        /*0e08*/ 	.word	0x00002cc0


	//   ....[29]....
        /*0e0c*/ 	.word	0x00002d00


	//   ....[30]....
        /*0e10*/ 	.word	0x00002d20


	//   ....[31]....
        /*0e14*/ 	.word	0x00002d30


	//   ....[32]....
        /*0e18*/ 	.word	0x00002d40


	//   ....[33]....
        /*0e1c*/ 	.word	0x00002d50


	//   ....[34]....
        /*0e20*/ 	.word	0x00003d60


	//   ....[35]....
        /*0e24*/ 	.word	0x00003da0


	//   ....[36]....
        /*0e28*/ 	.word	0x00003db0


	//   ....[37]....
        /*0e2c*/ 	.word	0x00003dc0


	//   ....[38]....
        /*0e30*/ 	.word	0x00003dd0


	//   ....[39]....
        /*0e34*/ 	.word	0x00003de0


	//   ....[40]....
        /*0e38*/ 	.word	0x00003f20


	//   ....[41]....
        /*0e3c*/ 	.word	0x00003f30


	//   ....[42]....
        /*0e40*/ 	.word	0x00004160


	//   ....[43]....
        /*0e44*/ 	.word	0x000043a0


	//   ....[44]....
        /*0e48*/ 	.word	0x000043b0


	//   ....[45]....
        /*0e4c*/ 	.word	0x000043c0


	//   ....[46]....
        /*0e50*/ 	.word	0x00004dc0


	//   ....[47]....
        /*0e54*/ 	.word	0x00004df0


	//   ....[48]....
        /*0e58*/ 	.word	0x00004e10


	//   ....[49]....
        /*0e5c*/ 	.word	0x00004e20


	//   ....[50]....
        /*0e60*/ 	.word	0x00004e50


	//   ....[51]....
        /*0e64*/ 	.word	0x00004e70


	//   ....[52]....
        /*0e68*/ 	.word	0x00004e90


	//   ....[53]....
        /*0e6c*/ 	.word	0x00004ea0


	//   ....[54]....
        /*0e70*/ 	.word	0x00006ce0


	//   ....[55]....
        /*0e74*/ 	.word	0x00006d20


	//   ....[56]....
        /*0e78*/ 	.word	0x00006d90


	//   ....[57]....
        /*0e7c*/ 	.word	0x00006dd0


	//   ....[58]....
        /*0e80*/ 	.word	0x00006de0


	//   ....[59]....
        /*0e84*/ 	.word	0x00006df0


	//   ....[60]....
        /*0e88*/ 	.word	0x00006e60


	//   ....[61]....
        /*0e8c*/ 	.word	0x00006e70


	//   ....[62]....
        /*0e90*/ 	.word	0x00007e10


	//   ....[63]....
        /*0e94*/ 	.word	0x00007e50


	//   ....[64]....
        /*0e98*/ 	.word	0x00007e60


	//   ....[65]....
        /*0e9c*/ 	.word	0x00007ed0


	//   ....[66]....
        /*0ea0*/ 	.word	0x00007f00


	//   ....[67]....
        /*0ea4*/ 	.word	0x00007f10


	//   ....[68]....
        /*0ea8*/ 	.word	0x00007f20


	//   ....[69]....
        /*0eac*/ 	.word	0x00007f30


	//   ....[70]....
        /*0eb0*/ 	.word	0x000081f0


	//   ....[71]....
        /*0eb4*/ 	.word	0x00008430


	//   ....[72]....
        /*0eb8*/ 	.word	0x00008460


	//   ....[73]....
        /*0ebc*/ 	.word	0x00008490


	//   ....[74]....
        /*0ec0*/ 	.word	0x00008af0


	//   ....[75]....
        /*0ec4*/ 	.word	0x00008bf0


	//   ....[76]....
        /*0ec8*/ 	.word	0x00008ce0


	//   ....[77]....
        /*0ecc*/ 	.word	0x00008de0


	//   ....[78]....
        /*0ed0*/ 	.word	0x00008e00


	//   ....[79]....
        /*0ed4*/ 	.word	0x00008e20


	//   ....[80]....
        /*0ed8*/ 	.word	0x00008f40


	//   ....[81]....
        /*0edc*/ 	.word	0x00008f60


	//   ....[82]....
        /*0ee0*/ 	.word	0x0000bad0


	//   ....[83]....
        /*0ee4*/ 	.word	0x0000bb30


	//   ....[84]....
        /*0ee8*/ 	.word	0x0000bb50


	//   ....[85]....
        /*0eec*/ 	.word	0x0000bb70


	//   ....[86]....
        /*0ef0*/ 	.word	0x0000bb90


	//   ....[87]....
        /*0ef4*/ 	.word	0x0000bbb0


	//   ....[88]....
        /*0ef8*/ 	.word	0x0000bbc0


	//   ....[89]....
        /*0efc*/ 	.word	0x0000bbd0


	//   ....[90]....
        /*0f00*/ 	.word	0x0000cb70


	//   ....[91]....
        /*0f04*/ 	.word	0x0000cb90


	//   ....[92]....
        /*0f08*/ 	.word	0x0000cbc0


	//   ....[93]....
        /*0f0c*/ 	.word	0x0000cbe0


	//   ....[94]....
        /*0f10*/ 	.word	0x0000cc40


	//   ....[95]....
        /*0f14*/ 	.word	0x0000cc60


	//   ....[96]....
        /*0f18*/ 	.word	0x0000ccc0


	//   ....[97]....
        /*0f1c*/ 	.word	0x0000cce0


	//   ....[98]....
        /*0f20*/ 	.word	0x0000d240


	//   ....[99]....
        /*0f24*/ 	.word	0x0000d260


	//   ....[100]....
        /*0f28*/ 	.word	0x0000d270


	//   ....[101]....
        /*0f2c*/ 	.word	0x0000d2a0


	//   ....[102]....
        /*0f30*/ 	.word	0x0000d2b0


	//   ....[103]....
        /*0f34*/ 	.word	0x0000d2d0


	//   ....[104]....
        /*0f38*/ 	.word	0x0000d300


	//   ....[105]....
        /*0f3c*/ 	.word	0x0000d320


	//   ....[106]....
        /*0f40*/ 	.word	0x0000fa60


	//   ....[107]....
        /*0f44*/ 	.word	0x0000fad0


	//   ....[108]....
        /*0f48*/ 	.word	0x0000fae0


	//   ....[109]....
        /*0f4c*/ 	.word	0x0000faf0


	//   ....[110]....
        /*0f50*/ 	.word	0x0000fb20


	//   ....[111]....
        /*0f54*/ 	.word	0x0000fb40


	//   ....[112]....
        /*0f58*/ 	.word	0x0000fb50


	//   ....[113]....
        /*0f5c*/ 	.word	0x0000fb60


	//   ....[114]....
        /*0f60*/ 	.word	0x00010830


	//   ....[115]....
        /*0f64*/ 	.word	0x00010e60


	//   ....[116]....
        /*0f68*/ 	.word	0x00010e70


	//   ....[117]....
        /*0f6c*/ 	.word	0x00010e80


	//   ....[118]....
        /*0f70*/ 	.word	0x00010eb0


	//   ....[119]....
        /*0f74*/ 	.word	0x00010f10


	//   ....[120]....
        /*0f78*/ 	.word	0x00010f40


	//   ....[121]....
        /*0f7c*/ 	.word	0x00010f50


	//   ....[122]....
        /*0f80*/ 	.word	0x00010f60


	//   ....[123]....
        /*0f84*/ 	.word	0x00011050


	//   ....[124]....
        /*0f88*/ 	.word	0x000110a0


	//   ....[125]....
        /*0f8c*/ 	.word	0x000114e0


	//   ....[126]....
        /*0f90*/ 	.word	0x00011500


	//   ....[127]....
        /*0f94*/ 	.word	0x00011930


	//   ....[128]....
        /*0f98*/ 	.word	0x00011950


	//   ....[129]....
        /*0f9c*/ 	.word	0x00011d80


	//   ....[130]....
        /*0fa0*/ 	.word	0x00011d90


	//   ....[131]....
        /*0fa4*/ 	.word	0x00012520


	//   ....[132]....
        /*0fa8*/ 	.word	0x00012630


	//   ....[133]....
        /*0fac*/ 	.word	0x000126a0


	//   ....[134]....
        /*0fb0*/ 	.word	0x00012720


	//   ....[135]....
        /*0fb4*/ 	.word	0x00012790


	//   ....[136]....
        /*0fb8*/ 	.word	0x00012810


	//   ....[137]....
        /*0fbc*/ 	.word	0x00012890


	//   ....[138]....
        /*0fc0*/ 	.word	0x00012910


	//   ....[139]....
        /*0fc4*/ 	.word	0x00012980


	//   ....[140]....
        /*0fc8*/ 	.word	0x00012a00


	//   ....[141]....
        /*0fcc*/ 	.word	0x00012a80


	//   ....[142]....
        /*0fd0*/ 	.word	0x00012b00


	//   ....[143]....
        /*0fd4*/ 	.word	0x00012b70


	//   ....[144]....
        /*0fd8*/ 	.word	0x00012bf0


	//   ....[145]....
        /*0fdc*/ 	.word	0x00012c70


	//   ....[146]....
        /*0fe0*/ 	.word	0x00012cf0


	//   ....[147]....
        /*0fe4*/ 	.word	0x00012d60


	//   ....[148]....
        /*0fe8*/ 	.word	0x00012dd0


	//   ....[149]....
        /*0fec*/ 	.word	0x00012e40


	//   ....[150]....
        /*0ff0*/ 	.word	0x00012f90


	//   ....[151]....
        /*0ff4*/ 	.word	0x00013000


	//   ....[152]....
        /*0ff8*/ 	.word	0x00013150


	//   ....[153]....
        /*0ffc*/ 	.word	0x000131c0


	//   ....[154]....
        /*1000*/ 	.word	0x00013310


	//   ....[155]....
        /*1004*/ 	.word	0x00013380


	//   ....[156]....
        /*1008*/ 	.word	0x000133f0


	//   ....[157]....
        /*100c*/ 	.word	0x00013470


	//   ....[158]....
        /*1010*/ 	.word	0x000136f0


	//   ....[159]....
        /*1014*/ 	.word	0x00013970


	//   ....[160]....
        /*1018*/ 	.word	0x00013f90


	//   ....[161]....
        /*101c*/ 	.word	0x00013fe0


	//   ....[162]....
        /*1020*/ 	.word	0x00014030


	//   ....[163]....
        /*1024*/ 	.word	0x00014080


	//   ....[164]....
        /*1028*/ 	.word	0x000140d0


	//   ....[165]....
        /*102c*/ 	.word	0x00014120


	//   ....[166]....
        /*1030*/ 	.word	0x00014170


	//   ....[167]....
        /*1034*/ 	.word	0x000141c0


	//   ....[168]....
        /*1038*/ 	.word	0x00014230


	//   ....[169]....
        /*103c*/ 	.word	0x000142a0


	//   ....[170]....
        /*1040*/ 	.word	0x000143f0


	//   ....[171]....
        /*1044*/ 	.word	0x00014460


	//   ....[172]....
        /*1048*/ 	.word	0x000145b0


	//   ....[173]....
        /*104c*/ 	.word	0x00014620


	//   ....[174]....
        /*1050*/ 	.word	0x00014770


	//   ....[175]....
        /*1054*/ 	.word	0x000147e0


	//   ....[176]....
        /*1058*/ 	.word	0x00014850


	//   ....[177]....
        /*105c*/ 	.word	0x000148c0


	//   ....[178]....
        /*1060*/ 	.word	0x00014a10


	//   ....[179]....
        /*1064*/ 	.word	0x00014a80


	//   ....[180]....
        /*1068*/ 	.word	0x00014bd0


	//   ....[181]....
        /*106c*/ 	.word	0x00014c40


	//   ....[182]....
        /*1070*/ 	.word	0x00014d90


	//   ....[183]....
        /*1074*/ 	.word	0x00014e00


	//   ....[184]....
        /*1078*/ 	.word	0x00014e70


	//   ....[185]....
        /*107c*/ 	.word	0x00014ef0


	//   ....[186]....
        /*1080*/ 	.word	0x00015160


	//   ....[187]....
        /*1084*/ 	.word	0x000153d0


	//   ....[188]....
        /*1088*/ 	.word	0x00015a10


	//   ....[189]....
        /*108c*/ 	.word	0x00015a50


	//   ....[190]....
        /*1090*/ 	.word	0x00015aa0


	//   ....[191]....
        /*1094*/ 	.word	0x00015ae0


	//   ....[192]....
        /*1098*/ 	.word	0x00015b30


	//   ....[193]....
        /*109c*/ 	.word	0x00015b70


	//   ....[194]....
        /*10a0*/ 	.word	0x00015bc0


	//   ....[195]....
        /*10a4*/ 	.word	0x00015c00


	//   ....[196]....
        /*10a8*/ 	.word	0x00015c60


	//   ....[197]....
        /*10ac*/ 	.word	0x00015cd0


	//   ....[198]....
        /*10b0*/ 	.word	0x00015d40


	//   ....[199]....
        /*10b4*/ 	.word	0x00015e60


	//   ....[200]....
        /*10b8*/ 	.word	0x00015ed0


	//   ....[201]....
        /*10bc*/ 	.word	0x00015ff0


	//   ....[202]....
        /*10c0*/ 	.word	0x00016060


	//   ....[203]....
        /*10c4*/ 	.word	0x00016180


	//   ....[204]....
        /*10c8*/ 	.word	0x000161f0


	//   ....[205]....
        /*10cc*/ 	.word	0x00016240


	//   ....[206]....
        /*10d0*/ 	.word	0x00016280


	//   ....[207]....
        /*10d4*/ 	.word	0x000162d0


	//   ....[208]....
        /*10d8*/ 	.word	0x00016310


	//   ....[209]....
        /*10dc*/ 	.word	0x00016360


	//   ....[210]....
        /*10e0*/ 	.word	0x000163a0


	//   ....[211]....
        /*10e4*/ 	.word	0x000163f0


	//   ....[212]....
        /*10e8*/ 	.word	0x00016430


	//   ....[213]....
        /*10ec*/ 	.word	0x00016480


	//   ....[214]....
        /*10f0*/ 	.word	0x000164e0


	//   ....[215]....
        /*10f4*/ 	.word	0x00016530


	//   ....[216]....
        /*10f8*/ 	.word	0x00016590


	//   ....[217]....
        /*10fc*/ 	.word	0x000165e0


	//   ....[218]....
        /*1100*/ 	.word	0x00016640


	//   ....[219]....
        /*1104*/ 	.word	0x00016690


	//   ....[220]....
        /*1108*/ 	.word	0x000166f0


	//   ....[221]....
        /*110c*/ 	.word	0x00016760


	//----- nvinfo : EIATTR_EXIT_INSTR_OFFSETS
	.align		4
.L_678:
        /*1110*/ 	.byte	0x04, 0x1c
        /*1112*/ 	.short	(.L_680 - .L_679)


	//   ....[0]....
.L_679:
        /*1114*/ 	.word	0x000000b0


	//   ....[1]....
        /*1118*/ 	.word	0x000125e0


	//----- nvinfo : EIATTR_MAX_THREADS
	.align		4
.L_680:
        /*111c*/ 	.byte	0x04, 0x05
        /*111e*/ 	.short	(.L_682 - .L_681)
.L_681:
        /*1120*/ 	.word	0x00000080
        /*1124*/ 	.word	0x00000001
        /*1128*/ 	.word	0x00000001


	//----- nvinfo : EIATTR_CRS_STACK_SIZE
	.align		4
.L_682:
        /*112c*/ 	.byte	0x04, 0x1e
        /*112e*/ 	.short	(.L_684 - .L_683)
.L_683:
        /*1130*/ 	.word	0x00000000
.L_684:


//--------------------- .nv.info._ZN7cutlass13device_kernelIN5flash19enable_sm80_to_sm89INS1_16FlashAttnFwdSm80INS1_25CollectiveMainloopFwdSm80ILi8ELi1ELb1EN4cute5tupleIJNS5_1CILi128EEENS7_ILi112EEES8_EEELi128ENS_10bfloat16_tEfNS_4arch4Sm80ELb1ELb0ELb0ELb1ELb1ELb0ELb1ELb1EEENS1_21CollectiveEpilogueFwdINS6_IJS8_S8_S9_EEENS6_IJNS7_ILi1EEESH_SH_EEESB_SD_Li256ELb1ELb1ELb1ELb0EEENS1_36VarlenDynamicPersistentTileSchedulerILi128ELi112ELi256ELi256ELb1ELb1ELb0ELb1ELb1ELb1EEEEEEEEEvNT_6ParamsE --------------------------
	.section	.nv.info._ZN7cutlass13device_kernelIN5flash19enable_sm80_to_sm89INS1_16FlashAttnFwdSm80INS1_25CollectiveMainloopFwdSm80ILi8ELi1ELb1EN4cute5tupleIJNS5_1CILi128EEENS7_ILi112EEES8_EEELi128ENS_10bfloat16_tEfNS_4arch4Sm80ELb1ELb0ELb0ELb1ELb1ELb0ELb1ELb1EEENS1_21CollectiveEpilogueFwdINS6_IJS8_S8_S9_EEENS6_IJNS7_ILi1EEESH_SH_EEESB_SD_Li256ELb1ELb1ELb1ELb0EEENS1_36VarlenDynamicPersistentTileSchedulerILi128ELi112ELi256ELi256ELb1ELb1ELb0ELb1ELb1ELb1EEEEEEEEEvNT_6ParamsE,"",@"SHT_CUDA_INFO"
	.sectionflags	@""
	.align	4


	//----- nvinfo : EIATTR_CUDA_API_VERSION
	.align		4
        /*0000*/ 	.byte	0x04, 0x37
        /*0002*/ 	.short	(.L_686 - .L_685)
.L_685:
        /*0004*/ 	.word	0x00000082


	//----- nvinfo : EIATTR_SW2861232_WAR
	.align		4
.L_686:
        /*0008*/ 	.byte	0x01, 0x35
	.zero		2


	//----- nvinfo : EIATTR_PARAM_CBANK
	.align		4
        /*000c*/ 	.byte	0x04, 0x0a
        /*000e*/ 	.short	(.L_688 - .L_687)
	.align		4
.L_687:
        /*0010*/ 	.word	index@(.nv.constant0._ZN7cutlass13device_kernelIN5flash19enable_sm80_to_sm89INS1_16FlashAttnFwdSm80INS1_25CollectiveMainloopFwdSm80ILi8ELi1ELb1EN4cute5tupleIJNS5_1CILi128EEENS7_ILi112EEES8_EEELi128ENS_10bfloat16_tEfNS_4arch4Sm80ELb1ELb0ELb0ELb1ELb1ELb0ELb1ELb1EEENS1_21CollectiveEpilogueFwdINS6_IJS8_S8_S9_EEENS6_IJNS7_ILi1EEESH_SH_EEESB_SD_Li256ELb1ELb1ELb1ELb0EEENS1_36VarlenDynamicPersistentTileSchedulerILi128ELi112ELi256ELi256ELb1ELb1ELb0ELb1ELb1ELb1EEEEEEEEEvNT_6ParamsE)
        /*0014*/ 	.short	0x0160
        /*0016*/ 	.short	0x0438


	//----- nvinfo : EIATTR_CBANK_PARAM_SIZE
	.align		4
.L_688:
        /*0018*/ 	.byte	0x03, 0x19
        /*001a*/ 	.short	0x0438


	//----- nvinfo : EIATTR_KPARAM_INFO
	.align		4
        /*001c*/ 	.byte	0x04, 0x17
        /*001e*/ 	.short	(.L_690 - .L_689)
.L_689:
        /*0020*/ 	.word	0x00000000
        /*0024*/ 	.short	0x0000
        /*0026*/ 	.short	0x0000
        /*0028*/ 	.byte	0x00, 0xf0, 0xe1, 0x10


	//----- nvinfo : EIATTR_MAXREG_COUNT
	.align		4
.L_690:
        /*002c*/ 	.byte	0x03, 0x1b
        /*002e*/ 	.short	0x00ff


	//----- nvinfo : EIATTR_NUM_BARRIERS
	.align		4
        /*0030*/ 	.byte	0x02, 0x4c
        /*0032*/ 	.byte	0x06
	.zero		1


	//----- nvinfo : EIATTR_ANNOTATIONS
	.align		4
        /*0034*/ 	.byte	0x04, 0x55
        /*0036*/ 	.short	(.L_692 - .L_691)


	//   ....[0]....
.L_691:
        /* <DEDUP_REMOVED lines=124> */


	//----- nvinfo : EIATTR_MERCURY_ISA_VERSION
	.align		4
.L_692:
        /*07e0*/ 	.byte	0x03, 0x5f
        /*07e2*/ 	.short	0x0000


	//----- nvinfo : EIATTR_INT_WARP_WIDE_INSTR_OFFSETS
	.align		4
        /*07e4*/ 	.byte	0x04, 0x31
        /*07e6*/ 	.short	(.L_694 - .L_693)


	//   ....[0]....
.L_693:
        /*07e8*/ 	.word	0x0000ef20


	//   ....[1]....
        /*07ec*/ 	.word	0x0000efa0


	//----- nvinfo : EIATTR_COOP_GROUP_MASK_REGIDS
	.align		4
.L_694:
        /*07f0*/ 	.byte	0x04, 0x29
        /*07f2*/ 	.short	(.L_696 - .L_695)


	//   ....[0]....
.L_695:
        /*07f4*/ 	.word	0xffffffff


	//   ....[1]....
        /*07f8*/ 	.word	0xffffffff


	//   ....[2]....
        /*07fc*/ 	.word	0xffffffff


	//   ....[3]....
        /*0800*/ 	.word	0xffffffff


	//   ....[4]....
        /*0804*/ 	.word	0xffffffff


	//   ....[5]....
        /*0808*/ 	.word	0xffffffff


	//   ....[6]....
        /*080c*/ 	.word	0xffffffff


	//   ....[7]....
        /*0810*/ 	.word	0xffffffff


	//   ....[8]....
        /*0814*/ 	.word	0xffffffff


	//   ....[9]....
        /*0818*/ 	.word	0xffffffff


	//   ....[10]....
        /*081c*/ 	.word	0xffffffff


	//   ....[11]....
        /*0820*/ 	.word	0xffffffff


	//   ....[12]....
        /*0824*/ 	.word	0xffffffff


	//   ....[13]....
        /*0828*/ 	.word	0xffffffff


	//   ....[14]....
        /*082c*/ 	.word	0xffffffff


	//   ....[15]....
        /*0830*/ 	.word	0xffffffff


	//   ....[16]....
        /*0834*/ 	.word	0xffffffff


	//   ....[17]....
        /*0838*/ 	.word	0xffffffff


	//   ....[18]....
        /*083c*/ 	.word	0xffffffff


	//   ....[19]....
        /*0840*/ 	.word	0xffffffff


	//   ....[20]....
        /*0844*/ 	.word	0xffffffff


	//   ....[21]....
        /*0848*/ 	.word	0xffffffff


	//   ....[22]....
        /*084c*/ 	.word	0xffffffff


	//   ....[23]....
        /*0850*/ 	.word	0xffffffff


	//   ....[24]....
        /*0854*/ 	.word	0xffffffff


	//   ....[25]....
        /*0858*/ 	.word	0xffffffff


	//   ....[26]....
        /*085c*/ 	.word	0xffffffff


	//   ....[27]....
        /*0860*/ 	.word	0xffffffff


	//   ....[28]....
        /*0864*/ 	.word	0xffffffff


	//   ....[29]....
        /*0868*/ 	.word	0xffffffff


	//   ....[30]....
        /*086c*/ 	.word	0xffffffff


	//   ....[31]....
        /*0870*/ 	.word	0xffffffff


	//   ....[32]....
        /*0874*/ 	.word	0xffffffff


	//   ....[33]....
        /*0878*/ 	.word	0xffffffff


	//   ....[34]....
        /*087c*/ 	.word	0xffffffff


	//   ....[35]....
        /*0880*/ 	.word	0xffffffff


	//   ....[36]....
        /*0884*/ 	.word	0xffffffff


	//   ....[37]....
        /*0888*/ 	.word	0xffffffff


	//   ....[38]....
        /*088c*/ 	.word	0xffffffff


	//   ....[39]....
        /*0890*/ 	.word	0xffffffff


	//   ....[40]....
        /*0894*/ 	.word	0xffffffff


	//   ....[41]....
        /*0898*/ 	.word	0xffffffff


	//   ....[42]....
        /*089c*/ 	.word	0xffffffff


	//   ....[43]....
        /*08a0*/ 	.word	0xffffffff


	//   ....[44]....
        /*08a4*/ 	.word	0xffffffff


	//   ....[45]....
        /*08a8*/ 	.word	0xffffffff


	//   ....[46]....
        /*08ac*/ 	.word	0xffffffff


	//   ....[47]....
        /*08b0*/ 	.word	0xffffffff


	//   ....[48]....
        /*08b4*/ 	.word	0xffffffff


	//   ....[49]....
        /*08b8*/ 	.word	0xffffffff


	//   ....[50]....
        /*08bc*/ 	.word	0xffffffff


	//   ....[51]....
        /*08c0*/ 	.word	0xffffffff


	//   ....[52]....
        /*08c4*/ 	.word	0xffffffff


	//   ....[53]....
        /*08c8*/ 	.word	0xffffffff


	//   ....[54]....
        /*08cc*/ 	.word	0xffffffff


	//   ....[55]....
        /*08d0*/ 	.word	0xffffffff


	//   ....[56]....
        /*08d4*/ 	.word	0xffffffff


	//   ....[57]....
        /*08d8*/ 	.word	0xffffffff


	//   ....[58]....
        /*08dc*/ 	.word	0xffffffff


	//   ....[59]....
        /*08e0*/ 	.word	0xffffffff


	//   ....[60]....
        /*08e4*/ 	.word	0xffffffff


	//   ....[61]....
        /*08e8*/ 	.word	0xffffffff


	//   ....[62]....
        /*08ec*/ 	.word	0xffffffff


	//   ....[63]....
        /*08f0*/ 	.word	0xffffffff


	//   ....[64]....
        /*08f4*/ 	.word	0xffffffff


	//   ....[65]....
        /*08f8*/ 	.word	0xffffffff


	//   ....[66]....
        /*08fc*/ 	.word	0xffffffff


	//   ....[67]....
        /*0900*/ 	.word	0xffffffff


	//   ....[68]....
        /*0904*/ 	.word	0xffffffff


	//   ....[69]....
        /*0908*/ 	.word	0xffffffff


	//   ....[70]....
        /*090c*/ 	.word	0xffffffff


	//   ....[71]....
        /*0910*/ 	.word	0xffffffff


	//   ....[72]....
        /*0914*/ 	.word	0xffffffff


	//   ....[73]....
        /*0918*/ 	.word	0xffffffff


	//   ....[74]....
        /*091c*/ 	.word	0xffffffff


	//   ....[75]....
        /*0920*/ 	.word	0xffffffff


	//   ....[76]....
        /*0924*/ 	.word	0xffffffff


	//   ....[77]....
        /*0928*/ 	.word	0xffffffff


	//   ....[78]....
        /*092c*/ 	.word	0xffffffff


	//   ....[79]....
        /*0930*/ 	.word	0xffffffff


	//   ....[80]....
        /*0934*/ 	.word	0xffffffff


	//   ....[81]....
        /*0938*/ 	.word	0xffffffff


	//   ....[82]....
        /*093c*/ 	.word	0xffffffff


	//   ....[83]....
        /*0940*/ 	.word	0xffffffff


	//   ....[84]....
        /*0944*/ 	.word	0xffffffff


	//   ....[85]....
        /*0948*/ 	.word	0xffffffff


	//   ....[86]....
        /*094c*/ 	.word	0xffffffff


	//   ....[87]....
        /*0950*/ 	.word	0xffffffff


	//   ....[88]....
        /*0954*/ 	.word	0xffffffff


	//   ....[89]....
        /*0958*/ 	.word	0xffffffff


	//   ....[90]....
        /*095c*/ 	.word	0xffffffff


	//   ....[91]....
        /*0960*/ 	.word	0xffffffff


	//   ....[92]....
        /*0964*/ 	.word	0xffffffff


	//   ....[93]....
        /*0968*/ 	.word	0xffffffff


	//   ....[94]....
        /*096c*/ 	.word	0xffffffff


	//   ....[95]....
        /*0970*/ 	.word	0xffffffff


	//   ....[96]....
        /*0974*/ 	.word	0xffffffff


	//   ....[97]....
        /*0978*/ 	.word	0xffffffff


	//   ....[98]....
        /*097c*/ 	.word	0xffffffff


	//   ....[99]....
        /*0980*/ 	.word	0xffffffff


	//   ....[100]....
        /*0984*/ 	.word	0xffffffff


	//   ....[101]....
        /*0988*/ 	.word	0xffffffff


	//   ....[102]....
        /*098c*/ 	.word	0xffffffff


	//   ....[103]....
        /*0990*/ 	.word	0xffffffff


	//   ....[104]....
        /*0994*/ 	.word	0xffffffff


	//   ....[105]....
        /*0998*/ 	.word	0xffffffff


	//   ....[106]....
        /*099c*/ 	.word	0xffffffff


	//   ....[107]....
        /*09a0*/ 	.word	0xffffffff


	//   ....[108]....
        /*09a4*/ 	.word	0xffffffff


	//   ....[109]....
        /*09a8*/ 	.word	0xffffffff


	//   ....[110]....
        /*09ac*/ 	.word	0xffffffff


	//   ....[111]....
        /*09b0*/ 	.word	0xffffffff


	//   ....[112]....
        /*09b4*/ 	.word	0xffffffff


	//   ....[113]....
        /*09b8*/ 	.word	0xffffffff


	//   ....[114]....
        /*09bc*/ 	.word	0xffffffff


	//   ....[115]....
        /*09c0*/ 	.word	0xffffffff


	//   ....[116]....
        /*09c4*/ 	.word	0xffffffff


	//   ....[117]....
        /*09c8*/ 	.word	0xffffffff


	//   ....[118]....
        /*09cc*/ 	.word	0xffffffff


	//   ....[119]....
        /*09d0*/ 	.word	0xffffffff


	//   ....[120]....
        /*09d4*/ 	.word	0xffffffff


	//   ....[121]....
        /*09d8*/ 	.word	0xffffffff


	//   ....[122]....
        /*09dc*/ 	.word	0xffffffff


	//   ....[123]....
        /*09e0*/ 	.word	0xffffffff


	//   ....[124]....
        /*09e4*/ 	.word	0xffffffff


	//   ....[125]....
        /*09e8*/ 	.word	0xffffffff


	//   ....[126]....
        /*09ec*/ 	.word	0xffffffff


	//   ....[127]....
        /*09f0*/ 	.word	0xffffffff


	//   ....[128]....
        /*09f4*/ 	.word	0xffffffff


	//   ....[129]....
        /*09f8*/ 	.word	0xffffffff


	//   ....[130]....
        /*09fc*/ 	.word	0xffffffff


	//   ....[131]....
        /*0a00*/ 	.word	0xffffffff


	//   ....[132]....
        /*0a04*/ 	.word	0xffffffff


	//   ....[133]....
        /*0a08*/ 	.word	0xffffffff


	//   ....[134]....
        /*0a0c*/ 	.word	0xffffffff


	//   ....[135]....
        /*0a10*/ 	.word	0xffffffff


	//   ....[136]....
        /*0a14*/ 	.word	0xffffffff


	//   ....[137]....
        /*0a18*/ 	.word	0xffffffff


	//   ....[138]....
        /*0a1c*/ 	.word	0xffffffff


	//   ....[139]....
        /*0a20*/ 	.word	0xffffffff


	//   ....[140]....
        /*0a24*/ 	.word	0xffffffff


	//   ....[141]....
        /*0a28*/ 	.word	0xffffffff


	//   ....[142]....
        /*0a2c*/ 	.word	0xffffffff


	//   ....[143]....
        /*0a30*/ 	.word	0xffffffff


	//   ....[144]....
        /*0a34*/ 	.word	0xffffffff


	//   ....[145]....
        /*0a38*/ 	.word	0xffffffff


	//   ....[146]....
        /*0a3c*/ 	.word	0xffffffff


	//   ....[147]....
        /*0a40*/ 	.word	0xffffffff


	//   ....[148]....
        /*0a44*/ 	.word	0xffffffff


	//   ....[149]....
        /*0a48*/ 	.word	0xffffffff


	//   ....[150]....
        /*0a4c*/ 	.word	0xffffffff


	//   ....[151]....
        /*0a50*/ 	.word	0xffffffff


	//   ....[152]....
        /*0a54*/ 	.word	0xffffffff


	//   ....[153]....
        /*0a58*/ 	.word	0xffffffff


	//   ....[154]....
        /*0a5c*/ 	.word	0xffffffff


	//   ....[155]....
        /*0a60*/ 	.word	0xffffffff


	//   ....[156]....
        /*0a64*/ 	.word	0xffffffff


	//   ....[157]....
        /*0a68*/ 	.word	0xffffffff


	//   ....[158]....
        /*0a6c*/ 	.word	0xffffffff


	//   ....[159]....
        /*0a70*/ 	.word	0xffffffff


	//   ....[160]....
        /*0a74*/ 	.word	0xffffffff


	//   ....[161]....
        /*0a78*/ 	.word	0xffffffff


	//   ....[162]....
        /*0a7c*/ 	.word	0xffffffff


	//   ....[163]....
        /*0a80*/ 	.word	0xffffffff


	//   ....[164]....
        /*0a84*/ 	.word	0xffffffff


	//   ....[165]....
        /*0a88*/ 	.word	0xffffffff


	//   ....[166]....
        /*0a8c*/ 	.word	0xffffffff


	//   ....[167]....
        /*0a90*/ 	.word	0xffffffff


	//   ....[168]....
        /*0a94*/ 	.word	0xffffffff


	//   ....[169]....
        /*0a98*/ 	.word	0xffffffff


	//   ....[170]....
        /*0a9c*/ 	.word	0xffffffff


	//   ....[171]....
        /*0aa0*/ 	.word	0xffffffff


	//   ....[172]....
        /*0aa4*/ 	.word	0xffffffff


	//   ....[173]....
        /*0aa8*/ 	.word	0xffffffff


	//   ....[174]....
        /*0aac*/ 	.word	0xffffffff


	//   ....[175]....
        /*0ab0*/ 	.word	0xffffffff


	//   ....[176]....
        /*0ab4*/ 	.word	0xffffffff


	//   ....[177]....
        /*0ab8*/ 	.word	0xffffffff


	//   ....[178]....
        /*0abc*/ 	.word	0xffffffff


	//   ....[179]....
        /*0ac0*/ 	.word	0xffffffff


	//   ....[180]....
        /*0ac4*/ 	.word	0xffffffff


	//   ....[181]....
        /*0ac8*/ 	.word	0xffffffff


	//   ....[182]....
        /*0acc*/ 	.word	0xffffffff


	//   ....[183]....
        /*0ad0*/ 	.word	0xffffffff


	//   ....[184]....
        /*0ad4*/ 	.word	0xffffffff


	//   ....[185]....
        /*0ad8*/ 	.word	0xffffffff


	//   ....[186]....
        /*0adc*/ 	.word	0xffffffff


	//   ....[187]....
        /*0ae0*/ 	.word	0xffffffff


	//   ....[188]....
        /*0ae4*/ 	.word	0xffffffff


	//   ....[189]....
        /*0ae8*/ 	.word	0xffffffff


	//   ....[190]....
        /*0aec*/ 	.word	0xffffffff


	//   ....[191]....
        /*0af0*/ 	.word	0xffffffff


	//   ....[192]....
        /*0af4*/ 	.word	0xffffffff


	//   ....[193]....
        /*0af8*/ 	.word	0xffffffff


	//   ....[194]....
        /*0afc*/ 	.word	0xffffffff


	//   ....[195]....
        /*0b00*/ 	.word	0xffffffff


	//   ....[196]....
        /*0b04*/ 	.word	0xffffffff


	//   ....[197]....
        /*0b08*/ 	.word	0xffffffff


	//   ....[198]....
        /*0b0c*/ 	.word	0xffffffff


	//   ....[199]....
        /*0b10*/ 	.word	0xffffffff


	//   ....[200]....
        /*0b14*/ 	.word	0xffffffff


	//   ....[201]....
        /*0b18*/ 	.word	0xffffffff


	//   ....[202]....
        /*0b1c*/ 	.word	0xffffffff


	//   ....[203]....
        /*0b20*/ 	.word	0xffffffff


	//   ....[204]....
        /*0b24*/ 	.word	0xffffffff


	//   ....[205]....
        /*0b28*/ 	.word	0xffffffff


	//   ....[206]....
        /*0b2c*/ 	.word	0xffffffff


	//   ....[207]....
        /*0b30*/ 	.word	0xffffffff


	//   ....[208]....
        /*0b34*/ 	.word	0xffffffff


	//   ....[209]....
        /*0b38*/ 	.word	0xffffffff


	//   ....[210]....
        /*0b3c*/ 	.word	0xffffffff


	//   ....[211]....
        /*0b40*/ 	.word	0xffffffff


	//   ....[212]....
        /*0b44*/ 	.word	0xffffffff


	//   ....[213]....
        /*0b48*/ 	.word	0xffffffff


	//   ....[214]....
        /*0b4c*/ 	.word	0xffffffff


	//   ....[215]....
        /*0b50*/ 	.word	0xffffffff


	//   ....[216]....
        /*0b54*/ 	.word	0xffffffff


	//   ....[217]....
        /*0b58*/ 	.word	0xffffffff


	//   ....[218]....
        /*0b5c*/ 	.word	0xffffffff


	//   ....[219]....
        /*0b60*/ 	.word	0xffffffff


	//   ....[220]....
        /*0b64*/ 	.word	0xffffffff


	//   ....[221]....
        /*0b68*/ 	.word	0xffffffff


	//   ....[222]....
        /*0b6c*/ 	.word	0xffffffff


	//   ....[223]....
        /*0b70*/ 	.word	0xffffffff


	//   ....[224]....
        /*0b74*/ 	.word	0xffffffff


	//   ....[225]....
        /*0b78*/ 	.word	0xffffffff


	//   ....[226]....
        /*0b7c*/ 	.word	0xffffffff


	//   ....[227]....
        /*0b80*/ 	.word	0xffffffff


	//   ....[228]....
        /*0b84*/ 	.word	0xffffffff


	//   ....[229]....
        /*0b88*/ 	.word	0xffffffff


	//   ....[230]....
        /*0b8c*/ 	.word	0xffffffff


	//   ....[231]....
        /*0b90*/ 	.word	0xffffffff


	//   ....[232]....
        /*0b94*/ 	.word	0xffffffff


	//   ....[233]....
        /*0b98*/ 	.word	0xffffffff


	//   ....[234]....
        /*0b9c*/ 	.word	0xffffffff


	//   ....[235]....
        /*0ba0*/ 	.word	0xffffffff


	//   ....[236]....
        /*0ba4*/ 	.word	0xffffffff


	//   ....[237]....
        /*0ba8*/ 	.word	0xffffffff


	//   ....[238]....
        /*0bac*/ 	.word	0xffffffff


	//   ....[239]....
        /*0bb0*/ 	.word	0xffffffff


	//   ....[240]....
        /*0bb4*/ 	.word	0xffffffff


	//   ....[241]....
        /*0bb8*/ 	.word	0xffffffff


	//   ....[242]....
        /*0bbc*/ 	.word	0xffffffff


	//   ....[243]....
        /*0bc0*/ 	.word	0xffffffff


	//   ....[244]....
        /*0bc4*/ 	.word	0xffffffff


	//   ....[245]....
        /*0bc8*/ 	.word	0xffffffff


	//   ....[246]....
        /*0bcc*/ 	.word	0xffffffff


	//   ....[247]....
        /*0bd0*/ 	.word	0xffffffff


	//----- nvinfo : EIATTR_COOP_GROUP_INSTR_OFFSETS
	.align		4
.L_696:
        /*0bd4*/ 	.byte	0x04, 0x28
        /*0bd6*/ 	.short	(.L_698 - .L_697)


	//   ....[0]....
.L_697:
        /*0bd8*/ 	.word	0x00000050


	//   ....[1]....
        /*0bdc*/ 	.word	0x00000200


	//   ....[2]....
        /*0be0*/ 	.word	0x00000230


	//   ....[3]....
        /*0be4*/ 	.word	0x00000260


	//   ....[4]....
        /*0be8*/ 	.word	0x00000290


	//   ....[5]....
        /*0bec*/ 	.word	0x000002c0


	//   ....[6]....
        /*0bf0*/ 	.word	0x000002f0


	//   ....[7]....
        /*0bf4*/ 	.word	0x00000450


	//   ....[8]....
        /*0bf8*/ 	.word	0x00000490


	//   ....[9]....
        /*0bfc*/ 	.word	0x000004c0


	//   ....[10]....
        /*0c00*/ 	.word	0x000004f0


	//   ....[11]....
        /*0c04*/ 	.word	0x00000520


	//   ....[12]....
        /*0c08*/ 	.word	0x00000550


	//   ....[13]....
        /*0c0c*/ 	.word	0x000005e0


	//   ....[14]....
        /*0c10*/ 	.word	0x00000630


	//   ....[15]....
        /*0c14*/ 	.word	0x00000650


	//   ....[16]....
        /*0c18*/ 	.word	0x000006b0


	//   ....[17]....
        /*0c1c*/ 	.word	0x00002c40


	//   ....[18]....
        /*0c20*/ 	.word	0x00002c70


	//   ....[19]....
        /*0c24*/ 	.word	0x00002c90


	//   ....[20]....
        /*0c28*/ 	.word	0x00002ca0


	//   ....[21]....
        /*0c2c*/ 	.word	0x00002cb0


	//   ....[22]....
        /*0c30*/ 	.word	0x00002cc0


	//   ....[23]....
        /*0c34*/ 	.word	0x00002d00


	//   ....[24]....
        /*0c38*/ 	.word	0x00002e20


	//   ....[25]....
        /*0c3c*/ 	.word	0x00002f50


	//   ....[26]....
        /*0c40*/ 	.word	0x00002f70


	//   ....[27]....
        /*0c44*/ 	.word	0x00002f90


	//   ....[28]....
        /*0c48*/ 	.word	0x00003000


	//   ....[29]....
        /*0c4c*/ 	.word	0x00003020


	//   ....[30]....
        /*0c50*/ 	.word	0x000030c0


	//   ....[31]....
        /*0c54*/ 	.word	0x00003140


	//   ....[32]....
        /*0c58*/ 	.word	0x000031d0


	//   ....[33]....
        /*0c5c*/ 	.word	0x00003300


	//   ....[34]....
        /*0c60*/ 	.word	0x000033f0


	//   ....[35]....
        /*0c64*/ 	.word	0x00003410


	//   ....[36]....
        /*0c68*/ 	.word	0x00003430


	//   ....[37]....
        /*0c6c*/ 	.word	0x000034b0


	//   ....[38]....
        /*0c70*/ 	.word	0x00003550


	//   ....[39]....
        /*0c74*/ 	.word	0x000038a0


	//   ....[40]....
        /*0c78*/ 	.word	0x000038b0


	//   ....[41]....
        /*0c7c*/ 	.word	0x000046f0


	//   ....[42]....
        /*0c80*/ 	.word	0x00004710


	//   ....[43]....
        /*0c84*/ 	.word	0x00004840


	//   ....[44]....
        /*0c88*/ 	.word	0x00004850


	//   ....[45]....
        /*0c8c*/ 	.word	0x00004980


	//   ....[46]....
        /*0c90*/ 	.word	0x000049a0


	//   ....[47]....
        /*0c94*/ 	.word	0x00004ad0


	//   ....[48]....
        /*0c98*/ 	.word	0x00004ae0


	//   ....[49]....
        /*0c9c*/ 	.word	0x00004cc0


	//   ....[50]....
        /*0ca0*/ 	.word	0x00005080


	//   ....[51]....
        /*0ca4*/ 	.word	0x00005780


	//   ....[52]....
        /*0ca8*/ 	.word	0x000057a0


	//   ....[53]....
        /*0cac*/ 	.word	0x000057c0


	//   ....[54]....
        /*0cb0*/ 	.word	0x000057e0


	//   ....[55]....
        /*0cb4*/ 	.word	0x000073d0


	//   ....[56]....
        /*0cb8*/ 	.word	0x000073f0


	//   ....[57]....
        /*0cbc*/ 	.word	0x00007430


	//   ....[58]....
        /*0cc0*/ 	.word	0x000074c0


	//   ....[59]....
        /*0cc4*/ 	.word	0x000074e0


	//   ....[60]....
        /*0cc8*/ 	.word	0x00007560


	//   ....[61]....
        /*0ccc*/ 	.word	0x000076c0


	//   ....[62]....
        /*0cd0*/ 	.word	0x000076d0


	//   ....[63]....
        /*0cd4*/ 	.word	0x00008440


	//   ....[64]....
        /*0cd8*/ 	.word	0x00008460


	//   ....[65]....
        /*0cdc*/ 	.word	0x00008560


	//   ....[66]....
        /*0ce0*/ 	.word	0x00008570


	//   ....[67]....
        /*0ce4*/ 	.word	0x00008670


	//   ....[68]....
        /*0ce8*/ 	.word	0x00008690


	//   ....[69]....
        /*0cec*/ 	.word	0x00008790


	//   ....[70]....
        /*0cf0*/ 	.word	0x000087a0


	//   ....[71]....
        /*0cf4*/ 	.word	0x00008970


	//   ....[72]....
        /*0cf8*/ 	.word	0x00008d20


	//   ....[73]....
        /*0cfc*/ 	.word	0x00009280


	//   ....[74]....
        /*0d00*/ 	.word	0x000092a0


	//   ....[75]....
        /*0d04*/ 	.word	0x00009480


	//   ....[76]....
        /*0d08*/ 	.word	0x000094a0


	//   ....[77]....
        /*0d0c*/ 	.word	0x0000b350


	//   ....[78]....
        /*0d10*/ 	.word	0x0000b360


	//   ....[79]....
        /*0d14*/ 	.word	0x0000b450


	//   ....[80]....
        /*0d18*/ 	.word	0x0000b470


	//   ....[81]....
        /*0d1c*/ 	.word	0x0000b4d0


	//   ....[82]....
        /*0d20*/ 	.word	0x0000b4f0


	//   ....[83]....
        /*0d24*/ 	.word	0x0000b610


	//   ....[84]....
        /*0d28*/ 	.word	0x0000b620


	//   ....[85]....
        /*0d2c*/ 	.word	0x0000c390


	//   ....[86]....
        /*0d30*/ 	.word	0x0000c3b0


	//   ....[87]....
        /*0d34*/ 	.word	0x0000c4f0


	//   ....[88]....
        /*0d38*/ 	.word	0x0000c500


	//   ....[89]....
        /*0d3c*/ 	.word	0x0000c640


	//   ....[90]....
        /*0d40*/ 	.word	0x0000c660


	//   ....[91]....
        /*0d44*/ 	.word	0x0000c7a0


	//   ....[92]....
        /*0d48*/ 	.word	0x0000c7b0


	//   ....[93]....
        /*0d4c*/ 	.word	0x0000cc90


	//   ....[94]....
        /*0d50*/ 	.word	0x0000ccc0


	//   ....[95]....
        /*0d54*/ 	.word	0x0000cce0


	//   ....[96]....
        /*0d58*/ 	.word	0x0000cd00


	//   ....[97]....
        /*0d5c*/ 	.word	0x0000e8f0


	//   ....[98]....
        /*0d60*/ 	.word	0x0000e920


	//   ....[99]....
        /*0d64*/ 	.word	0x0000e930


	//   ....[100]....
        /*0d68*/ 	.word	0x0000e960


	//   ....[101]....
        /*0d6c*/ 	.word	0x0000fa10


	//   ....[102]....
        /*0d70*/ 	.word	0x0000fa20


	//   ....[103]....
        /*0d74*/ 	.word	0x0000fa40


	//   ....[104]....
        /*0d78*/ 	.word	0x0000fa50


	//   ....[105]....
        /*0d7c*/ 	.word	0x0000fd80


	//   ....[106]....
        /*0d80*/ 	.word	0x0000fda0


	//   ....[107]....
        /*0d84*/ 	.word	0x0000ff00


	//   ....[108]....
        /*0d88*/ 	.word	0x0000ff10


	//   ....[109]....
        /*0d8c*/ 	.word	0x00010020


	//   ....[110]....
        /*0d90*/ 	.word	0x00010040


	//   ....[111]....
        /*0d94*/ 	.word	0x00010150


	//   ....[112]....
        /*0d98*/ 	.word	0x00010160


	//   ....[113]....
        /*0d9c*/ 	.word	0x00010460


	//   ....[114]....
        /*0da0*/ 	.word	0x00010480


	//   ....[115]....
        /*0da4*/ 	.word	0x00010ad0


	//   ....[116]....
        /*0da8*/ 	.word	0x00010ae0


	//   ....[117]....
        /*0dac*/ 	.word	0x00011880


	//   ....[118]....
        /*0db0*/ 	.word	0x000118a0


	//   ....[119]....
        /*0db4*/ 	.word	0x00011a10


	//   ....[120]....
        /*0db8*/ 	.word	0x00011a20


	//   ....[121]....
        /*0dbc*/ 	.word	0x00011b30


	//   ....[122]....
        /*0dc0*/ 	.word	0x00011b50


	//   ....[123]....
        /*0dc4*/ 	.word	0x00011c60


	//   ....[124]....
        /*0dc8*/ 	.word	0x00011c70


	//   ....[125]....
        /*0dcc*/ 	.word	0x00011e40


	//   ....[126]....
        /*0dd0*/ 	.word	0x00011e60


	//   ....[127]....
        /*0dd4*/ 	.word	0x00011f90


	//   ....[128]....
        /*0dd8*/ 	.word	0x00011fd0


	//   ....[129]....
        /*0ddc*/ 	.word	0x00012000


	//   ....[130]....
        /*0de0*/ 	.word	0x00012030


	//   ....[131]....
        /*0de4*/ 	.word	0x00012060


	//   ....[132]....
        /*0de8*/ 	.word	0x00012090


	//   ....[133]....
        /*0dec*/ 	.word	0x000121f0


	//   ....[134]....
        /*0df0*/ 	.word	0x00012230


	//   ....[135]....
        /*0df4*/ 	.word	0x00012260


	//   ....[136]....
        /*0df8*/ 	.word	0x00012290


	//   ....[137]....
        /*0dfc*/ 	.word	0x000122c0


	//   ....[138]....
        /*0e00*/ 	.word	0x000122f0


	//   ....[139]....
        /*0e04*/ 	.word	0x00012380


	//   ....[140]....
        /*0e08*/ 	.word	0x000123e0


	//   ....[141]....
        /*0e0c*/ 	.word	0x000123f0


	//   ....[142]....
        /*0e10*/ 	.word	0x00012450


	//   ....[143]....
        /*0e14*/ 	.word	0x00012ec0


	//   ....[144]....
        /*0e18*/ 	.word	0x00012f20


	//   ....[145]....
        /*0e1c*/ 	.word	0x00012f70


	//   ....[146]....
        /*0e20*/ 	.word	0x00012fc0


	//   ....[147]....
        /*0e24*/ 	.word	0x00013010


	//   ....[148]....
        /*0e28*/ 	.word	0x00013080


	//   ....[149]....
        /*0e2c*/ 	.word	0x000130d0


	//   ....[150]....
        /*0e30*/ 	.word	0x00013140


	//   ....[151]....
        /*0e34*/ 	.word	0x000131b0


	//   ....[152]....
        /*0e38*/ 	.word	0x00013220


	//   ....[153]....
        /*0e3c*/ 	.word	0x00013290


	//   ....[154]....
        /*0e40*/ 	.word	0x000132f0


	//   ....[155]....
        /*0e44*/ 	.word	0x00013360


	//   ....[156]....
        /*0e48*/ 	.word	0x000133d0


	//   ....[157]....
        /*0e4c*/ 	.word	0x00013440


	//   ....[158]....
        /*0e50*/ 	.word	0x000134a0


	//   ....[159]....
        /*0e54*/ 	.word	0x00013510


	//   ....[160]....
        /*0e58*/ 	.word	0x00013580


	//   ....[161]....
        /*0e5c*/ 	.word	0x000135f0


	//   ....[162]....
        /*0e60*/ 	.word	0x00013650


	//   ....[163]....
        /*0e64*/ 	.word	0x000136c0


	//   ....[164]....
        /*0e68*/ 	.word	0x00013730


	//   ....[165]....
        /*0e6c*/ 	.word	0x00013e70


	//   ....[166]....
        /*0e70*/ 	.word	0x00013ec0


	//   ....[167]....
        /*0e74*/ 	.word	0x00013f10


	//   ....[168]....
        /*0e78*/ 	.word	0x00013f60


	//   ....[169]....
        /*0e7c*/ 	.word	0x00013fd0


	//   ....[170]....
        /*0e80*/ 	.word	0x00014040


	//   ....[171]....
        /*0e84*/ 	.word	0x00014180


	//   ....[172]....
        /*0e88*/ 	.word	0x000141e0


	//   ....[173]....
        /*0e8c*/ 	.word	0x00014340


	//   ....[174]....
        /*0e90*/ 	.word	0x000143a0


	//   ....[175]....
        /*0e94*/ 	.word	0x00014410


	//   ....[176]....
        /*0e98*/ 	.word	0x00014470


	//   ....[177]....
        /*0e9c*/ 	.word	0x000144e0


	//   ....[178]....
        /*0ea0*/ 	.word	0x00014550


	//   ....[179]....
        /*0ea4*/ 	.word	0x000145c0


	//   ....[180]....
        /*0ea8*/ 	.word	0x00014620


	//   ....[181]....
        /*0eac*/ 	.word	0x00014690


	//   ....[182]....
        /*0eb0*/ 	.word	0x00014700


	//   ....[183]....
        /*0eb4*/ 	.word	0x00014770


	//   ....[184]....
        /*0eb8*/ 	.word	0x000147d0


	//   ....[185]....
        /*0ebc*/ 	.word	0x00014840


	//   ....[186]....
        /*0ec0*/ 	.word	0x000148b0


	//   ....[187]....
        /*0ec4*/ 	.word	0x00014ff0


	//   ....[188]....
        /*0ec8*/ 	.word	0x00015030


	//   ....[189]....
        /*0ecc*/ 	.word	0x00015080


	//   ....[190]....
        /*0ed0*/ 	.word	0x000150c0


	//   ....[191]....
        /*0ed4*/ 	.word	0x00015120


	//   ....[192]....
        /*0ed8*/ 	.word	0x00015190


	//   ....[193]....
        /*0edc*/ 	.word	0x000151f0


	//   ....[194]....
        /*0ee0*/ 	.word	0x00015260


	//   ....[195]....
        /*0ee4*/ 	.word	0x000152d0


	//   ....[196]....
        /*0ee8*/ 	.word	0x00015340


	//   ....[197]....
        /*0eec*/ 	.word	0x000153a0


	//   ....[198]....
        /*0ef0*/ 	.word	0x00015410


	//   ....[199]....
        /*0ef4*/ 	.word	0x00015480


	//   ....[200]....
        /*0ef8*/ 	.word	0x000154f0


	//   ....[201]....
        /*0efc*/ 	.word	0x00015550


	//   ....[202]....
        /*0f00*/ 	.word	0x000155a0


	//   ....[203]....
        /*0f04*/ 	.word	0x000155e0


	//   ....[204]....
        /*0f08*/ 	.word	0x00015630


	//   ....[205]....
        /*0f0c*/ 	.word	0x00015670


	//   ....[206]....
        /*0f10*/ 	.word	0x000156c0


	//   ....[207]....
        /*0f14*/ 	.word	0x00015710


	//   ....[208]....
        /*0f18*/ 	.word	0x00015760


	//   ....[209]....
        /*0f1c*/ 	.word	0x000157b0


	//   ....[210]....
        /*0f20*/ 	.word	0x00015820


	//   ....[211]....
        /*0f24*/ 	.word	0x00015890


	//   ....[212]....
        /*0f28*/ 	.word	0x00015900


	//   ....[213]....
        /*0f2c*/ 	.word	0x00015960


	//   ....[214]....
        /*0f30*/ 	.word	0x000159d0


	//   ....[215]....
        /*0f34*/ 	.word	0x00015a40


	//   ....[216]....
        /*0f38*/ 	.word	0x00015ab0


	//   ....[217]....
        /*0f3c*/ 	.word	0x00015b10


	//   ....[218]....
        /*0f40*/ 	.word	0x00015b80


	//   ....[219]....
        /*0f44*/ 	.word	0x00015bf0


	//   ....[220]....
        /*0f48*/ 	.word	0x00015c60


	//   ....[221]....
        /*0f4c*/ 	.word	0x00015cc0


	//   ....[222]....
        /*0f50*/ 	.word	0x00015d30


	//   ....[223]....
        /*0f54*/ 	.word	0x00015da0


	//   ....[224]....
        /*0f58*/ 	.word	0x00015e10


	//   ....[225]....
        /*0f5c*/ 	.word	0x00015e70


	//   ....[226]....
        /*0f60*/ 	.word	0x00015ee0


	//   ....[227]....
        /*0f64*/ 	.word	0x00015f50


	//   ....[228]....
        /*0f68*/ 	.word	0x00015fc0


	//   ....[229]....
        /*0f6c*/ 	.word	0x00016020


	//   ....[230]....
        /*0f70*/ 	.word	0x00016090


	//   ....[231]....
        /*0f74*/ 	.word	0x00016100


	//   ....[232]....
        /*0f78*/ 	.word	0x00016150


	//   ....[233]....
        /*0f7c*/ 	.word	0x00016190


	//   ....[234]....
        /*0f80*/ 	.word	0x000161e0


	//   ....[235]....
        /*0f84*/ 	.word	0x00016230


	//   ....[236]....
        /*0f88*/ 	.word	0x00016280


	//   ....[237]....
        /*0f8c*/ 	.word	0x000162f0


	//   ....[238]....
        /*0f90*/ 	.word	0x00016340


	//   ....[239]....
        /*0f94*/ 	.word	0x00016390


	//   ....[240]....
        /*0f98*/ 	.word	0x000163e0


	//   ....[241]....
        /*0f9c*/ 	.word	0x00016430


	//   ....[242]....
        /*0fa0*/ 	.word	0x00016480


	//   ....[243]....
        /*0fa4*/ 	.word	0x000164f0


	//   ....[244]....
        /*0fa8*/ 	.word	0x00016540


	//   ....[245]....
        /*0fac*/ 	.word	0x000165b0


	//   ....[246]....
        /*0fb0*/ 	.word	0x00016610


	//   ....[247]....
        /*0fb4*/ 	.word	0x00016680


	//----- nvinfo : EIATTR_EXIT_INSTR_OFFSETS
	.align		4
.L_698:
        /*0fb8*/ 	.byte	0x04, 0x1c
        /*0fba*/ 	.short	(.L_700 - .L_699)


	//   ....[0]....
.L_699:
        /*0fbc*/ 	.word	0x000010d0


	//   ....[1]....
        /*0fc0*/ 	.word	0x00012e80


	//----- nvinfo : EIATTR_MAX_THREADS
	.align		4
.L_700:
        /*0fc4*/ 	.byte	0x04, 0x05
        /*0fc6*/ 	.short	(.L_702 - .L_701)
.L_701:
        /*0fc8*/ 	.word	0x00000100
        /*0fcc*/ 	.word	0x00000001
        /*0fd0*/ 	.word	0x00000001


	//----- nvinfo : EIATTR_CRS_STACK_SIZE
	.align		4
.L_702:
        /*0fd4*/ 	.byte	0x04, 0x1e
        /*0fd6*/ 	.short	(.L_704 - .L_703)
.L_703:
        /*0fd8*/ 	.word	0x00000000
.L_704:


//--------------------- .nv.info._ZN7cutlass13device_kernelIN5flash19enable_sm80_to_sm89INS1_16FlashAttnFwdSm80INS1_25CollectiveMainloopFwdSm80ILi8ELi1ELb1EN4cute5tupleIJNS5_1CILi128EEENS7_ILi112EEES8_EEELi128ENS_10bfloat16_tEfNS_4arch4Sm80ELb1ELb0ELb0ELb1ELb1ELb1ELb1ELb1EEENS1_21CollectiveEpilogueFwdINS6_IJS8_S8_S9_EEENS6_IJNS7_ILi1EEESH_SH_EEESB_SD_Li256ELb1ELb1ELb1ELb0EEENS1_36VarlenDynamicPersistentTileSchedulerILi128ELi112ELi256ELi256ELb1ELb1ELb0ELb1ELb1ELb1EEEEEEEEEvNT_6ParamsE --------------------------
	.section	.nv.info._ZN7cutlass13device_kernelIN5flash19enable_sm80_to_sm89INS1_16FlashAttnFwdSm80INS1_25CollectiveMainloopFwdSm80ILi8ELi1ELb1EN4cute5tupleIJNS5_1CILi128EEENS7_ILi112EEES8_EEELi128ENS_10bfloat16_tEfNS_4arch4Sm80ELb1ELb0ELb0ELb1ELb1ELb1ELb1ELb1EEENS1_21CollectiveEpilogueFwdINS6_IJS8_S8_S9_EEENS6_IJNS7_ILi1EEESH_SH_EEESB_SD_Li256ELb1ELb1ELb1ELb0EEENS1_36VarlenDynamicPersistentTileSchedulerILi128ELi112ELi256ELi256ELb1ELb1ELb0ELb1ELb1ELb1EEEEEEEEEvNT_6ParamsE,"",@"SHT_CUDA_INFO"
	.sectionflags	@""
	.align	4


	//----- nvinfo : EIATTR_CUDA_API_VERSION
	.align		4
        /*0000*/ 	.byte	0x04, 0x37
        /*0002*/ 	.short	(.L_706 - .L_705)
.L_705:
        /*0004*/ 	.word	0x00000082


	//----- nvinfo : EIATTR_SW2861232_WAR
	.align		4
.L_706:
        /*0008*/ 	.byte	0x01, 0x35
	.zero		2


	//----- nvinfo : EIATTR_PARAM_CBANK
	.align		4
        /*000c*/ 	.byte	0x04, 0x0a
        /*000e*/ 	.short	(.L_708 - .L_707)
	.align		4
.L_707:
        /*0010*/ 	.word	index@(.nv.constant0._ZN7cutlass13device_kernelIN5flash19enable_sm80_to_sm89INS1_16FlashAttnFwdSm80INS1_25CollectiveMainloopFwdSm80ILi8ELi1ELb1EN4cute5tupleIJNS5_1CILi128EEENS7_ILi112EEES8_EEELi128ENS_10bfloat16_tEfNS_4arch4Sm80ELb1ELb0ELb0ELb1ELb1ELb1ELb1ELb1EEENS1_21CollectiveEpilogueFwdINS6_IJS8_S8_S9_EEENS6_IJNS7_ILi1EEESH_SH_EEESB_SD_Li256ELb1ELb1ELb1ELb0EEENS1_36VarlenDynamicPersistentTileSchedulerILi128ELi112ELi256ELi256ELb1ELb1ELb0ELb1ELb1ELb1EEEEEEEEEvNT_6ParamsE)
        /*0014*/ 	.short	0x0160
        /*0016*/ 	.short	0x0438


	//----- nvinfo : EIATTR_CBANK_PARAM_SIZE
	.align		4
.L_708:
        /*0018*/ 	.byte	0x03, 0x19
        /*001a*/ 	.short	0x0438


	//----- nvinfo : EIATTR_KPARAM_INFO
	.align		4
        /*001c*/ 	.byte	0x04, 0x17
        /*001e*/ 	.short	(.L_710 - .L_709)
.L_709:
        /*0020*/ 	.word	0x00000000
        /*0024*/ 	.short	0x0000
        /*0026*/ 	.short	0x0000
        /*0028*/ 	.byte	0x00, 0xf0, 0xe1, 0x10


	//----- nvinfo : EIATTR_MAXREG_COUNT
	.align		4
.L_710:
        /*002c*/ 	.byte	0x03, 0x1b
        /*002e*/ 	.short	0x00ff


	//----- nvinfo : EIATTR_NUM_BARRIERS
	.align		4
        /*0030*/ 	.byte	0x02, 0x4c
        /*0032*/ 	.byte	0x06
	.zero		1


	//----- nvinfo : EIATTR_ANNOTATIONS
	.align		4
        /*0034*/ 	.byte	0x04, 0x55
        /*0036*/ 	.short	(.L_712 - .L_711)


	//   ....[0]....
.L_711:
        /* <DEDUP_REMOVED lines=142> */


	//----- nvinfo : EIATTR_MERCURY_ISA_VERSION
	.align		4
.L_712:
        /*0900*/ 	.byte	0x03, 0x5f
        /*0902*/ 	.short	0x0000


	//----- nvinfo : EIATTR_INT_WARP_WIDE_INSTR_OFFSETS
	.align		4
        /*0904*/ 	.byte	0x04, 0x31
        /*0906*/ 	.short	(.L_714 - .L_713)


	//   ....[0]....
.L_713:
        /*0908*/ 	.word	0x0001b670


	//   ....[1]....
        /*090c*/ 	.word	0x0001b6f0


	//----- nvinfo : EIATTR_COOP_GROUP_MASK_REGIDS
	.align		4
.L_714:
        /*0910*/ 	.byte	0x04, 0x29
        /*0912*/ 	.short	(.L_716 - .L_715)


	//   ....[0]....
.L_715:
        /*0914*/ 	.word	0xffffffff


	//   ....[1]....
        /*0918*/ 	.word	0xffffffff


	//   ....[2]....
        /*091c*/ 	.word	0xffffffff


	//   ....[3]....
        /*0920*/ 	.word	0xffffffff


	//   ....[4]....
        /*0924*/ 	.word	0xffffffff


	//   ....[5]....
        /*0928*/ 	.word	0xffffffff


	//   ....[6]....
        /*092c*/ 	.word	0xffffffff


	//   ....[7]....
        /*0930*/ 	.word	0xffffffff


	//   ....[8]....
        /*0934*/ 	.word	0xffffffff


	//   ....[9]....
        /*0938*/ 	.word	0xffffffff


	//   ....[10]....
        /*093c*/ 	.word	0xffffffff


	//   ....[11]....
        /*0940*/ 	.word	0xffffffff


	//   ....[12]....
        /*0944*/ 	.word	0xffffffff


	//   ....[13]....
        /*0948*/ 	.word	0xffffffff


	//   ....[14]....
        /*094c*/ 	.word	0xffffffff


	//   ....[15]....
        /*0950*/ 	.word	0xffffffff


	//   ....[16]....
        /*0954*/ 	.word	0xffffffff


	//   ....[17]....
        /*0958*/ 	.word	0xffffffff


	//   ....[18]....
        /*095c*/ 	.word	0xffffffff


	//   ....[19]....
        /*0960*/ 	.word	0xffffffff


	//   ....[20]....
        /*0964*/ 	.word	0xffffffff


	//   ....[21]....
        /*0968*/ 	.word	0xffffffff


	//   ....[22]....
        /*096c*/ 	.word	0xffffffff


	//   ....[23]....
        /*0970*/ 	.word	0xffffffff


	//   ....[24]....
        /*0974*/ 	.word	0xffffffff


	//   ....[25]....
        /*0978*/ 	.word	0xffffffff


	//   ....[26]....
        /*097c*/ 	.word	0xffffffff


	//   ....[27]....
        /*0980*/ 	.word	0xffffffff


	//   ....[28]....
        /*0984*/ 	.word	0xffffffff


	//   ....[29]....
        /*0988*/ 	.word	0xffffffff


	//   ....[30]....
        /*098c*/ 	.word	0xffffffff


	//   ....[31]....
        /*0990*/ 	.word	0xffffffff


	//   ....[32]....
        /*0994*/ 	.word	0xffffffff


	//   ....[33]....
        /*0998*/ 	.word	0xffffffff


	//   ....[34]....
        /*099c*/ 	.word	0xffffffff


	//   ....[35]....
        /*09a0*/ 	.word	0xffffffff


	//   ....[36]....
        /*09a4*/ 	.word	0xffffffff


	//   ....[37]....
        /*09a8*/ 	.word	0xffffffff


	//   ....[38]....
        /*09ac*/ 	.word	0xffffffff


	//   ....[39]....
        /*09b0*/ 	.word	0xffffffff


	//   ....[40]....
        /*09b4*/ 	.word	0xffffffff


	//   ....[41]....
        /*09b8*/ 	.word	0xffffffff


	//   ....[42]....
        /*09bc*/ 	.word	0xffffffff


	//   ....[43]....
        /*09c0*/ 	.word	0xffffffff


	//   ....[44]....
        /*09c4*/ 	.word	0xffffffff


	//   ....[45]....
        /*09c8*/ 	.word	0xffffffff


	//   ....[46]....
        /*09cc*/ 	.word	0xffffffff


	//   ....[47]....
        /*09d0*/ 	.word	0xffffffff


	//   ....[48]....
        /*09d4*/ 	.word	0xffffffff


	//   ....[49]....
        /*09d8*/ 	.word	0xffffffff


	//   ....[50]....
        /*09dc*/ 	.word	0xffffffff


	//   ....[51]....
        /*09e0*/ 	.word	0xffffffff


	//   ....[52]....
        /*09e4*/ 	.word	0xffffffff


	//   ....[53]....
        /*09e8*/ 	.word	0xffffffff


	//   ....[54]....
        /*09ec*/ 	.word	0xffffffff


	//   ....[55]....
        /*09f0*/ 	.word	0xffffffff


	//   ....[56]....
        /*09f4*/ 	.word	0xffffffff


	//   ....[57]....
        /*09f8*/ 	.word	0xffffffff


	//   ....[58]....
        /*09fc*/ 	.word	0xffffffff


	//   ....[59]....
        /*0a00*/ 	.word	0xffffffff


	//   ....[60]....
        /*0a04*/ 	.word	0xffffffff


	//   ....[61]....
        /*0a08*/ 	.word	0xffffffff


	//   ....[62]....
        /*0a0c*/ 	.word	0xffffffff


	//   ....[63]....
        /*0a10*/ 	.word	0xffffffff


	//   ....[64]....
        /*0a14*/ 	.word	0xffffffff


	//   ....[65]....
        /*0a18*/ 	.word	0xffffffff


	//   ....[66]....
        /*0a1c*/ 	.word	0xffffffff


	//   ....[67]....
        /*0a20*/ 	.word	0xffffffff


	//   ....[68]....
        /*0a24*/ 	.word	0xffffffff


	//   ....[69]....
        /*0a28*/ 	.word	0xffffffff


	//   ....[70]....
        /*0a2c*/ 	.word	0xffffffff


	//   ....[71]....
        /*0a30*/ 	.word	0xffffffff


	//   ....[72]....
        /*0a34*/ 	.word	0xffffffff


	//   ....[73]....
        /*0a38*/ 	.word	0xffffffff


	//   ....[74]....
        /*0a3c*/ 	.word	0xffffffff


	//   ....[75]....
        /*0a40*/ 	.word	0xffffffff


	//   ....[76]....
        /*0a44*/ 	.word	0xffffffff


	//   ....[77]....
        /*0a48*/ 	.word	0xffffffff


	//   ....[78]....
        /*0a4c*/ 	.word	0xffffffff


	//   ....[79]....
        /*0a50*/ 	.word	0xffffffff


	//   ....[80]....
        /*0a54*/ 	.word	0xffffffff


	//   ....[81]....
        /*0a58*/ 	.word	0xffffffff


	//   ....[82]....
        /*0a5c*/ 	.word	0xffffffff


	//   ....[83]....
        /*0a60*/ 	.word	0xffffffff


	//   ....[84]....
        /*0a64*/ 	.word	0xffffffff


	//   ....[85]....
        /*0a68*/ 	.word	0xffffffff


	//   ....[86]....
        /*0a6c*/ 	.word	0xffffffff


	//   ....[87]....
        /*0a70*/ 	.word	0xffffffff


	//   ....[88]....
        /*0a74*/ 	.word	0xffffffff


	//   ....[89]....
        /*0a78*/ 	.word	0xffffffff


	//   ....[90]....
        /*0a7c*/ 	.word	0xffffffff


	//   ....[91]....
        /*0a80*/ 	.word	0xffffffff


	//   ....[92]....
        /*0a84*/ 	.word	0xffffffff


	//   ....[93]....
        /*0a88*/ 	.word	0xffffffff


	//   ....[94]....
        /*0a8c*/ 	.word	0xffffffff


	//   ....[95]....
        /*0a90*/ 	.word	0xffffffff


	//   ....[96]....
        /*0a94*/ 	.word	0xffffffff


	//   ....[97]....
        /*0a98*/ 	.word	0xffffffff


	//   ....[98]....
        /*0a9c*/ 	.word	0xffffffff


	//   ....[99]....
        /*0aa0*/ 	.word	0xffffffff


	//   ....[100]....
        /*0aa4*/ 	.word	0xffffffff


	//   ....[101]....
        /*0aa8*/ 	.word	0xffffffff


	//   ....[102]....
        /*0aac*/ 	.word	0xffffffff


	//   ....[103]....
        /*0ab0*/ 	.word	0xffffffff


	//   ....[104]....
        /*0ab4*/ 	.word	0xffffffff


	//   ....[105]....
        /*0ab8*/ 	.word	0xffffffff


	//   ....[106]....
        /*0abc*/ 	.word	0xffffffff


	//   ....[107]....
        /*0ac0*/ 	.word	0xffffffff


	//   ....[108]....
        /*0ac4*/ 	.word	0xffffffff


	//   ....[109]....
        /*0ac8*/ 	.word	0xffffffff


	//   ....[110]....
        /*0acc*/ 	.word	0xffffffff


	//   ....[111]....
        /*0ad0*/ 	.word	0xffffffff


	//   ....[112]....
        /*0ad4*/ 	.word	0xffffffff


	//   ....[113]....
        /*0ad8*/ 	.word	0xffffffff


	//   ....[114]....
        /*0adc*/ 	.word	0xffffffff


	//   ....[115]....
        /*0ae0*/ 	.word	0xffffffff


	//   ....[116]....
        /*0ae4*/ 	.word	0xffffffff


	//   ....[117]....
        /*0ae8*/ 	.word	0xffffffff


	//   ....[118]....
        /*0aec*/ 	.word	0xffffffff


	//   ....[119]....
        /*0af0*/ 	.word	0xffffffff


	//   ....[120]....
        /*0af4*/ 	.word	0xffffffff


	//   ....[121]....
        /*0af8*/ 	.word	0xffffffff


	//   ....[122]....
        /*0afc*/ 	.word	0xffffffff


	//   ....[123]....
        /*0b00*/ 	.word	0xffffffff


	//   ....[124]....
        /*0b04*/ 	.word	0xffffffff


	//   ....[125]....
        /*0b08*/ 	.word	0xffffffff


	//   ....[126]....
        /*0b0c*/ 	.word	0xffffffff


	//   ....[127]....
        /*0b10*/ 	.word	0xffffffff


	//   ....[128]....
        /*0b14*/ 	.word	0xffffffff


	//   ....[129]....
        /*0b18*/ 	.word	0xffffffff


	//   ....[130]....
        /*0b1c*/ 	.word	0xffffffff


	//   ....[131]....
        /*0b20*/ 	.word	0xffffffff


	//   ....[132]....
        /*0b24*/ 	.word	0xffffffff


	//   ....[133]....
        /*0b28*/ 	.word	0xffffffff


	//   ....[134]....
        /*0b2c*/ 	.word	0xffffffff


	//   ....[135]....
        /*0b30*/ 	.word	0xffffffff


	//   ....[136]....
        /*0b34*/ 	.word	0xffffffff


	//   ....[137]....
        /*0b38*/ 	.word	0xffffffff


	//   ....[138]....
        /*0b3c*/ 	.word	0xffffffff


	//   ....[139]....
        /*0b40*/ 	.word	0xffffffff


	//   ....[140]....
        /*0b44*/ 	.word	0xffffffff


	//   ....[141]....
        /*0b48*/ 	.word	0xffffffff


	//   ....[142]....
        /*0b4c*/ 	.word	0xffffffff


	//   ....[143]....
        /*0b50*/ 	.word	0xffffffff


	//   ....[144]....
        /*0b54*/ 	.word	0xffffffff


	//   ....[145]....
        /*0b58*/ 	.word	0xffffffff


	//   ....[146]....
        /*0b5c*/ 	.word	0xffffffff


	//   ....[147]....
        /*0b60*/ 	.word	0xffffffff


	//   ....[148]....
        /*0b64*/ 	.word	0xffffffff


	//   ....[149]....
        /*0b68*/ 	.word	0xffffffff


	//   ....[150]....
        /*0b6c*/ 	.word	0xffffffff


	//   ....[151]....
        /*0b70*/ 	.word	0xffffffff


	//   ....[152]....
        /*0b74*/ 	.word	0xffffffff


	//   ....[153]....
        /*0b78*/ 	.word	0xffffffff


	//   ....[154]....
        /*0b7c*/ 	.word	0xffffffff


	//   ....[155]....
        /*0b80*/ 	.word	0xffffffff


	//   ....[156]....
        /*0b84*/ 	.word	0xffffffff


	//   ....[157]....
        /*0b88*/ 	.word	0xffffffff


	//   ....[158]....
        /*0b8c*/ 	.word	0xffffffff


	//   ....[159]....
        /*0b90*/ 	.word	0xffffffff


	//   ....[160]....
        /*0b94*/ 	.word	0xffffffff


	//   ....[161]....
        /*0b98*/ 	.word	0xffffffff


	//   ....[162]....
        /*0b9c*/ 	.word	0xffffffff


	//   ....[163]....
        /*0ba0*/ 	.word	0xffffffff


	//   ....[164]....
        /*0ba4*/ 	.word	0xffffffff


	//   ....[165]....
        /*0ba8*/ 	.word	0xffffffff


	//   ....[166]....
        /*0bac*/ 	.word	0xffffffff


	//   ....[167]....
        /*0bb0*/ 	.word	0xffffffff


	//   ....[168]....
        /*0bb4*/ 	.word	0xffffffff


	//   ....[169]....
        /*0bb8*/ 	.word	0xffffffff


	//   ....[170]....
        /*0bbc*/ 	.word	0xffffffff


	//   ....[171]....
        /*0bc0*/ 	.word	0xffffffff


	//   ....[172]....
        /*0bc4*/ 	.word	0xffffffff


	//   ....[173]....
        /*0bc8*/ 	.word	0xffffffff


	//   ....[174]....
        /*0bcc*/ 	.word	0xffffffff


	//   ....[175]....
        /*0bd0*/ 	.word	0xffffffff


	//   ....[176]....
        /*0bd4*/ 	.word	0xffffffff


	//   ....[177]....
        /*0bd8*/ 	.word	0xffffffff


	//   ....[178]....
        /*0bdc*/ 	.word	0xffffffff


	//   ....[179]....
        /*0be0*/ 	.word	0xffffffff


	//   ....[180]....
        /*0be4*/ 	.word	0xffffffff


	//   ....[181]....
        /*0be8*/ 	.word	0xffffffff


	//   ....[182]....
        /*0bec*/ 	.word	0xffffffff


	//   ....[183]....
        /*0bf0*/ 	.word	0xffffffff


	//   ....[184]....
        /*0bf4*/ 	.word	0xffffffff


	//   ....[185]....
        /*0bf8*/ 	.word	0xffffffff


	//   ....[186]....
        /*0bfc*/ 	.word	0xffffffff


	//   ....[187]....
        /*0c00*/ 	.word	0xffffffff


	//   ....[188]....
        /*0c04*/ 	.word	0xffffffff


	//   ....[189]....
        /*0c08*/ 	.word	0xffffffff


	//   ....[190]....
        /*0c0c*/ 	.word	0xffffffff


	//   ....[191]....
        /*0c10*/ 	.word	0xffffffff


	//   ....[192]....
        /*0c14*/ 	.word	0xffffffff


	//   ....[193]....
        /*0c18*/ 	.word	0xffffffff


	//   ....[194]....
        /*0c1c*/ 	.word	0xffffffff


	//   ....[195]....
        /*0c20*/ 	.word	0xffffffff


	//   ....[196]....
        /*0c24*/ 	.word	0xffffffff


	//   ....[197]....
        /*0c28*/ 	.word	0xffffffff


	//   ....[198]....
        /*0c2c*/ 	.word	0xffffffff


	//   ....[199]....
        /*0c30*/ 	.word	0xffffffff


	//   ....[200]....
        /*0c34*/ 	.word	0xffffffff


	//   ....[201]....
        /*0c38*/ 	.word	0xffffffff


	//   ....[202]....
        /*0c3c*/ 	.word	0xffffffff


	//   ....[203]....
        /*0c40*/ 	.word	0xffffffff


	//   ....[204]....
        /*0c44*/ 	.word	0xffffffff


	//   ....[205]....
        /*0c48*/ 	.word	0xffffffff


	//   ....[206]....
        /*0c4c*/ 	.word	0xffffffff


	//   ....[207]....
        /*0c50*/ 	.word	0xffffffff


	//   ....[208]....
        /*0c54*/ 	.word	0xffffffff


	//   ....[209]....
        /*0c58*/ 	.word	0xffffffff


	//   ....[210]....
        /*0c5c*/ 	.word	0xffffffff


	//   ....[211]....
        /*0c60*/ 	.word	0xffffffff


	//   ....[212]....
        /*0c64*/ 	.word	0xffffffff


	//   ....[213]....
        /*0c68*/ 	.word	0xffffffff


	//   ....[214]....
        /*0c6c*/ 	.word	0xffffffff


	//   ....[215]....
        /*0c70*/ 	.word	0xffffffff


	//   ....[216]....
        /*0c74*/ 	.word	0xffffffff


	//   ....[217]....
        /*0c78*/ 	.word	0xffffffff


	//   ....[218]....
        /*0c7c*/ 	.word	0xffffffff


	//   ....[219]....
        /*0c80*/ 	.word	0xffffffff


	//   ....[220]....
        /*0c84*/ 	.word	0xffffffff


	//   ....[221]....
        /*0c88*/ 	.word	0xffffffff


	//   ....[222]....
        /*0c8c*/ 	.word	0xffffffff


	//   ....[223]....
        /*0c90*/ 	.word	0xffffffff


	//   ....[224]....
        /*0c94*/ 	.word	0xffffffff


	//   ....[225]....
        /*0c98*/ 	.word	0xffffffff


	//   ....[226]....
        /*0c9c*/ 	.word	0xffffffff


	//   ....[227]....
        /*0ca0*/ 	.word	0xffffffff


	//   ....[228]....
        /*0ca4*/ 	.word	0xffffffff


	//   ....[229]....
        /*0ca8*/ 	.word	0xffffffff


	//   ....[230]....
        /*0cac*/ 	.word	0xffffffff


	//   ....[231]....
        /*0cb0*/ 	.word	0xffffffff


	//   ....[232]....
        /*0cb4*/ 	.word	0xffffffff


	//   ....[233]....
        /*0cb8*/ 	.word	0xffffffff


	//   ....[234]....
        /*0cbc*/ 	.word	0xffffffff


	//   ....[235]....
        /*0cc0*/ 	.word	0xffffffff


	//   ....[236]....
        /*0cc4*/ 	.word	0xffffffff


	//   ....[237]....
        /*0cc8*/ 	.word	0xffffffff


	//   ....[238]....
        /*0ccc*/ 	.word	0xffffffff


	//   ....[239]....
        /*0cd0*/ 	.word	0xffffffff


	//   ....[240]....
        /*0cd4*/ 	.word	0xffffffff


	//   ....[241]....
        /*0cd8*/ 	.word	0xffffffff


	//   ....[242]....
        /*0cdc*/ 	.word	0xffffffff


	//   ....[243]....
        /*0ce0*/ 	.word	0xffffffff


	//   ....[244]....
        /*0ce4*/ 	.word	0xffffffff


	//   ....[245]....
        /*0ce8*/ 	.word	0xffffffff


	//   ....[246]....
        /*0cec*/ 	.word	0xffffffff


	//   ....[247]....
        /*0cf0*/ 	.word	0xffffffff


	//   ....[248]....
        /*0cf4*/ 	.word	0xffffffff


	//   ....[249]....
        /*0cf8*/ 	.word	0xffffffff


	//   ....[250]....
        /*0cfc*/ 	.word	0xffffffff


	//   ....[251]....
        /*0d00*/ 	.word	0xffffffff


	//   ....[252]....
        /*0d04*/ 	.word	0xffffffff


	//   ....[253]....
        /*0d08*/ 	.word	0xffffffff


	//   ....[254]....
        /*0d0c*/ 	.word	0xffffffff


	//   ....[255]....
        /*0d10*/ 	.word	0xffffffff


	//   ....[0]....
        /*0d14*/ 	.word	0xffffffff


	//   ....[1]....
        /*0d18*/ 	.word	0xffffffff


	//   ....[2]....
        /*0d1c*/ 	.word	0xffffffff


	//   ....[3]....
        /*0d20*/ 	.word	0xffffffff


	//   ....[4]....
        /*0d24*/ 	.word	0xffffffff


	//   ....[5]....
        /*0d28*/ 	.word	0xffffffff


	//   ....[6]....
        /*0d2c*/ 	.word	0xffffffff


	//   ....[7]....
        /*0d30*/ 	.word	0xffffffff


	//   ....[8]....
        /*0d34*/ 	.word	0xffffffff


	//   ....[9]....
        /*0d38*/ 	.word	0xffffffff


	//   ....[10]....
        /*0d3c*/ 	.word	0xffffffff


	//   ....[11]....
        /*0d40*/ 	.word	0xffffffff


	//   ....[12]....
        /*0d44*/ 	.word	0xffffffff


	//   ....[13]....
        /*0d48*/ 	.word	0xffffffff


	//   ....[14]....
        /*0d4c*/ 	.word	0xffffffff


	//   ....[15]....
        /*0d50*/ 	.word	0xffffffff


	//   ....[16]....
        /*0d54*/ 	.word	0xffffffff


	//   ....[17]....
        /*0d58*/ 	.word	0xffffffff


	//   ....[18]....
        /*0d5c*/ 	.word	0xffffffff


	//   ....[19]....
        /*0d60*/ 	.word	0xffffffff


	//   ....[20]....
        /*0d64*/ 	.word	0xffffffff


	//   ....[21]....
        /*0d68*/ 	.word	0xffffffff


	//   ....[22]....
        /*0d6c*/ 	.word	0xffffffff


	//   ....[23]....
        /*0d70*/ 	.word	0xffffffff


	//   ....[24]....
        /*0d74*/ 	.word	0xffffffff


	//   ....[25]....
        /*0d78*/ 	.word	0xffffffff


	//   ....[26]....
        /*0d7c*/ 	.word	0xffffffff


	//   ....[27]....
        /*0d80*/ 	.word	0xffffffff


	//   ....[28]....
        /*0d84*/ 	.word	0xffffffff


	//   ....[29]....
        /*0d88*/ 	.word	0xffffffff


	//   ....[30]....
        /*0d8c*/ 	.word	0xffffffff


	//   ....[31]....
        /*0d90*/ 	.word	0xffffffff


	//   ....[32]....
        /*0d94*/ 	.word	0xffffffff


	//   ....[33]....
        /*0d98*/ 	.word	0xffffffff


	//   ....[34]....
        /*0d9c*/ 	.word	0xffffffff


	//   ....[35]....
        /*0da0*/ 	.word	0xffffffff


	//   ....[36]....
        /*0da4*/ 	.word	0xffffffff


	//   ....[37]....
        /*0da8*/ 	.word	0xffffffff


	//   ....[38]....
        /*0dac*/ 	.word	0xffffffff


	//   ....[39]....
        /*0db0*/ 	.word	0xffffffff


	//   ....[40]....
        /*0db4*/ 	.word	0xffffffff


	//   ....[41]....
        /*0db8*/ 	.word	0xffffffff


	//   ....[42]....
        /*0dbc*/ 	.word	0xffffffff


	//   ....[43]....
        /*0dc0*/ 	.word	0xffffffff


	//   ....[44]....
        /*0dc4*/ 	.word	0xffffffff


	//   ....[45]....
        /*0dc8*/ 	.word	0xffffffff


	//   ....[46]....
        /*0dcc*/ 	.word	0xffffffff


	//   ....[47]....
        /*0dd0*/ 	.word	0xffffffff


	//   ....[48]....
        /*0dd4*/ 	.word	0xffffffff


	//   ....[49]....
        /*0dd8*/ 	.word	0xffffffff


	//   ....[50]....
        /*0ddc*/ 	.word	0xffffffff


	//   ....[51]....
        /*0de0*/ 	.word	0xffffffff


	//   ....[52]....
        /*0de4*/ 	.word	0xffffffff


	//   ....[53]....
        /*0de8*/ 	.word	0xffffffff


	//   ....[54]....
        /*0dec*/ 	.word	0xffffffff


	//   ....[55]....
        /*0df0*/ 	.word	0xffffffff


	//----- nvinfo : EIATTR_COOP_GROUP_INSTR_OFFSETS
	.align		4
.L_716:
        /*0df4*/ 	.byte	0x04, 0x28
        /*0df6*/ 	.short	(.L_718 - .L_717)


	//   ....[0]....
.L_717:
        /*0df8*/ 	.word	0x00000050


	//   ....[1]....
        /*0dfc*/ 	.word	0x00000200


	//   ....[2]....
        /*0e00*/ 	.word	0x00000230


	//   ....[3]....
        /*0e04*/ 	.word	0x00000260


	//   ....[4]....
        /*0e08*/ 	.word	0x00000290


	//   ....[5]....
        /*0e0c*/ 	.word	0x000002c0


	//   ....[6]....
        /*0e10*/ 	.word	0x000002f0


	//   ....[7]....
        /*0e14*/ 	.word	0x00000450


	//   ....[8]....
        /*0e18*/ 	.word	0x00000490


	//   ....[9]....
        /*0e1c*/ 	.word	0x000004c0


	//   ....[10]....
        /*0e20*/ 	.word	0x000004f0


	//   ....[11]....
        /*0e24*/ 	.word	0x00000520


	//   ....[12]....
        /*0e28*/ 	.word	0x00000550


	//   ....[13]....
        /*0e2c*/ 	.word	0x000005e0


	//   ....[14]....
        /*0e30*/ 	.word	0x00000630


	//   ....[15]....
        /*0e34*/ 	.word	0x00000650


	//   ....[16]....
        /*0e38*/ 	.word	0x000006b0


	//   ....[17]....
        /*0e3c*/ 	.word	0x00004500


	//   ....[18]....
        /*0e40*/ 	.word	0x00004550


	//   ....[19]....
        /*0e44*/ 	.word	0x00004d20


	//   ....[20]....
        /*0e48*/ 	.word	0x00004d50


	//   ....[21]....
        /*0e4c*/ 	.word	0x000054a0


	//   ....[22]....
        /*0e50*/ 	.word	0x000054c0


	//   ....[23]....
        /*0e54*/ 	.word	0x00005c10


	//   ....[24]....
        /*0e58*/ 	.word	0x00005c20


	//   ....[25]....
        /*0e5c*/ 	.word	0x00006490


	//   ....[26]....
        /*0e60*/ 	.word	0x000064d0


	//   ....[27]....
        /*0e64*/ 	.word	0x000072a0


	//   ....[28]....
        /*0e68*/ 	.word	0x000072d0


	//   ....[29]....
        /*0e6c*/ 	.word	0x00007ac0


	//   ....[30]....
        /*0e70*/ 	.word	0x00007af0


	//   ....[31]....
        /*0e74*/ 	.word	0x000082e0


	//   ....[32]....
        /*0e78*/ 	.word	0x00008300


	//   ....[33]....
        /*0e7c*/ 	.word	0x00008b10


	//   ....[34]....
        /*0e80*/ 	.word	0x00008b40


	//   ....[35]....
        /*0e84*/ 	.word	0x00008c50


	//   ....[36]....
        /*0e88*/ 	.word	0x00008c80


	//   ....[37]....
        /*0e8c*/ 	.word	0x00008d50


	//   ....[38]....
        /*0e90*/ 	.word	0x00008d80


	//   ....[39]....
        /*0e94*/ 	.word	0x00008e50


	//   ....[40]....
        /*0e98*/ 	.word	0x00008e70


	//   ....[41]....
        /*0e9c*/ 	.word	0x00009330


	//   ....[42]....
        /*0ea0*/ 	.word	0x00009350


	//   ....[43]....
        /*0ea4*/ 	.word	0x000094d0


	//   ....[44]....
        /*0ea8*/ 	.word	0x000094f0


	//   ....[45]....
        /*0eac*/ 	.word	0x000095c0


	//   ....[46]....
        /*0eb0*/ 	.word	0x000095e0


	//   ....[47]....
        /*0eb4*/ 	.word	0x000096b0


	//   ....[48]....
        /*0eb8*/ 	.word	0x000096d0


	//   ....[49]....
        /*0ebc*/ 	.word	0x0000a5c0


	//   ....[50]....
        /*0ec0*/ 	.word	0x0000a5e0


	//   ....[51]....
        /*0ec4*/ 	.word	0x0000a610


	//   ....[52]....
        /*0ec8*/ 	.word	0x0000a620


	//   ....[53]....
        /*0ecc*/ 	.word	0x0000a640


	//   ....[54]....
        /*0ed0*/ 	.word	0x0000a670


	//   ....[55]....
        /*0ed4*/ 	.word	0x0000a6e0


	//   ....[56]....
        /*0ed8*/ 	.word	0x0000a780


	//   ....[57]....
        /*0edc*/ 	.word	0x0000a880


	//   ....[58]....
        /*0ee0*/ 	.word	0x0000a8a0


	//   ....[59]....
        /*0ee4*/ 	.word	0x0000aa60


	//   ....[60]....
        /*0ee8*/ 	.word	0x0000aa70


	//   ....[61]....
        /*0eec*/ 	.word	0x0000ab10


	//   ....[62]....
        /*0ef0*/ 	.word	0x0000ab20


	//   ....[63]....
        /*0ef4*/ 	.word	0x0000ab80


	//   ....[64]....
        /*0ef8*/ 	.word	0x0000ab90


	//   ....[65]....
        /*0efc*/ 	.word	0x0000aeb0


	//   ....[66]....
        /*0f00*/ 	.word	0x0000af20


	//   ....[67]....
        /*0f04*/ 	.word	0x0000af70


	//   ....[68]....
        /*0f08*/ 	.word	0x0000af90


	//   ....[69]....
        /*0f0c*/ 	.word	0x0000b150


	//   ....[70]....
        /*0f10*/ 	.word	0x0000b1e0


	//   ....[71]....
        /*0f14*/ 	.word	0x0000b210


	//   ....[72]....
        /*0f18*/ 	.word	0x0000b250


	//   ....[73]....
        /*0f1c*/ 	.word	0x0000b410


	//   ....[74]....
        /*0f20*/ 	.word	0x0000b4a0


	//   ....[75]....
        /*0f24*/ 	.word	0x0000b4e0


	//   ....[76]....
        /*0f28*/ 	.word	0x0000b520


	//   ....[77]....
        /*0f2c*/ 	.word	0x0000b700


	//   ....[78]....
        /*0f30*/ 	.word	0x0000b790


	//   ....[79]....
        /*0f34*/ 	.word	0x0000b7d0


	//   ....[80]....
        /*0f38*/ 	.word	0x0000b7f0


	//   ....[81]....
        /*0f3c*/ 	.word	0x0000d550


	//   ....[82]....
        /*0f40*/ 	.word	0x0000d570


	//   ....[83]....
        /*0f44*/ 	.word	0x0000d590


	//   ....[84]....
        /*0f48*/ 	.word	0x0000d5b0


	//   ....[85]....
        /*0f4c*/ 	.word	0x0000d670


	//   ....[86]....
        /*0f50*/ 	.word	0x0000d690


	//   ....[87]....
        /*0f54*/ 	.word	0x0000d6b0


	//   ....[88]....
        /*0f58*/ 	.word	0x0000d6d0


	//   ....[89]....
        /*0f5c*/ 	.word	0x0000d8c0


	//   ....[90]....
        /*0f60*/ 	.word	0x0000d900


	//   ....[91]....
        /*0f64*/ 	.word	0x0000d920


	//   ....[92]....
        /*0f68*/ 	.word	0x0000d930


	//   ....[93]....
        /*0f6c*/ 	.word	0x0000da10


	//   ....[94]....
        /*0f70*/ 	.word	0x0000da40


	//   ....[95]....
        /*0f74*/ 	.word	0x0000da50


	//   ....[96]....
        /*0f78*/ 	.word	0x0000da60


	//   ....[97]....
        /*0f7c*/ 	.word	0x0000fce0


	//   ....[98]....
        /*0f80*/ 	.word	0x0000fd00


	//   ....[99]....
        /*0f84*/ 	.word	0x0000fd10


	//   ....[100]....
        /*0f88*/ 	.word	0x0000fd20


	//   ....[101]....
        /*0f8c*/ 	.word	0x0000ff10


	//   ....[102]....
        /*0f90*/ 	.word	0x0000ff30


	//   ....[103]....
        /*0f94*/ 	.word	0x00010070


	//   ....[104]....
        /*0f98*/ 	.word	0x00010080


	//   ....[105]....
        /*0f9c*/ 	.word	0x00010e60


	//   ....[106]....
        /*0fa0*/ 	.word	0x00010e80


	//   ....[107]....
        /*0fa4*/ 	.word	0x00010f90


	//   ....[108]....
        /*0fa8*/ 	.word	0x00010fa0


	//   ....[109]....
        /*0fac*/ 	.word	0x000110b0


	//   ....[110]....
        /*0fb0*/ 	.word	0x000110d0


	//   ....[111]....
        /*0fb4*/ 	.word	0x000111e0


	//   ....[112]....
        /*0fb8*/ 	.word	0x000111f0


	//   ....[113]....
        /*0fbc*/ 	.word	0x000113d0


	//   ....[114]....
        /*0fc0*/ 	.word	0x00011790


	//   ....[115]....
        /*0fc4*/ 	.word	0x00011e90


	//   ....[116]....
        /*0fc8*/ 	.word	0x00011eb0


	//   ....[117]....
        /*0fcc*/ 	.word	0x00011ed0


	//   ....[118]....
        /*0fd0*/ 	.word	0x00011ef0


	//   ....[119]....
        /*0fd4*/ 	.word	0x00013a60


	//   ....[120]....
        /*0fd8*/ 	.word	0x00013a80


	//   ....[121]....
        /*0fdc*/ 	.word	0x00013ab0


	//   ....[122]....
        /*0fe0*/ 	.word	0x00013b20


	//   ....[123]....
        /*0fe4*/ 	.word	0x00013b40


	//   ....[124]....
        /*0fe8*/ 	.word	0x00013b50


	//   ....[125]....
        /*0fec*/ 	.word	0x00013d10


	//   ....[126]....
        /*0ff0*/ 	.word	0x00013d20


	//   ....[127]....
        /*0ff4*/ 	.word	0x00014a80


	//   ....[128]....
        /*0ff8*/ 	.word	0x00014aa0


	//   ....[129]....
        /*0ffc*/ 	.word	0x00014b90


	//   ....[130]....
        /*1000*/ 	.word	0x00014ba0


	//   ....[131]....
        /*1004*/ 	.word	0x00014c90


	//   ....[132]....
        /*1008*/ 	.word	0x00014cb0


	//   ....[133]....
        /*100c*/ 	.word	0x00014da0


	//   ....[134]....
        /*1010*/ 	.word	0x00014db0


	//   ....[135]....
        /*1014*/ 	.word	0x00014f90


	//   ....[136]....
        /*1018*/ 	.word	0x00015340


	//   ....[137]....
        /*101c*/ 	.word	0x000158a0


	//   ....[138]....
        /*1020*/ 	.word	0x000158c0


	//   ....[139]....
        /*1024*/ 	.word	0x00015aa0


	//   ....[140]....
        /*1028*/ 	.word	0x00015ac0


	//   ....[141]....
        /*102c*/ 	.word	0x00017a30


	//   ....[142]....
        /*1030*/ 	.word	0x00017a40


	//   ....[143]....
        /*1034*/ 	.word	0x00017b20


	//   ....[144]....
        /*1038*/ 	.word	0x00017b40


	//   ....[145]....
        /*103c*/ 	.word	0x00017ba0


	//   ....[146]....
        /*1040*/ 	.word	0x00017bc0


	//   ....[147]....
        /*1044*/ 	.word	0x00017cc0


	//   ....[148]....
        /*1048*/ 	.word	0x00017cd0


	//   ....[149]....
        /*104c*/ 	.word	0x00018a30


	//   ....[150]....
        /*1050*/ 	.word	0x00018a50


	//   ....[151]....
        /*1054*/ 	.word	0x00018b80


	//   ....[152]....
        /*1058*/ 	.word	0x00018b90


	//   ....[153]....
        /*105c*/ 	.word	0x00018cc0


	//   ....[154]....
        /*1060*/ 	.word	0x00018ce0


	//   ....[155]....
        /*1064*/ 	.word	0x00018e10


	//   ....[156]....
        /*1068*/ 	.word	0x00018e20


	//   ....[157]....
        /*106c*/ 	.word	0x000192f0


	//   ....[158]....
        /*1070*/ 	.word	0x00019320


	//   ....[159]....
        /*1074*/ 	.word	0x00019340


	//   ....[160]....
        /*1078*/ 	.word	0x00019360


	//   ....[161]....
        /*107c*/ 	.word	0x0001b030


	//   ....[162]....
        /*1080*/ 	.word	0x0001b070


	//   ....[163]....
        /*1084*/ 	.word	0x0001b090


	//   ....[164]....
        /*1088*/ 	.word	0x0001b0b0


	//   ....[165]....
        /*108c*/ 	.word	0x0001c160


	//   ....[166]....
        /*1090*/ 	.word	0x0001c170


	//   ....[167]....
        /*1094*/ 	.word	0x0001c190


	//   ....[168]....
        /*1098*/ 	.word	0x0001c1b0


	//   ....[169]....
        /*109c*/ 	.word	0x0001c4e0


	//   ....[170]....
        /*10a0*/ 	.word	0x0001c500


	//   ....[171]....
        /*10a4*/ 	.word	0x0001c5f0


	//   ....[172]....
        /*10a8*/ 	.word	0x0001c600


	//   ....[173]....
        /*10ac*/ 	.word	0x0001c700


	//   ....[174]....
        /*10b0*/ 	.word	0x0001c720


	//   ....[175]....
        /*10b4*/ 	.word	0x0001c820


	//   ....[176]....
        /*10b8*/ 	.word	0x0001c830


	//   ....[177]....
        /*10bc*/ 	.word	0x0001cb30


	//   ....[178]....
        /*10c0*/ 	.word	0x0001cb50


	//   ....[179]....
        /*10c4*/ 	.word	0x0001d190


	//   ....[180]....
        /*10c8*/ 	.word	0x0001d1a0


	//   ....[181]....
        /*10cc*/ 	.word	0x0001dfa0


	//   ....[182]....
        /*10d0*/ 	.word	0x0001dfc0


	//   ....[183]....
        /*10d4*/ 	.word	0x0001e0c0


	//   ....[184]....
        /*10d8*/ 	.word	0x0001e0d0


	//   ....[185]....
        /*10dc*/ 	.word	0x0001e1d0


	//   ....[186]....
        /*10e0*/ 	.word	0x0001e1f0


	//   ....[187]....
        /*10e4*/ 	.word	0x0001e2f0


	//   ....[188]....
        /*10e8*/ 	.word	0x0001e300


	//   ....[189]....
        /*10ec*/ 	.word	0x0001e4b0


	//   ....[190]....
        /*10f0*/ 	.word	0x0001e4d0


	//   ....[191]....
        /*10f4*/ 	.word	0x0001e600


	//   ....[192]....
        /*10f8*/ 	.word	0x0001e640


	//   ....[193]....
        /*10fc*/ 	.word	0x0001e670


	//   ....[194]....
        /*1100*/ 	.word	0x0001e6a0


	//   ....[195]....
        /*1104*/ 	.word	0x0001e6d0


	//   ....[196]....
        /*1108*/ 	.word	0x0001e700


	//   ....[197]....
        /*110c*/ 	.word	0x0001e870


	//   ....[198]....
        /*1110*/ 	.word	0x0001e8b0


	//   ....[199]....
        /*1114*/ 	.word	0x0001e8e0


	//   ....[200]....
        /*1118*/ 	.word	0x0001e910


	//   ....[201]....
        /*111c*/ 	.word	0x0001e940


	//   ....[202]....
        /*1120*/ 	.word	0x0001e970


	//   ....[203]....
        /*1124*/ 	.word	0x0001ea00


	//   ....[204]....
        /*1128*/ 	.word	0x0001ea60


	//   ....[205]....
        /*112c*/ 	.word	0x0001ea70


	//   ....[206]....
        /*1130*/ 	.word	0x0001ead0


	//   ....[207]....
        /*1134*/ 	.word	0x0001f520


	//   ....[208]....
        /*1138*/ 	.word	0x0001f570


	//   ....[209]....
        /*113c*/ 	.word	0x0001f5d0


	//   ....[210]....
        /*1140*/ 	.word	0x0001f630


	//   ....[211]....
        /*1144*/ 	.word	0x0001f690


	//   ....[212]....
        /*1148*/ 	.word	0x0001f700


	//   ....[213]....
        /*114c*/ 	.word	0x0001f750


	//   ....[214]....
        /*1150*/ 	.word	0x0001f7b0


	//   ....[215]....
        /*1154*/ 	.word	0x0001f820


	//   ....[216]....
        /*1158*/ 	.word	0x0001f890


	//   ....[217]....
        /*115c*/ 	.word	0x0001f900


	//   ....[218]....
        /*1160*/ 	.word	0x0001f960


	//   ....[219]....
        /*1164*/ 	.word	0x0001f9d0


	//   ....[220]....
        /*1168*/ 	.word	0x0001fa40


	//   ....[221]....
        /*116c*/ 	.word	0x0001fab0


	//   ....[222]....
        /*1170*/ 	.word	0x0001fb10


	//   ....[223]....
        /*1174*/ 	.word	0x0001fb80


	//   ....[224]....
        /*1178*/ 	.word	0x0001fbf0


	//   ....[225]....
        /*117c*/ 	.word	0x0001fc60


	//   ....[226]....
        /*1180*/ 	.word	0x0001fcc0


	//   ....[227]....
        /*1184*/ 	.word	0x0001fd30


	//   ....[228]....
        /*1188*/ 	.word	0x0001fda0


	//   ....[229]....
        /*118c*/ 	.word	0x000204e0


	//   ....[230]....
        /*1190*/ 	.word	0x00020530


	//   ....[231]....
        /*1194*/ 	.word	0x00020580


	//   ....[232]....
        /*1198*/ 	.word	0x000205d0


	//   ....[233]....
        /*119c*/ 	.word	0x00020640


	//   ....[234]....
        /*11a0*/ 	.word	0x000206b0


	//   ....[235]....
        /*11a4*/ 	.word	0x000207d0


	//   ....[236]....
        /*11a8*/ 	.word	0x00020830


	//   ....[237]....
        /*11ac*/ 	.word	0x00020970


	//   ....[238]....
        /*11b0*/ 	.word	0x000209d0


	//   ....[239]....
        /*11b4*/ 	.word	0x00020a40


	//   ....[240]....
        /*11b8*/ 	.word	0x00020aa0


	//   ....[241]....
        /*11bc*/ 	.word	0x00020b10


	//   ....[242]....
        /*11c0*/ 	.word	0x00020b80


	//   ....[243]....
        /*11c4*/ 	.word	0x00020bf0


	//   ....[244]....
        /*11c8*/ 	.word	0x00020c50


	//   ....[245]....
        /*11cc*/ 	.word	0x00020cc0


	//   ....[246]....
        /*11d0*/ 	.word	0x00020d30


	//   ....[247]....
        /*11d4*/ 	.word	0x00020da0


	//   ....[248]....
        /*11d8*/ 	.word	0x00020e00


	//   ....[249]....
        /*11dc*/ 	.word	0x00020e70


	//   ....[250]....
        /*11e0*/ 	.word	0x00020ee0


	//   ....[251]....
        /*11e4*/ 	.word	0x00021620


	//   ....[252]....
        /*11e8*/ 	.word	0x00021660


	//   ....[253]....
        /*11ec*/ 	.word	0x000216b0


	//   ....[254]....
        /*11f0*/ 	.word	0x000216f0


	//   ....[255]....
        /*11f4*/ 	.word	0x00021760


	//   ....[0]....
        /*11f8*/ 	.word	0x000217d0


	//   ....[1]....
        /*11fc*/ 	.word	0x00021830


	//   ....[2]....
        /*1200*/ 	.word	0x000218a0


	//   ....[3]....
        /*1204*/ 	.word	0x00021910


	//   ....[4]....
        /*1208*/ 	.word	0x00021980


	//   ....[5]....
        /*120c*/ 	.word	0x000219e0


	//   ....[6]....
        /*1210*/ 	.word	0x00021a50


	//   ....[7]....
        /*1214*/ 	.word	0x00021ac0


	//   ....[8]....
        /*1218*/ 	.word	0x00021b30


	//   ....[9]....
        /*121c*/ 	.word	0x00021b90


	//   ....[10]....
        /*1220*/ 	.word	0x00021be0


	//   ....[11]....
        /*1224*/ 	.word	0x00021c30


	//   ....[12]....
        /*1228*/ 	.word	0x00021c80


	//   ....[13]....
        /*122c*/ 	.word	0x00021cc0


	//   ....[14]....
        /*1230*/ 	.word	0x00021d20


	//   ....[15]....
        /*1234*/ 	.word	0x00021d70


	//   ....[16]....
        /*1238*/ 	.word	0x00021dc0


	//   ....[17]....
        /*123c*/ 	.word	0x00021e20


	//   ....[18]....
        /*1240*/ 	.word	0x00021e90


	//   ....[19]....
        /*1244*/ 	.word	0x00021f00


	//   ....[20]....
        /*1248*/ 	.word	0x00021f70


	//   ....[21]....
        /*124c*/ 	.word	0x00021fd0


	//   ....[22]....
        /*1250*/ 	.word	0x00022040


	//   ....[23]....
        /*1254*/ 	.word	0x000220b0


	//   ....[24]....
        /*1258*/ 	.word	0x00022120


	//   ....[25]....
        /*125c*/ 	.word	0x00022180


	//   ....[26]....
        /*1260*/ 	.word	0x000221f0


	//   ....[27]....
        /*1264*/ 	.word	0x00022260


	//   ....[28]....
        /*1268*/ 	.word	0x000222d0


	//   ....[29]....
        /*126c*/ 	.word	0x00022330


	//   ....[30]....
        /*1270*/ 	.word	0x000223a0


	//   ....[31]....
        /*1274*/ 	.word	0x00022410


	//   ....[32]....
        /*1278*/ 	.word	0x00022480


	//   ....[33]....
        /*127c*/ 	.word	0x000224e0


	//   ....[34]....
        /*1280*/ 	.word	0x00022550


	//   ....[35]....
        /*1284*/ 	.word	0x000225c0


	//   ....[36]....
        /*1288*/ 	.word	0x00022630


	//   ....[37]....
        /*128c*/ 	.word	0x00022690


	//   ....[38]....
        /*1290*/ 	.word	0x00022700


	//   ....[39]....
        /*1294*/ 	.word	0x00022770


	//   ....[40]....
        /*1298*/ 	.word	0x000227c0


	//   ....[41]....
        /*129c*/ 	.word	0x00022800


	//   ....[42]....
        /*12a0*/ 	.word	0x00022850


	//   ....[43]....
        /*12a4*/ 	.word	0x000228a0


	//   ....[44]....
        /*12a8*/ 	.word	0x000228f0


	//   ....[45]....
        /*12ac*/ 	.word	0x00022960


	//   ....[46]....
        /*12b0*/ 	.word	0x000229b0


	//   ....[47]....
        /*12b4*/ 	.word	0x000229f0


	//   ....[48]....
        /*12b8*/ 	.word	0x00022a40


	//   ....[49]....
        /*12bc*/ 	.word	0x00022a90


	//   ....[50]....
        /*12c0*/ 	.word	0x00022ae0


	//   ....[51]....
        /*12c4*/ 	.word	0x00022b50


	//   ....[52]....
        /*12c8*/ 	.word	0x00022ba0


	//   ....[53]....
        /*12cc*/ 	.word	0x00022c00


	//   ....[54]....
        /*12d0*/ 	.word	0x00022c60


	//   ....[55]....
        /*12d4*/ 	.word	0x00022cd0


	//----- nvinfo : EIATTR_EXIT_INSTR_OFFSETS
	.align		4
.L_718:
        /*12d8*/ 	.byte	0x04, 0x1c
        /*12da*/ 	.short	(.L_720 - .L_719)


	//   ....[0]....
.L_719:
        /*12dc*/ 	.word	0x000010d0


	//   ....[1]....
        /*12e0*/ 	.word	0x0001f4f0


	//----- nvinfo : EIATTR_MAX_THREADS
	.align		4
.L_720:
        /*12e4*/ 	.byte	0x04, 0x05
        /*12e6*/ 	.short	(.L_722 - .L_721)
.L_721:
        /*12e8*/ 	.word	0x00000100
        /*12ec*/ 	.word	0x00000001
        /*12f0*/ 	.word	0x00000001


	//----- nvinfo : EIATTR_CRS_STACK_SIZE
	.align		4
.L_722:
        /*12f4*/ 	.byte	0x04, 0x1e
        /*12f6*/ 	.short	(.L_724 - .L_723)
.L_723:
        /*12f8*/ 	.word	0x00000000
.L_724:


//--------------------- .nv.callgraph             --------------------------
	.section	.nv.callgraph,"",@"SHT_CUDA_CALLGRAPH"
	.align	4
	.sectionentsize	8
	.align		4
        /*0000*/ 	.word	0x00000000
	.align		4
        /*0004*/ 	.word	0xffffffff
	.align		4
        /*0008*/ 	.word	0x00000000
	.align		4
        /*000c*/ 	.word	0xfffffffe
	.align		4
        /*0010*/ 	.word	0x00000000
	.align		4
        /*0014*/ 	.word	0xfffffffd
	.align		4
        /*0018*/ 	.word	0x00000000
	.align		4
        /*001c*/ 	.word	0xfffffffc


//--------------------- .nv.rel.action            --------------------------
	.section	.nv.rel.action,"",@"SHT_CUDA_RELOCINFO"
	.align	8
	.sectionentsize	8
        /*0000*/ 	.byte	0x73, 0x00, 0x00, 0x00, 0x00, 0x00, 0x00, 0x00, 0x00, 0x00, 0x00, 0x11, 0x25, 0x00, 0x05, 0x36


//--------------------- .nv.constant4             --------------------------
	.section	.nv.constant4,"a",@progbits
	.align	8
	.align		8
.nv.constant4:
        /*0000*/ 	.dword	_ZN89_INTERNAL_a6ef3756_53_flash_fwd_hdim128_bf16_paged_split_softcapall_sm80_cu_3fbc093a_28074cuda3std3__45__cpo5beginE
	.align		8
        /*0008*/ 	.dword	_ZN89_INTERNAL_a6ef3756_53_flash_fwd_hdim128_bf16_paged_split_softcapall_sm80_cu_3fbc093a_28074cuda3std3__45__cpo3endE
	.align		8
        /*0010*/ 	.dword	_ZN89_INTERNAL_a6ef3756_53_flash_fwd_hdim128_bf16_paged_split_softcapall_sm80_cu_3fbc093a_28074cuda3std3__45__cpo6cbeginE
	.align		8
        /*0018*/ 	.dword	_ZN89_INTERNAL_a6ef3756_53_flash_fwd_hdim128_bf16_paged_split_softcapall_sm80_cu_3fbc093a_28074cuda3std3__45__cpo4cendE
	.align		8
        /*0020*/ 	.dword	_ZN89_INTERNAL_a6ef3756_53_flash_fwd_hdim128_bf16_paged_split_softcapall_sm80_cu_3fbc093a_28074cuda3std3__491_GLOBAL__N__a6ef3756_53_flash_fwd_hdim128_bf16_paged_split_softcapall_sm80_cu_3fbc093a_28076ignoreE
	.align		8
        /*0028*/ 	.dword	_ZN89_INTERNAL_a6ef3756_53_flash_fwd_hdim128_bf16_paged_split_softcapall_sm80_cu_3fbc093a_28074cuda3std3__419piecewise_constructE
	.align		8
        /*0030*/ 	.dword	_ZN89_INTERNAL_a6ef3756_53_flash_fwd_hdim128_bf16_paged_split_softcapall_sm80_cu_3fbc093a_28074cuda3std3__48in_placeE
	.align		8
        /*0038*/ 	.dword	_ZN89_INTERNAL_a6ef3756_53_flash_fwd_hdim128_bf16_paged_split_softcapall_sm80_cu_3fbc093a_28074cuda3std6ranges3__45__cpo4swapE
	.align		8
        /*0040*/ 	.dword	_ZN89_INTERNAL_a6ef3756_53_flash_fwd_hdim128_bf16_paged_split_softcapall_sm80_cu_3fbc093a_28074cuda3std6ranges3__45__cpo9iter_moveE
	.align		8
        /*0048*/ 	.dword	_ZN89_INTERNAL_a6ef3756_53_flash_fwd_hdim128_bf16_paged_split_softcapall_sm80_cu_3fbc093a_28074cute7productE
	.align		8
        /*0050*/ 	.dword	_ZN89_INTERNAL_a6ef3756_53_flash_fwd_hdim128_bf16_paged_split_softcapall_sm80_cu_3fbc093a_28074cute1_E


//--------------------- .nv.constant0._ZN7cutlass13device_kernelIN5flash19enable_sm80_to_sm89INS1_16FlashAttnFwdSm80INS1_25CollectiveMainloopFwdSm80ILi8ELi1ELb1EN4cute5tupleIJNS5_1CILi128EEES8_S8_EEELi128ENS_10bfloat16_tEfNS_4arch4Sm80ELb0ELb0ELb1ELb0ELb1ELb0ELb1ELb1EEENS1_21CollectiveEpilogueFwdIS9_NS6_IJNS7_ILi1EEESF_SF_EEESA_SC_Li256ELb0ELb1ELb1ELb0EEENS1_19SingleTileSchedulerILb0ELb1ELb1ELi128EEEEEEEEEvNT_6ParamsE --------------------------
	.section	.nv.constant0._ZN7cutlass13device_kernelIN5flash19enable_sm80_to_sm89INS1_16FlashAttnFwdSm80INS1_25CollectiveMainloopFwdSm80ILi8ELi1ELb1EN4cute5tupleIJNS5_1CILi128EEES8_S8_EEELi128ENS_10bfloat16_tEfNS_4arch4Sm80ELb0ELb0ELb1ELb0ELb1ELb0ELb1ELb1EEENS1_21CollectiveEpilogueFwdIS9_NS6_IJNS7_ILi1EEESF_SF_EEESA_SC_Li256ELb0ELb1ELb1ELb0EEENS1_19SingleTileSchedulerILb0ELb1ELb1ELi128EEEEEEEEEvNT_6ParamsE,"a",@progbits
	.sectionflags	@""
	.align	4
.nv.constant0._ZN7cutlass13device_kernelIN5flash19enable_sm80_to_sm89INS1_16FlashAttnFwdSm80INS1_25CollectiveMainloopFwdSm80ILi8ELi1ELb1EN4cute5tupleIJNS5_1CILi128EEES8_S8_EEELi128ENS_10bfloat16_tEfNS_4arch4Sm80ELb0ELb0ELb1ELb0ELb1ELb0ELb1ELb1EEENS1_21CollectiveEpilogueFwdIS9_NS6_IJNS7_ILi1EEESF_SF_EEESA_SC_Li256ELb0ELb1ELb1ELb0EEENS1_19SingleTileSchedulerILb0ELb1ELb1ELi128EEEEEEEEEvNT_6ParamsE:
	.zero		1400


//--------------------- .nv.constant0._ZN7cutlass13device_kernelIN5flash19enable_sm80_to_sm89INS1_16FlashAttnFwdSm80INS1_25CollectiveMainloopFwdSm80ILi8ELi1ELb1EN4cute5tupleIJNS5_1CILi128EEENS7_ILi96EEES8_EEELi128ENS_10bfloat16_tEfNS_4arch4Sm80ELb0ELb1ELb1ELb0ELb1ELb0ELb1ELb1EEENS1_21CollectiveEpilogueFwdINS6_IJS8_S8_S9_EEENS6_IJNS7_ILi1EEESH_SH_EEESB_SD_Li256ELb0ELb1ELb1ELb0EEENS1_19SingleTileSchedulerILb0ELb1ELb1ELi128EEEEEEEEEvNT_6ParamsE --------------------------
	.section	.nv.constant0._ZN7cutlass13device_kernelIN5flash19enable_sm80_to_sm89INS1_16FlashAttnFwdSm80INS1_25CollectiveMainloopFwdSm80ILi8ELi1ELb1EN4cute5tupleIJNS5_1CILi128EEENS7_ILi96EEES8_EEELi128ENS_10bfloat16_tEfNS_4arch4Sm80ELb0ELb1ELb1ELb0ELb1ELb0ELb1ELb1EEENS1_21CollectiveEpilogueFwdINS6_IJS8_S8_S9_EEENS6_IJNS7_ILi1EEESH_SH_EEESB_SD_Li256ELb0ELb1ELb1ELb0EEENS1_19SingleTileSchedulerILb0ELb1ELb1ELi128EEEEEEEEEvNT_6ParamsE,"a",@progbits
	.sectionflags	@""
	.align	4
.nv.constant0._ZN7cutlass13device_kernelIN5flash19enable_sm80_to_sm89INS1_16FlashAttnFwdSm80INS1_25CollectiveMainloopFwdSm80ILi8ELi1ELb1EN4cute5tupleIJNS5_1CILi128EEENS7_ILi96EEES8_EEELi128ENS_10bfloat16_tEfNS_4arch4Sm80ELb0ELb1ELb1ELb0ELb1ELb0ELb1ELb1EEENS1_21CollectiveEpilogueFwdINS6_IJS8_S8_S9_EEENS6_IJNS7_ILi1EEESH_SH_EEESB_SD_Li256ELb0ELb1ELb1ELb0EEENS1_19SingleTileSchedulerILb0ELb1ELb1ELi128EEEEEEEEEvNT_6ParamsE:
	.zero		1400


//--------------------- .nv.constant0._ZN7cutlass13device_kernelIN5flash19enable_sm80_to_sm89INS1_16FlashAttnFwdSm80INS1_25CollectiveMainloopFwdSm80ILi8ELi1ELb1EN4cute5tupleIJNS5_1CILi128EEES8_S8_EEELi128ENS_10bfloat16_tEfNS_4arch4Sm80ELb1ELb0ELb1ELb0ELb1ELb0ELb1ELb1EEENS1_21CollectiveEpilogueFwdIS9_NS6_IJNS7_ILi1EEESF_SF_EEESA_SC_Li256ELb0ELb1ELb1ELb0EEENS1_30DynamicPersistentTileSchedulerILi256ELi256ELb1ELb1ELb0EEEEEEEEEvNT_6ParamsE --------------------------
	.section	.nv.constant0._ZN7cutlass13device_kernelIN5flash19enable_sm80_to_sm89INS1_16FlashAttnFwdSm80INS1_25CollectiveMainloopFwdSm80ILi8ELi1ELb1EN4cute5tupleIJNS5_1CILi128EEES8_S8_EEELi128ENS_10bfloat16_tEfNS_4arch4Sm80ELb1ELb0ELb1ELb0ELb1ELb0ELb1ELb1EEENS1_21CollectiveEpilogueFwdIS9_NS6_IJNS7_ILi1EEESF_SF_EEESA_SC_Li256ELb0ELb1ELb1ELb0EEENS1_30DynamicPersistentTileSchedulerILi256ELi256ELb1ELb1ELb0EEEEEEEEEvNT_6ParamsE,"a",@progbits
	.sectionflags	@""
	.align	4
.nv.constant0._ZN7cutlass13device_kernelIN5flash19enable_sm80_to_sm89INS1_16FlashAttnFwdSm80INS1_25CollectiveMainloopFwdSm80ILi8ELi1ELb1EN4cute5tupleIJNS5_1CILi128EEES8_S8_EEELi128ENS_10bfloat16_tEfNS_4arch4Sm80ELb1ELb0ELb1ELb0ELb1ELb0ELb1ELb1EEENS1_21CollectiveEpilogueFwdIS9_NS6_IJNS7_ILi1EEESF_SF_EEESA_SC_Li256ELb0ELb1ELb1ELb0EEENS1_30DynamicPersistentTileSchedulerILi256ELi256ELb1ELb1ELb0EEEEEEEEEvNT_6ParamsE:
	.zero		1416


//--------------------- .nv.constant0._ZN7cutlass13device_kernelIN5flash19enable_sm80_to_sm89INS1_16FlashAttnFwdSm80INS1_25CollectiveMainloopFwdSm80ILi4ELi1ELb0EN4cute5tupleIJNS5_1CILi128EEENS7_ILi64EEES8_EEELi128ENS_10bfloat16_tEfNS_4arch4Sm80ELb0ELb0ELb1ELb0ELb1ELb0ELb1ELb1EEENS1_21CollectiveEpilogueFwdINS6_IJS8_S8_S9_EEENS6_IJNS7_ILi1EEESH_SH_EEESB_SD_Li128ELb0ELb1ELb1ELb0EEENS1_19SingleTileSchedulerILb0ELb1ELb1ELi128EEEEEEEEEvNT_6ParamsE --------------------------
	.section	.nv.constant0._ZN7cutlass13device_kernelIN5flash19enable_sm80_to_sm89INS1_16FlashAttnFwdSm80INS1_25CollectiveMainloopFwdSm80ILi4ELi1ELb0EN4cute5tupleIJNS5_1CILi128EEENS7_ILi64EEES8_EEELi128ENS_10bfloat16_tEfNS_4arch4Sm80ELb0ELb0ELb1ELb0ELb1ELb0ELb1ELb1EEENS1_21CollectiveEpilogueFwdINS6_IJS8_S8_S9_EEENS6_IJNS7_ILi1EEESH_SH_EEESB_SD_Li128ELb0ELb1ELb1ELb0EEENS1_19SingleTileSchedulerILb0ELb1ELb1ELi128EEEEEEEEEvNT_6ParamsE,"a",@progbits
	.sectionflags	@""
	.align	4
.nv.constant0._ZN7cutlass13device_kernelIN5flash19enable_sm80_to_sm89INS1_16FlashAttnFwdSm80INS1_25CollectiveMainloopFwdSm80ILi4ELi1ELb0EN4cute5tupleIJNS5_1CILi128EEENS7_ILi64EEES8_EEELi128ENS_10bfloat16_tEfNS_4arch4Sm80ELb0ELb0ELb1ELb0ELb1ELb0ELb1ELb1EEENS1_21CollectiveEpilogueFwdINS6_IJS8_S8_S9_EEENS6_IJNS7_ILi1EEESH_SH_EEESB_SD_Li128ELb0ELb1ELb1ELb0EEENS1_19SingleTileSchedulerILb0ELb1ELb1ELi128EEEEEEEEEvNT_6ParamsE:
	.zero		1400


//--------------------- .nv.constant0._ZN7cutlass13device_kernelIN5flash19enable_sm80_to_sm89INS1_16FlashAttnFwdSm80INS1_25CollectiveMainloopFwdSm80ILi8ELi1ELb1EN4cute5tupleIJNS5_1CILi128EEENS7_ILi112EEES8_EEELi128ENS_10bfloat16_tEfNS_4arch4Sm80ELb0ELb0ELb1ELb1ELb1ELb0ELb1ELb1EEENS1_21CollectiveEpilogueFwdINS6_IJS8_S8_S9_EEENS6_IJNS7_ILi1EEESH_SH_EEESB_SD_Li256ELb1ELb1ELb1ELb0EEENS1_36VarlenDynamicPersistentTileSchedulerILi128ELi112ELi256ELi256ELb1ELb1ELb0ELb0ELb1ELb1EEEEEEEEEvNT_6ParamsE --------------------------
	.section	.nv.constant0._ZN7cutlass13device_kernelIN5flash19enable_sm80_to_sm89INS1_16FlashAttnFwdSm80INS1_25CollectiveMainloopFwdSm80ILi8ELi1ELb1EN4cute5tupleIJNS5_1CILi128EEENS7_ILi112EEES8_EEELi128ENS_10bfloat16_tEfNS_4arch4Sm80ELb0ELb0ELb1ELb1ELb1ELb0ELb1ELb1EEENS1_21CollectiveEpilogueFwdINS6_IJS8_S8_S9_EEENS6_IJNS7_ILi1EEESH_SH_EEESB_SD_Li256ELb1ELb1ELb1ELb0EEENS1_36VarlenDynamicPersistentTileSchedulerILi128ELi112ELi256ELi256ELb1ELb1ELb0ELb0ELb1ELb1EEEEEEEEEvNT_6ParamsE,"a",@progbits
	.sectionflags	@""
	.align	4
.nv.constant0._ZN7cutlass13device_kernelIN5flash19enable_sm80_to_sm89INS1_16FlashAttnFwdSm80INS1_25CollectiveMainloopFwdSm80ILi8ELi1ELb1EN4cute5tupleIJNS5_1CILi128EEENS7_ILi112EEES8_EEELi128ENS_10bfloat16_tEfNS_4arch4Sm80ELb0ELb0ELb1ELb1ELb1ELb0ELb1ELb1EEENS1_21CollectiveEpilogueFwdINS6_IJS8_S8_S9_EEENS6_IJNS7_ILi1EEESH_SH_EEESB_SD_Li256ELb1ELb1ELb1ELb0EEENS1_36VarlenDynamicPersistentTileSchedulerILi128ELi112ELi256ELi256ELb1ELb1ELb0ELb0ELb1ELb1EEEEEEEEEvNT_6ParamsE:
	.zero		1432


//--------------------- .nv.constant0._ZN7cutlass13device_kernelIN5flash19enable_sm80_to_sm89INS1_16FlashAttnFwdSm80INS1_25CollectiveMainloopFwdSm80ILi8ELi1ELb1EN4cute5tupleIJNS5_1CILi128EEENS7_ILi112EEES8_EEELi128ENS_10bfloat16_tEfNS_4arch4Sm80ELb0ELb0ELb1ELb1ELb1ELb1ELb1ELb1EEENS1_21CollectiveEpilogueFwdINS6_IJS8_S8_S9_EEENS6_IJNS7_ILi1EEESH_SH_EEESB_SD_Li256ELb1ELb1ELb1ELb0EEENS1_36VarlenDynamicPersistentTileSchedulerILi128ELi112ELi256ELi256ELb1ELb1ELb0ELb0ELb1ELb1EEEEEEEEEvNT_6ParamsE --------------------------
	.section	.nv.constant0._ZN7cutlass13device_kernelIN5flash19enable_sm80_to_sm89INS1_16FlashAttnFwdSm80INS1_25CollectiveMainloopFwdSm80ILi8ELi1ELb1EN4cute5tupleIJNS5_1CILi128EEENS7_ILi112EEES8_EEELi128ENS_10bfloat16_tEfNS_4arch4Sm80ELb0ELb0ELb1ELb1ELb1ELb1ELb1ELb1EEENS1_21CollectiveEpilogueFwdINS6_IJS8_S8_S9_EEENS6_IJNS7_ILi1EEESH_SH_EEESB_SD_Li256ELb1ELb1ELb1ELb0EEENS1_36VarlenDynamicPersistentTileSchedulerILi128ELi112ELi256ELi256ELb1ELb1ELb0ELb0ELb1ELb1EEEEEEEEEvNT_6ParamsE,"a",@progbits
	.sectionflags	@""
	.align	4
.nv.constant0._ZN7cutlass13device_kernelIN5flash19enable_sm80_to_sm89INS1_16FlashAttnFwdSm80INS1_25CollectiveMainloopFwdSm80ILi8ELi1ELb1EN4cute5tupleIJNS5_1CILi128EEENS7_ILi112EEES8_EEELi128ENS_10bfloat16_tEfNS_4arch4Sm80ELb0ELb0ELb1ELb1ELb1ELb1ELb1ELb1EEENS1_21CollectiveEpilogueFwdINS6_IJS8_S8_S9_EEENS6_IJNS7_ILi1EEESH_SH_EEESB_SD_Li256ELb1ELb1ELb1ELb0EEENS1_36VarlenDynamicPersistentTileSchedulerILi128ELi112ELi256ELi256ELb1ELb1ELb0ELb0ELb1ELb1EEEEEEEEEvNT_6ParamsE:
	.zero		1432


//--------------------- .nv.constant0._ZN7cutlass13device_kernelIN5flash19enable_sm80_to_sm89INS1_16FlashAttnFwdSm80INS1_25CollectiveMainloopFwdSm80ILi4ELi1ELb0EN4cute5tupleIJNS5_1CILi128EEENS7_ILi48EEES8_EEELi128ENS_10bfloat16_tEfNS_4arch4Sm80ELb0ELb1ELb1ELb0ELb1ELb0ELb1ELb1EEENS1_21CollectiveEpilogueFwdINS6_IJS8_S8_S9_EEENS6_IJNS7_ILi1EEESH_SH_EEESB_SD_Li128ELb0ELb1ELb1ELb0EEENS1_19SingleTileSchedulerILb0ELb1ELb1ELi128EEEEEEEEEvNT_6ParamsE --------------------------
	.section	.nv.constant0._ZN7cutlass13device_kernelIN5flash19enable_sm80_to_sm89INS1_16FlashAttnFwdSm80INS1_25CollectiveMainloopFwdSm80ILi4ELi1ELb0EN4cute5tupleIJNS5_1CILi128EEENS7_ILi48EEES8_EEELi128ENS_10bfloat16_tEfNS_4arch4Sm80ELb0ELb1ELb1ELb0ELb1ELb0ELb1ELb1EEENS1_21CollectiveEpilogueFwdINS6_IJS8_S8_S9_EEENS6_IJNS7_ILi1EEESH_SH_EEESB_SD_Li128ELb0ELb1ELb1ELb0EEENS1_19SingleTileSchedulerILb0ELb1ELb1ELi128EEEEEEEEEvNT_6ParamsE,"a",@progbits
	.sectionflags	@""
	.align	4
.nv.constant0._ZN7cutlass13device_kernelIN5flash19enable_sm80_to_sm89INS1_16FlashAttnFwdSm80INS1_25CollectiveMainloopFwdSm80ILi4ELi1ELb0EN4cute5tupleIJNS5_1CILi128EEENS7_ILi48EEES8_EEELi128ENS_10bfloat16_tEfNS_4arch4Sm80ELb0ELb1ELb1ELb0ELb1ELb0ELb1ELb1EEENS1_21CollectiveEpilogueFwdINS6_IJS8_S8_S9_EEENS6_IJNS7_ILi1EEESH_SH_EEESB_SD_Li128ELb0ELb1ELb1ELb0EEENS1_19SingleTileSchedulerILb0ELb1ELb1ELi128EEEEEEEEEvNT_6ParamsE:
	.zero		1400


//--------------------- .nv.constant0._ZN7cutlass13device_kernelIN5flash19enable_sm80_to_sm89INS1_16FlashAttnFwdSm80INS1_25CollectiveMainloopFwdSm80ILi8ELi1ELb1EN4cute5tupleIJNS5_1CILi128EEENS7_ILi96EEES8_EEELi128ENS_10bfloat16_tEfNS_4arch4Sm80ELb0ELb1ELb1ELb1ELb1ELb0ELb1ELb1EEENS1_21CollectiveEpilogueFwdINS6_IJS8_S8_S9_EEENS6_IJNS7_ILi1EEESH_SH_EEESB_SD_Li256ELb1ELb1ELb1ELb0EEENS1_36VarlenDynamicPersistentTileSchedulerILi128ELi96ELi256ELi256ELb1ELb1ELb0ELb1ELb0ELb1EEEEEEEEEvNT_6ParamsE --------------------------
	.section	.nv.constant0._ZN7cutlass13device_kernelIN5flash19enable_sm80_to_sm89INS1_16FlashAttnFwdSm80INS1_25CollectiveMainloopFwdSm80ILi8ELi1ELb1EN4cute5tupleIJNS5_1CILi128EEENS7_ILi96EEES8_EEELi128ENS_10bfloat16_tEfNS_4arch4Sm80ELb0ELb1ELb1ELb1ELb1ELb0ELb1ELb1EEENS1_21CollectiveEpilogueFwdINS6_IJS8_S8_S9_EEENS6_IJNS7_ILi1EEESH_SH_EEESB_SD_Li256ELb1ELb1ELb1ELb0EEENS1_36VarlenDynamicPersistentTileSchedulerILi128ELi96ELi256ELi256ELb1ELb1ELb0ELb1ELb0ELb1EEEEEEEEEvNT_6ParamsE,"a",@progbits
	.sectionflags	@""
	.align	4
.nv.constant0._ZN7cutlass13device_kernelIN5flash19enable_sm80_to_sm89INS1_16FlashAttnFwdSm80INS1_25CollectiveMainloopFwdSm80ILi8ELi1ELb1EN4cute5tupleIJNS5_1CILi128EEENS7_ILi96EEES8_EEELi128ENS_10bfloat16_tEfNS_4arch4Sm80ELb0ELb1ELb1ELb1ELb1ELb0ELb1ELb1EEENS1_21CollectiveEpilogueFwdINS6_IJS8_S8_S9_EEENS6_IJNS7_ILi1EEESH_SH_EEESB_SD_Li256ELb1ELb1ELb1ELb0EEENS1_36VarlenDynamicPersistentTileSchedulerILi128ELi96ELi256ELi256ELb1ELb1ELb0ELb1ELb0ELb1EEEEEEEEEvNT_6ParamsE:
	.zero		1432


//--------------------- .nv.constant0._ZN7cutlass13device_kernelIN5flash19enable_sm80_to_sm89INS1_16FlashAttnFwdSm80INS1_25CollectiveMainloopFwdSm80ILi8ELi1ELb1EN4cute5tupleIJNS5_1CILi128EEENS7_ILi96EEES8_EEELi128ENS_10bfloat16_tEfNS_4arch4Sm80ELb0ELb1ELb1ELb1ELb1ELb1ELb1ELb1EEENS1_21CollectiveEpilogueFwdINS6_IJS8_S8_S9_EEENS6_IJNS7_ILi1EEESH_SH_EEESB_SD_Li256ELb1ELb1ELb1ELb0EEENS1_36VarlenDynamicPersistentTileSchedulerILi128ELi96ELi256ELi256ELb1ELb1ELb0ELb1ELb0ELb1EEEEEEEEEvNT_6ParamsE --------------------------
	.section	.nv.constant0._ZN7cutlass13device_kernelIN5flash19enable_sm80_to_sm89INS1_16FlashAttnFwdSm80INS1_25CollectiveMainloopFwdSm80ILi8ELi1ELb1EN4cute5tupleIJNS5_1CILi128EEENS7_ILi96EEES8_EEELi128ENS_10bfloat16_tEfNS_4arch4Sm80ELb0ELb1ELb1ELb1ELb1ELb1ELb1ELb1EEENS1_21CollectiveEpilogueFwdINS6_IJS8_S8_S9_EEENS6_IJNS7_ILi1EEESH_SH_EEESB_SD_Li256ELb1ELb1ELb1ELb0EEENS1_36VarlenDynamicPersistentTileSchedulerILi128ELi96ELi256ELi256ELb1ELb1ELb0ELb1ELb0ELb1EEEEEEEEEvNT_6ParamsE,"a",@progbits
	.sectionflags	@""
	.align	4
.nv.constant0._ZN7cutlass13device_kernelIN5flash19enable_sm80_to_sm89INS1_16FlashAttnFwdSm80INS1_25CollectiveMainloopFwdSm80ILi8ELi1ELb1EN4cute5tupleIJNS5_1CILi128EEENS7_ILi96EEES8_EEELi128ENS_10bfloat16_tEfNS_4arch4Sm80ELb0ELb1ELb1ELb1ELb1ELb1ELb1ELb1EEENS1_21CollectiveEpilogueFwdINS6_IJS8_S8_S9_EEENS6_IJNS7_ILi1EEESH_SH_EEESB_SD_Li256ELb1ELb1ELb1ELb0EEENS1_36VarlenDynamicPersistentTileSchedulerILi128ELi96ELi256ELi256ELb1ELb1ELb0ELb1ELb0ELb1EEEEEEEEEvNT_6ParamsE:
	.zero		1432


//--------------------- .nv.constant0._ZN7cutlass13device_kernelIN5flash19enable_sm80_to_sm89INS1_16FlashAttnFwdSm80INS1_25CollectiveMainloopFwdSm80ILi4ELi1ELb0EN4cute5tupleIJNS5_1CILi128EEENS7_ILi64EEES8_EEELi128ENS_10bfloat16_tEfNS_4arch4Sm80ELb1ELb0ELb1ELb0ELb1ELb0ELb1ELb1EEENS1_21CollectiveEpilogueFwdINS6_IJS8_S8_S9_EEENS6_IJNS7_ILi1EEESH_SH_EEESB_SD_Li128ELb0ELb1ELb1ELb0EEENS1_30DynamicPersistentTileSchedulerILi128ELi128ELb1ELb1ELb0EEEEEEEEEvNT_6ParamsE --------------------------
	.section	.nv.constant0._ZN7cutlass13device_kernelIN5flash19enable_sm80_to_sm89INS1_16FlashAttnFwdSm80INS1_25CollectiveMainloopFwdSm80ILi4ELi1ELb0EN4cute5tupleIJNS5_1CILi128EEENS7_ILi64EEES8_EEELi128ENS_10bfloat16_tEfNS_4arch4Sm80ELb1ELb0ELb1ELb0ELb1ELb0ELb1ELb1EEENS1_21CollectiveEpilogueFwdINS6_IJS8_S8_S9_EEENS6_IJNS7_ILi1EEESH_SH_EEESB_SD_Li128ELb0ELb1ELb1ELb0EEENS1_30DynamicPersistentTileSchedulerILi128ELi128ELb1ELb1ELb0EEEEEEEEEvNT_6ParamsE,"a",@progbits
	.sectionflags	@""
	.align	4
.nv.constant0._ZN7cutlass13device_kernelIN5flash19enable_sm80_to_sm89INS1_16FlashAttnFwdSm80INS1_25CollectiveMainloopFwdSm80ILi4ELi1ELb0EN4cute5tupleIJNS5_1CILi128EEENS7_ILi64EEES8_EEELi128ENS_10bfloat16_tEfNS_4arch4Sm80ELb1ELb0ELb1ELb0ELb1ELb0ELb1ELb1EEENS1_21CollectiveEpilogueFwdINS6_IJS8_S8_S9_EEENS6_IJNS7_ILi1EEESH_SH_EEESB_SD_Li128ELb0ELb1ELb1ELb0EEENS1_30DynamicPersistentTileSchedulerILi128ELi128ELb1ELb1ELb0EEEEEEEEEvNT_6ParamsE:
	.zero		1416


//--------------------- .nv.constant0._ZN7cutlass13device_kernelIN5flash19enable_sm80_to_sm89INS1_16FlashAttnFwdSm80INS1_25CollectiveMainloopFwdSm80ILi8ELi1ELb1EN4cute5tupleIJNS5_1CILi128EEENS7_ILi112EEES8_EEELi128ENS_10bfloat16_tEfNS_4arch4Sm80ELb1ELb0ELb1ELb1ELb1ELb0ELb1ELb1EEENS1_21CollectiveEpilogueFwdINS6_IJS8_S8_S9_EEENS6_IJNS7_ILi1EEESH_SH_EEESB_SD_Li256ELb1ELb1ELb1ELb0EEENS1_36VarlenDynamicPersistentTileSchedulerILi128ELi112ELi256ELi256ELb1ELb1ELb0ELb1ELb1ELb1EEEEEEEEEvNT_6ParamsE --------------------------
	.section	.nv.constant0._ZN7cutlass13device_kernelIN5flash19enable_sm80_to_sm89INS1_16FlashAttnFwdSm80INS1_25CollectiveMainloopFwdSm80ILi8ELi1ELb1EN4cute5tupleIJNS5_1CILi128EEENS7_ILi112EEES8_EEELi128ENS_10bfloat16_tEfNS_4arch4Sm80ELb1ELb0ELb1ELb1ELb1ELb0ELb1ELb1EEENS1_21CollectiveEpilogueFwdINS6_IJS8_S8_S9_EEENS6_IJNS7_ILi1EEESH_SH_EEESB_SD_Li256ELb1ELb1ELb1ELb0EEENS1_36VarlenDynamicPersistentTileSchedulerILi128ELi112ELi256ELi256ELb1ELb1ELb0ELb1ELb1ELb1EEEEEEEEEvNT_6ParamsE,"a",@progbits
	.sectionflags	@""
	.align	4
.nv.constant0._ZN7cutlass13device_kernelIN5flash19enable_sm80_to_sm89INS1_16FlashAttnFwdSm80INS1_25CollectiveMainloopFwdSm80ILi8ELi1ELb1EN4cute5tupleIJNS5_1CILi128EEENS7_ILi112EEES8_EEELi128ENS_10bfloat16_tEfNS_4arch4Sm80ELb1ELb0ELb1ELb1ELb1ELb0ELb1ELb1EEENS1_21CollectiveEpilogueFwdINS6_IJS8_S8_S9_EEENS6_IJNS7_ILi1EEESH_SH_EEESB_SD_Li256ELb1ELb1ELb1ELb0EEENS1_36VarlenDynamicPersistentTileSchedulerILi128ELi112ELi256ELi256ELb1ELb1ELb0ELb1ELb1ELb1EEEEEEEEEvNT_6ParamsE:
	.zero		1432


//--------------------- .nv.constant0._ZN7cutlass13device_kernelIN5flash19enable_sm80_to_sm89INS1_16FlashAttnFwdSm80INS1_25CollectiveMainloopFwdSm80ILi8ELi1ELb1EN4cute5tupleIJNS5_1CILi128EEENS7_ILi112EEES8_EEELi128ENS_10bfloat16_tEfNS_4arch4Sm80ELb1ELb0ELb1ELb1ELb1ELb1ELb1ELb1EEENS1_21CollectiveEpilogueFwdINS6_IJS8_S8_S9_EEENS6_IJNS7_ILi1EEESH_SH_EEESB_SD_Li256ELb1ELb1ELb1ELb0EEENS1_36VarlenDynamicPersistentTileSchedulerILi128ELi112ELi256ELi256ELb1ELb1ELb0ELb1ELb1ELb1EEEEEEEEEvNT_6ParamsE --------------------------
	.section	.nv.constant0._ZN7cutlass13device_kernelIN5flash19enable_sm80_to_sm89INS1_16FlashAttnFwdSm80INS1_25CollectiveMainloopFwdSm80ILi8ELi1ELb1EN4cute5tupleIJNS5_1CILi128EEENS7_ILi112EEES8_EEELi128ENS_10bfloat16_tEfNS_4arch4Sm80ELb1ELb0ELb1ELb1ELb1ELb1ELb1ELb1EEENS1_21CollectiveEpilogueFwdINS6_IJS8_S8_S9_EEENS6_IJNS7_ILi1EEESH_SH_EEESB_SD_Li256ELb1ELb1ELb1ELb0EEENS1_36VarlenDynamicPersistentTileSchedulerILi128ELi112ELi256ELi256ELb1ELb1ELb0ELb1ELb1ELb1EEEEEEEEEvNT_6ParamsE,"a",@progbits
	.sectionflags	@""
	.align	4
.nv.constant0._ZN7cutlass13device_kernelIN5flash19enable_sm80_to_sm89INS1_16FlashAttnFwdSm80INS1_25CollectiveMainloopFwdSm80ILi8ELi1ELb1EN4cute5tupleIJNS5_1CILi128EEENS7_ILi112EEES8_EEELi128ENS_10bfloat16_tEfNS_4arch4Sm80ELb1ELb0ELb1ELb1ELb1ELb1ELb1ELb1EEENS1_21CollectiveEpilogueFwdINS6_IJS8_S8_S9_EEENS6_IJNS7_ILi1EEESH_SH_EEESB_SD_Li256ELb1ELb1ELb1ELb0EEENS1_36VarlenDynamicPersistentTileSchedulerILi128ELi112ELi256ELi256ELb1ELb1ELb0ELb1ELb1ELb1EEEEEEEEEvNT_6ParamsE:
	.zero		1432


//--------------------- .nv.constant0._ZN7cutlass13device_kernelIN5flash19enable_sm80_to_sm89INS1_16FlashAttnFwdSm80INS1_25CollectiveMainloopFwdSm80ILi8ELi1ELb1EN4cute5tupleIJNS5_1CILi128EEES8_S8_EEELi128ENS_10bfloat16_tEfNS_4arch4Sm80ELb0ELb0ELb0ELb0ELb1ELb0ELb1ELb1EEENS1_21CollectiveEpilogueFwdIS9_NS6_IJNS7_ILi1EEESF_SF_EEESA_SC_Li256ELb0ELb1ELb1ELb0EEENS1_19SingleTileSchedulerILb0ELb1ELb1ELi128EEEEEEEEEvNT_6ParamsE --------------------------
	.section	.nv.constant0._ZN7cutlass13device_kernelIN5flash19enable_sm80_to_sm89INS1_16FlashAttnFwdSm80INS1_25CollectiveMainloopFwdSm80ILi8ELi1ELb1EN4cute5tupleIJNS5_1CILi128EEES8_S8_EEELi128ENS_10bfloat16_tEfNS_4arch4Sm80ELb0ELb0ELb0ELb0ELb1ELb0ELb1ELb1EEENS1_21CollectiveEpilogueFwdIS9_NS6_IJNS7_ILi1EEESF_SF_EEESA_SC_Li256ELb0ELb1ELb1ELb0EEENS1_19SingleTileSchedulerILb0ELb1ELb1ELi128EEEEEEEEEvNT_6ParamsE,"a",@progbits
	.sectionflags	@""
	.align	4
.nv.constant0._ZN7cutlass13device_kernelIN5flash19enable_sm80_to_sm89INS1_16FlashAttnFwdSm80INS1_25CollectiveMainloopFwdSm80ILi8ELi1ELb1EN4cute5tupleIJNS5_1CILi128EEES8_S8_EEELi128ENS_10bfloat16_tEfNS_4arch4Sm80ELb0ELb0ELb0ELb0ELb1ELb0ELb1ELb1EEENS1_21CollectiveEpilogueFwdIS9_NS6_IJNS7_ILi1EEESF_SF_EEESA_SC_Li256ELb0ELb1ELb1ELb0EEENS1_19SingleTileSchedulerILb0ELb1ELb1ELi128EEEEEEEEEvNT_6ParamsE:
	.zero		1400


//--------------------- .nv.constant0._ZN7cutlass13device_kernelIN5flash19enable_sm80_to_sm89INS1_16FlashAttnFwdSm80INS1_25CollectiveMainloopFwdSm80ILi8ELi1ELb1EN4cute5tupleIJNS5_1CILi128EEENS7_ILi96EEES8_EEELi128ENS_10bfloat16_tEfNS_4arch4Sm80ELb0ELb1ELb0ELb0ELb1ELb0ELb1ELb1EEENS1_21CollectiveEpilogueFwdINS6_IJS8_S8_S9_EEENS6_IJNS7_ILi1EEESH_SH_EEESB_SD_Li256ELb0ELb1ELb1ELb0EEENS1_19SingleTileSchedulerILb0ELb1ELb1ELi128EEEEEEEEEvNT_6ParamsE --------------------------
	.section	.nv.constant0._ZN7cutlass13device_kernelIN5flash19enable_sm80_to_sm89INS1_16FlashAttnFwdSm80INS1_25CollectiveMainloopFwdSm80ILi8ELi1ELb1EN4cute5tupleIJNS5_1CILi128EEENS7_ILi96EEES8_EEELi128ENS_10bfloat16_tEfNS_4arch4Sm80ELb0ELb1ELb0ELb0ELb1ELb0ELb1ELb1EEENS1_21CollectiveEpilogueFwdINS6_IJS8_S8_S9_EEENS6_IJNS7_ILi1EEESH_SH_EEESB_SD_Li256ELb0ELb1ELb1ELb0EEENS1_19SingleTileSchedulerILb0ELb1ELb1ELi128EEEEEEEEEvNT_6ParamsE,"a",@progbits
	.sectionflags	@""
	.align	4
.nv.constant0._ZN7cutlass13device_kernelIN5flash19enable_sm80_to_sm89INS1_16FlashAttnFwdSm80INS1_25CollectiveMainloopFwdSm80ILi8ELi1ELb1EN4cute5tupleIJNS5_1CILi128EEENS7_ILi96EEES8_EEELi128ENS_10bfloat16_tEfNS_4arch4Sm80ELb0ELb1ELb0ELb0ELb1ELb0ELb1ELb1EEENS1_21CollectiveEpilogueFwdINS6_IJS8_S8_S9_EEENS6_IJNS7_ILi1EEESH_SH_EEESB_SD_Li256ELb0ELb1ELb1ELb0EEENS1_19SingleTileSchedulerILb0ELb1ELb1ELi128EEEEEEEEEvNT_6ParamsE:
	.zero		1400


//--------------------- .nv.constant0._ZN7cutlass13device_kernelIN5flash19enable_sm80_to_sm89INS1_16FlashAttnFwdSm80INS1_25CollectiveMainloopFwdSm80ILi8ELi1ELb1EN4cute5tupleIJNS5_1CILi128EEES8_S8_EEELi128ENS_10bfloat16_tEfNS_4arch4Sm80ELb1ELb0ELb0ELb0ELb1ELb0ELb1ELb1EEENS1_21CollectiveEpilogueFwdIS9_NS6_IJNS7_ILi1EEESF_SF_EEESA_SC_Li256ELb0ELb1ELb1ELb0EEENS1_30DynamicPersistentTileSchedulerILi256ELi256ELb1ELb1ELb0EEEEEEEEEvNT_6ParamsE --------------------------
	.section	.nv.constant0._ZN7cutlass13device_kernelIN5flash19enable_sm80_to_sm89INS1_16FlashAttnFwdSm80INS1_25CollectiveMainloopFwdSm80ILi8ELi1ELb1EN4cute5tupleIJNS5_1CILi128EEES8_S8_EEELi128ENS_10bfloat16_tEfNS_4arch4Sm80ELb1ELb0ELb0ELb0ELb1ELb0ELb1ELb1EEENS1_21CollectiveEpilogueFwdIS9_NS6_IJNS7_ILi1EEESF_SF_EEESA_SC_Li256ELb0ELb1ELb1ELb0EEENS1_30DynamicPersistentTileSchedulerILi256ELi256ELb1ELb1ELb0EEEEEEEEEvNT_6ParamsE,"a",@progbits
	.sectionflags	@""
	.align	4
.nv.constant0._ZN7cutlass13device_kernelIN5flash19enable_sm80_to_sm89INS1_16FlashAttnFwdSm80INS1_25CollectiveMainloopFwdSm80ILi8ELi1ELb1EN4cute5tupleIJNS5_1CILi128EEES8_S8_EEELi128ENS_10bfloat16_tEfNS_4arch4Sm80ELb1ELb0ELb0ELb0ELb1ELb0ELb1ELb1EEENS1_21CollectiveEpilogueFwdIS9_NS6_IJNS7_ILi1EEESF_SF_EEESA_SC_Li256ELb0ELb1ELb1ELb0EEENS1_30DynamicPersistentTileSchedulerILi256ELi256ELb1ELb1ELb0EEEEEEEEEvNT_6ParamsE:
	.zero		1416


//--------------------- .nv.constant0._ZN7cutlass13device_kernelIN5flash19enable_sm80_to_sm89INS1_16FlashAttnFwdSm80INS1_25CollectiveMainloopFwdSm80ILi4ELi1ELb0EN4cute5tupleIJNS5_1CILi128EEENS7_ILi64EEES8_EEELi128ENS_10bfloat16_tEfNS_4arch4Sm80ELb0ELb0ELb0ELb0ELb1ELb0ELb1ELb1EEENS1_21CollectiveEpilogueFwdINS6_IJS8_S8_S9_EEENS6_IJNS7_ILi1EEESH_SH_EEESB_SD_Li128ELb0ELb1ELb1ELb0EEENS1_19SingleTileSchedulerILb0ELb1ELb1ELi128EEEEEEEEEvNT_6ParamsE --------------------------
	.section	.nv.constant0._ZN7cutlass13device_kernelIN5flash19enable_sm80_to_sm89INS1_16FlashAttnFwdSm80INS1_25CollectiveMainloopFwdSm80ILi4ELi1ELb0EN4cute5tupleIJNS5_1CILi128EEENS7_ILi64EEES8_EEELi128ENS_10bfloat16_tEfNS_4arch4Sm80ELb0ELb0ELb0ELb0ELb1ELb0ELb1ELb1EEENS1_21CollectiveEpilogueFwdINS6_IJS8_S8_S9_EEENS6_IJNS7_ILi1EEESH_SH_EEESB_SD_Li128ELb0ELb1ELb1ELb0EEENS1_19SingleTileSchedulerILb0ELb1ELb1ELi128EEEEEEEEEvNT_6ParamsE,"a",@progbits
	.sectionflags	@""
	.align	4
.nv.constant0._ZN7cutlass13device_kernelIN5flash19enable_sm80_to_sm89INS1_16FlashAttnFwdSm80INS1_25CollectiveMainloopFwdSm80ILi4ELi1ELb0EN4cute5tupleIJNS5_1CILi128EEENS7_ILi64EEES8_EEELi128ENS_10bfloat16_tEfNS_4arch4Sm80ELb0ELb0ELb0ELb0ELb1ELb0ELb1ELb1EEENS1_21CollectiveEpilogueFwdINS6_IJS8_S8_S9_EEENS6_IJNS7_ILi1EEESH_SH_EEESB_SD_Li128ELb0ELb1ELb1ELb0EEENS1_19SingleTileSchedulerILb0ELb1ELb1ELi128EEEEEEEEEvNT_6ParamsE:
	.zero		1400


//--------------------- .nv.constant0._ZN7cutlass13device_kernelIN5flash19enable_sm80_to_sm89INS1_16FlashAttnFwdSm80INS1_25CollectiveMainloopFwdSm80ILi8ELi1ELb1EN4cute5tupleIJNS5_1CILi128EEENS7_ILi112EEES8_EEELi128ENS_10bfloat16_tEfNS_4arch4Sm80ELb0ELb0ELb0ELb1ELb1ELb0ELb1ELb1EEENS1_21CollectiveEpilogueFwdINS6_IJS8_S8_S9_EEENS6_IJNS7_ILi1EEESH_SH_EEESB_SD_Li256ELb1ELb1ELb1ELb0EEENS1_36VarlenDynamicPersistentTileSchedulerILi128ELi112ELi256ELi256ELb1ELb1ELb0ELb0ELb1ELb1EEEEEEEEEvNT_6ParamsE --------------------------
	.section	.nv.constant0._ZN7cutlass13device_kernelIN5flash19enable_sm80_to_sm89INS1_16FlashAttnFwdSm80INS1_25CollectiveMainloopFwdSm80ILi8ELi1ELb1EN4cute5tupleIJNS5_1CILi128EEENS7_ILi112EEES8_EEELi128ENS_10bfloat16_tEfNS_4arch4Sm80ELb0ELb0ELb0ELb1ELb1ELb0ELb1ELb1EEENS1_21CollectiveEpilogueFwdINS6_IJS8_S8_S9_EEENS6_IJNS7_ILi1EEESH_SH_EEESB_SD_Li256ELb1ELb1ELb1ELb0EEENS1_36VarlenDynamicPersistentTileSchedulerILi128ELi112ELi256ELi256ELb1ELb1ELb0ELb0ELb1ELb1EEEEEEEEEvNT_6ParamsE,"a",@progbits
	.sectionflags	@""
	.align	4
.nv.constant0._ZN7cutlass13device_kernelIN5flash19enable_sm80_to_sm89INS1_16FlashAttnFwdSm80INS1_25CollectiveMainloopFwdSm80ILi8ELi1ELb1EN4cute5tupleIJNS5_1CILi128EEENS7_ILi112EEES8_EEELi128ENS_10bfloat16_tEfNS_4arch4Sm80ELb0ELb0ELb0ELb1ELb1ELb0ELb1ELb1EEENS1_21CollectiveEpilogueFwdINS6_IJS8_S8_S9_EEENS6_IJNS7_ILi1EEESH_SH_EEESB_SD_Li256ELb1ELb1ELb1ELb0EEENS1_36VarlenDynamicPersistentTileSchedulerILi128ELi112ELi256ELi256ELb1ELb1ELb0ELb0ELb1ELb1EEEEEEEEEvNT_6ParamsE:
	.zero		1432


//--------------------- .nv.constant0._ZN7cutlass13device_kernelIN5flash19enable_sm80_to_sm89INS1_16FlashAttnFwdSm80INS1_25CollectiveMainloopFwdSm80ILi8ELi1ELb1EN4cute5tupleIJNS5_1CILi128EEENS7_ILi112EEES8_EEELi128ENS_10bfloat16_tEfNS_4arch4Sm80ELb0ELb0ELb0ELb1ELb1ELb1ELb1ELb1EEENS1_21CollectiveEpilogueFwdINS6_IJS8_S8_S9_EEENS6_IJNS7_ILi1EEESH_SH_EEESB_SD_Li256ELb1ELb1ELb1ELb0EEENS1_36VarlenDynamicPersistentTileSchedulerILi128ELi112ELi256ELi256ELb1ELb1ELb0ELb0ELb1ELb1EEEEEEEEEvNT_6ParamsE --------------------------
	.section	.nv.constant0._ZN7cutlass13device_kernelIN5flash19enable_sm80_to_sm89INS1_16FlashAttnFwdSm80INS1_25CollectiveMainloopFwdSm80ILi8ELi1ELb1EN4cute5tupleIJNS5_1CILi128EEENS7_ILi112EEES8_EEELi128ENS_10bfloat16_tEfNS_4arch4Sm80ELb0ELb0ELb0ELb1ELb1ELb1ELb1ELb1EEENS1_21CollectiveEpilogueFwdINS6_IJS8_S8_S9_EEENS6_IJNS7_ILi1EEESH_SH_EEESB_SD_Li256ELb1ELb1ELb1ELb0EEENS1_36VarlenDynamicPersistentTileSchedulerILi128ELi112ELi256ELi256ELb1ELb1ELb0ELb0ELb1ELb1EEEEEEEEEvNT_6ParamsE,"a",@progbits
	.sectionflags	@""
	.align	4
.nv.constant0._ZN7cutlass13device_kernelIN5flash19enable_sm80_to_sm89INS1_16FlashAttnFwdSm80INS1_25CollectiveMainloopFwdSm80ILi8ELi1ELb1EN4cute5tupleIJNS5_1CILi128EEENS7_ILi112EEES8_EEELi128ENS_10bfloat16_tEfNS_4arch4Sm80ELb0ELb0ELb0ELb1ELb1ELb1ELb1ELb1EEENS1_21CollectiveEpilogueFwdINS6_IJS8_S8_S9_EEENS6_IJNS7_ILi1EEESH_SH_EEESB_SD_Li256ELb1ELb1ELb1ELb0EEENS1_36VarlenDynamicPersistentTileSchedulerILi128ELi112ELi256ELi256ELb1ELb1ELb0ELb0ELb1ELb1EEEEEEEEEvNT_6ParamsE:
	.zero		1432


//--------------------- .nv.constant0._ZN7cutlass13device_kernelIN5flash19enable_sm80_to_sm89INS1_16FlashAttnFwdSm80INS1_25CollectiveMainloopFwdSm80ILi4ELi1ELb0EN4cute5tupleIJNS5_1CILi128EEENS7_ILi48EEES8_EEELi128ENS_10bfloat16_tEfNS_4arch4Sm80ELb0ELb1ELb0ELb0ELb1ELb0ELb1ELb1EEENS1_21CollectiveEpilogueFwdINS6_IJS8_S8_S9_EEENS6_IJNS7_ILi1EEESH_SH_EEESB_SD_Li128ELb0ELb1ELb1ELb0EEENS1_19SingleTileSchedulerILb0ELb1ELb1ELi128EEEEEEEEEvNT_6ParamsE --------------------------
	.section	.nv.constant0._ZN7cutlass13device_kernelIN5flash19enable_sm80_to_sm89INS1_16FlashAttnFwdSm80INS1_25CollectiveMainloopFwdSm80ILi4ELi1ELb0EN4cute5tupleIJNS5_1CILi128EEENS7_ILi48EEES8_EEELi128ENS_10bfloat16_tEfNS_4arch4Sm80ELb0ELb1ELb0ELb0ELb1ELb0ELb1ELb1EEENS1_21CollectiveEpilogueFwdINS6_IJS8_S8_S9_EEENS6_IJNS7_ILi1EEESH_SH_EEESB_SD_Li128ELb0ELb1ELb1ELb0EEENS1_19SingleTileSchedulerILb0ELb1ELb1ELi128EEEEEEEEEvNT_6ParamsE,"a",@progbits
	.sectionflags	@""
	.align	4
.nv.constant0._ZN7cutlass13device_kernelIN5flash19enable_sm80_to_sm89INS1_16FlashAttnFwdSm80INS1_25CollectiveMainloopFwdSm80ILi4ELi1ELb0EN4cute5tupleIJNS5_1CILi128EEENS7_ILi48EEES8_EEELi128ENS_10bfloat16_tEfNS_4arch4Sm80ELb0ELb1ELb0ELb0ELb1ELb0ELb1ELb1EEENS1_21CollectiveEpilogueFwdINS6_IJS8_S8_S9_EEENS6_IJNS7_ILi1EEESH_SH_EEESB_SD_Li128ELb0ELb1ELb1ELb0EEENS1_19SingleTileSchedulerILb0ELb1ELb1ELi128EEEEEEEEEvNT_6ParamsE:
	.zero		1400


//--------------------- .nv.constant0._ZN7cutlass13device_kernelIN5flash19enable_sm80_to_sm89INS1_16FlashAttnFwdSm80INS1_25CollectiveMainloopFwdSm80ILi8ELi1ELb1EN4cute5tupleIJNS5_1CILi128EEENS7_ILi96EEES8_EEELi128ENS_10bfloat16_tEfNS_4arch4Sm80ELb0ELb1ELb0ELb1ELb1ELb0ELb1ELb1EEENS1_21CollectiveEpilogueFwdINS6_IJS8_S8_S9_EEENS6_IJNS7_ILi1EEESH_SH_EEESB_SD_Li256ELb1ELb1ELb1ELb0EEENS1_36VarlenDynamicPersistentTileSchedulerILi128ELi96ELi256ELi256ELb1ELb1ELb0ELb1ELb0ELb1EEEEEEEEEvNT_6ParamsE --------------------------
	.section	.nv.constant0._ZN7cutlass13device_kernelIN5flash19enable_sm80_to_sm89INS1_16FlashAttnFwdSm80INS1_25CollectiveMainloopFwdSm80ILi8ELi1ELb1EN4cute5tupleIJNS5_1CILi128EEENS7_ILi96EEES8_EEELi128ENS_10bfloat16_tEfNS_4arch4Sm80ELb0ELb1ELb0ELb1ELb1ELb0ELb1ELb1EEENS1_21CollectiveEpilogueFwdINS6_IJS8_S8_S9_EEENS6_IJNS7_ILi1EEESH_SH_EEESB_SD_Li256ELb1ELb1ELb1ELb0EEENS1_36VarlenDynamicPersistentTileSchedulerILi128ELi96ELi256ELi256ELb1ELb1ELb0ELb1ELb0ELb1EEEEEEEEEvNT_6ParamsE,"a",@progbits
	.sectionflags	@""
	.align	4
.nv.constant0._ZN7cutlass13device_kernelIN5flash19enable_sm80_to_sm89INS1_16FlashAttnFwdSm80INS1_25CollectiveMainloopFwdSm80ILi8ELi1ELb1EN4cute5tupleIJNS5_1CILi128EEENS7_ILi96EEES8_EEELi128ENS_10bfloat16_tEfNS_4arch4Sm80ELb0ELb1ELb0ELb1ELb1ELb0ELb1ELb1EEENS1_21CollectiveEpilogueFwdINS6_IJS8_S8_S9_EEENS6_IJNS7_ILi1EEESH_SH_EEESB_SD_Li256ELb1ELb1ELb1ELb0EEENS1_36VarlenDynamicPersistentTileSchedulerILi128ELi96ELi256ELi256ELb1ELb1ELb0ELb1ELb0ELb1EEEEEEEEEvNT_6ParamsE:
	.zero		1432


//--------------------- .nv.constant0._ZN7cutlass13device_kernelIN5flash19enable_sm80_to_sm89INS1_16FlashAttnFwdSm80INS1_25CollectiveMainloopFwdSm80ILi8ELi1ELb1EN4cute5tupleIJNS5_1CILi128EEENS7_ILi96EEES8_EEELi128ENS_10bfloat16_tEfNS_4arch4Sm80ELb0ELb1ELb0ELb1ELb1ELb1ELb1ELb1EEENS1_21CollectiveEpilogueFwdINS6_IJS8_S8_S9_EEENS6_IJNS7_ILi1EEESH_SH_EEESB_SD_Li256ELb1ELb1ELb1ELb0EEENS1_36VarlenDynamicPersistentTileSchedulerILi128ELi96ELi256ELi256ELb1ELb1ELb0ELb1ELb0ELb1EEEEEEEEEvNT_6ParamsE --------------------------
	.section	.nv.constant0._ZN7cutlass13device_kernelIN5flash19enable_sm80_to_sm89INS1_16FlashAttnFwdSm80INS1_25CollectiveMainloopFwdSm80ILi8ELi1ELb1EN4cute5tupleIJNS5_1CILi128EEENS7_ILi96EEES8_EEELi128ENS_10bfloat16_tEfNS_4arch4Sm80ELb0ELb1ELb0ELb1ELb1ELb1ELb1ELb1EEENS1_21CollectiveEpilogueFwdINS6_IJS8_S8_S9_EEENS6_IJNS7_ILi1EEESH_SH_EEESB_SD_Li256ELb1ELb1ELb1ELb0EEENS1_36VarlenDynamicPersistentTileSchedulerILi128ELi96ELi256ELi256ELb1ELb1ELb0ELb1ELb0ELb1EEEEEEEEEvNT_6ParamsE,"a",@progbits
	.sectionflags	@""
	.align	4
.nv.constant0._ZN7cutlass13device_kernelIN5flash19enable_sm80_to_sm89INS1_16FlashAttnFwdSm80INS1_25CollectiveMainloopFwdSm80ILi8ELi1ELb1EN4cute5tupleIJNS5_1CILi128EEENS7_ILi96EEES8_EEELi128ENS_10bfloat16_tEfNS_4arch4Sm80ELb0ELb1ELb0ELb1ELb1ELb1ELb1ELb1EEENS1_21CollectiveEpilogueFwdINS6_IJS8_S8_S9_EEENS6_IJNS7_ILi1EEESH_SH_EEESB_SD_Li256ELb1ELb1ELb1ELb0EEENS1_36VarlenDynamicPersistentTileSchedulerILi128ELi96ELi256ELi256ELb1ELb1ELb0ELb1ELb0ELb1EEEEEEEEEvNT_6ParamsE:
	.zero		1432


//--------------------- .nv.constant0._ZN7cutlass13device_kernelIN5flash19enable_sm80_to_sm89INS1_16FlashAttnFwdSm80INS1_25CollectiveMainloopFwdSm80ILi4ELi1ELb0EN4cute5tupleIJNS5_1CILi128EEENS7_ILi64EEES8_EEELi128ENS_10bfloat16_tEfNS_4arch4Sm80ELb1ELb0ELb0ELb0ELb1ELb0ELb1ELb1EEENS1_21CollectiveEpilogueFwdINS6_IJS8_S8_S9_EEENS6_IJNS7_ILi1EEESH_SH_EEESB_SD_Li128ELb0ELb1ELb1ELb0EEENS1_30DynamicPersistentTileSchedulerILi128ELi128ELb1ELb1ELb0EEEEEEEEEvNT_6ParamsE --------------------------
	.section	.nv.constant0._ZN7cutlass13device_kernelIN5flash19enable_sm80_to_sm89INS1_16FlashAttnFwdSm80INS1_25CollectiveMainloopFwdSm80ILi4ELi1ELb0EN4cute5tupleIJNS5_1CILi128EEENS7_ILi64EEES8_EEELi128ENS_10bfloat16_tEfNS_4arch4Sm80ELb1ELb0ELb0ELb0ELb1ELb0ELb1ELb1EEENS1_21CollectiveEpilogueFwdINS6_IJS8_S8_S9_EEENS6_IJNS7_ILi1EEESH_SH_EEESB_SD_Li128ELb0ELb1ELb1ELb0EEENS1_30DynamicPersistentTileSchedulerILi128ELi128ELb1ELb1ELb0EEEEEEEEEvNT_6ParamsE,"a",@progbits
	.sectionflags	@""
	.align	4
.nv.constant0._ZN7cutlass13device_kernelIN5flash19enable_sm80_to_sm89INS1_16FlashAttnFwdSm80INS1_25CollectiveMainloopFwdSm80ILi4ELi1ELb0EN4cute5tupleIJNS5_1CILi128EEENS7_ILi64EEES8_EEELi128ENS_10bfloat16_tEfNS_4arch4Sm80ELb1ELb0ELb0ELb0ELb1ELb0ELb1ELb1EEENS1_21CollectiveEpilogueFwdINS6_IJS8_S8_S9_EEENS6_IJNS7_ILi1EEESH_SH_EEESB_SD_Li128ELb0ELb1ELb1ELb0EEENS1_30DynamicPersistentTileSchedulerILi128ELi128ELb1ELb1ELb0EEEEEEEEEvNT_6ParamsE:
	.zero		1416


//--------------------- .nv.constant0._ZN7cutlass13device_kernelIN5flash19enable_sm80_to_sm89INS1_16FlashAttnFwdSm80INS1_25CollectiveMainloopFwdSm80ILi8ELi1ELb1EN4cute5tupleIJNS5_1CILi128EEENS7_ILi112EEES8_EEELi128ENS_10bfloat16_tEfNS_4arch4Sm80ELb1ELb0ELb0ELb1ELb1ELb0ELb1ELb1EEENS1_21CollectiveEpilogueFwdINS6_IJS8_S8_S9_EEENS6_IJNS7_ILi1EEESH_SH_EEESB_SD_Li256ELb1ELb1ELb1ELb0EEENS1_36VarlenDynamicPersistentTileSchedulerILi128ELi112ELi256ELi256ELb1ELb1ELb0ELb1ELb1ELb1EEEEEEEEEvNT_6ParamsE --------------------------
	.section	.nv.constant0._ZN7cutlass13device_kernelIN5flash19enable_sm80_to_sm89INS1_16FlashAttnFwdSm80INS1_25CollectiveMainloopFwdSm80ILi8ELi1ELb1EN4cute5tupleIJNS5_1CILi128EEENS7_ILi112EEES8_EEELi128ENS_10bfloat16_tEfNS_4arch4Sm80ELb1ELb0ELb0ELb1ELb1ELb0ELb1ELb1EEENS1_21CollectiveEpilogueFwdINS6_IJS8_S8_S9_EEENS6_IJNS7_ILi1EEESH_SH_EEESB_SD_Li256ELb1ELb1ELb1ELb0EEENS1_36VarlenDynamicPersistentTileSchedulerILi128ELi112ELi256ELi256ELb1ELb1ELb0ELb1ELb1ELb1EEEEEEEEEvNT_6ParamsE,"a",@progbits
	.sectionflags	@""
	.align	4
.nv.constant0._ZN7cutlass13device_kernelIN5flash19enable_sm80_to_sm89INS1_16FlashAttnFwdSm80INS1_25CollectiveMainloopFwdSm80ILi8ELi1ELb1EN4cute5tupleIJNS5_1CILi128EEENS7_ILi112EEES8_EEELi128ENS_10bfloat16_tEfNS_4arch4Sm80ELb1ELb0ELb0ELb1ELb1ELb0ELb1ELb1EEENS1_21CollectiveEpilogueFwdINS6_IJS8_S8_S9_EEENS6_IJNS7_ILi1EEESH_SH_EEESB_SD_Li256ELb1ELb1ELb1ELb0EEENS1_36VarlenDynamicPersistentTileSchedulerILi128ELi112ELi256ELi256ELb1ELb1ELb0ELb1ELb1ELb1EEEEEEEEEvNT_6ParamsE:
	.zero		1432


//--------------------- .nv.constant0._ZN7cutlass13device_kernelIN5flash19enable_sm80_to_sm89INS1_16FlashAttnFwdSm80INS1_25CollectiveMainloopFwdSm80ILi8ELi1ELb1EN4cute5tupleIJNS5_1CILi128EEENS7_ILi112EEES8_EEELi128ENS_10bfloat16_tEfNS_4arch4Sm80ELb1ELb0ELb0ELb1ELb1ELb1ELb1ELb1EEENS1_21CollectiveEpilogueFwdINS6_IJS8_S8_S9_EEENS6_IJNS7_ILi1EEESH_SH_EEESB_SD_Li256ELb1ELb1ELb1ELb0EEENS1_36VarlenDynamicPersistentTileSchedulerILi128ELi112ELi256ELi256ELb1ELb1ELb0ELb1ELb1ELb1EEEEEEEEEvNT_6ParamsE --------------------------
	.section	.nv.constant0._ZN7cutlass13device_kernelIN5flash19enable_sm80_to_sm89INS1_16FlashAttnFwdSm80INS1_25CollectiveMainloopFwdSm80ILi8ELi1ELb1EN4cute5tupleIJNS5_1CILi128EEENS7_ILi112EEES8_EEELi128ENS_10bfloat16_tEfNS_4arch4Sm80ELb1ELb0ELb0ELb1ELb1ELb1ELb1ELb1EEENS1_21CollectiveEpilogueFwdINS6_IJS8_S8_S9_EEENS6_IJNS7_ILi1EEESH_SH_EEESB_SD_Li256ELb1ELb1ELb1ELb0EEENS1_36VarlenDynamicPersistentTileSchedulerILi128ELi112ELi256ELi256ELb1ELb1ELb0ELb1ELb1ELb1EEEEEEEEEvNT_6ParamsE,"a",@progbits
	.sectionflags	@""
	.align	4
.nv.constant0._ZN7cutlass13device_kernelIN5flash19enable_sm80_to_sm89INS1_16FlashAttnFwdSm80INS1_25CollectiveMainloopFwdSm80ILi8ELi1ELb1EN4cute5tupleIJNS5_1CILi128EEENS7_ILi112EEES8_EEELi128ENS_10bfloat16_tEfNS_4arch4Sm80ELb1ELb0ELb0ELb1ELb1ELb1ELb1ELb1EEENS1_21CollectiveEpilogueFwdINS6_IJS8_S8_S9_EEENS6_IJNS7_ILi1EEESH_SH_EEESB_SD_Li256ELb1ELb1ELb1ELb0EEENS1_36VarlenDynamicPersistentTileSchedulerILi128ELi112ELi256ELi256ELb1ELb1ELb0ELb1ELb1ELb1EEEEEEEEEvNT_6ParamsE:
	.zero		1432


//--------------------- .text._ZN7cutlass13device_kernelIN5flash19enable_sm80_to_sm89INS1_16FlashAttnFwdSm80INS1_25CollectiveMainloopFwdSm80ILi8ELi1ELb1EN4cute5tupleIJNS5_1CILi128EEES8_S8_EEELi128ENS_10bfloat16_tEfNS_4arch4Sm80ELb0ELb0ELb1ELb0ELb1ELb0ELb1ELb1EEENS1_21CollectiveEpilogueFwdIS9_NS6_IJNS7_ILi1EEESF_SF_EEESA_SC_Li256ELb0ELb1ELb1ELb0EEENS1_19SingleTileSchedulerILb0ELb1ELb1ELi128EEEEEEEEEvNT_6ParamsE --------------------------
	.section	.text._ZN7cutlass13device_kernelIN5flash19enable_sm80_to_sm89INS1_16FlashAttnFwdSm80INS1_25CollectiveMainloopFwdSm80ILi8ELi1ELb1EN4cute5tupleIJNS5_1CILi128EEES8_S8_EEELi128ENS_10bfloat16_tEfNS_4arch4Sm80ELb0ELb0ELb1ELb0ELb1ELb0ELb1ELb1EEENS1_21CollectiveEpilogueFwdIS9_NS6_IJNS7_ILi1EEESF_SF_EEESA_SC_Li256ELb0ELb1ELb1ELb0EEENS1_19SingleTileSchedulerILb0ELb1ELb1ELi128EEEEEEEEEvNT_6ParamsE,"ax",@progbits
	.sectioninfo	@"SHI_REGISTERS=255"
	.align	128
.text._ZN7cutlass13device_kernelIN5flash19enable_sm80_to_sm89INS1_16FlashAttnFwdSm80INS1_25CollectiveMainloopFwdSm80ILi8ELi1ELb1EN4cute5tupleIJNS5_1CILi128EEES8_S8_EEELi128ENS_10bfloat16_tEfNS_4arch4Sm80ELb0ELb0ELb1ELb0ELb1ELb0ELb1ELb1EEENS1_21CollectiveEpilogueFwdIS9_NS6_IJNS7_ILi1EEESF_SF_EEESA_SC_Li256ELb0ELb1ELb1ELb0EEENS1_19SingleTileSchedulerILb0ELb1ELb1ELi128EEEEEEEEEvNT_6ParamsE:
        .type           _ZN7cutlass13device_kernelIN5flash19enable_sm80_to_sm89INS1_16FlashAttnFwdSm80INS1_25CollectiveMainloopFwdSm80ILi8ELi1ELb1EN4cute5tupleIJNS5_1CILi128EEES8_S8_EEELi128ENS_10bfloat16_tEfNS_4arch4Sm80ELb0ELb0ELb1ELb0ELb1ELb0ELb1ELb1EEENS1_21CollectiveEpilogueFwdIS9_NS6_IJNS7_ILi1EEESF_SF_EEESA_SC_Li256ELb0ELb1ELb1ELb0EEENS1_19SingleTileSchedulerILb0ELb1ELb1ELi128EEEEEEEEEvNT_6ParamsE,@function
        .size           _ZN7cutlass13device_kernelIN5flash19enable_sm80_to_sm89INS1_16FlashAttnFwdSm80INS1_25CollectiveMainloopFwdSm80ILi8ELi1ELb1EN4cute5tupleIJNS5_1CILi128EEES8_S8_EEELi128ENS_10bfloat16_tEfNS_4arch4Sm80ELb0ELb0ELb1ELb0ELb1ELb0ELb1ELb1EEENS1_21CollectiveEpilogueFwdIS9_NS6_IJNS7_ILi1EEESF_SF_EEESA_SC_Li256ELb0ELb1ELb1ELb0EEENS1_19SingleTileSchedulerILb0ELb1ELb1ELi128EEEEEEEEEvNT_6ParamsE,(.L_x_3568 - _ZN7cutlass13device_kernelIN5flash19enable_sm80_to_sm89INS1_16FlashAttnFwdSm80INS1_25CollectiveMainloopFwdSm80ILi8ELi1ELb1EN4cute5tupleIJNS5_1CILi128EEES8_S8_EEELi128ENS_10bfloat16_tEfNS_4arch4Sm80ELb0ELb0ELb1ELb0ELb1ELb0ELb1ELb1EEENS1_21CollectiveEpilogueFwdIS9_NS6_IJNS7_ILi1EEESF_SF_EEESA_SC_Li256ELb0ELb1ELb1ELb0EEENS1_19SingleTileSchedulerILb0ELb1ELb1ELi128EEEEEEEEEvNT_6ParamsE)
        .other          _ZN7cutlass13device_kernelIN5flash19enable_sm80_to_sm89INS1_16FlashAttnFwdSm80INS1_25CollectiveMainloopFwdSm80ILi8ELi1ELb1EN4cute5tupleIJNS5_1CILi128EEES8_S8_EEELi128ENS_10bfloat16_tEfNS_4arch4Sm80ELb0ELb0ELb1ELb0ELb1ELb0ELb1ELb1EEENS1_21CollectiveEpilogueFwdIS9_NS6_IJNS7_ILi1EEESF_SF_EEESA_SC_Li256ELb0ELb1ELb1ELb0EEENS1_19SingleTileSchedulerILb0ELb1ELb1ELi128EEEEEEEEEvNT_6ParamsE,@"STO_CUDA_ENTRY STV_DEFAULT"
_ZN7cutlass13device_kernelIN5flash19enable_sm80_to_sm89INS1_16FlashAttnFwdSm80INS1_25CollectiveMainloopFwdSm80ILi8ELi1ELb1EN4cute5tupleIJNS5_1CILi128EEES8_S8_EEELi128ENS_10bfloat16_tEfNS_4arch4Sm80ELb0ELb0ELb1ELb0ELb1ELb0ELb1ELb1EEENS1_21CollectiveEpilogueFwdIS9_NS6_IJNS7_ILi1EEESF_SF_EEESA_SC_Li256ELb0ELb1ELb1ELb0EEENS1_19SingleTileSchedulerILb0ELb1ELb1ELi128EEEEEEEEEvNT_6ParamsE:
[----:B------:R-:W-:Y:S02]  /*0000*/  MOV R1, c[0x0][0x28] ;  /* 0x00000a0000017a02 */ /* 0x000fe40000000f00 */
[----:B------:R-:W1:Y:S01]  /*0010*/  S2R R5, SR_TID.X ;  /* 0x0000000000057919 */ /* 0x000e620000002100 */
[----:B------:R-:W2:Y:S01]  /*0020*/  S2UR UR6, SR_CTAID.Y ;  /* 0x00000000000679c3 */ /* 0x000ea20000002600 */
[----:B------:R-:W-:-:S07]  /*0030*/  IADD3 R1, R1, -0x20, RZ ;  /* 0xffffffe001017810 */ /* 0x000fce0007ffe0ff */
[----:B------:R-:W3:Y:S01]  /*0040*/  S2UR UR18, SR_CTAID.Z ;  /* 0x00000000001279c3 */ /* 0x000ee20000002700 */
[----:B-1----:R-:W-:-:S06]  /*0050*/  SHF.R.U32.HI R0, RZ, 0x5, R5 ;  /* 0x00000005ff007819 */ /* 0x002fcc0000011605 */
[----:B------:R-:W1:Y:S02]  /*0060*/  SHFL.IDX PT, R0, R0, RZ, 0x1f ;  /* 0x00001fff00007589 */ /* 0x000e6400000e0000 */
[----:B-1----:R-:W-:-:S13]  /*0070*/  ISETP.NE.AND P0, PT, R0, RZ, PT ;  /* 0x000000ff0000720c */ /* 0x002fda0003f05270 */
[----:B--23--:R-:W-:Y:S05]  /*0080*/  @!P0 BRA `(.L_x_0) ;  /* 0x0000009000008947 */ /* 0x00cfea0003800000 */
[----:B------:R-:W-:Y:S01]  /*0090*/  MOV R0, c[0x0][0x550] ;  /* 0x0001540000007a02 */ /* 0x000fe20000000f00 */
[----:B------:R-:W-:-:S03]  /*00a0*/  UMOV UR10, UR6 ;  /* 0x00000006000a7c82 */ /* 0x000fc60008000000 */
[----:B------:R-:W-:-:S13]  /*00b0*/  ISETP.NE.AND P0, PT, R0, 0x1, PT ;  /* 0x000000010000780c */ /* 0x000fda0003f05270 */
[----:B------:R-:W-:Y:S05]  /*00c0*/  @!P0 BRA `(.L_x_1) ;  /* 0x000000b000008947 */ /* 0x000fea0003800000 */
[----:B------:R-:W-:Y:S02]  /*00d0*/  ULDC UR4, c[0x0][0x554] ;  /* 0x0001550000047ab9 */ /* 0x000fe40000000800 */
[----:B------:R-:W-:Y:S02]  /*00e0*/  UIMAD.WIDE.U32 UR4, UR6, UR4, URZ ;  /* 0x00000004060472a5 */ /* 0x000fe4000f8e003f */
[----:B------:R-:W-:Y:S02]  /*00f0*/  ULDC UR10, c[0x0][0x558] ;  /* 0x00015600000a7ab9 */ /* 0x000fe40000000800 */
[----:B------:R-:W-:Y:S01]  /*0100*/  USHF.R.U32.HI UR10, URZ, UR10, UR5 ;  /* 0x0000000a3f0a7299 */ /* 0x000fe20008011605 */
[----:B------:R-:W-:Y:S05]  /*0110*/  BRA `(.L_x_1) ;  /* 0x0000006000007947 */ /* 0x000fea0003800000 */
.L_x_0:
[----:B------:R-:W-:Y:S02]  /*0120*/  ULDC.64 UR4, c[0x0][0x550] ;  /* 0x0001540000047ab9 */ /* 0x000fe40000000a00 */
[----:B------:R-:W-:Y:S02]  /*0130*/  UISETP.NE.AND UP0, UPT, UR4, 0x1, UPT ;  /* 0x000000010400788c */ /* 0x000fe4000bf05270 */
[----:B------:R-:W-:-:S02]  /*0140*/  UIMAD.WIDE.U32 UR8, UR6, UR5, URZ ;  /* 0x00000005060872a5 */ /* 0x000fc4000f8e003f */
[----:B------:R-:W-:Y:S02]  /*0150*/  ULDC UR4, c[0x0][0x558] ;  /* 0x0001560000047ab9 */ /* 0x000fe40000000800 */
[----:B------:R-:W-:-:S05]  /*0160*/  UMOV UR10, UR6 ;  /* 0x00000006000a7c82 */ /* 0x000fca0008000000 */
[----:B------:R-:W-:-:S03]  /*0170*/  @UP0 USHF.R.U32.HI UR10, URZ, UR4, UR9 ;  /* 0x000000043f0a0299 */ /* 0x000fc60008011609 */
.L_x_1:
[----:B------:R-:W-:Y:S01]  /*0180*/  ISETP.LE.AND P0, PT, RZ, UR18, PT ;  /* 0x00000012ff007c0c */ /* 0x000fe2000bf03270 */
[----:B------:R-:W-:Y:S02]  /*0190*/  UIADD3 UR5, -UR10, URZ, URZ ;  /* 0x0000003f0a057290 */ /* 0x000fe4000fffe13f */
[----:B------:R-:W-:Y:S02]  /*01a0*/  ULDC UR4, c[0x0][0x550] ;  /* 0x0001540000047ab9 */ /* 0x000fe40000000800 */
[----:B------:R-:W-:-:S08]  /*01b0*/  UIMAD UR6, UR5, UR4, UR6 ;  /* 0x00000004050672a4 */ /* 0x000fd0000f8e0206 */
[----:B------:R-:W-:Y:S05]  /*01c0*/  @!P0 EXIT ;  /* 0x000000000000894d */ /* 0x000fea0003800000 */
[----:B------:R-:W-:Y:S02]  /*01d0*/  ULDC.64 UR4, c[0x0][0x370] ;  /* 0x0000dc0000047ab9 */ /* 0x000fe40000000a00 */
[----:B------:R-:W-:Y:S02]  /*01e0*/  UISETP.NE.U32.AND UP0, UPT, URZ, UR4, UPT ;  /* 0x000000043f00728c */ /* 0x000fe4000bf05070 */
[----:B------:R-:W-:Y:S02]  /*01f0*/  ULDC.64 UR8, c[0x0][0x370] ;  /* 0x0000dc0000087ab9 */ /* 0x000fe40000000a00 */
[----:B------:R-:W-:Y:S02]  /*0200*/  UISETP.NE.AND.EX UP0, UPT, URZ, UR5, UPT, UP0 ;  /* 0x000000053f00728c */ /* 0x000fe4000bf05300 */
[----:B------:R-:W-:-:S04]  /*0210*/  ULDC.64 UR12, c[0x0][0x118] ;  /* 0x00004600000c7ab9 */ /* 0x000fc80000000a00 */
[----:B------:R-:W-:-:S05]  /*0220*/  PLOP3.LUT P0, PT, PT, PT, UP0, 0x80, 0x0 ;  /* 0x000000000000781c */ /* 0x000fca0003f0f008 */
[----:B------:R-:W-:Y:S02]  /*0230*/  @UP0 UMOV UR4, 0x4 ;  /* 0x0000000400040882 */ /* 0x000fe40000000000 */
[----:B------:R-:W-:-:S06]  /*0240*/  @UP0 UIMAD.WIDE UR4, UR18, UR4, UR8 ;  /* 0x00000004120402a5 */ /* 0x000fcc000f8e0208 */
[----:B------:R-:W-:Y:S02]  /*0250*/  IMAD.U32 R2, RZ, RZ, UR4 ;  /* 0x00000004ff027e24 */ /* 0x000fe4000f8e00ff */
[----:B------:R-:W-:-:S05]  /*0260*/  IMAD.U32 R3, RZ, RZ, UR5 ;  /* 0x00000005ff037e24 */ /* 0x000fca000f8e00ff */
[----:B------:R-:W2:Y:S01]  /*0270*/  @P0 LDG.E R2, [R2.64] ;  /* 0x0000000c02020981 */ /* 0x000ea2000c1e1900 */
[----:B------:R-:W-:Y:S02]  /*0280*/  ULDC UR4, c[0x0][0x2ac] ;  /* 0x0000ab0000047ab9 */ /* 0x000fe40000000800 */
[----:B------:R-:W-:Y:S02]  /*0290*/  ULDC UR15, c[0x0][0x1d0] ;  /* 0x00007400000f7ab9 */ /* 0x000fe40000000800 */
[----:B------:R-:W-:Y:S02]  /*02a0*/  UIMAD UR15, UR4, UR15, URZ ;  /* 0x0000000f040f72a4 */ /* 0x000fe4000f8e023f */
[----:B------:R-:W-:Y:S02]  /*02b0*/  UMOV UR9, URZ ;  /* 0x0000003f00097c82 */ /* 0x000fe40008000000 */
[----:B------:R-:W-:Y:S02]  /*02c0*/  UISETP.GE.AND UP0, UPT, UR15, 0x1, UPT ;  /* 0x000000010f00788c */ /* 0x000fe4000bf06270 */
[----:B------:R-:W-:-:S02]  /*02d0*/  UIADD3 UR5, UR15, 0x7f, URZ ;  /* 0x0000007f0f057890 */ /* 0x000fc4000fffe03f */
[----:B------:R-:W-:Y:S02]  /*02e0*/  UMOV UR17, URZ ;  /* 0x0000003f00117c82 */ /* 0x000fe40008000000 */
[----:B------:R-:W-:-:S04]  /*02f0*/  USHF.R.S32.HI UR4, URZ, 0x1f, UR5 ;  /* 0x0000001f3f047899 */ /* 0x000fc80008011405 */
[----:B------:R-:W-:-:S04]  /*0300*/  ULEA.HI UR4, UR4, UR5, URZ, 0x7 ;  /* 0x0000000504047291 */ /* 0x000fc8000f8f383f */
[----:B------:R-:W-:Y:S01]  /*0310*/  USHF.R.S32.HI UR7, URZ, 0x7, UR4 ;  /* 0x000000073f077899 */ /* 0x000fe20008011404 */
[----:B--2---:R1:W2:Y:S01]  /*0320*/  @P0 R2UR UR9, R2 ;  /* 0x00000000020903c2 */ /* 0x0042a200000e0000 */
[----:B------:R-:W-:-:S13]  /*0330*/  PLOP3.LUT P0, PT, PT, PT, UP0, 0x80, 0x0 ;  /* 0x000000000000781c */ /* 0x000fda0003f0f008 */
[----:B-12---:R-:W-:Y:S05]  /*0340*/  @!P0 BRA `(.L_x_2) ;  /* 0x0000025000008947 */ /* 0x006fea0003800000 */
[----:B------:R-:W-:Y:S02]  /*0350*/  USHF.R.U32.HI UR4, URZ, 0x10, UR6 ;  /* 0x000000103f047899 */ /* 0x000fe40008011606 */
[----:B------:R-:W-:Y:S02]  /*0360*/  ULDC UR5, c[0x0][0x338] ;  /* 0x0000ce0000057ab9 */ /* 0x000fe40000000800 */
[----:B------:R-:W-:Y:S02]  /*0370*/  UISETP.NE.AND UP0, UPT, UR4, URZ, UPT ;  /* 0x0000003f0400728c */ /* 0x000fe4000bf05270 */
[----:B------:R-:W-:Y:S02]  /*0380*/  UMOV UR20, URZ ;  /* 0x0000003f00147c82 */ /* 0x000fe40008000000 */
[----:B------:R-:W-:-:S04]  /*0390*/  USEL UR5, UR4, UR5, UP0 ;  /* 0x0000000504057287 */ /* 0x000fc80008000000 */
[----:B------:R-:W-:Y:S02]  /*03a0*/  UIADD3 UR16, UR7, -0x1, UR5 ;  /* 0xffffffff07107890 */ /* 0x000fe4000fffe005 */
[----:B------:R-:W-:-:S05]  /*03b0*/  IMAD.U32 R0, RZ, RZ, UR5 ;  /* 0x00000005ff007e24 */ /* 0x000fca000f8e00ff */
[-C--:B------:R-:W-:Y:S02]  /*03c0*/  IABS R2, R0.reuse ;  /* 0x0000000000027213 */ /* 0x080fe40000000000 */
[----:B------:R-:W-:Y:S02]  /*03d0*/  IABS R0, R0 ;  /* 0x0000000000007213 */ /* 0x000fe40000000000 */
[----:B------:R-:W1:Y:S03]  /*03e0*/  R2UR UR14, R2 ;  /* 0x00000000020e73c2 */ /* 0x000e6600000e0000 */
[----:B------:R-:W-:-:S05]  /*03f0*/  IMAD.MOV R0, RZ, RZ, -R0 ;  /* 0x000000ffff007224 */ /* 0x000fca00078e0a00 */
[----:B------:R-:W2:Y:S01]  /*0400*/  R2UR UR8, R0 ;  /* 0x00000000000873c2 */ /* 0x000ea200000e0000 */
[----:B-1----:R-:W1:Y:S08]  /*0410*/  I2F.RP R2, UR14 ;  /* 0x0000000e00027d06 */ /* 0x002e700008209400 */
[----:B-1----:R-:W1:Y:S02]  /*0420*/  MUFU.RCP R2, R2 ;  /* 0x0000000200027308 */ /* 0x002e640000001000 */
[----:B-1----:R-:W-:-:S06]  /*0430*/  IADD3 R2, R2, 0xffffffe, RZ ;  /* 0x0ffffffe02027810 */ /* 0x002fcc0007ffe0ff */
[----:B------:R-:W1:Y:S02]  /*0440*/  F2I.FTZ.U32.TRUNC.NTZ R2, R2 ;  /* 0x0000000200027305 */ /* 0x000e64000021f000 */
[----:B-1----:R1:W3:Y:S02]  /*0450*/  R2UR UR21, R2 ;  /* 0x00000000021573c2 */ /* 0x0022e400000e0000 */
[----:B-1----:R-:W-:Y:S01]  /*0460*/  IMAD.U32 R2, RZ, RZ, UR16 ;  /* 0x00000010ff027e24 */ /* 0x002fe2000f8e00ff */
[----:B---3--:R-:W-:Y:S02]  /*0470*/  UIADD3 UR4, URZ, -UR21, URZ ;  /* 0x800000153f047290 */ /* 0x008fe4000fffe03f */
[----:B------:R-:W-:Y:S02]  /*0480*/  ULOP3.LUT UR16, UR16, UR5, URZ, 0x3c, !UPT ;  /* 0x0000000510107292 */ /* 0x000fe4000f8e3c3f */
[----:B------:R-:W-:Y:S01]  /*0490*/  IABS R2, R2 ;  /* 0x0000000200027213 */ /* 0x000fe20000000000 */
[----:B------:R-:W-:-:S03]  /*04a0*/  UIMAD UR4, UR4, UR14, URZ ;  /* 0x0000000e040472a4 */ /* 0x000fc6000f8e023f */
[----:B------:R-:W1:Y:S01]  /*04b0*/  R2UR UR11, R2 ;  /* 0x00000000020b73c2 */ /* 0x000e6200000e0000 */
[----:B------:R-:W-:-:S07]  /*04c0*/  UIMAD.WIDE.U32 UR20, UR21, UR4, UR20 ;  /* 0x00000004151472a5 */ /* 0x000fce000f8e0014 */
[----:B------:R-:W-:Y:S02]  /*04d0*/  UMOV UR17, UR21 ;  /* 0x0000001500117c82 */ /* 0x000fe40008000000 */
[----:B-1----:R-:W-:-:S07]  /*04e0*/  UIMAD.WIDE.U32 UR20, UR17, UR11, URZ ;  /* 0x0000000b111472a5 */ /* 0x002fce000f8e003f */
[----:B------:R-:W-:Y:S02]  /*04f0*/  UMOV UR17, UR21 ;  /* 0x0000001500117c82 */ /* 0x000fe40008000000 */
[----:B--2---:R-:W-:-:S04]  /*0500*/  UIMAD UR8, UR17, UR8, UR11 ;  /* 0x00000008110872a4 */ /* 0x004fc8000f8e020b */
[----:B------:R-:W-:-:S11]  /*0510*/  UISETP.GT.U32.AND UP0, UPT, UR14, UR8, UPT ;  /* 0x000000080e00728c */ /* 0x000fd6000bf04070 */
[----:B------:R-:W-:Y:S02]  /*0520*/  @!UP0 UIADD3 UR8, UR8, -UR14, URZ ;  /* 0x8000000e08088290 */ /* 0x000fe4000fffe03f */
[----:B------:R-:W-:Y:S02]  /*0530*/  @!UP0 UIADD3 UR17, UR17, 0x1, URZ ;  /* 0x0000000111118890 */ /* 0x000fe4000fffe03f */
[----:B------:R-:W-:Y:S02]  /*0540*/  UISETP.GE.U32.AND UP1, UPT, UR8, UR14, UPT ;  /* 0x0000000e0800728c */ /* 0x000fe4000bf26070 */
[----:B------:R-:W-:-:S09]  /*0550*/  UISETP.GE.AND UP0, UPT, UR16, URZ, UPT ;  /* 0x0000003f1000728c */ /* 0x000fd2000bf06270 */
[----:B------:R-:W-:Y:S02]  /*0560*/  @UP1 UIADD3 UR17, UR17, 0x1, URZ ;  /* 0x0000000111111890 */ /* 0x000fe4000fffe03f */
[----:B------:R-:W-:Y:S02]  /*0570*/  UISETP.NE.AND UP1, UPT, UR5, URZ, UPT ;  /* 0x0000003f0500728c */ /* 0x000fe4000bf25270 */
[----:B------:R-:W-:-:S09]  /*0580*/  @!UP0 UIADD3 UR17, -UR17, URZ, URZ ;  /* 0x0000003f11118290 */ /* 0x000fd2000fffe13f */
[----:B------:R-:W-:Y:S02]  /*0590*/  @!UP1 ULOP3.LUT UR17, URZ, UR5, URZ, 0x33, !UPT ;  /* 0x000000053f119292 */ /* 0x000fe4000f8e333f */
.L_x_2:
[----:B------:R-:W-:Y:S01]  /*05a0*/  ULOP3.LUT UR8, UR6, 0xffff, URZ, 0xc0, !UPT ;  /* 0x0000ffff06087892 */ /* 0x000fe2000f8ec03f */
[----:B------:R-:W-:Y:S01]  /*05b0*/  PLOP3.LUT P2, PT, PT, PT, PT, 0x80, 0x0 ;  /* 0x000000000000781c */ /* 0x000fe20003f4f070 */
[----:B------:R-:W-:Y:S01]  /*05c0*/  IMAD.MOV.U32 R6, RZ, RZ, RZ ;  /* 0x000000ffff067224 */ /* 0x000fe200078e00ff */
[----:B------:R-:W-:Y:S01]  /*05d0*/  CS2R R70, SRZ ;  /* 0x0000000000467805 */ /* 0x000fe2000001ff00 */
[----:B------:R-:W-:Y:S01]  /*05e0*/  UIMAD UR8, UR8, UR17, URZ ;  /* 0x00000011080872a4 */ /* 0x000fe2000f8e023f */
[----:B------:R-:W-:Y:S01]  /*05f0*/  IMAD.MOV.U32 R2, RZ, RZ, RZ ;  /* 0x000000ffff027224 */ /* 0x000fe200078e00ff */
[----:B------:R-:W-:Y:S01]  /*0600*/  CS2R R68, SRZ ;  /* 0x0000000000447805 */ /* 0x000fe2000001ff00 */
[----:B------:R-:W-:Y:S01]  /*0610*/  CS2R R74, SRZ ;  /* 0x00000000004a7805 */ /* 0x000fe2000001ff00 */
[----:B------:R-:W-:Y:S01]  /*0620*/  UIADD3 UR17, UR8, UR17, URZ ;  /* 0x0000001108117290 */ /* 0x000fe2000fffe03f */
[----:B------:R-:W-:Y:S01]  /*0630*/  CS2R R72, SRZ ;  /* 0x0000000000487805 */ /* 0x000fe2000001ff00 */
[----:B------:R-:W-:Y:S01]  /*0640*/  CS2R R78, SRZ ;  /* 0x00000000004e7805 */ /* 0x000fe2000001ff00 */
[----:B------:R-:W-:Y:S01]  /*0650*/  CS2R R76, SRZ ;  /* 0x00000000004c7805 */ /* 0x000fe2000001ff00 */
[----:B------:R-:W-:Y:S01]  /*0660*/  UISETP.LT.AND UP0, UPT, UR7, UR17, UPT ;  /* 0x000000110700728c */ /* 0x000fe2000bf01270 */
[----:B------:R-:W-:Y:S01]  /*0670*/  CS2R R82, SRZ ;  /* 0x0000000000527805 */ /* 0x000fe2000001ff00 */
[----:B------:R-:W-:Y:S01]  /*0680*/  CS2R R80, SRZ ;  /* 0x0000000000507805 */ /* 0x000fe2000001ff00 */
[----:B------:R-:W-:Y:S01]  /*0690*/  CS2R R86, SRZ ;  /* 0x0000000000567805 */ /* 0x000fe2000001ff00 */
[----:B------:R-:W-:Y:S01]  /*06a0*/  USEL UR7, UR7, UR17, UP0 ;  /* 0x0000001107077287 */ /* 0x000fe20008000000 */
[----:B------:R-:W-:Y:S01]  /*06b0*/  CS2R R84, SRZ ;  /* 0x0000000000547805 */ /* 0x000fe2000001ff00 */
[----:B------:R-:W-:Y:S01]  /*06c0*/  CS2R R90, SRZ ;  /* 0x00000000005a7805 */ /* 0x000fe2000001ff00 */
[----:B------:R-:W-:Y:S01]  /*06d0*/  CS2R R88, SRZ ;  /* 0x0000000000587805 */ /* 0x000fe2000001ff00 */
[----:B------:R-:W-:Y:S01]  /*06e0*/  UISETP.GT.AND UP0, UPT, UR7, UR8, UPT ;  /* 0x000000080700728c */ /* 0x000fe2000bf04270 */
[----:B------:R-:W-:Y:S01]  /*06f0*/  CS2R R94, SRZ ;  /* 0x00000000005e7805 */ /* 0x000fe2000001ff00 */
[----:B------:R-:W-:Y:S01]  /*0700*/  CS2R R92, SRZ ;  /* 0x00000000005c7805 */ /* 0x000fe2000001ff00 */
[----:B------:R-:W-:Y:S01]  /*0710*/  CS2R R98, SRZ ;  /* 0x0000000000627805 */ /* 0x000fe2000001ff00 */
[----:B------:R-:W-:Y:S01]  /*0720*/  CS2R R96, SRZ ;  /* 0x0000000000607805 */ /* 0x000fe2000001ff00 */
[----:B------:R-:W-:Y:S01]  /*0730*/  CS2R R102, SRZ ;  /* 0x0000000000667805 */ /* 0x000fe2000001ff00 */
[----:B------:R-:W-:Y:S01]  /*0740*/  PLOP3.LUT P0, PT, PT, PT, UP0, 0x80, 0x0 ;  /* 0x000000000000781c */ /* 0x000fe20003f0f008 */
[----:B------:R-:W-:Y:S01]  /*0750*/  CS2R R100, SRZ ;  /* 0x0000000000647805 */ /* 0x000fe2000001ff00 */
        /* <DEDUP_REMOVED lines=14> */
[----:B------:R-:W-:Y:S05]  /*0840*/  @!P0 BRA `(.L_x_3) ;  /* 0x00009a0000008947 */ /* 0x000fea0003800000 */
[----:B------:R-:W-:Y:S02]  /*0850*/  ULDC.64 UR4, c[0x0][0x340] ;  /* 0x0000d00000047ab9 */ /* 0x000fe40000000a00 */
[----:B------:R-:W-:-:S02]  /*0860*/  UISETP.NE.U32.AND UP0, UPT, URZ, UR4, UPT ;  /* 0x000000043f00728c */ /* 0x000fc4000bf05070 */
[----:B------:R-:W-:Y:S02]  /*0870*/  ULDC.64 UR16, c[0x0][0x340] ;  /* 0x0000d00000107ab9 */ /* 0x000fe40000000a00 */
[----:B------:R-:W-:-:S06]  /*0880*/  UISETP.NE.AND.EX UP0, UPT, URZ, UR5, UPT, UP0 ;  /* 0x000000053f00728c */ /* 0x000fcc000bf05300 */
[----:B------:R-:W-:-:S05]  /*0890*/  PLOP3.LUT P0, PT, PT, PT, UP0, 0x80, 0x0 ;  /* 0x000000000000781c */ /* 0x000fca0003f0f008 */
[----:B------:R-:W-:Y:S02]  /*08a0*/  @UP0 UMOV UR4, 0x4 ;  /* 0x0000000400040882 */ /* 0x000fe40000000000 */
[----:B------:R-:W-:-:S06]  /*08b0*/  @UP0 UIMAD.WIDE UR4, UR18, UR4, UR16 ;  /* 0x00000004120402a5 */ /* 0x000fcc000f8e0210 */
[----:B------:R-:W-:Y:S02]  /*08c0*/  IMAD.U32 R2, RZ, RZ, UR4 ;  /* 0x00000004ff027e24 */ /* 0x000fe4000f8e00ff */
[----:B------:R-:W-:Y:S01]  /*08d0*/  IMAD.U32 R3, RZ, RZ, UR5 ;  /* 0x00000005ff037e24 */ /* 0x000fe2000f8e00ff */
[----:B------:R-:W-:Y:S01]  /*08e0*/  SHF.R.S32.HI R10, RZ, 0x1f, R5 ;  /* 0x0000001fff0a7819 */ /* 0x000fe20000011405 */
[----:B------:R-:W-:Y:S02]  /*08f0*/  UIADD3 UR6, UR7, -0x1, URZ ;  /* 0xffffffff07067890 */ /* 0x000fe4000fffe03f */
[----:B------:R-:W-:Y:S01]  /*0900*/  ULDC.64 UR4, c[0x0][0x2b0] ;  /* 0x0000ac0000047ab9 */ /* 0x000fe20000000a00 */
[CC--:B------:R-:W-:Y:S01]  /*0910*/  LEA.HI R241, R10.reuse, R5.reuse, RZ, 0x6 ;  /* 0x000000050af17211 */ /* 0x0c0fe200078f30ff */
[----:B------:R1:W2:Y:S01]  /*0920*/  @P0 LDG.E R0, [R2.64] ;  /* 0x0000000c02000981 */ /* 0x0002a2000c1e1900 */
[----:B------:R-:W-:Y:S02]  /*0930*/  MOV R239, RZ ;  /* 0x000000ff00ef7202 */ /* 0x000fe40000000f00 */
[----:B-1----:R-:W-:Y:S01]  /*0940*/  LEA.HI R3, R10, R5, RZ, 0x3 ;  /* 0x000000050a037211 */ /* 0x002fe200078f18ff */
[----:B------:R-:W-:-:S03]  /*0950*/  IMAD.MOV.U32 R2, RZ, RZ, c[0x0][0x2b8] ;  /* 0x0000ae00ff027624 */ /* 0x000fc600078e00ff */
[----:B------:R-:W-:Y:S02]  /*0960*/  LOP3.LUT R25, R3, 0xfffffff8, RZ, 0xc0, !PT ;  /* 0xfffffff803197812 */ /* 0x000fe400078ec0ff */
[----:B------:R-:W-:Y:S02]  /*0970*/  SHF.R.S32.HI R3, RZ, 0x3, R3 ;  /* 0x00000003ff037819 */ /* 0x000fe40000011403 */
[----:B------:R-:W-:-:S04]  /*0980*/  IADD3 R25, -R25, R5, RZ ;  /* 0x0000000519197210 */ /* 0x000fc80007ffe1ff */
[----:B------:R-:W-:Y:S01]  /*0990*/  LEA R242, R25, R3, 0x5 ;  /* 0x0000000319f27211 */ /* 0x000fe200078e28ff */
[----:B------:R-:W-:Y:S01]  /*09a0*/  BAR.SYNC.DEFER_BLOCKING 0x0 ;  /* 0x0000000000007b1d */ /* 0x000fe20000010000 */
[----:B------:R-:W-:-:S05]  /*09b0*/  USHF.R.S32.HI UR20, URZ, 0x1f, UR18 ;  /* 0x0000001f3f147899 */ /* 0x000fca0008011412 */
[----:B--2---:R1:W2:Y:S01]  /*09c0*/  @P0 R2UR UR14, R0 ;  /* 0x00000000000e03c2 */ /* 0x0042a200000e0000 */
[----:B------:R-:W-:Y:S01]  /*09d0*/  ISETP.NE.AND P0, PT, R2, 0x1, PT ;  /* 0x000000010200780c */ /* 0x000fe20003f05270 */
[----:B--2---:R-:W-:Y:S02]  /*09e0*/  @!UP0 UMOV UR14, UR18 ;  /* 0x00000012000e8c82 */ /* 0x004fe40008000000 */
[----:B------:R-:W-:Y:S02]  /*09f0*/  USHF.R.S32.HI UR11, URZ, 0x1f, UR14 ;  /* 0x0000001f3f0b7899 */ /* 0x000fe4000801140e */
[----:B------:R-:W-:Y:S02]  /*0a00*/  UIMAD.WIDE.U32 UR16, UR14, UR4, URZ ;  /* 0x000000040e1072a5 */ /* 0x000fe4000f8e003f */
[----:B------:R-:W-:-:S04]  /*0a10*/  UIMAD UR11, UR11, UR4, URZ ;  /* 0x000000040b0b72a4 */ /* 0x000fc8000f8e023f */
[----:B------:R-:W-:Y:S01]  /*0a20*/  UIMAD UR11, UR14, UR5, UR11 ;  /* 0x000000050e0b72a4 */ /* 0x000fe2000f8e020b */
[----:B-1----:R-:W-:-:S03]  /*0a30*/  IMAD.U32 R0, RZ, RZ, UR6 ;  /* 0x00000006ff007e24 */ /* 0x002fc6000f8e00ff */
[----:B------:R-:W-:Y:S02]  /*0a40*/  UIADD3 UR11, UR17, UR11, URZ ;  /* 0x0000000b110b7290 */ /* 0x000fe4000fffe03f */
[----:B------:R-:W-:Y:S01]  /*0a50*/  USHF.R.S32.HI UR14, URZ, 0x1f, UR10 ;  /* 0x0000001f3f0e7899 */ /* 0x000fe2000801140a */
[----:B------:R-:W-:Y:S01]  /*0a60*/  IMAD R0, R0, 0x80, R242 ;  /* 0x0000008000007824 */ /* 0x000fe200078e02f2 */
[----:B------:R-:W-:-:S04]  /*0a70*/  ULDC.64 UR4, c[0x0][0x1b8] ;  /* 0x00006e0000047ab9 */ /* 0x000fc80000000a00 */
[C---:B------:R-:W-:Y:S02]  /*0a80*/  ISETP.GE.AND P3, PT, R0.reuse, UR15, PT ;  /* 0x0000000f00007c0c */ /* 0x040fe4000bf66270 */
[----:B------:R-:W-:Y:S02]  /*0a90*/  IADD3 R240, R0, UR9, RZ ;  /* 0x0000000900f07c10 */ /* 0x000fe4000fffe0ff */
[----:B------:R-:W-:-:S03]  /*0aa0*/  ISETP.GT.OR P3, PT, R242, 0x7f, P3 ;  /* 0x0000007ff200780c */ /* 0x000fc60001f64670 */
[----:B------:R-:W-:-:S04]  /*0ab0*/  @P0 IMAD.HI.U32 R0, R240, c[0x0][0x2bc], RZ ;  /* 0x0000af00f0000a27 */ /* 0x000fc800078e00ff */
[----:B------:R-:W-:Y:S01]  /*0ac0*/  IMAD.MOV.U32 R4, RZ, RZ, R240 ;  /* 0x000000ffff047224 */ /* 0x000fe200078e00f0 */
[----:B------:R-:W-:-:S05]  /*0ad0*/  @P0 SHF.R.U32.HI R4, RZ, c[0x0][0x2c0], R0 ;  /* 0x0000b000ff040a19 */ /* 0x000fca0000011600 */
[----:B------:R-:W-:-:S04]  /*0ae0*/  @!P3 IADD3 R2, P2, R4, UR16, RZ ;  /* 0x000000100402bc10 */ /* 0x000fc8000ff5e0ff */
[----:B------:R-:W-:Y:S02]  /*0af0*/  @!P3 LEA R6, P1, R2, c[0x0][0x2a0], 0x2 ;  /* 0x0000a8000206ba11 */ /* 0x000fe400078210ff */
[----:B------:R-:W-:-:S04]  /*0b00*/  @!P3 LEA.HI.X.SX32 R0, R4, UR11, 0x1, P2 ;  /* 0x0000000b0400bc11 */ /* 0x000fc800090f0eff */
[----:B------:R-:W-:-:S05]  /*0b10*/  @!P3 LEA.HI.X R7, R2, c[0x0][0x2a4], R0, 0x2, P1 ;  /* 0x0000a9000207ba11 */ /* 0x000fca00008f1400 */
[----:B------:R1:W2:Y:S01]  /*0b20*/  @!P3 LDG.E R239, [R6.64] ;  /* 0x0000000c06efb981 */ /* 0x0002a2000c1e1900 */
[----:B------:R-:W-:Y:S01]  /*0b30*/  UIMAD UR19, UR14, UR4, URZ ;  /* 0x000000040e1372a4 */ /* 0x000fe2000f8e023f */
[----:B------:R-:W-:Y:S01]  /*0b40*/  IMAD.SHL.U32 R37, R25, 0x8, RZ ;  /* 0x0000000819257824 */ /* 0x000fe200078e00ff */
[----:B------:R-:W-:Y:S01]  /*0b50*/  UIMAD.WIDE.U32 UR22, UR10, UR4, URZ ;  /* 0x000000040a1672a5 */ /* 0x000fe2000f8e003f */
[----:B------:R-:W3:Y:S01]  /*0b60*/  S2R R2, SR_CTAID.X ;  /* 0x0000000000027919 */ /* 0x000ee20000002500 */
[----:B------:R-:W-:Y:S01]  /*0b70*/  UIMAD UR19, UR10, UR5, UR19 ;  /* 0x000000050a1372a4 */ /* 0x000fe2000f8e0213 */
[----:B------:R-:W-:Y:S01]  /*0b80*/  IMAD.SHL.U32 R241, R241, 0x8, RZ ;  /* 0x00000008f1f17824 */ /* 0x000fe200078e00ff */
[C---:B------:R-:W-:Y:S01]  /*0b90*/  IADD3 R24, R37.reuse, 0x40, RZ ;  /* 0x0000004025187810 */ /* 0x040fe20007ffe0ff */
[----:B------:R-:W-:Y:S01]  /*0ba0*/  ULDC.64 UR4, c[0x0][0x1c0] ;  /* 0x0000700000047ab9 */ /* 0x000fe20000000a00 */
[----:B------:R-:W-:Y:S01]  /*0bb0*/  IADD3 R4, -R4, RZ, RZ ;  /* 0x000000ff04047210 */ /* 0x000fe20007ffe1ff */
[----:B------:R-:W-:Y:S01]  /*0bc0*/  UIMAD UR20, UR20, UR4, URZ ;  /* 0x00000004141472a4 */ /* 0x000fe2000f8e023f */
[----:B------:R-:W-:Y:S01]  /*0bd0*/  SHF.R.S32.HI R36, RZ, 0x1f, R24 ;  /* 0x0000001fff247819 */ /* 0x000fe20000011418 */
[----:B------:R-:W-:Y:S01]  /*0be0*/  UIADD3 UR23, UR23, UR19, URZ ;  /* 0x0000001317177290 */ /* 0x000fe2000fffe03f */
[----:B------:R-:W-:Y:S01]  /*0bf0*/  ISETP.GE.AND P3, PT, R37, c[0x0][0x198], PT ;  /* 0x0000660025007a0c */ /* 0x000fe20003f66270 */
[----:B------:R-:W-:Y:S01]  /*0c00*/  UIMAD UR5, UR18, UR5, UR20 ;  /* 0x00000005120572a4 */ /* 0x000fe2000f8e0214 */
[----:B------:R-:W-:Y:S01]  /*0c10*/  IMAD R240, R4, c[0x0][0x2b8], R240 ;  /* 0x0000ae0004f07a24 */ /* 0x000fe200078e02f0 */
[----:B------:R-:W-:Y:S01]  /*0c20*/  UIMAD.WIDE.U32 UR18, UR18, UR4, UR22 ;  /* 0x00000004121272a5 */ /* 0x000fe2000f8e0016 */
[----:B------:R-:W-:Y:S01]  /*0c30*/  LEA.HI R36, R36, R24, RZ, 0x3 ;  /* 0x0000001824247211 */ /* 0x000fe200078f18ff */
[----:B------:R-:W-:Y:S01]  /*0c40*/  UIMAD UR15, UR6, -0x80, UR15 ;  /* 0xffffff80060f78a4 */ /* 0x000fe2000f8e020f */
[----:B------:R-:W-:Y:S01]  /*0c50*/  ISETP.GE.AND P2, PT, R24, c[0x0][0x198], PT ;  /* 0x0000660018007a0c */ /* 0x000fe20003f46270 */
[----:B------:R-:W-:Y:S01]  /*0c60*/  UIADD3 UR5, UR19, UR5, URZ ;  /* 0x0000000513057290 */ /* 0x000fe2000fffe03f */
[----:B------:R-:W-:Y:S01]  /*0c70*/  LOP3.LUT R36, R36, 0xfffffff8, RZ, 0xc0, !PT ;  /* 0xfffffff824247812 */ /* 0x000fe200078ec0ff */
[----:B------:R-:W-:Y:S01]  /*0c80*/  IMAD.U32 R12, RZ, RZ, UR18 ;  /* 0x00000012ff0c7e24 */ /* 0x000fe2000f8e00ff */
[----:B------:R-:W-:Y:S01]  /*0c90*/  SHF.R.S32.HI R27, RZ, 0x1f, R240 ;  /* 0x0000001fff1b7819 */ /* 0x000fe200000114f0 */
[----:B------:R-:W-:Y:S01]  /*0ca0*/  IMAD.U32 R13, RZ, RZ, UR19 ;  /* 0x00000013ff0d7e24 */ /* 0x000fe2000f8e00ff */
[----:B------:R-:W-:Y:S01]  /*0cb0*/  LEA.HI R238, R10, R5, RZ, 0x4 ;  /* 0x000000050aee7211 */ /* 0x000fe200078f20ff */
[----:B-1----:R-:W-:Y:S01]  /*0cc0*/  IMAD.MOV.U32 R6, RZ, RZ, c[0x0][0x2c4] ;  /* 0x0000b100ff067624 */ /* 0x002fe200078e00ff */
[----:B------:R-:W-:Y:S01]  /*0cd0*/  UISETP.GT.AND UP0, UPT, UR6, UR8, UPT ;  /* 0x000000080600728c */ /* 0x000fe2000bf04270 */
[----:B---3--:R-:W-:-:S02]  /*0ce0*/  IMAD R9, R2, 0x80, R242 ;  /* 0x0000008002097824 */ /* 0x008fc400078e02f2 */
[----:B------:R-:W-:Y:S01]  /*0cf0*/  IMAD.U32 R15, RZ, RZ, UR5 ;  /* 0x00000005ff0f7e24 */ /* 0x000fe2000f8e00ff */
[C---:B------:R-:W-:Y:S01]  /*0d00*/  ISETP.NE.AND P1, PT, R6.reuse, 0x1, PT ;  /* 0x000000010600780c */ /* 0x040fe20003f25270 */
[----:B------:R-:W-:Y:S01]  /*0d10*/  IMAD.MOV.U32 R14, RZ, RZ, R12 ;  /* 0x000000ffff0e7224 */ /* 0x000fe200078e000c */
[----:B------:R-:W-:Y:S01]  /*0d20*/  MOV R8, R9 ;  /* 0x0000000900087202 */ /* 0x000fe20000000f00 */
[----:B------:R-:W-:Y:S01]  /*0d30*/  IMAD R6, R6, c[0x0][0x168], RZ ;  /* 0x00005a0006067a24 */ /* 0x000fe200078e02ff */
[----:B------:R-:W-:Y:S01]  /*0d40*/  ULDC.64 UR4, c[0x0][0x1e8] ;  /* 0x00007a0000047ab9 */ /* 0x000fe20000000a00 */
[----:B------:R-:W-:Y:S01]  /*0d50*/  IMAD R2, R2, 0x80, R3 ;  /* 0x0000008002027824 */ /* 0x000fe200078e0203 */
[----:B------:R-:W-:Y:S01]  /*0d60*/  UIMAD.WIDE.U32 UR20, UR10, UR4, URZ ;  /* 0x000000040a1472a5 */ /* 0x000fe2000f8e003f */
[----:B------:R-:W-:Y:S01]  /*0d70*/  IMAD R16, R27, c[0x0][0x1e0], RZ ;  /* 0x000078001b107a24 */ /* 0x000fe200078e02ff */
[----:B------:R-:W-:Y:S01]  /*0d80*/  UIMAD UR4, UR14, UR4, URZ ;  /* 0x000000040e0472a4 */ /* 0x000fe2000f8e023f */
[----:B------:R-:W-:Y:S01]  /*0d90*/  IMAD.WIDE.U32 R20, R240, c[0x0][0x1e0], RZ ;  /* 0x00007800f0147a25 */ /* 0x000fe200078e00ff */
[----:B------:R-:W-:-:S02]  /*0da0*/  IADD3 R4, R2, 0x40, RZ ;  /* 0x0000004002047810 */ /* 0x000fc40007ffe0ff */
[----:B------:R-:W-:Y:S01]  /*0db0*/  UIMAD UR4, UR10, UR5, UR4 ;  /* 0x000000050a0472a4 */ /* 0x000fe2000f8e0204 */
[----:B------:R-:W-:Y:S01]  /*0dc0*/  @P1 IMAD.HI.U32 R0, R9, c[0x0][0x2c8], RZ ;  /* 0x0000b20009001a27 */ /* 0x000fe200078e00ff */
[----:B------:R-:W-:Y:S02]  /*0dd0*/  ISETP.GE.AND P5, PT, R4, R6, PT ;  /* 0x000000060400720c */ /* 0x000fe40003fa6270 */
[----:B------:R-:W-:Y:S01]  /*0de0*/  UIADD3 UR18, UR21, UR4, URZ ;  /* 0x0000000415127290 */ /* 0x000fe2000fffe03f */
[C---:B------:R-:W-:Y:S01]  /*0df0*/  IMAD R16, R240.reuse, c[0x0][0x1e4], R16 ;  /* 0x00007900f0107a24 */ /* 0x040fe200078e0210 */
[----:B------:R-:W-:Y:S01]  /*0e00*/  @P1 SHF.R.U32.HI R8, RZ, c[0x0][0x2cc], R0 ;  /* 0x0000b300ff081a19 */ /* 0x000fe20000011600 */
[----:B------:R-:W-:Y:S01]  /*0e10*/  IMAD.WIDE.U32 R28, R240, c[0x0][0x208], RZ ;  /* 0x00008200f01c7a25 */ /* 0x000fe200078e00ff */
[----:B------:R-:W-:Y:S02]  /*0e20*/  ULDC.64 UR4, c[0x0][0x210] ;  /* 0x0000840000047ab9 */ /* 0x000fe40000000a00 */
[C---:B------:R-:W-:Y:S01]  /*0e30*/  IADD3 R0, -R8.reuse, RZ, RZ ;  /* 0x000000ff08007210 */ /* 0x040fe20007ffe1ff */
[----:B------:R-:W-:Y:S01]  /*0e40*/  IMAD.WIDE.U32 R14, R8, c[0x0][0x1b0], R14 ;  /* 0x00006c00080e7a25 */ /* 0x000fe200078e000e */
[----:B------:R-:W-:Y:S01]  /*0e50*/  SHF.R.S32.HI R7, RZ, 0x1f, R8 ;  /* 0x0000001fff077819 */ /* 0x000fe20000011408 */
[----:B------:R-:W-:-:S02]  /*0e60*/  UIMAD UR14, UR14, UR4, URZ ;  /* 0x000000040e0e72a4 */ /* 0x000fc4000f8e023f */
[----:B------:R-:W-:Y:S01]  /*0e70*/  IMAD R13, R0, c[0x0][0x2c4], R9 ;  /* 0x0000b100000d7a24 */ /* 0x000fe200078e0209 */
[----:B------:R-:W-:Y:S01]  /*0e80*/  UIMAD.WIDE.U32 UR22, UR10, UR4, URZ ;  /* 0x000000040a1672a5 */ /* 0x000fe2000f8e003f */
[----:B------:R-:W-:Y:S01]  /*0e90*/  IMAD R7, R7, c[0x0][0x1b0], RZ ;  /* 0x00006c0007077a24 */ /* 0x000fe200078e02ff */
[----:B------:R-:W-:Y:S01]  /*0ea0*/  UIMAD UR4, UR10, UR5, UR14 ;  /* 0x000000050a0472a4 */ /* 0x000fe2000f8e020e */
[----:B------:R-:W-:Y:S01]  /*0eb0*/  IMAD.IADD R17, R21, 0x1, R16 ;  /* 0x0000000115117824 */ /* 0x000fe200078e0210 */
[----:B------:R-:W-:Y:S01]  /*0ec0*/  SHF.R.S32.HI R0, RZ, 0x1f, R13 ;  /* 0x0000001fff007819 */ /* 0x000fe2000001140d */
[----:B------:R-:W-:Y:S01]  /*0ed0*/  IMAD R7, R8, c[0x0][0x1b4], R7 ;  /* 0x00006d0008077a24 */ /* 0x000fe200078e0207 */
[----:B------:R-:W-:Y:S01]  /*0ee0*/  MOV R16, R20 ;  /* 0x0000001400107202 */ /* 0x000fe20000000f00 */
[----:B------:R-:W-:Y:S01]  /*0ef0*/  UIADD3 UR4, UR23, UR4, URZ ;  /* 0x0000000417047290 */ /* 0x000fe2000fffe03f */
[----:B------:R-:W-:Y:S02]  /*0f00*/  IMAD.WIDE R40, R37, 0x2, RZ ;  /* 0x0000000225287825 */ /* 0x000fe400078e02ff */
[----:B------:R-:W-:-:S02]  /*0f10*/  IADD3 R15, R15, R7, RZ ;  /* 0x000000070f0f7210 */ /* 0x000fc40007ffe0ff */
[----:B------:R-:W-:Y:S02]  /*0f20*/  IMAD R0, R0, c[0x0][0x1a8], RZ ;  /* 0x00006a0000007a24 */ /* 0x000fe400078e02ff */
[----:B------:R-:W-:Y:S02]  /*0f30*/  IMAD.SHL.U32 R7, R3, 0x40, RZ ;  /* 0x0000004003077824 */ /* 0x000fe400078e00ff */
[C---:B------:R-:W-:Y:S02]  /*0f40*/  IMAD R0, R13.reuse, c[0x0][0x1ac], R0 ;  /* 0x00006b000d007a24 */ /* 0x040fe400078e0200 */
[----:B------:R-:W-:Y:S01]  /*0f50*/  IMAD.WIDE.U32 R12, R13, c[0x0][0x1a8], R14 ;  /* 0x00006a000d0c7a25 */ /* 0x000fe200078e000e */
[----:B------:R-:W-:-:S04]  /*0f60*/  LOP3.LUT R8, R7, 0x1c0, RZ, 0xc0, !PT ;  /* 0x000001c007087812 */ /* 0x000fc800078ec0ff */
[----:B------:R-:W-:Y:S02]  /*0f70*/  IADD3 R0, R13, R0, RZ ;  /* 0x000000000d007210 */ /* 0x000fe40007ffe0ff */
[C---:B------:R-:W-:Y:S02]  /*0f80*/  LEA R18, P1, R12.reuse, c[0x0][0x160], 0x1 ;  /* 0x000058000c127a11 */ /* 0x040fe400078208ff */
[----:B------:R-:W-:Y:S02]  /*0f90*/  SHF.R.U32.HI R7, RZ, 0x3, R8 ;  /* 0x00000003ff077819 */ /* 0x000fe40000011608 */
[----:B------:R-:W-:Y:S02]  /*0fa0*/  LEA.HI.X R0, R12, c[0x0][0x164], R0, 0x1, P1 ;  /* 0x000059000c007a11 */ /* 0x000fe400008f0c00 */
[----:B------:R-:W-:Y:S01]  /*0fb0*/  SHFL.IDX PT, R12, R18, RZ, 0x181f ;  /* 0x00181fff120c7589 */ /* 0x000fe200000e0000 */
[----:B------:R-:W-:Y:S02]  /*0fc0*/  LOP3.LUT R8, R8, 0x38, R37, 0xf8, !PT ;  /* 0x0000003808087812 */ /* 0x000fe400078ef825 */
[----:B------:R-:W-:Y:S01]  /*0fd0*/  ISETP.GE.AND P1, PT, R2, R6, PT ;  /* 0x000000060200720c */ /* 0x000fe20003f26270 */
[----:B------:R-:W1:Y:S01]  /*0fe0*/  SHFL.IDX PT, R13, R0, RZ, 0x181f ;  /* 0x00181fff000d7589 */ /* 0x000e6200000e0000 */
[----:B------:R-:W-:-:S02]  /*0ff0*/  LOP3.LUT R8, R8, R7, RZ, 0x3c, !PT ;  /* 0x0000000708087212 */ /* 0x000fc400078e3cff */
[----:B------:R-:W-:Y:S01]  /*1000*/  IADD3 R7, R2, 0x20, RZ ;  /* 0x0000002002077810 */ /* 0x000fe20007ffe0ff */
[----:B------:R-:W-:Y:S01]  /*1010*/  SHFL.IDX PT, R9, R0, 0x1, 0x181f ;  /* 0x00381f0000097f89 */ /* 0x000fe200000e0000 */
[----:B------:R-:W-:Y:S02]  /*1020*/  LOP3.LUT R241, R8, 0xfffffe00, R241, 0xf8, !PT ;  /* 0xfffffe0008f17812 */ /* 0x000fe400078ef8f1 */
[----:B------:R-:W-:Y:S01]  /*1030*/  ISETP.GE.AND P4, PT, R7, R6, PT ;  /* 0x000000060700720c */ /* 0x000fe20003f86270 */
[----:B------:R-:W3:Y:S01]  /*1040*/  SHFL.IDX PT, R8, R18, 0x1, 0x181f ;  /* 0x00381f0012087f89 */ /* 0x000ee200000e0000 */
[----:B------:R-:W-:Y:S01]  /*1050*/  IADD3 R2, R2, 0x60, RZ ;  /* 0x0000006002027810 */ /* 0x000fe20007ffe0ff */
[----:B------:R-:W-:Y:S02]  /*1060*/  IMAD.SHL.U32 R241, R241, 0x2, RZ ;  /* 0x00000002f1f17824 */ /* 0x000fe400078e00ff */
[----:B------:R-:W-:Y:S03]  /*1070*/  SHFL.IDX PT, R19, R0, 0x3, 0x181f ;  /* 0x00781f0000137f89 */ /* 0x000fe600000e0000 */
[----:B------:R-:W-:Y:S01]  /*1080*/  IADD3 R243, R241, 0x100, RZ ;  /* 0x00000100f1f37810 */ /* 0x000fe20007ffe0ff */
[----:B-1----:R-:W-:-:S04]  /*1090*/  @!P1 IMAD.WIDE R14, R37, 0x2, R12 ;  /* 0x00000002250e9825 */ /* 0x002fc800078e020c */
[----:B------:R-:W-:Y:S01]  /*10a0*/  @!P1 IMAD.WIDE R12, R36, 0x2, R12 ;  /* 0x00000002240c9825 */ /* 0x000fe200078e020c */
[----:B------:R1:W-:Y:S04]  /*10b0*/  @!P1 LDGSTS.E.BYPASS.LTC128B.128 [R241+0x100], [R14.64], !P3 ;  /* 0x001000000ef19fae */ /* 0x0003e8000d901d4c */
[----:B------:R4:W-:Y:S01]  /*10c0*/  @!P1 LDGSTS.E.BYPASS.LTC128B.128 [R241+0x4100], [R12.64], !P2 ;  /* 0x041000000cf19fae */ /* 0x0009e2000d101d4c */
[----:B------:R-:W-:Y:S01]  /*10d0*/  ISETP.GE.AND P1, PT, R2, R6, PT ;  /* 0x000000060200720c */ /* 0x000fe20003f26270 */
[----:B---3--:R-:W-:-:S04]  /*10e0*/  @!P4 IMAD.WIDE R6, R36, 0x2, R8 ;  /* 0x000000022406c825 */ /* 0x008fc800078e0208 */
[----:B-1----:R-:W-:Y:S01]  /*10f0*/  @!P4 IMAD.WIDE R14, R37, 0x2, R8 ;  /* 0x00000002250ec825 */ /* 0x002fe200078e0208 */
[C---:B------:R-:W-:Y:S02]  /*1100*/  LOP3.LUT R8, R238.reuse, 0xfffffff0, RZ, 0xc0, !PT ;  /* 0xfffffff0ee087812 */ /* 0x040fe400078ec0ff */
[----:B------:R-:W-:Y:S01]  /*1110*/  SHF.R.S32.HI R9, RZ, 0x4, R238 ;  /* 0x00000004ff097819 */ /* 0x000fe200000114ee */
[----:B----4-:R-:W-:Y:S02]  /*1120*/  SHFL.IDX PT, R12, R18, 0x2, 0x181f ;  /* 0x00581f00120c7f89 */ /* 0x010fe400000e0000 */
[----:B------:R-:W-:Y:S01]  /*1130*/  IMAD.IADD R8, R5, 0x1, -R8 ;  /* 0x0000000105087824 */ /* 0x000fe200078e0a08 */
[----:B------:R-:W-:Y:S01]  /*1140*/  LEA.HI R238, R238, R9, RZ, 0x1 ;  /* 0x00000009eeee7211 */ /* 0x000fe200078f08ff */
[----:B------:R1:W3:Y:S03]  /*1150*/  SHFL.IDX PT, R13, R0, 0x2, 0x181f ;  /* 0x00581f00000d7f89 */ /* 0x0002e600000e0000 */
[----:B------:R-:W-:Y:S01]  /*1160*/  SHF.R.S32.HI R2, RZ, 0x1f, R8 ;  /* 0x0000001fff027819 */ /* 0x000fe20000011408 */
[----:B------:R3:W-:Y:S01]  /*1170*/  @!P4 LDGSTS.E.BYPASS.LTC128B.128 [R241+0x1100], [R14.64], !P3 ;  /* 0x011000000ef1cfae */ /* 0x0007e2000d901d4c */
[----:B------:R-:W-:-:S02]  /*1180*/  LOP3.LUT R238, R238, 0xfffffffe, RZ, 0xc0, !PT ;  /* 0xfffffffeeeee7812 */ /* 0x000fc400078ec0ff */
[----:B------:R-:W-:Y:S01]  /*1190*/  LEA.HI R2, R2, R8, RZ, 0x3 ;  /* 0x0000000802027211 */ /* 0x000fe200078f18ff */
[----:B------:R4:W-:Y:S02]  /*11a0*/  @!P4 LDGSTS.E.BYPASS.LTC128B.128 [R241+0x5100], [R6.64], !P2 ;  /* 0x0510000006f1cfae */ /* 0x0009e4000d101d4c */
[----:B------:R-:W-:Y:S02]  /*11b0*/  IMAD.IADD R238, R9, 0x1, -R238 ;  /* 0x0000000109ee7824 */ /* 0x000fe400078e0aee */
[----:B------:R-:W5:Y:S01]  /*11c0*/  SHFL.IDX PT, R18, R18, 0x3, 0x181f ;  /* 0x00781f0012127f89 */ /* 0x000f6200000e0000 */
[----:B-1----:R-:W-:-:S04]  /*11d0*/  LOP3.LUT R0, R2, 0xfffffff8, RZ, 0xc0, !PT ;  /* 0xfffffff802007812 */ /* 0x002fc800078ec0ff */
[----:B------:R-:W-:Y:S01]  /*11e0*/  IADD3 R0, R8, -R0, RZ ;  /* 0x8000000008007210 */ /* 0x000fe20007ffe0ff */
[----:B------:R-:W-:Y:S02]  /*11f0*/  IMAD.SHL.U32 R8, R238, 0x8, RZ ;  /* 0x00000008ee087824 */ /* 0x000fe400078e00ff */
[----:B---3--:R-:W-:-:S04]  /*1200*/  @!P5 IMAD.WIDE R14, R37, 0x2, R12 ;  /* 0x00000002250ed825 */ /* 0x008fc800078e020c */
[----:B------:R-:W-:Y:S01]  /*1210*/  @!P5 IMAD.WIDE R12, R36, 0x2, R12 ;  /* 0x00000002240cd825 */ /* 0x000fe200078e020c */
[----:B------:R1:W-:Y:S03]  /*1220*/  @!P5 LDGSTS.E.BYPASS.LTC128B.128 [R241+0x2100], [R14.64], !P3 ;  /* 0x021000000ef1dfae */ /* 0x0003e6000d901d4c */
[----:B------:R-:W-:Y:S01]  /*1230*/  IMAD.SHL.U32 R9, R0, 0x40, RZ ;  /* 0x0000004000097824 */ /* 0x000fe200078e00ff */
[----:B------:R3:W-:Y:S01]  /*1240*/  @!P5 LDGSTS.E.BYPASS.LTC128B.128 [R241+0x6100], [R12.64], !P2 ;  /* 0x061000000cf1dfae */ /* 0x0007e2000d101d4c */
[----:B-----5:R-:W-:-:S03]  /*1250*/  @!P1 IMAD.WIDE R20, R37, 0x2, R18 ;  /* 0x0000000225149825 */ /* 0x020fc600078e0212 */
[----:B------:R-:W-:Y:S01]  /*1260*/  LOP3.LUT R9, R9, 0x1c0, RZ, 0xc0, !PT ;  /* 0x000001c009097812 */ /* 0x000fe200078ec0ff */
[----:B------:R-:W-:Y:S01]  /*1270*/  @!P1 IMAD.WIDE R18, R36, 0x2, R18 ;  /* 0x0000000224129825 */ /* 0x000fe200078e0212 */
[----:B------:R5:W-:Y:S01]  /*1280*/  @!P1 LDGSTS.E.BYPASS.LTC128B.128 [R241+0x3100], [R20.64], !P3 ;  /* 0x0310000014f19fae */ /* 0x000be2000d901d4c */
[----:B------:R-:W-:Y:S02]  /*1290*/  ISETP.GE.AND P3, PT, R24, c[0x0][0x1d4], PT ;  /* 0x0000750018007a0c */ /* 0x000fe40003f66270 */
[----:B------:R-:W-:Y:S01]  /*12a0*/  LOP3.LUT R8, R9, 0x8, R8, 0xf8, !PT ;  /* 0x0000000809087812 */ /* 0x000fe200078ef808 */
[----:B------:R1:W-:Y:S01]  /*12b0*/  @!P1 LDGSTS.E.BYPASS.LTC128B.128 [R241+0x7100], [R18.64], !P2 ;  /* 0x0710000012f19fae */ /* 0x0003e2000d101d4c */
[----:B------:R-:W-:-:S03]  /*12c0*/  SHF.R.U32.HI R9, RZ, 0x3, R9 ;  /* 0x00000003ff097819 */ /* 0x000fc60000011609 */
[----:B------:R-:W0:Y:S01]  /*12d0*/  LDGDEPBAR ;  /* 0x00000000000079af */ /* 0x000e220000000000 */
[----:B--2---:R-:W-:Y:S01]  /*12e0*/  SHF.R.S32.HI R26, RZ, 0x1f, R239 ;  /* 0x0000001fff1a7819 */ /* 0x004fe200000114ef */
[----:B------:R-:W-:-:S04]  /*12f0*/  IMAD.WIDE.U32 R16, R239, c[0x0][0x1f0], R16 ;  /* 0x00007c00ef107a25 */ /* 0x000fc800078e0010 */
[----:B------:R-:W-:Y:S01]  /*1300*/  IMAD R4, R26, c[0x0][0x1f0], RZ ;  /* 0x00007c001a047a24 */ /* 0x000fe200078e02ff */
[----:B----4-:R-:W-:-:S03]  /*1310*/  IADD3 R7, P4, R16, UR20, RZ ;  /* 0x0000001410077c10 */ /* 0x010fc6000ff9e0ff */
[----:B------:R-:W-:-:S05]  /*1320*/  IMAD R4, R239, c[0x0][0x1f4], R4 ;  /* 0x00007d00ef047a24 */ /* 0x000fca00078e0204 */
[----:B------:R-:W-:Y:S02]  /*1330*/  IADD3.X R4, R17, UR18, R4, P4, !PT ;  /* 0x0000001211047c10 */ /* 0x000fe4000a7fe404 */
[----:B------:R-:W-:-:S04]  /*1340*/  LEA R6, P4, R7, c[0x0][0x1c8], 0x1 ;  /* 0x0000720007067a11 */ /* 0x000fc800078808ff */
[----:B------:R-:W-:Y:S01]  /*1350*/  LEA.HI.X R4, R7, c[0x0][0x1cc], R4, 0x1, P4 ;  /* 0x0000730007047a11 */ /* 0x000fe200020f0c04 */
[----:B------:R-:W-:Y:S01]  /*1360*/  SHFL.IDX PT, R16, R6, RZ, 0x181f ;  /* 0x00181fff06107589 */ /* 0x000fe200000e0000 */
[C---:B------:R-:W-:Y:S01]  /*1370*/  IADD3 R7, -R3.reuse, UR15, RZ ;  /* 0x0000000f03077c10 */ /* 0x040fe2000fffe1ff */
[----:B------:R-:W-:Y:S01]  /*1380*/  IMAD.SHL.U32 R3, R3, 0x8, RZ ;  /* 0x0000000803037824 */ /* 0x000fe200078e00ff */
[----:B------:R-:W-:Y:S01]  /*1390*/  ISETP.GE.AND P4, PT, R37, c[0x0][0x1d4], PT ;  /* 0x0000750025007a0c */ /* 0x000fe20003f86270 */
[----:B------:R-:W2:Y:S01]  /*13a0*/  SHFL.IDX PT, R17, R4, RZ, 0x181f ;  /* 0x00181fff04117589 */ /* 0x000ea200000e0000 */
[C---:B------:R-:W-:Y:S02]  /*13b0*/  ISETP.GE.AND P6, PT, R7.reuse, 0x1, PT ;  /* 0x000000010700780c */ /* 0x040fe40003fc6270 */
[C---:B------:R-:W-:Y:S01]  /*13c0*/  ISETP.GE.AND P5, PT, R7.reuse, 0x21, PT ;  /* 0x000000210700780c */ /* 0x040fe20003fa6270 */
[----:B-1----:R-:W-:Y:S01]  /*13d0*/  SHFL.IDX PT, R14, R6, 0x1, 0x181f ;  /* 0x00381f00060e7f89 */ /* 0x002fe200000e0000 */
[----:B------:R-:W-:-:S02]  /*13e0*/  ISETP.GE.AND P2, PT, R7, 0x41, PT ;  /* 0x000000410700780c */ /* 0x000fc40003f46270 */
[----:B------:R-:W-:Y:S01]  /*13f0*/  ISETP.GT.AND P1, PT, R7, 0x60, PT ;  /* 0x000000600700780c */ /* 0x000fe20003f24270 */
[----:B------:R-:W1:Y:S04]  /*1400*/  SHFL.IDX PT, R15, R4, 0x1, 0x181f ;  /* 0x00381f00040f7f89 */ /* 0x000e6800000e0000 */
[----:B---3--:R-:W-:Y:S04]  /*1410*/  SHFL.IDX PT, R12, R6, 0x2, 0x181f ;  /* 0x00581f00060c7f89 */ /* 0x008fe800000e0000 */
[----:B------:R-:W-:Y:S04]  /*1420*/  SHFL.IDX PT, R13, R4, 0x2, 0x181f ;  /* 0x00581f00040d7f89 */ /* 0x000fe800000e0000 */
[----:B------:R3:W-:Y:S04]  /*1430*/  SHFL.IDX PT, R22, R6, 0x3, 0x181f ;  /* 0x00781f0006167f89 */ /* 0x0007e800000e0000 */
[----:B------:R4:W1:Y:S01]  /*1440*/  SHFL.IDX PT, R23, R4, 0x3, 0x181f ;  /* 0x00781f0004177f89 */ /* 0x00086200000e0000 */
[----:B--2---:R-:W-:Y:S01]  /*1450*/  @P6 IMAD.WIDE R18, R36, 0x2, R16 ;  /* 0x0000000224126825 */ /* 0x004fe200078e0210 */
[----:B---3--:R-:W-:-:S02]  /*1460*/  LEA.HI R6, R10, R5, RZ, 0x5 ;  /* 0x000000050a067211 */ /* 0x008fc400078f28ff */
[----:B------:R-:W-:Y:S02]  /*1470*/  SHF.L.U32 R10, R2, 0x6, RZ ;  /* 0x00000006020a7819 */ /* 0x000fe400000006ff */
[----:B----4-:R-:W-:Y:S01]  /*1480*/  LOP3.LUT R4, R8, R9, RZ, 0x3c, !PT ;  /* 0x0000000908047212 */ /* 0x010fe200078e3cff */
[----:B------:R-:W-:-:S03]  /*1490*/  @P6 IMAD.WIDE R8, R37, 0x2, R16 ;  /* 0x0000000225086825 */ /* 0x000fc600078e0210 */
[----:B------:R-:W-:Y:S01]  /*14a0*/  LOP3.LUT R4, R4, 0xfffffe00, R10, 0xf8, !PT ;  /* 0xfffffe0004047812 */ /* 0x000fe200078ef80a */
[C-C-:B-1----:R-:W-:Y:S01]  /*14b0*/  @P5 IMAD.WIDE R16, R37.reuse, 0x2, R14.reuse ;  /* 0x0000000225105825 */ /* 0x142fe200078e020e */
[----:B------:R1:W-:Y:S03]  /*14c0*/  @P6 LDGSTS.E.BYPASS.LTC128B.128 [R241+0x8100], [R8.64], !P4 ;  /* 0x0810000008f16fae */ /* 0x0003e6000e101d4c */
[----:B------:R-:W-:Y:S01]  /*14d0*/  @P5 IMAD.WIDE R14, R36, 0x2, R14 ;  /* 0x00000002240e5825 */ /* 0x000fe200078e020e */
[----:B------:R2:W-:Y:S04]  /*14e0*/  @P6 LDGSTS.E.BYPASS.LTC128B.128 [R241+0xc100], [R18.64], !P3 ;  /* 0x0c10000012f16fae */ /* 0x0005e8000d901d4c */
[----:B------:R2:W-:Y:S04]  /*14f0*/  @P5 LDGSTS.E.BYPASS.LTC128B.128 [R241+0x9100], [R16.64], !P4 ;  /* 0x0910000010f15fae */ /* 0x0005e8000e101d4c */
[----:B------:R3:W-:Y:S01]  /*1500*/  @P5 LDGSTS.E.BYPASS.LTC128B.128 [R241+0xd100], [R14.64], !P3 ;  /* 0x0d1000000ef15fae */ /* 0x0007e2000d901d4c */
[----:B-1----:R-:W-:-:S04]  /*1510*/  @P1 IMAD.WIDE R8, R37, 0x2, R22 ;  /* 0x0000000225081825 */ /* 0x002fc800078e0216 */
[----:B------:R-:W-:-:S04]  /*1520*/  @P1 IMAD.WIDE R22, R36, 0x2, R22 ;  /* 0x0000000224161825 */ /* 0x000fc800078e0216 */
[----:B---3--:R-:W-:-:S04]  /*1530*/  @P2 IMAD.WIDE R14, R37, 0x2, R12 ;  /* 0x00000002250e2825 */ /* 0x008fc800078e020c */
[----:B------:R-:W-:Y:S01]  /*1540*/  @P2 IMAD.WIDE R12, R36, 0x2, R12 ;  /* 0x00000002240c2825 */ /* 0x000fe200078e020c */
[----:B------:R1:W-:Y:S04]  /*1550*/  @P2 LDGSTS.E.BYPASS.LTC128B.128 [R241+0xa100], [R14.64], !P4 ;  /* 0x0a1000000ef12fae */ /* 0x0003e8000e101d4c */
[----:B------:R1:W-:Y:S04]  /*1560*/  @P2 LDGSTS.E.BYPASS.LTC128B.128 [R241+0xe100], [R12.64], !P3 ;  /* 0x0e1000000cf12fae */ /* 0x0003e8000d901d4c */
[----:B------:R3:W-:Y:S04]  /*1570*/  @P1 LDGSTS.E.BYPASS.LTC128B.128 [R241+0xb100], [R8.64], !P4 ;  /* 0x0b10000008f11fae */ /* 0x0007e8000e101d4c */
[----:B------:R5:W-:Y:S01]  /*1580*/  @P1 LDGSTS.E.BYPASS.LTC128B.128 [R241+0xf100], [R22.64], !P3 ;  /* 0x0f10000016f11fae */ /* 0x000be2000d901d4c */
[----:B------:R-:W-:-:S02]  /*1590*/  R2P PR, R0, 0x6 ;  /* 0x0000000600007804 */ /* 0x000fc40000000000 */
[C---:B------:R-:W-:Y:S01]  /*15a0*/  LOP3.LUT P6, RZ, R25.reuse, 0x4, RZ, 0xc0, !PT ;  /* 0x0000000419ff7812 */ /* 0x040fe200078cc0ff */
[----:B------:R-:W0:Y:S01]  /*15b0*/  LDGDEPBAR ;  /* 0x00000000000079af */ /* 0x000e220000000000 */
[----:B---3--:R-:W-:Y:S01]  /*15c0*/  IMAD.SHL.U32 R8, R6, 0x20, RZ ;  /* 0x0000002006087824 */ /* 0x008fe200078e00ff */
[----:B------:R-:W-:-:S04]  /*15d0*/  SHF.L.U32 R9, R25, 0x6, RZ ;  /* 0x0000000619097819 */ /* 0x000fc800000006ff */
[----:B------:R-:W-:Y:S01]  /*15e0*/  LOP3.LUT R2, R9, 0x1c0, RZ, 0xc0, !PT ;  /* 0x000001c009027812 */ /* 0x000fe200078ec0ff */
[----:B------:R-:W-:-:S04]  /*15f0*/  DEPBAR.LE SB0, 0x1 ;  /* 0x000080400000791a */ /* 0x000fc80000000000 */
[----:B------:R-:W-:Y:S02]  /*1600*/  LOP3.LUT R8, R8, 0x7ffffc00, RZ, 0xc0, !PT ;  /* 0x7ffffc0008087812 */ /* 0x000fe400078ec0ff */
[----:B------:R-:W-:Y:S02]  /*1610*/  LOP3.LUT R3, R2, 0x8, R3, 0xf8, !PT ;  /* 0x0000000802037812 */ /* 0x000fe400078ef803 */
[----:B------:R-:W-:Y:S01]  /*1620*/  SHF.R.U32.HI R9, RZ, 0x3, R2 ;  /* 0x00000003ff097819 */ /* 0x000fe20000011602 */
[----:B------:R-:W-:Y:S02]  /*1630*/  IMAD.MOV.U32 R2, RZ, RZ, 0x10 ;  /* 0x00000010ff027424 */ /* 0x000fe400078e00ff */
[----:B------:R-:W-:Y:S01]  /*1640*/  IMAD.IADD R188, R4, 0x1, R8 ;  /* 0x0000000104bc7824 */ /* 0x000fe200078e0208 */
[----:B------:R-:W-:Y:S02]  /*1650*/  LOP3.LUT R0, R3, R9, RZ, 0x3c, !PT ;  /* 0x0000000903007212 */ /* 0x000fe400078e3cff */
[----:B------:R-:W-:-:S02]  /*1660*/  SEL R2, R2, 0xfffffff0, !P1 ;  /* 0xfffffff002027807 */ /* 0x000fc40004800000 */
[----:B------:R-:W-:Y:S01]  /*1670*/  LEA R196, R188, 0x100, 0x1 ;  /* 0x00000100bcc47811 */ /* 0x000fe200078e08ff */
[----:B------:R-:W-:Y:S01]  /*1680*/  IMAD R238, R238, 0x200, R0 ;  /* 0x00000200eeee7824 */ /* 0x000fe200078e0200 */
[----:B------:R-:W-:Y:S01]  /*1690*/  MOV R3, 0x20 ;  /* 0x0000002000037802 */ /* 0x000fe20000000f00 */
[----:B------:R-:W-:Y:S01]  /*16a0*/  IMAD.SHL.U32 R188, R188, 0x2, RZ ;  /* 0x00000002bcbc7824 */ /* 0x000fe200078e00ff */
[----:B------:R-:W-:Y:S01]  /*16b0*/  BAR.SYNC.DEFER_BLOCKING 0x0 ;  /* 0x0000000000007b1d */ /* 0x000fe20000010000 */
[--C-:B------:R-:W-:Y:S01]  /*16c0*/  IMAD R192, R2, 0x2, R196.reuse ;  /* 0x0000000202c07824 */ /* 0x100fe200078e02c4 */
[----:B------:R-:W-:Y:S02]  /*16d0*/  SEL R0, R3, 0xffffffe0, !P2 ;  /* 0xffffffe003007807 */ /* 0x000fe40005000000 */
[----:B------:R-:W-:Y:S02]  /*16e0*/  SHF.L.U32 R238, R238, 0x1, RZ ;  /* 0x00000001eeee7819 */ /* 0x000fe400000006ff */
[C---:B------:R-:W-:Y:S01]  /*16f0*/  LEA R212, R0.reuse, R192, 0x1 ;  /* 0x000000c000d47211 */ /* 0x040fe200078e08ff */
[----:B------:R-:W-:Y:S01]  /*1700*/  IMAD R196, R0, 0x2, R196 ;  /* 0x0000000200c47824 */ /* 0x000fe200078e02c4 */
[----:B------:R-:W-:-:S02]  /*1710*/  LOP3.LUT P1, RZ, R25, 0x2, RZ, 0xc0, !PT ;  /* 0x0000000219ff7812 */ /* 0x000fc4000782c0ff */
[C---:B------:R-:W-:Y:S02]  /*1720*/  IADD3 R8, R238.reuse, 0x8100, RZ ;  /* 0x00008100ee087810 */ /* 0x040fe40007ffe0ff */
[----:B------:R-:W-:Y:S02]  /*1730*/  IADD3 R237, R238, 0x8120, RZ ;  /* 0x00008120eeed7810 */ /* 0x000fe40007ffe0ff */
[----:B------:R-:W-:-:S05]  /*1740*/  SEL R3, R3, 0xffffffe0, !P6 ;  /* 0xffffffe003037807 */ /* 0x000fca0007000000 */
[C---:B------:R-:W-:Y:S02]  /*1750*/  IMAD R235, R3.reuse, 0x2, R238 ;  /* 0x0000000203eb7824 */ /* 0x040fe400078e02ee */
[----:B------:R-:W-:Y:S01]  /*1760*/  @P1 IADD3 R237, R8, -0x20, RZ ;  /* 0xffffffe008ed1810 */ /* 0x000fe20007ffe0ff */
[----:B------:R-:W-:Y:S03]  /*1770*/  LDSM.16.M88.4 R136, [R188+0x100] ;  /* 0x00010000bc88783b */ /* 0x000fe60000000200 */
[----:B------:R-:W-:Y:S02]  /*1780*/  LEA R224, R3, R237, 0x1 ;  /* 0x000000ed03e07211 */ /* 0x000fe400078e08ff */
[C---:B------:R-:W-:Y:S01]  /*1790*/  IADD3 R231, R237.reuse, 0x800, RZ ;  /* 0x00000800ede77810 */ /* 0x040fe20007ffe0ff */
[----:B------:R-:W-:Y:S01]  /*17a0*/  LDSM.16.M88.4 R140, [R192] ;  /* 0x00000000c08c783b */ /* 0x000fe20000000200 */
[----:B------:R-:W-:-:S02]  /*17b0*/  IADD3 R230, R237, 0x1000, RZ ;  /* 0x00001000ede67810 */ /* 0x000fc40007ffe0ff */
[C---:B------:R-:W-:Y:S01]  /*17c0*/  IADD3 R229, R237.reuse, 0x1800, RZ ;  /* 0x00001800ede57810 */ /* 0x040fe20007ffe0ff */
[----:B------:R-:W-:Y:S01]  /*17d0*/  LDSM.16.M88.4 R172, [R196] ;  /* 0x00000000c4ac783b */ /* 0x000fe20000000200 */
[C---:B------:R-:W-:Y:S02]  /*17e0*/  IADD3 R228, R237.reuse, 0x2000, RZ ;  /* 0x00002000ede47810 */ /* 0x040fe40007ffe0ff */
[C---:B------:R-:W-:Y:S01]  /*17f0*/  IADD3 R227, R237.reuse, 0x2800, RZ ;  /* 0x00002800ede37810 */ /* 0x040fe20007ffe0ff */
[----:B------:R-:W-:Y:S01]  /*1800*/  LDSM.16.M88.4 R184, [R212] ;  /* 0x00000000d4b8783b */ /* 0x000fe20000000200 */
[C---:B------:R-:W-:Y:S02]  /*1810*/  IADD3 R226, R237.reuse, 0x3000, RZ ;  /* 0x00003000ede27810 */ /* 0x040fe40007ffe0ff */
[C---:B------:R-:W-:Y:S01]  /*1820*/  IADD3 R225, R237.reuse, 0x3800, RZ ;  /* 0x00003800ede17810 */ /* 0x040fe20007ffe0ff */
[----:B------:R-:W-:Y:S01]  /*1830*/  LDSM.16.M88.4 R188, [R188+0x4100] ;  /* 0x00410000bcbc783b */ /* 0x000fe20000000200 */
[----:B------:R-:W-:-:S02]  /*1840*/  IADD3 R223, R237, 0x4000, RZ ;  /* 0x00004000eddf7810 */ /* 0x000fc40007ffe0ff */
[C---:B------:R-:W-:Y:S01]  /*1850*/  IADD3 R222, R237.reuse, 0x4800, RZ ;  /* 0x00004800edde7810 */ /* 0x040fe20007ffe0ff */
[----:B------:R-:W-:Y:S01]  /*1860*/  LDSM.16.M88.4 R192, [R192+0x4000] ;  /* 0x00400000c0c0783b */ /* 0x000fe20000000200 */
[C---:B------:R-:W-:Y:S02]  /*1870*/  IADD3 R221, R237.reuse, 0x5000, RZ ;  /* 0x00005000eddd7810 */ /* 0x040fe40007ffe0ff */
[C---:B------:R-:W-:Y:S01]  /*1880*/  IADD3 R220, R237.reuse, 0x5800, RZ ;  /* 0x00005800eddc7810 */ /* 0x040fe20007ffe0ff */
[----:B------:R-:W-:Y:S01]  /*1890*/  LDSM.16.M88.4 R196, [R196+0x4000] ;  /* 0x00400000c4c4783b */ /* 0x000fe20000000200 */
[C---:B------:R-:W-:Y:S02]  /*18a0*/  IADD3 R219, R237.reuse, 0x6000, RZ ;  /* 0x00006000eddb7810 */ /* 0x040fe40007ffe0ff */
[C---:B------:R-:W-:Y:S01]  /*18b0*/  IADD3 R218, R237.reuse, 0x6800, RZ ;  /* 0x00006800edda7810 */ /* 0x040fe20007ffe0ff */
[----:B------:R-:W-:Y:S01]  /*18c0*/  LDSM.16.M88.4 R212, [R212+0x4000] ;  /* 0x00400000d4d4783b */ /* 0x000fe20000000200 */
[----:B------:R-:W-:-:S02]  /*18d0*/  IADD3 R217, R237, 0x7000, RZ ;  /* 0x00007000edd97810 */ /* 0x000fc40007ffe0ff */
[----:B------:R-:W-:Y:S01]  /*18e0*/  IADD3 R216, R237, 0x7800, RZ ;  /* 0x00007800edd87810 */ /* 0x000fe20007ffe0ff */
[----:B------:R-:W-:Y:S06]  /*18f0*/  BAR.SYNC.DEFER_BLOCKING 0x0 ;  /* 0x0000000000007b1d */ /* 0x000fec0000010000 */
[----:B------:R-:W-:-:S04]  /*1900*/  DEPBAR.LE SB0, 0x0 ;  /* 0x000080000000791a */ /* 0x000fc80000000000 */
[----:B------:R-:W-:Y:S06]  /*1910*/  BAR.SYNC.DEFER_BLOCKING 0x0 ;  /* 0x0000000000007b1d */ /* 0x000fec0000010000 */
[----:B------:R-:W3:Y:S04]  /*1920*/  LDSM.16.M88.4 R60, [R238+0x8900] ;  /* 0x00890000ee3c783b */ /* 0x000ee80000000200 */
[----:B--2---:R-:W-:Y:S04]  /*1930*/  LDSM.16.M88.4 R16, [R237+0x800] ;  /* 0x00080000ed10783b */ /* 0x004fe80000000200 */
[----:B-----5:R-:W1:Y:S04]  /*1940*/  LDSM.16.M88.4 R20, [R238+0x8100] ;  /* 0x00810000ee14783b */ /* 0x020e680000000200 */
[----:B------:R-:W2:Y:S04]  /*1950*/  LDSM.16.M88.4 R44, [R238+0x9900] ;  /* 0x00990000ee2c783b */ /* 0x000ea80000000200 */
[----:B------:R-:W4:Y:S04]  /*1960*/  LDSM.16.M88.4 R8, [R237] ;  /* 0x00000000ed08783b */ /* 0x000f280000000200 */
[----:B------:R-:W-:Y:S04]  /*1970*/  LDSM.16.M88.4 R52, [R238+0x9100] ;  /* 0x00910000ee34783b */ /* 0x000fe80000000200 */
[----:B------:R-:W-:Y:S04]  /*1980*/  LDSM.16.M88.4 R32, [R238+0xa100] ;  /* 0x00a10000ee20783b */ /* 0x000fe80000000200 */
[----:B------:R-:W-:Y:S04]  /*1990*/  LDSM.16.M88.4 R88, [R238+0xa900] ;  /* 0x00a90000ee58783b */ /* 0x000fe80000000200 */
[----:B------:R-:W-:Y:S04]  /*19a0*/  LDSM.16.M88.4 R68, [R237+0x2800] ;  /* 0x00280000ed44783b */ /* 0x000fe80000000200 */
[----:B------:R-:W-:Y:S01]  /*19b0*/  LDSM.16.M88.4 R80, [R238+0xb100] ;  /* 0x00b10000ee50783b */ /* 0x000fe20000000200 */
[C---:B---3--:R-:W-:Y:S03]  /*19c0*/  HMMA.16816.F32.BF16 R64, R136.reuse, R60, RZ ;  /* 0x0000003c8840723c */ /* 0x048fe600000418ff */
[----:B------:R-:W-:Y:S04]  /*19d0*/  LDSM.16.M88.4 R72, [R238+0xb900] ;  /* 0x00b90000ee48783b */ /* 0x000fe80000000200 */
[----:B------:R-:W-:Y:S01]  /*19e0*/  LDSM.16.M88.4 R100, [R237+0x3800] ;  /* 0x00380000ed64783b */ /* 0x000fe20000000200 */
[C---:B------:R-:W-:Y:S08]  /*19f0*/  HMMA.16816.F32.BF16 R60, R136.reuse, R62, RZ ;  /* 0x0000003e883c723c */ /* 0x040ff000000418ff */
[----:B-1----:R-:W-:Y:S08]  /*1a00*/  HMMA.16816.F32.BF16 R12, R136, R20, RZ ;  /* 0x00000014880c723c */ /* 0x002ff000000418ff */
[C---:B------:R-:W-:Y:S07]  /*1a10*/  HMMA.16816.F32.BF16 R64, R140.reuse, R16, R64 ;  /* 0x000000108c40723c */ /* 0x040fee0000041840 */
[----:B------:R-:W-:Y:S01]  /*1a20*/  IMAD R16, R27, c[0x0][0x208], RZ ;  /* 0x000082001b107a24 */ /* 0x000fe200078e02ff */
[----:B------:R-:W-:Y:S01]  /*1a30*/  HMMA.16816.F32.BF16 R60, R140, R18, R60 ;  /* 0x000000128c3c723c */ /* 0x000fe2000004183c */
[----:B------:R-:W-:-:S02]  /*1a40*/  IMAD R27, R26, c[0x0][0x218], RZ ;  /* 0x000086001a1b7a24 */ /* 0x000fc400078e02ff */
[----:B------:R-:W-:Y:S02]  /*1a50*/  IMAD R16, R240, c[0x0][0x20c], R16 ;  /* 0x00008300f0107a24 */ /* 0x000fe400078e0210 */
[----:B------:R-:W-:Y:S02]  /*1a60*/  IMAD R27, R239, c[0x0][0x21c], R27 ;  /* 0x00008700ef1b7a24 */ /* 0x000fe400078e021b */
[----:B------:R-:W-:Y:S01]  /*1a70*/  IMAD.IADD R29, R29, 0x1, R16 ;  /* 0x000000011d1d7824 */ /* 0x000fe200078e0210 */
[----:B------:R-:W-:Y:S01]  /*1a80*/  HMMA.16816.F32.BF16 R20, R136, R22, RZ ;  /* 0x000000168814723c */ /* 0x000fe200000418ff */
[----:B------:R-:W1:Y:S02]  /*1a90*/  LDSM.16.M88.4 R16, [R237+0x1800] ;  /* 0x00180000ed10783b */ /* 0x000e640000000200 */
[----:B------:R-:W-:-:S05]  /*1aa0*/  IMAD.WIDE.U32 R28, R239, c[0x0][0x218], R28 ;  /* 0x00008600ef1c7a25 */ /* 0x000fca00078e001c */
[----:B------:R-:W-:Y:S01]  /*1ab0*/  IADD3 R26, P1, R28, UR22, RZ ;  /* 0x000000161c1a7c10 */ /* 0x000fe2000ff3e0ff */
[----:B--2---:R-:W-:Y:S03]  /*1ac0*/  HMMA.16816.F32.BF16 R48, R136, R44, RZ ;  /* 0x0000002c8830723c */ /* 0x004fe600000418ff */
[----:B------:R-:W-:Y:S02]  /*1ad0*/  IADD3.X R28, R29, UR4, R27, P1, !PT ;  /* 0x000000041d1c7c10 */ /* 0x000fe40008ffe41b */
[----:B------:R-:W-:-:S03]  /*1ae0*/  LEA R29, P1, R26, c[0x0][0x1f8], 0x1 ;  /* 0x00007e001a1d7a11 */ /* 0x000fc600078208ff */
[----:B------:R-:W-:Y:S01]  /*1af0*/  HMMA.16816.F32.BF16 R44, R136, R46, RZ ;  /* 0x0000002e882c723c */ /* 0x000fe200000418ff */
[----:B------:R-:W-:Y:S01]  /*1b00*/  LEA.HI.X R26, R26, c[0x0][0x1fc], R28, 0x1, P1 ;  /* 0x00007f001a1a7a11 */ /* 0x000fe200008f0c1c */
[----:B------:R-:W2:Y:S04]  /*1b10*/  SHFL.IDX PT, R86, R29, RZ, 0x181f ;  /* 0x00181fff1d567589 */ /* 0x000ea800000e0000 */
[----:B------:R-:W3:Y:S02]  /*1b20*/  SHFL.IDX PT, R78, R29, 0x1, 0x181f ;  /* 0x00381f001d4e7f89 */ /* 0x000ee400000e0000 */
[C---:B----4-:R-:W-:Y:S02]  /*1b30*/  HMMA.16816.F32.BF16 R12, R140.reuse, R8, R12 ;  /* 0x000000088c0c723c */ /* 0x050fe4000004180c */
[----:B------:R-:W4:Y:S04]  /*1b40*/  SHFL.IDX PT, R38, R29, 0x2, 0x181f ;  /* 0x00581f001d267f89 */ /* 0x000f2800000e0000 */
[----:B------:R-:W5:Y:S02]  /*1b50*/  SHFL.IDX PT, R30, R26, RZ, 0x181f ;  /* 0x00181fff1a1e7589 */ /* 0x000f6400000e0000 */
[C---:B------:R-:W-:Y:S02]  /*1b60*/  HMMA.16816.F32.BF16 R20, R140.reuse, R10, R20 ;  /* 0x0000000a8c14723c */ /* 0x040fe40000041814 */
[----:B------:R-:W5:Y:S04]  /*1b70*/  SHFL.IDX PT, R29, R29, 0x3, 0x181f ;  /* 0x00781f001d1d7f89 */ /* 0x000f6800000e0000 */
[----:B------:R-:W5:Y:S02]  /*1b80*/  SHFL.IDX PT, R28, R26, 0x1, 0x181f ;  /* 0x00381f001a1c7f89 */ /* 0x000f6400000e0000 */
[----:B-1----:R-:W-:Y:S02]  /*1b90*/  HMMA.16816.F32.BF16 R48, R140, R16, R48 ;  /* 0x000000108c30723c */ /* 0x002fe40000041830 */
[----:B------:R-:W1:Y:S01]  /*1ba0*/  SHFL.IDX PT, R27, R26, 0x2, 0x181f ;  /* 0x00581f001a1b7f89 */ /* 0x000e6200000e0000 */
[----:B--2---:R-:W-:-:S03]  /*1bb0*/  IADD3 R92, P2, R86, R40, RZ ;  /* 0x00000028565c7210 */ /* 0x004fc60007f5e0ff */
[----:B------:R-:W2:Y:S01]  /*1bc0*/  SHFL.IDX PT, R26, R26, 0x3, 0x181f ;  /* 0x00781f001a1a7f89 */ /* 0x000ea200000e0000 */
[----:B------:R-:W-:Y:S01]  /*1bd0*/  IMAD.WIDE R16, R36, 0x2, RZ ;  /* 0x0000000224107825 */ /* 0x000fe200078e02ff */
[C---:B---3--:R-:W-:Y:S01]  /*1be0*/  IADD3 R84, P1, R40.reuse, R78, RZ ;  /* 0x0000004e28547210 */ /* 0x048fe20007f3e0ff */
[----:B------:R-:W-:Y:S01]  /*1bf0*/  HMMA.16816.F32.BF16 R44, R140, R18, R44 ;  /* 0x000000128c2c723c */ /* 0x000fe2000004182c */
[----:B------:R-:W3:Y:S01]  /*1c00*/  LDSM.16.M88.4 R8, [R237+0x1000] ;  /* 0x00100000ed08783b */ /* 0x000ee20000000200 */
[----:B----4-:R-:W-:Y:S01]  /*1c10*/  IADD3 R76, P5, R40, R38, RZ ;  /* 0x00000026284c7210 */ /* 0x010fe20007fbe0ff */
[----:B-----5:R-:W-:-:S05]  /*1c20*/  IMAD.X R93, R30, 0x1, R41, P2 ;  /* 0x000000011e5d7824 */ /* 0x020fca00010e0629 */
[----:B------:R-:W-:Y:S01]  /*1c30*/  HMMA.16816.F32.BF16 R56, R136, R52, RZ ;  /* 0x000000348838723c */ /* 0x000fe200000418ff */
[----:B------:R-:W-:Y:S02]  /*1c40*/  IADD3 R18, P2, R40, R29, RZ ;  /* 0x0000001d28127210 */ /* 0x000fe40007f5e0ff */
[----:B------:R-:W-:Y:S02]  /*1c50*/  IADD3.X R85, R41, R28, RZ, P1, !PT ;  /* 0x0000001c29557210 */ /* 0x000fe40000ffe4ff */
[----:B------:R-:W-:-:S03]  /*1c60*/  IADD3 R86, P1, R86, R16, RZ ;  /* 0x0000001056567210 */ /* 0x000fc60007f3e0ff */
[C---:B------:R-:W-:Y:S01]  /*1c70*/  HMMA.16816.F32.BF16 R52, R136.reuse, R54, RZ ;  /* 0x000000368834723c */ /* 0x040fe200000418ff */
[C---:B-1----:R-:W-:Y:S01]  /*1c80*/  IMAD.X R77, R41.reuse, 0x1, R27, P5 ;  /* 0x00000001294d7824 */ /* 0x042fe200028e061b */
[----:B------:R-:W-:Y:S01]  /*1c90*/  IADD3 R78, P5, R16, R78, RZ ;  /* 0x0000004e104e7210 */ /* 0x000fe20007fbe0ff */
[----:B------:R-:W-:Y:S01]  /*1ca0*/  IMAD.X R87, R30, 0x1, R17, P1 ;  /* 0x000000011e577824 */ /* 0x000fe200008e0611 */
[----:B--2---:R-:W-:Y:S02]  /*1cb0*/  IADD3.X R19, R41, R26, RZ, P2, !PT ;  /* 0x0000001a29137210 */ /* 0x004fe400017fe4ff */
[C---:B------:R-:W-:Y:S02]  /*1cc0*/  IADD3 R38, P2, R16.reuse, R38, RZ ;  /* 0x0000002610267210 */ /* 0x040fe40007f5e0ff */
[----:B------:R-:W-:Y:S01]  /*1cd0*/  HMMA.16816.F32.BF16 R40, R136, R32, RZ ;  /* 0x000000208828723c */ /* 0x000fe200000418ff */
[----:B------:R-:W-:Y:S02]  /*1ce0*/  IADD3 R16, P1, R16, R29, RZ ;  /* 0x0000001d10107210 */ /* 0x000fe40007f3e0ff */
[C---:B------:R-:W-:Y:S01]  /*1cf0*/  IADD3.X R79, R17.reuse, R28, RZ, P5, !PT ;  /* 0x0000001c114f7210 */ /* 0x040fe20002ffe4ff */
[----:B------:R-:W-:Y:S01]  /*1d00*/  IMAD.X R39, R17, 0x1, R27, P2 ;  /* 0x0000000111277824 */ /* 0x000fe200010e061b */
[----:B------:R-:W-:-:S02]  /*1d10*/  ISETP.GE.AND P5, PT, R37, c[0x0][0x1d4], PT ;  /* 0x0000750025007a0c */ /* 0x000fc40003fa6270 */
[----:B------:R-:W-:Y:S01]  /*1d20*/  ISETP.GE.AND P2, PT, R24, c[0x0][0x1d4], PT ;  /* 0x0000750018007a0c */ /* 0x000fe20003f46270 */
[----:B------:R-:W-:Y:S01]  /*1d30*/  HMMA.16816.F32.BF16 R32, R136, R34, RZ ;  /* 0x000000228820723c */ /* 0x000fe200000418ff */
[----:B------:R-:W-:Y:S02]  /*1d40*/  IADD3.X R17, R17, R26, RZ, P1, !PT ;  /* 0x0000001a11117210 */ /* 0x000fe40000ffe4ff */
[C---:B------:R-:W-:Y:S01]  /*1d50*/  ISETP.LT.OR P1, PT, R7.reuse, 0x1, P5 ;  /* 0x000000010700780c */ /* 0x040fe20002f21670 */
[----:B------:R-:W-:Y:S01]  /*1d60*/  LDSM.16.M88.4 R24, [R237+0x3000] ;  /* 0x00300000ed18783b */ /* 0x000fe20000000200 */
[----:B------:R-:W-:-:S03]  /*1d70*/  ISETP.LT.OR P6, PT, R7, 0x1, P2 ;  /* 0x000000010700780c */ /* 0x000fc600017c1670 */
[----:B------:R-:W-:Y:S08]  /*1d80*/  HMMA.16816.F32.BF16 R28, R136, R88, RZ ;  /* 0x00000058881c723c */ /* 0x000ff000000418ff */
[C---:B---3--:R-:W-:Y:S08]  /*1d90*/  HMMA.16816.F32.BF16 R56, R140.reuse, R8, R56 ;  /* 0x000000088c38723c */ /* 0x048ff00000041838 */
[----:B------:R-:W-:Y:S01]  /*1da0*/  HMMA.16816.F32.BF16 R52, R140, R10, R52 ;  /* 0x0000000a8c34723c */ /* 0x000fe20000041834 */
[----:B------:R-:W1:Y:S04]  /*1db0*/  LDSM.16.M88.4 R8, [R237+0x2000] ;  /* 0x00200000ed08783b */ /* 0x000e680000000200 */
[----:B------:R-:W-:Y:S01]  /*1dc0*/  @!PT LDS RZ, [RZ] ;  /* 0x00000000fffff984 */ /* 0x000fe20000000800 */
[----:B------:R-:W-:Y:S01]  /*1dd0*/  @!PT LDS RZ, [RZ] ;  /* 0x00000000fffff984 */ /* 0x000fe20000000800 */
[----:B------:R-:W-:Y:S01]  /*1de0*/  @!PT LDS RZ, [RZ] ;  /* 0x00000000fffff984 */ /* 0x000fe20000000800 */
[----:B------:R2:W-:Y:S01]  /*1df0*/  LDGSTS.E.BYPASS.LTC128B.128 [R241+0x100], [R92.64], !P1 ;  /* 0x001000005cf17fae */ /* 0x0005e2000c901d4c */
[----:B------:R-:W-:-:S02]  /*1e00*/  ISETP.LT.OR P1, PT, R7, 0x21, P5 ;  /* 0x000000210700780c */ /* 0x000fc40002f21670 */
[----:B------:R-:W-:Y:S01]  /*1e10*/  HMMA.16816.F32.BF16 R88, R136, R90, RZ ;  /* 0x0000005a8858723c */ /* 0x000fe200000418ff */
[----:B------:R3:W-:Y:S01]  /*1e20*/  LDGSTS.E.BYPASS.LTC128B.128 [R241+0x4100], [R86.64], !P6 ;  /* 0x0410000056f17fae */ /* 0x0007e2000f101d4c */
[----:B------:R-:W-:-:S06]  /*1e30*/  ISETP.LT.OR P6, PT, R7, 0x21, P2 ;  /* 0x000000210700780c */ /* 0x000fcc00017c1670 */
[----:B------:R-:W-:Y:S03]  /*1e40*/  HMMA.16816.F32.BF16 R28, R140, R68, R28 ;  /* 0x000000448c1c723c */ /* 0x000fe6000004181c */
[----:B------:R3:W-:Y:S01]  /*1e50*/  LDGSTS.E.BYPASS.LTC128B.128 [R241+0x1100], [R84.64], !P1 ;  /* 0x0110000054f17fae */ /* 0x0007e2000c901d4c */
[C---:B------:R-:W-:Y:S02]  /*1e60*/  ISETP.LT.OR P1, PT, R7.reuse, 0x41, P5 ;  /* 0x000000410700780c */ /* 0x040fe40002f21670 */
[C---:B------:R-:W-:Y:S01]  /*1e70*/  ISETP.LT.OR P5, PT, R7.reuse, 0x61, P5 ;  /* 0x000000610700780c */ /* 0x040fe20002fa1670 */
[----:B------:R4:W-:Y:S01]  /*1e80*/  LDGSTS.E.BYPASS.LTC128B.128 [R241+0x5100], [R78.64], !P6 ;  /* 0x051000004ef17fae */ /* 0x0009e2000f101d4c */
[C---:B------:R-:W-:Y:S02]  /*1e90*/  ISETP.LT.OR P6, PT, R7.reuse, 0x41, P2 ;  /* 0x000000410700780c */ /* 0x040fe400017c1670 */
[----:B------:R-:W-:-:S06]  /*1ea0*/  ISETP.LT.OR P2, PT, R7, 0x61, P2 ;  /* 0x000000610700780c */ /* 0x000fcc0001741670 */
[----:B------:R-:W-:Y:S01]  /*1eb0*/  HMMA.16816.F32.BF16 R88, R140, R70, R88 ;  /* 0x000000468c58723c */ /* 0x000fe20000041858 */
[----:B------:R4:W-:Y:S01]  /*1ec0*/  LDGSTS.E.BYPASS.LTC128B.128 [R241+0x2100], [R76.64], !P1 ;  /* 0x021000004cf17fae */ /* 0x0009e2000c901d4c */
[----:B------:R-:W-:-:S03]  /*1ed0*/  PLOP3.LUT P1, PT, PT, PT, UP0, 0x80, 0x0 ;  /* 0x000000000000781c */ /* 0x000fc60003f2f008 */
[----:B------:R5:W-:Y:S01]  /*1ee0*/  LDGSTS.E.BYPASS.LTC128B.128 [R241+0x6100], [R38.64], !P6 ;  /* 0x0610000026f17fae */ /* 0x000be2000f101d4c */
[----:B------:R-:W-:-:S03]  /*1ef0*/  ISETP.GT.AND P6, PT, R242, 0x7f, PT ;  /* 0x0000007ff200780c */ /* 0x000fc60003fc4270 */
[----:B------:R4:W-:Y:S01]  /*1f00*/  LDGSTS.E.BYPASS.LTC128B.128 [R241+0x3100], [R18.64], !P5 ;  /* 0x0310000012f17fae */ /* 0x0009e2000e901d4c */
[----:B-1----:R-:W-:Y:S03]  /*1f10*/  HMMA.16816.F32.BF16 R40, R140, R8, R40 ;  /* 0x000000088c28723c */ /* 0x002fe60000041828 */
[----:B------:R4:W-:Y:S04]  /*1f20*/  LDGSTS.E.BYPASS.LTC128B.128 [R241+0x7100], [R16.64], !P2 ;  /* 0x0710000010f17fae */ /* 0x0009e8000d101d4c */
[----:B------:R-:W1:Y:S01]  /*1f30*/  LDSM.16.M88.4 R96, [R235+0x8100] ;  /* 0x00810000eb60783b */ /* 0x000e620000000200 */
[C---:B---3--:R-:W-:Y:S03]  /*1f40*/  HMMA.16816.F32.BF16 R84, R136.reuse, R80, RZ ;  /* 0x000000508854723c */ /* 0x048fe600000418ff */
[----:B------:R-:W-:Y:S04]  /*1f50*/  LDSM.16.M88.4 R68, [R235+0xa100] ;  /* 0x00a10000eb44783b */ /* 0x000fe80000000200 */
[----:B--2---:R-:W-:Y:S01]  /*1f60*/  LDSM.16.M88.4 R92, [R235+0x9900] ;  /* 0x00990000eb5c783b */ /* 0x004fe20000000200 */
[----:B------:R-:W-:Y:S03]  /*1f70*/  HMMA.16816.F32.BF16 R80, R136, R82, RZ ;  /* 0x000000528850723c */ /* 0x000fe600000418ff */
[----:B------:R-:W-:Y:S01]  /*1f80*/  LDSM.16.M88.4 R104, [R237+0x4000] ;  /* 0x00400000ed68783b */ /* 0x000fe20000000200 */
[----:B-----5:R-:W-:-:S03]  /*1f90*/  SHF.R.S32.HI R39, RZ, 0x1f, R37 ;  /* 0x0000001fff277819 */ /* 0x020fc60000011425 */
[----:B------:R-:W0:Y:S01]  /*1fa0*/  LDGDEPBAR ;  /* 0x00000000000079af */ /* 0x000e220000000000 */
[C---:B------:R-:W-:Y:S01]  /*1fb0*/  HMMA.16816.F32.BF16 R32, R140.reuse, R10, R32 ;  /* 0x0000000a8c20723c */ /* 0x040fe20000041820 */
[----:B------:R-:W-:Y:S02]  /*1fc0*/  SHF.R.S32.HI R38, RZ, 0x1f, R36 ;  /* 0x0000001fff267819 */ /* 0x000fe40000011424 */
[----:B------:R-:W-:Y:S04]  /*1fd0*/  LDSM.16.M88.4 R8, [R235+0x9100] ;  /* 0x00910000eb08783b */ /* 0x000fe80000000200 */
[----:B----4-:R-:W2:Y:S01]  /*1fe0*/  LDSM.16.M88.4 R16, [R235+0x8900] ;  /* 0x00890000eb10783b */ /* 0x010ea20000000200 */
[C---:B------:R-:W-:Y:S08]  /*1ff0*/  HMMA.16816.F32.BF16 R84, R140.reuse, R24, R84 ;  /* 0x000000188c54723c */ /* 0x040ff00000041854 */
[----:B------:R-:W-:Y:S01]  /*2000*/  HMMA.16816.F32.BF16 R80, R140, R26, R80 ;  /* 0x0000001a8c50723c */ /* 0x000fe20000041850 */
[----:B------:R-:W3:Y:S07]  /*2010*/  LDSM.16.M88.4 R24, [R235+0xa900] ;  /* 0x00a90000eb18783b */ /* 0x000eee0000000200 */
[C---:B-1----:R-:W-:Y:S08]  /*2020*/  HMMA.16816.F32.BF16 R12, R172.reuse, R96, R12 ;  /* 0x00000060ac0c723c */ /* 0x042ff0000004180c */
[----:B------:R-:W-:Y:S01]  /*2030*/  HMMA.16816.F32.BF16 R20, R172, R98, R20 ;  /* 0x00000062ac14723c */ /* 0x000fe20000041814 */
[----:B------:R-:W-:Y:S07]  /*2040*/  LDSM.16.M88.4 R96, [R224] ;  /* 0x00000000e060783b */ /* 0x000fee0000000200 */
[----:B------:R-:W-:Y:S08]  /*2050*/  HMMA.16816.F32.BF16 R76, R136, R72, RZ ;  /* 0x00000048884c723c */ /* 0x000ff000000418ff */
[C---:B--2---:R-:W-:Y:S08]  /*2060*/  HMMA.16816.F32.BF16 R64, R172.reuse, R16, R64 ;  /* 0x00000010ac40723c */ /* 0x044ff00000041840 */
[----:B------:R-:W-:Y:S01]  /*2070*/  HMMA.16816.F32.BF16 R60, R172, R18, R60 ;  /* 0x00000012ac3c723c */ /* 0x000fe2000004183c */
[----:B------:R-:W1:Y:S07]  /*2080*/  LDSM.16.M88.4 R16, [R235+0xb100] ;  /* 0x00b10000eb10783b */ /* 0x000e6e0000000200 */
[----:B------:R-:W-:Y:S08]  /*2090*/  HMMA.16816.F32.BF16 R72, R136, R74, RZ ;  /* 0x0000004a8848723c */ /* 0x000ff000000418ff */
[C---:B------:R-:W-:Y:S08]  /*20a0*/  HMMA.16816.F32.BF16 R56, R172.reuse, R8, R56 ;  /* 0x00000008ac38723c */ /* 0x040ff00000041838 */
[C---:B------:R-:W-:Y:S01]  /*20b0*/  HMMA.16816.F32.BF16 R52, R172.reuse, R10, R52 ;  /* 0x0000000aac34723c */ /* 0x040fe20000041834 */
[----:B------:R-:W2:Y:S07]  /*20c0*/  LDSM.16.M88.4 R8, [R235+0xb900] ;  /* 0x00b90000eb08783b */ /* 0x000eae0000000200 */
[C---:B---3--:R-:W-:Y:S08]  /*20d0*/  HMMA.16816.F32.BF16 R28, R172.reuse, R24, R28 ;  /* 0x00000018ac1c723c */ /* 0x048ff0000004181c */
[----:B------:R-:W-:Y:S01]  /*20e0*/  HMMA.16816.F32.BF16 R88, R172, R26, R88 ;  /* 0x0000001aac58723c */ /* 0x000fe20000041858 */
[----:B------:R-:W3:Y:S07]  /*20f0*/  LDSM.16.M88.4 R24, [R238+0xc100] ;  /* 0x00c10000ee18783b */ /* 0x000eee0000000200 */
[C---:B------:R-:W-:Y:S08]  /*2100*/  HMMA.16816.F32.BF16 R76, R140.reuse, R100, R76 ;  /* 0x000000648c4c723c */ /* 0x040ff0000004184c */
[----:B------:R-:W-:Y:S01]  /*2110*/  HMMA.16816.F32.BF16 R72, R140, R102, R72 ;  /* 0x000000668c48723c */ /* 0x000fe20000041848 */
[----:B------:R-:W-:Y:S07]  /*2120*/  LDSM.16.M88.4 R100, [R224+0x2800] ;  /* 0x00280000e064783b */ /* 0x000fee0000000200 */
[C---:B-1----:R-:W-:Y:S08]  /*2130*/  HMMA.16816.F32.BF16 R84, R172.reuse, R16, R84 ;  /* 0x00000010ac54723c */ /* 0x042ff00000041854 */
[C---:B------:R-:W-:Y:S01]  /*2140*/  HMMA.16816.F32.BF16 R80, R172.reuse, R18, R80 ;  /* 0x00000012ac50723c */ /* 0x040fe20000041850 */
[----:B------:R-:W1:Y:S07]  /*2150*/  LDSM.16.M88.4 R16, [R224+0x1800] ;  /* 0x00180000e010783b */ /* 0x000e6e0000000200 */
[C---:B------:R-:W-:Y:S08]  /*2160*/  HMMA.16816.F32.BF16 R40, R172.reuse, R68, R40 ;  /* 0x00000044ac28723c */ /* 0x040ff00000041828 */
[----:B------:R-:W-:Y:S01]  /*2170*/  HMMA.16816.F32.BF16 R32, R172, R70, R32 ;  /* 0x00000046ac20723c */ /* 0x000fe20000041820 */
[----:B------:R-:W4:Y:S07]  /*2180*/  LDSM.16.M88.4 R68, [R224+0x1000] ;  /* 0x00100000e044783b */ /* 0x000f2e0000000200 */
[----:B------:R-:W-:Y:S08]  /*2190*/  HMMA.16816.F32.BF16 R12, R184, R96, R12 ;  /* 0x00000060b80c723c */ /* 0x000ff0000004180c */
[C---:B------:R-:W-:Y:S08]  /*21a0*/  HMMA.16816.F32.BF16 R48, R172.reuse, R92, R48 ;  /* 0x0000005cac30723c */ /* 0x040ff00000041830 */
[C---:B------:R-:W-:Y:S01]  /*21b0*/  HMMA.16816.F32.BF16 R44, R172.reuse, R94, R44 ;  /* 0x0000005eac2c723c */ /* 0x040fe2000004182c */
[----:B------:R-:W5:Y:S07]  /*21c0*/  LDSM.16.M88.4 R92, [R224+0x800] ;  /* 0x00080000e05c783b */ /* 0x000f6e0000000200 */
[C---:B--2---:R-:W-:Y:S08]  /*21d0*/  HMMA.16816.F32.BF16 R76, R172.reuse, R8, R76 ;  /* 0x00000008ac4c723c */ /* 0x044ff0000004184c */
[----:B------:R-:W-:Y:S01]  /*21e0*/  HMMA.16816.F32.BF16 R72, R172, R10, R72 ;  /* 0x0000000aac48723c */ /* 0x000fe20000041848 */
[----:B------:R-:W2:Y:S07]  /*21f0*/  LDSM.16.M88.4 R8, [R224+0x2000] ;  /* 0x00200000e008783b */ /* 0x000eae0000000200 */
[----:B---3--:R-:W-:Y:S08]  /*2200*/  HMMA.16816.F32.BF16 R12, R188, R24, R12 ;  /* 0x00000018bc0c723c */ /* 0x008ff0000004180c */
[C---:B-1----:R-:W-:Y:S08]  /*2210*/  HMMA.16816.F32.BF16 R48, R184.reuse, R16, R48 ;  /* 0x00000010b830723c */ /* 0x042ff00000041830 */
[C---:B------:R-:W-:Y:S01]  /*2220*/  HMMA.16816.F32.BF16 R44, R184.reuse, R18, R44 ;  /* 0x00000012b82c723c */ /* 0x040fe2000004182c */
[----:B------:R-:W1:Y:S07]  /*2230*/  LDSM.16.M88.4 R16, [R235+0xc100] ;  /* 0x00c10000eb10783b */ /* 0x000e6e0000000200 */
[C---:B------:R-:W-:Y:S01]  /*2240*/  HMMA.16816.F32.BF16 R20, R184.reuse, R98, R20 ;  /* 0x00000062b814723c */ /* 0x040fe20000041814 */
[----:B------:R-:W-:Y:S07]  /*2250*/  LDSM.16.M88.4 R96, [R224+0x3000] ;  /* 0x00300000e060783b */ /* 0x000fee0000000200 */
[C---:B----4-:R-:W-:Y:S08]  /*2260*/  HMMA.16816.F32.BF16 R56, R184.reuse, R68, R56 ;  /* 0x00000044b838723c */ /* 0x050ff00000041838 */
[----:B------:R-:W-:Y:S01]  /*2270*/  HMMA.16816.F32.BF16 R52, R184, R70, R52 ;  /* 0x00000046b834723c */ /* 0x000fe20000041834 */
[----:B------:R-:W3:Y:S07]  /*2280*/  LDSM.16.M88.4 R68, [R238+0xc900] ;  /* 0x00c90000ee44783b */ /* 0x000eee0000000200 */
[----:B------:R-:W-:Y:S08]  /*2290*/  HMMA.16816.F32.BF16 R12, R192, R104, R12 ;  /* 0x00000068c00c723c */ /* 0x000ff0000004180c */
[C---:B-----5:R-:W-:Y:S08]  /*22a0*/  HMMA.16816.F32.BF16 R64, R184.reuse, R92, R64 ;  /* 0x0000005cb840723c */ /* 0x060ff00000041840 */
[C---:B--2---:R-:W-:Y:S08]  /*22b0*/  HMMA.16816.F32.BF16 R40, R184.reuse, R8, R40 ;  /* 0x00000008b828723c */ /* 0x044ff00000041828 */
[----:B------:R-:W-:Y:S01]  /*22c0*/  HMMA.16816.F32.BF16 R32, R184, R10, R32 ;  /* 0x0000000ab820723c */ /* 0x000fe20000041820 */
[----:B------:R-:W2:Y:S07]  /*22d0*/  LDSM.16.M88.4 R8, [R224+0x4000] ;  /* 0x00400000e008783b */ /* 0x000eae0000000200 */
[----:B------:R-:W-:Y:S01]  /*22e0*/  HMMA.16816.F32.BF16 R20, R188, R26, R20 ;  /* 0x0000001abc14723c */ /* 0x000fe20000041814 */
[----:B------:R-:W4:Y:S07]  /*22f0*/  LDSM.16.M88.4 R24, [R237+0x4800] ;  /* 0x00480000ed18783b */ /* 0x000f2e0000000200 */
[----:B------:R-:W-:Y:S01]  /*2300*/  HMMA.16816.F32.BF16 R60, R184, R94, R60 ;  /* 0x0000005eb83c723c */ /* 0x000fe2000004183c */
[----:B------:R-:W5:Y:S07]  /*2310*/  LDSM.16.M88.4 R92, [R224+0x3800] ;  /* 0x00380000e05c783b */ /* 0x000f6e0000000200 */
[----:B-1----:R-:W-:Y:S08]  /*2320*/  HMMA.16816.F32.BF16 R12, R196, R16, R12 ;  /* 0x00000010c40c723c */ /* 0x002ff0000004180c */
[----:B---3--:R-:W-:Y:S08]  /*2330*/  HMMA.16816.F32.BF16 R64, R188, R68, R64 ;  /* 0x00000044bc40723c */ /* 0x008ff00000041840 */
[----:B------:R-:W-:Y:S08]  /*2340*/  HMMA.16816.F32.BF16 R20, R192, R106, R20 ;  /* 0x0000006ac014723c */ /* 0x000ff00000041814 */
[C---:B------:R-:W-:Y:S01]  /*2350*/  HMMA.16816.F32.BF16 R104, R184.reuse, R96, R84 ;  /* 0x00000060b868723c */ /* 0x040fe20000041854 */
[----:B------:R-:W1:Y:S07]  /*2360*/  LDSM.16.M88.4 R84, [R235+0xc900] ;  /* 0x00c90000eb54783b */ /* 0x000e6e0000000200 */
[C---:B------:R-:W-:Y:S08]  /*2370*/  HMMA.16816.F32.BF16 R28, R184.reuse, R100, R28 ;  /* 0x00000064b81c723c */ /* 0x040ff0000004181c */
[----:B------:R-:W-:Y:S01]  /*2380*/  HMMA.16816.F32.BF16 R88, R184, R102, R88 ;  /* 0x00000066b858723c */ /* 0x000fe20000041858 */
[----:B------:R-:W3:Y:S07]  /*2390*/  LDSM.16.M88.4 R100, [R238+0xd100] ;  /* 0x00d10000ee64783b */ /* 0x000eee0000000200 */
[----:B--2---:R-:W-:Y:S08]  /*23a0*/  HMMA.16816.F32.BF16 R12, R212, R8, R12 ;  /* 0x00000008d40c723c */ /* 0x004ff0000004180c */
[----:B----4-:R-:W-:Y:S08]  /*23b0*/  HMMA.16816.F32.BF16 R64, R192, R24, R64 ;  /* 0x00000018c040723c */ /* 0x010ff00000041840 */
[C---:B-----5:R-:W-:Y:S08]  /*23c0*/  HMMA.16816.F32.BF16 R76, R184.reuse, R92, R76 ;  /* 0x0000005cb84c723c */ /* 0x060ff0000004184c */
[----:B------:R-:W-:Y:S01]  /*23d0*/  HMMA.16816.F32.BF16 R72, R184, R94, R72 ;  /* 0x0000005eb848723c */ /* 0x000fe20000041848 */
[----:B------:R-:W2:Y:S01]  /*23e0*/  LDSM.16.M88.4 R92, [R238+0xd900] ;  /* 0x00d90000ee5c783b */ /* 0x000ea20000000200 */
[----:B------:R-:W-:-:S02]  /*23f0*/  FMUL.FTZ R14, R14, c[0x0][0x320] ;  /* 0x0000c8000e0e7a20 */ /* 0x000fc40000410000 */
[----:B------:R-:W-:Y:S02]  /*2400*/  FMUL.FTZ R3, R12, c[0x0][0x320] ;  /* 0x0000c8000c037a20 */ /* 0x000fe40000410000 */
[----:B------:R-:W-:Y:S02]  /*2410*/  FMUL.FTZ R7, R13, c[0x0][0x320] ;  /* 0x0000c8000d077a20 */ /* 0x000fe40000410000 */
[C---:B------:R-:W-:Y:S01]  /*2420*/  HMMA.16816.F32.BF16 R20, R196.reuse, R18, R20 ;  /* 0x00000012c414723c */ /* 0x040fe20000041814 */
[----:B------:R-:W4:Y:S01]  /*2430*/  LDSM.16.M88.4 R16, [R237+0x5000] ;  /* 0x00500000ed10783b */ /* 0x000f220000000200 */
[----:B------:R-:W2:Y:S06]  /*2440*/  MUFU.TANH R3, R3 ;  /* 0x0000000300037308 */ /* 0x000eac0000002400 */
[----:B-1----:R-:W-:Y:S02]  /*2450*/  HMMA.16816.F32.BF16 R64, R196, R84, R64 ;  /* 0x00000054c440723c */ /* 0x002fe40000041840 */
[----:B------:R1:W1:Y:S05]  /*2460*/  MUFU.TANH R84, R14 ;  /* 0x0000000e00547308 */ /* 0x00026a0000002400 */
[----:B------:R-:W-:Y:S01]  /*2470*/  FMUL.FTZ R85, R15, c[0x0][0x320] ;  /* 0x0000c8000f557a20 */ /* 0x000fe20000410000 */
[C---:B---3--:R-:W-:Y:S02]  /*2480*/  HMMA.16816.F32.BF16 R56, R188.reuse, R100, R56 ;  /* 0x00000064bc38723c */ /* 0x048fe40000041838 */
[----:B------:R-:W3:Y:S06]  /*2490*/  MUFU.TANH R7, R7 ;  /* 0x0000000700077308 */ /* 0x000eec0000002400 */
[----:B------:R-:W-:Y:S01]  /*24a0*/  HMMA.16816.F32.BF16 R52, R188, R102, R52 ;  /* 0x00000066bc34723c */ /* 0x000fe20000041834 */
[----:B-1----:R-:W1:Y:S01]  /*24b0*/  LDSM.16.M88.4 R12, [R237+0x5800] ;  /* 0x00580000ed0c783b */ /* 0x002e620000000200 */
[----:B------:R-:W1:Y:S06]  /*24c0*/  MUFU.TANH R85, R85 ;  /* 0x0000005500557308 */ /* 0x000e6c0000002400 */
[----:B------:R-:W-:Y:S01]  /*24d0*/  HMMA.16816.F32.BF16 R20, R212, R10, R20 ;  /* 0x0000000ad414723c */ /* 0x000fe20000041814 */
[----:B------:R-:W5:Y:S07]  /*24e0*/  LDSM.16.M88.4 R8, [R235+0xd100] ;  /* 0x00d10000eb08783b */ /* 0x000f6e0000000200 */
[C---:B--2---:R-:W-:Y:S08]  /*24f0*/  HMMA.16816.F32.BF16 R48, R188.reuse, R92, R48 ;  /* 0x0000005cbc30723c */ /* 0x044ff00000041830 */
[C---:B------:R-:W-:Y:S08]  /*2500*/  HMMA.16816.F32.BF16 R44, R188.reuse, R94, R44 ;  /* 0x0000005ebc2c723c */ /* 0x040ff0000004182c */
[----:B------:R-:W-:Y:S01]  /*2510*/  HMMA.16816.F32.BF16 R60, R188, R70, R60 ;  /* 0x00000046bc3c723c */ /* 0x000fe2000004183c */
[----:B------:R-:W-:Y:S01]  /*2520*/  LDSM.16.M88.4 R68, [R224+0x4800] ;  /* 0x00480000e044783b */ /* 0x000fe20000000200 */
[----:B------:R-:W-:-:S02]  /*2530*/  FMUL.FTZ R20, R20, c[0x0][0x320] ;  /* 0x0000c80014147a20 */ /* 0x000fc40000410000 */
[----:B------:R-:W-:Y:S02]  /*2540*/  FMUL.FTZ R21, R21, c[0x0][0x320] ;  /* 0x0000c80015157a20 */ /* 0x000fe40000410000 */
[----:B------:R-:W-:Y:S02]  /*2550*/  FMUL.FTZ R22, R22, c[0x0][0x320] ;  /* 0x0000c80016167a20 */ /* 0x000fe40000410000 */
[----:B----4-:R-:W-:Y:S01]  /*2560*/  HMMA.16816.F32.BF16 R56, R192, R16, R56 ;  /* 0x00000010c038723c */ /* 0x010fe20000041838 */
[----:B------:R-:W-:-:S07]  /*2570*/  FMUL.FTZ R23, R23, c[0x0][0x320] ;  /* 0x0000c80017177a20 */ /* 0x000fce0000410000 */
[C---:B------:R-:W-:Y:S01]  /*2580*/  HMMA.16816.F32.BF16 R52, R192.reuse, R18, R52 ;  /* 0x00000012c034723c */ /* 0x040fe20000041834 */
[----:B------:R-:W2:Y:S07]  /*2590*/  LDSM.16.M88.4 R16, [R238+0xe100] ;  /* 0x00e10000ee10783b */ /* 0x000eae0000000200 */
[C---:B-1----:R-:W-:Y:S08]  /*25a0*/  HMMA.16816.F32.BF16 R48, R192.reuse, R12, R48 ;  /* 0x0000000cc030723c */ /* 0x042ff00000041830 */
[C---:B------:R-:W-:Y:S01]  /*25b0*/  HMMA.16816.F32.BF16 R44, R192.reuse, R14, R44 ;  /* 0x0000000ec02c723c */ /* 0x040fe2000004182c */
[----:B------:R-:W1:Y:S07]  /*25c0*/  LDSM.16.M88.4 R12, [R238+0xe900] ;  /* 0x00e90000ee0c783b */ /* 0x000e6e0000000200 */
[----:B------:R-:W-:Y:S01]  /*25d0*/  HMMA.16816.F32.BF16 R60, R192, R26, R60 ;  /* 0x0000001ac03c723c */ /* 0x000fe2000004183c */
[----:B------:R-:W4:Y:S07]  /*25e0*/  LDSM.16.M88.4 R24, [R224+0x5000] ;  /* 0x00500000e018783b */ /* 0x000f2e0000000200 */
[C---:B-----5:R-:W-:Y:S08]  /*25f0*/  HMMA.16816.F32.BF16 R56, R196.reuse, R8, R56 ;  /* 0x00000008c438723c */ /* 0x060ff00000041838 */
[----:B------:R-:W-:Y:S01]  /*2600*/  HMMA.16816.F32.BF16 R52, R196, R10, R52 ;  /* 0x0000000ac434723c */ /* 0x000fe20000041834 */
[----:B------:R-:W5:Y:S07]  /*2610*/  LDSM.16.M88.4 R8, [R237+0x6000] ;  /* 0x00600000ed08783b */ /* 0x000f6e0000000200 */
[C---:B--2---:R-:W-:Y:S08]  /*2620*/  HMMA.16816.F32.BF16 R40, R188.reuse, R16, R40 ;  /* 0x00000010bc28723c */ /* 0x044ff00000041828 */
[----:B------:R-:W-:Y:S01]  /*2630*/  HMMA.16816.F32.BF16 R32, R188, R18, R32 ;  /* 0x00000012bc20723c */ /* 0x000fe20000041820 */
[----:B------:R-:W2:Y:S07]  /*2640*/  LDSM.16.M88.4 R16, [R237+0x6800] ;  /* 0x00680000ed10783b */ /* 0x000eae0000000200 */
[----:B------:R-:W-:Y:S01]  /*2650*/  HMMA.16816.F32.BF16 R60, R196, R86, R60 ;  /* 0x00000056c43c723c */ /* 0x000fe2000004183c */
[----:B------:R-:W2:Y:S07]  /*2660*/  MUFU.TANH R86, R22 ;  /* 0x0000001600567308 */ /* 0x000eae0000002400 */
[----:B------:R-:W-:Y:S01]  /*2670*/  HMMA.16816.F32.BF16 R64, R212, R68, R64 ;  /* 0x00000044d440723c */ /* 0x000fe20000041840 */
[----:B------:R-:W2:Y:S07]  /*2680*/  MUFU.TANH R68, R20 ;  /* 0x0000001400447308 */ /* 0x000eae0000002400 */
[C---:B-1----:R-:W-:Y:S01]  /*2690*/  HMMA.16816.F32.BF16 R28, R188.reuse, R12, R28 ;  /* 0x0000000cbc1c723c */ /* 0x042fe2000004181c */
[----:B------:R-:W1:Y:S07]  /*26a0*/  MUFU.TANH R69, R21 ;  /* 0x0000001500457308 */ /* 0x000e6e0000002400 */
[----:B------:R-:W-:Y:S01]  /*26b0*/  HMMA.16816.F32.BF16 R88, R188, R14, R88 ;  /* 0x0000000ebc58723c */ /* 0x000fe20000041858 */
[----:B------:R1:W1:Y:S01]  /*26c0*/  MUFU.TANH R87, R23 ;  /* 0x0000001700577308 */ /* 0x0002620000002400 */
[----:B------:R-:W-:Y:S06]  /*26d0*/  LDSM.16.M88.4 R12, [R237+0x7000] ;  /* 0x00700000ed0c783b */ /* 0x000fec0000000200 */
[----:B----4-:R-:W-:Y:S01]  /*26e0*/  HMMA.16816.F32.BF16 R56, R212, R24, R56 ;  /* 0x00000018d438723c */ /* 0x010fe20000041838 */
[----:B------:R-:W-:-:S02]  /*26f0*/  FMUL.FTZ R64, R64, c[0x0][0x320] ;  /* 0x0000c80040407a20 */ /* 0x000fc40000410000 */
[----:B------:R-:W-:Y:S02]  /*2700*/  FMUL.FTZ R65, R65, c[0x0][0x320] ;  /* 0x0000c80041417a20 */ /* 0x000fe40000410000 */
[----:B------:R-:W-:Y:S02]  /*2710*/  FMUL.FTZ R66, R66, c[0x0][0x320] ;  /* 0x0000c80042427a20 */ /* 0x000fe40000410000 */
[----:B------:R-:W-:Y:S01]  /*2720*/  FMUL.FTZ R67, R67, c[0x0][0x320] ;  /* 0x0000c80043437a20 */ /* 0x000fe20000410000 */
[----:B------:R-:W-:Y:S01]  /*2730*/  HMMA.16816.F32.BF16 R52, R212, R26, R52 ;  /* 0x0000001ad434723c */ /* 0x000fe20000041834 */
[----:B-1----:R-:W1:Y:S01]  /*2740*/  LDSM.16.M88.4 R20, [R235+0xd900] ;  /* 0x00d90000eb14783b */ /* 0x002e620000000200 */
[----:B------:R-:W4:Y:S03]  /*2750*/  MUFU.TANH R92, R66 ;  /* 0x00000042005c7308 */ /* 0x000f260000002400 */
[----:B------:R-:W1:Y:S03]  /*2760*/  LDSM.16.M88.4 R24, [R235+0xe100] ;  /* 0x00e10000eb18783b */ /* 0x000e660000000200 */
[C---:B-----5:R-:W-:Y:S02]  /*2770*/  HMMA.16816.F32.BF16 R40, R192.reuse, R8, R40 ;  /* 0x00000008c028723c */ /* 0x060fe40000041828 */
[----:B------:R-:W1:Y:S06]  /*2780*/  MUFU.TANH R93, R67 ;  /* 0x00000043005d7308 */ /* 0x000e6c0000002400 */
[----:B------:R-:W-:Y:S01]  /*2790*/  HMMA.16816.F32.BF16 R32, R192, R10, R32 ;  /* 0x0000000ac020723c */ /* 0x000fe20000041820 */
[----:B------:R-:W5:Y:S01]  /*27a0*/  LDSM.16.M88.4 R8, [R238+0xf100] ;  /* 0x00f10000ee08783b */ /* 0x000f620000000200 */
[----:B------:R-:W-:-:S02]  /*27b0*/  FMUL.FTZ R56, R56, c[0x0][0x320] ;  /* 0x0000c80038387a20 */ /* 0x000fc40000410000 */
[----:B------:R-:W-:Y:S02]  /*27c0*/  FMUL.FTZ R57, R57, c[0x0][0x320] ;  /* 0x0000c80039397a20 */ /* 0x000fe40000410000 */
[----:B------:R-:W-:Y:S02]  /*27d0*/  FMUL.FTZ R58, R58, c[0x0][0x320] ;  /* 0x0000c8003a3a7a20 */ /* 0x000fe40000410000 */
[----:B------:R-:W-:Y:S01]  /*27e0*/  HMMA.16816.F32.BF16 R80, R184, R98, R80 ;  /* 0x00000062b850723c */ /* 0x000fe20000041850 */
[----:B------:R-:W-:Y:S01]  /*27f0*/  FMUL.FTZ R52, R52, c[0x0][0x320] ;  /* 0x0000c80034347a20 */ /* 0x000fe20000410000 */
[----:B------:R-:W1:Y:S01]  /*2800*/  MUFU.TANH R56, R56 ;  /* 0x0000003800387308 */ /* 0x000e620000002400 */
[----:B------:R-:W-:Y:S02]  /*2810*/  FMUL.FTZ R53, R53, c[0x0][0x320] ;  /* 0x0000c80035357a20 */ /* 0x000fe40000410000 */
[----:B------:R-:W-:Y:S02]  /*2820*/  FMUL.FTZ R54, R54, c[0x0][0x320] ;  /* 0x0000c80036367a20 */ /* 0x000fe40000410000 */
[----:B------:R-:W-:Y:S01]  /*2830*/  FMUL.FTZ R55, R55, c[0x0][0x320] ;  /* 0x0000c80037377a20 */ /* 0x000fe20000410000 */
[C---:B--2---:R-:W-:Y:S01]  /*2840*/  HMMA.16816.F32.BF16 R28, R192.reuse, R16, R28 ;  /* 0x00000010c01c723c */ /* 0x044fe2000004181c */
[----:B------:R-:W-:Y:S01]  /*2850*/  FMUL.FTZ R59, R59, c[0x0][0x320] ;  /* 0x0000c8003b3b7a20 */ /* 0x000fe20000410000 */
[----:B------:R-:W2:Y:S06]  /*2860*/  MUFU.TANH R94, R54 ;  /* 0x00000036005e7308 */ /* 0x000eac0000002400 */
[----:B------:R-:W-:Y:S01]  /*2870*/  HMMA.16816.F32.BF16 R88, R192, R18, R88 ;  /* 0x00000012c058723c */ /* 0x000fe20000041858 */
[----:B------:R-:W2:Y:S01]  /*2880*/  LDSM.16.M88.4 R16, [R238+0xf900] ;  /* 0x00f90000ee10783b */ /* 0x000ea20000000200 */
[----:B------:R-:W2:Y:S06]  /*2890*/  MUFU.TANH R181, R55 ;  /* 0x0000003700b57308 */ /* 0x000eac0000002400 */
[C---:B-1----:R-:W-:Y:S02]  /*28a0*/  HMMA.16816.F32.BF16 R48, R196.reuse, R20, R48 ;  /* 0x00000014c430723c */ /* 0x042fe40000041830 */
[----:B------:R-:W1:Y:S06]  /*28b0*/  MUFU.TANH R57, R57 ;  /* 0x0000003900397308 */ /* 0x000e6c0000002400 */
[----:B------:R-:W-:Y:S01]  /*28c0*/  HMMA.16816.F32.BF16 R44, R196, R22, R44 ;  /* 0x00000016c42c723c */ /* 0x000fe2000004182c */
[----:B------:R-:W1:Y:S01]  /*28d0*/  LDSM.16.M88.4 R20, [R224+0x6000] ;  /* 0x00600000e014783b */ /* 0x000e620000000200 */
[----:B------:R-:W1:Y:S06]  /*28e0*/  MUFU.TANH R58, R58 ;  /* 0x0000003a003a7308 */ /* 0x000e6c0000002400 */
[----:B------:R-:W-:Y:S02]  /*28f0*/  HMMA.16816.F32.BF16 R60, R212, R70, R60 ;  /* 0x00000046d43c723c */ /* 0x000fe4000004183c */
[----:B------:R-:W1:Y:S06]  /*2900*/  MUFU.TANH R70, R64 ;  /* 0x0000004000467308 */ /* 0x000e6c0000002400 */
[----:B------:R-:W-:Y:S02]  /*2910*/  HMMA.16816.F32.BF16 R40, R196, R24, R40 ;  /* 0x00000018c428723c */ /* 0x000fe40000041828 */
[----:B------:R2:W1:Y:S06]  /*2920*/  MUFU.TANH R71, R65 ;  /* 0x0000004100477308 */ /* 0x00046c0000002400 */
[C---:B-----5:R-:W-:Y:S02]  /*2930*/  HMMA.16816.F32.BF16 R104, R188.reuse, R8, R104 ;  /* 0x00000008bc68723c */ /* 0x060fe40000041868 */
[----:B------:R-:W1:Y:S06]  /*2940*/  MUFU.TANH R59, R59 ;  /* 0x0000003b003b7308 */ /* 0x000e6c0000002400 */
[----:B------:R-:W-:Y:S01]  /*2950*/  HMMA.16816.F32.BF16 R80, R188, R10, R80 ;  /* 0x0000000abc50723c */ /* 0x000fe20000041850 */
[----:B------:R-:W-:Y:S01]  /*2960*/  LDSM.16.M88.4 R8, [R237+0x7800] ;  /* 0x00780000ed08783b */ /* 0x000fe20000000200 */
[----:B------:R-:W-:-:S02]  /*2970*/  FMUL.FTZ R60, R60, c[0x0][0x320] ;  /* 0x0000c8003c3c7a20 */ /* 0x000fc40000410000 */
[----:B------:R-:W-:Y:S01]  /*2980*/  FMUL.FTZ R61, R61, c[0x0][0x320] ;  /* 0x0000c8003d3d7a20 */ /* 0x000fe20000410000 */
[----:B--2---:R-:W2:Y:S01]  /*2990*/  LDSM.16.M88.4 R64, [R224+0x5800] ;  /* 0x00580000e040783b */ /* 0x004ea20000000200 */
[----:B------:R-:W-:Y:S02]  /*29a0*/  FMUL.FTZ R62, R62, c[0x0][0x320] ;  /* 0x0000c8003e3e7a20 */ /* 0x000fe40000410000 */
[----:B------:R-:W-:Y:S01]  /*29b0*/  HMMA.16816.F32.BF16 R32, R196, R26, R32 ;  /* 0x0000001ac420723c */ /* 0x000fe20000041820 */
[----:B------:R-:W-:Y:S01]  /*29c0*/  LDSM.16.M88.4 R24, [R224+0x6800] ;  /* 0x00680000e018783b */ /* 0x000fe20000000200 */
[----:B------:R-:W-:Y:S01]  /*29d0*/  FMUL.FTZ R63, R63, c[0x0][0x320] ;  /* 0x0000c8003f3f7a20 */ /* 0x000fe20000410000 */
[----:B------:R-:W1:Y:S05]  /*29e0*/  MUFU.TANH R60, R60 ;  /* 0x0000003c003c7308 */ /* 0x000e6a0000002400 */
[C---:B------:R-:W-:Y:S03]  /*29f0*/  HMMA.16816.F32.BF16 R76, R188.reuse, R16, R76 ;  /* 0x00000010bc4c723c */ /* 0x040fe6000004184c */
[----:B------:R-:W2:Y:S05]  /*2a00*/  MUFU.TANH R61, R61 ;  /* 0x0000003d003d7308 */ /* 0x000eaa0000002400 */
[----:B------:R-:W-:Y:S01]  /*2a10*/  HMMA.16816.F32.BF16 R72, R188, R18, R72 ;  /* 0x00000012bc48723c */ /* 0x000fe20000041848 */
[----:B------:R-:W-:Y:S02]  /*2a20*/  LDSM.16.M88.4 R16, [R224+0x7800] ;  /* 0x00780000e010783b */ /* 0x000fe40000000200 */
[----:B------:R-:W2:Y:S05]  /*2a30*/  MUFU.TANH R62, R62 ;  /* 0x0000003e003e7308 */ /* 0x000eaa0000002400 */
[----:B-1----:R-:W-:Y:S03]  /*2a40*/  HMMA.16816.F32.BF16 R40, R212, R20, R40 ;  /* 0x00000014d428723c */ /* 0x002fe60000041828 */
[----:B------:R-:W1:Y:S05]  /*2a50*/  MUFU.TANH R63, R63 ;  /* 0x0000003f003f7308 */ /* 0x000e6a0000002400 */
[C---:B------:R-:W-:Y:S08]  /*2a60*/  HMMA.16816.F32.BF16 R104, R192.reuse, R12, R104 ;  /* 0x0000000cc068723c */ /* 0x040ff00000041868 */
[----:B------:R-:W-:Y:S01]  /*2a70*/  HMMA.16816.F32.BF16 R80, R192, R14, R80 ;  /* 0x0000000ec050723c */ /* 0x000fe20000041850 */
[----:B------:R-:W5:Y:S07]  /*2a80*/  LDSM.16.M88.4 R12, [R235+0xf900] ;  /* 0x00f90000eb0c783b */ /* 0x000f6e0000000200 */
[----:B--2---:R-:W-:Y:S01]  /*2a90*/  HMMA.16816.F32.BF16 R48, R212, R64, R48 ;  /* 0x00000040d430723c */ /* 0x004fe20000041830 */
[----:B------:R-:W2:Y:S01]  /*2aa0*/  MUFU.TANH R64, R52 ;  /* 0x0000003400407308 */ /* 0x000ea20000002400 */
[----:B------:R-:W-:-:S02]  /*2ab0*/  FMUL.FTZ R40, R40, c[0x0][0x320] ;  /* 0x0000c80028287a20 */ /* 0x000fc40000410000 */
[----:B------:R-:W-:Y:S02]  /*2ac0*/  FMUL.FTZ R41, R41, c[0x0][0x320] ;  /* 0x0000c80029297a20 */ /* 0x000fe40000410000 */
[----:B------:R-:W-:Y:S02]  /*2ad0*/  FMUL.FTZ R42, R42, c[0x0][0x320] ;  /* 0x0000c8002a2a7a20 */ /* 0x000fe40000410000 */
[----:B------:R-:W-:Y:S01]  /*2ae0*/  HMMA.16816.F32.BF16 R32, R212, R22, R32 ;  /* 0x00000016d420723c */ /* 0x000fe20000041820 */
[----:B------:R1:W1:Y:S01]  /*2af0*/  MUFU.TANH R65, R53 ;  /* 0x0000003500417308 */ /* 0x0002620000002400 */
[----:B------:R-:W2:Y:S01]  /*2b00*/  LDSM.16.M88.4 R20, [R235+0xf100] ;  /* 0x00f10000eb14783b */ /* 0x000ea20000000200 */
[----:B------:R-:W-:-:S05]  /*2b10*/  FMUL.FTZ R43, R43, c[0x0][0x320] ;  /* 0x0000c8002b2b7a20 */ /* 0x000fca0000410000 */
[C---:B------:R-:W-:Y:S01]  /*2b20*/  HMMA.16816.F32.BF16 R76, R192.reuse, R8, R76 ;  /* 0x00000008c04c723c */ /* 0x040fe2000004184c */
[----:B------:R-:W2:Y:S07]  /*2b30*/  MUFU.TANH R161, R40 ;  /* 0x0000002800a17308 */ /* 0x000eae0000002400 */
[----:B------:R-:W-:Y:S01]  /*2b40*/  HMMA.16816.F32.BF16 R72, R192, R10, R72 ;  /* 0x0000000ac048723c */ /* 0x000fe20000041848 */
[----:B-1----:R-:W1:Y:S01]  /*2b50*/  LDSM.16.M88.4 R52, [R235+0xe900] ;  /* 0x00e90000eb34783b */ /* 0x002e620000000200 */
[----:B------:R-:W1:Y:S01]  /*2b60*/  MUFU.TANH R162, R41 ;  /* 0x0000002900a27308 */ /* 0x000e620000002400 */
[----:B------:R-:W-:-:S02]  /*2b70*/  FMUL.FTZ R48, R48, c[0x0][0x320] ;  /* 0x0000c80030307a20 */ /* 0x000fc40000410000 */
[----:B------:R-:W-:Y:S02]  /*2b80*/  FMUL.FTZ R49, R49, c[0x0][0x320] ;  /* 0x0000c80031317a20 */ /* 0x000fe40000410000 */
[----:B------:R-:W-:Y:S01]  /*2b90*/  FMUL.FTZ R50, R50, c[0x0][0x320] ;  /* 0x0000c80032327a20 */ /* 0x000fe20000410000 */
[----:B------:R-:W-:Y:S01]  /*2ba0*/  HMMA.16816.F32.BF16 R44, R212, R66, R44 ;  /* 0x00000042d42c723c */ /* 0x000fe2000004182c */
[----:B------:R-:W-:Y:S01]  /*2bb0*/  FMUL.FTZ R51, R51, c[0x0][0x320] ;  /* 0x0000c80033337a20 */ /* 0x000fe20000410000 */
[----:B------:R-:W1:Y:S01]  /*2bc0*/  MUFU.TANH R166, R42 ;  /* 0x0000002a00a67308 */ /* 0x000e620000002400 */
[----:B------:R-:W-:Y:S02]  /*2bd0*/  FMUL.FTZ R32, R32, c[0x0][0x320] ;  /* 0x0000c80020207a20 */ /* 0x000fe40000410000 */
[----:B------:R-:W-:Y:S02]  /*2be0*/  FMUL.FTZ R33, R33, c[0x0][0x320] ;  /* 0x0000c80021217a20 */ /* 0x000fe40000410000 */
[----:B------:R-:W-:Y:S01]  /*2bf0*/  FMUL.FTZ R34, R34, c[0x0][0x320] ;  /* 0x0000c80022227a20 */ /* 0x000fe20000410000 */
[C---:B-----5:R-:W-:Y:S01]  /*2c00*/  HMMA.16816.F32.BF16 R76, R196.reuse, R12, R76 ;  /* 0x0000000cc44c723c */ /* 0x060fe2000004184c */
[----:B------:R-:W-:Y:S01]  /*2c10*/  FMUL.FTZ R35, R35, c[0x0][0x320] ;  /* 0x0000c80023237a20 */ /* 0x000fe20000410000 */
[----:B------:R5:W1:Y:S06]  /*2c20*/  MUFU.TANH R167, R43 ;  /* 0x0000002b00a77308 */ /* 0x000a6c0000002400 */
[C---:B------:R-:W-:Y:S02]  /*2c30*/  HMMA.16816.F32.BF16 R72, R196.reuse, R14, R72 ;  /* 0x0000000ec448723c */ /* 0x040fe40000041848 */
[----:B------:R1:W1:Y:S06]  /*2c40*/  MUFU.TANH R145, R48 ;  /* 0x0000003000917308 */ /* 0x00026c0000002400 */
[----:B--2---:R-:W-:Y:S01]  /*2c50*/  HMMA.16816.F32.BF16 R104, R196, R20, R104 ;  /* 0x00000014c468723c */ /* 0x004fe20000041868 */
[----:B------:R-:W-:Y:S01]  /*2c60*/  FMUL.FTZ R44, R44, c[0x0][0x320] ;  /* 0x0000c8002c2c7a20 */ /* 0x000fe20000410000 */
[----:B-----5:R-:W2:Y:S01]  /*2c70*/  LDSM.16.M88.4 R40, [R224+0x7000] ;  /* 0x00700000e028783b */ /* 0x020ea20000000200 */
[----:B------:R-:W-:Y:S01]  /*2c80*/  FMUL.FTZ R45, R45, c[0x0][0x320] ;  /* 0x0000c8002d2d7a20 */ /* 0x000fe20000410000 */
[----:B------:R2:W2:Y:S01]  /*2c90*/  MUFU.TANH R146, R49 ;  /* 0x0000003100927308 */ /* 0x0004a20000002400 */
[----:B------:R-:W-:Y:S01]  /*2ca0*/  FMUL.FTZ R46, R46, c[0x0][0x320] ;  /* 0x0000c8002e2e7a20 */ /* 0x000fe20000410000 */
[----:B------:R-:W-:-:S04]  /*2cb0*/  DEPBAR.LE SB0, 0x0 ;  /* 0x000080000000791a */ /* 0x000fc80000000000 */
[C---:B-1----:R-:W-:Y:S01]  /*2cc0*/  HMMA.16816.F32.BF16 R28, R196.reuse, R52, R28 ;  /* 0x00000034c41c723c */ /* 0x042fe2000004181c */
[----:B------:R-:W-:Y:S01]  /*2cd0*/  FMUL.FTZ R47, R47, c[0x0][0x320] ;  /* 0x0000c8002f2f7a20 */ /* 0x000fe20000410000 */
[----:B------:R1:W1:Y:S06]  /*2ce0*/  MUFU.TANH R151, R50 ;  /* 0x0000003200977308 */ /* 0x00026c0000002400 */
[C---:B------:R-:W-:Y:S02]  /*2cf0*/  HMMA.16816.F32.BF16 R88, R196.reuse, R54, R88 ;  /* 0x00000036c458723c */ /* 0x040fe40000041858 */
[----:B------:R1:W1:Y:S06]  /*2d00*/  MUFU.TANH R152, R51 ;  /* 0x0000003300987308 */ /* 0x00026c0000002400 */
[----:B------:R-:W-:Y:S02]  /*2d10*/  HMMA.16816.F32.BF16 R80, R196, R22, R80 ;  /* 0x00000016c450723c */ /* 0x000fe40000041850 */
[----:B------:R1:W1:Y:S06]  /*2d20*/  MUFU.TANH R148, R44 ;  /* 0x0000002c00947308 */ /* 0x00026c0000002400 */
[C---:B------:R-:W-:Y:S02]  /*2d30*/  HMMA.16816.F32.BF16 R76, R212.reuse, R16, R76 ;  /* 0x00000010d44c723c */ /* 0x040fe4000004184c */
[----:B------:R1:W1:Y:S06]  /*2d40*/  MUFU.TANH R147, R45 ;  /* 0x0000002d00937308 */ /* 0x00026c0000002400 */
[C---:B------:R-:W-:Y:S02]  /*2d50*/  HMMA.16816.F32.BF16 R72, R212.reuse, R18, R72 ;  /* 0x00000012d448723c */ /* 0x040fe40000041848 */
[----:B------:R1:W1:Y:S06]  /*2d60*/  MUFU.TANH R153, R46 ;  /* 0x0000002e00997308 */ /* 0x00026c0000002400 */
[C---:B------:R-:W-:Y:S02]  /*2d70*/  HMMA.16816.F32.BF16 R28, R212.reuse, R24, R28 ;  /* 0x00000018d41c723c */ /* 0x040fe4000004181c */
[----:B------:R1:W1:Y:S06]  /*2d80*/  MUFU.TANH R154, R47 ;  /* 0x0000002f009a7308 */ /* 0x00026c0000002400 */
[----:B------:R-:W-:Y:S01]  /*2d90*/  HMMA.16816.F32.BF16 R88, R212, R26, R88 ;  /* 0x0000001ad458723c */ /* 0x000fe20000041858 */
[----:B------:R-:W-:Y:S01]  /*2da0*/  FMUL.FTZ R66, R78, c[0x0][0x320] ;  /* 0x0000c8004e427a20 */ /* 0x000fe20000410000 */
[----:B------:R1:W1:Y:S01]  /*2db0*/  MUFU.TANH R164, R32 ;  /* 0x0000002000a47308 */ /* 0x0002620000002400 */
[----:B------:R-:W-:-:S02]  /*2dc0*/  FMUL.FTZ R13, R79, c[0x0][0x320] ;  /* 0x0000c8004f0d7a20 */ /* 0x000fc40000410000 */
[----:B------:R-:W-:Y:S02]  /*2dd0*/  FMUL.FTZ R76, R76, c[0x0][0x320] ;  /* 0x0000c8004c4c7a20 */ /* 0x000fe40000410000 */
[----:B------:R-:W-:Y:S01]  /*2de0*/  FMUL.FTZ R77, R77, c[0x0][0x320] ;  /* 0x0000c8004d4d7a20 */ /* 0x000fe20000410000 */
[C---:B--2---:R-:W-:Y:S01]  /*2df0*/  HMMA.16816.F32.BF16 R104, R212.reuse, R40, R104 ;  /* 0x00000028d468723c */ /* 0x044fe20000041868 */
[----:B------:R-:W-:Y:S01]  /*2e00*/  FMUL.FTZ R67, R73, c[0x0][0x320] ;  /* 0x0000c80049437a20 */ /* 0x000fe20000410000 */
[----:B------:R2:W1:Y:S01]  /*2e10*/  MUFU.TANH R163, R33 ;  /* 0x0000002100a37308 */ /* 0x0004620000002400 */
[----:B------:R-:W-:Y:S02]  /*2e20*/  FMUL.FTZ R15, R74, c[0x0][0x320] ;  /* 0x0000c8004a0f7a20 */ /* 0x000fe40000410000 */
[----:B------:R-:W-:Y:S02]  /*2e30*/  FMUL.FTZ R14, R75, c[0x0][0x320] ;  /* 0x0000c8004b0e7a20 */ /* 0x000fe40000410000 */
[----:B------:R-:W-:Y:S01]  /*2e40*/  FMUL.FTZ R72, R72, c[0x0][0x320] ;  /* 0x0000c80048487a20 */ /* 0x000fe20000410000 */
[----:B------:R-:W-:Y:S01]  /*2e50*/  HMMA.16816.F32.BF16 R80, R212, R42, R80 ;  /* 0x0000002ad450723c */ /* 0x000fe20000041850 */
[----:B------:R-:W-:Y:S01]  /*2e60*/  FMUL.FTZ R28, R28, c[0x0][0x320] ;  /* 0x0000c8001c1c7a20 */ /* 0x000fe20000410000 */
[----:B------:R2:W1:Y:S01]  /*2e70*/  MUFU.TANH R169, R34 ;  /* 0x0000002200a97308 */ /* 0x0004620000002400 */
[----:B------:R-:W-:-:S02]  /*2e80*/  FMUL.FTZ R29, R29, c[0x0][0x320] ;  /* 0x0000c8001d1d7a20 */ /* 0x000fc40000410000 */
[----:B------:R-:W-:Y:S02]  /*2e90*/  FMUL.FTZ R30, R30, c[0x0][0x320] ;  /* 0x0000c8001e1e7a20 */ /* 0x000fe40000410000 */
[----:B------:R-:W-:Y:S02]  /*2ea0*/  FMUL.FTZ R31, R31, c[0x0][0x320] ;  /* 0x0000c8001f1f7a20 */ /* 0x000fe40000410000 */
[----:B------:R-:W-:Y:S01]  /*2eb0*/  FMUL.FTZ R88, R88, c[0x0][0x320] ;  /* 0x0000c80058587a20 */ /* 0x000fe20000410000 */
[----:B------:R2:W1:Y:S01]  /*2ec0*/  MUFU.TANH R170, R35 ;  /* 0x0000002300aa7308 */ /* 0x0004620000002400 */
[----:B------:R-:W-:Y:S02]  /*2ed0*/  FMUL.FTZ R89, R89, c[0x0][0x320] ;  /* 0x0000c80059597a20 */ /* 0x000fe40000410000 */
[----:B------:R-:W-:Y:S02]  /*2ee0*/  FMUL.FTZ R90, R90, c[0x0][0x320] ;  /* 0x0000c8005a5a7a20 */ /* 0x000fe40000410000 */
[----:B------:R-:W-:-:S02]  /*2ef0*/  FMUL.FTZ R91, R91, c[0x0][0x320] ;  /* 0x0000c8005b5b7a20 */ /* 0x000fc40000410000 */
[----:B------:R-:W-:Y:S01]  /*2f00*/  FMUL.FTZ R104, R104, c[0x0][0x320] ;  /* 0x0000c80068687a20 */ /* 0x000fe20000410000 */
[----:B------:R2:W1:Y:S01]  /*2f10*/  MUFU.TANH R180, R28 ;  /* 0x0000001c00b47308 */ /* 0x0004620000002400 */
[----:B------:R-:W-:Y:S02]  /*2f20*/  FMUL.FTZ R105, R105, c[0x0][0x320] ;  /* 0x0000c80069697a20 */ /* 0x000fe40000410000 */
[----:B------:R-:W-:Y:S02]  /*2f30*/  FMUL.FTZ R106, R106, c[0x0][0x320] ;  /* 0x0000c8006a6a7a20 */ /* 0x000fe40000410000 */
[----:B------:R-:W-:Y:S02]  /*2f40*/  FMUL.FTZ R107, R107, c[0x0][0x320] ;  /* 0x0000c8006b6b7a20 */ /* 0x000fe40000410000 */
[----:B------:R-:W-:Y:S01]  /*2f50*/  FMUL.FTZ R80, R80, c[0x0][0x320] ;  /* 0x0000c80050507a20 */ /* 0x000fe20000410000 */
[----:B------:R2:W1:Y:S01]  /*2f60*/  MUFU.TANH R179, R29 ;  /* 0x0000001d00b37308 */ /* 0x0004620000002400 */
[----:B------:R-:W-:-:S02]  /*2f70*/  FMUL.FTZ R81, R81, c[0x0][0x320] ;  /* 0x0000c80051517a20 */ /* 0x000fc40000410000 */
[----:B------:R-:W-:Y:S02]  /*2f80*/  FMUL.FTZ R82, R82, c[0x0][0x320] ;  /* 0x0000c80052527a20 */ /* 0x000fe40000410000 */
[----:B------:R-:W-:-:S03]  /*2f90*/  FMUL.FTZ R83, R83, c[0x0][0x320] ;  /* 0x0000c80053537a20 */ /* 0x000fc60000410000 */
[----:B------:R2:W1:Y:S08]  /*2fa0*/  MUFU.TANH R176, R30 ;  /* 0x0000001e00b07308 */ /* 0x0004700000002400 */
        /* <DEDUP_REMOVED lines=15> */
[----:B------:R-:W1:Y:S08]  /*30a0*/  MUFU.TANH R66, R66 ;  /* 0x0000004200427308 */ /* 0x000e700000002400 */
[----:B------:R-:W1:Y:S08]  /*30b0*/  MUFU.TANH R13, R13 ;  /* 0x0000000d000d7308 */ /* 0x000e700000002400 */
[----:B------:R2:W1:Y:S08]  /*30c0*/  MUFU.TANH R134, R72 ;  /* 0x0000004800867308 */ /* 0x0004700000002400 */
[----:B------:R-:W1:Y:S08]  /*30d0*/  MUFU.TANH R67, R67 ;  /* 0x0000004300437308 */ /* 0x000e700000002400 */
[----:B------:R-:W1:Y:S08]  /*30e0*/  MUFU.TANH R15, R15 ;  /* 0x0000000f000f7308 */ /* 0x000e700000002400 */
[----:B------:R-:W1:Y:S01]  /*30f0*/  MUFU.TANH R14, R14 ;  /* 0x0000000e000e7308 */ /* 0x000e620000002400 */
[----:B------:R-:W-:Y:S06]  /*3100*/  BAR.SYNC.DEFER_BLOCKING 0x0 ;  /* 0x0000000000007b1d */ /* 0x000fec0000010000 */
[----:B------:R-:W-:Y:S05]  /*3110*/  @!P1 BRA `(.L_x_4) ;  /* 0x0000047000009947 */ /* 0x000fea0003800000 */
[----:B--234-:R-:W-:Y:S01]  /*3120*/  ULEA UR6, UR6, UR9, 0x7 ;  /* 0x0000000906067291 */ /* 0x01cfe2000f8e383f */
[----:B------:R-:W-:-:S05]  /*3130*/  IMAD.MOV.U32 R239, RZ, RZ, RZ ;  /* 0x000000ffffef7224 */ /* 0x000fca00078e00ff */
[----:B------:R-:W-:-:S05]  /*3140*/  IMAD.U32 R240, RZ, RZ, UR6 ;  /* 0x00000006fff07e24 */ /* 0x000fca000f8e00ff */
[----:B------:R-:W-:-:S05]  /*3150*/  IADD3 R240, R240, -0x80, R242 ;  /* 0xffffff80f0f07810 */ /* 0x000fca0007ffe0f2 */
[----:B------:R-:W-:-:S04]  /*3160*/  @P0 IMAD.HI.U32 R9, R240, c[0x0][0x2bc], RZ ;  /* 0x0000af00f0090a27 */ /* 0x000fc800078e00ff */
[----:B------:R-:W-:Y:S01]  /*3170*/  IMAD.MOV.U32 R8, RZ, RZ, R240 ;  /* 0x000000ffff087224 */ /* 0x000fe200078e00f0 */
[----:B------:R-:W-:-:S04]  /*3180*/  @P0 SHF.R.U32.HI R8, RZ, c[0x0][0x2c0], R9 ;  /* 0x0000b000ff080a19 */ /* 0x000fc80000011609 */
[----:B------:R-:W-:-:S04]  /*3190*/  @!P6 IADD3 R11, P1, R8, UR16, RZ ;  /* 0x00000010080bec10 */ /* 0x000fc8000ff3e0ff */
[----:B------:R-:W-:Y:S02]  /*31a0*/  @!P6 LEA.HI.X.SX32 R9, R8, UR11, 0x1, P1 ;  /* 0x0000000b0809ec11 */ /* 0x000fe400088f0eff */
[----:B------:R-:W-:-:S04]  /*31b0*/  @!P6 LEA R10, P1, R11, c[0x0][0x2a0], 0x2 ;  /* 0x0000a8000b0aea11 */ /* 0x000fc800078210ff */
[----:B------:R-:W-:-:S05]  /*31c0*/  @!P6 LEA.HI.X R11, R11, c[0x0][0x2a4], R9, 0x2, P1 ;  /* 0x0000a9000b0bea11 */ /* 0x000fca00008f1409 */
[----:B------:R2:W3:Y:S01]  /*31d0*/  @!P6 LDG.E R239, [R10.64] ;  /* 0x0000000c0aefe981 */ /* 0x0004e2000c1e1900 */
[----:B------:R-:W-:Y:S01]  /*31e0*/  IMAD.MOV R8, RZ, RZ, -R8 ;  /* 0x000000ffff087224 */ /* 0x000fe200078e0a08 */
[----:B------:R-:W-:Y:S02]  /*31f0*/  SEL R23, RZ, 0x10, P3 ;  /* 0x00000010ff177807 */ /* 0x000fe40001800000 */
[----:B------:R-:W-:Y:S01]  /*3200*/  SHF.L.U64.HI R12, R37, 0x1, R39 ;  /* 0x00000001250c7819 */ /* 0x000fe20000010227 */
[----:B------:R-:W-:Y:S01]  /*3210*/  IMAD R240, R8, c[0x0][0x2b8], R240 ;  /* 0x0000ae0008f07a24 */ /* 0x000fe200078e02f0 */
[----:B------:R-:W-:Y:S02]  /*3220*/  IADD3 R24, -R23, 0x10, RZ ;  /* 0x0000001017187810 */ /* 0x000fe40007ffe1ff */
[----:B------:R-:W-:Y:S02]  /*3230*/  SHF.L.U64.HI R9, R36, 0x1, R38 ;  /* 0x0000000124097819 */ /* 0x000fe40000010226 */
[----:B------:R-:W-:-:S02]  /*3240*/  SHF.R.S32.HI R8, RZ, 0x1f, R240 ;  /* 0x0000001fff087819 */ /* 0x000fc400000114f0 */
[----:B------:R-:W-:-:S03]  /*3250*/  LOP3.LUT R24, R24, 0xf, RZ, 0xc0, !PT ;  /* 0x0000000f18187812 */ /* 0x000fc600078ec0ff */
[----:B------:R-:W-:-:S04]  /*3260*/  IMAD R8, R8, c[0x0][0x1e0], RZ ;  /* 0x0000780008087a24 */ /* 0x000fc800078e02ff */
[C---:B------:R-:W-:Y:S02]  /*3270*/  IMAD R8, R240.reuse, c[0x0][0x1e4], R8 ;  /* 0x00007900f0087a24 */ /* 0x040fe400078e0208 */
[----:B--2---:R-:W-:-:S04]  /*3280*/  IMAD.WIDE.U32 R10, R240, c[0x0][0x1e0], RZ ;  /* 0x00007800f00a7a25 */ /* 0x004fc800078e00ff */
[----:B------:R-:W-:Y:S01]  /*3290*/  IMAD.IADD R11, R11, 0x1, R8 ;  /* 0x000000010b0b7824 */ /* 0x000fe200078e0208 */
[----:B---3--:R-:W-:-:S03]  /*32a0*/  SHF.R.S32.HI R8, RZ, 0x1f, R239 ;  /* 0x0000001fff087819 */ /* 0x008fc600000114ef */
[----:B------:R-:W-:-:S04]  /*32b0*/  IMAD.WIDE.U32 R10, R239, c[0x0][0x1f0], R10 ;  /* 0x00007c00ef0a7a25 */ /* 0x000fc800078e000a */
[----:B------:R-:W-:Y:S01]  /*32c0*/  IMAD R8, R8, c[0x0][0x1f0], RZ ;  /* 0x00007c0008087a24 */ /* 0x000fe200078e02ff */
[----:B------:R-:W-:Y:S02]  /*32d0*/  IADD3 R18, P1, R10, UR20, RZ ;  /* 0x000000140a127c10 */ /* 0x000fe4000ff3e0ff */
[----:B------:R-:W-:Y:S01]  /*32e0*/  SEL R10, RZ, 0x10, P4 ;  /* 0x00000010ff0a7807 */ /* 0x000fe20002000000 */
[----:B------:R-:W-:-:S03]  /*32f0*/  IMAD R8, R239, c[0x0][0x1f4], R8 ;  /* 0x00007d00ef087a24 */ /* 0x000fc600078e0208 */
[----:B------:R-:W-:Y:S02]  /*3300*/  IADD3 R26, -R10, 0x10, RZ ;  /* 0x000000100a1a7810 */ /* 0x000fe40007ffe1ff */
[----:B------:R-:W-:Y:S01]  /*3310*/  IADD3.X R8, R11, UR18, R8, P1, !PT ;  /* 0x000000120b087c10 */ /* 0x000fe20008ffe408 */
[----:B------:R-:W-:Y:S01]  /*3320*/  IMAD.SHL.U32 R11, R37, 0x2, RZ ;  /* 0x00000002250b7824 */ /* 0x000fe200078e00ff */
[----:B------:R-:W-:Y:S02]  /*3330*/  LEA R17, P1, R18, c[0x0][0x1c8], 0x1 ;  /* 0x0000720012117a11 */ /* 0x000fe400078208ff */
[----:B------:R-:W-:Y:S02]  /*3340*/  LOP3.LUT R26, R26, 0xf, RZ, 0xc0, !PT ;  /* 0x0000000f1a1a7812 */ /* 0x000fe400078ec0ff */
[----:B------:R-:W-:Y:S01]  /*3350*/  LEA.HI.X R18, R18, c[0x0][0x1cc], R8, 0x1, P1 ;  /* 0x0000730012127a11 */ /* 0x000fe200008f0c08 */
[----:B------:R-:W2:Y:S01]  /*3360*/  SHFL.IDX PT, R25, R17, 0x3, 0x181f ;  /* 0x00781f0011197f89 */ /* 0x000ea200000e0000 */
[----:B------:R-:W-:-:S03]  /*3370*/  IMAD.SHL.U32 R8, R36, 0x2, RZ ;  /* 0x0000000224087824 */ /* 0x000fc600078e00ff */
[----:B------:R-:W3:Y:S04]  /*3380*/  SHFL.IDX PT, R16, R18, 0x3, 0x181f ;  /* 0x00781f0012107f89 */ /* 0x000ee800000e0000 */
[----:B------:R-:W4:Y:S04]  /*3390*/  SHFL.IDX PT, R21, R17, RZ, 0x181f ;  /* 0x00181fff11157589 */ /* 0x000f2800000e0000 */
[----:B------:R-:W5:Y:S04]  /*33a0*/  SHFL.IDX PT, R19, R17, 0x1, 0x181f ;  /* 0x00381f0011137f89 */ /* 0x000f6800000e0000 */
[----:B------:R-:W1:Y:S04]  /*33b0*/  SHFL.IDX PT, R22, R18, RZ, 0x181f ;  /* 0x00181fff12167589 */ /* 0x000e6800000e0000 */
[----:B------:R-:W1:Y:S04]  /*33c0*/  SHFL.IDX PT, R17, R17, 0x2, 0x181f ;  /* 0x00581f0011117f89 */ /* 0x000e6800000e0000 */
[----:B------:R-:W1:Y:S01]  /*33d0*/  SHFL.IDX PT, R20, R18, 0x1, 0x181f ;  /* 0x00381f0012147f89 */ /* 0x000e6200000e0000 */
[----:B--2---:R-:W-:-:S03]  /*33e0*/  IADD3 R26, P2, P1, R26, R25, R11 ;  /* 0x000000191a1a7210 */ /* 0x004fc6000795e00b */
[----:B------:R-:W2:Y:S01]  /*33f0*/  SHFL.IDX PT, R18, R18, 0x2, 0x181f ;  /* 0x00581f0012127f89 */ /* 0x000ea200000e0000 */
[-C--:B---3--:R-:W-:Y:S02]  /*3400*/  IADD3.X R27, RZ, R16.reuse, R12, P2, P1 ;  /* 0x00000010ff1b7210 */ /* 0x088fe400017e240c */
[----:B------:R-:W-:Y:S02]  /*3410*/  IADD3 R24, P2, P1, R24, R25, R8 ;  /* 0x0000001918187210 */ /* 0x000fe4000795e008 */
[CC--:B----4-:R-:W-:Y:S02]  /*3420*/  IADD3 R28, P5, R21.reuse, R11.reuse, RZ ;  /* 0x0000000b151c7210 */ /* 0x0d0fe40007fbe0ff */
[--C-:B------:R-:W-:Y:S02]  /*3430*/  IADD3.X R25, RZ, R16, R9.reuse, P2, P1 ;  /* 0x00000010ff197210 */ /* 0x100fe400017e2409 */
[-C--:B-1----:R-:W-:Y:S02]  /*3440*/  IADD3 R32, P2, R21, R8.reuse, RZ ;  /* 0x0000000815207210 */ /* 0x082fe40007f5e0ff */
[CC--:B-----5:R-:W-:Y:S01]  /*3450*/  IADD3 R30, P1, R19.reuse, R11.reuse, RZ ;  /* 0x0000000b131e7210 */ /* 0x0e0fe20007f3e0ff */
[C---:B------:R-:W-:Y:S01]  /*3460*/  IMAD.X R29, R22.reuse, 0x1, R12, P5 ;  /* 0x00000001161d7824 */ /* 0x040fe200028e060c */
[----:B------:R-:W-:Y:S01]  /*3470*/  IADD3 R16, P5, R19, R8, RZ ;  /* 0x0000000813107210 */ /* 0x000fe20007fbe0ff */
[----:B------:R-:W-:Y:S01]  /*3480*/  IMAD.X R33, R22, 0x1, R9, P2 ;  /* 0x0000000116217824 */ /* 0x000fe200010e0609 */
[----:B------:R-:W-:-:S02]  /*3490*/  IADD3 R34, P2, R17, R11, RZ ;  /* 0x0000000b11227210 */ /* 0x000fc40007f5e0ff */
[----:B------:R1:W-:Y:S01]  /*34a0*/  LDGSTS.E.BYPASS.LTC128B.128 [R241+0x8100], [R28.64], !P4 ;  /* 0x081000001cf17fae */ /* 0x0003e2000e101d4c */
[C-C-:B------:R-:W-:Y:S01]  /*34b0*/  IMAD.X R31, R20.reuse, 0x1, R12.reuse, P1 ;  /* 0x00000001141f7824 */ /* 0x140fe200008e060c */
[----:B------:R-:W-:Y:S01]  /*34c0*/  IADD3 R8, P1, R17, R8, RZ ;  /* 0x0000000811087210 */ /* 0x000fe20007f3e0ff */
[--C-:B------:R-:W-:Y:S01]  /*34d0*/  IMAD.X R17, R20, 0x1, R9.reuse, P5 ;  /* 0x0000000114117824 */ /* 0x100fe200028e0609 */
[----:B------:R-:W-:Y:S01]  /*34e0*/  ISETP.NE.U32.AND P5, PT, R10, RZ, PT ;  /* 0x000000ff0a00720c */ /* 0x000fe20003fa5070 */
[C---:B--2---:R-:W-:Y:S01]  /*34f0*/  IMAD.X R35, R18.reuse, 0x1, R12, P2 ;  /* 0x0000000112237824 */ /* 0x044fe200010e060c */
[----:B------:R-:W-:Y:S01]  /*3500*/  ISETP.NE.U32.AND P2, PT, R23, RZ, PT ;  /* 0x000000ff1700720c */ /* 0x000fe20003f45070 */
[----:B------:R-:W-:Y:S01]  /*3510*/  IMAD.X R9, R18, 0x1, R9, P1 ;  /* 0x0000000112097824 */ /* 0x000fe200008e0609 */
[----:B------:R1:W-:Y:S04]  /*3520*/  LDGSTS.E.BYPASS.LTC128B.128 [R241+0xc100], [R32.64], !P3 ;  /* 0x0c10000020f17fae */ /* 0x0003e8000d901d4c */
[----:B------:R1:W-:Y:S04]  /*3530*/  LDGSTS.E.BYPASS.LTC128B.128 [R241+0x9100], [R30.64], !P4 ;  /* 0x091000001ef17fae */ /* 0x0003e8000e101d4c */
[----:B------:R1:W-:Y:S04]  /*3540*/  LDGSTS.E.BYPASS.LTC128B.128 [R241+0xd100], [R16.64], !P3 ;  /* 0x0d10000010f17fae */ /* 0x0003e8000d901d4c */
[----:B------:R1:W-:Y:S04]  /*3550*/  LDGSTS.E.BYPASS.LTC128B.128 [R241+0xa100], [R34.64], !P4 ;  /* 0x0a10000022f17fae */ /* 0x0003e8000e101d4c */
[----:B------:R1:W-:Y:S04]  /*3560*/  LDGSTS.E.BYPASS.LTC128B.128 [R241+0xe100], [R8.64], !P3 ;  /* 0x0e10000008f17fae */ /* 0x0003e8000d901d4c */
[----:B------:R1:W-:Y:S04]  /*3570*/  LDGSTS.E.BYPASS.LTC128B.128.ZFILL [R241+0xb100], [R26.64], P5 ;  /* 0x0b1000001af17fae */ /* 0x0003e8000a941d4c */
[----:B------:R1:W-:Y:S02]  /*3580*/  LDGSTS.E.BYPASS.LTC128B.128.ZFILL [R241+0xf100], [R24.64], P2 ;  /* 0x0f10000018f17fae */ /* 0x0003e40009141d4c */
.L_x_4:
[----:B--234-:R-:W-:Y:S01]  /*3590*/  LOP3.LUT R6, R6, 0xffffffe0, RZ, 0xc0, !PT ;  /* 0xffffffe006067812 */ /* 0x01cfe200078ec0ff */
[----:B-1----:R-:W-:Y:S01]  /*35a0*/  IMAD.MOV.U32 R17, RZ, RZ, -0x2 ;  /* 0xfffffffeff117424 */ /* 0x002fe200078e00ff */
[----:B------:R-:W-:Y:S01]  /*35b0*/  UIADD3 UR6, UR7, -0x2, URZ ;  /* 0xfffffffe07067890 */ /* 0x000fe2000fffe03f */
[----:B------:R-:W-:Y:S01]  /*35c0*/  IMAD.SHL.U32 R236, R4, 0x2, RZ ;  /* 0x0000000204ec7824 */ /* 0x000fe200078e00ff */
[----:B------:R-:W0:Y:S01]  /*35d0*/  LDGDEPBAR ;  /* 0x00000000000079af */ /* 0x000e220000000000 */
[----:B------:R-:W-:Y:S01]  /*35e0*/  IMAD.IADD R6, R5, 0x1, -R6 ;  /* 0x0000000105067824 */ /* 0x000fe200078e0a06 */
[----:B------:R-:W-:Y:S01]  /*35f0*/  UISETP.GE.AND UP0, UPT, UR6, UR8, UPT ;  /* 0x000000080600728c */ /* 0x000fe2000bf06270 */
[--C-:B------:R-:W-:Y:S01]  /*3600*/  IMAD R234, R2, 0x2, R236.reuse ;  /* 0x0000000202ea7824 */ /* 0x100fe200078e02ec */
[----:B------:R-:W-:Y:S01]  /*3610*/  LDSM.16.MT88.4 R124, [R236+0x100] ;  /* 0x00010000ec7c783b */ /* 0x000fe20000004200 */
[C---:B------:R-:W-:Y:S01]  /*3620*/  IMAD R233, R0.reuse, 0x2, R236 ;  /* 0x0000000200e97824 */ /* 0x040fe200078e02ec */
[----:B------:R-:W-:Y:S01]  /*3630*/  SHF.R.S32.HI R5, RZ, 0x1f, R6 ;  /* 0x0000001fff057819 */ /* 0x000fe20000011406 */
[----:B------:R-:W-:Y:S01]  /*3640*/  IMAD R232, R0, 0x2, R234 ;  /* 0x0000000200e87824 */ /* 0x000fe200078e02ea */
[----:B------:R-:W-:Y:S02]  /*3650*/  LDSM.16.MT88.4 R116, [R234+0x100] ;  /* 0x00010000ea74783b */ /* 0x000fe40000004200 */
[----:B------:R-:W-:-:S02]  /*3660*/  LEA.HI R5, R5, R6, RZ, 0x2 ;  /* 0x0000000605057211 */ /* 0x000fc400078f10ff */
[----:B------:R-:W-:Y:S02]  /*3670*/  LDSM.16.MT88.4 R100, [R232+0x100] ;  /* 0x00010000e864783b */ /* 0x000fe40000004200 */
[----:B------:R-:W-:Y:S02]  /*3680*/  LOP3.LUT R5, R5, 0x7ffffffc, RZ, 0xc0, !PT ;  /* 0x7ffffffc05057812 */ /* 0x000fe400078ec0ff */
[----:B------:R-:W-:Y:S03]  /*3690*/  LDSM.16.MT88.4 R108, [R233+0x100] ;  /* 0x00010000e96c783b */ /* 0x000fe60000004200 */
[----:B------:R-:W-:Y:S01]  /*36a0*/  IMAD.IADD R5, R6, 0x1, -R5 ;  /* 0x0000000106057824 */ /* 0x000fe200078e0a05 */
[----:B------:R-:W-:Y:S03]  /*36b0*/  LDSM.16.MT88.4 R76, [R233+0x4100] ;  /* 0x00410000e94c783b */ /* 0x000fe60000004200 */
[----:B------:R-:W-:Y:S01]  /*36c0*/  IMAD R17, R5, R17, UR15 ;  /* 0x0000000f05117e24 */ /* 0x000fe2000f8e0211 */
[----:B------:R-:W-:Y:S04]  /*36d0*/  LDSM.16.MT88.4 R24, [R236+0x900] ;  /* 0x00090000ec18783b */ /* 0x000fe80000004200 */
[C---:B------:R-:W-:Y:S01]  /*36e0*/  ISETP.GT.AND P2, PT, R17.reuse, RZ, PT ;  /* 0x000000ff1100720c */ /* 0x040fe20003f44270 */
[----:B------:R-:W-:Y:S01]  /*36f0*/  LDSM.16.MT88.4 R20, [R234+0x900] ;  /* 0x00090000ea14783b */ /* 0x000fe20000004200 */
[----:B------:R-:W-:-:S02]  /*3700*/  ISETP.GT.AND P1, PT, R17, 0x1, PT ;  /* 0x000000011100780c */ /* 0x000fc40003f24270 */
[----:B------:R-:W-:Y:S01]  /*3710*/  ISETP.GT.AND P5, PT, R17, 0x8, PT ;  /* 0x000000081100780c */ /* 0x000fe20003fa4270 */
[----:B------:R-:W-:Y:S01]  /*3720*/  LDSM.16.MT88.4 R32, [R234+0x4900] ;  /* 0x00490000ea20783b */ /* 0x000fe20000004200 */
[----:B------:R-:W-:Y:S02]  /*3730*/  FSEL R3, R3, -INF , P2 ;  /* 0xff80000003037808 */ /* 0x000fe40001000000 */
[----:B------:R-:W-:Y:S02]  /*3740*/  FSEL R16, R7, -INF , P1 ;  /* 0xff80000007107808 */ /* 0x000fe40000800000 */
[----:B------:R-:W-:Y:S02]  /*3750*/  FSEL R84, R84, -INF , P2 ;  /* 0xff80000054547808 */ /* 0x000fe40001000000 */
[----:B------:R-:W-:Y:S02]  /*3760*/  ISETP.GT.AND P2, PT, R17, 0x9, PT ;  /* 0x000000091100780c */ /* 0x000fe40003f44270 */
[----:B------:R-:W-:-:S02]  /*3770*/  FSEL R68, R68, -INF , P5 ;  /* 0xff80000044447808 */ /* 0x000fc40002800000 */
[----:B------:R-:W-:Y:S02]  /*3780*/  FMNMX.FTZ R18, R3, R16, !PT ;  /* 0x0000001003127209 */ /* 0x000fe40007810000 */
[----:B------:R-:W-:Y:S02]  /*3790*/  FSEL R85, R85, -INF , P1 ;  /* 0xff80000055557808 */ /* 0x000fe40000800000 */
[----:B------:R-:W-:Y:S02]  /*37a0*/  ISETP.GT.AND P1, PT, R17, 0x10, PT ;  /* 0x000000101100780c */ /* 0x000fe40003f24270 */
[----:B------:R-:W-:Y:S02]  /*37b0*/  FSEL R69, R69, -INF , P2 ;  /* 0xff80000045457808 */ /* 0x000fe40001000000 */
[----:B------:R-:W-:Y:S02]  /*37c0*/  FMNMX.FTZ R18, R68, R18, !PT ;  /* 0x0000001244127209 */ /* 0x000fe40007810000 */
[----:B------:R-:W-:-:S02]  /*37d0*/  FSEL R86, R86, -INF , P5 ;  /* 0xff80000056567808 */ /* 0x000fc40002800000 */
[----:B------:R-:W-:Y:S02]  /*37e0*/  ISETP.GT.AND P5, PT, R17, 0x11, PT ;  /* 0x000000111100780c */ /* 0x000fe40003fa4270 */
[----:B------:R-:W-:Y:S02]  /*37f0*/  FSEL R7, R70, -INF , P1 ;  /* 0xff80000046077808 */ /* 0x000fe40000800000 */
[----:B------:R-:W-:Y:S02]  /*3800*/  FMNMX.FTZ R18, R69, R18, !PT ;  /* 0x0000001245127209 */ /* 0x000fe40007810000 */
        /* <DEDUP_REMOVED lines=8> */
[----:B------:R-:W-:-:S02]  /*3890*/  FMNMX.FTZ R19, R84, R85, !PT ;  /* 0x0000005554137209 */ /* 0x000fc40007810000 */
[----:B------:R-:W-:Y:S02]  /*38a0*/  FSEL R10, R93, -INF , P5 ;  /* 0xff8000005d0a7808 */ /* 0x000fe40002800000 */
[----:B------:R-:W-:Y:S02]  /*38b0*/  ISETP.GT.AND P5, PT, R17, 0x20, PT ;  /* 0x000000201100780c */ /* 0x000fe40003fa4270 */
[----:B------:R-:W-:Y:S02]  /*38c0*/  FSEL R12, R61, -INF , P1 ;  /* 0xff8000003d0c7808 */ /* 0x000fe40000800000 */
[----:B------:R-:W-:Y:S02]  /*38d0*/  FMNMX.FTZ R18, R6, R18, !PT ;  /* 0x0000001206127209 */ /* 0x000fe40007810000 */
[----:B------:R-:W-:Y:S02]  /*38e0*/  FMNMX.FTZ R19, R86, R19, !PT ;  /* 0x0000001356137209 */ /* 0x000fe40007810000 */
[----:B------:R-:W-:-:S02]  /*38f0*/  FSEL R9, R62, -INF , P2 ;  /* 0xff8000003e097808 */ /* 0x000fc40001000000 */
[----:B------:R-:W-:Y:S02]  /*3900*/  ISETP.GT.AND P2, PT, R17, 0x21, PT ;  /* 0x000000211100780c */ /* 0x000fe40003f44270 */
[----:B------:R-:W-:Y:S02]  /*3910*/  FSEL R30, R56, -INF , P5 ;  /* 0xff800000381e7808 */ /* 0x000fe40002800000 */
[----:B------:R-:W-:Y:S02]  /*3920*/  FMNMX.FTZ R18, R12, R18, !PT ;  /* 0x000000120c127209 */ /* 0x000fe40007810000 */
[----:B------:R-:W-:Y:S02]  /*3930*/  FMNMX.FTZ R19, R87, R19, !PT ;  /* 0x0000001357137209 */ /* 0x000fe40007810000 */
[----:B------:R-:W-:Y:S02]  /*3940*/  FSEL R8, R63, -INF , P1 ;  /* 0xff8000003f087808 */ /* 0x000fe40000800000 */
[----:B------:R-:W-:-:S02]  /*3950*/  ISETP.GT.AND P1, PT, R17, 0x28, PT ;  /* 0x000000281100780c */ /* 0x000fc40003f24270 */
[----:B------:R-:W-:Y:S02]  /*3960*/  FSEL R28, R57, -INF , P2 ;  /* 0xff800000391c7808 */ /* 0x000fe40001000000 */
[----:B------:R-:W-:Y:S02]  /*3970*/  FMNMX.FTZ R18, R30, R18, !PT ;  /* 0x000000121e127209 */ /* 0x000fe40007810000 */
[----:B------:R-:W-:Y:S02]  /*3980*/  FMNMX.FTZ R19, R11, R19, !PT ;  /* 0x000000130b137209 */ /* 0x000fe40007810000 */
[----:B------:R-:W-:Y:S02]  /*3990*/  FSEL R41, R58, -INF , P5 ;  /* 0xff8000003a297808 */ /* 0x000fe40002800000 */
[----:B------:R-:W-:Y:S02]  /*39a0*/  ISETP.GT.AND P5, PT, R17, 0x29, PT ;  /* 0x000000291100780c */ /* 0x000fe40003fa4270 */
[----:B------:R-:W-:-:S02]  /*39b0*/  FSEL R29, R64, -INF , P1 ;  /* 0xff800000401d7808 */ /* 0x000fc40000800000 */
[----:B------:R-:W-:Y:S02]  /*39c0*/  FMNMX.FTZ R18, R28, R18, !PT ;  /* 0x000000121c127209 */ /* 0x000fe40007810000 */
[----:B------:R-:W-:Y:S02]  /*39d0*/  FMNMX.FTZ R19, R10, R19, !PT ;  /* 0x000000130a137209 */ /* 0x000fe40007810000 */
[----:B------:R-:W-:Y:S02]  /*39e0*/  FSEL R182, R59, -INF , P2 ;  /* 0xff8000003bb67808 */ /* 0x000fe40001000000 */
[----:B------:R-:W-:Y:S02]  /*39f0*/  ISETP.GT.AND P2, PT, R17, 0x30, PT ;  /* 0x000000301100780c */ /* 0x000fe40003f44270 */
[----:B------:R-:W-:Y:S02]  /*3a00*/  FSEL R44, R65, -INF , P5 ;  /* 0xff800000412c7808 */ /* 0x000fe40002800000 */
[----:B------:R-:W-:-:S02]  /*3a10*/  FMNMX.FTZ R18, R29, R18, !PT ;  /* 0x000000121d127209 */ /* 0x000fc40007810000 */
[----:B------:R-:W-:Y:S02]  /*3a20*/  FMNMX.FTZ R19, R9, R19, !PT ;  /* 0x0000001309137209 */ /* 0x000fe40007810000 */
[----:B------:R-:W-:Y:S02]  /*3a30*/  FSEL R40, R94, -INF , P1 ;  /* 0xff8000005e287808 */ /* 0x000fe40000800000 */
[----:B------:R-:W-:Y:S01]  /*3a40*/  ISETP.GT.AND P1, PT, R17, 0x31, PT ;  /* 0x000000311100780c */ /* 0x000fe20003f24270 */
[----:B------:R-:W-:Y:S01]  /*3a50*/  LDSM.16.MT88.4 R92, [R236+0x4100] ;  /* 0x00410000ec5c783b */ /* 0x000fe20000004200 */
        /* <DEDUP_REMOVED lines=9> */
[C---:B------:R-:W-:Y:S02]  /*3af0*/  ISETP.GT.AND P2, PT, R17.reuse, 0x39, PT ;  /* 0x000000391100780c */ /* 0x040fe40003f44270 */
        /* <DEDUP_REMOVED lines=84> */
[----:B------:R-:W-:Y:S02]  /*4040*/  FMNMX.FTZ R17, R134, R18, !PT ;  /* 0x0000001286117209 */ /* 0x000fe40007810000 */
[----:B------:R-:W-:Y:S02]  /*4050*/  FMNMX.FTZ R19, R150, R19, !PT ;  /* 0x0000001396137209 */ /* 0x000fe40007810000 */
[----:B------:R-:W-:Y:S02]  /*4060*/  FMNMX.FTZ R17, R67, R17, !PT ;  /* 0x0000001143117209 */ /* 0x000fe40007810000 */
[----:B------:R-:W-:Y:S02]  /*4070*/  FMNMX.FTZ R19, R149, R19, !PT ;  /* 0x0000001395137209 */ /* 0x000fe40007810000 */
[----:B------:R-:W-:Y:S01]  /*4080*/  FSEL R65, R13, -INF , P5 ;  /* 0xff8000000d417808 */ /* 0x000fe20002800000 */
[----:B------:R-:W1:Y:S01]  /*4090*/  SHFL.BFLY PT, R18, R17, 0x2, 0x1f ;  /* 0x0c401f0011127f89 */ /* 0x000e6200000e0000 */
[----:B------:R-:W-:-:S02]  /*40a0*/  FMNMX.FTZ R13, R66, R19, !PT ;  /* 0x00000013420d7209 */ /* 0x000fc40007810000 */
[----:B------:R-:W-:Y:S02]  /*40b0*/  FSEL R64, R15, -INF , P2 ;  /* 0xff8000000f407808 */ /* 0x000fe40001000000 */
[----:B------:R-:W-:Y:S02]  /*40c0*/  FMNMX.FTZ R13, R65, R13, !PT ;  /* 0x0000000d410d7209 */ /* 0x000fe40007810000 */
[----:B------:R-:W-:Y:S02]  /*40d0*/  FSEL R62, R14, -INF , P1 ;  /* 0xff8000000e3e7808 */ /* 0x000fe40000800000 */
[----:B------:R-:W-:-:S04]  /*40e0*/  FMNMX.FTZ R13, R64, R13, !PT ;  /* 0x0000000d400d7209 */ /* 0x000fc80007810000 */
[----:B------:R-:W-:-:S05]  /*40f0*/  FMNMX.FTZ R14, R62, R13, !PT ;  /* 0x0000000d3e0e7209 */ /* 0x000fca0007810000 */
[----:B------:R-:W2:Y:S01]  /*4100*/  SHFL.BFLY PT, R13, R14, 0x2, 0x1f ;  /* 0x0c401f000e0d7f89 */ /* 0x000ea200000e0000 */
[----:B-1----:R-:W-:-:S05]  /*4110*/  FMNMX.FTZ R18, R17, R18, !PT ;  /* 0x0000001211127209 */ /* 0x002fca0007810000 */
[----:B------:R-:W1:Y:S01]  /*4120*/  SHFL.BFLY PT, R132, R18, 0x1, 0x1f ;  /* 0x0c201f0012847f89 */ /* 0x000e6200000e0000 */
[----:B--2---:R-:W-:-:S05]  /*4130*/  FMNMX.FTZ R14, R14, R13, !PT ;  /* 0x0000000d0e0e7209 */ /* 0x004fca0007810000 */
[----:B------:R-:W2:Y:S01]  /*4140*/  SHFL.BFLY PT, R13, R14, 0x1, 0x1f ;  /* 0x0c201f000e0d7f89 */ /* 0x000ea200000e0000 */
[----:B-1----:R-:W-:-:S04]  /*4150*/  FMNMX.FTZ R132, R18, R132, !PT ;  /* 0x0000008412847209 */ /* 0x002fc80007810000 */
[C---:B------:R-:W-:Y:S01]  /*4160*/  FSETP.NEU.FTZ.AND P1, PT, R132.reuse, -INF , PT ;  /* 0xff8000008400780b */ /* 0x040fe20003f3d000 */
[----:B------:R-:W-:-:S05]  /*4170*/  FMUL.FTZ R133, R132, c[0x0][0x2d0] ;  /* 0x0000b40084857a20 */ /* 0x000fca0000410000 */
[----:B------:R-:W-:-:S05]  /*4180*/  FSEL R133, R133, RZ, P1 ;  /* 0x000000ff85857208 */ /* 0x000fca0000800000 */
[--C-:B------:R-:W-:Y:S02]  /*4190*/  FFMA.FTZ R58, R3, c[0x0][0x2d0], -R133.reuse ;  /* 0x0000b400033a7a23 */ /* 0x100fe40000010885 */
[--C-:B------:R-:W-:Y:S01]  /*41a0*/  FFMA.FTZ R57, R16, c[0x0][0x2d0], -R133.reuse ;  /* 0x0000b40010397a23 */ /* 0x100fe20000010885 */
[----:B--2---:R-:W-:Y:S01]  /*41b0*/  FMNMX.FTZ R3, R13, R14, !PT ;  /* 0x0000000e0d037209 */ /* 0x004fe20007810000 */
[--C-:B------:R-:W-:Y:S01]  /*41c0*/  FFMA.FTZ R56, R68, c[0x0][0x2d0], -R133.reuse ;  /* 0x0000b40044387a23 */ /* 0x100fe20000010885 */
[----:B------:R-:W-:Y:S01]  /*41d0*/  LDSM.16.MT88.4 R16, [R233+0x900] ;  /* 0x00090000e910783b */ /* 0x000fe20000004200 */
[--C-:B------:R-:W-:Y:S01]  /*41e0*/  FFMA.FTZ R52, R69, c[0x0][0x2d0], -R133.reuse ;  /* 0x0000b40045347a23 */ /* 0x100fe20000010885 */
[C---:B------:R-:W-:Y:S01]  /*41f0*/  FSETP.NEU.FTZ.AND P1, PT, R3.reuse, -INF , PT ;  /* 0xff8000000300780b */ /* 0x040fe20003f3d000 */
[----:B------:R-:W-:Y:S01]  /*4200*/  FMUL.FTZ R63, R3, c[0x0][0x2d0] ;  /* 0x0000b400033f7a20 */ /* 0x000fe20000410000 */
[----:B------:R-:W-:Y:S01]  /*4210*/  MUFU.EX2 R58, R58 ;  /* 0x0000003a003a7308 */ /* 0x000fe20000000800 */
[----:B------:R-:W-:-:S02]  /*4220*/  FFMA.FTZ R55, R7, c[0x0][0x2d0], -R133 ;  /* 0x0000b40007377a23 */ /* 0x000fc40000010885 */
[--C-:B------:R-:W-:Y:S01]  /*4230*/  FFMA.FTZ R51, R5, c[0x0][0x2d0], -R133.reuse ;  /* 0x0000b40005337a23 */ /* 0x100fe20000010885 */
[----:B------:R-:W-:Y:S01]  /*4240*/  FSEL R63, R63, RZ, P1 ;  /* 0x000000ff3f3f7208 */ /* 0x000fe20000800000 */
[----:B------:R-:W-:Y:S01]  /*4250*/  FFMA.FTZ R50, R6, c[0x0][0x2d0], -R133 ;  /* 0x0000b40006327a23 */ /* 0x000fe20000010885 */
[----:B------:R-:W-:Y:S01]  /*4260*/  PLOP3.LUT P1, PT, PT, PT, UP0, 0x80, 0x0 ;  /* 0x000000000000781c */ /* 0x000fe20003f2f008 */
[----:B------:R-:W-:Y:S01]  /*4270*/  LDSM.16.MT88.4 R4, [R232+0x4100] ;  /* 0x00410000e804783b */ /* 0x000fe20000004200 */
[----:B------:R-:W1:Y:S01]  /*4280*/  MUFU.EX2 R57, R57 ;  /* 0x0000003900397308 */ /* 0x000e620000000800 */
[--C-:B------:R-:W-:Y:S02]  /*4290*/  FFMA.FTZ R61, R84, c[0x0][0x2d0], -R63.reuse ;  /* 0x0000b400543d7a23 */ /* 0x100fe4000001083f */
[--C-:B------:R-:W-:Y:S02]  /*42a0*/  FFMA.FTZ R60, R85, c[0x0][0x2d0], -R63.reuse ;  /* 0x0000b400553c7a23 */ /* 0x100fe4000001083f */
[----:B------:R-:W-:-:S02]  /*42b0*/  FFMA.FTZ R59, R86, c[0x0][0x2d0], -R63 ;  /* 0x0000b400563b7a23 */ /* 0x000fc4000001083f */
[----:B------:R-:W-:Y:S01]  /*42c0*/  FFMA.FTZ R53, R87, c[0x0][0x2d0], -R63 ;  /* 0x0000b40057357a23 */ /* 0x000fe2000001083f */
[----:B------:R-:W-:Y:S01]  /*42d0*/  MUFU.EX2 R56, R56 ;  /* 0x0000003800387308 */ /* 0x000fe20000000800 */
[----:B------:R-:W2:Y:S01]  /*42e0*/  LDSM.16.MT88.4 R84, [R234+0x4100] ;  /* 0x00410000ea54783b */ /* 0x000ea20000004200 */
[----:B------:R-:W-:Y:S02]  /*42f0*/  FFMA.FTZ R47, R12, c[0x0][0x2d0], -R133 ;  /* 0x0000b4000c2f7a23 */ /* 0x000fe40000010885 */
[--C-:B------:R-:W-:Y:S01]  /*4300*/  FFMA.FTZ R54, R11, c[0x0][0x2d0], -R63.reuse ;  /* 0x0000b4000b367a23 */ /* 0x100fe2000001083f */
[----:B------:R-:W3:Y:S01]  /*4310*/  LDSM.16.MT88.4 R12, [R232+0x900] ;  /* 0x00090000e80c783b */ /* 0x000ee20000004200 */
[--C-:B------:R-:W-:Y:S02]  /*4320*/  FFMA.FTZ R49, R10, c[0x0][0x2d0], -R63.reuse ;  /* 0x0000b4000a317a23 */ /* 0x100fe4000001083f */
[----:B------:R-:W4:Y:S01]  /*4330*/  MUFU.EX2 R52, R52 ;  /* 0x0000003400347308 */ /* 0x000f220000000800 */
[--C-:B------:R-:W-:Y:S01]  /*4340*/  FFMA.FTZ R48, R9, c[0x0][0x2d0], -R63.reuse ;  /* 0x0000b40009307a23 */ /* 0x100fe2000001083f */
[----:B-1----:R-:W-:Y:S01]  /*4350*/  F2FP.BF16.PACK_AB R68, R57, R58 ;  /* 0x0000003a3944723e */ /* 0x002fe200000010ff */
[----:B------:R-:W-:-:S02]  /*4360*/  FFMA.FTZ R45, R8, c[0x0][0x2d0], -R63 ;  /* 0x0000b400082d7a23 */ /* 0x000fc4000001083f */
[----:B------:R-:W1:Y:S01]  /*4370*/  LDSM.16.MT88.4 R8, [R236+0x4900] ;  /* 0x00490000ec08783b */ /* 0x000e620000004200 */
[--C-:B------:R-:W-:Y:S02]  /*4380*/  FFMA.FTZ R46, R30, c[0x0][0x2d0], -R133.reuse ;  /* 0x0000b4001e2e7a23 */ /* 0x100fe40000010885 */
[----:B------:R-:W-:Y:S01]  /*4390*/  MUFU.EX2 R61, R61 ;  /* 0x0000003d003d7308 */ /* 0x000fe20000000800 */
[--C-:B------:R-:W-:Y:S02]  /*43a0*/  FFMA.FTZ R43, R28, c[0x0][0x2d0], -R133.reuse ;  /* 0x0000b4001c2b7a23 */ /* 0x100fe40000010885 */
[--C-:B------:R-:W-:Y:S02]  /*43b0*/  FFMA.FTZ R42, R29, c[0x0][0x2d0], -R133.reuse ;  /* 0x0000b4001d2a7a23 */ /* 0x100fe40000010885 */
[----:B------:R-:W5:Y:S01]  /*43c0*/  LDSM.16.MT88.4 R28, [R233+0x4900] ;  /* 0x00490000e91c783b */ /* 0x000f620000004200 */
[----:B------:R-:W-:Y:S02]  /*43d0*/  FFMA.FTZ R2, R44, c[0x0][0x2d0], -R133 ;  /* 0x0000b4002c027a23 */ /* 0x000fe40000010885 */
[----:B------:R-:W2:Y:S01]  /*43e0*/  MUFU.EX2 R60, R60 ;  /* 0x0000003c003c7308 */ /* 0x000ea20000000800 */
[----:B----4-:R-:W-:Y:S01]  /*43f0*/  F2FP.BF16.PACK_AB R70, R52, R56 ;  /* 0x000000383446723e */ /* 0x010fe200000010ff */
[----:B------:R-:W-:-:S02]  /*4400*/  FFMA.FTZ R44, R41, c[0x0][0x2d0], -R63 ;  /* 0x0000b400292c7a23 */ /* 0x000fc4000001083f */
[--C-:B------:R-:W-:Y:S02]  /*4410*/  FFMA.FTZ R41, R182, c[0x0][0x2d0], -R63.reuse ;  /* 0x0000b400b6297a23 */ /* 0x100fe4000001083f */
[--C-:B------:R-:W-:Y:S02]  /*4420*/  FFMA.FTZ R40, R40, c[0x0][0x2d0], -R63.reuse ;  /* 0x0000b40028287a23 */ /* 0x100fe4000001083f */
[----:B------:R-:W-:Y:S01]  /*4430*/  MUFU.EX2 R59, R59 ;  /* 0x0000003b003b7308 */ /* 0x000fe20000000800 */
[----:B------:R-:W-:Y:S02]  /*4440*/  FFMA.FTZ R0, R181, c[0x0][0x2d0], -R63 ;  /* 0x0000b400b5007a23 */ /* 0x000fe4000001083f */
[--C-:B------:R-:W-:Y:S02]  /*4450*/  FFMA.FTZ R145, R145, c[0x0][0x2d0], -R133.reuse ;  /* 0x0000b40091917a23 */ /* 0x100fe40000010885 */
[--C-:B------:R-:W-:Y:S02]  /*4460*/  FFMA.FTZ R146, R146, c[0x0][0x2d0], -R133.reuse ;  /* 0x0000b40092927a23 */ /* 0x100fe40000010885 */
[--C-:B------:R-:W-:Y:S01]  /*4470*/  FFMA.FTZ R148, R148, c[0x0][0x2d0], -R133.reuse ;  /* 0x0000b40094947a23 */ /* 0x100fe20000010885 */
[----:B------:R-:W4:Y:S01]  /*4480*/  MUFU.EX2 R53, R53 ;  /* 0x0000003500357308 */ /* 0x000f220000000800 */
[----:B--2---:R-:W-:Y:S01]  /*4490*/  F2FP.BF16.PACK_AB R69, R60, R61 ;  /* 0x0000003d3c45723e */ /* 0x004fe200000010ff */
[----:B------:R-:W-:-:S02]  /*44a0*/  FFMA.FTZ R147, R147, c[0x0][0x2d0], -R133 ;  /* 0x0000b40093937a23 */ /* 0x000fc40000010885 */
[--C-:B------:R-:W-:Y:S02]  /*44b0*/  FFMA.FTZ R151, R151, c[0x0][0x2d0], -R63.reuse ;  /* 0x0000b40097977a23 */ /* 0x100fe4000001083f */
[--C-:B------:R-:W-:Y:S02]  /*44c0*/  FFMA.FTZ R152, R152, c[0x0][0x2d0], -R63.reuse ;  /* 0x0000b40098987a23 */ /* 0x100fe4000001083f */
[----:B------:R-:W-:Y:S01]  /*44d0*/  MUFU.EX2 R55, R55 ;  /* 0x0000003700377308 */ /* 0x000fe20000000800 */
[--C-:B------:R-:W-:Y:S02]  /*44e0*/  FFMA.FTZ R153, R153, c[0x0][0x2d0], -R63.reuse ;  /* 0x0000b40099997a23 */ /* 0x100fe4000001083f */
[----:B------:R-:W-:Y:S02]  /*44f0*/  FFMA.FTZ R154, R154, c[0x0][0x2d0], -R63 ;  /* 0x0000b4009a9a7a23 */ /* 0x000fe4000001083f */
[--C-:B------:R-:W-:Y:S02]  /*4500*/  FFMA.FTZ R161, R161, c[0x0][0x2d0], -R133.reuse ;  /* 0x0000b400a1a17a23 */ /* 0x100fe40000010885 */
[--C-:B------:R-:W-:Y:S01]  /*4510*/  FFMA.FTZ R162, R162, c[0x0][0x2d0], -R133.reuse ;  /* 0x0000b400a2a27a23 */ /* 0x100fe20000010885 */
[----:B----4-:R-:W-:Y:S01]  /*4520*/  F2FP.BF16.PACK_AB R71, R53, R59 ;  /* 0x0000003b3547723e */ /* 0x010fe200000010ff */
[----:B------:R-:W2:Y:S01]  /*4530*/  MUFU.EX2 R51, R51 ;  /* 0x0000003300337308 */ /* 0x000ea20000000800 */
[----:B------:R-:W-:-:S02]  /*4540*/  FFMA.FTZ R164, R164, c[0x0][0x2d0], -R133 ;  /* 0x0000b400a4a47a23 */ /* 0x000fc40000010885 */
[----:B------:R-:W-:Y:S02]  /*4550*/  FFMA.FTZ R163, R163, c[0x0][0x2d0], -R133 ;  /* 0x0000b400a3a37a23 */ /* 0x000fe40000010885 */
[--C-:B------:R-:W-:Y:S01]  /*4560*/  FFMA.FTZ R166, R166, c[0x0][0x2d0], -R63.reuse ;  /* 0x0000b400a6a67a23 */ /* 0x100fe2000001083f */
[C---:B------:R-:W-:Y:S01]  /*4570*/  HMMA.16816.F32.BF16 R104, R68.reuse, R100, RZ ;  /* 0x000000644468723c */ /* 0x040fe200000418ff */
[--C-:B------:R-:W-:Y:S01]  /*4580*/  FFMA.FTZ R167, R167, c[0x0][0x2d0], -R63.reuse ;  /* 0x0000b400a7a77a23 */ /* 0x100fe2000001083f */
[----:B------:R-:W-:Y:S01]  /*4590*/  MUFU.EX2 R50, R50 ;  /* 0x0000003200327308 */ /* 0x000fe20000000800 */
[--C-:B------:R-:W-:Y:S02]  /*45a0*/  FFMA.FTZ R169, R169, c[0x0][0x2d0], -R63.reuse ;  /* 0x0000b400a9a97a23 */ /* 0x100fe4000001083f */
[----:B------:R-:W-:Y:S02]  /*45b0*/  FFMA.FTZ R170, R170, c[0x0][0x2d0], -R63 ;  /* 0x0000b400aaaa7a23 */ /* 0x000fe4000001083f */
[--C-:B------:R-:W-:Y:S01]  /*45c0*/  FFMA.FTZ R180, R180, c[0x0][0x2d0], -R133.reuse ;  /* 0x0000b400b4b47a23 */ /* 0x100fe20000010885 */
[----:B------:R-:W-:Y:S01]  /*45d0*/  HMMA.16816.F32.BF16 R100, R68, R102, RZ ;  /* 0x000000664464723c */ /* 0x000fe200000418ff */
[--C-:B------:R-:W-:Y:S01]  /*45e0*/  FFMA.FTZ R179, R179, c[0x0][0x2d0], -R133.reuse ;  /* 0x0000b400b3b37a23 */ /* 0x100fe20000010885 */
[----:B------:R-:W-:Y:S01]  /*45f0*/  MUFU.EX2 R47, R47 ;  /* 0x0000002f002f7308 */ /* 0x000fe20000000800 */
        /* <DEDUP_REMOVED lines=11> */
[----:B------:R-:W4:Y:S01]  /*46b0*/  MUFU.EX2 R49, R49 ;  /* 0x0000003100317308 */ /* 0x000f220000000800 */
        /* <DEDUP_REMOVED lines=8> */
[----:B------:R-:W-:Y:S01]  /*4740*/  FADD.FTZ R57, R58, R57 ;  /* 0x000000393a397221 */ /* 0x000fe20000010000 */
[----:B------:R-:W-:Y:S01]  /*4750*/  HMMA.16816.F32.BF16 R120, R68, R116, RZ ;  /* 0x000000744478723c */ /* 0x000fe200000418ff */
[----:B------:R-:W-:Y:S01]  /*4760*/  FADD.FTZ R60, R61, R60 ;  /* 0x0000003c3d3c7221 */ /* 0x000fe20000010000 */
[----:B------:R-:W1:Y:S01]  /*4770*/  MUFU.EX2 R45, R45 ;  /* 0x0000002d002d7308 */ /* 0x000e620000000800 */
[----:B------:R-:W-:-:S02]  /*4780*/  FADD.FTZ R56, R56, R57 ;  /* 0x0000003938387221 */ /* 0x000fc40000010000 */
[----:B------:R-:W-:Y:S02]  /*4790*/  FADD.FTZ R59, R59, R60 ;  /* 0x0000003c3b3b7221 */ /* 0x000fe40000010000 */
[----:B------:R-:W-:Y:S01]  /*47a0*/  FFMA.FTZ R249, R67, c[0x0][0x2d0], -R133 ;  /* 0x0000b40043f97a23 */ /* 0x000fe20000010885 */
[----:B------:R-:W-:Y:S01]  /*47b0*/  HMMA.16816.F32.BF16 R112, R68, R108, RZ ;  /* 0x0000006c4470723c */ /* 0x000fe200000418ff */
[----:B------:R-:W-:Y:S01]  /*47c0*/  FFMA.FTZ R248, R62, c[0x0][0x2d0], -R63 ;  /* 0x0000b4003ef87a23 */ /* 0x000fe2000001083f */
[----:B------:R-:W-:Y:S01]  /*47d0*/  MUFU.EX2 R46, R46 ;  /* 0x0000002e002e7308 */ /* 0x000fe20000000800 */
[----:B------:R-:W-:Y:S02]  /*47e0*/  FADD.FTZ R56, R52, R56 ;  /* 0x0000003834387221 */ /* 0x000fe40000010000 */
[----:B------:R-:W-:-:S03]  /*47f0*/  FADD.FTZ R59, R53, R59 ;  /* 0x0000003b353b7221 */ /* 0x000fc60000010000 */
[C---:B------:R-:W-:Y:S02]  /*4800*/  HMMA.16816.F32.BF16 R88, R68.reuse, R84, RZ ;  /* 0x000000544458723c */ /* 0x040fe400000418ff */
[----:B------:R-:W1:Y:S06]  /*4810*/  MUFU.EX2 R43, R43 ;  /* 0x0000002b002b7308 */ /* 0x000e6c0000000800 */
[C---:B------:R-:W-:Y:S02]  /*4820*/  HMMA.16816.F32.BF16 R80, R68.reuse, R76, RZ ;  /* 0x0000004c4450723c */ /* 0x040fe400000418ff */
[----:B------:R-:W-:Y:S06]  /*4830*/  MUFU.EX2 R42, R42 ;  /* 0x0000002a002a7308 */ /* 0x000fec0000000800 */
        /* <DEDUP_REMOVED lines=11> */
[----:B------:R-:W-:Y:S05]  /*48f0*/  MUFU.EX2 R145, R145 ;  /* 0x0000009100917308 */ /* 0x000fea0000000800 */
[----:B--2---:R-:W-:Y:S01]  /*4900*/  F2FP.BF16.PACK_AB R4, R51, R55 ;  /* 0x000000373304723e */ /* 0x004fe200000010ff */
[----:B------:R-:W-:Y:S01]  /*4910*/  HMMA.16816.F32.BF16 R68, R68, R6, RZ ;  /* 0x000000064444723c */ /* 0x000fe200000418ff */
[----:B----4-:R-:W-:Y:S01]  /*4920*/  F2FP.BF16.PACK_AB R5, R49, R54 ;  /* 0x000000363105723e */ /* 0x010fe200000010ff */
[----:B------:R-:W2:Y:S01]  /*4930*/  MUFU.EX2 R146, R146 ;  /* 0x0000009200927308 */ /* 0x000ea20000000800 */
[----:B------:R-:W-:-:S02]  /*4940*/  FADD.FTZ R55, R55, R56 ;  /* 0x0000003837377221 */ /* 0x000fc40000010000 */
[----:B------:R-:W-:Y:S02]  /*4950*/  FADD.FTZ R54, R54, R59 ;  /* 0x0000003b36367221 */ /* 0x000fe40000010000 */
[----:B------:R-:W-:Y:S01]  /*4960*/  F2FP.BF16.PACK_AB R6, R47, R50 ;  /* 0x000000322f06723e */ /* 0x000fe200000010ff */
[----:B------:R-:W-:Y:S01]  /*4970*/  FADD.FTZ R55, R51, R55 ;  /* 0x0000003733377221 */ /* 0x000fe20000010000 */
[----:B-1----:R-:W-:Y:S01]  /*4980*/  F2FP.BF16.PACK_AB R7, R45, R48 ;  /* 0x000000302d07723e */ /* 0x002fe200000010ff */
[----:B------:R-:W-:Y:S01]  /*4990*/  MUFU.EX2 R148, R148 ;  /* 0x0000009400947308 */ /* 0x000fe20000000800 */
[----:B------:R-:W-:Y:S02]  /*49a0*/  FADD.FTZ R54, R49, R54 ;  /* 0x0000003631367221 */ /* 0x000fe40000010000 */
[----:B------:R-:W-:Y:S02]  /*49b0*/  FADD.FTZ R50, R50, R55 ;  /* 0x0000003732327221 */ /* 0x000fe40000010000 */
[----:B------:R-:W-:Y:S01]  /*49c0*/  FADD.FTZ R48, R48, R54 ;  /* 0x0000003630307221 */ /* 0x000fe20000010000 */
[----:B---3--:R-:W-:Y:S01]  /*49d0*/  HMMA.16816.F32.BF16 R104, R4, R12, R104 ;  /* 0x0000000c0468723c */ /* 0x008fe20000041868 */
[----:B------:R-:W-:Y:S01]  /*49e0*/  FADD.FTZ R50, R47, R50 ;  /* 0x000000322f327221 */ /* 0x000fe20000010000 */
[----:B------:R-:W1:Y:S01]  /*49f0*/  MUFU.EX2 R147, R147 ;  /* 0x0000009300937308 */ /* 0x000e620000000800 */
[----:B------:R-:W-:-:S05]  /*4a00*/  FADD.FTZ R48, R45, R48 ;  /* 0x000000302d307221 */ /* 0x000fca0000010000 */
[C---:B------:R-:W-:Y:S01]  /*4a10*/  HMMA.16816.F32.BF16 R100, R4.reuse, R14, R100 ;  /* 0x0000000e0464723c */ /* 0x040fe20000041864 */
[----:B------:R-:W3:Y:S01]  /*4a20*/  LDSM.16.MT88.4 R12, [R232+0x4900] ;  /* 0x00490000e80c783b */ /* 0x000ee20000004200 */
[----:B------:R-:W-:Y:S06]  /*4a30*/  MUFU.EX2 R151, R151 ;  /* 0x0000009700977308 */ /* 0x000fec0000000800 */
[C---:B------:R-:W-:Y:S02]  /*4a40*/  HMMA.16816.F32.BF16 R96, R4.reuse, R8, R96 ;  /* 0x000000080460723c */ /* 0x040fe40000041860 */
[----:B------:R-:W4:Y:S06]  /*4a50*/  MUFU.EX2 R152, R152 ;  /* 0x0000009800987308 */ /* 0x000f2c0000000800 */
[C---:B------:R-:W-:Y:S01]  /*4a60*/  HMMA.16816.F32.BF16 R92, R4.reuse, R10, R92 ;  /* 0x0000000a045c723c */ /* 0x040fe2000004185c */
[----:B------:R-:W1:Y:S01]  /*4a70*/  LDSM.16.MT88.4 R8, [R232+0x1100] ;  /* 0x00110000e808783b */ /* 0x000e620000004200 */
[----:B------:R-:W-:Y:S06]  /*4a80*/  MUFU.EX2 R153, R153 ;  /* 0x0000009900997308 */ /* 0x000fec0000000800 */
[C---:B------:R-:W-:Y:S02]  /*4a90*/  HMMA.16816.F32.BF16 R128, R4.reuse, R24, R128 ;  /* 0x000000180480723c */ /* 0x040fe40000041880 */
[----:B------:R-:W1:Y:S06]  /*4aa0*/  MUFU.EX2 R154, R154 ;  /* 0x0000009a009a7308 */ /* 0x000e6c0000000800 */
[C---:B------:R-:W-:Y:S01]  /*4ab0*/  HMMA.16816.F32.BF16 R124, R4.reuse, R26, R124 ;  /* 0x0000001a047c723c */ /* 0x040fe2000004187c */
[----:B------:R-:W-:Y:S01]  /*4ac0*/  LDSM.16.MT88.4 R24, [R236+0x1100] ;  /* 0x00110000ec18783b */ /* 0x000fe20000004200 */
        /* <DEDUP_REMOVED lines=16> */
[C---:B-----5:R-:W-:Y:S02]  /*4bd0*/  HMMA.16816.F32.BF16 R80, R4.reuse, R28, R80 ;  /* 0x0000001c0450723c */ /* 0x060fe40000041850 */
[----:B------:R-:W5:Y:S06]  /*4be0*/  MUFU.EX2 R170, R170 ;  /* 0x000000aa00aa7308 */ /* 0x000f6c0000000800 */
[C---:B------:R-:W-:Y:S01]  /*4bf0*/  HMMA.16816.F32.BF16 R76, R4.reuse, R30, R76 ;  /* 0x0000001e044c723c */ /* 0x040fe2000004184c */
[----:B------:R-:W-:Y:S01]  /*4c00*/  LDSM.16.MT88.4 R28, [R233+0x5100] ;  /* 0x00510000e91c783b */ /* 0x000fe20000004200 */
[----:B------:R-:W-:Y:S06]  /*4c10*/  MUFU.EX2 R180, R180 ;  /* 0x000000b400b47308 */ /* 0x000fec0000000800 */
[C---:B---3--:R-:W-:Y:S02]  /*4c20*/  HMMA.16816.F32.BF16 R72, R4.reuse, R12, R72 ;  /* 0x0000000c0448723c */ /* 0x048fe40000041848 */
[----:B------:R-:W3:Y:S06]  /*4c30*/  MUFU.EX2 R179, R179 ;  /* 0x000000b300b37308 */ /* 0x000eec0000000800 */
[----:B------:R-:W-:Y:S01]  /*4c40*/  HMMA.16816.F32.BF16 R68, R4, R14, R68 ;  /* 0x0000000e0444723c */ /* 0x000fe20000041844 */
[----:B------:R-:W2:Y:S01]  /*4c50*/  LDSM.16.MT88.4 R12, [R236+0x5100] ;  /* 0x00510000ec0c783b */ /* 0x000ea20000004200 */
[----:B------:R-:W-:Y:S05]  /*4c60*/  MUFU.EX2 R178, R178 ;  /* 0x000000b200b27308 */ /* 0x000fea0000000800 */
[----:B------:R-:W-:Y:S01]  /*4c70*/  F2FP.BF16.PACK_AB R4, R43, R46 ;  /* 0x0000002e2b04723e */ /* 0x000fe200000010ff */
[----:B------:R-:W-:Y:S01]  /*4c80*/  FADD.FTZ R46, R46, R50 ;  /* 0x000000322e2e7221 */ /* 0x000fe20000010000 */
[----:B------:R-:W-:Y:S01]  /*4c90*/  F2FP.BF16.PACK_AB R6, R2, R42 ;  /* 0x0000002a0206723e */ /* 0x000fe200000010ff */
[----:B------:R-:W2:Y:S01]  /*4ca0*/  MUFU.EX2 R177, R177 ;  /* 0x000000b100b17308 */ /* 0x000ea20000000800 */
[----:B------:R-:W-:Y:S01]  /*4cb0*/  F2FP.BF16.PACK_AB R5, R41, R44 ;  /* 0x0000002c2905723e */ /* 0x000fe200000010ff */
[----:B------:R-:W-:Y:S01]  /*4cc0*/  FADD.FTZ R44, R44, R48 ;  /* 0x000000302c2c7221 */ /* 0x000fe20000010000 */
[----:B------:R-:W-:Y:S01]  /*4cd0*/  F2FP.BF16.PACK_AB R7, R0, R40 ;  /* 0x000000280007723e */ /* 0x000fe200000010ff */
[----:B------:R-:W-:-:S02]  /*4ce0*/  FADD.FTZ R46, R43, R46 ;  /* 0x0000002e2b2e7221 */ /* 0x000fc40000010000 */
[----:B------:R-:W-:Y:S02]  /*4cf0*/  FADD.FTZ R44, R41, R44 ;  /* 0x0000002c292c7221 */ /* 0x000fe40000010000 */
[----:B------:R-:W-:Y:S01]  /*4d00*/  MUFU.EX2 R176, R176 ;  /* 0x000000b000b07308 */ /* 0x000fe20000000800 */
[----:B------:R-:W-:Y:S01]  /*4d10*/  FADD.FTZ R42, R42, R46 ;  /* 0x0000002e2a2a7221 */ /* 0x000fe20000010000 */
[C---:B-1----:R-:W-:Y:S01]  /*4d20*/  HMMA.16816.F32.BF16 R104, R4.reuse, R8, R104 ;  /* 0x000000080468723c */ /* 0x042fe20000041868 */
[----:B------:R-:W-:Y:S02]  /*4d30*/  FADD.FTZ R40, R40, R44 ;  /* 0x0000002c28287221 */ /* 0x000fe40000010000 */
[----:B------:R-:W-:Y:S02]  /*4d40*/  FADD.FTZ R42, R2, R42 ;  /* 0x0000002a022a7221 */ /* 0x000fe40000010000 */
[----:B------:R-:W-:Y:S01]  /*4d50*/  FADD.FTZ R40, R0, R40 ;  /* 0x0000002800287221 */ /* 0x000fe20000010000 */
[----:B------:R-:W1:Y:S02]  /*4d60*/  MUFU.EX2 R171, R171 ;  /* 0x000000ab00ab7308 */ /* 0x000e640000000800 */
[C---:B------:R-:W-:Y:S01]  /*4d70*/  HMMA.16816.F32.BF16 R100, R4.reuse, R10, R100 ;  /* 0x0000000a0464723c */ /* 0x040fe20000041864 */
[----:B------:R-:W1:Y:S05]  /*4d80*/  LDSM.16.MT88.4 R8, [R232+0x5100] ;  /* 0x00510000e808783b */ /* 0x000e6a0000004200 */
[----:B------:R-:W-:Y:S02]  /*4d90*/  MUFU.EX2 R168, R168 ;  /* 0x000000a800a87308 */ /* 0x000fe40000000800 */
[C---:B------:R-:W-:Y:S06]  /*4da0*/  HMMA.16816.F32.BF16 R112, R4.reuse, R16, R112 ;  /* 0x000000100470723c */ /* 0x040fec0000041870 */
[----:B------:R-:W1:Y:S02]  /*4db0*/  MUFU.EX2 R165, R165 ;  /* 0x000000a500a57308 */ /* 0x000e640000000800 */
[C---:B------:R-:W-:Y:S01]  /*4dc0*/  HMMA.16816.F32.BF16 R108, R4.reuse, R18, R108 ;  /* 0x00000012046c723c */ /* 0x040fe2000004186c */
[----:B------:R-:W3:Y:S05]  /*4dd0*/  LDSM.16.MT88.4 R16, [R233+0x1900] ;  /* 0x00190000e910783b */ /* 0x000eea0000004200 */
[----:B------:R-:W-:Y:S02]  /*4de0*/  MUFU.EX2 R160, R160 ;  /* 0x000000a000a07308 */ /* 0x000fe40000000800 */
[C---:B--2---:R-:W-:Y:S06]  /*4df0*/  HMMA.16816.F32.BF16 R96, R4.reuse, R12, R96 ;  /* 0x0000000c0460723c */ /* 0x044fec0000041860 */
[----:B------:R-:W2:Y:S02]  /*4e00*/  MUFU.EX2 R159, R159 ;  /* 0x0000009f009f7308 */ /* 0x000ea40000000800 */
[C---:B------:R-:W-:Y:S01]  /*4e10*/  HMMA.16816.F32.BF16 R92, R4.reuse, R14, R92 ;  /* 0x0000000e045c723c */ /* 0x040fe2000004185c */
[----:B------:R-:W2:Y:S05]  /*4e20*/  LDSM.16.MT88.4 R12, [R232+0x1900] ;  /* 0x00190000e80c783b */ /* 0x000eaa0000004200 */
[----:B------:R-:W-:Y:S02]  /*4e30*/  MUFU.EX2 R158, R158 ;  /* 0x0000009e009e7308 */ /* 0x000fe40000000800 */
[C---:B------:R-:W-:Y:S06]  /*4e40*/  HMMA.16816.F32.BF16 R128, R4.reuse, R24, R128 ;  /* 0x000000180480723c */ /* 0x040fec0000041880 */
[----:B------:R-:W2:Y:S02]  /*4e50*/  MUFU.EX2 R157, R157 ;  /* 0x0000009d009d7308 */ /* 0x000ea40000000800 */
[C---:B-1----:R-:W-:Y:S06]  /*4e60*/  HMMA.16816.F32.BF16 R72, R4.reuse, R8, R72 ;  /* 0x000000080448723c */ /* 0x042fec0000041848 */
[----:B------:R-:W-:Y:S02]  /*4e70*/  MUFU.EX2 R156, R156 ;  /* 0x0000009c009c7308 */ /* 0x000fe40000000800 */
[C---:B------:R-:W-:Y:S01]  /*4e80*/  HMMA.16816.F32.BF16 R68, R4.reuse, R10, R68 ;  /* 0x0000000a0444723c */ /* 0x040fe20000041844 */
[----:B------:R-:W1:Y:S05]  /*4e90*/  LDSM.16.MT88.4 R8, [R236+0x5900] ;  /* 0x00590000ec08783b */ /* 0x000e6a0000004200 */
[----:B------:R-:W1:Y:S02]  /*4ea0*/  MUFU.EX2 R155, R155 ;  /* 0x0000009b009b7308 */ /* 0x000e640000000800 */
[C---:B------:R-:W-:Y:S01]  /*4eb0*/  HMMA.16816.F32.BF16 R124, R4.reuse, R26, R124 ;  /* 0x0000001a047c723c */ /* 0x040fe2000004187c */
[----:B------:R-:W1:Y:S05]  /*4ec0*/  LDSM.16.MT88.4 R24, [R236+0x1900] ;  /* 0x00190000ec18783b */ /* 0x000e6a0000004200 */
[----:B------:R-:W-:Y:S02]  /*4ed0*/  MUFU.EX2 R150, R150 ;  /* 0x0000009600967308 */ /* 0x000fe40000000800 */
[C---:B------:R-:W-:Y:S06]  /*4ee0*/  HMMA.16816.F32.BF16 R120, R4.reuse, R20, R120 ;  /* 0x000000140478723c */ /* 0x040fec0000041878 */
[----:B------:R-:W-:Y:S02]  /*4ef0*/  MUFU.EX2 R249, R249 ;  /* 0x000000f900f97308 */ /* 0x000fe40000000800 */
[C---:B------:R-:W-:Y:S01]  /*4f00*/  HMMA.16816.F32.BF16 R116, R4.reuse, R22, R116 ;  /* 0x000000160474723c */ /* 0x040fe20000041874 */
[----:B------:R-:W1:Y:S05]  /*4f10*/  LDSM.16.MT88.4 R20, [R234+0x1900] ;  /* 0x00190000ea14783b */ /* 0x000e6a0000004200 */
[----:B------:R-:W-:Y:S02]  /*4f20*/  MUFU.EX2 R248, R248 ;  /* 0x000000f800f87308 */ /* 0x000fe40000000800 */
[C---:B------:R-:W-:Y:S08]  /*4f30*/  HMMA.16816.F32.BF16 R88, R4.reuse, R32, R88 ;  /* 0x000000200458723c */ /* 0x040ff00000041858 */
[C---:B------:R-:W-:Y:S01]  /*4f40*/  HMMA.16816.F32.BF16 R84, R4.reuse, R34, R84 ;  /* 0x000000220454723c */ /* 0x040fe20000041854 */
[----:B------:R-:W-:Y:S07]  /*4f50*/  LDSM.16.MT88.4 R32, [R233+0x6900] ;  /* 0x00690000e920783b */ /* 0x000fee0000004200 */
[C---:B------:R-:W-:Y:S08]  /*4f60*/  HMMA.16816.F32.BF16 R80, R4.reuse, R28, R80 ;  /* 0x0000001c0450723c */ /* 0x040ff00000041850 */
[----:B------:R-:W-:Y:S01]  /*4f70*/  HMMA.16816.F32.BF16 R76, R4, R30, R76 ;  /* 0x0000001e044c723c */ /* 0x000fe2000004184c */
[----:B------:R-:W-:Y:S06]  /*4f80*/  LDSM.16.MT88.4 R28, [R233+0x5900] ;  /* 0x00590000e91c783b */ /* 0x000fec0000004200 */
[----:B------:R-:W-:Y:S01]  /*4f90*/  F2FP.BF16.PACK_AB R4, R146, R145 ;  /* 0x000000919204723e */ /* 0x000fe200000010ff */
[----:B------:R-:W-:Y:S01]  /*4fa0*/  FADD.FTZ R145, R145, R42 ;  /* 0x0000002a91917221 */ /* 0x000fe20000010000 */
[----:B------:R-:W-:-:S02]  /*4fb0*/  F2FP.BF16.PACK_AB R6, R147, R148 ;  /* 0x000000949306723e */ /* 0x000fc400000010ff */
[----:B----4-:R-:W-:Y:S01]  /*4fc0*/  F2FP.BF16.PACK_AB R5, R152, R151 ;  /* 0x000000979805723e */ /* 0x010fe200000010ff */
[----:B------:R-:W-:Y:S01]  /*4fd0*/  FADD.FTZ R151, R151, R40 ;  /* 0x0000002897977221 */ /* 0x000fe20000010000 */
[----:B------:R-:W-:Y:S01]  /*4fe0*/  F2FP.BF16.PACK_AB R7, R154, R153 ;  /* 0x000000999a07723e */ /* 0x000fe200000010ff */
[----:B------:R-:W-:Y:S02]  /*4ff0*/  FADD.FTZ R145, R146, R145 ;  /* 0x0000009192917221 */ /* 0x000fe40000010000 */
[----:B------:R-:W-:Y:S02]  /*5000*/  FADD.FTZ R151, R152, R151 ;  /* 0x0000009798977221 */ /* 0x000fe40000010000 */
[----:B------:R-:W-:Y:S02]  /*5010*/  FADD.FTZ R148, R148, R145 ;  /* 0x0000009194947221 */ /* 0x000fe40000010000 */
[----:B---3--:R-:W-:Y:S01]  /*5020*/  HMMA.16816.F32.BF16 R112, R4, R16, R112 ;  /* 0x000000100470723c */ /* 0x008fe20000041870 */
[----:B------:R-:W-:-:S02]  /*5030*/  FADD.FTZ R153, R153, R151 ;  /* 0x0000009799997221 */ /* 0x000fc40000010000 */
[----:B------:R-:W-:Y:S02]  /*5040*/  FADD.FTZ R148, R147, R148 ;  /* 0x0000009493947221 */ /* 0x000fe40000010000 */
[----:B------:R-:W-:-:S03]  /*5050*/  FADD.FTZ R153, R154, R153 ;  /* 0x000000999a997221 */ /* 0x000fc60000010000 */
[C---:B------:R-:W-:Y:S01]  /*5060*/  HMMA.16816.F32.BF16 R108, R4.reuse, R18, R108 ;  /* 0x00000012046c723c */ /* 0x040fe2000004186c */
[----:B------:R-:W3:Y:S07]  /*5070*/  LDSM.16.MT88.4 R16, [R234+0x5900] ;  /* 0x00590000ea10783b */ /* 0x000eee0000004200 */
[C---:B--2---:R-:W-:Y:S08]  /*5080*/  HMMA.16816.F32.BF16 R104, R4.reuse, R12, R104 ;  /* 0x0000000c0468723c */ /* 0x044ff00000041868 */
[C---:B------:R-:W-:Y:S01]  /*5090*/  HMMA.16816.F32.BF16 R100, R4.reuse, R14, R100 ;  /* 0x0000000e0464723c */ /* 0x040fe20000041864 */
[----:B------:R-:W2:Y:S07]  /*50a0*/  LDSM.16.MT88.4 R12, [R232+0x5900] ;  /* 0x00590000e80c783b */ /* 0x000eae0000004200 */
[C---:B-1----:R-:W-:Y:S08]  /*50b0*/  HMMA.16816.F32.BF16 R96, R4.reuse, R8, R96 ;  /* 0x000000080460723c */ /* 0x042ff00000041860 */
[C---:B------:R-:W-:Y:S01]  /*50c0*/  HMMA.16816.F32.BF16 R92, R4.reuse, R10, R92 ;  /* 0x0000000a045c723c */ /* 0x040fe2000004185c */
[----:B------:R-:W1:Y:S07]  /*50d0*/  LDSM.16.MT88.4 R8, [R233+0x2100] ;  /* 0x00210000e908783b */ /* 0x000e6e0000004200 */
[C---:B------:R-:W-:Y:S08]  /*50e0*/  HMMA.16816.F32.BF16 R128, R4.reuse, R24, R128 ;  /* 0x000000180480723c */ /* 0x040ff00000041880 */
[C---:B------:R-:W-:Y:S01]  /*50f0*/  HMMA.16816.F32.BF16 R124, R4.reuse, R26, R124 ;  /* 0x0000001a047c723c */ /* 0x040fe2000004187c */
[----:B------:R-:W-:Y:S07]  /*5100*/  LDSM.16.MT88.4 R24, [R236+0x2100] ;  /* 0x00210000ec18783b */ /* 0x000fee0000004200 */
[C---:B------:R-:W-:Y:S08]  /*5110*/  HMMA.16816.F32.BF16 R120, R4.reuse, R20, R120 ;  /* 0x000000140478723c */ /* 0x040ff00000041878 */
[C---:B------:R-:W-:Y:S01]  /*5120*/  HMMA.16816.F32.BF16 R116, R4.reuse, R22, R116 ;  /* 0x000000160474723c */ /* 0x040fe20000041874 */
[----:B------:R-:W4:Y:S07]  /*5130*/  LDSM.16.MT88.4 R20, [R234+0x2100] ;  /* 0x00210000ea14783b */ /* 0x000f2e0000004200 */
[C---:B---3--:R-:W-:Y:S08]  /*5140*/  HMMA.16816.F32.BF16 R88, R4.reuse, R16, R88 ;  /* 0x000000100458723c */ /* 0x048ff00000041858 */
[C---:B------:R-:W-:Y:S01]  /*5150*/  HMMA.16816.F32.BF16 R84, R4.reuse, R18, R84 ;  /* 0x000000120454723c */ /* 0x040fe20000041854 */
[----:B------:R-:W3:Y:S07]  /*5160*/  LDSM.16.MT88.4 R16, [R232+0x2100] ;  /* 0x00210000e810783b */ /* 0x000eee0000004200 */
[C---:B------:R-:W-:Y:S08]  /*5170*/  HMMA.16816.F32.BF16 R80, R4.reuse, R28, R80 ;  /* 0x0000001c0450723c */ /* 0x040ff00000041850 */
[C---:B------:R-:W-:Y:S01]  /*5180*/  HMMA.16816.F32.BF16 R76, R4.reuse, R30, R76 ;  /* 0x0000001e044c723c */ /* 0x040fe2000004184c */
[----:B------:R-:W-:Y:S07]  /*5190*/  LDSM.16.MT88.4 R28, [R236+0x3100] ;  /* 0x00310000ec1c783b */ /* 0x000fee0000004200 */
[C---:B--2---:R-:W-:Y:S08]  /*51a0*/  HMMA.16816.F32.BF16 R72, R4.reuse, R12, R72 ;  /* 0x0000000c0448723c */ /* 0x044ff00000041848 */
[----:B------:R-:W-:Y:S01]  /*51b0*/  HMMA.16816.F32.BF16 R68, R4, R14, R68 ;  /* 0x0000000e0444723c */ /* 0x000fe20000041844 */
[----:B------:R-:W2:Y:S06]  /*51c0*/  LDSM.16.MT88.4 R12, [R236+0x6100] ;  /* 0x00610000ec0c783b */ /* 0x000eac0000004200 */
[----:B------:R-:W-:Y:S01]  /*51d0*/  F2FP.BF16.PACK_AB R4, R162, R161 ;  /* 0x000000a1a204723e */ /* 0x000fe200000010ff */
[----:B------:R-:W-:Y:S01]  /*51e0*/  FADD.FTZ R161, R161, R148 ;  /* 0x00000094a1a17221 */ /* 0x000fe20000010000 */
[----:B------:R-:W-:-:S02]  /*51f0*/  F2FP.BF16.PACK_AB R6, R163, R164 ;  /* 0x000000a4a306723e */ /* 0x000fc400000010ff */
[C---:B------:R-:W-:Y:S01]  /*5200*/  F2FP.BF16.PACK_AB R5, R167.reuse, R166 ;  /* 0x000000a6a705723e */ /* 0x040fe200000010ff */
[----:B------:R-:W-:Y:S01]  /*5210*/  FADD.FTZ R166, R166, R153 ;  /* 0x00000099a6a67221 */ /* 0x000fe20000010000 */
[----:B-----5:R-:W-:Y:S01]  /*5220*/  F2FP.BF16.PACK_AB R7, R170, R169 ;  /* 0x000000a9aa07723e */ /* 0x020fe200000010ff */
[----:B------:R-:W-:Y:S02]  /*5230*/  FADD.FTZ R161, R162, R161 ;  /* 0x000000a1a2a17221 */ /* 0x000fe40000010000 */
[----:B------:R-:W-:Y:S02]  /*5240*/  FADD.FTZ R166, R167, R166 ;  /* 0x000000a6a7a67221 */ /* 0x000fe40000010000 */
[----:B------:R-:W-:Y:S02]  /*5250*/  FADD.FTZ R164, R164, R161 ;  /* 0x000000a1a4a47221 */ /* 0x000fe40000010000 */
[----:B-1----:R-:W-:Y:S01]  /*5260*/  HMMA.16816.F32.BF16 R112, R4, R8, R112 ;  /* 0x000000080470723c */ /* 0x002fe20000041870 */
[----:B------:R-:W-:-:S02]  /*5270*/  FADD.FTZ R169, R169, R166 ;  /* 0x000000a6a9a97221 */ /* 0x000fc40000010000 */
[----:B------:R-:W-:Y:S02]  /*5280*/  FADD.FTZ R164, R163, R164 ;  /* 0x000000a4a3a47221 */ /* 0x000fe40000010000 */
[----:B------:R-:W-:-:S03]  /*5290*/  FADD.FTZ R169, R170, R169 ;  /* 0x000000a9aaa97221 */ /* 0x000fc60000010000 */
[C---:B------:R-:W-:Y:S01]  /*52a0*/  HMMA.16816.F32.BF16 R108, R4.reuse, R10, R108 ;  /* 0x0000000a046c723c */ /* 0x040fe2000004186c */
[----:B------:R-:W1:Y:S07]  /*52b0*/  LDSM.16.MT88.4 R8, [R233+0x6100] ;  /* 0x00610000e908783b */ /* 0x000e6e0000004200 */
[C---:B----4-:R-:W-:Y:S08]  /*52c0*/  HMMA.16816.F32.BF16 R120, R4.reuse, R20, R120 ;  /* 0x000000140478723c */ /* 0x050ff00000041878 */
[C---:B------:R-:W-:Y:S01]  /*52d0*/  HMMA.16816.F32.BF16 R116, R4.reuse, R22, R116 ;  /* 0x000000160474723c */ /* 0x040fe20000041874 */
[----:B------:R-:W4:Y:S07]  /*52e0*/  LDSM.16.MT88.4 R20, [R234+0x6100] ;  /* 0x00610000ea14783b */ /* 0x000f2e0000004200 */
[C---:B---3--:R-:W-:Y:S08]  /*52f0*/  HMMA.16816.F32.BF16 R104, R4.reuse, R16, R104 ;  /* 0x000000100468723c */ /* 0x048ff00000041868 */
        /* <DEDUP_REMOVED lines=11> */
[C---:B----4-:R-:W-:Y:S08]  /*53b0*/  HMMA.16816.F32.BF16 R88, R4.reuse, R20, R88 ;  /* 0x000000140458723c */ /* 0x050ff00000041858 */
[C---:B------:R-:W-:Y:S01]  /*53c0*/  HMMA.16816.F32.BF16 R84, R4.reuse, R22, R84 ;  /* 0x000000160454723c */ /* 0x040fe20000041854 */
[----:B------:R-:W4:Y:S07]  /*53d0*/  LDSM.16.MT88.4 R20, [R233+0x2900] ;  /* 0x00290000e914783b */ /* 0x000f2e0000004200 */
[C---:B---3--:R-:W-:Y:S08]  /*53e0*/  HMMA.16816.F32.BF16 R72, R4.reuse, R16, R72 ;  /* 0x000000100448723c */ /* 0x048ff00000041848 */
[----:B------:R-:W-:Y:S01]  /*53f0*/  HMMA.16816.F32.BF16 R68, R4, R18, R68 ;  /* 0x000000120444723c */ /* 0x000fe20000041844 */
[----:B------:R-:W3:Y:S06]  /*5400*/  LDSM.16.MT88.4 R16, [R236+0x6900] ;  /* 0x00690000ec10783b */ /* 0x000eec0000004200 */
[----:B------:R-:W-:Y:S01]  /*5410*/  F2FP.BF16.PACK_AB R4, R179, R180 ;  /* 0x000000b4b304723e */ /* 0x000fe200000010ff */
[----:B------:R-:W-:Y:S01]  /*5420*/  FADD.FTZ R180, R180, R164 ;  /* 0x000000a4b4b47221 */ /* 0x000fe20000010000 */
[----:B------:R-:W-:-:S02]  /*5430*/  F2FP.BF16.PACK_AB R6, R177, R178 ;  /* 0x000000b2b106723e */ /* 0x000fc400000010ff */
[----:B------:R-:W-:Y:S01]  /*5440*/  F2FP.BF16.PACK_AB R5, R171, R176 ;  /* 0x000000b0ab05723e */ /* 0x000fe200000010ff */
[----:B------:R-:W-:Y:S01]  /*5450*/  FADD.FTZ R176, R176, R169 ;  /* 0x000000a9b0b07221 */ /* 0x000fe20000010000 */
[----:B------:R-:W-:Y:S01]  /*5460*/  F2FP.BF16.PACK_AB R7, R165, R168 ;  /* 0x000000a8a507723e */ /* 0x000fe200000010ff */
[----:B------:R-:W-:Y:S02]  /*5470*/  FADD.FTZ R180, R179, R180 ;  /* 0x000000b4b3b47221 */ /* 0x000fe40000010000 */
[----:B------:R-:W-:Y:S02]  /*5480*/  FADD.FTZ R176, R171, R176 ;  /* 0x000000b0abb07221 */ /* 0x000fe40000010000 */
[----:B------:R-:W-:Y:S02]  /*5490*/  FADD.FTZ R178, R178, R180 ;  /* 0x000000b4b2b27221 */ /* 0x000fe40000010000 */
[----:B--2---:R-:W-:Y:S01]  /*54a0*/  HMMA.16816.F32.BF16 R120, R4, R12, R120 ;  /* 0x0000000c0478723c */ /* 0x004fe20000041878 */
[----:B------:R-:W-:-:S02]  /*54b0*/  FADD.FTZ R168, R168, R176 ;  /* 0x000000b0a8a87221 */ /* 0x000fc40000010000 */
[----:B------:R-:W-:Y:S02]  /*54c0*/  FADD.FTZ R178, R177, R178 ;  /* 0x000000b2b1b27221 */ /* 0x000fe40000010000 */
[----:B------:R-:W-:-:S03]  /*54d0*/  FADD.FTZ R168, R165, R168 ;  /* 0x000000a8a5a87221 */ /* 0x000fc60000010000 */
[C---:B------:R-:W-:Y:S01]  /*54e0*/  HMMA.16816.F32.BF16 R116, R4.reuse, R14, R116 ;  /* 0x0000000e0474723c */ /* 0x040fe20000041874 */
[----:B------:R-:W2:Y:S07]  /*54f0*/  LDSM.16.MT88.4 R12, [R234+0x6900] ;  /* 0x00690000ea0c783b */ /* 0x000eae0000004200 */
[C---:B-1----:R-:W-:Y:S08]  /*5500*/  HMMA.16816.F32.BF16 R104, R4.reuse, R8, R104 ;  /* 0x000000080468723c */ /* 0x042ff00000041868 */
[C---:B------:R-:W-:Y:S01]  /*5510*/  HMMA.16816.F32.BF16 R100, R4.reuse, R10, R100 ;  /* 0x0000000a0464723c */ /* 0x040fe20000041864 */
[----:B------:R-:W1:Y:S07]  /*5520*/  LDSM.16.MT88.4 R8, [R232+0x6900] ;  /* 0x00690000e808783b */ /* 0x000e6e0000004200 */
[C---:B----4-:R-:W-:Y:S08]  /*5530*/  HMMA.16816.F32.BF16 R112, R4.reuse, R20, R112 ;  /* 0x000000140470723c */ /* 0x050ff00000041870 */
[C---:B------:R-:W-:Y:S01]  /*5540*/  HMMA.16816.F32.BF16 R108, R4.reuse, R22, R108 ;  /* 0x00000016046c723c */ /* 0x040fe2000004186c */
[----:B------:R-:W-:Y:S07]  /*5550*/  LDSM.16.MT88.4 R20, [R232+0x3100] ;  /* 0x00310000e814783b */ /* 0x000fee0000004200 */
        /* <DEDUP_REMOVED lines=9> */
[C---:B------:R-:W-:Y:S01]  /*55f0*/  HMMA.16816.F32.BF16 R80, R4.reuse, R32, R80 ;  /* 0x000000200450723c */ /* 0x040fe20000041850 */
[----:B------:R-:W4:Y:S07]  /*5600*/  MUFU.EX2 R32, R149 ;  /* 0x0000009500207308 */ /* 0x000f2e0000000800 */
[C---:B------:R-:W-:Y:S08]  /*5610*/  HMMA.16816.F32.BF16 R128, R4.reuse, R24, R128 ;  /* 0x000000180480723c */ /* 0x040ff00000041880 */
[C---:B------:R-:W-:Y:S01]  /*5620*/  HMMA.16816.F32.BF16 R124, R4.reuse, R26, R124 ;  /* 0x0000001a047c723c */ /* 0x040fe2000004187c */
[----:B------:R-:W5:Y:S07]  /*5630*/  LDSM.16.MT88.4 R24, [R234+0x3100] ;  /* 0x00310000ea18783b */ /* 0x000f6e0000004200 */
[----:B------:R-:W-:Y:S07]  /*5640*/  HMMA.16816.F32.BF16 R76, R4, R34, R76 ;  /* 0x00000022044c723c */ /* 0x000fee000004184c */
[----:B------:R-:W-:Y:S01]  /*5650*/  F2FP.BF16.PACK_AB R4, R159, R160 ;  /* 0x000000a09f04723e */ /* 0x000fe200000010ff */
[----:B------:R-:W-:Y:S01]  /*5660*/  FADD.FTZ R160, R160, R178 ;  /* 0x000000b2a0a07221 */ /* 0x000fe20000010000 */
[----:B------:R-:W-:-:S02]  /*5670*/  F2FP.BF16.PACK_AB R6, R157, R158 ;  /* 0x0000009e9d06723e */ /* 0x000fc400000010ff */
[----:B------:R-:W-:Y:S01]  /*5680*/  F2FP.BF16.PACK_AB R5, R155, R156 ;  /* 0x0000009c9b05723e */ /* 0x000fe200000010ff */
[----:B------:R-:W-:Y:S01]  /*5690*/  FADD.FTZ R156, R156, R168 ;  /* 0x000000a89c9c7221 */ /* 0x000fe20000010000 */
[----:B----4-:R-:W-:Y:S01]  /*56a0*/  F2FP.BF16.PACK_AB R7, R32, R150 ;  /* 0x000000962007723e */ /* 0x010fe200000010ff */
        /* <DEDUP_REMOVED lines=9> */
[C---:B------:R-:W-:Y:S08]  /*5740*/  HMMA.16816.F32.BF16 R104, R4.reuse, R20, R104 ;  /* 0x000000140468723c */ /* 0x040ff00000041868 */
[C---:B------:R-:W-:Y:S01]  /*5750*/  HMMA.16816.F32.BF16 R100, R4.reuse, R22, R100 ;  /* 0x000000160464723c */ /* 0x040fe20000041864 */
[----:B------:R-:W4:Y:S07]  /*5760*/  LDSM.16.MT88.4 R20, [R232+0x7100] ;  /* 0x00710000e814783b */ /* 0x000f2e0000004200 */
[C---:B--2---:R-:W-:Y:S08]  /*5770*/  HMMA.16816.F32.BF16 R96, R4.reuse, R12, R96 ;  /* 0x0000000c0460723c */ /* 0x044ff00000041860 */
[C---:B------:R-:W-:Y:S01]  /*5780*/  HMMA.16816.F32.BF16 R92, R4.reuse, R14, R92 ;  /* 0x0000000e045c723c */ /* 0x040fe2000004185c */
[----:B------:R-:W2:Y:S07]  /*5790*/  LDSM.16.MT88.4 R12, [R236+0x3900] ;  /* 0x00390000ec0c783b */ /* 0x000eae0000004200 */
[C---:B-1----:R-:W-:Y:S08]  /*57a0*/  HMMA.16816.F32.BF16 R88, R4.reuse, R8, R88 ;  /* 0x000000080458723c */ /* 0x042ff00000041858 */
[C---:B------:R-:W-:Y:S01]  /*57b0*/  HMMA.16816.F32.BF16 R84, R4.reuse, R10, R84 ;  /* 0x0000000a0454723c */ /* 0x040fe20000041854 */
[----:B------:R-:W1:Y:S07]  /*57c0*/  LDSM.16.MT88.4 R8, [R234+0x3900] ;  /* 0x00390000ea08783b */ /* 0x000e6e0000004200 */
[C---:B------:R-:W-:Y:S07]  /*57d0*/  HMMA.16816.F32.BF16 R128, R4.reuse, R28, R128 ;  /* 0x0000001c0480723c */ /* 0x040fee0000041880 */
[--C-:B------:R-:W-:Y:S01]  /*57e0*/  FFMA.FTZ R28, R65, c[0x0][0x2d0], -R63.reuse ;  /* 0x0000b400411c7a23 */ /* 0x100fe2000001083f */
[----:B-----5:R-:W-:Y:S01]  /*57f0*/  HMMA.16816.F32.BF16 R120, R4, R24, R120 ;  /* 0x000000180478723c */ /* 0x020fe20000041878 */
[----:B------:R-:W-:-:S04]  /*5800*/  FFMA.FTZ R29, R64, c[0x0][0x2d0], -R63 ;  /* 0x0000b400401d7a23 */ /* 0x000fc8000001083f */
[----:B------:R-:W-:Y:S02]  /*5810*/  MUFU.EX2 R28, R28 ;  /* 0x0000001c001c7308 */ /* 0x000fe40000000800 */
[--C-:B------:R-:W-:Y:S01]  /*5820*/  FFMA.FTZ R24, R144, c[0x0][0x2d0], -R133.reuse ;  /* 0x0000b40090187a23 */ /* 0x100fe20000010885 */
[----:B------:R-:W-:Y:S01]  /*5830*/  HMMA.16816.F32.BF16 R116, R4, R26, R116 ;  /* 0x0000001a0474723c */ /* 0x000fe20000041874 */
[----:B------:R-:W-:-:S04]  /*5840*/  FFMA.FTZ R25, R135, c[0x0][0x2d0], -R133 ;  /* 0x0000b40087197a23 */ /* 0x000fc80000010885 */
[----:B------:R-:W5:Y:S02]  /*5850*/  MUFU.EX2 R24, R24 ;  /* 0x0000001800187308 */ /* 0x000f640000000800 */
[----:B------:R-:W-:Y:S01]  /*5860*/  FFMA.FTZ R26, R134, c[0x0][0x2d0], -R133 ;  /* 0x0000b400861a7a23 */ /* 0x000fe20000010885 */
[----:B------:R-:W-:Y:S01]  /*5870*/  HMMA.16816.F32.BF16 R124, R4, R30, R124 ;  /* 0x0000001e047c723c */ /* 0x000fe2000004187c */
[----:B------:R-:W-:-:S04]  /*5880*/  FFMA.FTZ R27, R66, c[0x0][0x2d0], -R63 ;  /* 0x0000b400421b7a23 */ /* 0x000fc8000001083f */
[----:B------:R-:W1:Y:S03]  /*5890*/  MUFU.EX2 R25, R25 ;  /* 0x0000001900197308 */ /* 0x000e660000000800 */
[C---:B---3--:R-:W-:Y:S05]  /*58a0*/  HMMA.16816.F32.BF16 R80, R4.reuse, R16, R80 ;  /* 0x000000100450723c */ /* 0x048fea0000041850 */
[----:B------:R-:W3:Y:S01]  /*58b0*/  MUFU.EX2 R26, R26 ;  /* 0x0000001a001a7308 */ /* 0x000ee20000000800 */
[----:B-----5:R-:W-:Y:S02]  /*58c0*/  FADD.FTZ R158, R24, R158 ;  /* 0x0000009e189e7221 */ /* 0x020fe40000010000 */
[----:B------:R-:W-:Y:S01]  /*58d0*/  HMMA.16816.F32.BF16 R76, R4, R18, R76 ;  /* 0x00000012044c723c */ /* 0x000fe2000004184c */
[----:B------:R-:W5:Y:S04]  /*58e0*/  LDSM.16.MT88.4 R16, [R233+0x3900] ;  /* 0x00390000e910783b */ /* 0x000f680000004200 */
[----:B------:R-:W2:Y:S01]  /*58f0*/  MUFU.EX2 R27, R27 ;  /* 0x0000001b001b7308 */ /* 0x000ea20000000800 */
[----:B-1----:R-:W-:-:S02]  /*5900*/  FADD.FTZ R158, R25, R158 ;  /* 0x0000009e199e7221 */ /* 0x002fc40000010000 */
[C---:B----4-:R-:W-:Y:S05]  /*5910*/  HMMA.16816.F32.BF16 R72, R4.reuse, R20, R72 ;  /* 0x000000140448723c */ /* 0x050fea0000041848 */
[----:B------:R-:W1:Y:S01]  /*5920*/  MUFU.EX2 R29, R29 ;  /* 0x0000001d001d7308 */ /* 0x000e620000000800 */
[----:B---3--:R-:W-:Y:S02]  /*5930*/  FADD.FTZ R158, R26, R158 ;  /* 0x0000009e1a9e7221 */ /* 0x008fe40000010000 */
[----:B------:R-:W-:Y:S01]  /*5940*/  HMMA.16816.F32.BF16 R68, R4, R22, R68 ;  /* 0x000000160444723c */ /* 0x000fe20000041844 */
[----:B--2---:R-:W-:-:S06]  /*5950*/  FADD.FTZ R150, R27, R150 ;  /* 0x000000961b967221 */ /* 0x004fcc0000010000 */
[----:B------:R-:W-:Y:S02]  /*5960*/  F2FP.BF16.PACK_AB R4, R25, R24 ;  /* 0x000000181904723e */ /* 0x000fe400000010ff */
[C---:B------:R-:W-:Y:S01]  /*5970*/  F2FP.BF16.PACK_AB R6, R249.reuse, R26 ;  /* 0x0000001af906723e */ /* 0x040fe200000010ff */
[C---:B------:R-:W-:Y:S01]  /*5980*/  FADD.FTZ R150, R28.reuse, R150 ;  /* 0x000000961c967221 */ /* 0x040fe20000010000 */
[----:B------:R-:W-:Y:S01]  /*5990*/  F2FP.BF16.PACK_AB R5, R28, R27 ;  /* 0x0000001b1c05723e */ /* 0x000fe200000010ff */
[----:B------:R-:W-:Y:S01]  /*59a0*/  FADD.FTZ R249, R249, R158 ;  /* 0x0000009ef9f97221 */ /* 0x000fe20000010000 */
[----:B-1----:R-:W-:Y:S01]  /*59b0*/  F2FP.BF16.PACK_AB R7, R248, R29 ;  /* 0x0000001df807723e */ /* 0x002fe200000010ff */
[----:B------:R-:W-:-:S04]  /*59c0*/  FADD.FTZ R150, R29, R150 ;  /* 0x000000961d967221 */ /* 0x000fc80000010000 */
[----:B------:R-:W-:Y:S02]  /*59d0*/  FADD.FTZ R248, R248, R150 ;  /* 0x00000096f8f87221 */ /* 0x000fe40000010000 */
[C---:B------:R-:W-:Y:S08]  /*59e0*/  HMMA.16816.F32.BF16 R128, R4.reuse, R12, R128 ;  /* 0x0000000c0480723c */ /* 0x040ff00000041880 */
[C---:B------:R-:W-:Y:S01]  /*59f0*/  HMMA.16816.F32.BF16 R124, R4.reuse, R14, R124 ;  /* 0x0000000e047c723c */ /* 0x040fe2000004187c */
[----:B------:R-:W1:Y:S07]  /*5a00*/  LDSM.16.MT88.4 R12, [R232+0x3900] ;  /* 0x00390000e80c783b */ /* 0x000e6e0000004200 */
[C---:B------:R-:W-:Y:S08]  /*5a10*/  HMMA.16816.F32.BF16 R120, R4.reuse, R8, R120 ;  /* 0x000000080478723c */ /* 0x040ff00000041878 */
[C---:B------:R-:W-:Y:S01]  /*5a20*/  HMMA.16816.F32.BF16 R116, R4.reuse, R10, R116 ;  /* 0x0000000a0474723c */ /* 0x040fe20000041874 */
[----:B------:R-:W2:Y:S07]  /*5a30*/  LDSM.16.MT88.4 R8, [R236+0x7900] ;  /* 0x00790000ec08783b */ /* 0x000eae0000004200 */
[C---:B-----5:R-:W-:Y:S08]  /*5a40*/  HMMA.16816.F32.BF16 R112, R4.reuse, R16, R112 ;  /* 0x000000100470723c */ /* 0x060ff00000041870 */
[C---:B------:R-:W-:Y:S01]  /*5a50*/  HMMA.16816.F32.BF16 R108, R4.reuse, R18, R108 ;  /* 0x00000012046c723c */ /* 0x040fe2000004186c */
[----:B------:R-:W3:Y:S07]  /*5a60*/  LDSM.16.MT88.4 R16, [R234+0x7900] ;  /* 0x00790000ea10783b */ /* 0x000eee0000004200 */
[C---:B-1----:R-:W-:Y:S08]  /*5a70*/  HMMA.16816.F32.BF16 R104, R4.reuse, R12, R104 ;  /* 0x0000000c0468723c */ /* 0x042ff00000041868 */
[C---:B------:R-:W-:Y:S01]  /*5a80*/  HMMA.16816.F32.BF16 R100, R4.reuse, R14, R100 ;  /* 0x0000000e0464723c */ /* 0x040fe20000041864 */
[----:B------:R-:W1:Y:S07]  /*5a90*/  LDSM.16.MT88.4 R12, [R233+0x7900] ;  /* 0x00790000e90c783b */ /* 0x000e6e0000004200 */
[C---:B--2---:R-:W-:Y:S08]  /*5aa0*/  HMMA.16816.F32.BF16 R96, R4.reuse, R8, R96 ;  /* 0x000000080460723c */ /* 0x044ff00000041860 */
[C---:B------:R-:W-:Y:S01]  /*5ab0*/  HMMA.16816.F32.BF16 R92, R4.reuse, R10, R92 ;  /* 0x0000000a045c723c */ /* 0x040fe2000004185c */
[----:B------:R-:W2:Y:S07]  /*5ac0*/  LDSM.16.MT88.4 R8, [R232+0x7900] ;  /* 0x00790000e808783b */ /* 0x000eae0000004200 */
[C---:B---3--:R-:W-:Y:S08]  /*5ad0*/  HMMA.16816.F32.BF16 R88, R4.reuse, R16, R88 ;  /* 0x000000100458723c */ /* 0x048ff00000041858 */
[C---:B------:R-:W-:Y:S08]  /*5ae0*/  HMMA.16816.F32.BF16 R84, R4.reuse, R18, R84 ;  /* 0x000000120454723c */ /* 0x040ff00000041854 */
[C---:B-1----:R-:W-:Y:S08]  /*5af0*/  HMMA.16816.F32.BF16 R80, R4.reuse, R12, R80 ;  /* 0x0000000c0450723c */ /* 0x042ff00000041850 */
[C---:B------:R-:W-:Y:S08]  /*5b00*/  HMMA.16816.F32.BF16 R76, R4.reuse, R14, R76 ;  /* 0x0000000e044c723c */ /* 0x040ff0000004184c */
[C---:B--2---:R-:W-:Y:S08]  /*5b10*/  HMMA.16816.F32.BF16 R72, R4.reuse, R8, R72 ;  /* 0x000000080448723c */ /* 0x044ff00000041848 */
[----:B------:R-:W-:Y:S01]  /*5b20*/  HMMA.16816.F32.BF16 R68, R4, R10, R68 ;  /* 0x0000000a0444723c */ /* 0x000fe20000041844 */
[----:B------:R-:W-:Y:S11]  /*5b30*/  @!P1 BRA `(.L_x_5) ;  /* 0x0000416000009947 */ /* 0x000ff60003800000 */
[C---:B------:R-:W-:Y:S01]  /*5b40*/  SHF.L.U64.HI R247, R37.reuse, 0x1, R39 ;  /* 0x0000000125f77819 */ /* 0x040fe20000010227 */
[----:B------:R-:W-:Y:S01]  /*5b50*/  IMAD.SHL.U32 R246, R37, 0x2, RZ ;  /* 0x0000000225f67824 */ /* 0x000fe200078e00ff */
[C---:B------:R-:W-:Y:S01]  /*5b60*/  SHF.L.U64.HI R245, R36.reuse, 0x1, R38 ;  /* 0x0000000124f57819 */ /* 0x040fe20000010226 */
[----:B------:R-:W-:Y:S01]  /*5b70*/  IMAD.SHL.U32 R244, R36, 0x2, RZ ;  /* 0x0000000224f47824 */ /* 0x000fe200078e00ff */
[----:B------:R-:W-:Y:S01]  /*5b80*/  MOV R0, R3 ;  /* 0x0000000300007202 */ /* 0x000fe20000000f00 */
[----:B------:R-:W-:Y:S01]  /*5b90*/  IMAD.MOV.U32 R2, RZ, RZ, R132 ;  /* 0x000000ffff027224 */ /* 0x000fe200078e0084 */
[----:B------:R-:W-:Y:S06]  /*5ba0*/  BRA `(.L_x_6) ;  /* 0x000003c000007947 */ /* 0x000fec0003800000 */
.L_x_8:
[----:B------:R-:W-:Y:S01]  /*5bb0*/  ULEA UR5, UR6, UR9, 0x7 ;  /* 0x0000000906057291 */ /* 0x000fe2000f8e383f */
[----:B------:R-:W-:Y:S05]  /*5bc0*/  IMAD.MOV.U32 R239, RZ, RZ, RZ ;  /* 0x000000ffffef7224 */ /* 0x000fea00078e00ff */
[----:B------:R-:W-:Y:S05]  /*5bd0*/  IMAD.U32 R240, RZ, RZ, UR5 ;  /* 0x00000005fff07e24 */ /* 0x000fea000f8e00ff */
[----:B------:R-:W-:Y:S05]  /*5be0*/  IADD3 R240, R240, -0x80, R242 ;  /* 0xffffff80f0f07810 */ /* 0x000fea0007ffe0f2 */
[----:B------:R-:W-:Y:S04]  /*5bf0*/  @P0 IMAD.HI.U32 R4, R240, c[0x0][0x2bc], RZ ;  /* 0x0000af00f0040a27 */ /* 0x000fe800078e00ff */
[----:B------:R-:W-:Y:S01]  /*5c00*/  IMAD.MOV.U32 R3, RZ, RZ, R240 ;  /* 0x000000ffff037224 */ /* 0x000fe200078e00f0 */
[----:B------:R-:W-:Y:S04]  /*5c10*/  @P0 SHF.R.U32.HI R3, RZ, c[0x0][0x2c0], R4 ;  /* 0x0000b000ff030a19 */ /* 0x000fe80000011604 */
[C---:B------:R-:W-:Y:S04]  /*5c20*/  @!P6 IADD3 R6, P1, R3.reuse, UR16, RZ ;  /* 0x000000100306ec10 */ /* 0x040fe8000ff3e0ff */
[----:B------:R-:W-:Y:S01]  /*5c30*/  @!P6 LEA.HI.X.SX32 R5, R3, UR11, 0x1, P1 ;  /* 0x0000000b0305ec11 */ /* 0x000fe200088f0eff */
[----:B------:R-:W-:Y:S01]  /*5c40*/  IMAD.MOV R3, RZ, RZ, -R3 ;  /* 0x000000ffff037224 */ /* 0x000fe200078e0a03 */
[C---:B------:R-:W-:Y:S03]  /*5c50*/  @!P6 LEA R4, P1, R6.reuse, c[0x0][0x2a0], 0x2 ;  /* 0x0000a8000604ea11 */ /* 0x040fe600078210ff */
[----:B------:R-:W-:Y:S01]  /*5c60*/  IMAD R240, R3, c[0x0][0x2b8], R240 ;  /* 0x0000ae0003f07a24 */ /* 0x000fe200078e02f0 */
[----:B------:R-:W-:Y:S03]  /*5c70*/  @!P6 LEA.HI.X R5, R6, c[0x0][0x2a4], R5, 0x2, P1 ;  /* 0x0000a9000605ea11 */ /* 0x000fe600008f1405 */
[C---:B------:R-:W-:Y:S01]  /*5c80*/  IMAD.WIDE.U32 R6, R240.reuse, c[0x0][0x1e0], RZ ;  /* 0x00007800f0067a25 */ /* 0x040fe200078e00ff */
[----:B------:R-:W-:Y:S01]  /*5c90*/  SHF.R.S32.HI R3, RZ, 0x1f, R240 ;  /* 0x0000001fff037819 */ /* 0x000fe200000114f0 */
[----:B------:R-:W2:Y:S04]  /*5ca0*/  @!P6 LDG.E R239, [R4.64] ;  /* 0x0000000c04efe981 */ /* 0x000ea8000c1e1900 */
[----:B------:R-:W-:Y:S04]  /*5cb0*/  IMAD R3, R3, c[0x0][0x1e0], RZ ;  /* 0x0000780003037a24 */ /* 0x000fe800078e02ff */
[----:B------:R-:W-:Y:S04]  /*5cc0*/  IMAD R3, R240, c[0x0][0x1e4], R3 ;  /* 0x00007900f0037a24 */ /* 0x000fe800078e0203 */
[----:B------:R-:W-:Y:S01]  /*5cd0*/  IMAD.IADD R7, R7, 0x1, R3 ;  /* 0x0000000107077824 */ /* 0x000fe200078e0203 */
[----:B--2---:R-:W-:Y:S03]  /*5ce0*/  SHF.R.S32.HI R3, RZ, 0x1f, R239 ;  /* 0x0000001fff037819 */ /* 0x004fe600000114ef */
[----:B------:R-:W-:Y:S04]  /*5cf0*/  IMAD.WIDE.U32 R6, R239, c[0x0][0x1f0], R6 ;  /* 0x00007c00ef067a25 */ /* 0x000fe800078e0006 */
[----:B------:R-:W-:Y:S01]  /*5d00*/  IMAD R3, R3, c[0x0][0x1f0], RZ ;  /* 0x00007c0003037a24 */ /* 0x000fe200078e02ff */
[----:B------:R-:W-:Y:S03]  /*5d10*/  IADD3 R5, P1, R6, UR20, RZ ;  /* 0x0000001406057c10 */ /* 0x000fe6000ff3e0ff */
[----:B------:R-:W-:Y:S05]  /*5d20*/  IMAD R3, R239, c[0x0][0x1f4], R3 ;  /* 0x00007d00ef037a24 */ /* 0x000fea00078e0203 */
[----:B------:R-:W-:Y:S02]  /*5d30*/  IADD3.X R3, R7, UR18, R3, P1, !PT ;  /* 0x0000001207037c10 */ /* 0x000fe40008ffe403 */
[C---:B------:R-:W-:Y:S04]  /*5d40*/  LEA R4, P1, R5.reuse, c[0x0][0x1c8], 0x1 ;  /* 0x0000720005047a11 */ /* 0x040fe800078208ff */
[----:B------:R-:W-:Y:S01]  /*5d50*/  LEA.HI.X R3, R5, c[0x0][0x1cc], R3, 0x1, P1 ;  /* 0x0000730005037a11 */ /* 0x000fe200008f0c03 */
[----:B------:R-:W1:Y:S04]  /*5d60*/  SHFL.IDX PT, R9, R4, RZ, 0x181f ;  /* 0x00181fff04097589 */ /* 0x000e6800000e0000 */
[----:B------:R-:W2:Y:S04]  /*5d70*/  SHFL.IDX PT, R10, R3, RZ, 0x181f ;  /* 0x00181fff030a7589 */ /* 0x000ea800000e0000 */
[----:B------:R-:W3:Y:S04]  /*5d80*/  SHFL.IDX PT, R7, R4, 0x1, 0x181f ;  /* 0x00381f0004077f89 */ /* 0x000ee800000e0000 */
[----:B------:R-:W4:Y:S04]  /*5d90*/  SHFL.IDX PT, R8, R3, 0x1, 0x181f ;  /* 0x00381f0003087f89 */ /* 0x000f2800000e0000 */
[----:B------:R-:W-:Y:S04]  /*5da0*/  SHFL.IDX PT, R5, R4, 0x2, 0x181f ;  /* 0x00581f0004057f89 */ /* 0x000fe800000e0000 */
[----:B------:R-:W-:Y:S04]  /*5db0*/  SHFL.IDX PT, R6, R3, 0x2, 0x181f ;  /* 0x00581f0003067f89 */ /* 0x000fe800000e0000 */
[----:B------:R-:W5:Y:S01]  /*5dc0*/  SHFL.IDX PT, R4, R4, 0x3, 0x181f ;  /* 0x00781f0004047f89 */ /* 0x000f6200000e0000 */
[C---:B-1----:R-:W-:Y:S02]  /*5dd0*/  IADD3 R12, P5, R9.reuse, R246, RZ ;  /* 0x000000f6090c7210 */ /* 0x042fe40007fbe0ff */
[----:B------:R-:W-:Y:S01]  /*5de0*/  IADD3 R16, P2, R9, R244, RZ ;  /* 0x000000f409107210 */ /* 0x000fe20007f5e0ff */
[----:B------:R-:W1:Y:S02]  /*5df0*/  SHFL.IDX PT, R3, R3, 0x3, 0x181f ;  /* 0x00781f0003037f89 */ /* 0x000e6400000e0000 */
[C-C-:B--2---:R-:W-:Y:S01]  /*5e00*/  IMAD.X R13, R10.reuse, 0x1, R247.reuse, P5 ;  /* 0x000000010a0d7824 */ /* 0x144fe200028e06f7 */
[-C--:B------:R-:W-:Y:S02]  /*5e10*/  IADD3.X R17, R10, R245.reuse, RZ, P2, !PT ;  /* 0x000000f50a117210 */ /* 0x080fe400017fe4ff */
[C---:B---3--:R-:W-:Y:S02]  /*5e20*/  IADD3 R14, P1, R7.reuse, R246, RZ ;  /* 0x000000f6070e7210 */ /* 0x048fe40007f3e0ff */
[----:B------:R2:W-:Y:S01]  /*5e30*/  LDGSTS.E.BYPASS.LTC128B.128 [R241+0x8100], [R12.64], !P4 ;  /* 0x081000000cf17fae */ /* 0x0005e2000e101d4c */
[----:B------:R-:W-:Y:S02]  /*5e40*/  IADD3 R10, P2, R7, R244, RZ ;  /* 0x000000f4070a7210 */ /* 0x000fe40007f5e0ff */
[C---:B----4-:R-:W-:Y:S01]  /*5e50*/  IMAD.X R15, R8.reuse, 0x1, R247, P1 ;  /* 0x00000001080f7824 */ /* 0x050fe200008e06f7 */
[----:B------:R3:W-:Y:S02]  /*5e60*/  LDGSTS.E.BYPASS.LTC128B.128 [R241+0xc100], [R16.64], !P3 ;  /* 0x0c10000010f17fae */ /* 0x0007e4000d901d4c */
[----:B------:R-:W-:Y:S02]  /*5e70*/  IMAD.X R11, R8, 0x1, R245, P2 ;  /* 0x00000001080b7824 */ /* 0x000fe400010e06f5 */
[----:B------:R4:W-:Y:S04]  /*5e80*/  LDGSTS.E.BYPASS.LTC128B.128 [R241+0x9100], [R14.64], !P4 ;  /* 0x091000000ef17fae */ /* 0x0009e8000e101d4c */
[----:B------:R3:W-:Y:S01]  /*5e90*/  LDGSTS.E.BYPASS.LTC128B.128 [R241+0xd100], [R10.64], !P3 ;  /* 0x0d1000000af17fae */ /* 0x0007e2000d901d4c */
[-C--:B-----5:R-:W-:Y:S05]  /*5ea0*/  IADD3 R8, P2, R4, R246.reuse, RZ ;  /* 0x000000f604087210 */ /* 0x0a0fea0007f5e0ff */
[--C-:B-1----:R-:W-:Y:S01]  /*5eb0*/  IMAD.X R9, R3, 0x1, R247.reuse, P2 ;  /* 0x0000000103097824 */ /* 0x102fe200010e06f7 */
[C---:B--2---:R-:W-:Y:S05]  /*5ec0*/  IADD3 R12, P1, R5.reuse, R246, RZ ;  /* 0x000000f6050c7210 */ /* 0x044fea0007f3e0ff */
[----:B------:R-:W-:Y:S01]  /*5ed0*/  IMAD.X R13, R6, 0x1, R247, P1 ;  /* 0x00000001060d7824 */ /* 0x000fe200008e06f7 */
[-C--:B------:R-:W-:Y:S02]  /*5ee0*/  IADD3 R4, P1, R4, R244.reuse, RZ ;  /* 0x000000f404047210 */ /* 0x080fe40007f3e0ff */
[----:B----4-:R-:W-:Y:S02]  /*5ef0*/  IADD3 R14, P5, R5, R244, RZ ;  /* 0x000000f4050e7210 */ /* 0x010fe40007fbe0ff */
[----:B------:R3:W-:Y:S01]  /*5f00*/  LDGSTS.E.BYPASS.LTC128B.128 [R241+0xa100], [R12.64], !P4 ;  /* 0x0a1000000cf17fae */ /* 0x0007e2000e101d4c */
[----:B------:R-:W-:Y:S01]  /*5f10*/  IMAD.X R5, R3, 0x1, R245, P1 ;  /* 0x0000000103057824 */ /* 0x000fe200008e06f5 */
[----:B------:R-:W-:Y:S05]  /*5f20*/  IADD3.X R15, R6, R245, RZ, P5, !PT ;  /* 0x000000f5060f7210 */ /* 0x000fea0002ffe4ff */
[----:B------:R3:W-:Y:S04]  /*5f30*/  LDGSTS.E.BYPASS.LTC128B.128 [R241+0xe100], [R14.64], !P3 ;  /* 0x0e1000000ef17fae */ /* 0x0007e8000d901d4c */
[----:B------:R3:W-:Y:S04]  /*5f40*/  LDGSTS.E.BYPASS.LTC128B.128 [R241+0xb100], [R8.64], !P4 ;  /* 0x0b10000008f17fae */ /* 0x0007e8000e101d4c */
[----:B------:R3:W-:Y:S01]  /*5f50*/  LDGSTS.E.BYPASS.LTC128B.128 [R241+0xf100], [R4.64], !P3 ;  /* 0x0f10000004f17fae */ /* 0x0007e2000d901d4c */
[----:B------:R-:W-:-:S05]  /*5f60*/  BRA `(.L_x_7) ;  /* 0x0000180000007947 */ /* 0x000fca0003800000 */
.L_x_6:
[----:B------:R-:W-:Y:S04]  /*5f70*/  DEPBAR.LE SB0, 0x0 ;  /* 0x000080000000791a */ /* 0x000fe80000000000 */
[----:B------:R-:W-:Y:S01]  /*5f80*/  BAR.SYNC.DEFER_BLOCKING 0x0 ;  /* 0x0000000000007b1d */ /* 0x000fe20000010000 */
[----:B------:R-:W-:Y:S01]  /*5f90*/  SHF.R.S32.HI R3, RZ, 0x1f, R240 ;  /* 0x0000001fff037819 */ /* 0x000fe200000114f0 */
[C---:B------:R-:W-:Y:S01]  /*5fa0*/  IMAD.WIDE.U32 R36, R240.reuse, c[0x0][0x208], RZ ;  /* 0x00008200f0247a25 */ /* 0x040fe200078e00ff */
[----:B------:R-:W-:Y:S03]  /*5fb0*/  UISETP.GT.AND UP0, UPT, UR6, UR8, UPT ;  /* 0x000000080600728c */ /* 0x000fe6000bf04270 */
[----:B------:R-:W-:Y:S04]  /*5fc0*/  IMAD R3, R3, c[0x0][0x208], RZ ;  /* 0x0000820003037a24 */ /* 0x000fe800078e02ff */
[----:B------:R-:W-:Y:S05]  /*5fd0*/  IMAD R3, R240, c[0x0][0x20c], R3 ;  /* 0x00008300f0037a24 */ /* 0x000fea00078e0203 */
[----:B------:R-:W-:Y:S02]  /*5fe0*/  IADD3 R37, R37, R3, RZ ;  /* 0x0000000325257210 */ /* 0x000fe40007ffe0ff */
[----:B------:R-:W-:Y:S03]  /*5ff0*/  SHF.R.S32.HI R3, RZ, 0x1f, R239 ;  /* 0x0000001fff037819 */ /* 0x000fe600000114ef */
[----:B------:R-:W-:Y:S01]  /*6000*/  IMAD.WIDE.U32 R36, R239, c[0x0][0x218], R36 ;  /* 0x00008600ef247a25 */ /* 0x000fe200078e0024 */
[----:B------:R-:W1:Y:S04]  /*6010*/  LDSM.16.M88.4 R8, [R238+0x8100] ;  /* 0x00810000ee08783b */ /* 0x000e680000000200 */
[----:B------:R-:W-:Y:S01]  /*6020*/  IADD3 R176, P1, R36, UR22, RZ ;  /* 0x0000001624b07c10 */ /* 0x000fe2000ff3e0ff */
[----:B------:R-:W-:Y:S04]  /*6030*/  IMAD R3, R3, c[0x0][0x218], RZ ;  /* 0x0000860003037a24 */ /* 0x000fe800078e02ff */
[----:B------:R-:W-:Y:S01]  /*6040*/  IMAD R3, R239, c[0x0][0x21c], R3 ;  /* 0x00008700ef037a24 */ /* 0x000fe200078e0203 */
[----:B------:R-:W2:Y:S04]  /*6050*/  LDSM.16.M88.4 R16, [R238+0x8900] ;  /* 0x00890000ee10783b */ /* 0x000ea80000000200 */
[----:B------:R-:W-:Y:S02]  /*6060*/  IADD3.X R3, R37, UR4, R3, P1, !PT ;  /* 0x0000000425037c10 */ /* 0x000fe40008ffe403 */
[C---:B------:R-:W-:Y:S02]  /*6070*/  LEA R178, P1, R176.reuse, c[0x0][0x1f8], 0x1 ;  /* 0x00007e00b0b27a11 */ /* 0x040fe400078208ff */
[----:B------:R-:W3:Y:S02]  /*6080*/  LDSM.16.M88.4 R24, [R238+0x9100] ;  /* 0x00910000ee18783b */ /* 0x000ee40000000200 */
[----:B------:R-:W-:Y:S06]  /*6090*/  LEA.HI.X R176, R176, c[0x0][0x1fc], R3, 0x1, P1 ;  /* 0x00007f00b0b07a11 */ /* 0x000fec00008f0c03 */
[----:B------:R-:W4:Y:S08]  /*60a0*/  LDSM.16.M88.4 R32, [R238+0x9900] ;  /* 0x00990000ee20783b */ /* 0x000f300000000200 */
[----:B------:R-:W5:Y:S01]  /*60b0*/  LDSM.16.M88.4 R40, [R238+0xa100] ;  /* 0x00a10000ee28783b */ /* 0x000f620000000200 */
[C---:B-1----:R-:W-:Y:S07]  /*60c0*/  HMMA.16816.F32.BF16 R4, R136.reuse, R8, RZ ;  /* 0x000000088804723c */ /* 0x042fee00000418ff */
[----:B------:R-:W1:Y:S01]  /*60d0*/  LDSM.16.M88.4 R48, [R238+0xa900] ;  /* 0x00a90000ee30783b */ /* 0x000e620000000200 */
[C---:B------:R-:W-:Y:S07]  /*60e0*/  HMMA.16816.F32.BF16 R8, R136.reuse, R10, RZ ;  /* 0x0000000a8808723c */ /* 0x040fee00000418ff */
[----:B------:R-:W1:Y:S01]  /*60f0*/  LDSM.16.M88.4 R56, [R238+0xb100] ;  /* 0x00b10000ee38783b */ /* 0x000e620000000200 */
[C---:B--2---:R-:W-:Y:S07]  /*6100*/  HMMA.16816.F32.BF16 R12, R136.reuse, R16, RZ ;  /* 0x00000010880c723c */ /* 0x044fee00000418ff */
[----:B------:R-:W-:Y:S01]  /*6110*/  LDSM.16.M88.4 R64, [R238+0xb900] ;  /* 0x00b90000ee40783b */ /* 0x000fe20000000200 */
[C---:B------:R-:W-:Y:S07]  /*6120*/  HMMA.16816.F32.BF16 R16, R136.reuse, R18, RZ ;  /* 0x000000128810723c */ /* 0x040fee00000418ff */
[----:B------:R-:W-:Y:S01]  /*6130*/  LDSM.16.M88.4 R132, [R237] ;  /* 0x00000000ed84783b */ /* 0x000fe20000000200 */
[C---:B---3--:R-:W-:Y:S07]  /*6140*/  HMMA.16816.F32.BF16 R20, R136.reuse, R24, RZ ;  /* 0x000000188814723c */ /* 0x048fee00000418ff */
[----:B------:R-:W-:Y:S01]  /*6150*/  LDSM.16.M88.4 R144, [R231] ;  /* 0x00000000e790783b */ /* 0x000fe20000000200 */
[C---:B------:R-:W-:Y:S07]  /*6160*/  HMMA.16816.F32.BF16 R24, R136.reuse, R26, RZ ;  /* 0x0000001a8818723c */ /* 0x040fee00000418ff */
[----:B------:R-:W-:Y:S01]  /*6170*/  LDSM.16.M88.4 R148, [R230] ;  /* 0x00000000e694783b */ /* 0x000fe20000000200 */
[C---:B----4-:R-:W-:Y:S07]  /*6180*/  HMMA.16816.F32.BF16 R28, R136.reuse, R32, RZ ;  /* 0x00000020881c723c */ /* 0x050fee00000418ff */
[----:B------:R-:W-:Y:S01]  /*6190*/  LDSM.16.M88.4 R152, [R229] ;  /* 0x00000000e598783b */ /* 0x000fe20000000200 */
[C---:B------:R-:W-:Y:S07]  /*61a0*/  HMMA.16816.F32.BF16 R32, R136.reuse, R34, RZ ;  /* 0x000000228820723c */ /* 0x040fee00000418ff */
[----:B------:R-:W-:Y:S01]  /*61b0*/  LDSM.16.M88.4 R156, [R228] ;  /* 0x00000000e49c783b */ /* 0x000fe20000000200 */
[C---:B-----5:R-:W-:Y:S07]  /*61c0*/  HMMA.16816.F32.BF16 R36, R136.reuse, R40, RZ ;  /* 0x000000288824723c */ /* 0x060fee00000418ff */
[----:B------:R-:W-:Y:S01]  /*61d0*/  LDSM.16.M88.4 R160, [R227] ;  /* 0x00000000e3a0783b */ /* 0x000fe20000000200 */
[C---:B------:R-:W-:Y:S07]  /*61e0*/  HMMA.16816.F32.BF16 R40, R136.reuse, R42, RZ ;  /* 0x0000002a8828723c */ /* 0x040fee00000418ff */
[----:B------:R-:W2:Y:S01]  /*61f0*/  SHFL.IDX PT, R61, R178, RZ, 0x181f ;  /* 0x00181fffb23d7589 */ /* 0x000ea200000e0000 */
[C---:B-1----:R-:W-:Y:S07]  /*6200*/  HMMA.16816.F32.BF16 R44, R136.reuse, R48, RZ ;  /* 0x00000030882c723c */ /* 0x042fee00000418ff */
[----:B------:R-:W1:Y:S01]  /*6210*/  SHFL.IDX PT, R62, R178, 0x1, 0x181f ;  /* 0x00381f00b23e7f89 */ /* 0x000e6200000e0000 */
[C---:B------:R-:W-:Y:S07]  /*6220*/  HMMA.16816.F32.BF16 R48, R136.reuse, R50, RZ ;  /* 0x000000328830723c */ /* 0x040fee00000418ff */
[----:B------:R-:W3:Y:S01]  /*6230*/  SHFL.IDX PT, R63, R176, RZ, 0x181f ;  /* 0x00181fffb03f7589 */ /* 0x000ee200000e0000 */
[C---:B------:R-:W-:Y:S07]  /*6240*/  HMMA.16816.F32.BF16 R52, R136.reuse, R56, RZ ;  /* 0x000000388834723c */ /* 0x040fee00000418ff */
[----:B------:R-:W4:Y:S01]  /*6250*/  SHFL.IDX PT, R60, R176, 0x1, 0x181f ;  /* 0x00381f00b03c7f89 */ /* 0x000f2200000e0000 */
[C---:B--2---:R-:W-:Y:S04]  /*6260*/  IADD3 R180, P1, R61.reuse, R246, RZ ;  /* 0x000000f63db47210 */ /* 0x044fe80007f3e0ff */
[----:B------:R-:W-:Y:S01]  /*6270*/  IADD3 R200, P5, R61, R244, RZ ;  /* 0x000000f43dc87210 */ /* 0x000fe20007fbe0ff */
[C---:B------:R-:W-:Y:S02]  /*6280*/  HMMA.16816.F32.BF16 R56, R136.reuse, R58, RZ ;  /* 0x0000003a8838723c */ /* 0x040fe400000418ff */
[----:B------:R-:W-:Y:S01]  /*6290*/  LDSM.16.M88.4 R164, [R226] ;  /* 0x00000000e2a4783b */ /* 0x000fe20000000200 */
[C---:B-1----:R-:W-:Y:S07]  /*62a0*/  IADD3 R202, P2, R62.reuse, R246, RZ ;  /* 0x000000f63eca7210 */ /* 0x042fee0007f5e0ff */
[----:B------:R-:W-:Y:S02]  /*62b0*/  LDSM.16.M88.4 R168, [R225] ;  /* 0x00000000e1a8783b */ /* 0x000fe40000000200 */
[C---:B---3--:R-:W-:Y:S02]  /*62c0*/  IADD3.X R181, R63.reuse, R247, RZ, P1, !PT ;  /* 0x000000f73fb57210 */ /* 0x048fe40000ffe4ff */
[----:B------:R-:W-:Y:S02]  /*62d0*/  IADD3 R182, P1, R62, R244, RZ ;  /* 0x000000f43eb67210 */ /* 0x000fe40007f3e0ff */
[----:B------:R-:W-:Y:S02]  /*62e0*/  IADD3.X R201, R63, R245, RZ, P5, !PT ;  /* 0x000000f53fc97210 */ /* 0x000fe40002ffe4ff */
[----:B------:R-:W-:Y:S01]  /*62f0*/  @!PT LDS RZ, [RZ] ;  /* 0x00000000fffff984 */ /* 0x000fe20000000800 */
[----:B------:R-:W-:Y:S01]  /*6300*/  @!PT LDS RZ, [RZ] ;  /* 0x00000000fffff984 */ /* 0x000fe20000000800 */
[----:B------:R-:W-:Y:S01]  /*6310*/  @!PT LDS RZ, [RZ] ;  /* 0x00000000fffff984 */ /* 0x000fe20000000800 */
[----:B------:R1:W-:Y:S01]  /*6320*/  LDGSTS.E.BYPASS.LTC128B.128 [R243], [R180.64], !P4 ;  /* 0x00000000b4f37fae */ /* 0x0003e2000e101d4c */
[C---:B----4-:R-:W-:Y:S02]  /*6330*/  IADD3.X R203, R60.reuse, R247, RZ, P2, !PT ;  /* 0x000000f73ccb7210 */ /* 0x050fe400017fe4ff */
[----:B------:R-:W-:Y:S02]  /*6340*/  IADD3.X R183, R60, R245, RZ, P1, !PT ;  /* 0x000000f53cb77210 */ /* 0x000fe40000ffe4ff */
[C---:B------:R-:W-:Y:S03]  /*6350*/  HMMA.16816.F32.BF16 R60, R136.reuse, R64, RZ ;  /* 0x00000040883c723c */ /* 0x040fe600000418ff */
[----:B------:R2:W-:Y:S05]  /*6360*/  LDGSTS.E.BYPASS.LTC128B.128 [R241+0x4100], [R200.64], !P3 ;  /* 0x04100000c8f17fae */ /* 0x0005ea000d901d4c */
[----:B------:R-:W-:Y:S03]  /*6370*/  HMMA.16816.F32.BF16 R64, R136, R66, RZ ;  /* 0x000000428840723c */ /* 0x000fe600000418ff */
[----:B------:R3:W-:Y:S05]  /*6380*/  LDGSTS.E.BYPASS.LTC128B.128 [R241+0x1100], [R202.64], !P4 ;  /* 0x01100000caf17fae */ /* 0x0007ea000e101d4c */
[C---:B------:R-:W-:Y:S03]  /*6390*/  HMMA.16816.F32.BF16 R4, R140.reuse, R132, R4 ;  /* 0x000000848c04723c */ /* 0x040fe60000041804 */
[----:B------:R-:W2:Y:S05]  /*63a0*/  SHFL.IDX PT, R177, R178, 0x2, 0x181f ;  /* 0x00581f00b2b17f89 */ /* 0x000eaa00000e0000 */
[C---:B------:R-:W-:Y:S03]  /*63b0*/  HMMA.16816.F32.BF16 R8, R140.reuse, R134, R8 ;  /* 0x000000868c08723c */ /* 0x040fe60000041808 */
[----:B------:R-:W4:Y:S05]  /*63c0*/  SHFL.IDX PT, R3, R176, 0x2, 0x181f ;  /* 0x00581f00b0037f89 */ /* 0x000f2a00000e0000 */
[C---:B------:R-:W-:Y:S03]  /*63d0*/  HMMA.16816.F32.BF16 R12, R140.reuse, R144, R12 ;  /* 0x000000908c0c723c */ /* 0x040fe6000004180c */
[----:B------:R5:W-:Y:S05]  /*63e0*/  LDGSTS.E.BYPASS.LTC128B.128 [R241+0x5100], [R182.64], !P3 ;  /* 0x05100000b6f17fae */ /* 0x000bea000d901d4c */
[C---:B------:R-:W-:Y:S03]  /*63f0*/  HMMA.16816.F32.BF16 R16, R140.reuse, R146, R16 ;  /* 0x000000928c10723c */ /* 0x040fe60000041810 */
[----:B------:R-:W1:Y:S01]  /*6400*/  SHFL.IDX PT, R178, R178, 0x3, 0x181f ;  /* 0x00781f00b2b27f89 */ /* 0x000e6200000e0000 */
[----:B--2---:R-:W-:Y:S04]  /*6410*/  IADD3 R200, P1, R177, R246, RZ ;  /* 0x000000f6b1c87210 */ /* 0x004fe80007f3e0ff */
[C---:B------:R-:W-:Y:S03]  /*6420*/  HMMA.16816.F32.BF16 R20, R140.reuse, R148, R20 ;  /* 0x000000948c14723c */ /* 0x040fe60000041814 */
[----:B------:R-:W2:Y:S01]  /*6430*/  SHFL.IDX PT, R176, R176, 0x3, 0x181f ;  /* 0x00781f00b0b07f89 */ /* 0x000ea200000e0000 */
[----:B----4-:R-:W-:Y:S04]  /*6440*/  IADD3.X R201, R3, R247, RZ, P1, !PT ;  /* 0x000000f703c97210 */ /* 0x010fe80000ffe4ff */
[C---:B------:R-:W-:Y:S03]  /*6450*/  HMMA.16816.F32.BF16 R24, R140.reuse, R150, R24 ;  /* 0x000000968c18723c */ /* 0x040fe60000041818 */
[----:B------:R3:W-:Y:S01]  /*6460*/  LDGSTS.E.BYPASS.LTC128B.128 [R241+0x2100], [R200.64], !P4 ;  /* 0x02100000c8f17fae */ /* 0x0007e2000e101d4c */
[----:B-----5:R-:W-:Y:S04]  /*6470*/  IADD3 R182, P5, R177, R244, RZ ;  /* 0x000000f4b1b67210 */ /* 0x020fe80007fbe0ff */
[C---:B------:R-:W-:Y:S04]  /*6480*/  HMMA.16816.F32.BF16 R28, R140.reuse, R152, R28 ;  /* 0x000000988c1c723c */ /* 0x040fe8000004181c */
[----:B------:R-:W-:Y:S02]  /*6490*/  IADD3.X R183, R3, R245, RZ, P5, !PT ;  /* 0x000000f503b77210 */ /* 0x000fe40002ffe4ff */
[----:B-1----:R-:W-:Y:S02]  /*64a0*/  IADD3 R180, P2, R178, R246, RZ ;  /* 0x000000f6b2b47210 */ /* 0x002fe40007f5e0ff */
[C---:B------:R-:W-:Y:S01]  /*64b0*/  HMMA.16816.F32.BF16 R32, R140.reuse, R154, R32 ;  /* 0x0000009a8c20723c */ /* 0x040fe20000041820 */
[----:B------:R1:W-:Y:S03]  /*64c0*/  LDGSTS.E.BYPASS.LTC128B.128 [R241+0x6100], [R182.64], !P3 ;  /* 0x06100000b6f17fae */ /* 0x0003e6000d901d4c */
[----:B--2---:R-:W-:Y:S02]  /*64d0*/  IADD3.X R181, R176, R247, RZ, P2, !PT ;  /* 0x000000f7b0b57210 */ /* 0x004fe400017fe4ff */
[----:B------:R-:W-:Y:S02]  /*64e0*/  IADD3 R178, P1, R178, R244, RZ ;  /* 0x000000f4b2b27210 */ /* 0x000fe40007f3e0ff */
[C---:B------:R-:W-:Y:S01]  /*64f0*/  HMMA.16816.F32.BF16 R36, R140.reuse, R156, R36 ;  /* 0x0000009c8c24723c */ /* 0x040fe20000041824 */
[----:B------:R1:W-:Y:S03]  /*6500*/  LDGSTS.E.BYPASS.LTC128B.128 [R243+0x3000], [R180.64], !P4 ;  /* 0x03000000b4f37fae */ /* 0x0003e6000e101d4c */
[----:B------:R-:W-:Y:S02]  /*6510*/  IADD3.X R179, R176, R245, RZ, P1, !PT ;  /* 0x000000f5b0b37210 */ /* 0x000fe40000ffe4ff */
[----:B------:R-:W-:Y:S02]  /*6520*/  PLOP3.LUT P1, PT, PT, PT, UP0, 0x80, 0x0 ;  /* 0x000000000000781c */ /* 0x000fe40003f2f008 */
[C---:B------:R-:W-:Y:S01]  /*6530*/  HMMA.16816.F32.BF16 R40, R140.reuse, R158, R40 ;  /* 0x0000009e8c28723c */ /* 0x040fe20000041828 */
[----:B------:R2:W-:Y:S07]  /*6540*/  LDGSTS.E.BYPASS.LTC128B.128 [R243+0x7000], [R178.64], !P3 ;  /* 0x07000000b2f37fae */ /* 0x0005ee000d901d4c */
[C---:B------:R-:W-:Y:S01]  /*6550*/  HMMA.16816.F32.BF16 R44, R140.reuse, R160, R44 ;  /* 0x000000a08c2c723c */ /* 0x040fe2000004182c */
[----:B------:R-:W-:Y:S07]  /*6560*/  LDSM.16.M88.4 R132, [R235+0x9100] ;  /* 0x00910000eb84783b */ /* 0x000fee0000000200 */
[C---:B------:R-:W-:Y:S01]  /*6570*/  HMMA.16816.F32.BF16 R48, R140.reuse, R162, R48 ;  /* 0x000000a28c30723c */ /* 0x040fe20000041830 */
[----:B------:R-:W0:Y:S07]  /*6580*/  LDGDEPBAR ;  /* 0x00000000000079af */ /* 0x000e2e0000000000 */
[C---:B------:R-:W-:Y:S01]  /*6590*/  HMMA.16816.F32.BF16 R52, R140.reuse, R164, R52 ;  /* 0x000000a48c34723c */ /* 0x040fe20000041834 */
[----:B-1----:R-:W-:Y:S07]  /*65a0*/  LDSM.16.M88.4 R180, [R235+0x8900] ;  /* 0x00890000ebb4783b */ /* 0x002fee0000000200 */
[C---:B------:R-:W-:Y:S01]  /*65b0*/  HMMA.16816.F32.BF16 R56, R140.reuse, R166, R56 ;  /* 0x000000a68c38723c */ /* 0x040fe20000041838 */
[----:B--2---:R-:W1:Y:S07]  /*65c0*/  LDSM.16.M88.4 R176, [R235+0x8100] ;  /* 0x00810000ebb0783b */ /* 0x004e6e0000000200 */
[C---:B------:R-:W-:Y:S01]  /*65d0*/  HMMA.16816.F32.BF16 R60, R140.reuse, R168, R60 ;  /* 0x000000a88c3c723c */ /* 0x040fe2000004183c */
[----:B------:R-:W2:Y:S07]  /*65e0*/  LDSM.16.M88.4 R144, [R235+0x9900] ;  /* 0x00990000eb90783b */ /* 0x000eae0000000200 */
[----:B------:R-:W-:Y:S01]  /*65f0*/  HMMA.16816.F32.BF16 R64, R140, R170, R64 ;  /* 0x000000aa8c40723c */ /* 0x000fe20000041840 */
[----:B------:R-:W4:Y:S08]  /*6600*/  LDSM.16.M88.4 R148, [R235+0xa100] ;  /* 0x00a10000eb94783b */ /* 0x000f300000000200 */
[----:B------:R-:W5:Y:S08]  /*6610*/  LDSM.16.M88.4 R152, [R235+0xa900] ;  /* 0x00a90000eb98783b */ /* 0x000f700000000200 */
[----:B------:R-:W-:Y:S01]  /*6620*/  LDSM.16.M88.4 R156, [R224] ;  /* 0x00000000e09c783b */ /* 0x000fe20000000200 */
[C---:B-1----:R-:W-:Y:S07]  /*6630*/  HMMA.16816.F32.BF16 R4, R172.reuse, R176, R4 ;  /* 0x000000b0ac04723c */ /* 0x042fee0000041804 */
[----:B------:R-:W-:Y:S01]  /*6640*/  LDSM.16.M88.4 R160, [R224+0x800] ;  /* 0x00080000e0a0783b */ /* 0x000fe20000000200 */
[C---:B------:R-:W-:Y:S07]  /*6650*/  HMMA.16816.F32.BF16 R8, R172.reuse, R178, R8 ;  /* 0x000000b2ac08723c */ /* 0x040fee0000041808 */
        /* <DEDUP_REMOVED lines=8> */
[----:B------:R-:W1:Y:S01]  /*66e0*/  LDSM.16.M88.4 R132, [R235+0xb100] ;  /* 0x00b10000eb84783b */ /* 0x000e620000000200 */
[C---:B--2---:R-:W-:Y:S07]  /*66f0*/  HMMA.16816.F32.BF16 R28, R172.reuse, R144, R28 ;  /* 0x00000090ac1c723c */ /* 0x044fee000004181c */
[----:B---3--:R-:W-:Y:S01]  /*6700*/  LDSM.16.M88.4 R200, [R235+0xe900] ;  /* 0x00e90000ebc8783b */ /* 0x008fe20000000200 */
[C---:B------:R-:W-:Y:S07]  /*6710*/  HMMA.16816.F32.BF16 R32, R172.reuse, R146, R32 ;  /* 0x00000092ac20723c */ /* 0x040fee0000041820 */
[----:B------:R-:W2:Y:S01]  /*6720*/  LDSM.16.M88.4 R144, [R235+0xb900] ;  /* 0x00b90000eb90783b */ /* 0x000ea20000000200 */
[C---:B----4-:R-:W-:Y:S07]  /*6730*/  HMMA.16816.F32.BF16 R36, R172.reuse, R148, R36 ;  /* 0x00000094ac24723c */ /* 0x050fee0000041824 */
[----:B------:R-:W-:Y:S01]  /*6740*/  LDSM.16.M88.4 R204, [R235+0xf100] ;  /* 0x00f10000ebcc783b */ /* 0x000fe20000000200 */
[C---:B------:R-:W-:Y:S07]  /*6750*/  HMMA.16816.F32.BF16 R40, R172.reuse, R150, R40 ;  /* 0x00000096ac28723c */ /* 0x040fee0000041828 */
[----:B------:R-:W3:Y:S01]  /*6760*/  LDSM.16.M88.4 R148, [R224+0x1800] ;  /* 0x00180000e094783b */ /* 0x000ee20000000200 */
[C---:B-----5:R-:W-:Y:S07]  /*6770*/  HMMA.16816.F32.BF16 R44, R172.reuse, R152, R44 ;  /* 0x00000098ac2c723c */ /* 0x060fee000004182c */
[----:B------:R-:W-:Y:S01]  /*6780*/  LDSM.16.M88.4 R208, [R235+0xf900] ;  /* 0x00f90000ebd0783b */ /* 0x000fe20000000200 */
[C---:B------:R-:W-:Y:S07]  /*6790*/  HMMA.16816.F32.BF16 R48, R172.reuse, R154, R48 ;  /* 0x0000009aac30723c */ /* 0x040fee0000041830 */
[----:B------:R-:W4:Y:S01]  /*67a0*/  LDSM.16.M88.4 R152, [R224+0x2000] ;  /* 0x00200000e098783b */ /* 0x000f220000000200 */
[C---:B-1----:R-:W-:Y:S08]  /*67b0*/  HMMA.16816.F32.BF16 R52, R172.reuse, R132, R52 ;  /* 0x00000084ac34723c */ /* 0x042ff00000041834 */
[C---:B------:R-:W-:Y:S01]  /*67c0*/  HMMA.16816.F32.BF16 R56, R172.reuse, R134, R56 ;  /* 0x00000086ac38723c */ /* 0x040fe20000041838 */
[----:B------:R-:W1:Y:S07]  /*67d0*/  LDSM.16.M88.4 R132, [R238+0xc100] ;  /* 0x00c10000ee84783b */ /* 0x000e6e0000000200 */
[C---:B--2---:R-:W-:Y:S08]  /*67e0*/  HMMA.16816.F32.BF16 R60, R172.reuse, R144, R60 ;  /* 0x00000090ac3c723c */ /* 0x044ff0000004183c */
[----:B------:R-:W-:Y:S01]  /*67f0*/  HMMA.16816.F32.BF16 R64, R172, R146, R64 ;  /* 0x00000092ac40723c */ /* 0x000fe20000041840 */
[----:B------:R-:W2:Y:S07]  /*6800*/  LDSM.16.M88.4 R144, [R238+0xc900] ;  /* 0x00c90000ee90783b */ /* 0x000eae0000000200 */
[C---:B------:R-:W-:Y:S08]  /*6810*/  HMMA.16816.F32.BF16 R4, R184.reuse, R156, R4 ;  /* 0x0000009cb804723c */ /* 0x040ff00000041804 */
[C---:B------:R-:W-:Y:S01]  /*6820*/  HMMA.16816.F32.BF16 R8, R184.reuse, R158, R8 ;  /* 0x0000009eb808723c */ /* 0x040fe20000041808 */
[----:B------:R-:W5:Y:S07]  /*6830*/  LDSM.16.M88.4 R156, [R238+0xd100] ;  /* 0x00d10000ee9c783b */ /* 0x000f6e0000000200 */
[C---:B------:R-:W-:Y:S08]  /*6840*/  HMMA.16816.F32.BF16 R12, R184.reuse, R160, R12 ;  /* 0x000000a0b80c723c */ /* 0x040ff0000004180c */
[C---:B------:R-:W-:Y:S01]  /*6850*/  HMMA.16816.F32.BF16 R16, R184.reuse, R162, R16 ;  /* 0x000000a2b810723c */ /* 0x040fe20000041810 */
[----:B------:R-:W1:Y:S07]  /*6860*/  LDSM.16.M88.4 R160, [R238+0xd900] ;  /* 0x00d90000eea0783b */ /* 0x000e6e0000000200 */
[C---:B------:R-:W-:Y:S08]  /*6870*/  HMMA.16816.F32.BF16 R20, R184.reuse, R164, R20 ;  /* 0x000000a4b814723c */ /* 0x040ff00000041814 */
[C---:B------:R-:W-:Y:S01]  /*6880*/  HMMA.16816.F32.BF16 R24, R184.reuse, R166, R24 ;  /* 0x000000a6b818723c */ /* 0x040fe20000041818 */
[----:B------:R-:W1:Y:S07]  /*6890*/  LDSM.16.M88.4 R164, [R238+0xe100] ;  /* 0x00e10000eea4783b */ /* 0x000e6e0000000200 */
[C---:B---3--:R-:W-:Y:S08]  /*68a0*/  HMMA.16816.F32.BF16 R28, R184.reuse, R148, R28 ;  /* 0x00000094b81c723c */ /* 0x048ff0000004181c */
[C---:B------:R-:W-:Y:S01]  /*68b0*/  HMMA.16816.F32.BF16 R32, R184.reuse, R150, R32 ;  /* 0x00000096b820723c */ /* 0x040fe20000041820 */
[----:B------:R-:W3:Y:S07]  /*68c0*/  LDSM.16.M88.4 R148, [R238+0xe900] ;  /* 0x00e90000ee94783b */ /* 0x000eee0000000200 */
[C---:B----4-:R-:W-:Y:S08]  /*68d0*/  HMMA.16816.F32.BF16 R36, R184.reuse, R152, R36 ;  /* 0x00000098b824723c */ /* 0x050ff00000041824 */
[C---:B------:R-:W-:Y:S01]  /*68e0*/  HMMA.16816.F32.BF16 R40, R184.reuse, R154, R40 ;  /* 0x0000009ab828723c */ /* 0x040fe20000041828 */
[----:B------:R-:W4:Y:S07]  /*68f0*/  LDSM.16.M88.4 R152, [R238+0xf100] ;  /* 0x00f10000ee98783b */ /* 0x000f2e0000000200 */
[C---:B------:R-:W-:Y:S08]  /*6900*/  HMMA.16816.F32.BF16 R44, R184.reuse, R168, R44 ;  /* 0x000000a8b82c723c */ /* 0x040ff0000004182c */
[C---:B------:R-:W-:Y:S01]  /*6910*/  HMMA.16816.F32.BF16 R48, R184.reuse, R170, R48 ;  /* 0x000000aab830723c */ /* 0x040fe20000041830 */
[----:B------:R-:W2:Y:S07]  /*6920*/  LDSM.16.M88.4 R168, [R238+0xf900] ;  /* 0x00f90000eea8783b */ /* 0x000eae0000000200 */
[C---:B------:R-:W-:Y:S08]  /*6930*/  HMMA.16816.F32.BF16 R52, R184.reuse, R176, R52 ;  /* 0x000000b0b834723c */ /* 0x040ff00000041834 */
[C---:B------:R-:W-:Y:S01]  /*6940*/  HMMA.16816.F32.BF16 R56, R184.reuse, R178, R56 ;  /* 0x000000b2b838723c */ /* 0x040fe20000041838 */
[----:B------:R-:W3:Y:S07]  /*6950*/  LDSM.16.M88.4 R176, [R223] ;  /* 0x00000000dfb0783b */ /* 0x000eee0000000200 */
[C---:B------:R-:W-:Y:S08]  /*6960*/  HMMA.16816.F32.BF16 R60, R184.reuse, R180, R60 ;  /* 0x000000b4b83c723c */ /* 0x040ff0000004183c */
[----:B------:R-:W-:Y:S01]  /*6970*/  HMMA.16816.F32.BF16 R64, R184, R182, R64 ;  /* 0x000000b6b840723c */ /* 0x000fe20000041840 */
[----:B------:R-:W3:Y:S07]  /*6980*/  LDSM.16.M88.4 R180, [R222] ;  /* 0x00000000deb4783b */ /* 0x000eee0000000200 */
[C---:B-1----:R-:W-:Y:S08]  /*6990*/  HMMA.16816.F32.BF16 R4, R188.reuse, R132, R4 ;  /* 0x00000084bc04723c */ /* 0x042ff00000041804 */
[C---:B------:R-:W-:Y:S01]  /*69a0*/  HMMA.16816.F32.BF16 R8, R188.reuse, R134, R8 ;  /* 0x00000086bc08723c */ /* 0x040fe20000041808 */
[----:B------:R-:W1:Y:S07]  /*69b0*/  LDSM.16.M88.4 R132, [R221] ;  /* 0x00000000dd84783b */ /* 0x000e6e0000000200 */
[C---:B--2---:R-:W-:Y:S08]  /*69c0*/  HMMA.16816.F32.BF16 R12, R188.reuse, R144, R12 ;  /* 0x00000090bc0c723c */ /* 0x044ff0000004180c */
[C---:B------:R-:W-:Y:S01]  /*69d0*/  HMMA.16816.F32.BF16 R16, R188.reuse, R146, R16 ;  /* 0x00000092bc10723c */ /* 0x040fe20000041810 */
[----:B------:R-:W2:Y:S07]  /*69e0*/  LDSM.16.M88.4 R144, [R220] ;  /* 0x00000000dc90783b */ /* 0x000eae0000000200 */
[C---:B-----5:R-:W-:Y:S08]  /*69f0*/  HMMA.16816.F32.BF16 R20, R188.reuse, R156, R20 ;  /* 0x0000009cbc14723c */ /* 0x060ff00000041814 */
[C---:B------:R-:W-:Y:S01]  /*6a00*/  HMMA.16816.F32.BF16 R24, R188.reuse, R158, R24 ;  /* 0x0000009ebc18723c */ /* 0x040fe20000041818 */
[----:B------:R-:W-:Y:S07]  /*6a10*/  LDSM.16.M88.4 R156, [R217] ;  /* 0x00000000d99c783b */ /* 0x000fee0000000200 */
[C---:B------:R-:W-:Y:S08]  /*6a20*/  HMMA.16816.F32.BF16 R28, R188.reuse, R160, R28 ;  /* 0x000000a0bc1c723c */ /* 0x040ff0000004181c */
[C---:B------:R-:W-:Y:S01]  /*6a30*/  HMMA.16816.F32.BF16 R32, R188.reuse, R162, R32 ;  /* 0x000000a2bc20723c */ /* 0x040fe20000041820 */
[----:B------:R-:W-:Y:S07]  /*6a40*/  LDSM.16.M88.4 R160, [R216] ;  /* 0x00000000d8a0783b */ /* 0x000fee0000000200 */
[C---:B------:R-:W-:Y:S08]  /*6a50*/  HMMA.16816.F32.BF16 R36, R188.reuse, R164, R36 ;  /* 0x000000a4bc24723c */ /* 0x040ff00000041824 */
[C---:B------:R-:W-:Y:S01]  /*6a60*/  HMMA.16816.F32.BF16 R40, R188.reuse, R166, R40 ;  /* 0x000000a6bc28723c */ /* 0x040fe20000041828 */
[----:B------:R-:W-:Y:S07]  /*6a70*/  LDSM.16.M88.4 R164, [R235+0xc100] ;  /* 0x00c10000eba4783b */ /* 0x000fee0000000200 */
[C---:B---3--:R-:W-:Y:S08]  /*6a80*/  HMMA.16816.F32.BF16 R44, R188.reuse, R148, R44 ;  /* 0x00000094bc2c723c */ /* 0x048ff0000004182c */
[C---:B------:R-:W-:Y:S01]  /*6a90*/  HMMA.16816.F32.BF16 R48, R188.reuse, R150, R48 ;  /* 0x00000096bc30723c */ /* 0x040fe20000041830 */
[----:B------:R-:W3:Y:S07]  /*6aa0*/  LDSM.16.M88.4 R148, [R219] ;  /* 0x00000000db94783b */ /* 0x000eee0000000200 */
[C---:B----4-:R-:W-:Y:S08]  /*6ab0*/  HMMA.16816.F32.BF16 R52, R188.reuse, R152, R52 ;  /* 0x00000098bc34723c */ /* 0x050ff00000041834 */
[C---:B------:R-:W-:Y:S01]  /*6ac0*/  HMMA.16816.F32.BF16 R56, R188.reuse, R154, R56 ;  /* 0x0000009abc38723c */ /* 0x040fe20000041838 */
[----:B------:R-:W4:Y:S07]  /*6ad0*/  LDSM.16.M88.4 R152, [R218] ;  /* 0x00000000da98783b */ /* 0x000f2e0000000200 */
[C---:B------:R-:W-:Y:S08]  /*6ae0*/  HMMA.16816.F32.BF16 R60, R188.reuse, R168, R60 ;  /* 0x000000a8bc3c723c */ /* 0x040ff0000004183c */
[----:B------:R-:W-:Y:S01]  /*6af0*/  HMMA.16816.F32.BF16 R64, R188, R170, R64 ;  /* 0x000000aabc40723c */ /* 0x000fe20000041840 */
[----:B------:R-:W-:Y:S07]  /*6b00*/  LDSM.16.M88.4 R168, [R235+0xd100] ;  /* 0x00d10000eba8783b */ /* 0x000fee0000000200 */
[C---:B------:R-:W-:Y:S08]  /*6b10*/  HMMA.16816.F32.BF16 R4, R192.reuse, R176, R4 ;  /* 0x000000b0c004723c */ /* 0x040ff00000041804 */
[C---:B------:R-:W-:Y:S01]  /*6b20*/  HMMA.16816.F32.BF16 R8, R192.reuse, R178, R8 ;  /* 0x000000b2c008723c */ /* 0x040fe20000041808 */
[----:B------:R-:W-:Y:S07]  /*6b30*/  LDSM.16.M88.4 R176, [R235+0xd900] ;  /* 0x00d90000ebb0783b */ /* 0x000fee0000000200 */
[C---:B------:R-:W-:Y:S08]  /*6b40*/  HMMA.16816.F32.BF16 R12, R192.reuse, R180, R12 ;  /* 0x000000b4c00c723c */ /* 0x040ff0000004180c */
[C---:B------:R-:W-:Y:S01]  /*6b50*/  HMMA.16816.F32.BF16 R16, R192.reuse, R182, R16 ;  /* 0x000000b6c010723c */ /* 0x040fe20000041810 */
[----:B------:R-:W-:Y:S07]  /*6b60*/  LDSM.16.M88.4 R180, [R235+0xe100] ;  /* 0x00e10000ebb4783b */ /* 0x000fee0000000200 */
[C---:B-1----:R-:W-:Y:S08]  /*6b70*/  HMMA.16816.F32.BF16 R20, R192.reuse, R132, R20 ;  /* 0x00000084c014723c */ /* 0x042ff00000041814 */
[C---:B------:R-:W-:Y:S01]  /*6b80*/  HMMA.16816.F32.BF16 R24, R192.reuse, R134, R24 ;  /* 0x00000086c018723c */ /* 0x040fe20000041818 */
[----:B------:R-:W1:Y:S07]  /*6b90*/  LDSM.16.M88.4 R132, [R235+0xc900] ;  /* 0x00c90000eb84783b */ /* 0x000e6e0000000200 */
[C---:B--2---:R-:W-:Y:S08]  /*6ba0*/  HMMA.16816.F32.BF16 R28, R192.reuse, R144, R28 ;  /* 0x00000090c01c723c */ /* 0x044ff0000004181c */
[C---:B------:R-:W-:Y:S01]  /*6bb0*/  HMMA.16816.F32.BF16 R32, R192.reuse, R146, R32 ;  /* 0x00000092c020723c */ /* 0x040fe20000041820 */
[----:B------:R-:W2:Y:S07]  /*6bc0*/  LDSM.16.M88.4 R144, [R224+0x4000] ;  /* 0x00400000e090783b */ /* 0x000eae0000000200 */
[C---:B---3--:R-:W-:Y:S08]  /*6bd0*/  HMMA.16816.F32.BF16 R36, R192.reuse, R148, R36 ;  /* 0x00000094c024723c */ /* 0x048ff00000041824 */
[C---:B------:R-:W-:Y:S08]  /*6be0*/  HMMA.16816.F32.BF16 R40, R192.reuse, R150, R40 ;  /* 0x00000096c028723c */ /* 0x040ff00000041828 */
[C---:B----4-:R-:W-:Y:S08]  /*6bf0*/  HMMA.16816.F32.BF16 R44, R192.reuse, R152, R44 ;  /* 0x00000098c02c723c */ /* 0x050ff0000004182c */
[C---:B------:R-:W-:Y:S08]  /*6c00*/  HMMA.16816.F32.BF16 R48, R192.reuse, R154, R48 ;  /* 0x0000009ac030723c */ /* 0x040ff00000041830 */
[C---:B------:R-:W-:Y:S08]  /*6c10*/  HMMA.16816.F32.BF16 R52, R192.reuse, R156, R52 ;  /* 0x0000009cc034723c */ /* 0x040ff00000041834 */
[C---:B------:R-:W-:Y:S08]  /*6c20*/  HMMA.16816.F32.BF16 R56, R192.reuse, R158, R56 ;  /* 0x0000009ec038723c */ /* 0x040ff00000041838 */
[C---:B------:R-:W-:Y:S08]  /*6c30*/  HMMA.16816.F32.BF16 R60, R192.reuse, R160, R60 ;  /* 0x000000a0c03c723c */ /* 0x040ff0000004183c */
[----:B------:R-:W-:Y:S08]  /*6c40*/  HMMA.16816.F32.BF16 R64, R192, R162, R64 ;  /* 0x000000a2c040723c */ /* 0x000ff00000041840 */
[C---:B------:R-:W-:Y:S08]  /*6c50*/  HMMA.16816.F32.BF16 R4, R196.reuse, R164, R4 ;  /* 0x000000a4c404723c */ /* 0x040ff00000041804 */
[C---:B------:R-:W-:Y:S08]  /*6c60*/  HMMA.16816.F32.BF16 R8, R196.reuse, R166, R8 ;  /* 0x000000a6c408723c */ /* 0x040ff00000041808 */
[C---:B-1----:R-:W-:Y:S08]  /*6c70*/  HMMA.16816.F32.BF16 R12, R196.reuse, R132, R12 ;  /* 0x00000084c40c723c */ /* 0x042ff0000004180c */
[C---:B------:R-:W-:Y:S01]  /*6c80*/  HMMA.16816.F32.BF16 R16, R196.reuse, R134, R16 ;  /* 0x00000086c410723c */ /* 0x040fe20000041810 */
[----:B------:R-:W1:Y:S07]  /*6c90*/  LDSM.16.M88.4 R132, [R224+0x4800] ;  /* 0x00480000e084783b */ /* 0x000e6e0000000200 */
[C---:B------:R-:W-:Y:S08]  /*6ca0*/  HMMA.16816.F32.BF16 R20, R196.reuse, R168, R20 ;  /* 0x000000a8c414723c */ /* 0x040ff00000041814 */
        /* <DEDUP_REMOVED lines=10> */
[----:B------:R-:W-:Y:S08]  /*6d50*/  HMMA.16816.F32.BF16 R64, R196, R210, R64 ;  /* 0x000000d2c440723c */ /* 0x000ff00000041840 */
[C---:B--2---:R-:W-:Y:S08]  /*6d60*/  HMMA.16816.F32.BF16 R4, R212.reuse, R144, R4 ;  /* 0x00000090d404723c */ /* 0x044ff00000041804 */
[C---:B------:R-:W-:Y:S08]  /*6d70*/  HMMA.16816.F32.BF16 R8, R212.reuse, R146, R8 ;  /* 0x00000092d408723c */ /* 0x040ff00000041808 */
[C---:B-1----:R-:W-:Y:S08]  /*6d80*/  HMMA.16816.F32.BF16 R12, R212.reuse, R132, R12 ;  /* 0x00000084d40c723c */ /* 0x042ff0000004180c */
[----:B------:R-:W-:Y:S01]  /*6d90*/  FMUL.FTZ R4, R4, c[0x0][0x320] ;  /* 0x0000c80004047a20 */ /* 0x000fe20000410000 */
[C---:B------:R-:W-:Y:S03]  /*6da0*/  HMMA.16816.F32.BF16 R16, R212.reuse, R134, R16 ;  /* 0x00000086d410723c */ /* 0x040fe60000041810 */
[----:B------:R-:W-:Y:S01]  /*6db0*/  MUFU.TANH R147, R4 ;  /* 0x0000000400937308 */ /* 0x000fe20000002400 */
[----:B------:R-:W-:Y:S02]  /*6dc0*/  FMUL.FTZ R5, R5, c[0x0][0x320] ;  /* 0x0000c80005057a20 */ /* 0x000fe40000410000 */
[----:B------:R-:W-:Y:S02]  /*6dd0*/  FMUL.FTZ R6, R6, c[0x0][0x320] ;  /* 0x0000c80006067a20 */ /* 0x000fe40000410000 */
[----:B------:R-:W-:Y:S04]  /*6de0*/  FMUL.FTZ R10, R10, c[0x0][0x320] ;  /* 0x0000c8000a0a7a20 */ /* 0x000fe80000410000 */
[----:B------:R-:W-:Y:S01]  /*6df0*/  FMUL.FTZ R11, R11, c[0x0][0x320] ;  /* 0x0000c8000b0b7a20 */ /* 0x000fe20000410000 */
[----:B------:R-:W-:Y:S01]  /*6e00*/  MUFU.TANH R146, R5 ;  /* 0x0000000500927308 */ /* 0x000fe20000002400 */
[----:B------:R-:W-:Y:S02]  /*6e10*/  FMUL.FTZ R7, R7, c[0x0][0x320] ;  /* 0x0000c80007077a20 */ /* 0x000fe40000410000 */
[----:B------:R-:W-:Y:S02]  /*6e20*/  FMUL.FTZ R9, R9, c[0x0][0x320] ;  /* 0x0000c80009097a20 */ /* 0x000fe40000410000 */
[----:B------:R-:W-:Y:S02]  /*6e30*/  FMUL.FTZ R8, R8, c[0x0][0x320] ;  /* 0x0000c80008087a20 */ /* 0x000fe40000410000 */
[----:B------:R-:W-:Y:S02]  /*6e40*/  FMUL.FTZ R13, R13, c[0x0][0x320] ;  /* 0x0000c8000d0d7a20 */ /* 0x000fe40000410000 */
[----:B------:R-:W-:Y:S01]  /*6e50*/  FMUL.FTZ R15, R15, c[0x0][0x320] ;  /* 0x0000c8000f0f7a20 */ /* 0x000fe20000410000 */
[----:B------:R-:W-:Y:S01]  /*6e60*/  MUFU.TANH R148, R8 ;  /* 0x0000000800947308 */ /* 0x000fe20000002400 */
[----:B------:R-:W-:Y:S02]  /*6e70*/  FMUL.FTZ R16, R16, c[0x0][0x320] ;  /* 0x0000c80010107a20 */ /* 0x000fe40000410000 */
[----:B------:R-:W-:Y:S02]  /*6e80*/  FMUL.FTZ R12, R12, c[0x0][0x320] ;  /* 0x0000c8000c0c7a20 */ /* 0x000fe40000410000 */
[----:B------:R-:W-:Y:S02]  /*6e90*/  FMUL.FTZ R14, R14, c[0x0][0x320] ;  /* 0x0000c8000e0e7a20 */ /* 0x000fe40000410000 */
[----:B------:R-:W-:Y:S02]  /*6ea0*/  FMUL.FTZ R18, R18, c[0x0][0x320] ;  /* 0x0000c80012127a20 */ /* 0x000fe40000410000 */
[----:B------:R-:W-:Y:S01]  /*6eb0*/  FMUL.FTZ R19, R19, c[0x0][0x320] ;  /* 0x0000c80013137a20 */ /* 0x000fe20000410000 */
[----:B------:R-:W1:Y:S01]  /*6ec0*/  MUFU.TANH R8, R10 ;  /* 0x0000000a00087308 */ /* 0x000e620000002400 */
[----:B------:R-:W-:Y:S09]  /*6ed0*/  FMUL.FTZ R17, R17, c[0x0][0x320] ;  /* 0x0000c80011117a20 */ /* 0x000ff20000410000 */
[----:B------:R-:W2:Y:S10]  /*6ee0*/  MUFU.TANH R3, R11 ;  /* 0x0000000b00037308 */ /* 0x000eb40000002400 */
[----:B------:R-:W-:Y:S01]  /*6ef0*/  MUFU.TANH R145, R6 ;  /* 0x0000000600917308 */ /* 0x000fe20000002400 */
[----:B-1----:R1:W-:Y:S09]  /*6f00*/  STL [R1+0x18], R8 ;  /* 0x0000180801007387 */ /* 0x0023f20000100800 */
[----:B------:R3:W-:Y:S01]  /*6f10*/  MUFU.TANH R144, R7 ;  /* 0x0000000700907308 */ /* 0x0007e20000002400 */
[----:B--2---:R2:W-:Y:S09]  /*6f20*/  STL [R1+0x14], R3 ;  /* 0x0000140301007387 */ /* 0x0045f20000100800 */
[----:B------:R-:W-:Y:S10]  /*6f30*/  MUFU.TANH R151, R9 ;  /* 0x0000000900977308 */ /* 0x000ff40000002400 */
[----:B-1----:R-:W-:Y:S01]  /*6f40*/  MUFU.TANH R8, R13 ;  /* 0x0000000d00087308 */ /* 0x002fe20000002400 */
[----:B---3--:R-:W1:Y:S09]  /*6f50*/  LDSM.16.M88.4 R4, [R224+0x5000] ;  /* 0x00500000e004783b */ /* 0x008e720000000200 */
[----:B------:R-:W-:Y:S10]  /*6f60*/  MUFU.TANH R158, R17 ;  /* 0x00000011009e7308 */ /* 0x000ff40000002400 */
[----:B--2---:R-:W2:Y:S10]  /*6f70*/  MUFU.TANH R3, R12 ;  /* 0x0000000c00037308 */ /* 0x004eb40000002400 */
[----:B------:R-:W-:Y:S10]  /*6f80*/  MUFU.TANH R161, R18 ;  /* 0x0000001200a17308 */ /* 0x000ff40000002400 */
[----:B------:R-:W-:Y:S01]  /*6f90*/  MUFU.TANH R164, R19 ;  /* 0x0000001300a47308 */ /* 0x000fe20000002400 */
[----:B--2---:R2:W-:Y:S01]  /*6fa0*/  STL [R1+0x10], R3 ;  /* 0x0000100301007387 */ /* 0x0045e20000100800 */
[C---:B-1----:R-:W-:Y:S03]  /*6fb0*/  HMMA.16816.F32.BF16 R20, R212.reuse, R4, R20 ;  /* 0x00000004d414723c */ /* 0x042fe60000041814 */
[----:B------:R1:W-:Y:S05]  /*6fc0*/  STL [R1+0xc], R8 ;  /* 0x00000c0801007387 */ /* 0x0003ea0000100800 */
[C---:B------:R-:W-:Y:S01]  /*6fd0*/  HMMA.16816.F32.BF16 R24, R212.reuse, R6, R24 ;  /* 0x00000006d418723c */ /* 0x040fe20000041818 */
[----:B------:R-:W-:Y:S01]  /*6fe0*/  LDSM.16.M88.4 R4, [R224+0x6000] ;  /* 0x00600000e004783b */ /* 0x000fe20000000200 */
[----:B--2---:R-:W2:Y:S11]  /*6ff0*/  MUFU.TANH R3, R14 ;  /* 0x0000000e00037308 */ /* 0x004eb60000002400 */
[----:B------:R-:W-:Y:S03]  /*7000*/  @!UPT UIADD3 URZ, URZ, URZ, URZ ;  /* 0x0000003f3f3ff290 */ /* 0x000fe6000fffe03f */
[----:B------:R-:W-:Y:S02]  /*7010*/  FMUL.FTZ R20, R20, c[0x0][0x320] ;  /* 0x0000c80014147a20 */ /* 0x000fe40000410000 */
[----:B------:R-:W-:Y:S02]  /*7020*/  FMUL.FTZ R21, R21, c[0x0][0x320] ;  /* 0x0000c80015157a20 */ /* 0x000fe40000410000 */
[----:B------:R-:W-:Y:S02]  /*7030*/  FMUL.FTZ R22, R22, c[0x0][0x320] ;  /* 0x0000c80016167a20 */ /* 0x000fe40000410000 */
[----:B------:R-:W-:Y:S02]  /*7040*/  FMUL.FTZ R23, R23, c[0x0][0x320] ;  /* 0x0000c80017177a20 */ /* 0x000fe40000410000 */
[----:B------:R-:W-:Y:S01]  /*7050*/  FMUL.FTZ R24, R24, c[0x0][0x320] ;  /* 0x0000c80018187a20 */ /* 0x000fe20000410000 */
[----:B-1----:R-:W1:Y:S01]  /*7060*/  MUFU.TANH R8, R15 ;  /* 0x0000000f00087308 */ /* 0x002e620000002400 */
[----:B------:R-:W-:Y:S02]  /*7070*/  FMUL.FTZ R25, R25, c[0x0][0x320] ;  /* 0x0000c80019197a20 */ /* 0x000fe40000410000 */
[----:B------:R-:W-:Y:S02]  /*7080*/  FMUL.FTZ R26, R26, c[0x0][0x320] ;  /* 0x0000c8001a1a7a20 */ /* 0x000fe40000410000 */
[----:B------:R-:W-:Y:S05]  /*7090*/  FMUL.FTZ R27, R27, c[0x0][0x320] ;  /* 0x0000c8001b1b7a20 */ /* 0x000fea0000410000 */
[----:B------:R-:W-:Y:S01]  /*70a0*/  MUFU.TANH R170, R20 ;  /* 0x0000001400aa7308 */ /* 0x000fe20000002400 */
[----:B--2---:R2:W-:Y:S09]  /*70b0*/  STL [R1+0x8], R3 ;  /* 0x0000080301007387 */ /* 0x0045f20000100800 */
[----:B------:R-:W-:Y:S01]  /*70c0*/  MUFU.TANH R171, R21 ;  /* 0x0000001500ab7308 */ /* 0x000fe20000002400 */
[----:B-1----:R-:W-:Y:S04]  /*70d0*/  STL [R1+0x4], R8 ;  /* 0x0000040801007387 */ /* 0x002fe80000100800 */
[----:B------:R-:W1:Y:S05]  /*70e0*/  LDSM.16.M88.4 R8, [R224+0x5800] ;  /* 0x00580000e008783b */ /* 0x000e6a0000000200 */
[----:B------:R-:W-:Y:S10]  /*70f0*/  MUFU.TANH R176, R22 ;  /* 0x0000001600b07308 */ /* 0x000ff40000002400 */
[----:B--2---:R-:W2:Y:S10]  /*7100*/  MUFU.TANH R3, R16 ;  /* 0x0000001000037308 */ /* 0x004eb40000002400 */
[----:B------:R3:W4:Y:S10]  /*7110*/  MUFU.TANH R177, R23 ;  /* 0x0000001700b17308 */ /* 0x0007340000002400 */
[----:B------:R3:W3:Y:S01]  /*7120*/  MUFU.TANH R178, R24 ;  /* 0x0000001800b27308 */ /* 0x0006e20000002400 */
[----:B--2---:R-:W-:Y:S01]  /*7130*/  STL [R1], R3 ;  /* 0x0000000301007387 */ /* 0x004fe20000100800 */
[C---:B-1----:R-:W-:Y:S08]  /*7140*/  HMMA.16816.F32.BF16 R28, R212.reuse, R8, R28 ;  /* 0x00000008d41c723c */ /* 0x042ff0000004181c */
[----:B------:R1:W2:Y:S01]  /*7150*/  MUFU.TANH R179, R25 ;  /* 0x0000001900b37308 */ /* 0x0002a20000002400 */
[C---:B------:R-:W-:Y:S01]  /*7160*/  HMMA.16816.F32.BF16 R32, R212.reuse, R10, R32 ;  /* 0x0000000ad420723c */ /* 0x040fe20000041820 */
[----:B------:R-:W5:Y:S08]  /*7170*/  LDSM.16.M88.4 R8, [R224+0x6800] ;  /* 0x00680000e008783b */ /* 0x000f700000000200 */
[----:B------:R1:W1:Y:S01]  /*7180*/  MUFU.TANH R180, R26 ;  /* 0x0000001a00b47308 */ /* 0x0002620000002400 */
[C---:B------:R-:W-:Y:S09]  /*7190*/  HMMA.16816.F32.BF16 R36, R212.reuse, R4, R36 ;  /* 0x00000004d424723c */ /* 0x040ff20000041824 */
[----:B------:R1:W1:Y:S01]  /*71a0*/  MUFU.TANH R181, R27 ;  /* 0x0000001b00b57308 */ /* 0x0002620000002400 */
[C---:B------:R-:W-:Y:S01]  /*71b0*/  HMMA.16816.F32.BF16 R40, R212.reuse, R6, R40 ;  /* 0x00000006d428723c */ /* 0x040fe20000041828 */
[----:B------:R-:W1:Y:S02]  /*71c0*/  LDSM.16.M88.4 R4, [R224+0x7000] ;  /* 0x00700000e004783b */ /* 0x000e640000000200 */
[----:B------:R-:W-:Y:S02]  /*71d0*/  FMUL.FTZ R28, R28, c[0x0][0x320] ;  /* 0x0000c8001c1c7a20 */ /* 0x000fe40000410000 */
[----:B------:R-:W-:Y:S04]  /*71e0*/  FMUL.FTZ R29, R29, c[0x0][0x320] ;  /* 0x0000c8001d1d7a20 */ /* 0x000fe80000410000 */
[----:B------:R1:W1:Y:S03]  /*71f0*/  MUFU.TANH R206, R28 ;  /* 0x0000001c00ce7308 */ /* 0x0002660000002400 */
[----:B------:R-:W-:Y:S02]  /*7200*/  FMUL.FTZ R30, R30, c[0x0][0x320] ;  /* 0x0000c8001e1e7a20 */ /* 0x000fe40000410000 */
[----:B------:R-:W-:Y:S02]  /*7210*/  FMUL.FTZ R31, R31, c[0x0][0x320] ;  /* 0x0000c8001f1f7a20 */ /* 0x000fe40000410000 */
[----:B------:R-:W-:Y:S02]  /*7220*/  FMUL.FTZ R32, R32, c[0x0][0x320] ;  /* 0x0000c80020207a20 */ /* 0x000fe40000410000 */
[----:B------:R-:W-:Y:S01]  /*7230*/  FMUL.FTZ R33, R33, c[0x0][0x320] ;  /* 0x0000c80021217a20 */ /* 0x000fe20000410000 */
[----:B------:R2:W2:Y:S01]  /*7240*/  MUFU.TANH R204, R29 ;  /* 0x0000001d00cc7308 */ /* 0x0004a20000002400 */
[----:B------:R-:W-:Y:S02]  /*7250*/  FMUL.FTZ R34, R34, c[0x0][0x320] ;  /* 0x0000c80022227a20 */ /* 0x000fe40000410000 */
[----:B------:R-:W-:Y:S02]  /*7260*/  FMUL.FTZ R35, R35, c[0x0][0x320] ;  /* 0x0000c80023237a20 */ /* 0x000fe40000410000 */
[----:B------:R-:W-:Y:S01]  /*7270*/  FMUL.FTZ R36, R36, c[0x0][0x320] ;  /* 0x0000c80024247a20 */ /* 0x000fe20000410000 */
[C---:B-----5:R-:W-:Y:S04]  /*7280*/  HMMA.16816.F32.BF16 R44, R212.reuse, R8, R44 ;  /* 0x00000008d42c723c */ /* 0x060fe8000004182c */
[----:B------:R2:W2:Y:S01]  /*7290*/  MUFU.TANH R207, R30 ;  /* 0x0000001e00cf7308 */ /* 0x0004a20000002400 */
[----:B------:R-:W-:Y:S02]  /*72a0*/  FMUL.FTZ R37, R37, c[0x0][0x320] ;  /* 0x0000c80025257a20 */ /* 0x000fe40000410000 */
[----:B------:R-:W-:Y:S01]  /*72b0*/  FMUL.FTZ R38, R38, c[0x0][0x320] ;  /* 0x0000c80026267a20 */ /* 0x000fe20000410000 */
[C---:B------:R-:W-:Y:S01]  /*72c0*/  HMMA.16816.F32.BF16 R48, R212.reuse, R10, R48 ;  /* 0x0000000ad430723c */ /* 0x040fe20000041830 */
[----:B------:R-:W5:Y:S01]  /*72d0*/  LDSM.16.M88.4 R8, [R224+0x7800] ;  /* 0x00780000e008783b */ /* 0x000f620000000200 */
[----:B------:R-:W-:Y:S04]  /*72e0*/  DEPBAR.LE SB0, 0x0 ;  /* 0x000080000000791a */ /* 0x000fe80000000000 */
[----:B------:R2:W2:Y:S01]  /*72f0*/  MUFU.TANH R209, R31 ;  /* 0x0000001f00d17308 */ /* 0x0004a20000002400 */
[----:B------:R-:W-:Y:S01]  /*7300*/  FMUL.FTZ R39, R39, c[0x0][0x320] ;  /* 0x0000c80027277a20 */ /* 0x000fe20000410000 */
[C---:B-1----:R-:W-:Y:S01]  /*7310*/  HMMA.16816.F32.BF16 R52, R212.reuse, R4, R52 ;  /* 0x00000004d434723c */ /* 0x042fe20000041834 */
[----:B------:R-:W-:Y:S04]  /*7320*/  BAR.SYNC.DEFER_BLOCKING 0x0 ;  /* 0x0000000000007b1d */ /* 0x000fe80000010000 */
[----:B------:R-:W-:Y:S02]  /*7330*/  FMUL.FTZ R40, R40, c[0x0][0x320] ;  /* 0x0000c80028287a20 */ /* 0x000fe40000410000 */
[----:B------:R-:W-:Y:S01]  /*7340*/  FMUL.FTZ R41, R41, c[0x0][0x320] ;  /* 0x0000c80029297a20 */ /* 0x000fe20000410000 */
[----:B------:R1:W1:Y:S01]  /*7350*/  MUFU.TANH R210, R32 ;  /* 0x0000002000d27308 */ /* 0x0002620000002400 */
[C---:B------:R-:W-:Y:S03]  /*7360*/  HMMA.16816.F32.BF16 R56, R212.reuse, R6, R56 ;  /* 0x00000006d438723c */ /* 0x040fe60000041838 */
[----:B------:R-:W-:Y:S02]  /*7370*/  FMUL.FTZ R42, R42, c[0x0][0x320] ;  /* 0x0000c8002a2a7a20 */ /* 0x000fe40000410000 */
[----:B------:R-:W-:Y:S02]  /*7380*/  FMUL.FTZ R43, R43, c[0x0][0x320] ;  /* 0x0000c8002b2b7a20 */ /* 0x000fe40000410000 */
[----:B------:R-:W-:Y:S02]  /*7390*/  FMUL.FTZ R44, R44, c[0x0][0x320] ;  /* 0x0000c8002c2c7a20 */ /* 0x000fe40000410000 */
[----:B------:R1:W1:Y:S03]  /*73a0*/  MUFU.TANH R211, R33 ;  /* 0x0000002100d37308 */ /* 0x0002660000002400 */
[----:B------:R-:W-:Y:S02]  /*73b0*/  FMUL.FTZ R45, R45, c[0x0][0x320] ;  /* 0x0000c8002d2d7a20 */ /* 0x000fe40000410000 */
[----:B------:R-:W-:Y:S02]  /*73c0*/  FMUL.FTZ R46, R46, c[0x0][0x320] ;  /* 0x0000c8002e2e7a20 */ /* 0x000fe40000410000 */
[----:B------:R-:W-:Y:S02]  /*73d0*/  FMUL.FTZ R47, R47, c[0x0][0x320] ;  /* 0x0000c8002f2f7a20 */ /* 0x000fe40000410000 */
[----:B------:R-:W-:Y:S01]  /*73e0*/  FMUL.FTZ R48, R48, c[0x0][0x320] ;  /* 0x0000c80030307a20 */ /* 0x000fe20000410000 */
[----:B------:R1:W1:Y:S01]  /*73f0*/  MUFU.TANH R250, R34 ;  /* 0x0000002200fa7308 */ /* 0x0002620000002400 */
[----:B------:R-:W-:Y:S02]  /*7400*/  FMUL.FTZ R49, R49, c[0x0][0x320] ;  /* 0x0000c80031317a20 */ /* 0x000fe40000410000 */
[----:B------:R-:W-:Y:S01]  /*7410*/  FMUL.FTZ R50, R50, c[0x0][0x320] ;  /* 0x0000c80032327a20 */ /* 0x000fe20000410000 */
[C---:B-----5:R-:W-:Y:S03]  /*7420*/  HMMA.16816.F32.BF16 R60, R212.reuse, R8, R60 ;  /* 0x00000008d43c723c */ /* 0x060fe6000004183c */
[----:B------:R-:W-:Y:S03]  /*7430*/  FMUL.FTZ R51, R51, c[0x0][0x320] ;  /* 0x0000c80033337a20 */ /* 0x000fe60000410000 */
[----:B------:R1:W1:Y:S01]  /*7440*/  MUFU.TANH R251, R35 ;  /* 0x0000002300fb7308 */ /* 0x0002620000002400 */
[----:B------:R-:W-:Y:S01]  /*7450*/  FMUL.FTZ R52, R52, c[0x0][0x320] ;  /* 0x0000c80034347a20 */ /* 0x000fe20000410000 */
[----:B------:R-:W-:Y:S04]  /*7460*/  HMMA.16816.F32.BF16 R64, R212, R10, R64 ;  /* 0x0000000ad440723c */ /* 0x000fe80000041840 */
[----:B------:R-:W-:Y:S02]  /*7470*/  FMUL.FTZ R53, R53, c[0x0][0x320] ;  /* 0x0000c80035357a20 */ /* 0x000fe40000410000 */
[----:B------:R-:W-:Y:S02]  /*7480*/  FMUL.FTZ R54, R54, c[0x0][0x320] ;  /* 0x0000c80036367a20 */ /* 0x000fe40000410000 */
[----:B------:R1:W1:Y:S01]  /*7490*/  MUFU.TANH R19, R36 ;  /* 0x0000002400137308 */ /* 0x0002620000002400 */
[----:B------:R-:W-:Y:S03]  /*74a0*/  FMUL.FTZ R55, R55, c[0x0][0x320] ;  /* 0x0000c80037377a20 */ /* 0x000fe60000410000 */
[----:B------:R-:W-:Y:S02]  /*74b0*/  FMUL.FTZ R56, R56, c[0x0][0x320] ;  /* 0x0000c80038387a20 */ /* 0x000fe40000410000 */
[----:B------:R-:W-:Y:S02]  /*74c0*/  FMUL.FTZ R57, R57, c[0x0][0x320] ;  /* 0x0000c80039397a20 */ /* 0x000fe40000410000 */
[----:B------:R-:W-:Y:S02]  /*74d0*/  FMUL.FTZ R58, R58, c[0x0][0x320] ;  /* 0x0000c8003a3a7a20 */ /* 0x000fe40000410000 */
[----:B------:R1:W1:Y:S01]  /*74e0*/  MUFU.TANH R18, R37 ;  /* 0x0000002500127308 */ /* 0x0002620000002400 */
[----:B------:R-:W-:Y:S02]  /*74f0*/  FMUL.FTZ R59, R59, c[0x0][0x320] ;  /* 0x0000c8003b3b7a20 */ /* 0x000fe40000410000 */
[----:B------:R-:W-:Y:S02]  /*7500*/  FMUL.FTZ R60, R60, c[0x0][0x320] ;  /* 0x0000c8003c3c7a20 */ /* 0x000fe40000410000 */
[----:B------:R-:W-:Y:S02]  /*7510*/  FMUL.FTZ R61, R61, c[0x0][0x320] ;  /* 0x0000c8003d3d7a20 */ /* 0x000fe40000410000 */
[----:B------:R-:W-:Y:S02]  /*7520*/  FMUL.FTZ R62, R62, c[0x0][0x320] ;  /* 0x0000c8003e3e7a20 */ /* 0x000fe40000410000 */
[----:B------:R-:W-:Y:S01]  /*7530*/  FMUL.FTZ R63, R63, c[0x0][0x320] ;  /* 0x0000c8003f3f7a20 */ /* 0x000fe20000410000 */
[----:B------:R1:W1:Y:S01]  /*7540*/  MUFU.TANH R135, R38 ;  /* 0x0000002600877308 */ /* 0x0002620000002400 */
[----:B------:R-:W-:Y:S02]  /*7550*/  FMUL.FTZ R64, R64, c[0x0][0x320] ;  /* 0x0000c80040407a20 */ /* 0x000fe40000410000 */
[----:B------:R-:W-:Y:S02]  /*7560*/  FMUL.FTZ R65, R65, c[0x0][0x320] ;  /* 0x0000c80041417a20 */ /* 0x000fe40000410000 */
[----:B------:R-:W-:Y:S02]  /*7570*/  FMUL.FTZ R66, R66, c[0x0][0x320] ;  /* 0x0000c80042427a20 */ /* 0x000fe40000410000 */
[----:B------:R-:W-:Y:S03]  /*7580*/  FMUL.FTZ R3, R67, c[0x0][0x320] ;  /* 0x0000c80043037a20 */ /* 0x000fe60000410000 */
[----:B------:R1:W1:Y:S10]  /*7590*/  MUFU.TANH R132, R39 ;  /* 0x0000002700847308 */ /* 0x0002740000002400 */
        /* <DEDUP_REMOVED lines=27> */
[----:B------:R1:W1:Y:S02]  /*7750*/  MUFU.TANH R133, R3 ;  /* 0x0000000300857308 */ /* 0x0002640000002400 */
[----:B-1234-:R-:W-:-:S05]  /*7760*/  @P1 BRA `(.L_x_8) ;  /* 0xffffe44000001947 */ /* 0x01efca000383ffff */
.L_x_7:
[----:B---3--:R-:W2:Y:S01]  /*7770*/  LDL.LU R8, [R1+0x18] ;  /* 0x0000180001087983 */ /* 0x008ea20000300800 */
[----:B------:R-:W-:Y:S01]  /*7780*/  FMNMX.FTZ R5, R147, R2, !PT ;  /* 0x0000000293057209 */ /* 0x000fe20007810000 */
[----:B------:R-:W-:Y:S01]  /*7790*/  UISETP.GT.AND UP0, UPT, UR6, UR8, UPT ;  /* 0x000000080600728c */ /* 0x000fe2000bf04270 */
[----:B------:R-:W-:Y:S01]  /*77a0*/  FMNMX.FTZ R3, R145, R0, !PT ;  /* 0x0000000091037209 */ /* 0x000fe20007810000 */
[----:B------:R-:W3:Y:S01]  /*77b0*/  LDL.LU R7, [R1+0x14] ;  /* 0x0000140001077983 */ /* 0x000ee20000300800 */
[----:B------:R-:W-:Y:S01]  /*77c0*/  FMNMX.FTZ R5, R146, R5, !PT ;  /* 0x0000000592057209 */ /* 0x000fe20007810000 */
[----:B------:R-:W-:Y:S01]  /*77d0*/  UIADD3 UR6, UR6, -0x1, URZ ;  /* 0xffffffff06067890 */ /* 0x000fe2000fffe03f */
[----:B------:R-:W-:Y:S01]  /*77e0*/  FMNMX.FTZ R3, R144, R3, !PT ;  /* 0x0000000390037209 */ /* 0x000fe20007810000 */
[----:B------:R-:W4:Y:S01]  /*77f0*/  LDL.LU R32, [R1+0x10] ;  /* 0x0000100001207983 */ /* 0x000f220000300800 */
[----:B------:R-:W-:Y:S02]  /*7800*/  FMNMX.FTZ R5, R148, R5, !PT ;  /* 0x0000000594057209 */ /* 0x000fe40007810000 */
[----:B------:R-:W-:Y:S01]  /*7810*/  MOV R48, R19 ;  /* 0x0000001300307202 */ /* 0x000fe20000000f00 */
[----:B------:R-:W5:Y:S01]  /*7820*/  LDL.LU R41, [R1+0xc] ;  /* 0x00000c0001297983 */ /* 0x000f620000300800 */
[----:B------:R-:W-:Y:S02]  /*7830*/  FMNMX.FTZ R5, R151, R5, !PT ;  /* 0x0000000597057209 */ /* 0x000fe40007810000 */
[----:B------:R-:W-:Y:S01]  /*7840*/  MOV R49, R18 ;  /* 0x0000001200317202 */ /* 0x000fe20000000f00 */
[----:B------:R-:W5:Y:S01]  /*7850*/  LDL.LU R40, [R1+0x8] ;  /* 0x0000080001287983 */ /* 0x000f620000300800 */
[----:B------:R-:W-:Y:S02]  /*7860*/  MOV R50, R135 ;  /* 0x0000008700327202 */ /* 0x000fe40000000f00 */
[----:B------:R-:W-:Y:S01]  /*7870*/  MOV R51, R132 ;  /* 0x0000008400337202 */ /* 0x000fe20000000f00 */
[----:B------:R-:W5:Y:S01]  /*7880*/  LDL.LU R64, [R1+0x4] ;  /* 0x0000040001407983 */ /* 0x000f620000300800 */
[----:B------:R-:W-:Y:S02]  /*7890*/  MOV R56, R153 ;  /* 0x0000009900387202 */ /* 0x000fe40000000f00 */
[----:B------:R-:W-:Y:S01]  /*78a0*/  MOV R57, R150 ;  /* 0x0000009600397202 */ /* 0x000fe20000000f00 */
[----:B------:R-:W5:Y:S01]  /*78b0*/  LDL.LU R59, [R1] ;  /* 0x00000000013b7983 */ /* 0x000f620000300800 */
[----:B------:R-:W-:Y:S02]  /*78c0*/  MOV R58, R149 ;  /* 0x00000095003a7202 */ /* 0x000fe40000000f00 */
[----:B------:R-:W-:Y:S01]  /*78d0*/  PLOP3.LUT P1, PT, PT, PT, UP0, 0x80, 0x0 ;  /* 0x000000000000781c */ /* 0x000fe20003f2f008 */
[----:B------:R-:W-:Y:S08]  /*78e0*/  LDSM.16.MT88.4 R12, [R236+0x100] ;  /* 0x00010000ec0c783b */ /* 0x000ff00000004200 */
[----:B------:R-:W-:Y:S08]  /*78f0*/  LDSM.16.MT88.4 R20, [R234+0x100] ;  /* 0x00010000ea14783b */ /* 0x000ff00000004200 */
[----:B------:R-:W-:Y:S08]  /*7900*/  LDSM.16.MT88.4 R28, [R233+0x100] ;  /* 0x00010000e91c783b */ /* 0x000ff00000004200 */
[----:B------:R-:W-:Y:S08]  /*7910*/  LDSM.16.MT88.4 R36, [R232+0x100] ;  /* 0x00010000e824783b */ /* 0x000ff00000004200 */
[----:B------:R-:W-:Y:S08]  /*7920*/  LDSM.16.MT88.4 R44, [R236+0x4100] ;  /* 0x00410000ec2c783b */ /* 0x000ff00000004200 */
[----:B------:R-:W-:Y:S08]  /*7930*/  LDSM.16.MT88.4 R52, [R234+0x4100] ;  /* 0x00410000ea34783b */ /* 0x000ff00000004200 */
[----:B------:R-:W-:Y:S08]  /*7940*/  LDSM.16.MT88.4 R60, [R233+0x4100] ;  /* 0x00410000e93c783b */ /* 0x000ff00000004200 */
[----:B------:R-:W0:Y:S01]  /*7950*/  LDGDEPBAR ;  /* 0x00000000000079af */ /* 0x000e220000000000 */
[----:B--2---:R-:W-:Y:S04]  /*7960*/  FMNMX.FTZ R3, R8, R3, !PT ;  /* 0x0000000308037209 */ /* 0x004fe80007810000 */
[----:B---3--:R-:W-:Y:S02]  /*7970*/  FMNMX.FTZ R3, R7, R3, !PT ;  /* 0x0000000307037209 */ /* 0x008fe40007810000 */
[----:B----4-:R-:W-:Y:S04]  /*7980*/  FMNMX.FTZ R5, R32, R5, !PT ;  /* 0x0000000520057209 */ /* 0x010fe80007810000 */
[----:B-----5:R-:W-:Y:S02]  /*7990*/  FMNMX.FTZ R5, R41, R5, !PT ;  /* 0x0000000529057209 */ /* 0x020fe40007810000 */
[----:B------:R-:W-:Y:S04]  /*79a0*/  FMNMX.FTZ R3, R40, R3, !PT ;  /* 0x0000000328037209 */ /* 0x000fe80007810000 */
[----:B------:R-:W-:Y:S02]  /*79b0*/  FMNMX.FTZ R3, R64, R3, !PT ;  /* 0x0000000340037209 */ /* 0x000fe40007810000 */
        /* <DEDUP_REMOVED lines=51> */
[----:B------:R-:W-:Y:S03]  /*7cf0*/  FMNMX.FTZ R3, R133, R3, !PT ;  /* 0x0000000385037209 */ /* 0x000fe60007810000 */
[----:B------:R-:W1:Y:S08]  /*7d00*/  SHFL.BFLY PT, R6, R5, 0x2, 0x1f ;  /* 0x0c401f0005067f89 */ /* 0x000e7000000e0000 */
[----:B------:R-:W2:Y:S01]  /*7d10*/  SHFL.BFLY PT, R4, R3, 0x2, 0x1f ;  /* 0x0c401f0003047f89 */ /* 0x000ea200000e0000 */
[----:B-1----:R-:W-:Y:S07]  /*7d20*/  FMNMX.FTZ R5, R5, R6, !PT ;  /* 0x0000000605057209 */ /* 0x002fee0007810000 */
[----:B------:R-:W1:Y:S01]  /*7d30*/  SHFL.BFLY PT, R132, R5, 0x1, 0x1f ;  /* 0x0c201f0005847f89 */ /* 0x000e6200000e0000 */
[----:B--2---:R-:W-:Y:S07]  /*7d40*/  FMNMX.FTZ R4, R3, R4, !PT ;  /* 0x0000000403047209 */ /* 0x004fee0007810000 */
[----:B------:R-:W2:Y:S01]  /*7d50*/  SHFL.BFLY PT, R3, R4, 0x1, 0x1f ;  /* 0x0c201f0004037f89 */ /* 0x000ea200000e0000 */
[----:B-1----:R-:W-:Y:S05]  /*7d60*/  FMNMX.FTZ R132, R5, R132, !PT ;  /* 0x0000008405847209 */ /* 0x002fea0007810000 */
[C---:B------:R-:W-:Y:S02]  /*7d70*/  FMUL.FTZ R153, R132.reuse, c[0x0][0x2d0] ;  /* 0x0000b40084997a20 */ /* 0x040fe40000410000 */
[----:B------:R-:W-:Y:S01]  /*7d80*/  FADD.FTZ R2, -R132, R2 ;  /* 0x0000000284027221 */ /* 0x000fe20000010100 */
[----:B--2---:R-:W-:Y:S01]  /*7d90*/  FMNMX.FTZ R3, R3, R4, !PT ;  /* 0x0000000403037209 */ /* 0x004fe20007810000 */
[--C-:B------:R-:W-:Y:S02]  /*7da0*/  FFMA.FTZ R150, R147, c[0x0][0x2d0], -R153.reuse ;  /* 0x0000b40093967a23 */ /* 0x100fe40000010899 */
[--C-:B------:R-:W-:Y:S02]  /*7db0*/  FFMA.FTZ R147, R151, c[0x0][0x2d0], -R153.reuse ;  /* 0x0000b40097937a23 */ /* 0x100fe40000010899 */
[C---:B------:R-:W-:Y:S02]  /*7dc0*/  FMUL.FTZ R151, R3.reuse, c[0x0][0x2d0] ;  /* 0x0000b40003977a20 */ /* 0x040fe40000410000 */
[----:B------:R-:W-:Y:S01]  /*7dd0*/  FADD.FTZ R0, -R3, R0 ;  /* 0x0000000003007221 */ /* 0x000fe20000010100 */
[----:B------:R-:W-:Y:S01]  /*7de0*/  MUFU.EX2 R150, R150 ;  /* 0x0000009600967308 */ /* 0x000fe20000000800 */
[----:B------:R-:W-:Y:S02]  /*7df0*/  FMUL.FTZ R2, R2, c[0x0][0x2d0] ;  /* 0x0000b40002027a20 */ /* 0x000fe40000410000 */
[----:B------:R-:W-:Y:S02]  /*7e00*/  FMUL.FTZ R0, R0, c[0x0][0x2d0] ;  /* 0x0000b40000007a20 */ /* 0x000fe40000410000 */
[--C-:B------:R-:W-:Y:S02]  /*7e10*/  FFMA.FTZ R149, R146, c[0x0][0x2d0], -R153.reuse ;  /* 0x0000b40092957a23 */ /* 0x100fe40000010899 */
[----:B------:R-:W-:Y:S02]  /*7e20*/  FFMA.FTZ R148, R148, c[0x0][0x2d0], -R153 ;  /* 0x0000b40094947a23 */ /* 0x000fe40000010899 */
[--C-:B------:R-:W-:Y:S01]  /*7e30*/  FFMA.FTZ R146, R145, c[0x0][0x2d0], -R151.reuse ;  /* 0x0000b40091927a23 */ /* 0x100fe20000010897 */
[----:B------:R-:W1:Y:S01]  /*7e40*/  MUFU.EX2 R2, R2 ;  /* 0x0000000200027308 */ /* 0x000e620000000800 */
[--C-:B------:R-:W-:Y:S02]  /*7e50*/  FFMA.FTZ R145, R144, c[0x0][0x2d0], -R151.reuse ;  /* 0x0000b40090917a23 */ /* 0x100fe40000010897 */
[--C-:B------:R-:W-:Y:S02]  /*7e60*/  FFMA.FTZ R144, R8, c[0x0][0x2d0], -R151.reuse ;  /* 0x0000b40008907a23 */ /* 0x100fe40000010897 */
[----:B------:R-:W-:Y:S02]  /*7e70*/  FFMA.FTZ R135, R7, c[0x0][0x2d0], -R151 ;  /* 0x0000b40007877a23 */ /* 0x000fe40000010897 */
[--C-:B------:R-:W-:Y:S02]  /*7e80*/  FFMA.FTZ R158, R158, c[0x0][0x2d0], -R153.reuse ;  /* 0x0000b4009e9e7a23 */ /* 0x100fe40000010899 */
[--C-:B------:R-:W-:Y:S01]  /*7e90*/  FFMA.FTZ R170, R170, c[0x0][0x2d0], -R153.reuse ;  /* 0x0000b400aaaa7a23 */ /* 0x100fe20000010899 */
[----:B------:R-:W2:Y:S01]  /*7ea0*/  MUFU.EX2 R0, R0 ;  /* 0x0000000000007308 */ /* 0x000ea20000000800 */
[--C-:B------:R-:W-:Y:S02]  /*7eb0*/  FFMA.FTZ R171, R171, c[0x0][0x2d0], -R153.reuse ;  /* 0x0000b400abab7a23 */ /* 0x100fe40000010899 */
[--C-:B------:R-:W-:Y:S02]  /*7ec0*/  FFMA.FTZ R178, R178, c[0x0][0x2d0], -R153.reuse ;  /* 0x0000b400b2b27a23 */ /* 0x100fe40000010899 */
[--C-:B------:R-:W-:Y:S02]  /*7ed0*/  FFMA.FTZ R179, R179, c[0x0][0x2d0], -R153.reuse ;  /* 0x0000b400b3b37a23 */ /* 0x100fe40000010899 */
[--C-:B------:R-:W-:Y:S02]  /*7ee0*/  FFMA.FTZ R206, R206, c[0x0][0x2d0], -R153.reuse ;  /* 0x0000b400cece7a23 */ /* 0x100fe40000010899 */
[--C-:B------:R-:W-:Y:S01]  /*7ef0*/  FFMA.FTZ R204, R204, c[0x0][0x2d0], -R153.reuse ;  /* 0x0000b400cccc7a23 */ /* 0x100fe20000010899 */
[----:B------:R-:W3:Y:S01]  /*7f00*/  MUFU.EX2 R149, R149 ;  /* 0x0000009500957308 */ /* 0x000ee20000000800 */
[--C-:B------:R-:W-:Y:S02]  /*7f10*/  FFMA.FTZ R210, R210, c[0x0][0x2d0], -R153.reuse ;  /* 0x0000b400d2d27a23 */ /* 0x100fe40000010899 */
[----:B------:R-:W-:Y:S02]  /*7f20*/  FFMA.FTZ R211, R211, c[0x0][0x2d0], -R153 ;  /* 0x0000b400d3d37a23 */ /* 0x000fe40000010899 */
[C---:B-1----:R-:W-:Y:S02]  /*7f30*/  FMUL.FTZ R4, R2.reuse, R128 ;  /* 0x0000008002047220 */ /* 0x042fe40000410000 */
[C---:B------:R-:W-:Y:S02]  /*7f40*/  FMUL.FTZ R5, R2.reuse, R129 ;  /* 0x0000008102057220 */ /* 0x040fe40000410000 */
[C---:B------:R-:W-:Y:S01]  /*7f50*/  FMUL.FTZ R8, R2.reuse, R124 ;  /* 0x0000007c02087220 */ /* 0x040fe20000410000 */
[----:B------:R-:W-:Y:S01]  /*7f60*/  MUFU.EX2 R148, R148 ;  /* 0x0000009400947308 */ /* 0x000fe20000000800 */
[C---:B------:R-:W-:Y:S01]  /*7f70*/  FMUL.FTZ R9, R2.reuse, R125 ;  /* 0x0000007d02097220 */ /* 0x040fe20000410000 */
[----:B------:R-:W-:Y:S01]  /*7f80*/  MOV R124, R58 ;  /* 0x0000003a007c7202 */ /* 0x000fe20000000f00 */
[----:B------:R-:W-:Y:S01]  /*7f90*/  FMUL.FTZ R16, R2, R116 ;  /* 0x0000007402107220 */ /* 0x000fe20000410000 */
[----:B------:R-:W-:Y:S01]  /*7fa0*/  MOV R125, R57 ;  /* 0x00000039007d7202 */ /* 0x000fe20000000f00 */
[C---:B--2---:R-:W-:Y:S02]  /*7fb0*/  FMUL.FTZ R6, R0.reuse, R130 ;  /* 0x0000008200067220 */ /* 0x044fe40000410000 */
[C---:B------:R-:W-:Y:S02]  /*7fc0*/  FMUL.FTZ R7, R0.reuse, R131 ;  /* 0x0000008300077220 */ /* 0x040fe40000410000 */
[C---:B------:R-:W-:Y:S01]  /*7fd0*/  FMUL.FTZ R10, R0.reuse, R126 ;  /* 0x0000007e000a7220 */ /* 0x040fe20000410000 */
[----:B------:R-:W1:Y:S01]  /*7fe0*/  MUFU.EX2 R147, R147 ;  /* 0x0000009300937308 */ /* 0x000e620000000800 */
[----:B------:R-:W-:Y:S01]  /*7ff0*/  FMUL.FTZ R11, R0, R127 ;  /* 0x0000007f000b7220 */ /* 0x000fe20000410000 */
[----:B------:R-:W-:Y:S01]  /*8000*/  MOV R127, R51 ;  /* 0x00000033007f7202 */ /* 0x000fe20000000f00 */
[----:B------:R-:W-:Y:S01]  /*8010*/  FMUL.FTZ R17, R2, R117 ;  /* 0x0000007502117220 */ /* 0x000fe20000410000 */
[----:B---3--:R-:W-:Y:S01]  /*8020*/  F2FP.BF16.PACK_AB R128, R149, R150 ;  /* 0x000000969580723e */ /* 0x008fe200000010ff */
[C---:B------:R-:W-:Y:S01]  /*8030*/  FMUL.FTZ R18, R0.reuse, R118 ;  /* 0x0000007600127220 */ /* 0x040fe20000410000 */
[----:B------:R-:W-:Y:S01]  /*8040*/  MOV R126, R56 ;  /* 0x00000038007e7202 */ /* 0x000fe20000000f00 */
[----:B------:R-:W-:Y:S02]  /*8050*/  FMUL.FTZ R19, R0, R119 ;  /* 0x0000007700137220 */ /* 0x000fe40000410000 */
[----:B------:R-:W-:Y:S01]  /*8060*/  FMUL.FTZ R25, R2, R109 ;  /* 0x0000006d02197220 */ /* 0x000fe20000410000 */
[----:B------:R-:W-:Y:S01]  /*8070*/  MUFU.EX2 R146, R146 ;  /* 0x0000009200927308 */ /* 0x000fe20000000800 */
[C---:B------:R-:W-:Y:S01]  /*8080*/  FMUL.FTZ R26, R0.reuse, R110 ;  /* 0x0000006e001a7220 */ /* 0x040fe20000410000 */
[----:B------:R-:W-:Y:S01]  /*8090*/  LDSM.16.MT88.4 R116, [R234+0x3900] ;  /* 0x00390000ea74783b */ /* 0x000fe20000004200 */
[----:B------:R-:W-:Y:S02]  /*80a0*/  FMUL.FTZ R27, R0, R111 ;  /* 0x0000006f001b7220 */ /* 0x000fe40000410000 */
[C---:B------:R-:W-:Y:S02]  /*80b0*/  FMUL.FTZ R24, R2.reuse, R108 ;  /* 0x0000006c02187220 */ /* 0x040fe40000410000 */
[----:B------:R-:W-:Y:S02]  /*80c0*/  FMUL.FTZ R33, R2, R101 ;  /* 0x0000006502217220 */ /* 0x000fe40000410000 */
[C---:B------:R-:W-:Y:S01]  /*80d0*/  FMUL.FTZ R34, R0.reuse, R102 ;  /* 0x0000006600227220 */ /* 0x040fe20000410000 */
[----:B------:R-:W2:Y:S01]  /*80e0*/  MUFU.EX2 R145, R145 ;  /* 0x0000009100917308 */ /* 0x000ea20000000800 */
[C---:B------:R-:W-:Y:S02]  /*80f0*/  FMUL.FTZ R35, R0.reuse, R103 ;  /* 0x0000006700237220 */ /* 0x040fe40000410000 */
[C---:B------:R-:W-:Y:S01]  /*8100*/  FMUL.FTZ R42, R0.reuse, R94 ;  /* 0x0000005e002a7220 */ /* 0x040fe20000410000 */
[----:B-1----:R-:W-:Y:S01]  /*8110*/  F2FP.BF16.PACK_AB R130, R147, R148 ;  /* 0x000000949382723e */ /* 0x002fe200000010ff */
[C---:B------:R-:W-:Y:S02]  /*8120*/  FMUL.FTZ R43, R0.reuse, R95 ;  /* 0x0000005f002b7220 */ /* 0x040fe40000410000 */
[----:B------:R-:W-:Y:S02]  /*8130*/  FMUL.FTZ R51, R0, R87 ;  /* 0x0000005700337220 */ /* 0x000fe40000410000 */
[C---:B------:R-:W-:Y:S01]  /*8140*/  FMUL.FTZ R56, R2.reuse, R76 ;  /* 0x0000004c02387220 */ /* 0x040fe20000410000 */
[----:B------:R-:W-:Y:S01]  /*8150*/  MUFU.EX2 R144, R144 ;  /* 0x0000009000907308 */ /* 0x000fe20000000800 */
[----:B------:R-:W-:Y:S02]  /*8160*/  FMUL.FTZ R57, R2, R77 ;  /* 0x0000004d02397220 */ /* 0x000fe40000410000 */
[----:B------:R-:W-:Y:S02]  /*8170*/  FMUL.FTZ R58, R0, R78 ;  /* 0x0000004e003a7220 */ /* 0x000fe40000410000 */
[----:B------:R-:W-:Y:S02]  /*8180*/  FMUL.FTZ R65, R2, R69 ;  /* 0x0000004502417220 */ /* 0x000fe40000410000 */
[C---:B------:R-:W-:Y:S02]  /*8190*/  FMUL.FTZ R66, R0.reuse, R70 ;  /* 0x0000004600427220 */ /* 0x040fe40000410000 */
[----:B------:R-:W-:Y:S01]  /*81a0*/  FMUL.FTZ R67, R0, R71 ;  /* 0x0000004700437220 */ /* 0x000fe20000410000 */
[----:B------:R-:W1:Y:S01]  /*81b0*/  MUFU.EX2 R135, R135 ;  /* 0x0000008700877308 */ /* 0x000e620000000800 */
[----:B------:R-:W-:Y:S02]  /*81c0*/  FFMA.FTZ R252, R252, c[0x0][0x2d0], -R151 ;  /* 0x0000b400fcfc7a23 */ /* 0x000fe40000010897 */
[--C-:B------:R-:W-:Y:S01]  /*81d0*/  FFMA.FTZ R208, R208, c[0x0][0x2d0], -R153.reuse ;  /* 0x0000b400d0d07a23 */ /* 0x100fe20000010899 */
[----:B--2---:R-:W-:Y:S01]  /*81e0*/  F2FP.BF16.PACK_AB R129, R145, R146 ;  /* 0x000000929181723e */ /* 0x004fe200000010ff */
[--C-:B------:R-:W-:Y:S02]  /*81f0*/  FFMA.FTZ R205, R205, c[0x0][0x2d0], -R153.reuse ;  /* 0x0000b400cdcd7a23 */ /* 0x100fe40000010899 */
[--C-:B------:R-:W-:Y:S02]  /*8200*/  FFMA.FTZ R201, R201, c[0x0][0x2d0], -R153.reuse ;  /* 0x0000b400c9c97a23 */ /* 0x100fe40000010899 */
[--C-:B------:R-:W-:Y:S01]  /*8210*/  FFMA.FTZ R200, R200, c[0x0][0x2d0], -R153.reuse ;  /* 0x0000b400c8c87a23 */ /* 0x100fe20000010899 */
[----:B------:R-:W-:Y:S01]  /*8220*/  MUFU.EX2 R252, R252 ;  /* 0x000000fc00fc7308 */ /* 0x000fe20000000800 */
[--C-:B------:R-:W-:Y:S02]  /*8230*/  FFMA.FTZ R168, R168, c[0x0][0x2d0], -R153.reuse ;  /* 0x0000b400a8a87a23 */ /* 0x100fe40000010899 */
[--C-:B------:R-:W-:Y:S02]  /*8240*/  FFMA.FTZ R169, R169, c[0x0][0x2d0], -R153.reuse ;  /* 0x0000b400a9a97a23 */ /* 0x100fe40000010899 */
[--C-:B------:R-:W-:Y:S02]  /*8250*/  FFMA.FTZ R165, R165, c[0x0][0x2d0], -R153.reuse ;  /* 0x0000b400a5a57a23 */ /* 0x100fe40000010899 */
[--C-:B------:R-:W-:Y:S02]  /*8260*/  FFMA.FTZ R163, R163, c[0x0][0x2d0], -R153.reuse ;  /* 0x0000b400a3a37a23 */ /* 0x100fe40000010899 */
[--C-:B------:R-:W-:Y:S01]  /*8270*/  FFMA.FTZ R157, R157, c[0x0][0x2d0], -R153.reuse ;  /* 0x0000b4009d9d7a23 */ /* 0x100fe20000010899 */
[----:B------:R-:W-:Y:S01]  /*8280*/  MUFU.EX2 R158, R158 ;  /* 0x0000009e009e7308 */ /* 0x000fe20000000800 */
[--C-:B------:R-:W-:Y:S02]  /*8290*/  FFMA.FTZ R159, R159, c[0x0][0x2d0], -R153.reuse ;  /* 0x0000b4009f9f7a23 */ /* 0x100fe40000010899 */
[----:B------:R-:W-:Y:S01]  /*82a0*/  FFMA.FTZ R154, R154, c[0x0][0x2d0], -R153 ;  /* 0x0000b4009a9a7a23 */ /* 0x000fe20000010899 */
[----:B-1----:R-:W-:Y:S01]  /*82b0*/  F2FP.BF16.PACK_AB R131, R135, R144 ;  /* 0x000000908783723e */ /* 0x002fe200000010ff */
[--C-:B------:R-:W-:Y:S02]  /*82c0*/  FFMA.FTZ R161, R161, c[0x0][0x2d0], -R151.reuse ;  /* 0x0000b400a1a17a23 */ /* 0x100fe40000010897 */
[--C-:B------:R-:W-:Y:S02]  /*82d0*/  FFMA.FTZ R164, R164, c[0x0][0x2d0], -R151.reuse ;  /* 0x0000b400a4a47a23 */ /* 0x100fe40000010897 */
[--C-:B------:R-:W-:Y:S01]  /*82e0*/  FFMA.FTZ R176, R176, c[0x0][0x2d0], -R151.reuse ;  /* 0x0000b400b0b07a23 */ /* 0x100fe20000010897 */
[----:B------:R-:W-:Y:S01]  /*82f0*/  MUFU.EX2 R170, R170 ;  /* 0x000000aa00aa7308 */ /* 0x000fe20000000800 */
[C---:B------:R-:W-:Y:S05]  /*8300*/  HMMA.16816.F32.BF16 R4, R128.reuse, R12, R4 ;  /* 0x0000000c8004723c */ /* 0x040fea0000041804 */
[--C-:B------:R-:W-:Y:S02]  /*8310*/  FFMA.FTZ R177, R177, c[0x0][0x2d0], -R151.reuse ;  /* 0x0000b400b1b17a23 */ /* 0x100fe40000010897 */
[C---:B------:R-:W-:Y:S01]  /*8320*/  FMUL.FTZ R12, R2.reuse, R120 ;  /* 0x00000078020c7220 */ /* 0x040fe20000410000 */
[C---:B------:R-:W-:Y:S01]  /*8330*/  HMMA.16816.F32.BF16 R8, R128.reuse, R14, R8 ;  /* 0x0000000e8008723c */ /* 0x040fe20000041808 */
[----:B------:R-:W-:Y:S03]  /*8340*/  MUFU.EX2 R161, R161 ;  /* 0x000000a100a17308 */ /* 0x000fe60000000800 */
[----:B------:R-:W-:Y:S01]  /*8350*/  FMUL.FTZ R13, R2, R121 ;  /* 0x00000079020d7220 */ /* 0x000fe20000410000 */
[----:B------:R-:W-:Y:S01]  /*8360*/  MOV R120, R50 ;  /* 0x0000003200787202 */ /* 0x000fe20000000f00 */
[C---:B------:R-:W-:Y:S01]  /*8370*/  FMUL.FTZ R50, R0.reuse, R86 ;  /* 0x0000005600327220 */ /* 0x040fe20000410000 */
[----:B------:R-:W-:Y:S01]  /*8380*/  MOV R121, R49 ;  /* 0x0000003100797202 */ /* 0x000fe20000000f00 */
[C---:B------:R-:W-:Y:S01]  /*8390*/  FMUL.FTZ R14, R0.reuse, R122 ;  /* 0x0000007a000e7220 */ /* 0x040fe20000410000 */
[----:B------:R-:W-:Y:S02]  /*83a0*/  MOV R122, R48 ;  /* 0x00000030007a7202 */ /* 0x000fe40000000f00 */
[----:B------:R-:W1:Y:S01]  /*83b0*/  MUFU.EX2 R164, R164 ;  /* 0x000000a400a47308 */ /* 0x000e620000000800 */
[----:B------:R-:W-:Y:S02]  /*83c0*/  FMUL.FTZ R15, R0, R123 ;  /* 0x0000007b000f7220 */ /* 0x000fe40000410000 */
[C---:B------:R-:W-:Y:S02]  /*83d0*/  FMUL.FTZ R48, R2.reuse, R84 ;  /* 0x0000005402307220 */ /* 0x040fe40000410000 */
[----:B------:R-:W-:Y:S02]  /*83e0*/  FMUL.FTZ R49, R2, R85 ;  /* 0x0000005502317220 */ /* 0x000fe40000410000 */
[----:B------:R-:W2:Y:S01]  /*83f0*/  LDSM.16.MT88.4 R84, [R232+0x4100] ;  /* 0x00410000e854783b */ /* 0x000ea20000004200 */
[C---:B------:R-:W-:Y:S02]  /*8400*/  HMMA.16816.F32.BF16 R12, R128.reuse, R20, R12 ;  /* 0x00000014800c723c */ /* 0x040fe4000004180c */
[----:B------:R-:W-:Y:S01]  /*8410*/  MUFU.EX2 R171, R171 ;  /* 0x000000ab00ab7308 */ /* 0x000fe20000000800 */
[--C-:B------:R-:W-:Y:S02]  /*8420*/  FFMA.FTZ R180, R180, c[0x0][0x2d0], -R151.reuse ;  /* 0x0000b400b4b47a23 */ /* 0x100fe40000010897 */
[----:B------:R-:W-:Y:S02]  /*8430*/  FFMA.FTZ R181, R181, c[0x0][0x2d0], -R151 ;  /* 0x0000b400b5b57a23 */ /* 0x000fe40000010897 */
[C---:B------:R-:W-:Y:S01]  /*8440*/  FMUL.FTZ R20, R2.reuse, R112 ;  /* 0x0000007002147220 */ /* 0x040fe20000410000 */
[C---:B------:R-:W-:Y:S04]  /*8450*/  HMMA.16816.F32.BF16 R16, R128.reuse, R22, R16 ;  /* 0x000000168010723c */ /* 0x040fe80000041810 */
[----:B------:R-:W-:Y:S01]  /*8460*/  FMUL.FTZ R21, R2, R113 ;  /* 0x0000007102157220 */ /* 0x000fe20000410000 */
[----:B------:R-:W-:Y:S01]  /*8470*/  MUFU.EX2 R176, R176 ;  /* 0x000000b000b07308 */ /* 0x000fe20000000800 */
[----:B------:R-:W-:Y:S02]  /*8480*/  FFMA.FTZ R112, R59, c[0x0][0x2d0], -R153 ;  /* 0x0000b4003b707a23 */ /* 0x000fe40000010899 */
[----:B------:R-:W-:Y:S01]  /*8490*/  FMUL.FTZ R22, R0, R114 ;  /* 0x0000007200167220 */ /* 0x000fe20000410000 */
[----:B-1----:R-:W-:Y:S03]  /*84a0*/  F2FP.BF16.PACK_AB R71, R164, R161 ;  /* 0x000000a1a447723e */ /* 0x002fe600000010ff */
[C---:B------:R-:W-:Y:S02]  /*84b0*/  FMUL.FTZ R23, R0.reuse, R115 ;  /* 0x0000007300177220 */ /* 0x040fe40000410000 */
[----:B------:R-:W-:Y:S01]  /*84c0*/  FMUL.FTZ R59, R0, R79 ;  /* 0x0000004f003b7220 */ /* 0x000fe20000410000 */
[----:B------:R-:W1:Y:S01]  /*84d0*/  MUFU.EX2 R112, R112 ;  /* 0x0000007000707308 */ /* 0x000e620000000800 */
[----:B------:R-:W3:Y:S01]  /*84e0*/  LDSM.16.MT88.4 R76, [R236+0x900] ;  /* 0x00090000ec4c783b */ /* 0x000ee20000004200 */
[--C-:B------:R-:W-:Y:S02]  /*84f0*/  FFMA.FTZ R207, R207, c[0x0][0x2d0], -R151.reuse ;  /* 0x0000b400cfcf7a23 */ /* 0x100fe40000010897 */
[C---:B------:R-:W-:Y:S03]  /*8500*/  HMMA.16816.F32.BF16 R20, R128.reuse, R28, R20 ;  /* 0x0000001c8014723c */ /* 0x040fe60000041814 */
[--C-:B------:R-:W-:Y:S02]  /*8510*/  FFMA.FTZ R209, R209, c[0x0][0x2d0], -R151.reuse ;  /* 0x0000b400d1d17a23 */ /* 0x100fe40000010897 */
[----:B------:R-:W-:Y:S01]  /*8520*/  FFMA.FTZ R250, R250, c[0x0][0x2d0], -R151 ;  /* 0x0000b400fafa7a23 */ /* 0x000fe20000010897 */
[----:B------:R-:W-:Y:S01]  /*8530*/  MUFU.EX2 R177, R177 ;  /* 0x000000b100b17308 */ /* 0x000fe20000000800 */
[C---:B------:R-:W-:Y:S01]  /*8540*/  FMUL.FTZ R28, R2.reuse, R104 ;  /* 0x00000068021c7220 */ /* 0x040fe20000410000 */
[C---:B------:R-:W-:Y:S04]  /*8550*/  HMMA.16816.F32.BF16 R24, R128.reuse, R30, R24 ;  /* 0x0000001e8018723c */ /* 0x040fe80000041818 */
[----:B------:R-:W-:Y:S02]  /*8560*/  FMUL.FTZ R29, R2, R105 ;  /* 0x00000069021d7220 */ /* 0x000fe40000410000 */
[--C-:B------:R-:W-:Y:S02]  /*8570*/  FFMA.FTZ R104, R32, c[0x0][0x2d0], -R153.reuse ;  /* 0x0000b40020687a23 */ /* 0x100fe40000010899 */
[C---:B------:R-:W-:Y:S01]  /*8580*/  FMUL.FTZ R30, R0.reuse, R106 ;  /* 0x0000006a001e7220 */ /* 0x040fe20000410000 */
[----:B------:R-:W-:Y:S03]  /*8590*/  MUFU.EX2 R178, R178 ;  /* 0x000000b200b27308 */ /* 0x000fe60000000800 */
[----:B------:R-:W-:Y:S01]  /*85a0*/  FMUL.FTZ R31, R0, R107 ;  /* 0x0000006b001f7220 */ /* 0x000fe20000410000 */
[----:B-1----:R-:W-:Y:S01]  /*85b0*/  F2FP.BF16.PACK_AB R70, R158, R112 ;  /* 0x000000709e46723e */ /* 0x002fe200000010ff */
[C---:B------:R-:W-:Y:S02]  /*85c0*/  FMUL.FTZ R32, R2.reuse, R100 ;  /* 0x0000006402207220 */ /* 0x040fe40000410000 */
[----:B------:R-:W-:Y:S02]  /*85d0*/  FFMA.FTZ R105, R41, c[0x0][0x2d0], -R153 ;  /* 0x0000b40029697a23 */ /* 0x000fe40000010899 */
[----:B------:R-:W-:Y:S01]  /*85e0*/  FMUL.FTZ R41, R2, R93 ;  /* 0x0000005d02297220 */ /* 0x000fe20000410000 */
[C---:B------:R-:W-:Y:S01]  /*85f0*/  HMMA.16816.F32.BF16 R28, R128.reuse, R36, R28 ;  /* 0x00000024801c723c */ /* 0x040fe2000004181c */
[----:B------:R-:W-:Y:S02]  /*8600*/  MUFU.EX2 R104, R104 ;  /* 0x0000006800687308 */ /* 0x000fe40000000800 */
[--C-:B------:R-:W-:Y:S02]  /*8610*/  FFMA.FTZ R106, R40, c[0x0][0x2d0], -R151.reuse ;  /* 0x0000b400286a7a23 */ /* 0x100fe40000010897 */
[C---:B------:R-:W-:Y:S02]  /*8620*/  FMUL.FTZ R40, R2.reuse, R92 ;  /* 0x0000005c02287220 */ /* 0x040fe40000410000 */
[----:B------:R-:W-:Y:S01]  /*8630*/  LDSM.16.MT88.4 R92, [R232+0x5100] ;  /* 0x00510000e85c783b */ /* 0x000fe20000004200 */
[C---:B------:R-:W-:Y:S03]  /*8640*/  HMMA.16816.F32.BF16 R32, R128.reuse, R38, R32 ;  /* 0x000000268020723c */ /* 0x040fe60000041820 */
[----:B------:R-:W1:Y:S01]  /*8650*/  MUFU.EX2 R105, R105 ;  /* 0x0000006900697308 */ /* 0x000e620000000800 */
[C---:B------:R-:W-:Y:S02]  /*8660*/  FMUL.FTZ R36, R2.reuse, R96 ;  /* 0x0000006002247220 */ /* 0x040fe40000410000 */
[----:B------:R-:W-:Y:S02]  /*8670*/  FMUL.FTZ R37, R2, R97 ;  /* 0x0000006102257220 */ /* 0x000fe40000410000 */
[C---:B------:R-:W-:Y:S04]  /*8680*/  FMUL.FTZ R38, R0.reuse, R98 ;  /* 0x0000006200267220 */ /* 0x040fe80000410000 */
[----:B------:R-:W-:Y:S01]  /*8690*/  FMUL.FTZ R39, R0, R99 ;  /* 0x0000006300277220 */ /* 0x000fe20000410000 */
[----:B------:R-:W-:Y:S01]  /*86a0*/  MUFU.EX2 R106, R106 ;  /* 0x0000006a006a7308 */ /* 0x000fe20000000800 */
[--C-:B------:R-:W-:Y:S02]  /*86b0*/  FFMA.FTZ R107, R64, c[0x0][0x2d0], -R151.reuse ;  /* 0x0000b400406b7a23 */ /* 0x100fe40000010897 */
[----:B------:R-:W-:Y:S02]  /*86c0*/  FMUL.FTZ R64, R2, R68 ;  /* 0x0000004402407220 */ /* 0x000fe40000410000 */
[--C-:B------:R-:W-:Y:S01]  /*86d0*/  FFMA.FTZ R251, R251, c[0x0][0x2d0], -R151.reuse ;  /* 0x0000b400fbfb7a23 */ /* 0x100fe20000010897 */
[C---:B------:R-:W-:Y:S03]  /*86e0*/  HMMA.16816.F32.BF16 R36, R128.reuse, R44, R36 ;  /* 0x0000002c8024723c */ /* 0x040fe60000041824 */
[--C-:B------:R-:W-:Y:S01]  /*86f0*/  FFMA.FTZ R203, R203, c[0x0][0x2d0], -R151.reuse ;  /* 0x0000b400cbcb7a23 */ /* 0x100fe20000010897 */
[----:B------:R-:W4:Y:S01]  /*8700*/  MUFU.EX2 R107, R107 ;  /* 0x0000006b006b7308 */ /* 0x000f220000000800 */
[--C-:B------:R-:W-:Y:S02]  /*8710*/  FFMA.FTZ R202, R202, c[0x0][0x2d0], -R151.reuse ;  /* 0x0000b400caca7a23 */ /* 0x100fe40000010897 */
[C---:B------:R-:W-:Y:S01]  /*8720*/  FMUL.FTZ R44, R2.reuse, R88 ;  /* 0x00000058022c7220 */ /* 0x040fe20000410000 */
[C---:B------:R-:W-:Y:S04]  /*8730*/  HMMA.16816.F32.BF16 R40, R128.reuse, R46, R40 ;  /* 0x0000002e8028723c */ /* 0x040fe80000041828 */
[----:B------:R-:W-:Y:S01]  /*8740*/  FMUL.FTZ R45, R2, R89 ;  /* 0x00000059022d7220 */ /* 0x000fe20000410000 */
[----:B-1----:R-:W-:Y:S01]  /*8750*/  F2FP.BF16.PACK_AB R68, R105, R104 ;  /* 0x000000686944723e */ /* 0x002fe200000010ff */
[----:B------:R-:W1:Y:S01]  /*8760*/  MUFU.EX2 R179, R179 ;  /* 0x000000b300b37308 */ /* 0x000e620000000800 */
[C---:B------:R-:W-:Y:S02]  /*8770*/  FMUL.FTZ R46, R0.reuse, R90 ;  /* 0x0000005a002e7220 */ /* 0x040fe40000410000 */
[----:B------:R-:W-:Y:S02]  /*8780*/  FMUL.FTZ R47, R0, R91 ;  /* 0x0000005b002f7220 */ /* 0x000fe40000410000 */
[----:B------:R-:W-:Y:S01]  /*8790*/  LDSM.16.MT88.4 R88, [R232+0x4900] ;  /* 0x00490000e858783b */ /* 0x000fe20000004200 */
[--C-:B------:R-:W-:Y:S02]  /*87a0*/  FFMA.FTZ R183, R183, c[0x0][0x2d0], -R151.reuse ;  /* 0x0000b400b7b77a23 */ /* 0x100fe40000010897 */
[--C-:B------:R-:W-:Y:S02]  /*87b0*/  FFMA.FTZ R182, R182, c[0x0][0x2d0], -R151.reuse ;  /* 0x0000b400b6b67a23 */ /* 0x100fe40000010897 */
[C---:B------:R-:W-:Y:S01]  /*87c0*/  HMMA.16816.F32.BF16 R44, R128.reuse, R52, R44 ;  /* 0x00000034802c723c */ /* 0x040fe2000004182c */
[----:B------:R-:W-:Y:S02]  /*87d0*/  MUFU.EX2 R180, R180 ;  /* 0x000000b400b47308 */ /* 0x000fe40000000800 */
[--C-:B------:R-:W-:Y:S01]  /*87e0*/  FFMA.FTZ R167, R167, c[0x0][0x2d0], -R151.reuse ;  /* 0x0000b400a7a77a23 */ /* 0x100fe20000010897 */
[----:B----4-:R-:W-:Y:S01]  /*87f0*/  F2FP.BF16.PACK_AB R69, R107, R106 ;  /* 0x0000006a6b45723e */ /* 0x010fe200000010ff */
[--C-:B------:R-:W-:Y:S02]  /*8800*/  FFMA.FTZ R166, R166, c[0x0][0x2d0], -R151.reuse ;  /* 0x0000b400a6a67a23 */ /* 0x100fe40000010897 */
[C---:B------:R-:W-:Y:S01]  /*8810*/  FMUL.FTZ R52, R2.reuse, R80 ;  /* 0x0000005002347220 */ /* 0x040fe20000410000 */
[C---:B------:R-:W-:Y:S03]  /*8820*/  HMMA.16816.F32.BF16 R48, R128.reuse, R54, R48 ;  /* 0x000000368030723c */ /* 0x040fe60000041830 */
[----:B------:R-:W4:Y:S01]  /*8830*/  MUFU.EX2 R181, R181 ;  /* 0x000000b500b57308 */ /* 0x000f220000000800 */
[----:B------:R-:W-:Y:S02]  /*8840*/  FMUL.FTZ R53, R2, R81 ;  /* 0x0000005102357220 */ /* 0x000fe40000410000 */
[--C-:B------:R-:W-:Y:S02]  /*8850*/  FFMA.FTZ R162, R162, c[0x0][0x2d0], -R151.reuse ;  /* 0x0000b400a2a27a23 */ /* 0x100fe40000010897 */
[C---:B------:R-:W-:Y:S04]  /*8860*/  FMUL.FTZ R54, R0.reuse, R82 ;  /* 0x0000005200367220 */ /* 0x040fe80000410000 */
[----:B------:R-:W-:Y:S01]  /*8870*/  FMUL.FTZ R55, R0, R83 ;  /* 0x0000005300377220 */ /* 0x000fe20000410000 */
[----:B------:R-:W-:Y:S01]  /*8880*/  MUFU.EX2 R206, R206 ;  /* 0x000000ce00ce7308 */ /* 0x000fe20000000800 */
[----:B------:R-:W-:Y:S01]  /*8890*/  LDSM.16.MT88.4 R80, [R233+0x900] ;  /* 0x00090000e950783b */ /* 0x000fe20000004200 */
[--C-:B------:R-:W-:Y:S02]  /*88a0*/  FFMA.FTZ R160, R160, c[0x0][0x2d0], -R151.reuse ;  /* 0x0000b400a0a07a23 */ /* 0x100fe40000010897 */
[--C-:B------:R-:W-:Y:S02]  /*88b0*/  FFMA.FTZ R156, R156, c[0x0][0x2d0], -R151.reuse ;  /* 0x0000b4009c9c7a23 */ /* 0x100fe40000010897 */
[C---:B------:R-:W-:Y:S03]  /*88c0*/  HMMA.16816.F32.BF16 R52, R128.reuse, R60, R52 ;  /* 0x0000003c8034723c */ /* 0x040fe60000041834 */
[--C-:B------:R-:W-:Y:S01]  /*88d0*/  FFMA.FTZ R155, R155, c[0x0][0x2d0], -R151.reuse ;  /* 0x0000b4009b9b7a23 */ /* 0x100fe20000010897 */
[----:B------:R-:W-:Y:S01]  /*88e0*/  MUFU.EX2 R204, R204 ;  /* 0x000000cc00cc7308 */ /* 0x000fe20000000800 */
[----:B------:R-:W-:Y:S02]  /*88f0*/  FFMA.FTZ R134, R134, c[0x0][0x2d0], -R151 ;  /* 0x0000b40086867a23 */ /* 0x000fe40000010897 */
[C---:B------:R-:W-:Y:S01]  /*8900*/  FMUL.FTZ R60, R2.reuse, R72 ;  /* 0x00000048023c7220 */ /* 0x040fe20000410000 */
[C---:B------:R-:W-:Y:S04]  /*8910*/  HMMA.16816.F32.BF16 R56, R128.reuse, R62, R56 ;  /* 0x0000003e8038723c */ /* 0x040fe80000041838 */
[----:B------:R-:W-:Y:S02]  /*8920*/  FMUL.FTZ R61, R2, R73 ;  /* 0x00000049023d7220 */ /* 0x000fe40000410000 */
[----:B------:R-:W5:Y:S01]  /*8930*/  MUFU.EX2 R207, R207 ;  /* 0x000000cf00cf7308 */ /* 0x000f620000000800 */
[C---:B------:R-:W-:Y:S02]  /*8940*/  FMUL.FTZ R62, R0.reuse, R74 ;  /* 0x0000004a003e7220 */ /* 0x040fe40000410000 */
[----:B------:R-:W-:Y:S02]  /*8950*/  FMUL.FTZ R63, R0, R75 ;  /* 0x0000004b003f7220 */ /* 0x000fe40000410000 */
[----:B------:R-:W1:Y:S01]  /*8960*/  LDSM.16.MT88.4 R72, [R234+0x900] ;  /* 0x00090000ea48783b */ /* 0x000e620000004200 */
[----:B------:R-:W-:Y:S02]  /*8970*/  FFMA.FTZ R150, R2, R249, R150 ;  /* 0x000000f902967223 */ /* 0x000fe40000010096 */
[----:B------:R-:W-:Y:S02]  /*8980*/  FFMA.FTZ R146, R0, R248, R146 ;  /* 0x000000f800927223 */ /* 0x000fe40000010092 */
[C---:B--2---:R-:W-:Y:S01]  /*8990*/  HMMA.16816.F32.BF16 R60, R128.reuse, R84, R60 ;  /* 0x00000054803c723c */ /* 0x044fe2000004183c */
[----:B------:R-:W2:Y:S02]  /*89a0*/  MUFU.EX2 R209, R209 ;  /* 0x000000d100d17308 */ /* 0x000ea40000000800 */
[----:B------:R-:W-:Y:S02]  /*89b0*/  FADD.FTZ R150, R149, R150 ;  /* 0x0000009695967221 */ /* 0x000fe40000010000 */
[----:B------:R-:W-:Y:S02]  /*89c0*/  FADD.FTZ R146, R145, R146 ;  /* 0x0000009291927221 */ /* 0x000fe40000010000 */
[----:B------:R-:W-:Y:S01]  /*89d0*/  FADD.FTZ R148, R148, R150 ;  /* 0x0000009694947221 */ /* 0x000fe20000010000 */
[----:B------:R-:W-:Y:S01]  /*89e0*/  HMMA.16816.F32.BF16 R64, R128, R86, R64 ;  /* 0x000000568040723c */ /* 0x000fe20000041840 */
[----:B------:R-:W2:Y:S02]  /*89f0*/  LDSM.16.MT88.4 R84, [R232+0x900] ;  /* 0x00090000e854783b */ /* 0x000ea40000004200 */
[----:B------:R-:W-:Y:S01]  /*8a00*/  MUFU.EX2 R210, R210 ;  /* 0x000000d200d27308 */ /* 0x000fe20000000800 */
[----:B------:R-:W-:Y:S02]  /*8a10*/  FADD.FTZ R148, R147, R148 ;  /* 0x0000009493947221 */ /* 0x000fe40000010000 */
[----:B------:R-:W-:Y:S02]  /*8a20*/  FADD.FTZ R146, R144, R146 ;  /* 0x0000009290927221 */ /* 0x000fe40000010000 */
[C---:B---3--:R-:W-:Y:S05]  /*8a30*/  HMMA.16816.F32.BF16 R4, R68.reuse, R76, R4 ;  /* 0x0000004c4404723c */ /* 0x048fea0000041804 */
[----:B------:R-:W3:Y:S01]  /*8a40*/  MUFU.EX2 R211, R211 ;  /* 0x000000d300d37308 */ /* 0x000ee20000000800 */
[----:B------:R-:W-:Y:S02]  /*8a50*/  FADD.FTZ R104, R104, R148 ;  /* 0x0000009468687221 */ /* 0x000fe40000010000 */
[C---:B------:R-:W-:Y:S01]  /*8a60*/  HMMA.16816.F32.BF16 R8, R68.reuse, R78, R8 ;  /* 0x0000004e4408723c */ /* 0x040fe20000041808 */
[----:B------:R-:W2:Y:S03]  /*8a70*/  LDSM.16.MT88.4 R76, [R236+0x4900] ;  /* 0x00490000ec4c783b */ /* 0x000ea60000004200 */
[----:B------:R-:W-:Y:S02]  /*8a80*/  FADD.FTZ R135, R135, R146 ;  /* 0x0000009287877221 */ /* 0x000fe40000010000 */
[----:B------:R-:W-:Y:S01]  /*8a90*/  FADD.FTZ R0, R105, R104 ;  /* 0x0000006869007221 */ /* 0x000fe20000010000 */
[----:B------:R-:W-:Y:S01]  /*8aa0*/  MUFU.EX2 R250, R250 ;  /* 0x000000fa00fa7308 */ /* 0x000fe20000000800 */
[----:B------:R-:W-:Y:S01]  /*8ab0*/  FADD.FTZ R135, R106, R135 ;  /* 0x000000876a877221 */ /* 0x000fe20000010000 */
[C---:B-1----:R-:W-:Y:S03]  /*8ac0*/  HMMA.16816.F32.BF16 R12, R68.reuse, R72, R12 ;  /* 0x00000048440c723c */ /* 0x042fe6000004180c */
[----:B------:R-:W-:Y:S02]  /*8ad0*/  FADD.FTZ R0, R112, R0 ;  /* 0x0000000070007221 */ /* 0x000fe40000010000 */
[----:B------:R-:W-:Y:S03]  /*8ae0*/  FADD.FTZ R107, R107, R135 ;  /* 0x000000876b6b7221 */ /* 0x000fe60000010000 */
[----:B------:R-:W1:Y:S01]  /*8af0*/  MUFU.EX2 R251, R251 ;  /* 0x000000fb00fb7308 */ /* 0x000e620000000800 */
[----:B------:R-:W-:Y:S01]  /*8b00*/  FADD.FTZ R0, R158, R0 ;  /* 0x000000009e007221 */ /* 0x000fe20000010000 */
[C---:B------:R-:W-:Y:S01]  /*8b10*/  HMMA.16816.F32.BF16 R16, R68.reuse, R74, R16 ;  /* 0x0000004a4410723c */ /* 0x040fe20000041810 */
[----:B------:R-:W1:Y:S02]  /*8b20*/  LDSM.16.MT88.4 R72, [R234+0x4900] ;  /* 0x00490000ea48783b */ /* 0x000e640000004200 */
[----:B------:R-:W-:Y:S05]  /*8b30*/  FADD.FTZ R107, R161, R107 ;  /* 0x0000006ba16b7221 */ /* 0x000fea0000010000 */
[C---:B------:R-:W-:Y:S01]  /*8b40*/  HMMA.16816.F32.BF16 R20, R68.reuse, R80, R20 ;  /* 0x000000504414723c */ /* 0x040fe20000041814 */
[----:B------:R-:W-:Y:S03]  /*8b50*/  MUFU.EX2 R208, R208 ;  /* 0x000000d000d07308 */ /* 0x000fe60000000800 */
[----:B------:R-:W-:Y:S04]  /*8b60*/  FADD.FTZ R164, R164, R107 ;  /* 0x0000006ba4a47221 */ /* 0x000fe80000010000 */
[C---:B------:R-:W-:Y:S01]  /*8b70*/  HMMA.16816.F32.BF16 R24, R68.reuse, R82, R24 ;  /* 0x000000524418723c */ /* 0x040fe20000041818 */
[----:B------:R-:W3:Y:S02]  /*8b80*/  LDSM.16.MT88.4 R80, [R233+0x4900] ;  /* 0x00490000e950783b */ /* 0x000ee40000004200 */
[----:B------:R-:W-:Y:S01]  /*8b90*/  MUFU.EX2 R205, R205 ;  /* 0x000000cd00cd7308 */ /* 0x000fe20000000800 */
[----:B------:R-:W-:Y:S04]  /*8ba0*/  FADD.FTZ R164, R176, R164 ;  /* 0x000000a4b0a47221 */ /* 0x000fe80000010000 */
[C---:B--2---:R-:W-:Y:S05]  /*8bb0*/  HMMA.16816.F32.BF16 R28, R68.reuse, R84, R28 ;  /* 0x00000054441c723c */ /* 0x044fea000004181c */
[----:B------:R-:W-:Y:S03]  /*8bc0*/  MUFU.EX2 R203, R203 ;  /* 0x000000cb00cb7308 */ /* 0x000fe60000000800 */
[C---:B------:R-:W-:Y:S01]  /*8bd0*/  HMMA.16816.F32.BF16 R32, R68.reuse, R86, R32 ;  /* 0x000000564420723c */ /* 0x040fe20000041820 */
[----:B------:R-:W2:Y:S06]  /*8be0*/  LDSM.16.MT88.4 R84, [R236+0x1100] ;  /* 0x00110000ec54783b */ /* 0x000eac0000004200 */
[----:B------:R-:W-:Y:S01]  /*8bf0*/  MUFU.EX2 R202, R202 ;  /* 0x000000ca00ca7308 */ /* 0x000fe20000000800 */
[C---:B------:R-:W-:Y:S08]  /*8c00*/  HMMA.16816.F32.BF16 R36, R68.reuse, R76, R36 ;  /* 0x0000004c4424723c */ /* 0x040ff00000041824 */
[C---:B------:R-:W-:Y:S01]  /*8c10*/  HMMA.16816.F32.BF16 R40, R68.reuse, R78, R40 ;  /* 0x0000004e4428723c */ /* 0x040fe20000041828 */
[----:B------:R-:W2:Y:S01]  /*8c20*/  LDSM.16.MT88.4 R76, [R234+0x1100] ;  /* 0x00110000ea4c783b */ /* 0x000ea20000004200 */
[----:B------:R-:W-:Y:S06]  /*8c30*/  MUFU.EX2 R201, R201 ;  /* 0x000000c900c97308 */ /* 0x000fec0000000800 */
[C---:B-1----:R-:W-:Y:S04]  /*8c40*/  HMMA.16816.F32.BF16 R44, R68.reuse, R72, R44 ;  /* 0x00000048442c723c */ /* 0x042fe8000004182c */
[----:B------:R-:W-:Y:S04]  /*8c50*/  MUFU.EX2 R200, R200 ;  /* 0x000000c800c87308 */ /* 0x000fe80000000800 */
[C---:B------:R-:W-:Y:S01]  /*8c60*/  HMMA.16816.F32.BF16 R48, R68.reuse, R74, R48 ;  /* 0x0000004a4430723c */ /* 0x040fe20000041830 */
[----:B------:R-:W1:Y:S05]  /*8c70*/  LDSM.16.MT88.4 R72, [R233+0x1100] ;  /* 0x00110000e948783b */ /* 0x000e6a0000004200 */
[----:B------:R-:W-:Y:S02]  /*8c80*/  MUFU.EX2 R183, R183 ;  /* 0x000000b700b77308 */ /* 0x000fe40000000800 */
[C---:B---3--:R-:W-:Y:S08]  /*8c90*/  HMMA.16816.F32.BF16 R52, R68.reuse, R80, R52 ;  /* 0x000000504434723c */ /* 0x048ff00000041834 */
[C---:B------:R-:W-:Y:S01]  /*8ca0*/  HMMA.16816.F32.BF16 R56, R68.reuse, R82, R56 ;  /* 0x000000524438723c */ /* 0x040fe20000041838 */
[----:B------:R-:W3:Y:S01]  /*8cb0*/  LDSM.16.MT88.4 R80, [R232+0x1100] ;  /* 0x00110000e850783b */ /* 0x000ee20000004200 */
[----:B------:R-:W-:Y:S06]  /*8cc0*/  MUFU.EX2 R182, R182 ;  /* 0x000000b600b67308 */ /* 0x000fec0000000800 */
[C---:B------:R-:W-:Y:S04]  /*8cd0*/  HMMA.16816.F32.BF16 R60, R68.reuse, R88, R60 ;  /* 0x00000058443c723c */ /* 0x040fe8000004183c */
[----:B------:R-:W-:Y:S04]  /*8ce0*/  MUFU.EX2 R168, R168 ;  /* 0x000000a800a87308 */ /* 0x000fe80000000800 */
[----:B------:R-:W-:Y:S01]  /*8cf0*/  HMMA.16816.F32.BF16 R64, R68, R90, R64 ;  /* 0x0000005a4440723c */ /* 0x000fe20000041840 */
[----:B------:R-:W-:Y:S05]  /*8d00*/  LDSM.16.MT88.4 R88, [R233+0x5100] ;  /* 0x00510000e958783b */ /* 0x000fea0000004200 */
[----:B------:R-:W-:Y:S01]  /*8d10*/  MUFU.EX2 R169, R169 ;  /* 0x000000a900a97308 */ /* 0x000fe20000000800 */
[----:B------:R-:W-:Y:S01]  /*8d20*/  F2FP.BF16.PACK_AB R68, R171, R170 ;  /* 0x000000aaab44723e */ /* 0x000fe200000010ff */
[----:B------:R-:W-:Y:S01]  /*8d30*/  FADD.FTZ R170, R170, R0 ;  /* 0x00000000aaaa7221 */ /* 0x000fe20000010000 */
[----:B------:R-:W-:Y:S03]  /*8d40*/  F2FP.BF16.PACK_AB R69, R177, R176 ;  /* 0x000000b0b145723e */ /* 0x000fe600000010ff */
[----:B------:R-:W-:Y:S01]  /*8d50*/  F2FP.BF16.PACK_AB R70, R179, R178 ;  /* 0x000000b2b346723e */ /* 0x000fe200000010ff */
[----:B------:R-:W-:Y:S01]  /*8d60*/  FADD.FTZ R170, R171, R170 ;  /* 0x000000aaabaa7221 */ /* 0x000fe20000010000 */
[----:B----4-:R-:W-:Y:S01]  /*8d70*/  F2FP.BF16.PACK_AB R71, R181, R180 ;  /* 0x000000b4b547723e */ /* 0x010fe200000010ff */
[----:B------:R-:W-:Y:S01]  /*8d80*/  FADD.FTZ R177, R177, R164 ;  /* 0x000000a4b1b17221 */ /* 0x000fe20000010000 */
[----:B------:R-:W-:Y:S01]  /*8d90*/  MUFU.EX2 R167, R167 ;  /* 0x000000a700a77308 */ /* 0x000fe20000000800 */
[----:B------:R-:W-:Y:S02]  /*8da0*/  FADD.FTZ R178, R178, R170 ;  /* 0x000000aab2b27221 */ /* 0x000fe40000010000 */
[----:B------:R-:W-:Y:S02]  /*8db0*/  FADD.FTZ R177, R180, R177 ;  /* 0x000000b1b4b17221 */ /* 0x000fe40000010000 */
[C---:B--2---:R-:W-:Y:S03]  /*8dc0*/  HMMA.16816.F32.BF16 R4, R68.reuse, R84, R4 ;  /* 0x000000544404723c */ /* 0x044fe60000041804 */
[----:B------:R-:W-:Y:S02]  /*8dd0*/  FADD.FTZ R178, R179, R178 ;  /* 0x000000b2b3b27221 */ /* 0x000fe40000010000 */
[----:B------:R-:W-:Y:S01]  /*8de0*/  MUFU.EX2 R166, R166 ;  /* 0x000000a600a67308 */ /* 0x000fe20000000800 */
[----:B------:R-:W-:Y:S02]  /*8df0*/  FADD.FTZ R181, R181, R177 ;  /* 0x000000b1b5b57221 */ /* 0x000fe40000010000 */
[C---:B------:R-:W-:Y:S01]  /*8e00*/  HMMA.16816.F32.BF16 R8, R68.reuse, R86, R8 ;  /* 0x000000564408723c */ /* 0x040fe20000041808 */
[----:B------:R-:W2:Y:S03]  /*8e10*/  LDSM.16.MT88.4 R84, [R236+0x5100] ;  /* 0x00510000ec54783b */ /* 0x000ea60000004200 */
[----:B-----5:R-:W-:Y:S03]  /*8e20*/  FADD.FTZ R181, R207, R181 ;  /* 0x000000b5cfb57221 */ /* 0x020fe60000010000 */
[----:B------:R-:W-:Y:S01]  /*8e30*/  MUFU.EX2 R165, R165 ;  /* 0x000000a500a57308 */ /* 0x000fe20000000800 */
[C---:B------:R-:W-:Y:S08]  /*8e40*/  HMMA.16816.F32.BF16 R12, R68.reuse, R76, R12 ;  /* 0x0000004c440c723c */ /* 0x040ff0000004180c */
[C---:B------:R-:W-:Y:S01]  /*8e50*/  HMMA.16816.F32.BF16 R16, R68.reuse, R78, R16 ;  /* 0x0000004e4410723c */ /* 0x040fe20000041810 */
[----:B------:R-:W4:Y:S01]  /*8e60*/  LDSM.16.MT88.4 R76, [R234+0x5100] ;  /* 0x00510000ea4c783b */ /* 0x000f220000004200 */
        /* <DEDUP_REMOVED lines=10> */
[C---:B--2---:R-:W-:Y:S04]  /*8f10*/  HMMA.16816.F32.BF16 R36, R68.reuse, R84, R36 ;  /* 0x000000544424723c */ /* 0x044fe80000041824 */
[----:B------:R-:W-:Y:S04]  /*8f20*/  MUFU.EX2 R159, R159 ;  /* 0x0000009f009f7308 */ /* 0x000fe80000000800 */
[C---:B------:R-:W-:Y:S01]  /*8f30*/  HMMA.16816.F32.BF16 R40, R68.reuse, R86, R40 ;  /* 0x000000564428723c */ /* 0x040fe20000041828 */
[----:B------:R-:W-:Y:S05]  /*8f40*/  LDSM.16.MT88.4 R84, [R232+0x1900] ;  /* 0x00190000e854783b */ /* 0x000fea0000004200 */
[----:B------:R-:W-:Y:S02]  /*8f50*/  MUFU.EX2 R156, R156 ;  /* 0x0000009c009c7308 */ /* 0x000fe40000000800 */
[C---:B----4-:R-:W-:Y:S08]  /*8f60*/  HMMA.16816.F32.BF16 R44, R68.reuse, R76, R44 ;  /* 0x0000004c442c723c */ /* 0x050ff0000004182c */
[C---:B------:R-:W-:Y:S01]  /*8f70*/  HMMA.16816.F32.BF16 R48, R68.reuse, R78, R48 ;  /* 0x0000004e4430723c */ /* 0x040fe20000041830 */
[----:B------:R-:W2:Y:S01]  /*8f80*/  LDSM.16.MT88.4 R76, [R233+0x1900] ;  /* 0x00190000e94c783b */ /* 0x000ea20000004200 */
[----:B------:R-:W-:Y:S06]  /*8f90*/  MUFU.EX2 R155, R155 ;  /* 0x0000009b009b7308 */ /* 0x000fec0000000800 */
[C---:B------:R-:W-:Y:S04]  /*8fa0*/  HMMA.16816.F32.BF16 R52, R68.reuse, R88, R52 ;  /* 0x000000584434723c */ /* 0x040fe80000041834 */
[----:B------:R-:W-:Y:S04]  /*8fb0*/  MUFU.EX2 R154, R154 ;  /* 0x0000009a009a7308 */ /* 0x000fe80000000800 */
[C---:B------:R-:W-:Y:S01]  /*8fc0*/  HMMA.16816.F32.BF16 R56, R68.reuse, R90, R56 ;  /* 0x0000005a4438723c */ /* 0x040fe20000041838 */
[----:B------:R-:W-:Y:S05]  /*8fd0*/  LDSM.16.MT88.4 R88, [R233+0x5900] ;  /* 0x00590000e958783b */ /* 0x000fea0000004200 */
[----:B------:R-:W-:Y:S02]  /*8fe0*/  MUFU.EX2 R134, R134 ;  /* 0x0000008600867308 */ /* 0x000fe40000000800 */
[C---:B------:R-:W-:Y:S07]  /*8ff0*/  HMMA.16816.F32.BF16 R60, R68.reuse, R92, R60 ;  /* 0x0000005c443c723c */ /* 0x040fee000004183c */
[----:B------:R-:W-:Y:S01]  /*9000*/  FFMA.FTZ R92, R125, c[0x0][0x2d0], -R153 ;  /* 0x0000b4007d5c7a23 */ /* 0x000fe20000010899 */
[----:B------:R-:W-:Y:S03]  /*9010*/  HMMA.16816.F32.BF16 R64, R68, R94, R64 ;  /* 0x0000005e4440723c */ /* 0x000fe60000041840 */
[----:B------:R4:W-:Y:S04]  /*9020*/  MUFU.EX2 R97, R92 ;  /* 0x0000005c00617308 */ /* 0x0009e80000000800 */
[----:B------:R-:W-:Y:S01]  /*9030*/  F2FP.BF16.PACK_AB R68, R204, R206 ;  /* 0x000000cecc44723e */ /* 0x000fe200000010ff */
[----:B------:R-:W-:Y:S01]  /*9040*/  FADD.FTZ R206, R206, R178 ;  /* 0x000000b2cece7221 */ /* 0x000fe20000010000 */
[----:B------:R-:W-:Y:S03]  /*9050*/  F2FP.BF16.PACK_AB R69, R209, R207 ;  /* 0x000000cfd145723e */ /* 0x000fe600000010ff */
[----:B------:R-:W-:Y:S01]  /*9060*/  F2FP.BF16.PACK_AB R70, R211, R210 ;  /* 0x000000d2d346723e */ /* 0x000fe200000010ff */
[----:B------:R-:W-:Y:S01]  /*9070*/  FADD.FTZ R206, R204, R206 ;  /* 0x000000ceccce7221 */ /* 0x000fe20000010000 */
[----:B------:R-:W-:Y:S01]  /*9080*/  F2FP.BF16.PACK_AB R71, R251, R250 ;  /* 0x000000fafb47723e */ /* 0x000fe200000010ff */
[----:B------:R-:W-:Y:S02]  /*9090*/  FADD.FTZ R209, R209, R181 ;  /* 0x000000b5d1d17221 */ /* 0x000fe40000010000 */
[----:B------:R-:W-:Y:S02]  /*90a0*/  FADD.FTZ R210, R210, R206 ;  /* 0x000000ced2d27221 */ /* 0x000fe40000010000 */
[----:B------:R-:W-:Y:S02]  /*90b0*/  FADD.FTZ R209, R250, R209 ;  /* 0x000000d1fad17221 */ /* 0x000fe40000010000 */
[C---:B-1----:R-:W-:Y:S03]  /*90c0*/  HMMA.16816.F32.BF16 R4, R68.reuse, R72, R4 ;  /* 0x000000484404723c */ /* 0x042fe60000041804 */
[----:B------:R-:W-:Y:S02]  /*90d0*/  FADD.FTZ R0, R211, R210 ;  /* 0x000000d2d3007221 */ /* 0x000fe40000010000 */
[----:B------:R-:W-:Y:S01]  /*90e0*/  FADD.FTZ R251, R251, R209 ;  /* 0x000000d1fbfb7221 */ /* 0x000fe20000010000 */
[----:B----4-:R-:W-:Y:S01]  /*90f0*/  LDSM.16.MT88.4 R92, [R232+0x6100] ;  /* 0x00610000e85c783b */ /* 0x010fe20000004200 */
[----:B------:R-:W-:Y:S01]  /*9100*/  FFMA.FTZ R72, R122, c[0x0][0x2d0], -R153 ;  /* 0x0000b4007a487a23 */ /* 0x000fe20000010899 */
[C---:B------:R-:W-:Y:S03]  /*9110*/  HMMA.16816.F32.BF16 R8, R68.reuse, R74, R8 ;  /* 0x0000004a4408723c */ /* 0x040fe60000041808 */
[----:B------:R1:W-:Y:S05]  /*9120*/  MUFU.EX2 R100, R72 ;  /* 0x0000004800647308 */ /* 0x0003ea0000000800 */
[C---:B---3--:R-:W-:Y:S07]  /*9130*/  HMMA.16816.F32.BF16 R12, R68.reuse, R80, R12 ;  /* 0x00000050440c723c */ /* 0x048fee000004180c */
[----:B------:R-:W-:Y:S01]  /*9140*/  FFMA.FTZ R80, R120, c[0x0][0x2d0], -R151 ;  /* 0x0000b40078507a23 */ /* 0x000fe20000010897 */
[C---:B------:R-:W-:Y:S03]  /*9150*/  HMMA.16816.F32.BF16 R16, R68.reuse, R82, R16 ;  /* 0x000000524410723c */ /* 0x040fe60000041810 */
[----:B------:R3:W-:Y:S05]  /*9160*/  MUFU.EX2 R101, R80 ;  /* 0x0000005000657308 */ /* 0x0007ea0000000800 */
[C---:B--2---:R-:W-:Y:S04]  /*9170*/  HMMA.16816.F32.BF16 R20, R68.reuse, R76, R20 ;  /* 0x0000004c4414723c */ /* 0x044fe80000041814 */
[--C-:B-1----:R-:W-:Y:S03]  /*9180*/  FFMA.FTZ R72, R121, c[0x0][0x2d0], -R153.reuse ;  /* 0x0000b40079487a23 */ /* 0x102fe60000010899 */
[--C-:B------:R-:W-:Y:S01]  /*9190*/  FFMA.FTZ R76, R126, c[0x0][0x2d0], -R153.reuse ;  /* 0x0000b4007e4c7a23 */ /* 0x100fe20000010899 */
[C---:B------:R-:W-:Y:S01]  /*91a0*/  HMMA.16816.F32.BF16 R24, R68.reuse, R78, R24 ;  /* 0x0000004e4418723c */ /* 0x040fe20000041818 */
[----:B------:R1:W-:Y:S03]  /*91b0*/  MUFU.EX2 R102, R72 ;  /* 0x0000004800667308 */ /* 0x0003e60000000800 */
[----:B------:R-:W-:Y:S04]  /*91c0*/  FFMA.FTZ R153, R152, c[0x0][0x2d0], -R153 ;  /* 0x0000b40098997a23 */ /* 0x000fe80000010899 */
[C---:B------:R-:W-:Y:S03]  /*91d0*/  HMMA.16816.F32.BF16 R28, R68.reuse, R84, R28 ;  /* 0x00000054441c723c */ /* 0x040fe6000004181c */
[----:B------:R2:W4:Y:S01]  /*91e0*/  MUFU.EX2 R108, R76 ;  /* 0x0000004c006c7308 */ /* 0x0005220000000800 */
[--C-:B---3--:R-:W-:Y:S03]  /*91f0*/  FFMA.FTZ R80, R127, c[0x0][0x2d0], -R151.reuse ;  /* 0x0000b4007f507a23 */ /* 0x108fe60000010897 */
[--C-:B------:R-:W-:Y:S01]  /*9200*/  FFMA.FTZ R84, R124, c[0x0][0x2d0], -R151.reuse ;  /* 0x0000b4007c547a23 */ /* 0x100fe20000010897 */
[C---:B------:R-:W-:Y:S01]  /*9210*/  HMMA.16816.F32.BF16 R32, R68.reuse, R86, R32 ;  /* 0x000000564420723c */ /* 0x040fe20000041820 */
[----:B------:R-:W-:Y:S03]  /*9220*/  LDSM.16.MT88.4 R124, [R236+0x3900] ;  /* 0x00390000ec7c783b */ /* 0x000fe60000004200 */
[----:B------:R-:W-:Y:S01]  /*9230*/  FFMA.FTZ R151, R133, c[0x0][0x2d0], -R151 ;  /* 0x0000b40085977a23 */ /* 0x000fe20000010897 */
[----:B------:R3:W5:Y:S04]  /*9240*/  MUFU.EX2 R103, R80 ;  /* 0x0000005000677308 */ /* 0x0007680000000800 */
[----:B-1----:R-:W1:Y:S06]  /*9250*/  LDSM.16.MT88.4 R72, [R236+0x5900] ;  /* 0x00590000ec48783b */ /* 0x002e6c0000004200 */
[----:B------:R5:W1:Y:S02]  /*9260*/  MUFU.EX2 R96, R84 ;  /* 0x0000005400607308 */ /* 0x000a640000000800 */
[----:B--2---:R-:W-:Y:S01]  /*9270*/  LDSM.16.MT88.4 R76, [R232+0x5900] ;  /* 0x00590000e84c783b */ /* 0x004fe20000004200 */
[----:B----4-:R-:W-:Y:S07]  /*9280*/  MOV R152, R108 ;  /* 0x0000006c00987202 */ /* 0x010fee0000000f00 */
[----:B------:R-:W2:Y:S01]  /*9290*/  MUFU.EX2 R153, R153 ;  /* 0x0000009900997308 */ /* 0x000ea20000000800 */
[----:B---3--:R-:W3:Y:S09]  /*92a0*/  LDSM.16.MT88.4 R80, [R234+0x5900] ;  /* 0x00590000ea50783b */ /* 0x008ef20000004200 */
[----:B------:R-:W4:Y:S01]  /*92b0*/  MUFU.EX2 R151, R151 ;  /* 0x0000009700977308 */ /* 0x000f220000000800 */
[----:B-----5:R-:W5:Y:S01]  /*92c0*/  LDSM.16.MT88.4 R84, [R236+0x2100] ;  /* 0x00210000ec54783b */ /* 0x020f620000004200 */
[C---:B-1----:R-:W-:Y:S08]  /*92d0*/  HMMA.16816.F32.BF16 R36, R68.reuse, R72, R36 ;  /* 0x000000484424723c */ /* 0x042ff00000041824 */
[C---:B------:R-:W-:Y:S01]  /*92e0*/  HMMA.16816.F32.BF16 R40, R68.reuse, R74, R40 ;  /* 0x0000004a4428723c */ /* 0x040fe20000041828 */
[----:B------:R-:W1:Y:S07]  /*92f0*/  LDSM.16.MT88.4 R72, [R234+0x2100] ;  /* 0x00210000ea48783b */ /* 0x000e6e0000004200 */
[C---:B---3--:R-:W-:Y:S08]  /*9300*/  HMMA.16816.F32.BF16 R44, R68.reuse, R80, R44 ;  /* 0x00000050442c723c */ /* 0x048ff0000004182c */
[C---:B------:R-:W-:Y:S01]  /*9310*/  HMMA.16816.F32.BF16 R48, R68.reuse, R82, R48 ;  /* 0x000000524430723c */ /* 0x040fe20000041830 */
[----:B------:R-:W-:Y:S07]  /*9320*/  LDSM.16.MT88.4 R80, [R232+0x2100] ;  /* 0x00210000e850783b */ /* 0x000fee0000004200 */
[C---:B------:R-:W-:Y:S08]  /*9330*/  HMMA.16816.F32.BF16 R52, R68.reuse, R88, R52 ;  /* 0x000000584434723c */ /* 0x040ff00000041834 */
[C---:B------:R-:W-:Y:S01]  /*9340*/  HMMA.16816.F32.BF16 R56, R68.reuse, R90, R56 ;  /* 0x0000005a4438723c */ /* 0x040fe20000041838 */
[----:B------:R-:W-:Y:S07]  /*9350*/  LDSM.16.MT88.4 R88, [R233+0x6100] ;  /* 0x00610000e958783b */ /* 0x000fee0000004200 */
[C---:B------:R-:W-:Y:S08]  /*9360*/  HMMA.16816.F32.BF16 R60, R68.reuse, R76, R60 ;  /* 0x0000004c443c723c */ /* 0x040ff0000004183c */
[----:B------:R-:W-:Y:S01]  /*9370*/  HMMA.16816.F32.BF16 R64, R68, R78, R64 ;  /* 0x0000004e4440723c */ /* 0x000fe20000041840 */
[----:B------:R-:W3:Y:S06]  /*9380*/  LDSM.16.MT88.4 R76, [R233+0x2100] ;  /* 0x00210000e94c783b */ /* 0x000eec0000004200 */
[----:B------:R-:W-:Y:S02]  /*9390*/  F2FP.BF16.PACK_AB R68, R102, R100 ;  /* 0x000000646644723e */ /* 0x000fe400000010ff */
[----:B------:R-:W-:Y:S03]  /*93a0*/  F2FP.BF16.PACK_AB R69, R103, R101 ;  /* 0x000000656745723e */ /* 0x000fe600000010ff */
[----:B------:R-:W-:Y:S02]  /*93b0*/  F2FP.BF16.PACK_AB R70, R97, R108 ;  /* 0x0000006c6146723e */ /* 0x000fe400000010ff */
[----:B------:R-:W-:Y:S01]  /*93c0*/  F2FP.BF16.PACK_AB R71, R252, R96 ;  /* 0x00000060fc47723e */ /* 0x000fe200000010ff */
[----:B------:R-:W-:Y:S06]  /*93d0*/  LDSM.16.MT88.4 R108, [R233+0x3900] ;  /* 0x00390000e96c783b */ /* 0x000fec0000004200 */
[C---:B-----5:R-:W-:Y:S08]  /*93e0*/  HMMA.16816.F32.BF16 R4, R68.reuse, R84, R4 ;  /* 0x000000544404723c */ /* 0x060ff00000041804 */
[C---:B------:R-:W-:Y:S01]  /*93f0*/  HMMA.16816.F32.BF16 R8, R68.reuse, R86, R8 ;  /* 0x000000564408723c */ /* 0x040fe20000041808 */
[----:B------:R-:W5:Y:S07]  /*9400*/  LDSM.16.MT88.4 R84, [R236+0x6100] ;  /* 0x00610000ec54783b */ /* 0x000f6e0000004200 */
[C---:B-1----:R-:W-:Y:S08]  /*9410*/  HMMA.16816.F32.BF16 R12, R68.reuse, R72, R12 ;  /* 0x00000048440c723c */ /* 0x042ff0000004180c */
[C---:B------:R-:W-:Y:S01]  /*9420*/  HMMA.16816.F32.BF16 R16, R68.reuse, R74, R16 ;  /* 0x0000004a4410723c */ /* 0x040fe20000041810 */
[----:B------:R-:W1:Y:S07]  /*9430*/  LDSM.16.MT88.4 R72, [R234+0x6100] ;  /* 0x00610000ea48783b */ /* 0x000e6e0000004200 */
[C---:B---3--:R-:W-:Y:S08]  /*9440*/  HMMA.16816.F32.BF16 R20, R68.reuse, R76, R20 ;  /* 0x0000004c4414723c */ /* 0x048ff00000041814 */
[C---:B------:R-:W-:Y:S01]  /*9450*/  HMMA.16816.F32.BF16 R24, R68.reuse, R78, R24 ;  /* 0x0000004e4418723c */ /* 0x040fe20000041818 */
[----:B------:R-:W3:Y:S07]  /*9460*/  LDSM.16.MT88.4 R76, [R236+0x2900] ;  /* 0x00290000ec4c783b */ /* 0x000eee0000004200 */
[C---:B------:R-:W-:Y:S08]  /*9470*/  HMMA.16816.F32.BF16 R28, R68.reuse, R80, R28 ;  /* 0x00000050441c723c */ /* 0x040ff0000004181c */
[C---:B------:R-:W-:Y:S01]  /*9480*/  HMMA.16816.F32.BF16 R32, R68.reuse, R82, R32 ;  /* 0x000000524420723c */ /* 0x040fe20000041820 */
[----:B------:R-:W2:Y:S07]  /*9490*/  LDSM.16.MT88.4 R80, [R234+0x2900] ;  /* 0x00290000ea50783b */ /* 0x000eae0000004200 */
[C---:B-----5:R-:W-:Y:S08]  /*94a0*/  HMMA.16816.F32.BF16 R36, R68.reuse, R84, R36 ;  /* 0x000000544424723c */ /* 0x060ff00000041824 */
[C---:B------:R-:W-:Y:S01]  /*94b0*/  HMMA.16816.F32.BF16 R40, R68.reuse, R86, R40 ;  /* 0x000000564428723c */ /* 0x040fe20000041828 */
[----:B------:R-:W5:Y:S07]  /*94c0*/  LDSM.16.MT88.4 R84, [R233+0x2900] ;  /* 0x00290000e954783b */ /* 0x000f6e0000004200 */
[C---:B-1----:R-:W-:Y:S08]  /*94d0*/  HMMA.16816.F32.BF16 R44, R68.reuse, R72, R44 ;  /* 0x00000048442c723c */ /* 0x042ff0000004182c */
[C---:B------:R-:W-:Y:S01]  /*94e0*/  HMMA.16816.F32.BF16 R48, R68.reuse, R74, R48 ;  /* 0x0000004a4430723c */ /* 0x040fe20000041830 */
[----:B------:R-:W1:Y:S07]  /*94f0*/  LDSM.16.MT88.4 R72, [R232+0x2900] ;  /* 0x00290000e848783b */ /* 0x000e6e0000004200 */
[C---:B------:R-:W-:Y:S08]  /*9500*/  HMMA.16816.F32.BF16 R52, R68.reuse, R88, R52 ;  /* 0x000000584434723c */ /* 0x040ff00000041834 */
[C---:B------:R-:W-:Y:S01]  /*9510*/  HMMA.16816.F32.BF16 R56, R68.reuse, R90, R56 ;  /* 0x0000005a4438723c */ /* 0x040fe20000041838 */
[----:B------:R-:W1:Y:S07]  /*9520*/  LDSM.16.MT88.4 R88, [R236+0x6900] ;  /* 0x00690000ec58783b */ /* 0x000e6e0000004200 */
[C---:B------:R-:W-:Y:S08]  /*9530*/  HMMA.16816.F32.BF16 R60, R68.reuse, R92, R60 ;  /* 0x0000005c443c723c */ /* 0x040ff0000004183c */
[----:B------:R-:W-:Y:S01]  /*9540*/  HMMA.16816.F32.BF16 R64, R68, R94, R64 ;  /* 0x0000005e4440723c */ /* 0x000fe20000041840 */
[----:B------:R-:W-:Y:S06]  /*9550*/  LDSM.16.MT88.4 R92, [R233+0x7100] ;  /* 0x00710000e95c783b */ /* 0x000fec0000004200 */
[----:B------:R-:W-:Y:S02]  /*9560*/  F2FP.BF16.PACK_AB R68, R205, R208 ;  /* 0x000000d0cd44723e */ /* 0x000fe400000010ff */
[----:B------:R-:W-:Y:S03]  /*9570*/  F2FP.BF16.PACK_AB R69, R202, R203 ;  /* 0x000000cbca45723e */ /* 0x000fe600000010ff */
[----:B------:R-:W-:Y:S02]  /*9580*/  F2FP.BF16.PACK_AB R70, R200, R201 ;  /* 0x000000c9c846723e */ /* 0x000fe400000010ff */
[----:B------:R-:W-:Y:S07]  /*9590*/  F2FP.BF16.PACK_AB R71, R182, R183 ;  /* 0x000000b7b647723e */ /* 0x000fee00000010ff */
[C---:B---3--:R-:W-:Y:S08]  /*95a0*/  HMMA.16816.F32.BF16 R4, R68.reuse, R76, R4 ;  /* 0x0000004c4404723c */ /* 0x048ff00000041804 */
[C---:B------:R-:W-:Y:S01]  /*95b0*/  HMMA.16816.F32.BF16 R8, R68.reuse, R78, R8 ;  /* 0x0000004e4408723c */ /* 0x040fe20000041808 */
[----:B------:R-:W3:Y:S07]  /*95c0*/  LDSM.16.MT88.4 R76, [R234+0x6900] ;  /* 0x00690000ea4c783b */ /* 0x000eee0000004200 */
[C---:B--2---:R-:W-:Y:S08]  /*95d0*/  HMMA.16816.F32.BF16 R12, R68.reuse, R80, R12 ;  /* 0x00000050440c723c */ /* 0x044ff0000004180c */
[C---:B------:R-:W-:Y:S01]  /*95e0*/  HMMA.16816.F32.BF16 R16, R68.reuse, R82, R16 ;  /* 0x000000524410723c */ /* 0x040fe20000041810 */
[----:B------:R-:W2:Y:S07]  /*95f0*/  LDSM.16.MT88.4 R80, [R233+0x6900] ;  /* 0x00690000e950783b */ /* 0x000eae0000004200 */
[C---:B-----5:R-:W-:Y:S08]  /*9600*/  HMMA.16816.F32.BF16 R20, R68.reuse, R84, R20 ;  /* 0x000000544414723c */ /* 0x060ff00000041814 */
[C---:B------:R-:W-:Y:S01]  /*9610*/  HMMA.16816.F32.BF16 R24, R68.reuse, R86, R24 ;  /* 0x000000564418723c */ /* 0x040fe20000041818 */
[----:B------:R-:W-:Y:S07]  /*9620*/  LDSM.16.MT88.4 R84, [R232+0x3100] ;  /* 0x00310000e854783b */ /* 0x000fee0000004200 */
[C---:B-1----:R-:W-:Y:S08]  /*9630*/  HMMA.16816.F32.BF16 R28, R68.reuse, R72, R28 ;  /* 0x00000048441c723c */ /* 0x042ff0000004181c */
[C---:B------:R-:W-:Y:S01]  /*9640*/  HMMA.16816.F32.BF16 R32, R68.reuse, R74, R32 ;  /* 0x0000004a4420723c */ /* 0x040fe20000041820 */
[----:B------:R-:W1:Y:S07]  /*9650*/  LDSM.16.MT88.4 R72, [R232+0x6900] ;  /* 0x00690000e848783b */ /* 0x000e6e0000004200 */
[C---:B------:R-:W-:Y:S08]  /*9660*/  HMMA.16816.F32.BF16 R36, R68.reuse, R88, R36 ;  /* 0x000000584424723c */ /* 0x040ff00000041824 */
        /* <DEDUP_REMOVED lines=9> */
[----:B------:R-:W-:Y:S01]  /*9700*/  HMMA.16816.F32.BF16 R64, R68, R74, R64 ;  /* 0x0000004a4440723c */ /* 0x000fe20000041840 */
[----:B------:R-:W1:Y:S06]  /*9710*/  LDSM.16.MT88.4 R72, [R233+0x3100] ;  /* 0x00310000e948783b */ /* 0x000e6c0000004200 */
[----:B------:R-:W-:Y:S02]  /*9720*/  F2FP.BF16.PACK_AB R68, R169, R168 ;  /* 0x000000a8a944723e */ /* 0x000fe400000010ff */
[----:B------:R-:W-:Y:S03]  /*9730*/  F2FP.BF16.PACK_AB R69, R166, R167 ;  /* 0x000000a7a645723e */ /* 0x000fe600000010ff */
[----:B------:R-:W-:Y:S02]  /*9740*/  F2FP.BF16.PACK_AB R70, R163, R165 ;  /* 0x000000a5a346723e */ /* 0x000fe400000010ff */
[----:B------:R-:W-:Y:S07]  /*9750*/  F2FP.BF16.PACK_AB R71, R160, R162 ;  /* 0x000000a2a047723e */ /* 0x000fee00000010ff */
[C---:B---3--:R-:W-:Y:S08]  /*9760*/  HMMA.16816.F32.BF16 R4, R68.reuse, R76, R4 ;  /* 0x0000004c4404723c */ /* 0x048ff00000041804 */
[C---:B------:R-:W-:Y:S01]  /*9770*/  HMMA.16816.F32.BF16 R8, R68.reuse, R78, R8 ;  /* 0x0000004e4408723c */ /* 0x040fe20000041808 */
[----:B------:R-:W3:Y:S07]  /*9780*/  LDSM.16.MT88.4 R76, [R236+0x7100] ;  /* 0x00710000ec4c783b */ /* 0x000eee0000004200 */
[C---:B--2---:R-:W-:Y:S07]  /*9790*/  HMMA.16816.F32.BF16 R12, R68.reuse, R80, R12 ;  /* 0x00000050440c723c */ /* 0x044fee000004180c */
[----:B------:R-:W-:Y:S01]  /*97a0*/  MOV R81, R97 ;  /* 0x0000006100517202 */ /* 0x000fe20000000f00 */
[C---:B------:R-:W-:Y:S04]  /*97b0*/  HMMA.16816.F32.BF16 R16, R68.reuse, R82, R16 ;  /* 0x000000524410723c */ /* 0x040fe80000041810 */
[----:B------:R-:W-:Y:S02]  /*97c0*/  MOV R80, R96 ;  /* 0x0000006000507202 */ /* 0x000fe40000000f00 */
[----:B------:R-:W2:Y:S01]  /*97d0*/  LDSM.16.MT88.4 R96, [R232+0x7100] ;  /* 0x00710000e860783b */ /* 0x000ea20000004200 */
[----:B------:R-:W-:Y:S01]  /*97e0*/  MOV R83, R103 ;  /* 0x0000006700537202 */ /* 0x000fe20000000f00 */
[C---:B-1----:R-:W-:Y:S04]  /*97f0*/  HMMA.16816.F32.BF16 R20, R68.reuse, R72, R20 ;  /* 0x000000484414723c */ /* 0x042fe80000041814 */
[----:B------:R-:W-:Y:S03]  /*9800*/  MOV R82, R102 ;  /* 0x0000006600527202 */ /* 0x000fe60000000f00 */
[----:B------:R-:W-:Y:S01]  /*9810*/  MOV R73, R101 ;  /* 0x0000006500497202 */ /* 0x000fe20000000f00 */
[C---:B------:R-:W-:Y:S04]  /*9820*/  HMMA.16816.F32.BF16 R24, R68.reuse, R74, R24 ;  /* 0x0000004a4418723c */ /* 0x040fe80000041818 */
[----:B------:R-:W-:Y:S01]  /*9830*/  MOV R72, R100 ;  /* 0x0000006400487202 */ /* 0x000fe20000000f00 */
[----:B------:R-:W-:Y:S01]  /*9840*/  FADD.FTZ R251, R73, R251 ;  /* 0x000000fb49fb7221 */ /* 0x000fe20000010000 */
[----:B------:R-:W1:Y:S02]  /*9850*/  LDSM.16.MT88.4 R100, [R232+0x3900] ;  /* 0x00390000e864783b */ /* 0x000e640000004200 */
[C---:B------:R-:W-:Y:S04]  /*9860*/  HMMA.16816.F32.BF16 R28, R68.reuse, R84, R28 ;  /* 0x00000054441c723c */ /* 0x040fe8000004181c */
[----:B------:R-:W-:Y:S04]  /*9870*/  FADD.FTZ R0, R72, R0 ;  /* 0x0000000048007221 */ /* 0x000fe80000010000 */
[C---:B------:R-:W-:Y:S01]  /*9880*/  HMMA.16816.F32.BF16 R32, R68.reuse, R86, R32 ;  /* 0x000000564420723c */ /* 0x040fe20000041820 */
[----:B------:R-:W-:Y:S03]  /*9890*/  LDSM.16.MT88.4 R84, [R234+0x7900] ;  /* 0x00790000ea54783b */ /* 0x000fe60000004200 */
[----:B------:R-:W-:Y:S02]  /*98a0*/  FADD.FTZ R2, R82, R0 ;  /* 0x0000000052027221 */ /* 0x000fe40000010000 */
[----:B------:R-:W-:Y:S02]  /*98b0*/  FADD.FTZ R0, R83, R251 ;  /* 0x000000fb53007221 */ /* 0x000fe40000010000 */
[C---:B---3--:R-:W-:Y:S04]  /*98c0*/  HMMA.16816.F32.BF16 R36, R68.reuse, R76, R36 ;  /* 0x0000004c4424723c */ /* 0x048fe80000041824 */
[----:B------:R-:W-:Y:S02]  /*98d0*/  FADD.FTZ R2, R152, R2 ;  /* 0x0000000298027221 */ /* 0x000fe40000010000 */
[----:B------:R-:W-:Y:S02]  /*98e0*/  FADD.FTZ R0, R80, R0 ;  /* 0x0000000050007221 */ /* 0x000fe40000010000 */
[C---:B------:R-:W-:Y:S01]  /*98f0*/  HMMA.16816.F32.BF16 R40, R68.reuse, R78, R40 ;  /* 0x0000004e4428723c */ /* 0x040fe20000041828 */
[----:B------:R-:W-:Y:S03]  /*9900*/  LDSM.16.MT88.4 R76, [R233+0x7900] ;  /* 0x00790000e94c783b */ /* 0x000fe60000004200 */
[----:B------:R-:W-:Y:S02]  /*9910*/  FADD.FTZ R2, R81, R2 ;  /* 0x0000000251027221 */ /* 0x000fe40000010000 */
[----:B------:R-:W-:Y:S01]  /*9920*/  FADD.FTZ R252, R252, R0 ;  /* 0x00000000fcfc7221 */ /* 0x000fe20000010000 */
[----:B------:R-:W-:Y:S01]  /*9930*/  MOV R0, R3 ;  /* 0x0000000300007202 */ /* 0x000fe20000000f00 */
[C---:B------:R-:W-:Y:S04]  /*9940*/  HMMA.16816.F32.BF16 R44, R68.reuse, R88, R44 ;  /* 0x00000058442c723c */ /* 0x040fe8000004182c */
[----:B------:R-:W-:Y:S01]  /*9950*/  FADD.FTZ R208, R208, R2 ;  /* 0x00000002d0d07221 */ /* 0x000fe20000010000 */
[----:B------:R-:W-:Y:S01]  /*9960*/  MOV R2, R132 ;  /* 0x0000008400027202 */ /* 0x000fe20000000f00 */
[----:B------:R-:W-:Y:S02]  /*9970*/  FADD.FTZ R252, R203, R252 ;  /* 0x000000fccbfc7221 */ /* 0x000fe40000010000 */
[C---:B------:R-:W-:Y:S04]  /*9980*/  HMMA.16816.F32.BF16 R48, R68.reuse, R90, R48 ;  /* 0x0000005a4430723c */ /* 0x040fe80000041830 */
[----:B------:R-:W-:Y:S02]  /*9990*/  FADD.FTZ R208, R205, R208 ;  /* 0x000000d0cdd07221 */ /* 0x000fe40000010000 */
[----:B------:R-:W-:Y:S02]  /*99a0*/  FADD.FTZ R202, R202, R252 ;  /* 0x000000fccaca7221 */ /* 0x000fe40000010000 */
[C---:B------:R-:W-:Y:S04]  /*99b0*/  HMMA.16816.F32.BF16 R52, R68.reuse, R92, R52 ;  /* 0x0000005c4434723c */ /* 0x040fe80000041834 */
[----:B------:R-:W-:Y:S02]  /*99c0*/  FADD.FTZ R201, R201, R208 ;  /* 0x000000d0c9c97221 */ /* 0x000fe40000010000 */
[----:B------:R-:W-:Y:S02]  /*99d0*/  FADD.FTZ R202, R183, R202 ;  /* 0x000000cab7ca7221 */ /* 0x000fe40000010000 */
[C---:B------:R-:W-:Y:S01]  /*99e0*/  HMMA.16816.F32.BF16 R56, R68.reuse, R94, R56 ;  /* 0x0000005e4438723c */ /* 0x040fe20000041838 */
[----:B------:R-:W3:Y:S03]  /*99f0*/  LDSM.16.MT88.4 R92, [R236+0x7900] ;  /* 0x00790000ec5c783b */ /* 0x000ee60000004200 */
[----:B------:R-:W-:Y:S02]  /*9a00*/  FADD.FTZ R201, R200, R201 ;  /* 0x000000c9c8c97221 */ /* 0x000fe40000010000 */
[----:B------:R-:W-:Y:S02]  /*9a10*/  FADD.FTZ R182, R182, R202 ;  /* 0x000000cab6b67221 */ /* 0x000fe40000010000 */
[C---:B--2---:R-:W-:Y:S04]  /*9a20*/  HMMA.16816.F32.BF16 R60, R68.reuse, R96, R60 ;  /* 0x00000060443c723c */ /* 0x044fe8000004183c */
[----:B------:R-:W-:Y:S02]  /*9a30*/  FADD.FTZ R168, R168, R201 ;  /* 0x000000c9a8a87221 */ /* 0x000fe40000010000 */
[----:B------:R-:W-:Y:S02]  /*9a40*/  FADD.FTZ R182, R167, R182 ;  /* 0x000000b6a7b67221 */ /* 0x000fe40000010000 */
[----:B------:R-:W-:Y:S04]  /*9a50*/  HMMA.16816.F32.BF16 R64, R68, R98, R64 ;  /* 0x000000624440723c */ /* 0x000fe80000041840 */
[----:B------:R-:W-:Y:S02]  /*9a60*/  FADD.FTZ R168, R169, R168 ;  /* 0x000000a8a9a87221 */ /* 0x000fe40000010000 */
[----:B------:R-:W-:Y:S01]  /*9a70*/  FADD.FTZ R166, R166, R182 ;  /* 0x000000b6a6a67221 */ /* 0x000fe20000010000 */
[----:B------:R-:W-:Y:S01]  /*9a80*/  F2FP.BF16.PACK_AB R68, R159, R157 ;  /* 0x0000009d9f44723e */ /* 0x000fe200000010ff */
[----:B------:R-:W-:Y:S01]  /*9a90*/  FADD.FTZ R165, R165, R168 ;  /* 0x000000a8a5a57221 */ /* 0x000fe20000010000 */
[----:B------:R-:W-:Y:S03]  /*9aa0*/  F2FP.BF16.PACK_AB R69, R155, R156 ;  /* 0x0000009c9b45723e */ /* 0x000fe600000010ff */
[----:B------:R-:W-:Y:S01]  /*9ab0*/  F2FP.BF16.PACK_AB R70, R153, R154 ;  /* 0x0000009a9946723e */ /* 0x000fe200000010ff */
[----:B------:R-:W-:Y:S01]  /*9ac0*/  FADD.FTZ R166, R162, R166 ;  /* 0x000000a6a2a67221 */ /* 0x000fe20000010000 */
[----:B----4-:R-:W-:Y:S01]  /*9ad0*/  F2FP.BF16.PACK_AB R71, R151, R134 ;  /* 0x000000869747723e */ /* 0x010fe200000010ff */
[----:B------:R-:W-:Y:S02]  /*9ae0*/  FADD.FTZ R165, R163, R165 ;  /* 0x000000a5a3a57221 */ /* 0x000fe40000010000 */
[----:B------:R-:W-:Y:S02]  /*9af0*/  FADD.FTZ R160, R160, R166 ;  /* 0x000000a6a0a07221 */ /* 0x000fe40000010000 */
[----:B------:R-:W-:Y:S02]  /*9b00*/  FADD.FTZ R157, R157, R165 ;  /* 0x000000a59d9d7221 */ /* 0x000fe40000010000 */
[C---:B------:R-:W-:Y:S01]  /*9b10*/  HMMA.16816.F32.BF16 R128, R68.reuse, R124, R4 ;  /* 0x0000007c4480723c */ /* 0x040fe20000041804 */
[----:B------:R-:W2:Y:S02]  /*9b20*/  LDSM.16.MT88.4 R4, [R232+0x7900] ;  /* 0x00790000e804783b */ /* 0x000ea40000004200 */
[----:B------:R-:W-:Y:S02]  /*9b30*/  FADD.FTZ R160, R156, R160 ;  /* 0x000000a09ca07221 */ /* 0x000fe40000010000 */
[----:B------:R-:W-:Y:S02]  /*9b40*/  FADD.FTZ R157, R159, R157 ;  /* 0x0000009d9f9d7221 */ /* 0x000fe40000010000 */
[----:B------:R-:W-:Y:S01]  /*9b50*/  FADD.FTZ R160, R155, R160 ;  /* 0x000000a09ba07221 */ /* 0x000fe20000010000 */
[C---:B------:R-:W-:Y:S04]  /*9b60*/  HMMA.16816.F32.BF16 R124, R68.reuse, R126, R8 ;  /* 0x0000007e447c723c */ /* 0x040fe80000041808 */
[----:B------:R-:W-:Y:S02]  /*9b70*/  FADD.FTZ R157, R154, R157 ;  /* 0x0000009d9a9d7221 */ /* 0x000fe40000010000 */
[----:B------:R-:W-:Y:S02]  /*9b80*/  FADD.FTZ R160, R134, R160 ;  /* 0x000000a086a07221 */ /* 0x000fe40000010000 */
[C---:B------:R-:W-:Y:S04]  /*9b90*/  HMMA.16816.F32.BF16 R120, R68.reuse, R116, R12 ;  /* 0x000000744478723c */ /* 0x040fe8000004180c */
[----:B------:R-:W-:Y:S02]  /*9ba0*/  FADD.FTZ R249, R153, R157 ;  /* 0x0000009d99f97221 */ /* 0x000fe40000010000 */
[----:B------:R-:W-:Y:S02]  /*9bb0*/  FADD.FTZ R248, R151, R160 ;  /* 0x000000a097f87221 */ /* 0x000fe40000010000 */
[C---:B------:R-:W-:Y:S08]  /*9bc0*/  HMMA.16816.F32.BF16 R116, R68.reuse, R118, R16 ;  /* 0x000000764474723c */ /* 0x040ff00000041810 */
[C---:B------:R-:W-:Y:S08]  /*9bd0*/  HMMA.16816.F32.BF16 R112, R68.reuse, R108, R20 ;  /* 0x0000006c4470723c */ /* 0x040ff00000041814 */
[C---:B------:R-:W-:Y:S08]  /*9be0*/  HMMA.16816.F32.BF16 R108, R68.reuse, R110, R24 ;  /* 0x0000006e446c723c */ /* 0x040ff00000041818 */
[C---:B-1----:R-:W-:Y:S08]  /*9bf0*/  HMMA.16816.F32.BF16 R104, R68.reuse, R100, R28 ;  /* 0x000000644468723c */ /* 0x042ff0000004181c */
[C---:B------:R-:W-:Y:S08]  /*9c00*/  HMMA.16816.F32.BF16 R100, R68.reuse, R102, R32 ;  /* 0x000000664464723c */ /* 0x040ff00000041820 */
[C---:B---3--:R-:W-:Y:S08]  /*9c10*/  HMMA.16816.F32.BF16 R96, R68.reuse, R92, R36 ;  /* 0x0000005c4460723c */ /* 0x048ff00000041824 */
[C---:B------:R-:W-:Y:S08]  /*9c20*/  HMMA.16816.F32.BF16 R92, R68.reuse, R94, R40 ;  /* 0x0000005e445c723c */ /* 0x040ff00000041828 */
[C---:B------:R-:W-:Y:S08]  /*9c30*/  HMMA.16816.F32.BF16 R88, R68.reuse, R84, R44 ;  /* 0x000000544458723c */ /* 0x040ff0000004182c */
[C---:B------:R-:W-:Y:S08]  /*9c40*/  HMMA.16816.F32.BF16 R84, R68.reuse, R86, R48 ;  /* 0x000000564454723c */ /* 0x040ff00000041830 */
[C---:B------:R-:W-:Y:S08]  /*9c50*/  HMMA.16816.F32.BF16 R80, R68.reuse, R76, R52 ;  /* 0x0000004c4450723c */ /* 0x040ff00000041834 */
[C---:B------:R-:W-:Y:S08]  /*9c60*/  HMMA.16816.F32.BF16 R76, R68.reuse, R78, R56 ;  /* 0x0000004e444c723c */ /* 0x040ff00000041838 */
[C---:B--2---:R-:W-:Y:S08]  /*9c70*/  HMMA.16816.F32.BF16 R72, R68.reuse, R4, R60 ;  /* 0x000000044448723c */ /* 0x044ff0000004183c */
[----:B------:R-:W-:Y:S01]  /*9c80*/  HMMA.16816.F32.BF16 R68, R68, R6, R64 ;  /* 0x000000064444723c */ /* 0x000fe20000041840 */
[----:B------:R-:W-:-:S07]  /*9c90*/  @P1 BRA `(.L_x_6) ;  /* 0xffffc2d000001947 */ /* 0x000fce000383ffff */
.L_x_5:
[----:B------:R-:W1:Y:S01]  /*9ca0*/  SHFL.BFLY PT, R4, R249, 0x2, 0x1f ;  /* 0x0c401f00f9047f89 */ /* 0x000e6200000e0000 */
[----:B------:R-:W-:-:S02]  /*9cb0*/  MOV R5, RZ ;  /* 0x000000ff00057202 */ /* 0x000fc40000000f00 */
[----:B------:R-:W-:Y:S01]  /*9cc0*/  MOV R6, 0xff800000 ;  /* 0xff80000000067802 */ /* 0x000fe20000000f00 */
[----:B------:R-:W2:Y:S01]  /*9cd0*/  SHFL.BFLY PT, R2, R248, 0x2, 0x1f ;  /* 0x0c401f00f8027f89 */ /* 0x000ea200000e0000 */
[----:B------:R-:W-:Y:S01]  /*9ce0*/  PLOP3.LUT P2, PT, PT, PT, PT, 0x8, 0x0 ;  /* 0x000000000000781c */ /* 0x000fe20003f4e170 */
[----:B-1----:R-:W-:Y:S02]  /*9cf0*/  FADD.FTZ R4, R4, R249 ;  /* 0x000000f904047221 */ /* 0x002fe40000010000 */
[----:B--2---:R-:W-:-:S03]  /*9d00*/  FADD.FTZ R248, R2, R248 ;  /* 0x000000f802f87221 */ /* 0x004fc60000010000 */
[----:B------:R-:W1:Y:S04]  /*9d10*/  SHFL.BFLY PT, R0, R4, 0x1, 0x1f ;  /* 0x0c201f0004007f89 */ /* 0x000e6800000e0000 */
[----:B------:R-:W2:Y:S01]  /*9d20*/  SHFL.BFLY PT, R2, R248, 0x1, 0x1f ;  /* 0x0c201f00f8027f89 */ /* 0x000ea200000e0000 */
[----:B-1----:R-:W-:Y:S01]  /*9d30*/  FADD.FTZ R4, R4, R0 ;  /* 0x0000000004047221 */ /* 0x002fe20000010000 */
[----:B------:R-:W-:Y:S01]  /*9d40*/  MOV R0, RZ ;  /* 0x000000ff00007202 */ /* 0x000fe20000000f00 */
[----:B--2---:R-:W-:-:S03]  /*9d50*/  FADD.FTZ R2, R2, R248 ;  /* 0x000000f802027221 */ /* 0x004fc60000010000 */
[----:B------:R-:W-:Y:S02]  /*9d60*/  FSETP.NE.FTZ.AND P1, PT, R4, RZ, PT ;  /* 0x000000ff0400720b */ /* 0x000fe40003f35000 */
[----:B------:R-:W-:-:S11]  /*9d70*/  FSETP.NE.FTZ.AND P0, PT, R2, RZ, PT ;  /* 0x000000ff0200720b */ /* 0x000fd60003f15000 */
[----:B------:R-:W1:Y:S01]  /*9d80*/  @P1 MUFU.RCP R5, R4 ;  /* 0x0000000400051308 */ /* 0x000e620000001000 */
[----:B------:R-:W-:Y:S02]  /*9d90*/  @P1 MOV R7, 0x3f317218 ;  /* 0x3f31721800071802 */ /* 0x000fe40000000f00 */
[----:B------:R-:W-:-:S03]  /*9da0*/  @P0 MOV R9, 0x3f317218 ;  /* 0x3f31721800090802 */ /* 0x000fc60000000f00 */
[----:B------:R-:W-:Y:S02]  /*9db0*/  @P1 FMUL.FTZ R7, R7, c[0x0][0x2d0] ;  /* 0x0000b40007071a20 */ /* 0x000fe40000410000 */
[----:B------:R-:W2:Y:S01]  /*9dc0*/  @P1 MUFU.LG2 R4, R4 ;  /* 0x0000000400041308 */ /* 0x000ea20000000c00 */
[----:B-1----:R-:W-:-:S07]  /*9dd0*/  FMUL.FTZ R128, R5, R128 ;  /* 0x0000008005807220 */ /* 0x002fce0000410000 */
[----:B------:R-:W1:Y:S01]  /*9de0*/  @P0 MUFU.RCP R0, R2 ;  /* 0x0000000200000308 */ /* 0x000e620000001000 */
[C---:B------:R-:W-:Y:S02]  /*9df0*/  FMUL.FTZ R129, R5.reuse, R129 ;  /* 0x0000008105817220 */ /* 0x040fe40000410000 */
[C---:B------:R-:W-:Y:S02]  /*9e00*/  FMUL.FTZ R124, R5.reuse, R124 ;  /* 0x0000007c057c7220 */ /* 0x040fe40000410000 */
[C---:B------:R-:W-:Y:S02]  /*9e10*/  FMUL.FTZ R125, R5.reuse, R125 ;  /* 0x0000007d057d7220 */ /* 0x040fe40000410000 */
[C---:B------:R-:W-:Y:S02]  /*9e20*/  FMUL.FTZ R120, R5.reuse, R120 ;  /* 0x0000007805787220 */ /* 0x040fe40000410000 */
[C---:B------:R-:W-:Y:S02]  /*9e30*/  FMUL.FTZ R121, R5.reuse, R121 ;  /* 0x0000007905797220 */ /* 0x040fe40000410000 */
[----:B------:R-:W-:-:S02]  /*9e40*/  FMUL.FTZ R116, R5, R116 ;  /* 0x0000007405747220 */ /* 0x000fc40000410000 */
        /* <DEDUP_REMOVED lines=24> */
[----:B------:R-:W-:Y:S02]  /*9fd0*/  FMUL.FTZ R69, R5, R69 ;  /* 0x0000004505457220 */ /* 0x000fe40000410000 */
[----:B------:R3:W4:Y:S01]  /*9fe0*/  @P0 MUFU.LG2 R5, R2 ;  /* 0x0000000200050308 */ /* 0x0007220000000c00 */
[----:B--2---:R-:W-:Y:S02]  /*9ff0*/  @P1 FMUL.FTZ R4, R4, 0.69314718246459960938 ;  /* 0x3f31721804041820 */ /* 0x004fe40000410000 */
[C---:B-1----:R-:W-:Y:S02]  /*a000*/  FMUL.FTZ R130, R0.reuse, R130 ;  /* 0x0000008200827220 */ /* 0x042fe40000410000 */
[C---:B------:R-:W-:Y:S02]  /*a010*/  FMUL.FTZ R131, R0.reuse, R131 ;  /* 0x0000008300837220 */ /* 0x040fe40000410000 */
[C---:B------:R-:W-:Y:S02]  /*a020*/  FMUL.FTZ R126, R0.reuse, R126 ;  /* 0x0000007e007e7220 */ /* 0x040fe40000410000 */
[----:B------:R-:W-:-:S02]  /*a030*/  FMUL.FTZ R127, R0, R127 ;  /* 0x0000007f007f7220 */ /* 0x000fc40000410000 */
[C---:B------:R-:W-:Y:S02]  /*a040*/  FMUL.FTZ R122, R0.reuse, R122 ;  /* 0x0000007a007a7220 */ /* 0x040fe40000410000 */
[C---:B------:R-:W-:Y:S02]  /*a050*/  FMUL.FTZ R123, R0.reuse, R123 ;  /* 0x0000007b007b7220 */ /* 0x040fe40000410000 */
[C---:B------:R-:W-:Y:S01]  /*a060*/  FMUL.FTZ R118, R0.reuse, R118 ;  /* 0x0000007600767220 */ /* 0x040fe20000410000 */
[----:B---3--:R-:W-:Y:S01]  /*a070*/  MOV R2, 0xff800000 ;  /* 0xff80000000027802 */ /* 0x008fe20000000f00 */
[----:B----4-:R-:W-:Y:S02]  /*a080*/  @P0 FMUL.FTZ R8, R5, 0.69314718246459960938 ;  /* 0x3f31721805080820 */ /* 0x010fe40000410000 */
[----:B------:R-:W-:Y:S02]  /*a090*/  @P0 FMUL.FTZ R5, R9, c[0x0][0x2d0] ;  /* 0x0000b40009050a20 */ /* 0x000fe40000410000 */
        /* <DEDUP_REMOVED lines=25> */
[----:B------:R-:W-:Y:S02]  /*a230*/  @P1 FFMA.FTZ R2, R7, R132, R4 ;  /* 0x0000008407021223 */ /* 0x000fe40000010004 */
[----:B------:R-:W-:Y:S02]  /*a240*/  @P0 FFMA.FTZ R6, R5, R3, R8 ;  /* 0x0000000305060223 */ /* 0x000fe40000010008 */
.L_x_3:
[----:B------:R-:W-:Y:S05]  /*a250*/  @P2 BRA `(.L_x_9) ;  /* 0x0000135000002947 */ /* 0x000fea0003800000 */
[----:B------:R-:W1:Y:S01]  /*a260*/  S2R R0, SR_CTAID.Y ;  /* 0x0000000000007919 */ /* 0x000e620000002600 */
[----:B------:R-:W-:Y:S01]  /*a270*/  IMAD R5, RZ, RZ, -UR10 ;  /* 0x8000000aff057e24 */ /* 0x000fe2000f8e02ff */
[----:B------:R-:W-:Y:S01]  /*a280*/  USHF.R.S32.HI UR6, URZ, 0x1f, UR10 ;  /* 0x0000001f3f067899 */ /* 0x000fe2000801140a */
[----:B------:R-:W-:Y:S01]  /*a290*/  IMAD.MOV.U32 R9, RZ, RZ, c[0x0][0x4e8] ;  /* 0x00013a00ff097624 */ /* 0x000fe200078e00ff */
[----:B------:R-:W2:Y:S01]  /*a2a0*/  S2R R11, SR_TID.X ;  /* 0x00000000000b7919 */ /* 0x000ea20000002100 */
[----:B------:R-:W-:Y:S01]  /*a2b0*/  ULDC.64 UR4, c[0x0][0x4d0] ;  /* 0x0001340000047ab9 */ /* 0x000fe20000000a00 */
[----:B------:R-:W-:Y:S01]  /*a2c0*/  BSSY B0, `(.L_x_10) ;  /* 0x00000cc000007945 */ /* 0x000fe20003800000 */
[----:B------:R-:W-:Y:S01]  /*a2d0*/  UIMAD UR7, UR6, UR4, URZ ;  /* 0x00000004060772a4 */ /* 0x000fe2000f8e023f */
[----:B------:R-:W3:Y:S01]  /*a2e0*/  S2R R8, SR_CTAID.Z ;  /* 0x0000000000087919 */ /* 0x000ee20000002700 */
[----:B------:R-:W-:-:S03]  /*a2f0*/  UIMAD.WIDE.U32 UR8, UR10, UR4, URZ ;  /* 0x000000040a0872a5 */ /* 0x000fc6000f8e003f */
[----:B------:R-:W-:Y:S01]  /*a300*/  BAR.SYNC.DEFER_BLOCKING 0x1, 0x100 ;  /* 0x0044000000007b1d */ /* 0x000fe20000010000 */
[----:B------:R-:W-:Y:S01]  /*a310*/  UIMAD UR7, UR10, UR5, UR7 ;  /* 0x000000050a0772a4 */ /* 0x000fe2000f8e0207 */
[C---:B------:R-:W-:Y:S01]  /*a320*/  ISETP.NE.AND P1, PT, R9.reuse, 0x1, PT ;  /* 0x000000010900780c */ /* 0x040fe20003f25270 */
[----:B------:R-:W-:Y:S01]  /*a330*/  IMAD.U32 R16, RZ, RZ, UR8 ;  /* 0x00000008ff107e24 */ /* 0x000fe2000f8e00ff */
[----:B------:R-:W-:Y:S01]  /*a340*/  MOV R17, UR9 ;  /* 0x0000000900117c02 */ /* 0x000fe20008000f00 */
[----:B------:R-:W-:Y:S01]  /*a350*/  UIADD3 UR7, UR9, UR7, URZ ;  /* 0x0000000709077290 */ /* 0x000fe2000fffe03f */
[----:B------:R-:W-:Y:S01]  /*a360*/  IMAD R9, R9, c[0x0][0x388], RZ ;  /* 0x0000e20009097a24 */ /* 0x000fe200078e02ff */
[----:B------:R-:W-:Y:S02]  /*a370*/  ULDC.64 UR4, c[0x0][0x438] ;  /* 0x00010e0000047ab9 */ /* 0x000fe40000000a00 */
[----:B------:R-:W-:Y:S02]  /*a380*/  UIMAD.WIDE.U32 UR14, UR10, UR4, URZ ;  /* 0x000000040a0e72a5 */ /* 0x000fe4000f8e003f */
[----:B------:R-:W-:Y:S01]  /*a390*/  UIMAD UR4, UR6, UR4, URZ ;  /* 0x00000004060472a4 */ /* 0x000fe2000f8e023f */
[----:B-1----:R-:W-:-:S02]  /*a3a0*/  IMAD R5, R5, c[0x0][0x550], R0 ;  /* 0x0001540005057a24 */ /* 0x002fc400078e0200 */
[----:B------:R-:W-:Y:S01]  /*a3b0*/  IMAD.U32 R17, RZ, RZ, UR7 ;  /* 0x00000007ff117e24 */ /* 0x000fe2000f8e00ff */
[----:B------:R-:W-:Y:S01]  /*a3c0*/  UIMAD UR4, UR10, UR5, UR4 ;  /* 0x000000050a0472a4 */ /* 0x000fe2000f8e0204 */
[----:B--2---:R-:W-:Y:S01]  /*a3d0*/  SHF.R.S32.HI R0, RZ, 0x1f, R11 ;  /* 0x0000001fff007819 */ /* 0x004fe2000001140b */
[----:B------:R-:W-:Y:S01]  /*a3e0*/  IMAD.U32 R15, RZ, RZ, UR15 ;  /* 0x0000000fff0f7e24 */ /* 0x000fe2000f8e00ff */
[----:B------:R-:W-:Y:S01]  /*a3f0*/  MOV R14, UR14 ;  /* 0x0000000e000e7c02 */ /* 0x000fe20008000f00 */
[----:B------:R-:W-:Y:S01]  /*a400*/  UIADD3 UR4, UR15, UR4, URZ ;  /* 0x000000040f047290 */ /* 0x000fe2000fffe03f */
[-C--:B------:R-:W-:Y:S01]  /*a410*/  LEA.HI R13, R0, R11.reuse, RZ, 0x5 ;  /* 0x0000000b000d7211 */ /* 0x080fe200078f28ff */
[----:B---3--:R-:W-:Y:S01]  /*a420*/  IMAD.WIDE.U32 R16, R8, c[0x0][0x4d8], R16 ;  /* 0x0001360008107a25 */ /* 0x008fe200078e0010 */
[----:B------:R-:W-:Y:S02]  /*a430*/  LEA.HI R0, R0, R11, RZ, 0x2 ;  /* 0x0000000b00007211 */ /* 0x000fe400078f10ff */
[----:B------:R-:W-:Y:S01]  /*a440*/  LOP3.LUT R4, R13, 0xffffffe0, RZ, 0xc0, !PT ;  /* 0xffffffe00d047812 */ /* 0x000fe200078ec0ff */
[----:B------:R-:W-:Y:S01]  /*a450*/  IMAD.U32 R15, RZ, RZ, UR4 ;  /* 0x00000004ff0f7e24 */ /* 0x000fe2000f8e00ff */
[----:B------:R-:W-:-:S02]  /*a460*/  LOP3.LUT R0, R0, 0xfffffffc, RZ, 0xc0, !PT ;  /* 0xfffffffc00007812 */ /* 0x000fc400078ec0ff */
[--C-:B------:R-:W-:Y:S01]  /*a470*/  SHF.R.S32.HI R7, RZ, 0x5, R13.reuse ;  /* 0x00000005ff077819 */ /* 0x100fe2000001140d */
[----:B------:R-:W-:Y:S01]  /*a480*/  IMAD.IADD R4, R11, 0x1, -R4 ;  /* 0x000000010b047824 */ /* 0x000fe200078e0a04 */
[----:B------:R-:W-:Y:S01]  /*a490*/  SHF.R.S32.HI R13, RZ, 0x1f, R13 ;  /* 0x0000001fff0d7819 */ /* 0x000fe2000001140d */
[----:B------:R-:W-:Y:S01]  /*a4a0*/  IMAD.WIDE.U32 R14, R8, c[0x0][0x440], R14 ;  /* 0x00011000080e7a25 */ /* 0x000fe200078e000e */
[----:B------:R-:W-:Y:S02]  /*a4b0*/  IADD3 R11, -R0, R11, RZ ;  /* 0x0000000b000b7210 */ /* 0x000fe40007ffe1ff */
[----:B------:R-:W1:Y:S01]  /*a4c0*/  S2R R0, SR_CTAID.X ;  /* 0x0000000000007919 */ /* 0x000e620000002500 */
[----:B------:R-:W-:Y:S02]  /*a4d0*/  LEA.HI R13, R13, R7, RZ, 0x3 ;  /* 0x000000070d0d7211 */ /* 0x000fe400078f18ff */
[----:B------:R-:W-:Y:S02]  /*a4e0*/  SHF.R.S32.HI R3, RZ, 0x1f, R4 ;  /* 0x0000001fff037819 */ /* 0x000fe40000011404 */
[----:B------:R-:W-:-:S02]  /*a4f0*/  LOP3.LUT R13, R13, 0xffffff8, RZ, 0xc0, !PT ;  /* 0x0ffffff80d0d7812 */ /* 0x000fc400078ec0ff */
[----:B------:R-:W-:Y:S02]  /*a500*/  LEA.HI R10, R11, R11, RZ, 0x1 ;  /* 0x0000000b0b0a7211 */ /* 0x000fe400078f08ff */
[----:B------:R-:W-:Y:S01]  /*a510*/  LEA.HI R3, R3, R4, RZ, 0x2 ;  /* 0x0000000403037211 */ /* 0x000fe200078f10ff */
[----:B------:R-:W-:Y:S01]  /*a520*/  IMAD.IADD R13, R7, 0x1, -R13 ;  /* 0x00000001070d7824 */ /* 0x000fe200078e0a0d */
[----:B------:R-:W-:Y:S02]  /*a530*/  LOP3.LUT R10, R10, 0x1ffffffe, RZ, 0xc0, !PT ;  /* 0x1ffffffe0a0a7812 */ /* 0x000fe400078ec0ff */
[----:B------:R-:W-:Y:S02]  /*a540*/  SHF.R.S32.HI R12, RZ, 0x2, R3 ;  /* 0x00000002ff0c7819 */ /* 0x000fe40000011403 */
[----:B------:R-:W-:Y:S02]  /*a550*/  SHF.R.S32.HI R7, RZ, 0x1f, R8 ;  /* 0x0000001fff077819 */ /* 0x000fe40000011408 */
[----:B------:R-:W-:Y:S01]  /*a560*/  IADD3 R10, R11, -R10, RZ ;  /* 0x8000000a0b0a7210 */ /* 0x000fe20007ffe0ff */
[----:B------:R-:W-:Y:S01]  /*a570*/  IMAD R12, R13, 0x10, R12 ;  /* 0x000000100d0c7824 */ /* 0x000fe200078e020c */
[----:B------:R-:W-:Y:S01]  /*a580*/  LOP3.LUT R3, R3, 0x7ffffffc, RZ, 0xc0, !PT ;  /* 0x7ffffffc03037812 */ /* 0x000fe200078ec0ff */
[----:B------:R-:W-:-:S02]  /*a590*/  IMAD R11, R7, c[0x0][0x4d8], RZ ;  /* 0x00013600070b7a24 */ /* 0x000fc400078e02ff */
[----:B------:R-:W-:Y:S02]  /*a5a0*/  IMAD R10, R10, 0x8, R12 ;  /* 0x000000080a0a7824 */ /* 0x000fe400078e020c */
[----:B------:R-:W-:Y:S02]  /*a5b0*/  IMAD R7, R7, c[0x0][0x440], RZ ;  /* 0x0001100007077a24 */ /* 0x000fe400078e02ff */
[----:B------:R-:W-:Y:S01]  /*a5c0*/  IMAD R11, R8, c[0x0][0x4dc], R11 ;  /* 0x00013700080b7a24 */ /* 0x000fe200078e020b */
[----:B-1----:R-:W-:Y:S01]  /*a5d0*/  LEA R10, R0, R10, 0x7 ;  /* 0x0000000a000a7211 */ /* 0x002fe200078e38ff */
[----:B------:R-:W-:Y:S01]  /*a5e0*/  IMAD R7, R8, c[0x0][0x444], R7 ;  /* 0x0001110008077a24 */ /* 0x000fe200078e0207 */
[----:B------:R-:W-:Y:S01]  /*a5f0*/  SHF.R.S32.HI R8, RZ, 0x1f, R5 ;  /* 0x0000001fff087819 */ /* 0x000fe20000011405 */
[----:B------:R-:W-:Y:S01]  /*a600*/  IMAD.IADD R17, R17, 0x1, R11 ;  /* 0x0000000111117824 */ /* 0x000fe200078e020b */
[----:B------:R-:W-:Y:S01]  /*a610*/  MOV R11, R10 ;  /* 0x0000000a000b7202 */ /* 0x000fe20000000f00 */
[----:B------:R-:W-:Y:S01]  /*a620*/  IMAD.IADD R15, R15, 0x1, R7 ;  /* 0x000000010f0f7824 */ /* 0x000fe200078e0207 */
[----:B------:R-:W-:Y:S01]  /*a630*/  LEA R0, R0, R12, 0x7 ;  /* 0x0000000c00007211 */ /* 0x000fe200078e38ff */
[----:B------:R-:W-:-:S04]  /*a640*/  @P1 IMAD.HI.U32 R7, R10, c[0x0][0x4ec], RZ ;  /* 0x00013b000a071a27 */ /* 0x000fc800078e00ff */
[C---:B------:R-:W-:Y:S01]  /*a650*/  IMAD R13, R8.reuse, c[0x0][0x4e0], RZ ;  /* 0x00013800080d7a24 */ /* 0x040fe200078e02ff */
[----:B------:R-:W-:Y:S01]  /*a660*/  @P1 SHF.R.U32.HI R11, RZ, c[0x0][0x4f0], R7 ;  /* 0x00013c00ff0b1a19 */ /* 0x000fe20000011607 */
[----:B------:R-:W-:Y:S02]  /*a670*/  IMAD R8, R8, c[0x0][0x448], RZ ;  /* 0x0001120008087a24 */ /* 0x000fe400078e02ff */
[C---:B------:R-:W-:Y:S02]  /*a680*/  IMAD R13, R5.reuse, c[0x0][0x4e4], R13 ;  /* 0x00013900050d7a24 */ /* 0x040fe400078e020d */
[----:B------:R-:W-:Y:S02]  /*a690*/  IMAD.MOV R7, RZ, RZ, -R11 ;  /* 0x000000ffff077224 */ /* 0x000fe400078e0a0b */
[C---:B------:R-:W-:Y:S02]  /*a6a0*/  IMAD R8, R5.reuse, c[0x0][0x44c], R8 ;  /* 0x0001130005087a24 */ /* 0x040fe400078e0208 */
[----:B------:R-:W-:-:S04]  /*a6b0*/  IMAD.WIDE.U32 R14, R5, c[0x0][0x448], R14 ;  /* 0x00011200050e7a25 */ /* 0x000fc800078e000e */
[----:B------:R-:W-:Y:S01]  /*a6c0*/  IMAD.WIDE.U32 R18, R5, c[0x0][0x4e0], R16 ;  /* 0x0001380005127a25 */ /* 0x000fe200078e0010 */
[----:B------:R-:W-:-:S03]  /*a6d0*/  MOV R16, R10 ;  /* 0x0000000a00107202 */ /* 0x000fc60000000f00 */
[----:B------:R-:W-:Y:S01]  /*a6e0*/  @P1 IMAD.HI.U32 R5, R10, c[0x0][0x4ec], RZ ;  /* 0x00013b000a051a27 */ /* 0x000fe200078e00ff */
[----:B------:R-:W-:-:S03]  /*a6f0*/  IADD3 R18, P0, R11, R18, RZ ;  /* 0x000000120b127210 */ /* 0x000fc60007f1e0ff */
[----:B------:R-:W-:Y:S01]  /*a700*/  IMAD R7, R7, c[0x0][0x4e8], R10 ;  /* 0x00013a0007077a24 */ /* 0x000fe200078e020a */
[----:B------:R-:W-:Y:S01]  /*a710*/  @P1 SHF.R.U32.HI R16, RZ, c[0x0][0x4f0], R5 ;  /* 0x00013c00ff101a19 */ /* 0x000fe20000011605 */
[----:B------:R-:W-:Y:S01]  /*a720*/  IMAD.IADD R15, R15, 0x1, R8 ;  /* 0x000000010f0f7824 */ /* 0x000fe200078e0208 */
[----:B------:R-:W-:Y:S01]  /*a730*/  SHF.R.S32.HI R8, RZ, 0x1f, R11 ;  /* 0x0000001fff087819 */ /* 0x000fe2000001140b */
[----:B------:R-:W-:Y:S01]  /*a740*/  IMAD.IADD R3, R4, 0x1, -R3 ;  /* 0x0000000104037824 */ /* 0x000fe200078e0a03 */
[----:B------:R-:W-:Y:S01]  /*a750*/  SHF.R.S32.HI R5, RZ, 0x1f, R7 ;  /* 0x0000001fff057819 */ /* 0x000fe20000011407 */
[----:B------:R-:W-:Y:S01]  /*a760*/  IMAD.WIDE.U32 R14, R16, c[0x0][0x430], R14 ;  /* 0x00010c00100e7a25 */ /* 0x000fe200078e000e */
[----:B------:R-:W-:Y:S02]  /*a770*/  IADD3.X R19, R8, R19, R13, P0, !PT ;  /* 0x0000001308137210 */ /* 0x000fe400007fe40d */
[----:B------:R-:W-:Y:S01]  /*a780*/  SHF.R.S32.HI R11, RZ, 0x1f, R16 ;  /* 0x0000001fff0b7819 */ /* 0x000fe20000011410 */
[----:B------:R-:W-:Y:S01]  /*a790*/  IMAD R5, R5, c[0x0][0x4c8], RZ ;  /* 0x0001320005057a24 */ /* 0x000fe200078e02ff */
[----:B------:R-:W-:Y:S01]  /*a7a0*/  IADD3 R8, -R16, RZ, RZ ;  /* 0x000000ff10087210 */ /* 0x000fe20007ffe1ff */
[----:B------:R-:W-:Y:S01]  /*a7b0*/  IMAD.WIDE.U32 R18, R7, c[0x0][0x4c8], R18 ;  /* 0x0001320007127a25 */ /* 0x000fe200078e0012 */
[----:B------:R-:W-:-:S03]  /*a7c0*/  LOP3.LUT P1, RZ, R4, 0x3, RZ, 0xc0, !PT ;  /* 0x0000000304ff7812 */ /* 0x000fc6000782c0ff */
[----:B------:R-:W-:Y:S01]  /*a7d0*/  IMAD R5, R7, c[0x0][0x4cc], R5 ;  /* 0x0001330007057a24 */ /* 0x000fe200078e0205 */
[----:B------:R-:W-:Y:S01]  /*a7e0*/  LEA R7, P0, R18, c[0x0][0x4a8], 0x2 ;  /* 0x00012a0012077a11 */ /* 0x000fe200078010ff */
[----:B------:R-:W-:Y:S01]  /*a7f0*/  IMAD R11, R11, c[0x0][0x430], RZ ;  /* 0x00010c000b0b7a24 */ /* 0x000fe200078e02ff */
[----:B------:R-:W-:Y:S01]  /*a800*/  ISETP.GE.OR P2, PT, R0, R9, P1 ;  /* 0x000000090000720c */ /* 0x000fe20000f46670 */
[----:B------:R-:W-:Y:S02]  /*a810*/  IMAD.IADD R5, R19, 0x1, R5 ;  /* 0x0000000113057824 */ /* 0x000fe400078e0205 */
[----:B------:R-:W-:Y:S01]  /*a820*/  IMAD R11, R16, c[0x0][0x434], R11 ;  /* 0x00010d00100b7a24 */ /* 0x000fe200078e020b */
[----:B------:R-:W-:Y:S01]  /*a830*/  SHFL.IDX PT, R12, R7, RZ, 0x1c1f ;  /* 0x001c1fff070c7589 */ /* 0x000fe200000e0000 */
[----:B------:R-:W-:Y:S01]  /*a840*/  IMAD R8, R8, c[0x0][0x4e8], R10 ;  /* 0x00013a0008087a24 */ /* 0x000fe200078e020a */
[----:B------:R-:W-:Y:S01]  /*a850*/  LEA.HI.X R5, R18, c[0x0][0x4ac], R5, 0x2, P0 ;  /* 0x00012b0012057a11 */ /* 0x000fe200000f1405 */
[----:B------:R-:W-:Y:S01]  /*a860*/  IMAD.IADD R15, R15, 0x1, R11 ;  /* 0x000000010f0f7824 */ /* 0x000fe200078e020b */
[----:B------:R1:W-:Y:S02]  /*a870*/  SHFL.IDX PT, R16, R7, 0x1, 0x1c1f ;  /* 0x003c1f0007107f89 */ /* 0x0003e400000e0000 */
[----:B------:R-:W-:Y:S01]  /*a880*/  SHF.R.S32.HI R10, RZ, 0x1f, R8 ;  /* 0x0000001fff0a7819 */ /* 0x000fe20000011408 */
[----:B------:R-:W-:Y:S01]  /*a890*/  IMAD.WIDE.U32 R14, R8, c[0x0][0x428], R14 ;  /* 0x00010a00080e7a25 */ /* 0x000fe200078e000e */
[----:B------:R-:W2:Y:S03]  /*a8a0*/  SHFL.IDX PT, R13, R5, RZ, 0x1c1f ;  /* 0x001c1fff050d7589 */ /* 0x000ea600000e0000 */
[----:B------:R-:W-:Y:S01]  /*a8b0*/  IMAD R10, R10, c[0x0][0x428], RZ ;  /* 0x00010a000a0a7a24 */ /* 0x000fe200078e02ff */
[----:B------:R3:W4:Y:S03]  /*a8c0*/  SHFL.IDX PT, R17, R5, 0x1, 0x1c1f ;  /* 0x003c1f0005117f89 */ /* 0x00072600000e0000 */
[----:B------:R-:W-:-:S05]  /*a8d0*/  IMAD R10, R8, c[0x0][0x42c], R10 ;  /* 0x00010b00080a7a24 */ /* 0x000fca00078e020a */
[----:B------:R-:W-:Y:S02]  /*a8e0*/  IADD3 R10, R15, R10, RZ ;  /* 0x0000000a0f0a7210 */ /* 0x000fe40007ffe0ff */
[----:B-1----:R-:W-:-:S04]  /*a8f0*/  LEA R7, P0, R14, c[0x0][0x400], 0x2 ;  /* 0x000100000e077a11 */ /* 0x002fc800078010ff */
[----:B------:R-:W-:Y:S01]  /*a900*/  LEA.HI.X R10, R14, c[0x0][0x404], R10, 0x2, P0 ;  /* 0x000101000e0a7a11 */ /* 0x000fe200000f140a */
[----:B--2---:R1:W-:Y:S01]  /*a910*/  @!P2 ST.E [R12.64], R2 ;  /* 0x000000020c00a985 */ /* 0x0043e2000c10190c */
[----:B---3--:R-:W-:-:S03]  /*a920*/  IADD3 R5, R0, 0x8, RZ ;  /* 0x0000000800057810 */ /* 0x008fc60007ffe0ff */
[----:B------:R1:W2:Y:S01]  /*a930*/  SHFL.IDX PT, R14, R7, RZ, 0x1c1f ;  /* 0x001c1fff070e7589 */ /* 0x0002a200000e0000 */
[----:B------:R-:W-:-:S03]  /*a940*/  ISETP.GE.OR P1, PT, R5, R9, P1 ;  /* 0x000000090500720c */ /* 0x000fc60000f26670 */
[----:B------:R1:W3:Y:S01]  /*a950*/  SHFL.IDX PT, R15, R10, RZ, 0x1c1f ;  /* 0x001c1fff0a0f7589 */ /* 0x0002e200000e0000 */
[----:B------:R-:W-:Y:S02]  /*a960*/  ISETP.GE.AND P0, PT, R5, R9, PT ;  /* 0x000000090500720c */ /* 0x000fe40003f06270 */
[----:B------:R-:W-:-:S07]  /*a970*/  SHF.L.U32 R5, R3, 0x1, RZ ;  /* 0x0000000103057819 */ /* 0x000fce00000006ff */
[----:B----4-:R1:W-:Y:S01]  /*a980*/  @!P1 ST.E [R16.64], R6 ;  /* 0x0000000610009985 */ /* 0x0103e2000c10190c */
[----:B------:R-:W-:-:S13]  /*a990*/  ISETP.GE.AND P1, PT, R0, R9, PT ;  /* 0x000000090000720c */ /* 0x000fda0003f26270 */
[----:B------:R-:W-:Y:S05]  /*a9a0*/  @P1 BRA `(.L_x_11) ;  /* 0x000005d000001947 */ /* 0x000fea0003800000 */
[C---:B--23--:R-:W-:Y:S02]  /*a9b0*/  IADD3 R4, R5.reuse, 0x8, RZ ;  /* 0x0000000805047810 */ /* 0x04cfe40007ffe0ff */
[C---:B------:R-:W-:Y:S02]  /*a9c0*/  IADD3 R3, R5.reuse, 0x10, RZ ;  /* 0x0000001005037810 */ /* 0x040fe40007ffe0ff */
[----:B------:R-:W-:Y:S02]  /*a9d0*/  ISETP.GE.AND P3, PT, R4, c[0x0][0x3c8], PT ;  /* 0x0000f20004007a0c */ /* 0x000fe40003f66270 */
[----:B-1----:R-:W-:Y:S02]  /*a9e0*/  IADD3 R2, R5, 0x18, RZ ;  /* 0x0000001805027810 */ /* 0x002fe40007ffe0ff */
[----:B------:R-:W-:Y:S02]  /*a9f0*/  ISETP.GE.AND P2, PT, R3, c[0x0][0x3c8], PT ;  /* 0x0000f20003007a0c */ /* 0x000fe40003f46270 */
[----:B------:R-:W-:-:S02]  /*aa00*/  ISETP.GE.AND P4, PT, R5, c[0x0][0x3c8], PT ;  /* 0x0000f20005007a0c */ /* 0x000fc40003f86270 */
[----:B------:R-:W-:Y:S02]  /*aa10*/  ISETP.GE.AND P1, PT, R2, c[0x0][0x3c8], PT ;  /* 0x0000f20002007a0c */ /* 0x000fe40003f26270 */
[C---:B------:R-:W-:Y:S02]  /*aa20*/  IADD3 R0, R5.reuse, 0x20, RZ ;  /* 0x0000002005007810 */ /* 0x040fe40007ffe0ff */
[----:B------:R-:W-:Y:S02]  /*aa30*/  IADD3 R6, R5, 0x28, RZ ;  /* 0x0000002805067810 */ /* 0x000fe40007ffe0ff */
[----:B------:R-:W-:Y:S02]  /*aa40*/  @!P3 LEA.HI R4, R4, R4, RZ, 0x1 ;  /* 0x000000040404b211 */ /* 0x000fe400078f08ff */
[----:B------:R-:W-:Y:S02]  /*aa50*/  ISETP.GE.AND P6, PT, R0, c[0x0][0x3c8], PT ;  /* 0x0000f20000007a0c */ /* 0x000fe40003fc6270 */
[----:B------:R-:W-:Y:S01]  /*aa60*/  @!P2 LEA.HI R3, R3, R3, RZ, 0x1 ;  /* 0x000000030303a211 */ /* 0x000fe200078f08ff */
[----:B------:R-:W-:Y:S01]  /*aa70*/  @!P4 IMAD.WIDE R8, R5, 0x4, R14 ;  /* 0x000000040508c825 */ /* 0x000fe200078e020e */
[----:B------:R-:W-:-:S02]  /*aa80*/  @!P3 LOP3.LUT R4, R4, 0xfffffffe, RZ, 0xc0, !PT ;  /* 0xfffffffe0404b812 */ /* 0x000fc400078ec0ff */
[----:B------:R-:W-:Y:S02]  /*aa90*/  @!P1 LEA.HI R2, R2, R2, RZ, 0x1 ;  /* 0x0000000202029211 */ /* 0x000fe400078f08ff */
[----:B------:R-:W-:Y:S01]  /*aaa0*/  @!P2 LOP3.LUT R3, R3, 0xfffffffe, RZ, 0xc0, !PT ;  /* 0xfffffffe0303a812 */ /* 0x000fe200078ec0ff */
[--C-:B------:R-:W-:Y:S01]  /*aab0*/  @!P3 IMAD.WIDE R12, R4, 0x4, R14.reuse ;  /* 0x00000004040cb825 */ /* 0x100fe200078e020e */
[----:B------:R1:W-:Y:S01]  /*aac0*/  @!P4 ST.E.64 [R8.64], R128 ;  /* 0x000000800800c985 */ /* 0x0003e2000c101b0c */
[----:B------:R-:W-:Y:S02]  /*aad0*/  IADD3 R4, R5, 0x30, RZ ;  /* 0x0000003005047810 */ /* 0x000fe40007ffe0ff */
[----:B------:R-:W-:Y:S01]  /*aae0*/  @!P2 IMAD.WIDE R16, R3, 0x4, R14 ;  /* 0x000000040310a825 */ /* 0x000fe200078e020e */
[----:B------:R2:W-:Y:S01]  /*aaf0*/  @!P3 ST.E.64 [R12.64], R124 ;  /* 0x0000007c0c00b985 */ /* 0x0005e2000c101b0c */
[----:B------:R-:W-:Y:S02]  /*ab00*/  IADD3 R3, R5, 0x38, RZ ;  /* 0x0000003805037810 */ /* 0x000fe40007ffe0ff */
[----:B------:R-:W-:Y:S01]  /*ab10*/  ISETP.GE.AND P5, PT, R6, c[0x0][0x3c8], PT ;  /* 0x0000f20006007a0c */ /* 0x000fe20003fa6270 */
[----:B------:R3:W-:Y:S01]  /*ab20*/  @!P2 ST.E.64 [R16.64], R120 ;  /* 0x000000781000a985 */ /* 0x0007e2000c101b0c */
[----:B------:R-:W-:-:S02]  /*ab30*/  ISETP.GE.AND P4, PT, R4, c[0x0][0x3c8], PT ;  /* 0x0000f20004007a0c */ /* 0x000fc40003f86270 */
[----:B------:R-:W-:Y:S02]  /*ab40*/  ISETP.GE.AND P3, PT, R3, c[0x0][0x3c8], PT ;  /* 0x0000f20003007a0c */ /* 0x000fe40003f66270 */
[----:B------:R-:W-:-:S04]  /*ab50*/  @!P6 LEA.HI R0, R0, R0, RZ, 0x1 ;  /* 0x000000000000e211 */ /* 0x000fc800078f08ff */
[----:B------:R-:W-:-:S03]  /*ab60*/  @!P6 LOP3.LUT R0, R0, 0xfffffffe, RZ, 0xc0, !PT ;  /* 0xfffffffe0000e812 */ /* 0x000fc600078ec0ff */
[----:B------:R-:W-:Y:S02]  /*ab70*/  @!P5 LEA.HI R6, R6, R6, RZ, 0x1 ;  /* 0x000000060606d211 */ /* 0x000fe400078f08ff */
[----:B------:R-:W-:Y:S02]  /*ab80*/  @!P4 LEA.HI R4, R4, R4, RZ, 0x1 ;  /* 0x000000040404c211 */ /* 0x000fe400078f08ff */
[----:B------:R-:W-:Y:S02]  /*ab90*/  @!P3 LEA.HI R3, R3, R3, RZ, 0x1 ;  /* 0x000000030303b211 */ /* 0x000fe400078f08ff */
[----:B------:R-:W-:Y:S02]  /*aba0*/  @!P5 LOP3.LUT R6, R6, 0xfffffffe, RZ, 0xc0, !PT ;  /* 0xfffffffe0606d812 */ /* 0x000fe400078ec0ff */
[----:B------:R-:W-:Y:S02]  /*abb0*/  @!P4 LOP3.LUT R4, R4, 0xfffffffe, RZ, 0xc0, !PT ;  /* 0xfffffffe0404c812 */ /* 0x000fe400078ec0ff */
[----:B-1----:R-:W-:-:S02]  /*abc0*/  @!P1 LOP3.LUT R9, R2, 0xfffffffe, RZ, 0xc0, !PT ;  /* 0xfffffffe02099812 */ /* 0x002fc400078ec0ff */
[C---:B------:R-:W-:Y:S02]  /*abd0*/  IADD3 R8, R5.reuse, 0x40, RZ ;  /* 0x0000004005087810 */ /* 0x040fe40007ffe0ff */
[----:B------:R-:W-:Y:S01]  /*abe0*/  IADD3 R2, R5, 0x48, RZ ;  /* 0x0000004805027810 */ /* 0x000fe20007ffe0ff */
[--C-:B--2---:R-:W-:Y:S01]  /*abf0*/  @!P1 IMAD.WIDE R12, R9, 0x4, R14.reuse ;  /* 0x00000004090c9825 */ /* 0x104fe200078e020e */
[----:B------:R-:W-:Y:S02]  /*ac00*/  ISETP.GE.AND P2, PT, R8, c[0x0][0x3c8], PT ;  /* 0x0000f20008007a0c */ /* 0x000fe40003f46270 */
[----:B------:R-:W-:Y:S01]  /*ac10*/  @!P3 LOP3.LUT R3, R3, 0xfffffffe, RZ, 0xc0, !PT ;  /* 0xfffffffe0303b812 */ /* 0x000fe200078ec0ff */
[--C-:B---3--:R-:W-:Y:S01]  /*ac20*/  @!P4 IMAD.WIDE R16, R4, 0x4, R14.reuse ;  /* 0x000000040410c825 */ /* 0x108fe200078e020e */
[----:B------:R1:W-:Y:S01]  /*ac30*/  @!P1 ST.E.64 [R12.64], R116 ;  /* 0x000000740c009985 */ /* 0x0003e2000c101b0c */
[----:B------:R-:W-:Y:S02]  /*ac40*/  ISETP.GE.AND P1, PT, R2, c[0x0][0x3c8], PT ;  /* 0x0000f20002007a0c */ /* 0x000fe40003f26270 */
[----:B------:R-:W-:Y:S01]  /*ac50*/  @!P3 IMAD.WIDE R18, R3, 0x4, R14 ;  /* 0x000000040312b825 */ /* 0x000fe200078e020e */
[----:B------:R-:W-:-:S05]  /*ac60*/  IADD3 R4, R5, 0x58, RZ ;  /* 0x0000005805047810 */ /* 0x000fca0007ffe0ff */
[----:B------:R-:W-:-:S04]  /*ac70*/  @!P2 LEA.HI R8, R8, R8, RZ, 0x1 ;  /* 0x000000080808a211 */ /* 0x000fc800078f08ff */
[----:B------:R-:W-:Y:S02]  /*ac80*/  @!P2 LOP3.LUT R8, R8, 0xfffffffe, RZ, 0xc0, !PT ;  /* 0xfffffffe0808a812 */ /* 0x000fe400078ec0ff */
[----:B------:R-:W-:-:S03]  /*ac90*/  @!P1 LEA.HI R2, R2, R2, RZ, 0x1 ;  /* 0x0000000202029211 */ /* 0x000fc600078f08ff */
[----:B------:R-:W-:Y:S01]  /*aca0*/  @!P2 IMAD.WIDE R8, R8, 0x4, R14 ;  /* 0x000000040808a825 */ /* 0x000fe200078e020e */
[----:B------:R-:W-:-:S05]  /*acb0*/  @!P1 LOP3.LUT R2, R2, 0xfffffffe, RZ, 0xc0, !PT ;  /* 0xfffffffe02029812 */ /* 0x000fca00078ec0ff */
[----:B------:R-:W-:-:S04]  /*acc0*/  @!P1 IMAD.WIDE R2, R2, 0x4, R14 ;  /* 0x0000000402029825 */ /* 0x000fc800078e020e */
[----:B-1----:R-:W-:Y:S01]  /*acd0*/  @!P6 IMAD.WIDE R12, R0, 0x4, R14 ;  /* 0x00000004000ce825 */ /* 0x002fe200078e020e */
[----:B------:R-:W-:-:S04]  /*ace0*/  IADD3 R0, R5, 0x50, RZ ;  /* 0x0000005005007810 */ /* 0x000fc80007ffe0ff */
[----:B------:R1:W-:Y:S01]  /*acf0*/  @!P6 ST.E.64 [R12.64], R112 ;  /* 0x000000700c00e985 */ /* 0x0003e2000c101b0c */
[----:B------:R-:W-:-:S13]  /*ad00*/  ISETP.GE.AND P6, PT, R0, c[0x0][0x3c8], PT ;  /* 0x0000f20000007a0c */ /* 0x000fda0003fc6270 */
[----:B------:R-:W-:-:S04]  /*ad10*/  @!P6 LEA.HI R0, R0, R0, RZ, 0x1 ;  /* 0x000000000000e211 */ /* 0x000fc800078f08ff */
[----:B------:R-:W-:Y:S01]  /*ad20*/  @!P6 LOP3.LUT R0, R0, 0xfffffffe, RZ, 0xc0, !PT ;  /* 0xfffffffe0000e812 */ /* 0x000fe200078ec0ff */
[----:B-1----:R-:W-:Y:S01]  /*ad30*/  @!P5 IMAD.WIDE R12, R6, 0x4, R14 ;  /* 0x00000004060cd825 */ /* 0x002fe200078e020e */
[----:B------:R-:W-:-:S04]  /*ad40*/  IADD3 R6, R5, 0x68, RZ ;  /* 0x0000006805067810 */ /* 0x000fc80007ffe0ff */
[----:B------:R1:W-:Y:S01]  /*ad50*/  @!P5 ST.E.64 [R12.64], R108 ;  /* 0x0000006c0c00d985 */ /* 0x0003e2000c101b0c */
[----:B------:R-:W-:-:S03]  /*ad60*/  ISETP.GE.AND P5, PT, R4, c[0x0][0x3c8], PT ;  /* 0x0000f20004007a0c */ /* 0x000fc60003fa6270 */
[----:B------:R2:W-:Y:S04]  /*ad70*/  @!P4 ST.E.64 [R16.64], R104 ;  /* 0x000000681000c985 */ /* 0x0005e8000c101b0c */
[----:B------:R3:W-:Y:S01]  /*ad80*/  @!P3 ST.E.64 [R18.64], R100 ;  /* 0x000000641200b985 */ /* 0x0007e2000c101b0c */
[----:B------:R-:W-:-:S03]  /*ad90*/  ISETP.GE.AND P3, PT, R6, c[0x0][0x3c8], PT ;  /* 0x0000f20006007a0c */ /* 0x000fc60003f66270 */
[----:B------:R4:W-:Y:S02]  /*ada0*/  @!P2 ST.E.64 [R8.64], R96 ;  /* 0x000000600800a985 */ /* 0x0009e4000c101b0c */
[----:B------:R-:W-:Y:S02]  /*adb0*/  @!P5 LEA.HI R4, R4, R4, RZ, 0x1 ;  /* 0x000000040404d211 */ /* 0x000fe400078f08ff */
[----:B------:R5:W-:Y:S02]  /*adc0*/  @!P1 ST.E.64 [R2.64], R92 ;  /* 0x0000005c02009985 */ /* 0x000be4000c101b0c */
[----:B------:R-:W-:-:S04]  /*add0*/  @!P5 LOP3.LUT R4, R4, 0xfffffffe, RZ, 0xc0, !PT ;  /* 0xfffffffe0404d812 */ /* 0x000fc800078ec0ff */
[----:B------:R-:W-:-:S04]  /*ade0*/  @!P3 LEA.HI R6, R6, R6, RZ, 0x1 ;  /* 0x000000060606b211 */ /* 0x000fc800078f08ff */
[----:B------:R-:W-:Y:S01]  /*adf0*/  @!P3 LOP3.LUT R6, R6, 0xfffffffe, RZ, 0xc0, !PT ;  /* 0xfffffffe0606b812 */ /* 0x000fe200078ec0ff */
[----:B-1----:R-:W-:-:S04]  /*ae00*/  @!P6 IMAD.WIDE R12, R0, 0x4, R14 ;  /* 0x00000004000ce825 */ /* 0x002fc800078e020e */
[--C-:B--2---:R-:W-:Y:S01]  /*ae10*/  @!P5 IMAD.WIDE R16, R4, 0x4, R14.reuse ;  /* 0x000000040410d825 */ /* 0x104fe200078e020e */
[----:B------:R1:W-:Y:S03]  /*ae20*/  @!P6 ST.E.64 [R12.64], R88 ;  /* 0x000000580c00e985 */ /* 0x0003e6000c101b0c */
[----:B---3--:R-:W-:Y:S01]  /*ae30*/  @!P3 IMAD.WIDE R18, R6, 0x4, R14 ;  /* 0x000000040612b825 */ /* 0x008fe200078e020e */
[----:B------:R1:W-:Y:S01]  /*ae40*/  @!P5 ST.E.64 [R16.64], R84 ;  /* 0x000000541000d985 */ /* 0x0003e2000c101b0c */
[C---:B----4-:R-:W-:Y:S02]  /*ae50*/  IADD3 R8, R5.reuse, 0x60, RZ ;  /* 0x0000006005087810 */ /* 0x050fe40007ffe0ff */
[C---:B-----5:R-:W-:Y:S02]  /*ae60*/  IADD3 R3, R5.reuse, 0x70, RZ ;  /* 0x0000007005037810 */ /* 0x060fe40007ffe0ff */
[----:B------:R-:W-:-:S02]  /*ae70*/  IADD3 R2, R5, 0x78, RZ ;  /* 0x0000007805027810 */ /* 0x000fc40007ffe0ff */
[----:B------:R-:W-:Y:S02]  /*ae80*/  ISETP.GE.AND P4, PT, R8, c[0x0][0x3c8], PT ;  /* 0x0000f20008007a0c */ /* 0x000fe40003f86270 */
[----:B------:R-:W-:Y:S02]  /*ae90*/  ISETP.GE.AND P2, PT, R3, c[0x0][0x3c8], PT ;  /* 0x0000f20003007a0c */ /* 0x000fe40003f46270 */
[----:B------:R-:W-:-:S09]  /*aea0*/  ISETP.GE.AND P1, PT, R2, c[0x0][0x3c8], PT ;  /* 0x0000f20002007a0c */ /* 0x000fd20003f26270 */
[----:B------:R-:W-:Y:S02]  /*aeb0*/  @!P4 LEA.HI R8, R8, R8, RZ, 0x1 ;  /* 0x000000080808c211 */ /* 0x000fe400078f08ff */
[----:B------:R-:W-:Y:S02]  /*aec0*/  @!P2 LEA.HI R3, R3, R3, RZ, 0x1 ;  /* 0x000000030303a211 */ /* 0x000fe400078f08ff */
[----:B------:R-:W-:Y:S02]  /*aed0*/  @!P1 LEA.HI R2, R2, R2, RZ, 0x1 ;  /* 0x0000000202029211 */ /* 0x000fe400078f08ff */
[----:B------:R-:W-:Y:S02]  /*aee0*/  @!P4 LOP3.LUT R8, R8, 0xfffffffe, RZ, 0xc0, !PT ;  /* 0xfffffffe0808c812 */ /* 0x000fe400078ec0ff */
[----:B------:R-:W-:Y:S02]  /*aef0*/  @!P2 LOP3.LUT R3, R3, 0xfffffffe, RZ, 0xc0, !PT ;  /* 0xfffffffe0303a812 */ /* 0x000fe400078ec0ff */
[----:B------:R-:W-:Y:S01]  /*af00*/  @!P1 LOP3.LUT R2, R2, 0xfffffffe, RZ, 0xc0, !PT ;  /* 0xfffffffe02029812 */ /* 0x000fe200078ec0ff */
[----:B------:R-:W-:-:S04]  /*af10*/  @!P4 IMAD.WIDE R8, R8, 0x4, R14 ;  /* 0x000000040808c825 */ /* 0x000fc800078e020e */
[--C-:B------:R-:W-:Y:S01]  /*af20*/  @!P2 IMAD.WIDE R20, R3, 0x4, R14.reuse ;  /* 0x000000040314a825 */ /* 0x100fe200078e020e */
[----:B------:R1:W-:Y:S03]  /*af30*/  @!P4 ST.E.64 [R8.64], R80 ;  /* 0x000000500800c985 */ /* 0x0003e6000c101b0c */
[----:B------:R-:W-:Y:S01]  /*af40*/  @!P1 IMAD.WIDE R2, R2, 0x4, R14 ;  /* 0x0000000402029825 */ /* 0x000fe200078e020e */
[----:B------:R1:W-:Y:S04]  /*af50*/  @!P3 ST.E.64 [R18.64], R76 ;  /* 0x0000004c1200b985 */ /* 0x0003e8000c101b0c */
[----:B------:R1:W-:Y:S04]  /*af60*/  @!P2 ST.E.64 [R20.64], R72 ;  /* 0x000000481400a985 */ /* 0x0003e8000c101b0c */
[----:B------:R1:W-:Y:S02]  /*af70*/  @!P1 ST.E.64 [R2.64], R68 ;  /* 0x0000004402009985 */ /* 0x0003e4000c101b0c */
.L_x_11:
[----:B--23--:R-:W-:Y:S05]  /*af80*/  BSYNC B0 ;  /* 0x0000000000007941 */ /* 0x00cfea0003800000 */
.L_x_10:
[----:B------:R2:W3:Y:S04]  /*af90*/  SHFL.IDX PT, R11, R10, 0x1, 0x1c1f ;  /* 0x003c1f000a0b7f89 */ /* 0x0004e800000e0000 */
[----:B-1----:R2:W1:Y:S01]  /*afa0*/  SHFL.IDX PT, R10, R7, 0x1, 0x1c1f ;  /* 0x003c1f00070a7f89 */ /* 0x00246200000e0000 */
[----:B------:R-:W-:Y:S05]  /*afb0*/  @P0 EXIT ;  /* 0x000000000000094d */ /* 0x000fea0003800000 */
[C---:B------:R-:W-:Y:S02]  /*afc0*/  ISETP.GE.AND P0, PT, R5.reuse, c[0x0][0x3c8], PT ;  /* 0x0000f20005007a0c */ /* 0x040fe40003f06270 */
[----:B------:R-:W-:-:S02]  /*afd0*/  IADD3 R2, R5, 0x8, RZ ;  /* 0x0000000805027810 */ /* 0x000fc40007ffe0ff */
[C---:B------:R-:W-:Y:S02]  /*afe0*/  IADD3 R0, R5.reuse, 0x10, RZ ;  /* 0x0000001005007810 */ /* 0x040fe40007ffe0ff */
[----:B------:R-:W-:Y:S02]  /*aff0*/  ISETP.GE.AND P6, PT, R2, c[0x0][0x3c8], PT ;  /* 0x0000f20002007a0c */ /* 0x000fe40003fc6270 */
[C---:B------:R-:W-:Y:S02]  /*b000*/  IADD3 R8, R5.reuse, 0x18, RZ ;  /* 0x0000001805087810 */ /* 0x040fe40007ffe0ff */
[----:B------:R-:W-:Y:S02]  /*b010*/  ISETP.GE.AND P5, PT, R0, c[0x0][0x3c8], PT ;  /* 0x0000f20000007a0c */ /* 0x000fe40003fa6270 */
[----:B------:R-:W-:Y:S01]  /*b020*/  ISETP.GE.AND P4, PT, R8, c[0x0][0x3c8], PT ;  /* 0x0000f20008007a0c */ /* 0x000fe20003f86270 */
[C---:B-123--:R-:W-:Y:S01]  /*b030*/  @!P0 IMAD.WIDE R6, R5.reuse, 0x4, R10 ;  /* 0x0000000405068825 */ /* 0x04efe200078e020a */
[----:B------:R-:W-:-:S02]  /*b040*/  IADD3 R4, R5, 0x30, RZ ;  /* 0x0000003005047810 */ /* 0x000fc40007ffe0ff */
[----:B------:R-:W-:Y:S02]  /*b050*/  IADD3 R3, R5, 0x38, RZ ;  /* 0x0000003805037810 */ /* 0x000fe40007ffe0ff */
[----:B------:R1:W-:Y:S01]  /*b060*/  @!P0 ST.E.64 [R6.64], R130 ;  /* 0x0000008206008985 */ /* 0x0003e2000c101b0c */
[----:B------:R-:W-:Y:S02]  /*b070*/  @!P6 LEA.HI R2, R2, R2, RZ, 0x1 ;  /* 0x000000020202e211 */ /* 0x000fe400078f08ff */
[----:B------:R-:W-:Y:S02]  /*b080*/  ISETP.GE.AND P1, PT, R4, c[0x0][0x3c8], PT ;  /* 0x0000f20004007a0c */ /* 0x000fe40003f26270 */
[----:B------:R-:W-:Y:S02]  /*b090*/  ISETP.GE.AND P0, PT, R3, c[0x0][0x3c8], PT ;  /* 0x0000f20003007a0c */ /* 0x000fe40003f06270 */
[----:B------:R-:W-:Y:S02]  /*b0a0*/  @!P5 LEA.HI R0, R0, R0, RZ, 0x1 ;  /* 0x000000000000d211 */ /* 0x000fe400078f08ff */
[----:B------:R-:W-:-:S02]  /*b0b0*/  @!P6 LOP3.LUT R2, R2, 0xfffffffe, RZ, 0xc0, !PT ;  /* 0xfffffffe0202e812 */ /* 0x000fc400078ec0ff */
[----:B------:R-:W-:Y:S02]  /*b0c0*/  @!P4 LEA.HI R8, R8, R8, RZ, 0x1 ;  /* 0x000000080808c211 */ /* 0x000fe400078f08ff */
[----:B------:R-:W-:Y:S01]  /*b0d0*/  @!P5 LOP3.LUT R0, R0, 0xfffffffe, RZ, 0xc0, !PT ;  /* 0xfffffffe0000d812 */ /* 0x000fe200078ec0ff */
[--C-:B------:R-:W-:Y:S01]  /*b0e0*/  @!P6 IMAD.WIDE R12, R2, 0x4, R10.reuse ;  /* 0x00000004020ce825 */ /* 0x100fe200078e020a */
[----:B------:R-:W-:Y:S02]  /*b0f0*/  @!P4 LOP3.LUT R8, R8, 0xfffffffe, RZ, 0xc0, !PT ;  /* 0xfffffffe0808c812 */ /* 0x000fe400078ec0ff */
[----:B------:R-:W-:Y:S01]  /*b100*/  @!P1 LEA.HI R4, R4, R4, RZ, 0x1 ;  /* 0x0000000404049211 */ /* 0x000fe200078f08ff */
[--C-:B------:R-:W-:Y:S01]  /*b110*/  @!P5 IMAD.WIDE R14, R0, 0x4, R10.reuse ;  /* 0x00000004000ed825 */ /* 0x100fe200078e020a */
[----:B------:R-:W-:Y:S01]  /*b120*/  @!P6 ST.E.64 [R12.64], R126 ;  /* 0x0000007e0c00e985 */ /* 0x000fe2000c101b0c */
[----:B------:R-:W-:Y:S02]  /*b130*/  @!P0 LEA.HI R3, R3, R3, RZ, 0x1 ;  /* 0x0000000303038211 */ /* 0x000fe400078f08ff */
[----:B------:R-:W-:Y:S01]  /*b140*/  @!P4 IMAD.WIDE R8, R8, 0x4, R10 ;  /* 0x000000040808c825 */ /* 0x000fe200078e020a */
[----:B------:R-:W-:Y:S01]  /*b150*/  IADD3 R2, R5, 0x40, RZ ;  /* 0x0000004005027810 */ /* 0x000fe20007ffe0ff */
[----:B------:R2:W-:Y:S01]  /*b160*/  @!P5 ST.E.64 [R14.64], R122 ;  /* 0x0000007a0e00d985 */ /* 0x0005e2000c101b0c */
[----:B------:R-:W-:-:S02]  /*b170*/  @!P1 LOP3.LUT R4, R4, 0xfffffffe, RZ, 0xc0, !PT ;  /* 0xfffffffe04049812 */ /* 0x000fc400078ec0ff */
[C---:B------:R-:W-:Y:S01]  /*b180*/  IADD3 R0, R5.reuse, 0x48, RZ ;  /* 0x0000004805007810 */ /* 0x040fe20007ffe0ff */
[----:B------:R3:W-:Y:S01]  /*b190*/  @!P4 ST.E.64 [R8.64], R118 ;  /* 0x000000760800c985 */ /* 0x0007e2000c101b0c */
[C---:B-1----:R-:W-:Y:S02]  /*b1a0*/  IADD3 R7, R5.reuse, 0x20, RZ ;  /* 0x0000002005077810 */ /* 0x042fe40007ffe0ff */
[----:B------:R-:W-:Y:S02]  /*b1b0*/  IADD3 R6, R5, 0x28, RZ ;  /* 0x0000002805067810 */ /* 0x000fe40007ffe0ff */
[----:B------:R-:W-:Y:S02]  /*b1c0*/  ISETP.GE.AND P3, PT, R7, c[0x0][0x3c8], PT ;  /* 0x0000f20007007a0c */ /* 0x000fe40003f66270 */
[----:B------:R-:W-:Y:S02]  /*b1d0*/  ISETP.GE.AND P2, PT, R6, c[0x0][0x3c8], PT ;  /* 0x0000f20006007a0c */ /* 0x000fe40003f46270 */
[----:B------:R-:W-:-:S02]  /*b1e0*/  @!P0 LOP3.LUT R3, R3, 0xfffffffe, RZ, 0xc0, !PT ;  /* 0xfffffffe03038812 */ /* 0x000fc400078ec0ff */
[----:B------:R-:W-:Y:S02]  /*b1f0*/  ISETP.GE.AND P6, PT, R2, c[0x0][0x3c8], PT ;  /* 0x0000f20002007a0c */ /* 0x000fe40003fc6270 */
[----:B------:R-:W-:Y:S01]  /*b200*/  ISETP.GE.AND P5, PT, R0, c[0x0][0x3c8], PT ;  /* 0x0000f20000007a0c */ /* 0x000fe20003fa6270 */
[----:B------:R-:W-:Y:S01]  /*b210*/  @!P0 IMAD.WIDE R16, R3, 0x4, R10 ;  /* 0x0000000403108825 */ /* 0x000fe200078e020a */
[----:B------:R-:W-:-:S03]  /*b220*/  IADD3 R3, R5, 0x70, RZ ;  /* 0x0000007005037810 */ /* 0x000fc60007ffe0ff */
[----:B------:R-:W-:Y:S02]  /*b230*/  @!P3 LEA.HI R7, R7, R7, RZ, 0x1 ;  /* 0x000000070707b211 */ /* 0x000fe400078f08ff */
[----:B------:R-:W-:Y:S02]  /*b240*/  @!P2 LEA.HI R6, R6, R6, RZ, 0x1 ;  /* 0x000000060606a211 */ /* 0x000fe400078f08ff */
[----:B------:R-:W-:Y:S02]  /*b250*/  @!P3 LOP3.LUT R7, R7, 0xfffffffe, RZ, 0xc0, !PT ;  /* 0xfffffffe0707b812 */ /* 0x000fe400078ec0ff */
[----:B------:R-:W-:Y:S01]  /*b260*/  @!P2 LOP3.LUT R6, R6, 0xfffffffe, RZ, 0xc0, !PT ;  /* 0xfffffffe0606a812 */ /* 0x000fe200078ec0ff */
[--C-:B--2---:R-:W-:Y:S01]  /*b270*/  @!P1 IMAD.WIDE R14, R4, 0x4, R10.reuse ;  /* 0x00000004040e9825 */ /* 0x104fe200078e020a */
[----:B------:R-:W-:Y:S02]  /*b280*/  IADD3 R4, R5, 0x68, RZ ;  /* 0x0000006805047810 */ /* 0x000fe40007ffe0ff */
[----:B------:R-:W-:Y:S01]  /*b290*/  @!P6 LEA.HI R2, R2, R2, RZ, 0x1 ;  /* 0x000000020202e211 */ /* 0x000fe200078f08ff */
[----:B------:R-:W-:Y:S01]  /*b2a0*/  @!P3 IMAD.WIDE R12, R7, 0x4, R10 ;  /* 0x00000004070cb825 */ /* 0x000fe200078e020a */
[----:B---3--:R-:W-:-:S02]  /*b2b0*/  IADD3 R8, R5, 0x50, RZ ;  /* 0x0000005005087810 */ /* 0x008fc40007ffe0ff */
[----:B------:R-:W-:Y:S01]  /*b2c0*/  @!P5 LEA.HI R0, R0, R0, RZ, 0x1 ;  /* 0x000000000000d211 */ /* 0x000fe200078f08ff */
[----:B------:R-:W-:Y:S01]  /*b2d0*/  @!P2 IMAD.WIDE R6, R6, 0x4, R10 ;  /* 0x000000040606a825 */ /* 0x000fe200078e020a */
[----:B------:R1:W-:Y:S01]  /*b2e0*/  @!P3 ST.E.64 [R12.64], R114 ;  /* 0x000000720c00b985 */ /* 0x0003e2000c101b0c */
[----:B------:R-:W-:Y:S02]  /*b2f0*/  ISETP.GE.AND P4, PT, R8, c[0x0][0x3c8], PT ;  /* 0x0000f20008007a0c */ /* 0x000fe40003f86270 */
[----:B------:R-:W-:Y:S01]  /*b300*/  @!P6 LOP3.LUT R2, R2, 0xfffffffe, RZ, 0xc0, !PT ;  /* 0xfffffffe0202e812 */ /* 0x000fe200078ec0ff */
[----:B------:R2:W-:Y:S01]  /*b310*/  @!P2 ST.E.64 [R6.64], R110 ;  /* 0x0000006e0600a985 */ /* 0x0005e2000c101b0c */
[----:B------:R-:W-:-:S03]  /*b320*/  @!P5 LOP3.LUT R0, R0, 0xfffffffe, RZ, 0xc0, !PT ;  /* 0xfffffffe0000d812 */ /* 0x000fc600078ec0ff */
[----:B------:R3:W-:Y:S01]  /*b330*/  @!P1 ST.E.64 [R14.64], R106 ;  /* 0x0000006a0e009985 */ /* 0x0007e2000c101b0c */
[----:B------:R-:W-:-:S03]  /*b340*/  ISETP.GE.AND P1, PT, R4, c[0x0][0x3c8], PT ;  /* 0x0000f20004007a0c */ /* 0x000fc60003f26270 */
[----:B------:R-:W-:Y:S01]  /*b350*/  @!P0 ST.E.64 [R16.64], R102 ;  /* 0x0000006610008985 */ /* 0x000fe2000c101b0c */
[----:B------:R-:W-:Y:S02]  /*b360*/  ISETP.GE.AND P0, PT, R3, c[0x0][0x3c8], PT ;  /* 0x0000f20003007a0c */ /* 0x000fe40003f06270 */
[----:B------:R-:W-:-:S04]  /*b370*/  @!P4 LEA.HI R8, R8, R8, RZ, 0x1 ;  /* 0x000000080808c211 */ /* 0x000fc800078f08ff */
[----:B------:R-:W-:-:S03]  /*b380*/  @!P4 LOP3.LUT R8, R8, 0xfffffffe, RZ, 0xc0, !PT ;  /* 0xfffffffe0808c812 */ /* 0x000fc600078ec0ff */
[----:B------:R-:W-:Y:S02]  /*b390*/  @!P1 LEA.HI R4, R4, R4, RZ, 0x1 ;  /* 0x0000000404049211 */ /* 0x000fe400078f08ff */
[--C-:B------:R-:W-:Y:S02]  /*b3a0*/  @!P4 IMAD.WIDE R8, R8, 0x4, R10.reuse ;  /* 0x000000040808c825 */ /* 0x100fe400078e020a */
[----:B------:R-:W-:Y:S02]  /*b3b0*/  @!P0 LEA.HI R3, R3, R3, RZ, 0x1 ;  /* 0x0000000303038211 */ /* 0x000fe400078f08ff */
[----:B------:R-:W-:Y:S01]  /*b3c0*/  @!P1 LOP3.LUT R4, R4, 0xfffffffe, RZ, 0xc0, !PT ;  /* 0xfffffffe04049812 */ /* 0x000fe200078ec0ff */
[----:B-1----:R-:W-:Y:S01]  /*b3d0*/  @!P6 IMAD.WIDE R12, R2, 0x4, R10 ;  /* 0x00000004020ce825 */ /* 0x002fe200078e020a */
[----:B------:R-:W-:Y:S02]  /*b3e0*/  @!P0 LOP3.LUT R3, R3, 0xfffffffe, RZ, 0xc0, !PT ;  /* 0xfffffffe03038812 */ /* 0x000fe400078ec0ff */
[----:B--2---:R-:W-:-:S02]  /*b3f0*/  IADD3 R7, R5, 0x58, RZ ;  /* 0x0000005805077810 */ /* 0x004fc40007ffe0ff */
[----:B------:R1:W-:Y:S01]  /*b400*/  @!P6 ST.E.64 [R12.64], R98 ;  /* 0x000000620c00e985 */ /* 0x0003e2000c101b0c */
[----:B------:R-:W-:Y:S01]  /*b410*/  IADD3 R6, R5, 0x60, RZ ;  /* 0x0000006005067810 */ /* 0x000fe20007ffe0ff */
[--C-:B------:R-:W-:Y:S01]  /*b420*/  @!P0 IMAD.WIDE R2, R3, 0x4, R10.reuse ;  /* 0x0000000403028825 */ /* 0x100fe200078e020a */
[----:B------:R-:W-:Y:S02]  /*b430*/  ISETP.GE.AND P3, PT, R7, c[0x0][0x3c8], PT ;  /* 0x0000f20007007a0c */ /* 0x000fe40003f66270 */
[----:B------:R-:W-:Y:S01]  /*b440*/  ISETP.GE.AND P2, PT, R6, c[0x0][0x3c8], PT ;  /* 0x0000f20006007a0c */ /* 0x000fe20003f46270 */
[----:B---3--:R-:W-:Y:S01]  /*b450*/  @!P5 IMAD.WIDE R14, R0, 0x4, R10 ;  /* 0x00000004000ed825 */ /* 0x008fe200078e020a */
[----:B------:R-:W-:-:S04]  /*b460*/  IADD3 R0, R5, 0x78, RZ ;  /* 0x0000007805007810 */ /* 0x000fc80007ffe0ff */
[----:B------:R2:W-:Y:S04]  /*b470*/  @!P5 ST.E.64 [R14.64], R94 ;  /* 0x0000005e0e00d985 */ /* 0x0005e8000c101b0c */
[----:B------:R3:W-:Y:S01]  /*b480*/  @!P4 ST.E.64 [R8.64], R90 ;  /* 0x0000005a0800c985 */ /* 0x0007e2000c101b0c */
[----:B------:R-:W-:Y:S02]  /*b490*/  @!P3 LEA.HI R7, R7, R7, RZ, 0x1 ;  /* 0x000000070707b211 */ /* 0x000fe400078f08ff */
[----:B------:R-:W-:Y:S02]  /*b4a0*/  @!P2 LEA.HI R6, R6, R6, RZ, 0x1 ;  /* 0x000000060606a211 */ /* 0x000fe400078f08ff */
[----:B------:R-:W-:Y:S02]  /*b4b0*/  @!P3 LOP3.LUT R7, R7, 0xfffffffe, RZ, 0xc0, !PT ;  /* 0xfffffffe0707b812 */ /* 0x000fe400078ec0ff */
[----:B------:R-:W-:-:S03]  /*b4c0*/  @!P2 LOP3.LUT R6, R6, 0xfffffffe, RZ, 0xc0, !PT ;  /* 0xfffffffe0606a812 */ /* 0x000fc600078ec0ff */
[----:B-1----:R-:W-:-:S04]  /*b4d0*/  @!P3 IMAD.WIDE R12, R7, 0x4, R10 ;  /* 0x00000004070cb825 */ /* 0x002fc800078e020a */
[--C-:B------:R-:W-:Y:S01]  /*b4e0*/  @!P2 IMAD.WIDE R6, R6, 0x4, R10.reuse ;  /* 0x000000040606a825 */ /* 0x100fe200078e020a */
[----:B------:R3:W-:Y:S04]  /*b4f0*/  @!P3 ST.E.64 [R12.64], R86 ;  /* 0x000000560c00b985 */ /* 0x0007e8000c101b0c */
[----:B------:R3:W-:Y:S01]  /*b500*/  @!P2 ST.E.64 [R6.64], R82 ;  /* 0x000000520600a985 */ /* 0x0007e2000c101b0c */
[----:B--2---:R-:W-:-:S05]  /*b510*/  @!P1 IMAD.WIDE R14, R4, 0x4, R10 ;  /* 0x00000004040e9825 */ /* 0x004fca00078e020a */
[----:B------:R3:W-:Y:S04]  /*b520*/  @!P1 ST.E.64 [R14.64], R78 ;  /* 0x0000004e0e009985 */ /* 0x0007e8000c101b0c */
[----:B------:R3:W-:Y:S01]  /*b530*/  @!P0 ST.E.64 [R2.64], R74 ;  /* 0x0000004a02008985 */ /* 0x0007e2000c101b0c */
[----:B------:R-:W-:-:S13]  /*b540*/  ISETP.GE.AND P0, PT, R0, c[0x0][0x3c8], PT ;  /* 0x0000f20000007a0c */ /* 0x000fda0003f06270 */
[----:B------:R-:W-:Y:S05]  /*b550*/  @P0 EXIT ;  /* 0x000000000000094d */ /* 0x000fea0003800000 */
[----:B------:R-:W-:-:S04]  /*b560*/  LEA.HI R0, R0, R0, RZ, 0x1 ;  /* 0x0000000000007211 */ /* 0x000fc800078f08ff */
[----:B------:R-:W-:-:S05]  /*b570*/  LOP3.LUT R0, R0, 0xfffffffe, RZ, 0xc0, !PT ;  /* 0xfffffffe00007812 */ /* 0x000fca00078ec0ff */
[----:B------:R-:W-:-:S05]  /*b580*/  IMAD.WIDE R10, R0, 0x4, R10 ;  /* 0x00000004000a7825 */ /* 0x000fca00078e020a */
[----:B------:R-:W-:Y:S01]  /*b590*/  ST.E.64 [R10.64], R70 ;  /* 0x000000460a007985 */ /* 0x000fe2000c101b0c */
[----:B------:R-:W-:Y:S05]  /*b5a0*/  EXIT ;  /* 0x000000000000794d */ /* 0x000fea0003800000 */
.L_x_9:
[----:B------:R-:W1:Y:S02]  /*b5b0*/  S2R R3, SR_TID.X ;  /* 0x0000000000037919 */ /* 0x000e640000002100 */
[----:B-1----:R-:W-:-:S13]  /*b5c0*/  ISETP.GT.AND P0, PT, R3, 0x7f, PT ;  /* 0x0000007f0300780c */ /* 0x002fda0003f04270 */
[----:B------:R-:W-:Y:S05]  /*b5d0*/  @P0 EXIT ;  /* 0x000000000000094d */ /* 0x000fea0003800000 */
[----:B------:R-:W1:Y:S01]  /*b5e0*/  S2R R7, SR_CTAID.X ;  /* 0x0000000000077919 */ /* 0x000e620000002500 */
[----:B------:R-:W-:-:S05]  /*b5f0*/  MOV R0, c[0x0][0x4e8] ;  /* 0x00013a0000007a02 */ /* 0x000fca0000000f00 */
[----:B------:R-:W-:Y:S01]  /*b600*/  IMAD R2, R0, c[0x0][0x388], RZ ;  /* 0x0000e20000027a24 */ /* 0x000fe200078e02ff */
[----:B-1----:R-:W-:-:S04]  /*b610*/  LEA R7, R7, R3, 0x7 ;  /* 0x0000000307077211 */ /* 0x002fc800078e38ff */
[----:B------:R-:W-:-:S13]  /*b620*/  ISETP.GE.AND P0, PT, R7, R2, PT ;  /* 0x000000020700720c */ /* 0x000fda0003f06270 */
[----:B------:R-:W-:Y:S05]  /*b630*/  @P0 EXIT ;  /* 0x000000000000094d */ /* 0x000fea0003800000 */
[----:B------:R-:W1:Y:S01]  /*b640*/  S2R R4, SR_CTAID.Z ;  /* 0x0000000000047919 */ /* 0x000e620000002700 */
[----:B------:R-:W-:Y:S01]  /*b650*/  USHF.R.S32.HI UR6, URZ, 0x1f, UR10 ;  /* 0x0000001f3f067899 */ /* 0x000fe2000801140a */
[----:B------:R-:W-:Y:S01]  /*b660*/  ISETP.NE.AND P0, PT, R0, 0x1, PT ;  /* 0x000000010000780c */ /* 0x000fe20003f05270 */
[----:B------:R-:W-:Y:S01]  /*b670*/  ULDC.64 UR4, c[0x0][0x4d0] ;  /* 0x0001340000047ab9 */ /* 0x000fe20000000a00 */
[----:B------:R-:W2:Y:S01]  /*b680*/  S2R R3, SR_CTAID.Y ;  /* 0x0000000000037919 */ /* 0x000ea20000002600 */
[----:B------:R-:W-:Y:S01]  /*b690*/  UIMAD UR6, UR6, UR4, URZ ;  /* 0x00000004060672a4 */ /* 0x000fe2000f8e023f */
[----:B------:R-:W-:Y:S01]  /*b6a0*/  IADD3 R2, RZ, -UR10, RZ ;  /* 0x8000000aff027c10 */ /* 0x000fe2000fffe0ff */
[----:B------:R-:W-:Y:S01]  /*b6b0*/  UIMAD.WIDE.U32 UR8, UR10, UR4, URZ ;  /* 0x000000040a0872a5 */ /* 0x000fe2000f8e003f */
[----:B------:R-:W-:Y:S01]  /*b6c0*/  MOV R6, R7 ;  /* 0x0000000700067202 */ /* 0x000fe20000000f00 */
[----:B------:R-:W-:-:S04]  /*b6d0*/  UIMAD UR4, UR10, UR5, UR6 ;  /* 0x000000050a0472a4 */ /* 0x000fc8000f8e0206 */
[----:B------:R-:W-:Y:S01]  /*b6e0*/  UIADD3 UR4, UR9, UR4, URZ ;  /* 0x0000000409047290 */ /* 0x000fe2000fffe03f */
[----:B------:R-:W-:Y:S01]  /*b6f0*/  MOV R9, UR9 ;  /* 0x0000000900097c02 */ /* 0x000fe20008000f00 */
[----:B------:R-:W-:-:S04]  /*b700*/  @P0 IMAD.HI.U32 R5, R7, c[0x0][0x4ec], RZ ;  /* 0x00013b0007050a27 */ /* 0x000fc800078e00ff */
[----:B------:R-:W-:Y:S01]  /*b710*/  IMAD.U32 R8, RZ, RZ, UR8 ;  /* 0x00000008ff087e24 */ /* 0x000fe2000f8e00ff */
[----:B------:R-:W-:Y:S01]  /*b720*/  @P0 SHF.R.U32.HI R6, RZ, c[0x0][0x4f0], R5 ;  /* 0x00013c00ff060a19 */ /* 0x000fe20000011605 */
[----:B------:R-:W-:Y:S01]  /*b730*/  IMAD.U32 R9, RZ, RZ, UR4 ;  /* 0x00000004ff097e24 */ /* 0x000fe2000f8e00ff */
[----:B-1----:R-:W-:-:S03]  /*b740*/  SHF.R.S32.HI R0, RZ, 0x1f, R4 ;  /* 0x0000001fff007819 */ /* 0x002fc60000011404 */
[----:B------:R-:W-:-:S04]  /*b750*/  IMAD.WIDE.U32 R8, R4, c[0x0][0x4d8], R8 ;  /* 0x0001360004087a25 */ /* 0x000fc800078e0008 */
[----:B------:R-:W-:Y:S02]  /*b760*/  IMAD R0, R0, c[0x0][0x4d8], RZ ;  /* 0x0001360000007a24 */ /* 0x000fe400078e02ff */
[----:B--2---:R-:W-:Y:S02]  /*b770*/  IMAD R2, R2, c[0x0][0x550], R3 ;  /* 0x0001540002027a24 */ /* 0x004fe400078e0203 */
[----:B------:R-:W-:Y:S01]  /*b780*/  IMAD R0, R4, c[0x0][0x4dc], R0 ;  /* 0x0001370004007a24 */ /* 0x000fe200078e0200 */
[----:B------:R-:W-:Y:S02]  /*b790*/  IADD3 R4, -R6, RZ, RZ ;  /* 0x000000ff06047210 */ /* 0x000fe40007ffe1ff */
[----:B------:R-:W-:Y:S01]  /*b7a0*/  SHF.R.S32.HI R3, RZ, 0x1f, R2 ;  /* 0x0000001fff037819 */ /* 0x000fe20000011402 */
[----:B------:R-:W-:Y:S01]  /*b7b0*/  IMAD.IADD R9, R0, 0x1, R9 ;  /* 0x0000000100097824 */ /* 0x000fe200078e0209 */
[----:B------:R-:W-:Y:S01]  /*b7c0*/  SHF.R.S32.HI R0, RZ, 0x1f, R6 ;  /* 0x0000001fff007819 */ /* 0x000fe20000011406 */
[----:B------:R-:W-:-:S02]  /*b7d0*/  IMAD R4, R4, c[0x0][0x4e8], R7 ;  /* 0x00013a0004047a24 */ /* 0x000fc400078e0207 */
[----:B------:R-:W-:Y:S02]  /*b7e0*/  IMAD R3, R3, c[0x0][0x4e0], RZ ;  /* 0x0001380003037a24 */ /* 0x000fe400078e02ff */
[----:B------:R-:W-:-:S04]  /*b7f0*/  IMAD.WIDE.U32 R8, R2, c[0x0][0x4e0], R8 ;  /* 0x0001380002087a25 */ /* 0x000fc800078e0008 */
[----:B------:R-:W-:Y:S01]  /*b800*/  IMAD R3, R2, c[0x0][0x4e4], R3 ;  /* 0x0001390002037a24 */ /* 0x000fe200078e0203 */
[----:B------:R-:W-:Y:S02]  /*b810*/  SHF.R.S32.HI R2, RZ, 0x1f, R4 ;  /* 0x0000001fff027819 */ /* 0x000fe40000011404 */
[----:B------:R-:W-:-:S03]  /*b820*/  IADD3 R6, P0, R6, R8, RZ ;  /* 0x0000000806067210 */ /* 0x000fc60007f1e0ff */
[----:B------:R-:W-:Y:S01]  /*b830*/  IMAD R2, R2, c[0x0][0x4c8], RZ ;  /* 0x0001320002027a24 */ /* 0x000fe200078e02ff */
[----:B------:R-:W-:Y:S02]  /*b840*/  IADD3.X R7, R0, R9, R3, P0, !PT ;  /* 0x0000000900077210 */ /* 0x000fe400007fe403 */
[----:B------:R-:W-:Y:S01]  /*b850*/  MOV R0, 0xff800000 ;  /* 0xff80000000007802 */ /* 0x000fe20000000f00 */
[C---:B------:R-:W-:Y:S02]  /*b860*/  IMAD R2, R4.reuse, c[0x0][0x4cc], R2 ;  /* 0x0001330004027a24 */ /* 0x040fe400078e0202 */
[----:B------:R-:W-:-:S05]  /*b870*/  IMAD.WIDE.U32 R6, R4, c[0x0][0x4c8], R6 ;  /* 0x0001320004067a25 */ /* 0x000fca00078e0006 */
[----:B------:R-:W-:Y:S02]  /*b880*/  IADD3 R2, R7, R2, RZ ;  /* 0x0000000207027210 */ /* 0x000fe40007ffe0ff */
[----:B------:R-:W-:-:S04]  /*b890*/  LEA R4, P0, R6, c[0x0][0x4a8], 0x2 ;  /* 0x00012a0006047a11 */ /* 0x000fc800078010ff */
[----:B------:R-:W-:-:S05]  /*b8a0*/  LEA.HI.X R5, R6, c[0x0][0x4ac], R2, 0x2, P0 ;  /* 0x00012b0006057a11 */ /* 0x000fca00000f1402 */
[----:B------:R-:W-:Y:S01]  /*b8b0*/  STG.E [R4.64], R0 ;  /* 0x0000000004007986 */ /* 0x000fe2000c10190c */
[----:B------:R-:W-:Y:S05]  /*b8c0*/  EXIT ;  /* 0x000000000000794d */ /* 0x000fea0003800000 */
.L_x_12:
[----:B------:R-:W-:-:S00]  /*b8d0*/  BRA `(.L_x_12) ;  /* 0xfffffff000007947 */ /* 0x000fc0000383ffff */
[----:B------:R-:W-:-:S00]  /*b8e0*/  NOP ;  /* 0x0000000000007918 */ /* 0x000fc00000000000 */
        /* <DEDUP_REMOVED lines=9> */
.L_x_3568:


//--------------------- .text._ZN7cutlass13device_kernelIN5flash19enable_sm80_to_sm89INS1_16FlashAttnFwdSm80INS1_25CollectiveMainloopFwdSm80ILi8ELi1ELb1EN4cute5tupleIJNS5_1CILi128EEENS7_ILi96EEES8_EEELi128ENS_10bfloat16_tEfNS_4arch4Sm80ELb0ELb1ELb1ELb0ELb1ELb0ELb1ELb1EEENS1_21CollectiveEpilogueFwdINS6_IJS8_S8_S9_EEENS6_IJNS7_ILi1EEESH_SH_EEESB_SD_Li256ELb0ELb1ELb1ELb0EEENS1_19SingleTileSchedulerILb0ELb1ELb1ELi128EEEEEEEEEvNT_6ParamsE --------------------------
	.section	.text._ZN7cutlass13device_kernelIN5flash19enable_sm80_to_sm89INS1_16FlashAttnFwdSm80INS1_25CollectiveMainloopFwdSm80ILi8ELi1ELb1EN4cute5tupleIJNS5_1CILi128EEENS7_ILi96EEES8_EEELi128ENS_10bfloat16_tEfNS_4arch4Sm80ELb0ELb1ELb1ELb0ELb1ELb0ELb1ELb1EEENS1_21CollectiveEpilogueFwdINS6_IJS8_S8_S9_EEENS6_IJNS7_ILi1EEESH_SH_EEESB_SD_Li256ELb0ELb1ELb1ELb0EEENS1_19SingleTileSchedulerILb0ELb1ELb1ELi128EEEEEEEEEvNT_6ParamsE,"ax",@progbits
	.sectioninfo	@"SHI_REGISTERS=255"
	.align	128
.text._ZN7cutlass13device_kernelIN5flash19enable_sm80_to_sm89INS1_16FlashAttnFwdSm80INS1_25CollectiveMainloopFwdSm80ILi8ELi1ELb1EN4cute5tupleIJNS5_1CILi128EEENS7_ILi96EEES8_EEELi128ENS_10bfloat16_tEfNS_4arch4Sm80ELb0ELb1ELb1ELb0ELb1ELb0ELb1ELb1EEENS1_21CollectiveEpilogueFwdINS6_IJS8_S8_S9_EEENS6_IJNS7_ILi1EEESH_SH_EEESB_SD_Li256ELb0ELb1ELb1ELb0EEENS1_19SingleTileSchedulerILb0ELb1ELb1ELi128EEEEEEEEEvNT_6ParamsE:
        .type           _ZN7cutlass13device_kernelIN5flash19enable_sm80_to_sm89INS1_16FlashAttnFwdSm80INS1_25CollectiveMainloopFwdSm80ILi8ELi1ELb1EN4cute5tupleIJNS5_1CILi128EEENS7_ILi96EEES8_EEELi128ENS_10bfloat16_tEfNS_4arch4Sm80ELb0ELb1ELb1ELb0ELb1ELb0ELb1ELb1EEENS1_21CollectiveEpilogueFwdINS6_IJS8_S8_S9_EEENS6_IJNS7_ILi1EEESH_SH_EEESB_SD_Li256ELb0ELb1ELb1ELb0EEENS1_19SingleTileSchedulerILb0ELb1ELb1ELi128EEEEEEEEEvNT_6ParamsE,@function
        .size           _ZN7cutlass13device_kernelIN5flash19enable_sm80_to_sm89INS1_16FlashAttnFwdSm80INS1_25CollectiveMainloopFwdSm80ILi8ELi1ELb1EN4cute5tupleIJNS5_1CILi128EEENS7_ILi96EEES8_EEELi128ENS_10bfloat16_tEfNS_4arch4Sm80ELb0ELb1ELb1ELb0ELb1ELb0ELb1ELb1EEENS1_21CollectiveEpilogueFwdINS6_IJS8_S8_S9_EEENS6_IJNS7_ILi1EEESH_SH_EEESB_SD_Li256ELb0ELb1ELb1ELb0EEENS1_19SingleTileSchedulerILb0ELb1ELb1ELi128EEEEEEEEEvNT_6ParamsE,(.L_x_3569 - _ZN7cutlass13device_kernelIN5flash19enable_sm80_to_sm89INS1_16FlashAttnFwdSm80INS1_25CollectiveMainloopFwdSm80ILi8ELi1ELb1EN4cute5tupleIJNS5_1CILi128EEENS7_ILi96EEES8_EEELi128ENS_10bfloat16_tEfNS_4arch4Sm80ELb0ELb1ELb1ELb0ELb1ELb0ELb1ELb1EEENS1_21CollectiveEpilogueFwdINS6_IJS8_S8_S9_EEENS6_IJNS7_ILi1EEESH_SH_EEESB_SD_Li256ELb0ELb1ELb1ELb0EEENS1_19SingleTileSchedulerILb0ELb1ELb1ELi128EEEEEEEEEvNT_6ParamsE)
        .other          _ZN7cutlass13device_kernelIN5flash19enable_sm80_to_sm89INS1_16FlashAttnFwdSm80INS1_25CollectiveMainloopFwdSm80ILi8ELi1ELb1EN4cute5tupleIJNS5_1CILi128EEENS7_ILi96EEES8_EEELi128ENS_10bfloat16_tEfNS_4arch4Sm80ELb0ELb1ELb1ELb0ELb1ELb0ELb1ELb1EEENS1_21CollectiveEpilogueFwdINS6_IJS8_S8_S9_EEENS6_IJNS7_ILi1EEESH_SH_EEESB_SD_Li256ELb0ELb1ELb1ELb0EEENS1_19SingleTileSchedulerILb0ELb1ELb1ELi128EEEEEEEEEvNT_6ParamsE,@"STO_CUDA_ENTRY STV_DEFAULT"
_ZN7cutlass13device_kernelIN5flash19enable_sm80_to_sm89INS1_16FlashAttnFwdSm80INS1_25CollectiveMainloopFwdSm80ILi8ELi1ELb1EN4cute5tupleIJNS5_1CILi128EEENS7_ILi96EEES8_EEELi128ENS_10bfloat16_tEfNS_4arch4Sm80ELb0ELb1ELb1ELb0ELb1ELb0ELb1ELb1EEENS1_21CollectiveEpilogueFwdINS6_IJS8_S8_S9_EEENS6_IJNS7_ILi1EEESH_SH_EEESB_SD_Li256ELb0ELb1ELb1ELb0EEENS1_19SingleTileSchedulerILb0ELb1ELb1ELi128EEEEEEEEEvNT_6ParamsE:
[----:B------:R-:W-:Y:S02]  /*0000*/  MOV R1, c[0x0][0x28] ;  /* 0x00000a0000017a02 */ /* 0x000fe40000000f00 */
[----:B------:R-:W1:Y:S01]  /*0010*/  S2R R101, SR_TID.X ;  /* 0x0000000000657919 */ /* 0x000e620000002100 */
[----:B------:R-:W2:Y:S08]  /*0020*/  S2UR UR6, SR_CTAID.Y ;  /* 0x00000000000679c3 */ /* 0x000eb00000002600 */
        /* <DEDUP_REMOVED lines=14> */
.L_x_13:
[----:B------:R-:W-:Y:S02]  /*0110*/  ULDC.64 UR4, c[0x0][0x550] ;  /* 0x0001540000047ab9 */ /* 0x000fe40000000a00 */
[----:B------:R-:W-:Y:S02]  /*0120*/  UISETP.NE.AND UP0, UPT, UR4, 0x1, UPT ;  /* 0x000000010400788c */ /* 0x000fe4000bf05270 */
[----:B------:R-:W-:-:S02]  /*0130*/  UIMAD.WIDE.U32 UR12, UR6, UR5, URZ ;  /* 0x00000005060c72a5 */ /* 0x000fc4000f8e003f */
[----:B------:R-:W-:Y:S02]  /*0140*/  ULDC UR4, c[0x0][0x558] ;  /* 0x0001560000047ab9 */ /* 0x000fe40000000800 */
[----:B------:R-:W-:-:S05]  /*0150*/  UMOV UR9, UR6 ;  /* 0x0000000600097c82 */ /* 0x000fca0008000000 */
[----:B------:R-:W-:-:S03]  /*0160*/  @UP0 USHF.R.U32.HI UR9, URZ, UR4, UR13 ;  /* 0x000000043f090299 */ /* 0x000fc6000801160d */
.L_x_14:
[----:B------:R-:W-:Y:S01]  /*0170*/  ISETP.LE.AND P0, PT, RZ, UR10, PT ;  /* 0x0000000aff007c0c */ /* 0x000fe2000bf03270 */
[----:B------:R-:W-:Y:S02]  /*0180*/  UIADD3 UR4, -UR9, URZ, URZ ;  /* 0x0000003f09047290 */ /* 0x000fe4000fffe13f */
[----:B------:R-:W-:Y:S02]  /*0190*/  ULDC UR7, c[0x0][0x550] ;  /* 0x0001540000077ab9 */ /* 0x000fe40000000800 */
[----:B------:R-:W-:-:S08]  /*01a0*/  UIMAD UR7, UR4, UR7, UR6 ;  /* 0x00000007040772a4 */ /* 0x000fd0000f8e0206 */
[----:B------:R-:W-:Y:S05]  /*01b0*/  @!P0 EXIT ;  /* 0x000000000000894d */ /* 0x000fea0003800000 */
[----:B------:R-:W1:Y:S01]  /*01c0*/  S2UR UR21, SR_CTAID.X ;  /* 0x00000000001579c3 */ /* 0x000e620000002500 */
[----:B------:R-:W-:Y:S01]  /*01d0*/  ULDC.64 UR4, c[0x0][0x370] ;  /* 0x0000dc0000047ab9 */ /* 0x000fe20000000a00 */
[----:B------:R-:W-:Y:S01]  /*01e0*/  IMAD.MOV.U32 R220, RZ, RZ, RZ ;  /* 0x000000ffffdc7224 */ /* 0x000fe200078e00ff */
[----:B------:R-:W-:Y:S02]  /*01f0*/  UISETP.NE.U32.AND UP0, UPT, URZ, UR4, UPT ;  /* 0x000000043f00728c */ /* 0x000fe4000bf05070 */
[----:B------:R-:W-:Y:S02]  /*0200*/  ULDC.64 UR12, c[0x0][0x370] ;  /* 0x0000dc00000c7ab9 */ /* 0x000fe40000000a00 */
[----:B------:R-:W-:Y:S02]  /*0210*/  UISETP.NE.AND.EX UP0, UPT, URZ, UR5, UPT, UP0 ;  /* 0x000000053f00728c */ /* 0x000fe4000bf05300 */
[----:B------:R-:W-:Y:S02]  /*0220*/  ULDC UR6, c[0x0][0x2c4] ;  /* 0x0000b10000067ab9 */ /* 0x000fe40000000800 */
[----:B------:R-:W-:-:S02]  /*0230*/  UISETP.NE.AND UP2, UPT, UR6, 0x1, UPT ;  /* 0x000000010600788c */ /* 0x000fc4000bf45270 */
[----:B------:R-:W-:Y:S01]  /*0240*/  PLOP3.LUT P0, PT, PT, PT, UP0, 0x80, 0x0 ;  /* 0x000000000000781c */ /* 0x000fe20003f0f008 */
[----:B------:R-:W-:-:S04]  /*0250*/  ULDC.64 UR14, c[0x0][0x118] ;  /* 0x00004600000e7ab9 */ /* 0x000fc80000000a00 */
[----:B------:R-:W-:Y:S02]  /*0260*/  @UP0 UMOV UR4, 0x4 ;  /* 0x0000000400040882 */ /* 0x000fe40000000000 */
[----:B------:R-:W-:Y:S02]  /*0270*/  @UP0 UIMAD.WIDE UR4, UR10, UR4, UR12 ;  /* 0x000000040a0402a5 */ /* 0x000fe4000f8e020c */
[----:B-1----:R-:W-:-:S04]  /*0280*/  USHF.L.U32 UR21, UR21, 0x7, URZ ;  /* 0x0000000715157899 */ /* 0x002fc8000800063f */
[----:B------:R-:W-:Y:S01]  /*0290*/  MOV R2, UR4 ;  /* 0x0000000400027c02 */ /* 0x000fe20008000f00 */
[----:B------:R-:W-:Y:S01]  /*02a0*/  IMAD.U32 R3, RZ, RZ, UR5 ;  /* 0x00000005ff037e24 */ /* 0x000fe2000f8e00ff */
[----:B------:R-:W-:Y:S02]  /*02b0*/  @UP2 UIADD3 UR12, UR21, 0x7f, URZ ;  /* 0x0000007f150c2890 */ /* 0x000fe4000fffe03f */
[----:B------:R-:W-:Y:S02]  /*02c0*/  ULDC.64 UR4, c[0x0][0x2c8] ;  /* 0x0000b20000047ab9 */ /* 0x000fe40000000a00 */
[----:B------:R-:W-:Y:S01]  /*02d0*/  UIMAD.WIDE.U32 UR12, UR12, UR4, URZ ;  /* 0x000000040c0c72a5 */ /* 0x000fe2000f8e003f */
[----:B------:R1:W5:Y:S01]  /*02e0*/  @P0 LDG.E R220, [R2.64] ;  /* 0x0000000e02dc0981 */ /* 0x000362000c1e1900 */
[----:B------:R-:W-:Y:S02]  /*02f0*/  ULDC UR8, c[0x0][0x2ac] ;  /* 0x0000ab0000087ab9 */ /* 0x000fe40000000800 */
[----:B------:R-:W-:-:S02]  /*0300*/  ULDC UR4, c[0x0][0x1d0] ;  /* 0x0000740000047ab9 */ /* 0x000fc40000000800 */
[----:B------:R-:W-:Y:S02]  /*0310*/  UIADD3 UR11, UR21, 0x7f, URZ ;  /* 0x0000007f150b7890 */ /* 0x000fe4000fffe03f */
[----:B------:R-:W-:Y:S02]  /*0320*/  @UP2 USHF.R.U32.HI UR11, URZ, UR5, UR13 ;  /* 0x000000053f0b2299 */ /* 0x000fe4000801160d */
[----:B------:R-:W-:Y:S02]  /*0330*/  UIMAD UR8, UR8, UR4, URZ ;  /* 0x00000004080872a4 */ /* 0x000fe4000f8e023f */
[----:B------:R-:W-:Y:S02]  /*0340*/  UMOV UR12, 0x1 ;  /* 0x00000001000c7882 */ /* 0x000fe40000000000 */
[----:B------:R-:W-:Y:S02]  /*0350*/  ULDC.64 UR4, c[0x0][0x328] ;  /* 0x0000ca0000047ab9 */ /* 0x000fe40000000a00 */
[----:B------:R-:W-:-:S02]  /*0360*/  UISETP.LE.AND UP1, UPT, UR12, UR5, UPT ;  /* 0x000000050c00728c */ /* 0x000fc4000bf23270 */
[----:B------:R-:W-:Y:S02]  /*0370*/  ULDC UR13, c[0x0][0x168] ;  /* 0x00005a00000d7ab9 */ /* 0x000fe40000000800 */
[----:B------:R-:W-:Y:S02]  /*0380*/  UIADD3 UR13, UR8, -UR13, UR12 ;  /* 0x8000000d080d7290 */ /* 0x000fe4000fffe00c */
[----:B------:R-:W-:Y:S02]  /*0390*/  PLOP3.LUT P0, PT, PT, PT, UP1, 0x40, 0x0 ;  /* 0x000000000000781c */ /* 0x000fe40003f0e818 */
[----:B------:R-:W-:-:S04]  /*03a0*/  UIADD3 UR5, UR13, UR11, URZ ;  /* 0x0000000b0d057290 */ /* 0x000fc8000fffe03f */
[----:B------:R-:W-:-:S07]  /*03b0*/  UIADD3 UR11, UR5, UR4, URZ ;  /* 0x00000004050b7290 */ /* 0x000fce000fffe03f */
[----:B------:R-:W-:Y:S05]  /*03c0*/  @P0 BRA `(.L_x_15) ;  /* 0x0000014000000947 */ /* 0x000fea0003800000 */
[----:B-1----:R-:W-:Y:S01]  /*03d0*/  ISETP.LT.AND P0, PT, RZ, UR5, PT ;  /* 0x00000005ff007c0c */ /* 0x002fe2000bf01270 */
[----:B------:R-:W-:-:S12]  /*03e0*/  UIADD3 UR13, UR5, -0x1, URZ ;  /* 0xffffffff050d7890 */ /* 0x000fd8000fffe03f */
[----:B------:R-:W-:Y:S05]  /*03f0*/  @P0 BRA `(.L_x_16) ;  /* 0x0000008000000947 */ /* 0x000fea0003800000 */
[----:B------:R-:W-:Y:S02]  /*0400*/  ULDC UR4, c[0x0][0x32c] ;  /* 0x0000cb0000047ab9 */ /* 0x000fe40000000800 */
[----:B------:R-:W-:Y:S02]  /*0410*/  UISETP.NE.AND UP0, UPT, UR12, UR4, UPT ;  /* 0x000000040c00728c */ /* 0x000fe4000bf05270 */
[----:B------:R-:W-:-:S03]  /*0420*/  UIADD3 UR13, -UR5, URZ, URZ ;  /* 0x0000003f050d7290 */ /* 0x000fc6000fffe13f */
[----:B------:R-:W-:Y:S02]  /*0430*/  ULDC.64 UR4, c[0x0][0x330] ;  /* 0x0000cc0000047ab9 */ /* 0x000fe40000000a00 */
[----:B------:R-:W-:-:S04]  /*0440*/  UIMAD.WIDE.U32 UR16, UR13, UR4, URZ ;  /* 0x000000040d1072a5 */ /* 0x000fc8000f8e003f */
[----:B------:R-:W-:-:S04]  /*0450*/  @UP0 USHF.R.U32.HI UR13, URZ, UR5, UR17 ;  /* 0x000000053f0d0299 */ /* 0x000fc80008011611 */
[----:B------:R-:W-:Y:S01]  /*0460*/  ULOP3.LUT UR13, URZ, UR13, URZ, 0x33, !UPT ;  /* 0x0000000d3f0d7292 */ /* 0x000fe2000f8e333f */
[----:B------:R-:W-:Y:S05]  /*0470*/  BRA `(.L_x_17) ;  /* 0x0000005000007947 */ /* 0x000fea0003800000 */
.L_x_16:
[----:B------:R-:W-:Y:S02]  /*0480*/  ULDC UR4, c[0x0][0x32c] ;  /* 0x0000cb0000047ab9 */ /* 0x000fe40000000800 */
[----:B------:R-:W-:-:S03]  /*0490*/  UISETP.NE.AND UP0, UPT, UR12, UR4, UPT ;  /* 0x000000040c00728c */ /* 0x000fc6000bf05270 */
[----:B------:R-:W-:Y:S02]  /*04a0*/  ULDC.64 UR4, c[0x0][0x330] ;  /* 0x0000cc0000047ab9 */ /* 0x000fe40000000a00 */
[----:B------:R-:W-:-:S06]  /*04b0*/  UIMAD.WIDE.U32 UR16, UR13, UR4, URZ ;  /* 0x000000040d1072a5 */ /* 0x000fcc000f8e003f */
[----:B------:R-:W-:Y:S02]  /*04c0*/  @UP0 USHF.R.U32.HI UR13, URZ, UR5, UR17 ;  /* 0x000000053f0d0299 */ /* 0x000fe40008011611 */
.L_x_17:
[----:B------:R-:W-:Y:S02]  /*04d0*/  ULDC UR4, c[0x0][0x32c] ;  /* 0x0000cb0000047ab9 */ /* 0x000fe40000000800 */
[----:B------:R-:W-:-:S04]  /*04e0*/  UIMAD UR4, UR13, UR4, UR4 ;  /* 0x000000040d0472a4 */ /* 0x000fc8000f8e0204 */
[----:B------:R-:W-:-:S04]  /*04f0*/  UISETP.LT.AND UP0, UPT, UR11, UR4, UPT ;  /* 0x000000040b00728c */ /* 0x000fc8000bf01270 */
[----:B------:R-:W-:Y:S02]  /*0500*/  USEL UR11, UR11, UR4, UP0 ;  /* 0x000000040b0b7287 */ /* 0x000fe40008000000 */
.L_x_15:
[----:B-1----:R-:W-:Y:S01]  /*0510*/  UIADD3 UR12, UR8, 0x5f, URZ ;  /* 0x0000005f080c7890 */ /* 0x002fe2000fffe03f */
[----:B------:R-:W-:Y:S01]  /*0520*/  PLOP3.LUT P0, PT, PT, PT, UP1, 0x40, 0x0 ;  /* 0x000000000000781c */ /* 0x000fe20003f0e818 */
[----:B------:R-:W-:Y:S02]  /*0530*/  UIADD3 UR18, UR11, 0x5f, URZ ;  /* 0x0000005f0b127890 */ /* 0x000fe4000fffe03f */
[----:B------:R-:W-:Y:S02]  /*0540*/  ULDC.64 UR4, c[0x0][0x2c8] ;  /* 0x0000b20000047ab9 */ /* 0x000fe40000000a00 */
[----:B------:R-:W-:Y:S02]  /*0550*/  UIMAD.WIDE.U32 UR16, UR21, UR4, URZ ;  /* 0x00000004151072a5 */ /* 0x000fe4000f8e003f */
[----:B------:R-:W-:Y:S02]  /*0560*/  UIMAD.WIDE UR12, UR12, 0x2aaaaaab, URZ ;  /* 0x2aaaaaab0c0c78a5 */ /* 0x000fe4000f8e023f */
[----:B------:R-:W-:-:S02]  /*0570*/  UIMAD.WIDE UR18, UR18, 0x2aaaaaab, URZ ;  /* 0x2aaaaaab121278a5 */ /* 0x000fc4000f8e023f */
[----:B------:R-:W-:Y:S02]  /*0580*/  UMOV UR4, UR21 ;  /* 0x0000001500047c82 */ /* 0x000fe40008000000 */
[----:B------:R-:W-:Y:S02]  /*0590*/  @UP2 USHF.R.U32.HI UR4, URZ, UR5, UR17 ;  /* 0x000000053f042299 */ /* 0x000fe40008011611 */
[----:B------:R-:W-:Y:S02]  /*05a0*/  ULDC UR20, c[0x0][0x168] ;  /* 0x00005a0000147ab9 */ /* 0x000fe40000000800 */
[----:B------:R-:W-:Y:S02]  /*05b0*/  UMOV UR17, UR13 ;  /* 0x0000000d00117c82 */ /* 0x000fe40008000000 */
[----:B------:R-:W-:Y:S02]  /*05c0*/  UMOV UR13, UR19 ;  /* 0x00000013000d7c82 */ /* 0x000fe40008000000 */
[----:B------:R-:W-:-:S02]  /*05d0*/  UIADD3 UR20, UR8, -UR20, URZ ;  /* 0x8000001408147290 */ /* 0x000fc4000fffe03f */
[----:B------:R-:W-:Y:S02]  /*05e0*/  USHF.R.U32.HI UR12, URZ, 0x1f, UR17 ;  /* 0x0000001f3f0c7899 */ /* 0x000fe40008011611 */
[----:B------:R-:W-:Y:S02]  /*05f0*/  USHF.R.U32.HI UR11, URZ, 0x1f, UR13 ;  /* 0x0000001f3f0b7899 */ /* 0x000fe4000801160d */
[----:B------:R-:W-:Y:S02]  /*0600*/  UIADD3 UR4, UR20, UR4, URZ ;  /* 0x0000000414047290 */ /* 0x000fe4000fffe03f */
[----:B------:R-:W-:Y:S02]  /*0610*/  ULDC UR5, c[0x0][0x324] ;  /* 0x0000c90000057ab9 */ /* 0x000fe40000000800 */
[----:B------:R-:W-:Y:S02]  /*0620*/  ULEA.HI.SX32 UR12, UR17, UR12, 0x1c ;  /* 0x0000000c110c7291 */ /* 0x000fe4000f8fe23f */
[----:B------:R-:W-:-:S02]  /*0630*/  ULEA.HI.SX32 UR11, UR13, UR11, 0x1c ;  /* 0x0000000b0d0b7291 */ /* 0x000fc4000f8fe23f */
[----:B------:R-:W-:Y:S02]  /*0640*/  UIADD3 UR5, UR4, -UR5, URZ ;  /* 0x8000000504057290 */ /* 0x000fe4000fffe03f */
[----:B------:R-:W-:-:S04]  /*0650*/  UISETP.LT.AND UP0, UPT, UR12, UR11, UPT ;  /* 0x0000000b0c00728c */ /* 0x000fc8000bf01270 */
[----:B------:R-:W-:Y:S01]  /*0660*/  USEL UR11, UR12, UR11, UP0 ;  /* 0x0000000b0c0b7287 */ /* 0x000fe20008000000 */
[----:B------:R-:W-:Y:S01]  /*0670*/  MOV R2, UR5 ;  /* 0x0000000500027c02 */ /* 0x000fe20008000f00 */
[----:B------:R-:W-:Y:S05]  /*0680*/  @P0 BRA `(.L_x_18) ;  /* 0x0000010000000947 */ /* 0x000fea0003800000 */
[----:B------:R-:W-:-:S04]  /*0690*/  MOV R3, UR4 ;  /* 0x0000000400037c02 */ /* 0x000fc80008000f00 */
[----:B------:R-:W-:-:S13]  /*06a0*/  ISETP.GT.AND P0, PT, R3, -0x1, PT ;  /* 0xffffffff0300780c */ /* 0x000fda0003f04270 */
[----:B------:R-:W-:Y:S05]  /*06b0*/  @P0 BRA `(.L_x_19) ;  /* 0x0000007000000947 */ /* 0x000fea0003800000 */
[----:B------:R-:W-:Y:S01]  /*06c0*/  IMAD.MOV.U32 R0, RZ, RZ, c[0x0][0x32c] ;  /* 0x0000cb00ff007624 */ /* 0x000fe200078e00ff */
[----:B------:R-:W-:-:S04]  /*06d0*/  LOP3.LUT R3, RZ, R3, RZ, 0x33, !PT ;  /* 0x00000003ff037212 */ /* 0x000fc800078e33ff */
[----:B------:R-:W-:-:S13]  /*06e0*/  ISETP.NE.AND P0, PT, R0, 0x1, PT ;  /* 0x000000010000780c */ /* 0x000fda0003f05270 */
[----:B------:R-:W-:-:S05]  /*06f0*/  @P0 IMAD.HI.U32 R0, R3, c[0x0][0x330], RZ ;  /* 0x0000cc0003000a27 */ /* 0x000fca00078e00ff */
[----:B------:R-:W-:-:S04]  /*0700*/  @P0 SHF.R.U32.HI R3, RZ, c[0x0][0x334], R0 ;  /* 0x0000cd00ff030a19 */ /* 0x000fc80000011600 */
[----:B------:R-:W-:Y:S01]  /*0710*/  LOP3.LUT R3, RZ, R3, RZ, 0x33, !PT ;  /* 0x00000003ff037212 */ /* 0x000fe200078e33ff */
[----:B------:R-:W-:Y:S05]  /*0720*/  BRA `(.L_x_20) ;  /* 0x0000004000007947 */ /* 0x000fea0003800000 */
.L_x_19:
[----:B------:R-:W-:-:S04]  /*0730*/  MOV R0, c[0x0][0x32c] ;  /* 0x0000cb0000007a02 */ /* 0x000fc80000000f00 */
[----:B------:R-:W-:-:S13]  /*0740*/  ISETP.NE.AND P0, PT, R0, 0x1, PT ;  /* 0x000000010000780c */ /* 0x000fda0003f05270 */
[----:B------:R-:W-:-:S05]  /*0750*/  @P0 IMAD.HI.U32 R0, R3, c[0x0][0x330], RZ ;  /* 0x0000cc0003000a27 */ /* 0x000fca00078e00ff */
[----:B------:R-:W-:-:S05]  /*0760*/  @P0 SHF.R.U32.HI R3, RZ, c[0x0][0x334], R0 ;  /* 0x0000cd00ff030a19 */ /* 0x000fca0000011600 */
.L_x_20:
[----:B------:R-:W-:-:S05]  /*0770*/  IMAD R3, R3, c[0x0][0x32c], RZ ;  /* 0x0000cb0003037a24 */ /* 0x000fca00078e02ff */
[----:B------:R-:W-:-:S05]  /*0780*/  IMNMX R2, R2, R3, !PT ;  /* 0x0000000302027217 */ /* 0x000fca0007800200 */
.L_x_18:
[----:B------:R-:W-:Y:S01]  /*0790*/  IMAD.HI R3, R2, 0x2aaaaaab, RZ ;  /* 0x2aaaaaab02037827 */ /* 0x000fe200078e02ff */
[----:B------:R-:W-:Y:S02]  /*07a0*/  USHF.R.U32.HI UR5, URZ, 0x10, UR7 ;  /* 0x000000103f057899 */ /* 0x000fe40008011607 */
[----:B------:R-:W-:Y:S01]  /*07b0*/  ULDC UR4, c[0x0][0x338] ;  /* 0x0000ce0000047ab9 */ /* 0x000fe20000000800 */
[----:B------:R-:W-:Y:S01]  /*07c0*/  IMAD.MOV.U32 R36, RZ, RZ, RZ ;  /* 0x000000ffff247224 */ /* 0x000fe200078e00ff */
[----:B------:R-:W-:Y:S01]  /*07d0*/  SHF.R.U32.HI R0, RZ, 0x1f, R3 ;  /* 0x0000001fff007819 */ /* 0x000fe20000011603 */
[----:B------:R-:W-:-:S03]  /*07e0*/  UISETP.NE.AND UP0, UPT, UR5, URZ, UPT ;  /* 0x0000003f0500728c */ /* 0x000fc6000bf05270 */
[----:B------:R-:W-:Y:S01]  /*07f0*/  LEA.HI.SX32 R0, R3, R0, 0x1c ;  /* 0x0000000003007211 */ /* 0x000fe200078fe2ff */
[----:B------:R-:W-:-:S03]  /*0800*/  USEL UR4, UR5, UR4, UP0 ;  /* 0x0000000405047287 */ /* 0x000fc60008000000 */
[----:B------:R-:W-:-:S04]  /*0810*/  IMNMX R215, RZ, R0, !PT ;  /* 0x00000000ffd77217 */ /* 0x000fc80007800200 */
[----:B------:R-:W-:-:S13]  /*0820*/  ISETP.LT.AND P0, PT, R215, UR11, PT ;  /* 0x0000000bd7007c0c */ /* 0x000fda000bf01270 */
[----:B------:R-:W-:Y:S05]  /*0830*/  @!P0 BRA `(.L_x_21) ;  /* 0x000001c000008947 */ /* 0x000fea0003800000 */
[----:B------:R-:W-:Y:S01]  /*0840*/  IMAD.U32 R0, RZ, RZ, UR4 ;  /* 0x00000004ff007e24 */ /* 0x000fe2000f8e00ff */
[----:B------:R-:W-:-:S04]  /*0850*/  UIADD3 UR5, UR4, -0x1, UR11 ;  /* 0xffffffff04057890 */ /* 0x000fc8000fffe00b */
[-C--:B------:R-:W-:Y:S02]  /*0860*/  IABS R4, R0.reuse ;  /* 0x0000000000047213 */ /* 0x080fe40000000000 */
[----:B------:R-:W-:Y:S02]  /*0870*/  IADD3 R5, -R215, UR5, RZ ;  /* 0x00000005d7057c10 */ /* 0x000fe4000fffe1ff */
[----:B------:R-:W1:Y:S01]  /*0880*/  I2F.RP R8, R4 ;  /* 0x0000000400087306 */ /* 0x000e620000209400 */
[----:B------:R-:W-:Y:S02]  /*0890*/  IABS R0, R0 ;  /* 0x0000000000007213 */ /* 0x000fe40000000000 */
[----:B------:R-:W-:Y:S02]  /*08a0*/  IABS R2, R5 ;  /* 0x0000000500027213 */ /* 0x000fe40000000000 */
[----:B------:R-:W-:Y:S01]  /*08b0*/  LOP3.LUT R5, R5, UR4, RZ, 0x3c, !PT ;  /* 0x0000000405057c12 */ /* 0x000fe2000f8e3cff */
[----:B------:R-:W-:-:S03]  /*08c0*/  IMAD.MOV R0, RZ, RZ, -R0 ;  /* 0x000000ffff007224 */ /* 0x000fc600078e0a00 */
[----:B------:R-:W-:Y:S01]  /*08d0*/  ISETP.GE.AND P0, PT, R5, RZ, PT ;  /* 0x000000ff0500720c */ /* 0x000fe20003f06270 */
[----:B-1----:R-:W1:Y:S02]  /*08e0*/  MUFU.RCP R6, R8 ;  /* 0x0000000800067308 */ /* 0x002e640000001000 */
[----:B-1----:R-:W-:-:S06]  /*08f0*/  IADD3 R6, R6, 0xffffffe, RZ ;  /* 0x0ffffffe06067810 */ /* 0x002fcc0007ffe0ff */
[----:B------:R-:W1:Y:S02]  /*0900*/  F2I.FTZ.U32.TRUNC.NTZ R7, R6 ;  /* 0x0000000600077305 */ /* 0x000e64000021f000 */
[----:B-1----:R-:W-:Y:S02]  /*0910*/  IMAD.MOV R3, RZ, RZ, -R7 ;  /* 0x000000ffff037224 */ /* 0x002fe400078e0a07 */
[----:B------:R-:W-:Y:S02]  /*0920*/  IMAD.MOV.U32 R6, RZ, RZ, RZ ;  /* 0x000000ffff067224 */ /* 0x000fe400078e00ff */
[----:B------:R-:W-:-:S04]  /*0930*/  IMAD R3, R3, R4, RZ ;  /* 0x0000000403037224 */ /* 0x000fc800078e02ff */
[----:B------:R-:W-:-:S06]  /*0940*/  IMAD.HI.U32 R3, R7, R3, R6 ;  /* 0x0000000307037227 */ /* 0x000fcc00078e0006 */
[----:B------:R-:W-:-:S04]  /*0950*/  IMAD.HI.U32 R3, R3, R2, RZ ;  /* 0x0000000203037227 */ /* 0x000fc800078e00ff */
[----:B------:R-:W-:-:S05]  /*0960*/  IMAD R7, R3, R0, R2 ;  /* 0x0000000003077224 */ /* 0x000fca00078e0202 */
[----:B------:R-:W-:-:S13]  /*0970*/  ISETP.GT.U32.AND P1, PT, R4, R7, PT ;  /* 0x000000070400720c */ /* 0x000fda0003f24070 */
[----:B------:R-:W-:Y:S01]  /*0980*/  @!P1 IMAD.IADD R7, R7, 0x1, -R4 ;  /* 0x0000000107079824 */ /* 0x000fe200078e0a04 */
[----:B------:R-:W-:Y:S02]  /*0990*/  @!P1 IADD3 R3, R3, 0x1, RZ ;  /* 0x0000000103039810 */ /* 0x000fe40007ffe0ff */
[----:B------:R-:W-:Y:S02]  /*09a0*/  ISETP.NE.AND P1, PT, RZ, UR4, PT ;  /* 0x00000004ff007c0c */ /* 0x000fe4000bf25270 */
[----:B------:R-:W-:-:S13]  /*09b0*/  ISETP.GE.U32.AND P2, PT, R7, R4, PT ;  /* 0x000000040700720c */ /* 0x000fda0003f46070 */
[----:B------:R-:W-:-:S05]  /*09c0*/  @P2 IADD3 R3, R3, 0x1, RZ ;  /* 0x0000000103032810 */ /* 0x000fca0007ffe0ff */
[----:B------:R-:W-:Y:S01]  /*09d0*/  @!P0 IMAD.MOV R3, RZ, RZ, -R3 ;  /* 0x000000ffff038224 */ /* 0x000fe200078e0a03 */
[----:B------:R-:W-:-:S05]  /*09e0*/  @!P1 LOP3.LUT R3, RZ, UR4, RZ, 0x33, !PT ;  /* 0x00000004ff039c12 */ /* 0x000fca000f8e33ff */
[----:B------:R-:W-:Y:S02]  /*09f0*/  IMAD.MOV.U32 R36, RZ, RZ, R3 ;  /* 0x000000ffff247224 */ /* 0x000fe400078e0003 */
.L_x_21:
[----:B------:R-:W-:Y:S01]  /*0a00*/  ULOP3.LUT UR7, UR7, 0xffff, URZ, 0xc0, !UPT ;  /* 0x0000ffff07077892 */ /* 0x000fe2000f8ec03f */
[----:B------:R-:W-:Y:S01]  /*0a10*/  PLOP3.LUT P2, PT, PT, PT, PT, 0x80, 0x0 ;  /* 0x000000000000781c */ /* 0x000fe20003f4f070 */
[----:B------:R-:W-:Y:S01]  /*0a20*/  IMAD.MOV.U32 R7, RZ, RZ, RZ ;  /* 0x000000ffff077224 */ /* 0x000fe200078e00ff */
[----:B------:R-:W-:Y:S01]  /*0a30*/  MOV R5, RZ ;  /* 0x000000ff00057202 */ /* 0x000fe20000000f00 */
[----:B------:R-:W-:Y:S01]  /*0a40*/  CS2R R66, SRZ ;  /* 0x0000000000427805 */ /* 0x000fe2000001ff00 */
[----:B------:R-:W-:Y:S01]  /*0a50*/  CS2R R64, SRZ ;  /* 0x0000000000407805 */ /* 0x000fe2000001ff00 */
[----:B------:R-:W-:Y:S01]  /*0a60*/  IMAD R215, R36, UR7, R215 ;  /* 0x0000000724d77c24 */ /* 0x000fe2000f8e02d7 */
[----:B------:R-:W-:Y:S01]  /*0a70*/  CS2R R62, SRZ ;  /* 0x00000000003e7805 */ /* 0x000fe2000001ff00 */
[----:B------:R-:W-:Y:S01]  /*0a80*/  CS2R R60, SRZ ;  /* 0x00000000003c7805 */ /* 0x000fe2000001ff00 */
[----:B------:R-:W-:Y:S01]  /*0a90*/  CS2R R58, SRZ ;  /* 0x00000000003a7805 */ /* 0x000fe2000001ff00 */
[----:B------:R-:W-:Y:S01]  /*0aa0*/  IMAD.IADD R36, R215, 0x1, R36 ;  /* 0x00000001d7247824 */ /* 0x000fe200078e0224 */
[----:B------:R-:W-:Y:S01]  /*0ab0*/  CS2R R56, SRZ ;  /* 0x0000000000387805 */ /* 0x000fe2000001ff00 */
[----:B------:R-:W-:Y:S01]  /*0ac0*/  CS2R R54, SRZ ;  /* 0x0000000000367805 */ /* 0x000fe2000001ff00 */
[----:B------:R-:W-:Y:S01]  /*0ad0*/  CS2R R52, SRZ ;  /* 0x0000000000347805 */ /* 0x000fe2000001ff00 */
[----:B------:R-:W-:Y:S01]  /*0ae0*/  CS2R R70, SRZ ;  /* 0x0000000000467805 */ /* 0x000fe2000001ff00 */
[----:B------:R-:W-:Y:S01]  /*0af0*/  IMNMX R36, R36, UR11, PT ;  /* 0x0000000b24247c17 */ /* 0x000fe2000b800200 */
[----:B------:R-:W-:Y:S01]  /*0b00*/  CS2R R68, SRZ ;  /* 0x0000000000447805 */ /* 0x000fe2000001ff00 */
[----:B------:R-:W-:Y:S01]  /*0b10*/  CS2R R74, SRZ ;  /* 0x00000000004a7805 */ /* 0x000fe2000001ff00 */
[----:B------:R-:W-:Y:S01]  /*0b20*/  CS2R R72, SRZ ;  /* 0x0000000000487805 */ /* 0x000fe2000001ff00 */
[----:B------:R-:W-:Y:S01]  /*0b30*/  ISETP.GT.AND P0, PT, R36, R215, PT ;  /* 0x000000d72400720c */ /* 0x000fe20003f04270 */
        /* <DEDUP_REMOVED lines=29> */
[----:B------:R-:W-:-:S05]  /*0d10*/  IMAD.U32 R5, RZ, RZ, UR5 ;  /* 0x00000005ff057e24 */ /* 0x000fca000f8e00ff */
[----:B------:R-:W2:Y:S01]  /*0d20*/  @P0 LDG.E R0, [R4.64] ;  /* 0x0000000e04000981 */ /* 0x000ea2000c1e1900 */
[----:B------:R-:W-:Y:S01]  /*0d30*/  SHF.R.S32.HI R104, RZ, 0x1f, R101 ;  /* 0x0000001fff687819 */ /* 0x000fe20000011465 */
[----:B------:R-:W-:Y:S01]  /*0d40*/  ULDC UR4, c[0x0][0x2b8] ;  /* 0x0000ae0000047ab9 */ /* 0x000fe20000000800 */
[----:B------:R-:W-:Y:S01]  /*0d50*/  IMAD.MOV.U32 R37, RZ, RZ, 0x60 ;  /* 0x00000060ff257424 */ /* 0x000fe200078e00ff */
[----:B------:R-:W-:Y:S01]  /*0d60*/  UISETP.NE.AND UP3, UPT, UR4, 0x1, UPT ;  /* 0x000000010400788c */ /* 0x000fe2000bf65270 */
[----:B------:R-:W-:Y:S01]  /*0d70*/  LEA.HI R3, R104, R101, RZ, 0x3 ;  /* 0x0000006568037211 */ /* 0x000fe200078f18ff */
[----:B------:R-:W-:Y:S01]  /*0d80*/  IMAD.MOV.U32 R216, RZ, RZ, RZ ;  /* 0x000000ffffd87224 */ /* 0x000fe200078e00ff */
[----:B------:R-:W-:Y:S01]  /*0d90*/  ULDC.64 UR4, c[0x0][0x2b0] ;  /* 0x0000ac0000047ab9 */ /* 0x000fe20000000a00 */
[----:B------:R-:W-:Y:S01]  /*0da0*/  IMAD R100, R36, R37, -0x60 ;  /* 0xffffffa024647424 */ /* 0x000fe200078e0225 */
[----:B------:R-:W-:Y:S02]  /*0db0*/  LOP3.LUT R42, R3, 0xfffffff8, RZ, 0xc0, !PT ;  /* 0xfffffff8032a7812 */ /* 0x000fe400078ec0ff */
[----:B------:R-:W-:-:S02]  /*0dc0*/  SHF.R.S32.HI R3, RZ, 0x3, R3 ;  /* 0x00000003ff037819 */ /* 0x000fc40000011403 */
[----:B------:R-:W-:Y:S01]  /*0dd0*/  PLOP3.LUT P1, PT, PT, PT, UP3, 0x80, 0x0 ;  /* 0x000000000000781c */ /* 0x000fe20003f2f038 */
[----:B------:R-:W-:-:S04]  /*0de0*/  IMAD.IADD R42, R101, 0x1, -R42 ;  /* 0x00000001652a7824 */ /* 0x000fc800078e0a2a */
[----:B------:R-:W-:-:S04]  /*0df0*/  IMAD R219, R42, 0x20, R3 ;  /* 0x000000202adb7824 */ /* 0x000fc800078e0203 */
[----:B------:R-:W-:-:S05]  /*0e00*/  IMAD.IADD R217, R219, 0x1, R100 ;  /* 0x00000001dbd97824 */ /* 0x000fca00078e0264 */
[C---:B------:R-:W-:Y:S01]  /*0e10*/  ISETP.GE.AND P2, PT, R217.reuse, UR8, PT ;  /* 0x00000008d9007c0c */ /* 0x040fe2000bf46270 */
[----:B-----5:R-:W-:-:S03]  /*0e20*/  IMAD.IADD R217, R217, 0x1, R220 ;  /* 0x00000001d9d97824 */ /* 0x020fc600078e02dc */
[----:B------:R-:W-:Y:S01]  /*0e30*/  ISETP.GT.OR P2, PT, R219, 0x5f, P2 ;  /* 0x0000005fdb00780c */ /* 0x000fe20001744670 */
[----:B------:R-:W-:Y:S01]  /*0e40*/  @P1 IMAD.HI.U32 R2, R217, c[0x0][0x2bc], RZ ;  /* 0x0000af00d9021a27 */ /* 0x000fe200078e00ff */
[----:B------:R-:W-:Y:S01]  /*0e50*/  BAR.SYNC.DEFER_BLOCKING 0x0 ;  /* 0x0000000000007b1d */ /* 0x000fe20000010000 */
[----:B------:R-:W-:-:S05]  /*0e60*/  USHF.R.S32.HI UR16, URZ, 0x1f, UR9 ;  /* 0x0000001f3f107899 */ /* 0x000fca0008011409 */
[----:B--2---:R1:W2:Y:S01]  /*0e70*/  @P0 R2UR UR11, R0 ;  /* 0x00000000000b03c2 */ /* 0x0042a200000e0000 */
[----:B------:R-:W-:Y:S01]  /*0e80*/  PLOP3.LUT P0, PT, PT, PT, UP3, 0x80, 0x0 ;  /* 0x000000000000781c */ /* 0x000fe20003f0f038 */
[----:B--2---:R-:W-:Y:S02]  /*0e90*/  @!UP0 UMOV UR11, UR10 ;  /* 0x0000000a000b8c82 */ /* 0x004fe40008000000 */
[----:B------:R-:W-:Y:S02]  /*0ea0*/  USHF.R.S32.HI UR7, URZ, 0x1f, UR11 ;  /* 0x0000001f3f077899 */ /* 0x000fe4000801140b */
[----:B------:R-:W-:Y:S02]  /*0eb0*/  UIMAD.WIDE.U32 UR12, UR11, UR4, URZ ;  /* 0x000000040b0c72a5 */ /* 0x000fe4000f8e003f */
[----:B------:R-:W-:-:S04]  /*0ec0*/  UIMAD UR7, UR7, UR4, URZ ;  /* 0x00000004070772a4 */ /* 0x000fc8000f8e023f */
[----:B------:R-:W-:-:S03]  /*0ed0*/  UIMAD UR7, UR11, UR5, UR7 ;  /* 0x000000050b0772a4 */ /* 0x000fc6000f8e0207 */
[----:B------:R-:W-:Y:S02]  /*0ee0*/  ULDC.64 UR4, c[0x0][0x1b8] ;  /* 0x00006e0000047ab9 */ /* 0x000fe40000000a00 */
[----:B------:R-:W-:Y:S01]  /*0ef0*/  UIADD3 UR7, UR13, UR7, URZ ;  /* 0x000000070d077290 */ /* 0x000fe2000fffe03f */
[----:B-1----:R-:W-:Y:S01]  /*0f00*/  IMAD.MOV.U32 R0, RZ, RZ, R217 ;  /* 0x000000ffff007224 */ /* 0x002fe200078e00d9 */
[----:B------:R-:W-:-:S04]  /*0f10*/  @P0 SHF.R.U32.HI R0, RZ, c[0x0][0x2c0], R2 ;  /* 0x0000b000ff000a19 */ /* 0x000fc80000011602 */
[----:B------:R-:W-:-:S04]  /*0f20*/  @!P2 IADD3 R5, P1, R0, UR12, RZ ;  /* 0x0000000c0005ac10 */ /* 0x000fc8000ff3e0ff */
[----:B------:R-:W-:Y:S02]  /*0f30*/  @!P2 LEA R4, P0, R5, c[0x0][0x2a0], 0x2 ;  /* 0x0000a8000504aa11 */ /* 0x000fe400078010ff */
[----:B------:R-:W-:-:S04]  /*0f40*/  @!P2 LEA.HI.X.SX32 R2, R0, UR7, 0x1, P1 ;  /* 0x000000070002ac11 */ /* 0x000fc800088f0eff */
[----:B------:R-:W-:-:S05]  /*0f50*/  @!P2 LEA.HI.X R5, R5, c[0x0][0x2a4], R2, 0x2, P0 ;  /* 0x0000a9000505aa11 */ /* 0x000fca00000f1402 */
[----:B------:R1:W2:Y:S01]  /*0f60*/  @!P2 LDG.E R216, [R4.64] ;  /* 0x0000000e04d8a981 */ /* 0x0002a2000c1e1900 */
[----:B------:R-:W-:Y:S01]  /*0f70*/  PLOP3.LUT P1, PT, PT, PT, UP2, 0x80, 0x0 ;  /* 0x000000000000781c */ /* 0x000fe20003f2f028 */
[----:B------:R-:W-:Y:S01]  /*0f80*/  UIMAD UR11, UR16, UR4, URZ ;  /* 0x00000004100b72a4 */ /* 0x000fe2000f8e023f */
[----:B------:R-:W-:Y:S01]  /*0f90*/  PLOP3.LUT P0, PT, PT, PT, UP2, 0x80, 0x0 ;  /* 0x000000000000781c */ /* 0x000fe20003f0f028 */
[----:B------:R-:W-:Y:S01]  /*0fa0*/  USHF.R.S32.HI UR17, URZ, 0x1f, UR10 ;  /* 0x0000001f3f117899 */ /* 0x000fe2000801140a */
[----:B------:R-:W-:Y:S01]  /*0fb0*/  IADD3 R6, R3, UR21, RZ ;  /* 0x0000001503067c10 */ /* 0x000fe2000fffe0ff */
[----:B------:R-:W-:Y:S01]  /*0fc0*/  UIMAD.WIDE.U32 UR18, UR9, UR4, URZ ;  /* 0x00000004091272a5 */ /* 0x000fe2000f8e003f */
[----:B------:R-:W-:Y:S01]  /*0fd0*/  IMAD.SHL.U32 R231, R42, 0x8, RZ ;  /* 0x000000082ae77824 */ /* 0x000fe200078e00ff */
[----:B------:R-:W-:Y:S01]  /*0fe0*/  UIMAD UR11, UR9, UR5, UR11 ;  /* 0x00000005090b72a4 */ /* 0x000fe2000f8e020b */
[-C--:B------:R-:W-:Y:S01]  /*0ff0*/  LEA.HI R218, R104, R101.reuse, RZ, 0x6 ;  /* 0x0000006568da7211 */ /* 0x080fe200078f30ff */
[----:B------:R-:W-:Y:S01]  /*1000*/  IMAD R37, R36, -0x60, R37 ;  /* 0xffffffa024257824 */ /* 0x000fe200078e0225 */
[----:B------:R-:W-:Y:S01]  /*1010*/  ULDC.64 UR4, c[0x0][0x1c0] ;  /* 0x0000700000047ab9 */ /* 0x000fe20000000a00 */
[----:B------:R-:W-:Y:S01]  /*1020*/  IADD3 R41, R231, 0x40, RZ ;  /* 0x00000040e7297810 */ /* 0x000fe20007ffe0ff */
[----:B------:R-:W-:Y:S01]  /*1030*/  UIMAD UR17, UR17, UR4, URZ ;  /* 0x00000004111172a4 */ /* 0x000fe2000f8e023f */
[----:B------:R-:W-:Y:S01]  /*1040*/  IMAD.SHL.U32 R218, R218, 0x8, RZ ;  /* 0x00000008dada7824 */ /* 0x000fe200078e00ff */
[----:B------:R-:W-:Y:S01]  /*1050*/  UIADD3 UR19, UR19, UR11, URZ ;  /* 0x0000000b13137290 */ /* 0x000fe2000fffe03f */
[----:B------:R-:W-:Y:S01]  /*1060*/  ISETP.GE.AND P6, PT, R41, c[0x0][0x198], PT ;  /* 0x0000660029007a0c */ /* 0x000fe20003fc6270 */
[----:B------:R-:W-:Y:S01]  /*1070*/  UIMAD UR5, UR10, UR5, UR17 ;  /* 0x000000050a0572a4 */ /* 0x000fe2000f8e0211 */
[----:B------:R-:W-:Y:S01]  /*1080*/  IADD3 R39, R37, UR8, RZ ;  /* 0x0000000825277c10 */ /* 0x000fe2000fffe0ff */
[----:B------:R-:W-:Y:S01]  /*1090*/  UIMAD.WIDE.U32 UR10, UR10, UR4, UR18 ;  /* 0x000000040a0a72a5 */ /* 0x000fe2000f8e0012 */
[----:B------:R-:W-:Y:S01]  /*10a0*/  LEA.HI R102, R104, R101, RZ, 0x5 ;  /* 0x0000006568667211 */ /* 0x000fe200078f28ff */
[----:B------:R-:W-:Y:S01]  /*10b0*/  IMAD.MOV.U32 R40, RZ, RZ, 0x20 ;  /* 0x00000020ff287424 */ /* 0x000fe200078e00ff */
[----:B------:R-:W-:Y:S01]  /*10c0*/  ULDC UR4, c[0x0][0x168] ;  /* 0x00005a0000047ab9 */ /* 0x000fe20000000800 */
[----:B------:R-:W-:Y:S01]  /*10d0*/  IMAD.IADD R38, R39, 0x1, -R3 ;  /* 0x0000000127267824 */ /* 0x000fe200078e0a03 */
[----:B------:R-:W-:Y:S01]  /*10e0*/  UIADD3 UR5, UR11, UR5, URZ ;  /* 0x000000050b057290 */ /* 0x000fe2000fffe03f */
[----:B-1----:R-:W-:Y:S01]  /*10f0*/  IADD3 R4, R219, UR21, RZ ;  /* 0x00000015db047c10 */ /* 0x002fe2000fffe0ff */
[----:B------:R-:W-:Y:S01]  /*1100*/  UIMAD UR4, UR6, UR4, URZ ;  /* 0x00000004060472a4 */ /* 0x000fe2000f8e023f */
[----:B------:R-:W-:Y:S01]  /*1110*/  IADD3 R5, R6, 0x20, RZ ;  /* 0x0000002006057810 */ /* 0x000fe20007ffe0ff */
[----:B------:R-:W-:Y:S01]  /*1120*/  IMAD.U32 R9, RZ, RZ, UR11 ;  /* 0x0000000bff097e24 */ /* 0x000fe2000f8e00ff */
[----:B------:R-:W-:Y:S01]  /*1130*/  SHF.R.S32.HI R103, RZ, 0x5, R102 ;  /* 0x00000005ff677819 */ /* 0x000fe20000011466 */
[----:B------:R-:W-:-:S02]  /*1140*/  @P1 IMAD.HI.U32 R2, R4, c[0x0][0x2c8], RZ ;  /* 0x0000b20004021a27 */ /* 0x000fc400078e00ff */
[----:B------:R-:W-:Y:S02]  /*1150*/  ISETP.GE.AND P3, PT, R5, UR4, PT ;  /* 0x0000000405007c0c */ /* 0x000fe4000bf66270 */
[----:B------:R-:W-:Y:S01]  /*1160*/  IMAD.MOV.U32 R10, RZ, RZ, R4 ;  /* 0x000000ffff0a7224 */ /* 0x000fe200078e0004 */
[----:B------:R-:W-:Y:S01]  /*1170*/  @P0 SHF.R.U32.HI R10, RZ, c[0x0][0x2cc], R2 ;  /* 0x0000b300ff0a0a19 */ /* 0x000fe20000011602 */
[----:B------:R-:W-:Y:S01]  /*1180*/  IMAD.U32 R8, RZ, RZ, UR10 ;  /* 0x0000000aff087e24 */ /* 0x000fe2000f8e00ff */
[----:B------:R-:W-:Y:S01]  /*1190*/  LEA.HI R2, R104, R101, RZ, 0x4 ;  /* 0x0000006568027211 */ /* 0x000fe200078f20ff */
[----:B------:R-:W-:Y:S01]  /*11a0*/  IMAD.U32 R9, RZ, RZ, UR5 ;  /* 0x00000005ff097e24 */ /* 0x000fe2000f8e00ff */
[--C-:B------:R-:W-:Y:S01]  /*11b0*/  SHF.R.S32.HI R11, RZ, 0x1f, R10.reuse ;  /* 0x0000001fff0b7819 */ /* 0x100fe2000001140a */
[----:B------:R-:W-:Y:S01]  /*11c0*/  IMAD.MOV R7, RZ, RZ, -R10 ;  /* 0x000000ffff077224 */ /* 0x000fe200078e0a0a */
[----:B------:R-:W-:Y:S01]  /*11d0*/  SHF.R.S32.HI R5, RZ, 0x4, R2 ;  /* 0x00000004ff057819 */ /* 0x000fe20000011402 */
[----:B------:R-:W-:Y:S01]  /*11e0*/  IMAD.WIDE.U32 R8, R10, c[0x0][0x1b0], R8 ;  /* 0x00006c000a087a25 */ /* 0x000fe200078e0008 */
[----:B------:R-:W-:-:S02]  /*11f0*/  ISETP.GE.AND P4, PT, R6, UR4, PT ;  /* 0x0000000406007c0c */ /* 0x000fc4000bf86270 */
[C---:B------:R-:W-:Y:S01]  /*1200*/  LEA.HI R214, R2.reuse, R5, RZ, 0x1 ;  /* 0x0000000502d67211 */ /* 0x040fe200078f08ff */
[----:B------:R-:W-:Y:S01]  /*1210*/  IMAD R11, R11, c[0x0][0x1b0], RZ ;  /* 0x00006c000b0b7a24 */ /* 0x000fe200078e02ff */
[----:B------:R-:W-:Y:S01]  /*1220*/  LOP3.LUT R2, R2, 0xfffffff0, RZ, 0xc0, !PT ;  /* 0xfffffff002027812 */ /* 0x000fe200078ec0ff */
[----:B------:R-:W-:Y:S01]  /*1230*/  IMAD R4, R7, c[0x0][0x2c4], R4 ;  /* 0x0000b10007047a24 */ /* 0x000fe200078e0204 */
[----:B------:R-:W-:Y:S01]  /*1240*/  LOP3.LUT R214, R214, 0xfffffffe, RZ, 0xc0, !PT ;  /* 0xfffffffed6d67812 */ /* 0x000fe200078ec0ff */
[----:B------:R-:W-:Y:S01]  /*1250*/  IMAD R11, R10, c[0x0][0x1b4], R11 ;  /* 0x00006d000a0b7a24 */ /* 0x000fe200078e020b */
[C---:B------:R-:W-:Y:S02]  /*1260*/  IADD3 R10, R6.reuse, 0x40, RZ ;  /* 0x00000040060a7810 */ /* 0x040fe40007ffe0ff */
[----:B------:R-:W-:Y:S01]  /*1270*/  SHF.R.S32.HI R7, RZ, 0x1f, R4 ;  /* 0x0000001fff077819 */ /* 0x000fe20000011404 */
[----:B------:R-:W-:Y:S01]  /*1280*/  IMAD.IADD R9, R9, 0x1, R11 ;  /* 0x0000000109097824 */ /* 0x000fe200078e020b */
[----:B------:R-:W-:Y:S01]  /*1290*/  IADD3 R6, R6, 0x60, RZ ;  /* 0x0000006006067810 */ /* 0x000fe20007ffe0ff */
[----:B------:R-:W-:Y:S01]  /*12a0*/  IMAD.IADD R214, R5, 0x1, -R214 ;  /* 0x0000000105d67824 */ /* 0x000fe200078e0ad6 */
[----:B------:R-:W-:Y:S01]  /*12b0*/  ISETP.GE.AND P2, PT, R10, UR4, PT ;  /* 0x000000040a007c0c */ /* 0x000fe2000bf46270 */
[----:B------:R-:W-:Y:S01]  /*12c0*/  IMAD R7, R7, c[0x0][0x1a8], RZ ;  /* 0x00006a0007077a24 */ /* 0x000fe200078e02ff */
[----:B------:R-:W-:Y:S01]  /*12d0*/  ISETP.GE.AND P5, PT, R6, UR4, PT ;  /* 0x0000000406007c0c */ /* 0x000fe2000bfa6270 */
[----:B------:R-:W-:Y:S01]  /*12e0*/  IMAD.SHL.U32 R6, R3, 0x40, RZ ;  /* 0x0000004003067824 */ /* 0x000fe200078e00ff */
[----:B------:R-:W-:Y:S01]  /*12f0*/  ULDC.64 UR4, c[0x0][0x1e8] ;  /* 0x00007a0000047ab9 */ /* 0x000fe20000000a00 */
[C---:B------:R-:W-:Y:S01]  /*1300*/  IMAD R7, R4.reuse, c[0x0][0x1ac], R7 ;  /* 0x00006b0004077a24 */ /* 0x040fe200078e0207 */
[----:B------:R-:W-:Y:S01]  /*1310*/  UIMAD.WIDE.U32 UR10, UR9, UR4, URZ ;  /* 0x00000004090a72a5 */ /* 0x000fe2000f8e003f */
[----:B------:R-:W-:Y:S01]  /*1320*/  IMAD.WIDE.U32 R4, R4, c[0x0][0x1a8], R8 ;  /* 0x00006a0004047a25 */ /* 0x000fe200078e0008 */
[----:B------:R-:W-:Y:S01]  /*1330*/  LOP3.LUT R8, R6, 0x1c0, RZ, 0xc0, !PT ;  /* 0x000001c006087812 */ /* 0x000fe200078ec0ff */
[----:B------:R-:W-:-:S02]  /*1340*/  UIMAD UR4, UR16, UR4, URZ ;  /* 0x00000004100472a4 */ /* 0x000fc4000f8e023f */
[----:B------:R-:W-:Y:S01]  /*1350*/  IMAD.MOV R6, RZ, RZ, -R0 ;  /* 0x000000ffff067224 */ /* 0x000fe200078e0a00 */
[----:B------:R-:W-:Y:S01]  /*1360*/  SHF.R.U32.HI R0, RZ, 0x3, R8 ;  /* 0x00000003ff007819 */ /* 0x000fe20000011608 */
[----:B------:R-:W-:Y:S01]  /*1370*/  UIMAD UR4, UR9, UR5, UR4 ;  /* 0x00000005090472a4 */ /* 0x000fe2000f8e0204 */
[----:B------:R-:W-:Y:S01]  /*1380*/  LOP3.LUT R9, R8, 0x38, R231, 0xf8, !PT ;  /* 0x0000003808097812 */ /* 0x000fe200078ef8e7 */
[----:B------:R-:W-:Y:S01]  /*1390*/  IMAD R217, R6, c[0x0][0x2b8], R217 ;  /* 0x0000ae0006d97a24 */ /* 0x000fe200078e02d9 */
[C---:B------:R-:W-:Y:S01]  /*13a0*/  LEA R24, P0, R4.reuse, c[0x0][0x160], 0x1 ;  /* 0x0000580004187a11 */ /* 0x040fe200078008ff */
[----:B------:R-:W-:Y:S01]  /*13b0*/  IMAD.IADD R8, R5, 0x1, R7 ;  /* 0x0000000105087824 */ /* 0x000fe200078e0207 */
[----:B------:R-:W-:Y:S01]  /*13c0*/  LOP3.LUT R9, R9, R0, RZ, 0x3c, !PT ;  /* 0x0000000009097212 */ /* 0x000fe200078e3cff */
[----:B------:R-:W-:Y:S01]  /*13d0*/  IMAD.IADD R5, R101, 0x1, -R2 ;  /* 0x0000000165057824 */ /* 0x000fe200078e0a02 */
[----:B------:R-:W-:Y:S01]  /*13e0*/  SHF.R.S32.HI R21, RZ, 0x1f, R217 ;  /* 0x0000001fff157819 */ /* 0x000fe200000114d9 */
[----:B------:R-:W-:Y:S01]  /*13f0*/  IMAD.WIDE.U32 R10, R217, c[0x0][0x1e0], RZ ;  /* 0x00007800d90a7a25 */ /* 0x000fe200078e00ff */
[----:B------:R-:W-:Y:S01]  /*1400*/  LEA.HI.X R8, R4, c[0x0][0x164], R8, 0x1, P0 ;  /* 0x0000590004087a11 */ /* 0x000fe200000f0c08 */
[----:B------:R-:W-:Y:S01]  /*1410*/  SHFL.IDX PT, R16, R24, RZ, 0x181f ;  /* 0x00181fff18107589 */ /* 0x000fe200000e0000 */
[----:B------:R-:W-:Y:S01]  /*1420*/  SHF.R.S32.HI R2, RZ, 0x1f, R5 ;  /* 0x0000001fff027819 */ /* 0x000fe20000011405 */
[----:B------:R-:W-:Y:S01]  /*1430*/  IMAD R6, R21, c[0x0][0x1e0], RZ ;  /* 0x0000780015067a24 */ /* 0x000fe200078e02ff */
[----:B------:R-:W-:Y:S01]  /*1440*/  SHF.R.S32.HI R4, RZ, 0x1f, R41 ;  /* 0x0000001fff047819 */ /* 0x000fe20000011429 */
[----:B------:R-:W1:Y:S01]  /*1450*/  SHFL.IDX PT, R17, R8, RZ, 0x181f ;  /* 0x00181fff08117589 */ /* 0x000e6200000e0000 */
[----:B------:R-:W-:Y:S01]  /*1460*/  LEA.HI R2, R2, R5, RZ, 0x3 ;  /* 0x0000000502027211 */ /* 0x000fe200078f18ff */
[----:B------:R-:W-:Y:S01]  /*1470*/  IMAD R6, R217, c[0x0][0x1e4], R6 ;  /* 0x00007900d9067a24 */ /* 0x000fe200078e0206 */
[----:B------:R-:W-:Y:S01]  /*1480*/  LEA.HI R4, R4, R41, RZ, 0x3 ;  /* 0x0000002904047211 */ /* 0x000fe200078f18ff */
[----:B------:R-:W-:Y:S01]  /*1490*/  SHFL.IDX PT, R22, R24, 0x1, 0x181f ;  /* 0x00381f0018167f89 */ /* 0x000fe200000e0000 */
[----:B------:R-:W-:Y:S01]  /*14a0*/  LOP3.LUT R0, R2, 0xfffffff8, RZ, 0xc0, !PT ;  /* 0xfffffff802007812 */ /* 0x000fe200078ec0ff */
[----:B------:R-:W-:Y:S01]  /*14b0*/  IMAD.IADD R7, R11, 0x1, R6 ;  /* 0x000000010b077824 */ /* 0x000fe200078e0206 */
[----:B------:R-:W-:Y:S01]  /*14c0*/  UIADD3 UR6, UR11, UR4, URZ ;  /* 0x000000040b067290 */ /* 0x000fe2000fffe03f */
[----:B------:R-:W-:Y:S01]  /*14d0*/  IMAD.MOV.U32 R6, RZ, RZ, R10 ;  /* 0x000000ffff067224 */ /* 0x000fe200078e000a */
[----:B------:R-:W3:Y:S01]  /*14e0*/  SHFL.IDX PT, R23, R8, 0x1, 0x181f ;  /* 0x00381f0008177f89 */ /* 0x000ee200000e0000 */
[----:B------:R-:W-:Y:S01]  /*14f0*/  IMAD.IADD R0, R5, 0x1, -R0 ;  /* 0x0000000105007824 */ /* 0x000fe200078e0a00 */
[----:B------:R-:W-:Y:S01]  /*1500*/  LOP3.LUT R230, R4, 0xfffffff8, RZ, 0xc0, !PT ;  /* 0xfffffff804e67812 */ /* 0x000fe200078ec0ff */
[----:B------:R-:W-:Y:S01]  /*1510*/  IMAD.SHL.U32 R2, R2, 0x40, RZ ;  /* 0x0000004002027824 */ /* 0x000fe200078e00ff */
[----:B------:R-:W-:Y:S01]  /*1520*/  LOP3.LUT R218, R9, 0xfffffe00, R218, 0xf8, !PT ;  /* 0xfffffe0009da7812 */ /* 0x000fe200078ef8da */
[----:B------:R-:W-:Y:S01]  /*1530*/  SHFL.IDX PT, R14, R24, 0x2, 0x181f ;  /* 0x00581f00180e7f89 */ /* 0x000fe200000e0000 */
[----:B------:R-:W-:Y:S01]  /*1540*/  ISETP.GE.AND P0, PT, R231, c[0x0][0x198], PT ;  /* 0x00006600e7007a0c */ /* 0x000fe20003f06270 */
[----:B------:R-:W-:Y:S01]  /*1550*/  IMAD.SHL.U32 R3, R3, 0x8, RZ ;  /* 0x0000000803037824 */ /* 0x000fe200078e00ff */
[----:B------:R-:W-:Y:S01]  /*1560*/  ULDC.64 UR4, c[0x0][0x210] ;  /* 0x0000840000047ab9 */ /* 0x000fe20000000a00 */
[----:B------:R-:W4:Y:S01]  /*1570*/  SHFL.IDX PT, R15, R8, 0x2, 0x181f ;  /* 0x00581f00080f7f89 */ /* 0x000f2200000e0000 */
[----:B------:R-:W-:Y:S01]  /*1580*/  IMAD.SHL.U32 R218, R218, 0x2, RZ ;  /* 0x00000002dada7824 */ /* 0x000fe200078e00ff */
[----:B------:R-:W-:Y:S01]  /*1590*/  UIMAD.WIDE.U32 UR18, UR9, UR4, URZ ;  /* 0x00000004091272a5 */ /* 0x000fe2000f8e003f */
[----:B------:R-:W-:Y:S01]  /*15a0*/  SHF.R.S32.HI R233, RZ, 0x1f, R230 ;  /* 0x0000001fffe97819 */ /* 0x000fe200000114e6 */
[----:B------:R4:W-:Y:S01]  /*15b0*/  SHFL.IDX PT, R10, R24, 0x3, 0x181f ;  /* 0x00781f00180a7f89 */ /* 0x0009e200000e0000 */
[----:B------:R-:W-:Y:S01]  /*15c0*/  UIMAD UR4, UR16, UR4, URZ ;  /* 0x00000004100472a4 */ /* 0x000fe2000f8e023f */
[C-C-:B-1----:R-:W-:Y:S01]  /*15d0*/  @!P4 IMAD.WIDE R18, R231.reuse, 0x2, R16.reuse ;  /* 0x00000002e712c825 */ /* 0x142fe200078e0210 */
[----:B------:R-:W-:Y:S01]  /*15e0*/  IADD3 R226, R218, 0x100, RZ ;  /* 0x00000100dae27810 */ /* 0x000fe20007ffe0ff */
[----:B------:R-:W1:Y:S01]  /*15f0*/  SHFL.IDX PT, R11, R8, 0x3, 0x181f ;  /* 0x00781f00080b7f89 */ /* 0x000e6200000e0000 */
[----:B------:R-:W-:Y:S01]  /*1600*/  UIMAD UR4, UR9, UR5, UR4 ;  /* 0x00000005090472a4 */ /* 0x000fe2000f8e0204 */
[----:B------:R-:W-:Y:S01]  /*1610*/  @!P4 IMAD.WIDE R16, R230, 0x2, R16 ;  /* 0x00000002e610c825 */ /* 0x000fe200078e0210 */
[C---:B------:R-:W-:Y:S01]  /*1620*/  IADD3 R225, R218.reuse, 0x3100, RZ ;  /* 0x00003100dae17810 */ /* 0x040fe20007ffe0ff */
[----:B------:R1:W-:Y:S01]  /*1630*/  @!P4 LDGSTS.E.BYPASS.LTC128B.128 [R218+0x100], [R18.64], !P0 ;  /* 0x0010000012dacfae */ /* 0x0003e2000c101d4e */
[----:B------:R-:W-:Y:S01]  /*1640*/  UIADD3 UR16, UR19, UR4, URZ ;  /* 0x0000000413107290 */ /* 0x000fe2000fffe03f */
[----:B------:R-:W-:Y:S01]  /*1650*/  IADD3 R224, R218, 0x1100, RZ ;  /* 0x00001100dae07810 */ /* 0x000fe20007ffe0ff */
[C---:B---3--:R-:W-:Y:S01]  /*1660*/  @!P3 IMAD.WIDE R12, R231.reuse, 0x2, R22 ;  /* 0x00000002e70cb825 */ /* 0x048fe200078e0216 */
[----:B------:R3:W-:Y:S01]  /*1670*/  @!P4 LDGSTS.E.BYPASS.LTC128B.128 [R218+0x4100], [R16.64], !P6 ;  /* 0x0410000010dacfae */ /* 0x0007e2000f101d4e */
[----:B------:R-:W-:-:S02]  /*1680*/  ISETP.GE.AND P4, PT, R231, c[0x0][0x1d4], PT ;  /* 0x00007500e7007a0c */ /* 0x000fc40003f86270 */
[----:B------:R-:W-:Y:S01]  /*1690*/  @!P3 IMAD.WIDE R22, R230, 0x2, R22 ;  /* 0x00000002e616b825 */ /* 0x000fe200078e0216 */
[----:B------:R1:W-:Y:S01]  /*16a0*/  @!P3 LDGSTS.E.BYPASS.LTC128B.128 [R218+0x1100], [R12.64], !P0 ;  /* 0x011000000cdabfae */ /* 0x0003e2000c101d4e */
[----:B------:R-:W-:-:S03]  /*16b0*/  IADD3 R223, R218, 0x4100, RZ ;  /* 0x00004100dadf7810 */ /* 0x000fc60007ffe0ff */
[----:B------:R1:W-:Y:S01]  /*16c0*/  @!P3 LDGSTS.E.BYPASS.LTC128B.128 [R218+0x5100], [R22.64], !P6 ;  /* 0x0510000016dabfae */ /* 0x0003e2000f101d4e */
[----:B------:R-:W-:Y:S01]  /*16d0*/  ISETP.GE.AND P3, PT, R41, c[0x0][0x1d4], PT ;  /* 0x0000750029007a0c */ /* 0x000fe20003f66270 */
[----:B----4-:R-:W-:-:S03]  /*16e0*/  IMAD.SHL.U32 R24, R214, 0x8, RZ ;  /* 0x00000008d6187824 */ /* 0x010fc600078e00ff */
[----:B------:R-:W-:Y:S01]  /*16f0*/  SEL R232, RZ, 0x10, P3 ;  /* 0x00000010ffe87807 */ /* 0x000fe20001800000 */
[----:B---3--:R-:W-:-:S04]  /*1700*/  @!P2 IMAD.WIDE R16, R231, 0x2, R14 ;  /* 0x00000002e710a825 */ /* 0x008fc800078e020e */
[----:B------:R-:W-:Y:S01]  /*1710*/  @!P2 IMAD.WIDE R14, R230, 0x2, R14 ;  /* 0x00000002e60ea825 */ /* 0x000fe200078e020e */
[----:B------:R3:W-:Y:S03]  /*1720*/  @!P2 LDGSTS.E.BYPASS.LTC128B.128 [R218+0x2100], [R16.64], !P0 ;  /* 0x0210000010daafae */ /* 0x0007e6000c101d4e */
[--C-:B-1----:R-:W-:Y:S01]  /*1730*/  @!P5 IMAD.WIDE R12, R231, 0x2, R10.reuse ;  /* 0x00000002e70cd825 */ /* 0x102fe200078e020a */
[----:B------:R1:W-:Y:S01]  /*1740*/  @!P2 LDGSTS.E.BYPASS.LTC128B.128 [R218+0x6100], [R14.64], !P6 ;  /* 0x061000000edaafae */ /* 0x0003e2000f101d4e */
[----:B------:R-:W-:Y:S02]  /*1750*/  ISETP.GE.AND P2, PT, R38, 0x1, PT ;  /* 0x000000012600780c */ /* 0x000fe40003f46270 */
[----:B------:R-:W-:Y:S01]  /*1760*/  @!P5 IMAD.WIDE R10, R230, 0x2, R10 ;  /* 0x00000002e60ad825 */ /* 0x000fe200078e020a */
[----:B------:R4:W-:Y:S01]  /*1770*/  @!P5 LDGSTS.E.BYPASS.LTC128B.128 [R218+0x3100], [R12.64], !P0 ;  /* 0x031000000cdadfae */ /* 0x0009e2000c101d4e */
[----:B------:R-:W-:-:S03]  /*1780*/  ISETP.GT.AND P0, PT, R38, 0x40, PT ;  /* 0x000000402600780c */ /* 0x000fc60003f04270 */
[----:B------:R1:W-:Y:S04]  /*1790*/  @!P5 LDGSTS.E.BYPASS.LTC128B.128 [R218+0x7100], [R10.64], !P6 ;  /* 0x071000000adadfae */ /* 0x0003e8000f101d4e */
[----:B------:R-:W0:Y:S01]  /*17a0*/  LDGDEPBAR ;  /* 0x00000000000079af */ /* 0x000e220000000000 */
[----:B--2---:R-:W-:Y:S01]  /*17b0*/  SHF.R.S32.HI R20, RZ, 0x1f, R216 ;  /* 0x0000001fff147819 */ /* 0x004fe200000114d8 */
[----:B------:R-:W-:-:S04]  /*17c0*/  IMAD.WIDE.U32 R6, R216, c[0x0][0x1f0], R6 ;  /* 0x00007c00d8067a25 */ /* 0x000fc800078e0006 */
[----:B------:R-:W-:Y:S01]  /*17d0*/  IMAD R5, R20, c[0x0][0x1f0], RZ ;  /* 0x00007c0014057a24 */ /* 0x000fe200078e02ff */
[----:B------:R-:W-:Y:S01]  /*17e0*/  IADD3 R9, P1, R6, UR10, RZ ;  /* 0x0000000a06097c10 */ /* 0x000fe2000ff3e0ff */
[----:B------:R-:W-:Y:S02]  /*17f0*/  IMAD.U32 R6, RZ, RZ, UR9 ;  /* 0x00000009ff067e24 */ /* 0x000fe4000f8e00ff */
[----:B------:R-:W-:-:S05]  /*1800*/  IMAD R4, R216, c[0x0][0x1f4], R5 ;  /* 0x00007d00d8047a24 */ /* 0x000fca00078e0205 */
[----:B------:R-:W-:Y:S01]  /*1810*/  IADD3.X R4, R7, UR6, R4, P1, !PT ;  /* 0x0000000607047c10 */ /* 0x000fe20008ffe404 */
[----:B------:R-:W-:Y:S01]  /*1820*/  IMAD R7, R217, c[0x0][0x1e0], RZ ;  /* 0x00007800d9077a24 */ /* 0x000fe200078e02ff */
[----:B------:R-:W-:-:S03]  /*1830*/  LEA R5, P1, R9, c[0x0][0x1c8], 0x1 ;  /* 0x0000720009057a11 */ /* 0x000fc600078208ff */
[----:B------:R-:W-:Y:S01]  /*1840*/  IMAD R7, R216, c[0x0][0x1f0], R7 ;  /* 0x00007c00d8077a24 */ /* 0x000fe200078e0207 */
[----:B------:R-:W-:Y:S01]  /*1850*/  LEA.HI.X R4, R9, c[0x0][0x1cc], R4, 0x1, P1 ;  /* 0x0000730009047a11 */ /* 0x000fe200008f0c04 */
[----:B------:R-:W-:Y:S01]  /*1860*/  SHFL.IDX PT, R8, R5, RZ, 0x181f ;  /* 0x00181fff05087589 */ /* 0x000fe200000e0000 */
[----:B------:R-:W-:Y:S01]  /*1870*/  ISETP.GE.AND P1, PT, R38, 0x21, PT ;  /* 0x000000212600780c */ /* 0x000fe20003f26270 */
[----:B------:R-:W-:Y:S02]  /*1880*/  IMAD R6, R6, c[0x0][0x1e8], R7 ;  /* 0x00007a0006067a24 */ /* 0x000fe400078e0207 */
[----:B------:R-:W4:Y:S01]  /*1890*/  SHFL.IDX PT, R9, R4, RZ, 0x181f ;  /* 0x00181fff04097589 */ /* 0x000f2200000e0000 */
[----:B------:R-:W-:Y:S02]  /*18a0*/  IMAD.SHL.U32 R7, R0, 0x40, RZ ;  /* 0x0000004000077824 */ /* 0x000fe400078e00ff */
[----:B------:R-:W-:Y:S01]  /*18b0*/  LEA R6, R6, c[0x0][0x1c8], 0x1 ;  /* 0x0000720006067a11 */ /* 0x000fe200078e08ff */
[----:B------:R-:W-:Y:S02]  /*18c0*/  SHFL.IDX PT, R18, R5, 0x1, 0x181f ;  /* 0x00381f0005127f89 */ /* 0x000fe400000e0000 */
[----:B------:R-:W-:-:S02]  /*18d0*/  LOP3.LUT R7, R7, 0x1c0, RZ, 0xc0, !PT ;  /* 0x000001c007077812 */ /* 0x000fc400078ec0ff */
[----:B------:R-:W2:Y:S02]  /*18e0*/  SHFL.IDX PT, R19, R4, 0x1, 0x181f ;  /* 0x00381f0004137f89 */ /* 0x000ea400000e0000 */
[----:B------:R-:W-:Y:S02]  /*18f0*/  LOP3.LUT R24, R7, 0x8, R24, 0xf8, !PT ;  /* 0x0000000807187812 */ /* 0x000fe400078ef818 */
[----:B------:R1:W-:Y:S01]  /*1900*/  SHFL.IDX PT, R22, R6, 0x2, 0x181f ;  /* 0x00581f0006167f89 */ /* 0x0003e200000e0000 */
[----:B------:R-:W-:-:S03]  /*1910*/  SHF.R.U32.HI R7, RZ, 0x3, R7 ;  /* 0x00000003ff077819 */ /* 0x000fc60000011607 */
[----:B------:R2:W3:Y:S01]  /*1920*/  SHFL.IDX PT, R23, R4, 0x2, 0x181f ;  /* 0x00581f0004177f89 */ /* 0x0004e200000e0000 */
[----:B------:R-:W-:-:S04]  /*1930*/  LOP3.LUT R7, R24, R7, RZ, 0x3c, !PT ;  /* 0x0000000718077212 */ /* 0x000fc800078e3cff */
[----:B------:R-:W-:Y:S01]  /*1940*/  LOP3.LUT R2, R7, 0xfffffe00, R2, 0xf8, !PT ;  /* 0xfffffe0007027812 */ /* 0x000fe200078ef802 */
[----:B----4-:R-:W-:-:S04]  /*1950*/  @P2 IMAD.WIDE R12, R230, 0x2, R8 ;  /* 0x00000002e60c2825 */ /* 0x010fc800078e0208 */
[----:B------:R-:W-:Y:S02]  /*1960*/  IMAD R7, R103, 0x400, R2 ;  /* 0x0000040067077824 */ /* 0x000fe400078e0202 */
[----:B-1----:R-:W-:Y:S02]  /*1970*/  IMAD.SHL.U32 R6, R42, 0x40, RZ ;  /* 0x000000402a067824 */ /* 0x002fe400078e00ff */
[----:B--2---:R-:W-:-:S03]  /*1980*/  @P2 IMAD.WIDE R4, R231, 0x2, R8 ;  /* 0x00000002e7042825 */ /* 0x004fc600078e0208 */
[----:B------:R-:W-:Y:S01]  /*1990*/  LOP3.LUT R6, R6, 0x1c0, RZ, 0xc0, !PT ;  /* 0x000001c006067812 */ /* 0x000fe200078ec0ff */
[C---:B------:R-:W-:Y:S01]  /*19a0*/  @P1 IMAD.WIDE R8, R231.reuse, 0x2, R18 ;  /* 0x00000002e7081825 */ /* 0x040fe200078e0212 */
[----:B------:R1:W-:Y:S02]  /*19b0*/  @P2 LDGSTS.E.BYPASS.LTC128B.128 [R218+0x8100], [R4.64], !P4 ;  /* 0x0810000004da2fae */ /* 0x0003e4000e101d4e */
[----:B------:R-:W-:Y:S01]  /*19c0*/  LOP3.LUT R3, R6, 0x8, R3, 0xf8, !PT ;  /* 0x0000000806037812 */ /* 0x000fe200078ef803 */
[C---:B------:R-:W-:Y:S01]  /*19d0*/  @P1 IMAD.WIDE R18, R230.reuse, 0x2, R18 ;  /* 0x00000002e6121825 */ /* 0x040fe200078e0212 */
[----:B------:R2:W-:Y:S03]  /*19e0*/  @P2 LDGSTS.E.BYPASS.LTC128B.128 [R218+0xb100], [R12.64], !P3 ;  /* 0x0b1000000cda2fae */ /* 0x0005e6000d901d4e */
[--C-:B---3--:R-:W-:Y:S01]  /*19f0*/  @P0 IMAD.WIDE R14, R231, 0x2, R22.reuse ;  /* 0x00000002e70e0825 */ /* 0x108fe200078e0216 */
[----:B------:R3:W-:Y:S03]  /*1a00*/  @P1 LDGSTS.E.BYPASS.LTC128B.128 [R218+0x9100], [R8.64], !P4 ;  /* 0x0910000008da1fae */ /* 0x0007e6000e101d4e */
[----:B------:R-:W-:Y:S01]  /*1a10*/  @P0 IMAD.WIDE R22, R230, 0x2, R22 ;  /* 0x00000002e6160825 */ /* 0x000fe200078e0216 */
[----:B------:R4:W-:Y:S01]  /*1a20*/  @P1 LDGSTS.E.BYPASS.LTC128B.128 [R218+0xc100], [R18.64], !P3 ;  /* 0x0c10000012da1fae */ /* 0x0009e2000d901d4e */
[----:B------:R-:W-:-:S02]  /*1a30*/  R2P PR, R0, 0x6 ;  /* 0x0000000600007804 */ /* 0x000fc40000000000 */
[----:B------:R-:W-:Y:S01]  /*1a40*/  ISETP.GE.AND P6, PT, R231, c[0x0][0x1d4], PT ;  /* 0x00007500e7007a0c */ /* 0x000fe20003fc6270 */
[----:B------:R2:W-:Y:S03]  /*1a50*/  @P0 LDGSTS.E.BYPASS.LTC128B.128 [R218+0xa100], [R14.64], !P4 ;  /* 0x0a1000000eda0fae */ /* 0x0005e6000e101d4e */
[----:B------:R-:W-:Y:S01]  /*1a60*/  ISETP.LT.OR P5, PT, R38, 0x1, P6 ;  /* 0x000000012600780c */ /* 0x000fe200037a1670 */
[----:B------:R2:W-:Y:S01]  /*1a70*/  @P0 LDGSTS.E.BYPASS.LTC128B.128 [R218+0xd100], [R22.64], !P3 ;  /* 0x0d10000016da0fae */ /* 0x0005e2000d901d4e */
[----:B------:R-:W-:-:S03]  /*1a80*/  LOP3.LUT P0, RZ, R42, 0x2, RZ, 0xc0, !PT ;  /* 0x000000022aff7812 */ /* 0x000fc6000780c0ff */
[----:B------:R-:W0:Y:S01]  /*1a90*/  LDGDEPBAR ;  /* 0x00000000000079af */ /* 0x000e220000000000 */
[----:B-1----:R-:W-:Y:S01]  /*1aa0*/  SHF.R.U32.HI R4, RZ, 0x3, R6 ;  /* 0x00000003ff047819 */ /* 0x002fe20000011606 */
[----:B------:R-:W-:-:S03]  /*1ab0*/  IMAD.MOV.U32 R5, RZ, RZ, 0x10 ;  /* 0x00000010ff057424 */ /* 0x000fc600078e00ff */
[----:B------:R-:W-:Y:S02]  /*1ac0*/  LOP3.LUT R3, R3, R4, RZ, 0x3c, !PT ;  /* 0x0000000403037212 */ /* 0x000fe400078e3cff */
[----:B------:R-:W-:Y:S02]  /*1ad0*/  SEL R5, R5, 0xfffffff0, !P1 ;  /* 0xfffffff005057807 */ /* 0x000fe40004800000 */
[C---:B------:R-:W-:Y:S01]  /*1ae0*/  LEA R4, R7.reuse, 0x100, 0x1 ;  /* 0x0000010007047811 */ /* 0x040fe200078e08ff */
[----:B------:R-:W-:Y:S01]  /*1af0*/  IMAD R214, R214, 0x200, R3 ;  /* 0x00000200d6d67824 */ /* 0x000fe200078e0203 */
[----:B------:R-:W-:Y:S01]  /*1b00*/  SEL R3, R40, 0xffffffe0, !P2 ;  /* 0xffffffe028037807 */ /* 0x000fe20005000000 */
[----:B------:R-:W-:Y:S02]  /*1b10*/  IMAD.SHL.U32 R7, R7, 0x2, RZ ;  /* 0x0000000207077824 */ /* 0x000fe400078e00ff */
[--C-:B------:R-:W-:Y:S02]  /*1b20*/  IMAD R6, R5, 0x2, R4.reuse ;  /* 0x0000000205067824 */ /* 0x100fe400078e0204 */
[----:B------:R-:W-:-:S02]  /*1b30*/  IMAD R4, R3, 0x2, R4 ;  /* 0x0000000203047824 */ /* 0x000fc400078e0204 */
[----:B------:R-:W-:Y:S02]  /*1b40*/  IMAD R0, R3, 0x2, R6 ;  /* 0x0000000203007824 */ /* 0x000fe400078e0206 */
[----:B------:R-:W-:Y:S01]  /*1b50*/  IMAD.SHL.U32 R214, R214, 0x2, RZ ;  /* 0x00000002d6d67824 */ /* 0x000fe200078e00ff */
[----:B------:R-:W-:-:S04]  /*1b60*/  DEPBAR.LE SB0, 0x1 ;  /* 0x000080400000791a */ /* 0x000fc80000000000 */
[----:B------:R-:W-:Y:S01]  /*1b70*/  BAR.SYNC.DEFER_BLOCKING 0x0 ;  /* 0x0000000000007b1d */ /* 0x000fe20000010000 */
[----:B------:R-:W-:-:S05]  /*1b80*/  IADD3 R213, R214, 0x8120, RZ ;  /* 0x00008120d6d57810 */ /* 0x000fca0007ffe0ff */
[----:B------:R-:W-:Y:S04]  /*1b90*/  LDSM.16.M88.4 R120, [R7+0x100] ;  /* 0x000100000778783b */ /* 0x000fe80000000200 */
[----:B------:R1:W-:Y:S04]  /*1ba0*/  LDSM.16.M88.4 R180, [R7+0x4100] ;  /* 0x0041000007b4783b */ /* 0x0003e80000000200 */
[----:B------:R-:W-:Y:S04]  /*1bb0*/  LDSM.16.M88.4 R144, [R6] ;  /* 0x000000000690783b */ /* 0x000fe80000000200 */
[----:B------:R2:W-:Y:S04]  /*1bc0*/  LDSM.16.M88.4 R184, [R6+0x4000] ;  /* 0x0040000006b8783b */ /* 0x0005e80000000200 */
[----:B------:R-:W-:Y:S04]  /*1bd0*/  LDSM.16.M88.4 R172, [R4] ;  /* 0x0000000004ac783b */ /* 0x000fe80000000200 */
[----:B------:R-:W-:Y:S04]  /*1be0*/  LDSM.16.M88.4 R188, [R4+0x4000] ;  /* 0x0040000004bc783b */ /* 0x000fe80000000200 */
[----:B------:R-:W-:Y:S01]  /*1bf0*/  LDSM.16.M88.4 R176, [R0] ;  /* 0x0000000000b0783b */ /* 0x000fe20000000200 */
[----:B-1----:R-:W-:-:S03]  /*1c00*/  IADD3 R7, R214, 0x8100, RZ ;  /* 0x00008100d6077810 */ /* 0x002fc60007ffe0ff */
[----:B------:R1:W-:Y:S01]  /*1c10*/  LDSM.16.M88.4 R192, [R0+0x4000] ;  /* 0x0040000000c0783b */ /* 0x0003e20000000200 */
[----:B------:R-:W-:-:S03]  /*1c20*/  @P0 IADD3 R213, R7, -0x20, RZ ;  /* 0xffffffe007d50810 */ /* 0x000fc60007ffe0ff */
[----:B------:R-:W-:Y:S01]  /*1c30*/  BAR.SYNC.DEFER_BLOCKING 0x0 ;  /* 0x0000000000007b1d */ /* 0x000fe20000010000 */
[----:B--2---:R-:W-:Y:S01]  /*1c40*/  IMAD.WIDE.U32 R6, R217, c[0x0][0x208], RZ ;  /* 0x00008200d9067a25 */ /* 0x004fe200078e00ff */
[C---:B------:R-:W-:Y:S02]  /*1c50*/  IADD3 R207, R213.reuse, 0x800, RZ ;  /* 0x00000800d5cf7810 */ /* 0x040fe40007ffe0ff */
[C---:B------:R-:W-:Y:S02]  /*1c60*/  IADD3 R206, R213.reuse, 0x1000, RZ ;  /* 0x00001000d5ce7810 */ /* 0x040fe40007ffe0ff */
[C---:B------:R-:W-:Y:S02]  /*1c70*/  IADD3 R205, R213.reuse, 0x1800, RZ ;  /* 0x00001800d5cd7810 */ /* 0x040fe40007ffe0ff */
[C---:B------:R-:W-:Y:S02]  /*1c80*/  IADD3 R204, R213.reuse, 0x2000, RZ ;  /* 0x00002000d5cc7810 */ /* 0x040fe40007ffe0ff */
[----:B------:R-:W-:-:S02]  /*1c90*/  IADD3 R203, R213, 0x2800, RZ ;  /* 0x00002800d5cb7810 */ /* 0x000fc40007ffe0ff */
[C---:B------:R-:W-:Y:S02]  /*1ca0*/  IADD3 R201, R213.reuse, 0x3000, RZ ;  /* 0x00003000d5c97810 */ /* 0x040fe40007ffe0ff */
[C---:B------:R-:W-:Y:S02]  /*1cb0*/  IADD3 R200, R213.reuse, 0x3800, RZ ;  /* 0x00003800d5c87810 */ /* 0x040fe40007ffe0ff */
[----:B------:R-:W-:Y:S01]  /*1cc0*/  IADD3 R199, R213, 0x4000, RZ ;  /* 0x00004000d5c77810 */ /* 0x000fe20007ffe0ff */
[----:B-1----:R-:W-:Y:S01]  /*1cd0*/  IMAD R0, R21, c[0x0][0x208], RZ ;  /* 0x0000820015007a24 */ /* 0x002fe200078e02ff */
[C---:B------:R-:W-:Y:S02]  /*1ce0*/  IADD3 R198, R213.reuse, 0x4800, RZ ;  /* 0x00004800d5c67810 */ /* 0x040fe40007ffe0ff */
[----:B------:R-:W-:Y:S01]  /*1cf0*/  IADD3 R197, R213, 0x5000, RZ ;  /* 0x00005000d5c57810 */ /* 0x000fe20007ffe0ff */
[----:B------:R-:W-:-:S04]  /*1d00*/  DEPBAR.LE SB0, 0x0 ;  /* 0x000080000000791a */ /* 0x000fc80000000000 */
[----:B------:R-:W-:Y:S01]  /*1d10*/  BAR.SYNC.DEFER_BLOCKING 0x0 ;  /* 0x0000000000007b1d */ /* 0x000fe20000010000 */
[----:B------:R-:W-:-:S05]  /*1d20*/  IADD3 R196, R213, 0x5800, RZ ;  /* 0x00005800d5c47810 */ /* 0x000fca0007ffe0ff */
[----:B------:R-:W3:Y:S04]  /*1d30*/  LDSM.16.M88.4 R12, [R214+0x8100] ;  /* 0x00810000d60c783b */ /* 0x000ee80000000200 */
[----:B------:R-:W-:Y:S04]  /*1d40*/  LDSM.16.M88.4 R32, [R213] ;  /* 0x00000000d520783b */ /* 0x000fe80000000200 */
[----:B----4-:R-:W-:Y:S04]  /*1d50*/  LDSM.16.M88.4 R16, [R214+0x8900] ;  /* 0x00890000d610783b */ /* 0x010fe80000000200 */
[----:B------:R-:W1:Y:S04]  /*1d60*/  LDSM.16.M88.4 R52, [R214+0x9100] ;  /* 0x00910000d634783b */ /* 0x000e680000000200 */
[----:B------:R-:W2:Y:S04]  /*1d70*/  LDSM.16.M88.4 R44, [R214+0x9900] ;  /* 0x00990000d62c783b */ /* 0x000ea80000000200 */
[----:B------:R-:W4:Y:S04]  /*1d80*/  LDSM.16.M88.4 R28, [R213+0x800] ;  /* 0x00080000d51c783b */ /* 0x000f280000000200 */
[----:B------:R-:W-:Y:S04]  /*1d90*/  LDSM.16.M88.4 R24, [R213+0x1000] ;  /* 0x00100000d518783b */ /* 0x000fe80000000200 */
[----:B------:R-:W-:Y:S04]  /*1da0*/  LDSM.16.M88.4 R60, [R213+0x1800] ;  /* 0x00180000d53c783b */ /* 0x000fe80000000200 */
[----:B------:R-:W-:Y:S04]  /*1db0*/  LDSM.16.M88.4 R72, [R213+0x2000] ;  /* 0x00200000d548783b */ /* 0x000fe80000000200 */
[----:B------:R-:W-:Y:S01]  /*1dc0*/  LDSM.16.M88.4 R68, [R213+0x2800] ;  /* 0x00280000d544783b */ /* 0x000fe20000000200 */
[----:B---3--:R-:W-:Y:S07]  /*1dd0*/  HMMA.16816.F32.BF16 R8, R120, R12, RZ ;  /* 0x0000000c7808723c */ /* 0x008fee00000418ff */
[----:B------:R-:W-:-:S04]  /*1de0*/  IMAD R13, R217, c[0x0][0x20c], R0 ;  /* 0x00008300d90d7a24 */ /* 0x000fc800078e0200 */
[----:B------:R-:W-:Y:S01]  /*1df0*/  IMAD.IADD R7, R7, 0x1, R13 ;  /* 0x0000000107077824 */ /* 0x000fe200078e020d */
[----:B-1----:R-:W-:Y:S03]  /*1e00*/  HMMA.16816.F32.BF16 R56, R120, R52, RZ ;  /* 0x000000347838723c */ /* 0x002fe600000418ff */
[----:B------:R-:W-:-:S05]  /*1e10*/  IMAD.WIDE.U32 R6, R216, c[0x0][0x218], R6 ;  /* 0x00008600d8067a25 */ /* 0x000fca00078e0006 */
[----:B------:R-:W-:Y:S01]  /*1e20*/  IADD3 R65, P0, R6, UR18, RZ ;  /* 0x0000001206417c10 */ /* 0x000fe2000ff1e0ff */
[----:B------:R-:W-:Y:S08]  /*1e30*/  HMMA.16816.F32.BF16 R12, R120, R14, RZ ;  /* 0x0000000e780c723c */ /* 0x000ff000000418ff */
[----:B------:R-:W-:Y:S07]  /*1e40*/  HMMA.16816.F32.BF16 R8, R144, R32, R8 ;  /* 0x000000209008723c */ /* 0x000fee0000041808 */
[----:B------:R-:W-:Y:S01]  /*1e50*/  IMAD R33, R20, c[0x0][0x218], RZ ;  /* 0x0000860014217a24 */ /* 0x000fe200078e02ff */
[----:B------:R-:W-:Y:S03]  /*1e60*/  HMMA.16816.F32.BF16 R52, R120, R54, RZ ;  /* 0x000000367834723c */ /* 0x000fe600000418ff */
[----:B------:R-:W-:-:S05]  /*1e70*/  IMAD R33, R216, c[0x0][0x21c], R33 ;  /* 0x00008700d8217a24 */ /* 0x000fca00078e0221 */
[----:B------:R-:W-:Y:S01]  /*1e80*/  IADD3.X R6, R7, UR16, R33, P0, !PT ;  /* 0x0000001007067c10 */ /* 0x000fe200087fe421 */
[----:B------:R-:W-:Y:S01]  /*1e90*/  HMMA.16816.F32.BF16 R20, R120, R16, RZ ;  /* 0x000000107814723c */ /* 0x000fe200000418ff */
[----:B------:R-:W-:-:S04]  /*1ea0*/  LEA R32, P0, R65, c[0x0][0x1f8], 0x1 ;  /* 0x00007e0041207a11 */ /* 0x000fc800078008ff */
[----:B------:R-:W-:Y:S01]  /*1eb0*/  LEA.HI.X R65, R65, c[0x0][0x1fc], R6, 0x1, P0 ;  /* 0x00007f0041417a11 */ /* 0x000fe200000f0c06 */
[----:B------:R-:W1:Y:S02]  /*1ec0*/  SHFL.IDX PT, R64, R32, RZ, 0x181f ;  /* 0x00181fff20407589 */ /* 0x000e6400000e0000 */
[C---:B------:R-:W-:Y:S02]  /*1ed0*/  HMMA.16816.F32.BF16 R16, R120.reuse, R18, RZ ;  /* 0x000000127810723c */ /* 0x040fe400000418ff */
[----:B------:R-:W3:Y:S04]  /*1ee0*/  SHFL.IDX PT, R43, R32, 0x1, 0x181f ;  /* 0x00381f00202b7f89 */ /* 0x000ee800000e0000 */
[----:B------:R-:W3:Y:S02]  /*1ef0*/  SHFL.IDX PT, R7, R32, 0x2, 0x181f ;  /* 0x00581f0020077f89 */ /* 0x000ee400000e0000 */
[----:B--2---:R-:W-:Y:S02]  /*1f00*/  HMMA.16816.F32.BF16 R48, R120, R44, RZ ;  /* 0x0000002c7830723c */ /* 0x004fe400000418ff */
[----:B------:R-:W2:Y:S04]  /*1f10*/  SHFL.IDX PT, R6, R65, RZ, 0x181f ;  /* 0x00181fff41067589 */ /* 0x000ea800000e0000 */
[----:B------:R-:W2:Y:S01]  /*1f20*/  SHFL.IDX PT, R4, R65, 0x1, 0x181f ;  /* 0x00381f0041047f89 */ /* 0x000ea200000e0000 */
[----:B------:R-:W-:Y:S01]  /*1f30*/  IMAD.WIDE R44, R231, 0x2, RZ ;  /* 0x00000002e72c7825 */ /* 0x000fe200078e02ff */
[C---:B----4-:R-:W-:Y:S02]  /*1f40*/  HMMA.16816.F32.BF16 R20, R144.reuse, R28, R20 ;  /* 0x0000001c9014723c */ /* 0x050fe40000041814 */
[----:B------:R-:W4:Y:S05]  /*1f50*/  SHFL.IDX PT, R0, R65, 0x2, 0x181f ;  /* 0x00581f0041007f89 */ /* 0x000f2a00000e0000 */
[----:B-1----:R-:W-:Y:S01]  /*1f60*/  IADD3 R28, P2, R64, R44, RZ ;  /* 0x0000002c401c7210 */ /* 0x002fe20007f5e0ff */
[----:B------:R-:W-:Y:S01]  /*1f70*/  HMMA.16816.F32.BF16 R16, R144, R30, R16 ;  /* 0x0000001e9010723c */ /* 0x000fe20000041810 */
[----:B---3--:R-:W-:-:S02]  /*1f80*/  IADD3 R82, P1, R44, R43, RZ ;  /* 0x0000002b2c527210 */ /* 0x008fc40007f3e0ff */
[----:B------:R-:W-:-:S04]  /*1f90*/  IADD3 R80, P0, R44, R7, RZ ;  /* 0x000000072c507210 */ /* 0x000fc80007f1e0ff */
[----:B------:R-:W-:Y:S01]  /*1fa0*/  IMAD.WIDE R30, R230, 0x2, RZ ;  /* 0x00000002e61e7825 */ /* 0x000fe200078e02ff */
[C---:B------:R-:W-:Y:S01]  /*1fb0*/  HMMA.16816.F32.BF16 R12, R144.reuse, R34, R12 ;  /* 0x00000022900c723c */ /* 0x040fe2000004180c */
[----:B------:R-:W1:Y:S02]  /*1fc0*/  LDSM.16.M88.4 R32, [R214+0xa100] ;  /* 0x00a10000d620783b */ /* 0x000e640000000200 */
[----:B--2---:R-:W-:Y:S01]  /*1fd0*/  IMAD.X R29, R6, 0x1, R45, P2 ;  /* 0x00000001061d7824 */ /* 0x004fe200010e062d */
[----:B------:R-:W-:Y:S01]  /*1fe0*/  IADD3 R76, P2, R64, R30, RZ ;  /* 0x0000001e404c7210 */ /* 0x000fe20007f5e0ff */
[C---:B------:R-:W-:Y:S01]  /*1ff0*/  IMAD.X R83, R45.reuse, 0x1, R4, P1 ;  /* 0x000000012d537824 */ /* 0x040fe200008e0604 */
[----:B------:R-:W-:Y:S02]  /*2000*/  IADD3 R86, P1, R30, R43, RZ ;  /* 0x0000002b1e567210 */ /* 0x000fe40007f3e0ff */
[----:B------:R-:W-:Y:S01]  /*2010*/  HMMA.16816.F32.BF16 R56, R144, R24, R56 ;  /* 0x000000189038723c */ /* 0x000fe20000041838 */
[----:B------:R-:W-:Y:S01]  /*2020*/  IMAD.X R77, R6, 0x1, R31, P2 ;  /* 0x00000001064d7824 */ /* 0x000fe200010e061f */
[----:B------:R-:W-:Y:S01]  /*2030*/  LOP3.LUT P2, RZ, R42, 0x4, RZ, 0xc0, !PT ;  /* 0x000000042aff7812 */ /* 0x000fe2000784c0ff */
[----:B----4-:R-:W-:Y:S01]  /*2040*/  IMAD.X R81, R45, 0x1, R0, P0 ;  /* 0x000000012d517824 */ /* 0x010fe200000e0600 */
[----:B------:R-:W-:Y:S01]  /*2050*/  IADD3 R84, P0, R30, R7, RZ ;  /* 0x000000071e547210 */ /* 0x000fe20007f1e0ff */
[----:B------:R-:W-:Y:S01]  /*2060*/  IMAD.X R87, R31, 0x1, R4, P1 ;  /* 0x000000011f577824 */ /* 0x000fe200008e0604 */
[----:B------:R-:W-:-:S02]  /*2070*/  ISETP.GE.AND P1, PT, R41, c[0x0][0x1d4], PT ;  /* 0x0000750029007a0c */ /* 0x000fc40003f26270 */
[----:B------:R-:W-:Y:S01]  /*2080*/  HMMA.16816.F32.BF16 R52, R144, R26, R52 ;  /* 0x0000001a9034723c */ /* 0x000fe20000041834 */
[----:B------:R-:W2:Y:S01]  /*2090*/  LDSM.16.M88.4 R24, [R214+0xa900] ;  /* 0x00a90000d618783b */ /* 0x000ea20000000200 */
[----:B------:R-:W-:Y:S01]  /*20a0*/  IMAD.X R85, R31, 0x1, R0, P0 ;  /* 0x000000011f557824 */ /* 0x000fe200000e0600 */
[----:B------:R-:W-:Y:S02]  /*20b0*/  SEL R0, R40, 0xffffffe0, !P2 ;  /* 0xffffffe028007807 */ /* 0x000fe40005000000 */
[C---:B------:R-:W-:Y:S01]  /*20c0*/  ISETP.LT.OR P2, PT, R38.reuse, 0x1, P1 ;  /* 0x000000012600780c */ /* 0x040fe20000f41670 */
[----:B------:R-:W-:Y:S01]  /*20d0*/  @!PT LDS RZ, [RZ] ;  /* 0x00000000fffff984 */ /* 0x000fe20000000800 */
[----:B------:R-:W-:Y:S01]  /*20e0*/  @!PT LDS RZ, [RZ] ;  /* 0x00000000fffff984 */ /* 0x000fe20000000800 */
[----:B------:R-:W-:Y:S01]  /*20f0*/  @!PT LDS RZ, [RZ] ;  /* 0x00000000fffff984 */ /* 0x000fe20000000800 */
[----:B------:R2:W-:Y:S01]  /*2100*/  LDGSTS.E.BYPASS.LTC128B.128 [R218+0x100], [R28.64], !P5 ;  /* 0x001000001cda7fae */ /* 0x0005e2000e901d4e */
[C---:B------:R-:W-:Y:S01]  /*2110*/  ISETP.LT.OR P0, PT, R38.reuse, 0x21, P6 ;  /* 0x000000212600780c */ /* 0x040fe20003701670 */
[----:B------:R-:W-:Y:S01]  /*2120*/  HMMA.16816.F32.BF16 R44, R120, R46, RZ ;  /* 0x0000002e782c723c */ /* 0x000fe200000418ff */
[----:B------:R-:W-:Y:S01]  /*2130*/  ISETP.LT.OR P5, PT, R38, 0x21, P1 ;  /* 0x000000212600780c */ /* 0x000fe20000fa1670 */
[----:B------:R-:W-:Y:S01]  /*2140*/  IMAD R211, R0, 0x2, R214 ;  /* 0x0000000200d37824 */ /* 0x000fe200078e02d6 */
[----:B------:R-:W-:Y:S01]  /*2150*/  ISETP.LT.OR P6, PT, R38, 0x41, P6 ;  /* 0x000000412600780c */ /* 0x000fe200037c1670 */
[----:B------:R-:W-:Y:S01]  /*2160*/  IMAD R202, R0, 0x2, R213 ;  /* 0x0000000200ca7824 */ /* 0x000fe200078e02d5 */
[----:B------:R-:W-:-:S02]  /*2170*/  ISETP.LT.OR P1, PT, R38, 0x41, P1 ;  /* 0x000000412600780c */ /* 0x000fc40000f21670 */
[----:B------:R-:W-:Y:S01]  /*2180*/  IADD3 R0, R36, -0x1, RZ ;  /* 0xffffffff24007810 */ /* 0x000fe20007ffe0ff */
[----:B------:R-:W-:Y:S01]  /*2190*/  HMMA.16816.F32.BF16 R48, R144, R60, R48 ;  /* 0x0000003c9030723c */ /* 0x000fe20000041830 */
[----:B------:R-:W-:Y:S01]  /*21a0*/  SHF.R.S32.HI R38, RZ, 0x1f, R231 ;  /* 0x0000001fff267819 */ /* 0x000fe200000114e7 */
[----:B------:R3:W-:Y:S04]  /*21b0*/  LDGSTS.E.BYPASS.LTC128B.128 [R218+0x3100], [R76.64], !P2 ;  /* 0x031000004cda7fae */ /* 0x0007e8000d101d4e */
[----:B------:R4:W-:Y:S01]  /*21c0*/  LDGSTS.E.BYPASS.LTC128B.128 [R218+0x1100], [R82.64], !P0 ;  /* 0x0110000052da7fae */ /* 0x0009e2000c101d4e */
[----:B------:R-:W-:Y:S01]  /*21d0*/  ISETP.GT.AND P0, PT, R0, R215, PT ;  /* 0x000000d70000720c */ /* 0x000fe20003f04270 */
[----:B-1----:R-:W-:Y:S02]  /*21e0*/  HMMA.16816.F32.BF16 R40, R120, R32, RZ ;  /* 0x000000207828723c */ /* 0x002fe400000418ff */
[----:B------:R1:W-:Y:S04]  /*21f0*/  LDGSTS.E.BYPASS.LTC128B.128 [R218+0x4100], [R86.64], !P5 ;  /* 0x0410000056da7fae */ /* 0x0003e8000e901d4e */
[----:B------:R4:W-:Y:S02]  /*2200*/  LDGSTS.E.BYPASS.LTC128B.128 [R218+0x2100], [R80.64], !P6 ;  /* 0x0210000050da7fae */ /* 0x0009e4000f101d4e */
[----:B------:R-:W-:Y:S02]  /*2210*/  HMMA.16816.F32.BF16 R44, R144, R62, R44 ;  /* 0x0000003e902c723c */ /* 0x000fe4000004182c */
[----:B------:R1:W-:Y:S01]  /*2220*/  LDGSTS.E.BYPASS.LTC128B.128 [R218+0x5100], [R84.64], !P1 ;  /* 0x0510000054da7fae */ /* 0x0003e2000c901d4e */
[----:B------:R-:W-:-:S03]  /*2230*/  ISETP.GT.AND P1, PT, R219, 0x5f, PT ;  /* 0x0000005fdb00780c */ /* 0x000fc60003f24270 */
[----:B------:R-:W1:Y:S02]  /*2240*/  LDSM.16.M88.4 R64, [R211+0x8100] ;  /* 0x00810000d340783b */ /* 0x000e640000000200 */
[C---:B--2---:R-:W-:Y:S02]  /*2250*/  HMMA.16816.F32.BF16 R28, R120.reuse, R24, RZ ;  /* 0x00000018781c723c */ /* 0x044fe400000418ff */
[----:B------:R-:W2:Y:S04]  /*2260*/  LDSM.16.M88.4 R60, [R211+0x9100] ;  /* 0x00910000d33c783b */ /* 0x000ea80000000200 */
[----:B---3--:R-:W3:Y:S02]  /*2270*/  LDSM.16.M88.4 R76, [R211+0x8900] ;  /* 0x00890000d34c783b */ /* 0x008ee40000000200 */
[C---:B------:R-:W-:Y:S02]  /*2280*/  HMMA.16816.F32.BF16 R32, R120.reuse, R34, RZ ;  /* 0x000000227820723c */ /* 0x040fe400000418ff */
[----:B------:R-:W-:Y:S04]  /*2290*/  LDSM.16.M88.4 R92, [R214+0xd100] ;  /* 0x00d10000d65c783b */ /* 0x000fe80000000200 */
[----:B------:R-:W-:Y:S02]  /*22a0*/  LDSM.16.M88.4 R88, [R213+0x3000] ;  /* 0x00300000d558783b */ /* 0x000fe40000000200 */
[----:B------:R-:W-:Y:S02]  /*22b0*/  HMMA.16816.F32.BF16 R24, R120, R26, RZ ;  /* 0x0000001a7818723c */ /* 0x000fe400000418ff */
[----:B----4-:R-:W-:Y:S04]  /*22c0*/  LDSM.16.M88.4 R80, [R213+0x4000] ;  /* 0x00400000d550783b */ /* 0x010fe80000000200 */
[----:B-1----:R-:W-:Y:S02]  /*22d0*/  LDSM.16.M88.4 R84, [R213+0x3800] ;  /* 0x00380000d554783b */ /* 0x002fe40000000200 */
[C---:B------:R-:W-:Y:S02]  /*22e0*/  HMMA.16816.F32.BF16 R40, R144.reuse, R72, R40 ;  /* 0x000000489028723c */ /* 0x040fe40000041828 */
[----:B------:R-:W-:Y:S04]  /*22f0*/  LDSM.16.M88.4 R96, [R211+0xc100] ;  /* 0x00c10000d360783b */ /* 0x000fe80000000200 */
[----:B------:R-:W0:Y:S02]  /*2300*/  LDGDEPBAR ;  /* 0x00000000000079af */ /* 0x000e240000000000 */
[C---:B------:R-:W-:Y:S02]  /*2310*/  HMMA.16816.F32.BF16 R32, R144.reuse, R74, R32 ;  /* 0x0000004a9020723c */ /* 0x040fe40000041820 */
[----:B------:R-:W1:Y:S06]  /*2320*/  LDSM.16.M88.4 R72, [R211+0x9900] ;  /* 0x00990000d348783b */ /* 0x000e6c0000000200 */
[C---:B------:R-:W-:Y:S08]  /*2330*/  HMMA.16816.F32.BF16 R28, R144.reuse, R68, R28 ;  /* 0x00000044901c723c */ /* 0x040ff0000004181c */
[----:B------:R-:W-:Y:S01]  /*2340*/  HMMA.16816.F32.BF16 R24, R144, R70, R24 ;  /* 0x000000469018723c */ /* 0x000fe20000041818 */
[----:B------:R-:W4:Y:S07]  /*2350*/  LDSM.16.M88.4 R68, [R211+0xa100] ;  /* 0x00a10000d344783b */ /* 0x000f2e0000000200 */
[C---:B------:R-:W-:Y:S08]  /*2360*/  HMMA.16816.F32.BF16 R8, R172.reuse, R64, R8 ;  /* 0x00000040ac08723c */ /* 0x040ff00000041808 */
[C---:B------:R-:W-:Y:S01]  /*2370*/  HMMA.16816.F32.BF16 R12, R172.reuse, R66, R12 ;  /* 0x00000042ac0c723c */ /* 0x040fe2000004180c */
[----:B------:R-:W4:Y:S07]  /*2380*/  LDSM.16.M88.4 R64, [R211+0xa900] ;  /* 0x00a90000d340783b */ /* 0x000f2e0000000200 */
[C---:B--2---:R-:W-:Y:S08]  /*2390*/  HMMA.16816.F32.BF16 R56, R172.reuse, R60, R56 ;  /* 0x0000003cac38723c */ /* 0x044ff00000041838 */
[C---:B------:R-:W-:Y:S01]  /*23a0*/  HMMA.16816.F32.BF16 R52, R172.reuse, R62, R52 ;  /* 0x0000003eac34723c */ /* 0x040fe20000041834 */
[----:B------:R-:W2:Y:S07]  /*23b0*/  LDSM.16.M88.4 R60, [R202+0x800] ;  /* 0x00080000ca3c783b */ /* 0x000eae0000000200 */
[C---:B---3--:R-:W-:Y:S08]  /*23c0*/  HMMA.16816.F32.BF16 R20, R172.reuse, R76, R20 ;  /* 0x0000004cac14723c */ /* 0x048ff00000041814 */
[C---:B------:R-:W-:Y:S01]  /*23d0*/  HMMA.16816.F32.BF16 R16, R172.reuse, R78, R16 ;  /* 0x0000004eac10723c */ /* 0x040fe20000041810 */
[----:B------:R-:W3:Y:S07]  /*23e0*/  LDSM.16.M88.4 R76, [R202] ;  /* 0x00000000ca4c783b */ /* 0x000eee0000000200 */
[C---:B-1----:R-:W-:Y:S08]  /*23f0*/  HMMA.16816.F32.BF16 R48, R172.reuse, R72, R48 ;  /* 0x00000048ac30723c */ /* 0x042ff00000041830 */
[C---:B------:R-:W-:Y:S01]  /*2400*/  HMMA.16816.F32.BF16 R44, R172.reuse, R74, R44 ;  /* 0x0000004aac2c723c */ /* 0x040fe2000004182c */
[----:B------:R-:W1:Y:S07]  /*2410*/  LDSM.16.M88.4 R72, [R202+0x1000] ;  /* 0x00100000ca48783b */ /* 0x000e6e0000000200 */
[C---:B----4-:R-:W-:Y:S08]  /*2420*/  HMMA.16816.F32.BF16 R40, R172.reuse, R68, R40 ;  /* 0x00000044ac28723c */ /* 0x050ff00000041828 */
[C---:B------:R-:W-:Y:S01]  /*2430*/  HMMA.16816.F32.BF16 R32, R172.reuse, R70, R32 ;  /* 0x00000046ac20723c */ /* 0x040fe20000041820 */
[----:B------:R-:W4:Y:S07]  /*2440*/  LDSM.16.M88.4 R68, [R202+0x1800] ;  /* 0x00180000ca44783b */ /* 0x000f2e0000000200 */
[C---:B------:R-:W-:Y:S08]  /*2450*/  HMMA.16816.F32.BF16 R28, R172.reuse, R64, R28 ;  /* 0x00000040ac1c723c */ /* 0x040ff0000004181c */
[----:B------:R-:W-:Y:S01]  /*2460*/  HMMA.16816.F32.BF16 R24, R172, R66, R24 ;  /* 0x00000042ac18723c */ /* 0x000fe20000041818 */
[----:B------:R-:W4:Y:S07]  /*2470*/  LDSM.16.M88.4 R64, [R202+0x2000] ;  /* 0x00200000ca40783b */ /* 0x000f2e0000000200 */
[C---:B--2---:R-:W-:Y:S08]  /*2480*/  HMMA.16816.F32.BF16 R20, R176.reuse, R60, R20 ;  /* 0x0000003cb014723c */ /* 0x044ff00000041814 */
[C---:B------:R-:W-:Y:S01]  /*2490*/  HMMA.16816.F32.BF16 R16, R176.reuse, R62, R16 ;  /* 0x0000003eb010723c */ /* 0x040fe20000041810 */
[----:B------:R-:W2:Y:S07]  /*24a0*/  LDSM.16.M88.4 R60, [R214+0xb100] ;  /* 0x00b10000d63c783b */ /* 0x000eae0000000200 */
[C---:B---3--:R-:W-:Y:S08]  /*24b0*/  HMMA.16816.F32.BF16 R8, R176.reuse, R76, R8 ;  /* 0x0000004cb008723c */ /* 0x048ff00000041808 */
[C---:B------:R-:W-:Y:S01]  /*24c0*/  HMMA.16816.F32.BF16 R12, R176.reuse, R78, R12 ;  /* 0x0000004eb00c723c */ /* 0x040fe2000004180c */
[----:B------:R-:W3:Y:S07]  /*24d0*/  LDSM.16.M88.4 R76, [R202+0x2800] ;  /* 0x00280000ca4c783b */ /* 0x000eee0000000200 */
        /* <DEDUP_REMOVED lines=10> */
[----:B------:R-:W-:Y:S01]  /*2580*/  HMMA.16816.F32.BF16 R12, R180, R62, R12 ;  /* 0x0000003eb40c723c */ /* 0x000fe2000004180c */
[----:B------:R-:W2:Y:S07]  /*2590*/  LDSM.16.M88.4 R60, [R214+0xd900] ;  /* 0x00d90000d63c783b */ /* 0x000eae0000000200 */
[C---:B---3--:R-:W-:Y:S08]  /*25a0*/  HMMA.16816.F32.BF16 R28, R176.reuse, R76, R28 ;  /* 0x0000004cb01c723c */ /* 0x048ff0000004181c */
[----:B------:R-:W-:Y:S01]  /*25b0*/  HMMA.16816.F32.BF16 R24, R176, R78, R24 ;  /* 0x0000004eb018723c */ /* 0x000fe20000041818 */
        /* <DEDUP_REMOVED lines=8> */
[C---:B------:R-:W-:Y:S01]  /*2640*/  HMMA.16816.F32.BF16 R44, R180.reuse, R66, R44 ;  /* 0x00000042b42c723c */ /* 0x040fe2000004182c */
[----:B------:R-:W1:Y:S07]  /*2650*/  LDSM.16.M88.4 R64, [R211+0xb100] ;  /* 0x00b10000d340783b */ /* 0x000e6e0000000200 */
[C---:B--2---:R-:W-:Y:S08]  /*2660*/  HMMA.16816.F32.BF16 R28, R180.reuse, R60, R28 ;  /* 0x0000003cb41c723c */ /* 0x044ff0000004181c */
[C---:B------:R-:W-:Y:S01]  /*2670*/  HMMA.16816.F32.BF16 R24, R180.reuse, R62, R24 ;  /* 0x0000003eb418723c */ /* 0x040fe20000041818 */
[----:B------:R-:W2:Y:S07]  /*2680*/  LDSM.16.M88.4 R60, [R211+0xb900] ;  /* 0x00b90000d33c783b */ /* 0x000eae0000000200 */
[C---:B------:R-:W-:Y:S08]  /*2690*/  HMMA.16816.F32.BF16 R40, R180.reuse, R92, R40 ;  /* 0x0000005cb428723c */ /* 0x040ff00000041828 */
[----:B------:R-:W-:Y:S01]  /*26a0*/  HMMA.16816.F32.BF16 R32, R180, R94, R32 ;  /* 0x0000005eb420723c */ /* 0x000fe20000041820 */
[----:B------:R-:W1:Y:S07]  /*26b0*/  LDSM.16.M88.4 R92, [R211+0xc900] ;  /* 0x00c90000d35c783b */ /* 0x000e6e0000000200 */
[C---:B------:R-:W-:Y:S08]  /*26c0*/  HMMA.16816.F32.BF16 R8, R184.reuse, R88, R8 ;  /* 0x00000058b808723c */ /* 0x040ff00000041808 */
[C---:B------:R-:W-:Y:S01]  /*26d0*/  HMMA.16816.F32.BF16 R12, R184.reuse, R90, R12 ;  /* 0x0000005ab80c723c */ /* 0x040fe2000004180c */
[----:B------:R-:W1:Y:S07]  /*26e0*/  LDSM.16.M88.4 R88, [R211+0xd100] ;  /* 0x00d10000d358783b */ /* 0x000e6e0000000200 */
[C---:B------:R-:W-:Y:S08]  /*26f0*/  HMMA.16816.F32.BF16 R20, R184.reuse, R84, R20 ;  /* 0x00000054b814723c */ /* 0x040ff00000041814 */
[C---:B------:R-:W-:Y:S01]  /*2700*/  HMMA.16816.F32.BF16 R16, R184.reuse, R86, R16 ;  /* 0x00000056b810723c */ /* 0x040fe20000041810 */
[----:B------:R-:W2:Y:S07]  /*2710*/  LDSM.16.M88.4 R84, [R211+0xd900] ;  /* 0x00d90000d354783b */ /* 0x000eae0000000200 */
[C---:B------:R-:W-:Y:S08]  /*2720*/  HMMA.16816.F32.BF16 R56, R184.reuse, R80, R56 ;  /* 0x00000050b838723c */ /* 0x040ff00000041838 */
        /* <DEDUP_REMOVED lines=9> */
[----:B------:R-:W-:Y:S01]  /*27c0*/  HMMA.16816.F32.BF16 R24, R184, R70, R24 ;  /* 0x00000046b818723c */ /* 0x000fe20000041818 */
[----:B------:R-:W4:Y:S07]  /*27d0*/  LDSM.16.M88.4 R68, [R202+0x4800] ;  /* 0x00480000ca44783b */ /* 0x000f2e0000000200 */
[C---:B------:R-:W-:Y:S08]  /*27e0*/  HMMA.16816.F32.BF16 R8, R188.reuse, R64, R8 ;  /* 0x00000040bc08723c */ /* 0x040ff00000041808 */
[C---:B------:R-:W-:Y:S01]  /*27f0*/  HMMA.16816.F32.BF16 R12, R188.reuse, R66, R12 ;  /* 0x00000042bc0c723c */ /* 0x040fe2000004180c */
[----:B------:R-:W1:Y:S07]  /*2800*/  LDSM.16.M88.4 R64, [R202+0x5000] ;  /* 0x00500000ca40783b */ /* 0x000e6e0000000200 */
[C---:B--2---:R-:W-:Y:S08]  /*2810*/  HMMA.16816.F32.BF16 R20, R188.reuse, R60, R20 ;  /* 0x0000003cbc14723c */ /* 0x044ff00000041814 */
[----:B------:R-:W-:Y:S01]  /*2820*/  HMMA.16816.F32.BF16 R16, R188, R62, R16 ;  /* 0x0000003ebc10723c */ /* 0x000fe20000041810 */
[----:B------:R-:W2:Y:S01]  /*2830*/  LDSM.16.M88.4 R60, [R202+0x5800] ;  /* 0x00580000ca3c783b */ /* 0x000ea20000000200 */
[----:B------:R-:W-:-:S06]  /*2840*/  DEPBAR.LE SB0, 0x0 ;  /* 0x000080000000791a */ /* 0x000fcc0000000000 */
        /* <DEDUP_REMOVED lines=8> */
[C---:B------:R-:W-:Y:S08]  /*28d0*/  HMMA.16816.F32.BF16 R8, R192.reuse, R80, R8 ;  /* 0x00000050c008723c */ /* 0x040ff00000041808 */
[C---:B------:R-:W-:Y:S08]  /*28e0*/  HMMA.16816.F32.BF16 R12, R192.reuse, R82, R12 ;  /* 0x00000052c00c723c */ /* 0x040ff0000004180c */
[C---:B---3--:R-:W-:Y:S08]  /*28f0*/  HMMA.16816.F32.BF16 R20, R192.reuse, R76, R20 ;  /* 0x0000004cc014723c */ /* 0x048ff00000041814 */
[C---:B------:R-:W-:Y:S08]  /*2900*/  HMMA.16816.F32.BF16 R16, R192.reuse, R78, R16 ;  /* 0x0000004ec010723c */ /* 0x040ff00000041810 */
[C---:B-1----:R-:W-:Y:S08]  /*2910*/  HMMA.16816.F32.BF16 R56, R192.reuse, R72, R56 ;  /* 0x00000048c038723c */ /* 0x042ff00000041838 */
[C---:B------:R-:W-:Y:S08]  /*2920*/  HMMA.16816.F32.BF16 R52, R192.reuse, R74, R52 ;  /* 0x0000004ac034723c */ /* 0x040ff00000041834 */
[C---:B----4-:R-:W-:Y:S08]  /*2930*/  HMMA.16816.F32.BF16 R48, R192.reuse, R68, R48 ;  /* 0x00000044c030723c */ /* 0x050ff00000041830 */
[C---:B------:R-:W-:Y:S08]  /*2940*/  HMMA.16816.F32.BF16 R44, R192.reuse, R70, R44 ;  /* 0x00000046c02c723c */ /* 0x040ff0000004182c */
[C---:B------:R-:W-:Y:S08]  /*2950*/  HMMA.16816.F32.BF16 R40, R192.reuse, R64, R40 ;  /* 0x00000040c028723c */ /* 0x040ff00000041828 */
[C---:B------:R-:W-:Y:S08]  /*2960*/  HMMA.16816.F32.BF16 R32, R192.reuse, R66, R32 ;  /* 0x00000042c020723c */ /* 0x040ff00000041820 */
[C---:B--2---:R-:W-:Y:S08]  /*2970*/  HMMA.16816.F32.BF16 R28, R192.reuse, R60, R28 ;  /* 0x0000003cc01c723c */ /* 0x044ff0000004181c */
[----:B------:R-:W-:Y:S01]  /*2980*/  HMMA.16816.F32.BF16 R24, R192, R62, R24 ;  /* 0x0000003ec018723c */ /* 0x000fe20000041818 */
[----:B------:R-:W-:Y:S06]  /*2990*/  BAR.SYNC.DEFER_BLOCKING 0x0 ;  /* 0x0000000000007b1d */ /* 0x000fec0000010000 */
[----:B------:R-:W-:Y:S06]  /*29a0*/  @!P0 BRA `(.L_x_23) ;  /* 0x000003f000008947 */ /* 0x000fec0003800000 */
[----:B------:R-:W-:Y:S01]  /*29b0*/  PLOP3.LUT P2, PT, PT, PT, UP3, 0x80, 0x0 ;  /* 0x000000000000781c */ /* 0x000fe20003f4f038 */
[----:B------:R-:W-:Y:S01]  /*29c0*/  IMAD.MOV.U32 R216, RZ, RZ, RZ ;  /* 0x000000ffffd87224 */ /* 0x000fe200078e00ff */
[----:B------:R-:W-:-:S02]  /*29d0*/  IADD3 R217, R219, R100, R220 ;  /* 0x00000064dbd97210 */ /* 0x000fc40007ffe0dc */
[----:B------:R-:W-:Y:S02]  /*29e0*/  PLOP3.LUT P0, PT, PT, PT, UP3, 0x80, 0x0 ;  /* 0x000000000000781c */ /* 0x000fe40003f0f038 */
[----:B------:R-:W-:-:S05]  /*29f0*/  IADD3 R217, R217, -0x60, RZ ;  /* 0xffffffa0d9d97810 */ /* 0x000fca0007ffe0ff */
[----:B------:R-:W-:Y:S02]  /*2a00*/  IMAD.MOV.U32 R0, RZ, RZ, R217 ;  /* 0x000000ffff007224 */ /* 0x000fe400078e00d9 */
[----:B------:R-:W-:-:S05]  /*2a10*/  @P2 IMAD.HI.U32 R4, R217, c[0x0][0x2bc], RZ ;  /* 0x0000af00d9042a27 */ /* 0x000fca00078e00ff */
[----:B------:R-:W-:-:S04]  /*2a20*/  @P0 SHF.R.U32.HI R0, RZ, c[0x0][0x2c0], R4 ;  /* 0x0000b000ff000a19 */ /* 0x000fc80000011604 */
[----:B------:R-:W-:-:S04]  /*2a30*/  @!P1 IADD3 R7, P0, R0, UR12, RZ ;  /* 0x0000000c00079c10 */ /* 0x000fc8000ff1e0ff */
[----:B------:R-:W-:Y:S02]  /*2a40*/  @!P1 LEA.HI.X.SX32 R4, R0, UR7, 0x1, P0 ;  /* 0x0000000700049c11 */ /* 0x000fe400080f0eff */
[----:B------:R-:W-:-:S04]  /*2a50*/  @!P1 LEA R6, P0, R7, c[0x0][0x2a0], 0x2 ;  /* 0x0000a80007069a11 */ /* 0x000fc800078010ff */
[----:B------:R-:W-:-:S05]  /*2a60*/  @!P1 LEA.HI.X R7, R7, c[0x0][0x2a4], R4, 0x2, P0 ;  /* 0x0000a90007079a11 */ /* 0x000fca00000f1404 */
[----:B------:R-:W2:Y:S01]  /*2a70*/  @!P1 LDG.E R216, [R6.64] ;  /* 0x0000000e06d89981 */ /* 0x000ea2000c1e1900 */
[----:B------:R-:W-:Y:S01]  /*2a80*/  IMAD.MOV R0, RZ, RZ, -R0 ;  /* 0x000000ffff007224 */ /* 0x000fe200078e0a00 */
[----:B------:R-:W-:Y:S02]  /*2a90*/  SHF.L.U64.HI R60, R231, 0x1, R38 ;  /* 0x00000001e73c7819 */ /* 0x000fe40000010226 */
[----:B------:R-:W-:Y:S01]  /*2aa0*/  SHF.L.U64.HI R4, R230, 0x1, R233 ;  /* 0x00000001e6047819 */ /* 0x000fe200000102e9 */
[----:B------:R-:W-:-:S04]  /*2ab0*/  IMAD R217, R0, c[0x0][0x2b8], R217 ;  /* 0x0000ae0000d97a24 */ /* 0x000fc800078e02d9 */
[----:B------:R-:W-:Y:S01]  /*2ac0*/  IMAD.WIDE.U32 R62, R217, c[0x0][0x1e0], RZ ;  /* 0x00007800d93e7a25 */ /* 0x000fe200078e00ff */
[----:B------:R-:W-:-:S05]  /*2ad0*/  SHF.R.S32.HI R0, RZ, 0x1f, R217 ;  /* 0x0000001fff007819 */ /* 0x000fca00000114d9 */
[----:B------:R-:W-:-:S04]  /*2ae0*/  IMAD R0, R0, c[0x0][0x1e0], RZ ;  /* 0x0000780000007a24 */ /* 0x000fc800078e02ff */
[----:B------:R-:W-:-:S04]  /*2af0*/  IMAD R61, R217, c[0x0][0x1e4], R0 ;  /* 0x00007900d93d7a24 */ /* 0x000fc800078e0200 */
[----:B------:R-:W-:Y:S01]  /*2b00*/  IMAD.IADD R63, R63, 0x1, R61 ;  /* 0x000000013f3f7824 */ /* 0x000fe200078e023d */
[----:B--2---:R-:W-:-:S03]  /*2b10*/  SHF.R.S32.HI R61, RZ, 0x1f, R216 ;  /* 0x0000001fff3d7819 */ /* 0x004fc600000114d8 */
[----:B------:R-:W-:-:S04]  /*2b20*/  IMAD.WIDE.U32 R6, R216, c[0x0][0x1f0], R62 ;  /* 0x00007c00d8067a25 */ /* 0x000fc800078e003e */
[----:B------:R-:W-:Y:S01]  /*2b30*/  IMAD R61, R61, c[0x0][0x1f0], RZ ;  /* 0x00007c003d3d7a24 */ /* 0x000fe200078e02ff */
[----:B------:R-:W-:Y:S02]  /*2b40*/  IADD3 R68, P0, R6, UR10, RZ ;  /* 0x0000000a06447c10 */ /* 0x000fe4000ff1e0ff */
[----:B------:R-:W-:Y:S01]  /*2b50*/  SEL R6, RZ, 0x10, P4 ;  /* 0x00000010ff067807 */ /* 0x000fe20002000000 */
[----:B------:R-:W-:Y:S01]  /*2b60*/  IMAD R0, R216, c[0x0][0x1f4], R61 ;  /* 0x00007d00d8007a24 */ /* 0x000fe200078e023d */
[----:B------:R-:W-:Y:S02]  /*2b70*/  IADD3 R61, -R232, 0x10, RZ ;  /* 0x00000010e83d7810 */ /* 0x000fe40007ffe1ff */
[----:B------:R-:W-:Y:S02]  /*2b80*/  IADD3 R62, -R6, 0x10, RZ ;  /* 0x00000010063e7810 */ /* 0x000fe40007ffe1ff */
[----:B------:R-:W-:Y:S01]  /*2b90*/  IADD3.X R7, R7, UR6, R0, P0, !PT ;  /* 0x0000000607077c10 */ /* 0x000fe200087fe400 */
[----:B------:R-:W-:Y:S01]  /*2ba0*/  IMAD.SHL.U32 R0, R230, 0x2, RZ ;  /* 0x00000002e6007824 */ /* 0x000fe200078e00ff */
[----:B------:R-:W-:-:S02]  /*2bb0*/  LEA R70, P0, R68, c[0x0][0x1c8], 0x1 ;  /* 0x0000720044467a11 */ /* 0x000fc400078008ff */
[----:B------:R-:W-:Y:S02]  /*2bc0*/  LOP3.LUT R62, R62, 0xf, RZ, 0xc0, !PT ;  /* 0x0000000f3e3e7812 */ /* 0x000fe400078ec0ff */
[----:B------:R-:W-:Y:S01]  /*2bd0*/  LEA.HI.X R68, R68, c[0x0][0x1cc], R7, 0x1, P0 ;  /* 0x0000730044447a11 */ /* 0x000fe200000f0c07 */
[----:B------:R-:W-:Y:S01]  /*2be0*/  SHFL.IDX PT, R66, R70, RZ, 0x181f ;  /* 0x00181fff46427589 */ /* 0x000fe200000e0000 */
[----:B------:R-:W-:Y:S01]  /*2bf0*/  IMAD.SHL.U32 R7, R231, 0x2, RZ ;  /* 0x00000002e7077824 */ /* 0x000fe200078e00ff */
[----:B------:R-:W-:Y:S02]  /*2c00*/  LOP3.LUT R61, R61, 0xf, RZ, 0xc0, !PT ;  /* 0x0000000f3d3d7812 */ /* 0x000fe400078ec0ff */
[----:B------:R-:W1:Y:S04]  /*2c10*/  SHFL.IDX PT, R63, R70, 0x2, 0x181f ;  /* 0x00581f00463f7f89 */ /* 0x000e6800000e0000 */
[----:B------:R-:W2:Y:S04]  /*2c20*/  SHFL.IDX PT, R69, R68, RZ, 0x181f ;  /* 0x00181fff44457589 */ /* 0x000ea800000e0000 */
[----:B------:R3:W4:Y:S04]  /*2c30*/  SHFL.IDX PT, R64, R70, 0x1, 0x181f ;  /* 0x00381f0046407f89 */ /* 0x00072800000e0000 */
[----:B------:R-:W5:Y:S04]  /*2c40*/  SHFL.IDX PT, R65, R68, 0x2, 0x181f ;  /* 0x00581f0044417f89 */ /* 0x000f6800000e0000 */
[----:B------:R5:W5:Y:S01]  /*2c50*/  SHFL.IDX PT, R67, R68, 0x1, 0x181f ;  /* 0x00381f0044437f89 */ /* 0x000b6200000e0000 */
[----:B-1----:R-:W-:-:S02]  /*2c60*/  IADD3 R72, P2, P0, R62, R63, R7 ;  /* 0x0000003f3e487210 */ /* 0x002fc4000785e007 */
[----:B---3--:R-:W-:-:S05]  /*2c70*/  IADD3 R70, P6, R66, R7, RZ ;  /* 0x0000000742467210 */ /* 0x008fca0007fde0ff */
[C-C-:B--2---:R-:W-:Y:S01]  /*2c80*/  IMAD.X R71, R69.reuse, 0x1, R60.reuse, P6 ;  /* 0x0000000145477824 */ /* 0x144fe200030e063c */
[----:B----4-:R-:W-:Y:S02]  /*2c90*/  IADD3 R62, P6, R64, R7, RZ ;  /* 0x00000007403e7210 */ /* 0x010fe40007fde0ff */
[-C--:B-----5:R-:W-:Y:S02]  /*2ca0*/  IADD3 R68, P5, R66, R0.reuse, RZ ;  /* 0x0000000042447210 */ /* 0x0a0fe40007fbe0ff */
[----:B------:R-:W-:Y:S01]  /*2cb0*/  IADD3.X R73, RZ, R65, R60, P2, P0 ;  /* 0x00000041ff497210 */ /* 0x000fe200017e043c */
[----:B------:R1:W-:Y:S02]  /*2cc0*/  LDGSTS.E.BYPASS.LTC128B.128 [R218+0x8100], [R70.64], !P4 ;  /* 0x0810000046da7fae */ /* 0x0003e4000e101d4e */
[----:B------:R-:W-:Y:S01]  /*2cd0*/  IMAD.X R69, R69, 0x1, R4, P5 ;  /* 0x0000000145457824 */ /* 0x000fe200028e0604 */
[----:B------:R-:W-:Y:S02]  /*2ce0*/  IADD3 R66, P5, R64, R0, RZ ;  /* 0x0000000040427210 */ /* 0x000fe40007fbe0ff */
[----:B------:R-:W-:Y:S01]  /*2cf0*/  IADD3 R64, P2, P0, R61, R63, R0 ;  /* 0x0000003f3d407210 */ /* 0x000fe2000785e000 */
[C---:B------:R-:W-:Y:S01]  /*2d00*/  IMAD.X R63, R67.reuse, 0x1, R60, P6 ;  /* 0x00000001433f7824 */ /* 0x040fe200030e063c */
[----:B------:R-:W-:Y:S01]  /*2d10*/  ISETP.NE.U32.AND P6, PT, R6, RZ, PT ;  /* 0x000000ff0600720c */ /* 0x000fe20003fc5070 */
[--C-:B------:R-:W-:Y:S01]  /*2d20*/  IMAD.X R67, R67, 0x1, R4.reuse, P5 ;  /* 0x0000000143437824 */ /* 0x100fe200028e0604 */
[----:B------:R-:W-:Y:S01]  /*2d30*/  ISETP.NE.U32.AND P5, PT, R232, RZ, PT ;  /* 0x000000ffe800720c */ /* 0x000fe20003fa5070 */
[----:B------:R1:W-:Y:S01]  /*2d40*/  LDGSTS.E.BYPASS.LTC128B.128 [R218+0xb100], [R68.64], !P3 ;  /* 0x0b10000044da7fae */ /* 0x0003e2000d901d4e */
[----:B------:R-:W-:-:S03]  /*2d50*/  IADD3.X R65, RZ, R65, R4, P2, P0 ;  /* 0x00000041ff417210 */ /* 0x000fc600017e0404 */
[----:B------:R1:W-:Y:S04]  /*2d60*/  LDGSTS.E.BYPASS.LTC128B.128 [R218+0x9100], [R62.64], !P4 ;  /* 0x091000003eda7fae */ /* 0x0003e8000e101d4e */
[----:B------:R1:W-:Y:S04]  /*2d70*/  LDGSTS.E.BYPASS.LTC128B.128 [R218+0xc100], [R66.64], !P3 ;  /* 0x0c10000042da7fae */ /* 0x0003e8000d901d4e */
[----:B------:R1:W-:Y:S04]  /*2d80*/  LDGSTS.E.BYPASS.LTC128B.128.ZFILL [R218+0xa100], [R72.64], P6 ;  /* 0x0a10000048da7fae */ /* 0x0003e8000b141d4e */
[----:B------:R1:W-:Y:S02]  /*2d90*/  LDGSTS.E.BYPASS.LTC128B.128.ZFILL [R218+0xd100], [R64.64], P5 ;  /* 0x0d10000040da7fae */ /* 0x0003e4000a941d4e */
.L_x_23:
[----:B------:R-:W-:Y:S01]  /*2da0*/  LOP3.LUT R102, R102, 0xffffffe0, RZ, 0xc0, !PT ;  /* 0xffffffe066667812 */ /* 0x000fe200078ec0ff */
[----:B------:R-:W-:Y:S01]  /*2db0*/  FMUL.FTZ R4, R16, c[0x0][0x320] ;  /* 0x0000c80010047a20 */ /* 0x000fe20000410000 */
[-C--:B------:R-:W-:Y:S01]  /*2dc0*/  LEA.HI R104, R104, R101.reuse, RZ, 0x2 ;  /* 0x0000006568687211 */ /* 0x080fe200078f10ff */
[----:B------:R-:W-:Y:S01]  /*2dd0*/  FMUL.FTZ R20, R20, c[0x0][0x320] ;  /* 0x0000c80014147a20 */ /* 0x000fe20000410000 */
[----:B------:R-:W-:Y:S01]  /*2de0*/  SHF.R.S32.HI R16, RZ, 0x1f, R103 ;  /* 0x0000001fff107819 */ /* 0x000fe20000011467 */
[----:B------:R-:W-:Y:S01]  /*2df0*/  FMUL.FTZ R17, R17, c[0x0][0x320] ;  /* 0x0000c80011117a20 */ /* 0x000fe20000410000 */
[----:B------:R-:W-:Y:S01]  /*2e00*/  IADD3 R7, -R102, R101, RZ ;  /* 0x0000006566077210 */ /* 0x000fe20007ffe1ff */
[----:B-1----:R1:W2:Y:S01]  /*2e10*/  MUFU.TANH R70, R20 ;  /* 0x0000001400467308 */ /* 0x0022a20000002400 */
[----:B------:R-:W-:Y:S01]  /*2e20*/  LOP3.LUT R104, R104, 0xfffffffc, RZ, 0xc0, !PT ;  /* 0xfffffffc68687812 */ /* 0x000fe200078ec0ff */
[----:B------:R-:W-:Y:S01]  /*2e30*/  FMUL.FTZ R33, R33, c[0x0][0x320] ;  /* 0x0000c80021217a20 */ /* 0x000fe20000410000 */
[----:B------:R-:W-:Y:S01]  /*2e40*/  LEA.HI R16, R16, R103, RZ, 0x3 ;  /* 0x0000006710107211 */ /* 0x000fe200078f18ff */
[----:B------:R-:W-:Y:S01]  /*2e50*/  FMUL.FTZ R24, R24, c[0x0][0x320] ;  /* 0x0000c80018187a20 */ /* 0x000fe20000410000 */
[----:B------:R-:W-:Y:S01]  /*2e60*/  IADD3 R104, -R104, R101, RZ ;  /* 0x0000006568687210 */ /* 0x000fe20007ffe1ff */
[----:B------:R-:W-:Y:S01]  /*2e70*/  FMUL.FTZ R134, R25, c[0x0][0x320] ;  /* 0x0000c80019867a20 */ /* 0x000fe20000410000 */
[----:B------:R-:W-:Y:S01]  /*2e80*/  LOP3.LUT R16, R16, 0xffffff8, RZ, 0xc0, !PT ;  /* 0x0ffffff810107812 */ /* 0x000fe200078ec0ff */
[----:B------:R3:W4:Y:S01]  /*2e90*/  MUFU.TANH R69, R17 ;  /* 0x0000001100457308 */ /* 0x0007220000002400 */
[----:B------:R-:W-:Y:S01]  /*2ea0*/  PLOP3.LUT P2, PT, PT, PT, UP2, 0x80, 0x0 ;  /* 0x000000000000781c */ /* 0x000fe20003f4f028 */
[----:B------:R-:W-:Y:S01]  /*2eb0*/  FMUL.FTZ R25, R13, c[0x0][0x320] ;  /* 0x0000c8000d197a20 */ /* 0x000fe20000410000 */
[----:B------:R-:W-:Y:S01]  /*2ec0*/  PLOP3.LUT P0, PT, PT, PT, UP2, 0x80, 0x0 ;  /* 0x000000000000781c */ /* 0x000fe20003f0f028 */
[----:B------:R-:W-:Y:S01]  /*2ed0*/  IMAD.IADD R16, R103, 0x1, -R16 ;  /* 0x0000000167107824 */ /* 0x000fe200078e0a10 */
[----:B------:R-:W-:Y:S01]  /*2ee0*/  ULDC UR17, c[0x0][0x324] ;  /* 0x0000c90000117ab9 */ /* 0x000fe20000000800 */
[----:B------:R-:W-:Y:S01]  /*2ef0*/  FMUL.FTZ R13, R12, c[0x0][0x320] ;  /* 0x0000c8000c0d7a20 */ /* 0x000fe20000410000 */
[----:B------:R-:W-:Y:S01]  /*2f00*/  ULOP3.LUT UR17, URZ, UR17, URZ, 0x33, !UPT ;  /* 0x000000113f117292 */ /* 0x000fe2000f8e333f */
[----:B-1----:R-:W-:Y:S01]  /*2f10*/  SHF.R.S32.HI R20, RZ, 0x1f, R7 ;  /* 0x0000001fff147819 */ /* 0x002fe20000011407 */
[----:B------:R1:W1:Y:S01]  /*2f20*/  MUFU.TANH R154, R33 ;  /* 0x00000021009a7308 */ /* 0x0002620000002400 */
[----:B------:R-:W-:Y:S01]  /*2f30*/  FMUL.FTZ R6, R21, c[0x0][0x320] ;  /* 0x0000c80015067a20 */ /* 0x000fe20000410000 */
[----:B------:R-:W0:Y:S01]  /*2f40*/  LDGDEPBAR ;  /* 0x00000000000079af */ /* 0x000e220000000000 */
[----:B------:R-:W-:Y:S01]  /*2f50*/  LEA.HI R20, R20, R7, RZ, 0x2 ;  /* 0x0000000714147211 */ /* 0x000fe200078f10ff */
[----:B------:R-:W-:-:S02]  /*2f60*/  FMUL.FTZ R21, R56, c[0x0][0x320] ;  /* 0x0000c80038157a20 */ /* 0x000fc40000410000 */
[----:B------:R-:W-:Y:S01]  /*2f70*/  FMUL.FTZ R0, R52, c[0x0][0x320] ;  /* 0x0000c80034007a20 */ /* 0x000fe20000410000 */
[----:B---3--:R-:W-:Y:S01]  /*2f80*/  LEA.HI R17, R104, R104, RZ, 0x1 ;  /* 0x0000006868117211 */ /* 0x008fe200078f08ff */
[----:B------:R3:W2:Y:S01]  /*2f90*/  MUFU.TANH R136, R24 ;  /* 0x0000001800887308 */ /* 0x0006a20000002400 */
[----:B------:R-:W-:Y:S02]  /*2fa0*/  FMUL.FTZ R57, R57, c[0x0][0x320] ;  /* 0x0000c80039397a20 */ /* 0x000fe40000410000 */
[----:B------:R-:W-:Y:S01]  /*2fb0*/  LOP3.LUT R17, R17, 0x1ffffffe, RZ, 0xc0, !PT ;  /* 0x1ffffffe11117812 */ /* 0x000fe200078ec0ff */
[----:B------:R-:W-:Y:S02]  /*2fc0*/  FMUL.FTZ R53, R53, c[0x0][0x320] ;  /* 0x0000c80035357a20 */ /* 0x000fe40000410000 */
[----:B------:R-:W-:Y:S01]  /*2fd0*/  FMUL.FTZ R48, R48, c[0x0][0x320] ;  /* 0x0000c80030307a20 */ /* 0x000fe20000410000 */
[----:B------:R-:W-:Y:S01]  /*2fe0*/  IADD3 R17, R104, -R17, RZ ;  /* 0x8000001168117210 */ /* 0x000fe20007ffe0ff */
[----:B------:R-:W-:Y:S01]  /*2ff0*/  FMUL.FTZ R49, R49, c[0x0][0x320] ;  /* 0x0000c80031317a20 */ /* 0x000fe20000410000 */
[----:B-1----:R-:W-:Y:S01]  /*3000*/  LEA.HI.SX32 R33, R20, UR21, 0x1e ;  /* 0x0000001514217c11 */ /* 0x002fe2000f8ff2ff */
[----:B------:R-:W-:Y:S01]  /*3010*/  FMUL.FTZ R44, R44, c[0x0][0x320] ;  /* 0x0000c8002c2c7a20 */ /* 0x000fe20000410000 */
[----:B------:R-:W1:Y:S01]  /*3020*/  MUFU.TANH R6, R6 ;  /* 0x0000000600067308 */ /* 0x000e620000002400 */
[----:B------:R-:W-:Y:S01]  /*3030*/  FMUL.FTZ R45, R45, c[0x0][0x320] ;  /* 0x0000c8002d2d7a20 */ /* 0x000fe20000410000 */
[----:B------:R-:W-:Y:S01]  /*3040*/  LEA R16, R16, R33, 0x4 ;  /* 0x0000002110107211 */ /* 0x000fe200078e20ff */
[----:B------:R-:W-:Y:S01]  /*3050*/  FMUL.FTZ R40, R40, c[0x0][0x320] ;  /* 0x0000c80028287a20 */ /* 0x000fe20000410000 */
[----:B---3--:R-:W-:Y:S01]  /*3060*/  LOP3.LUT R24, R20, 0x7ffffffc, RZ, 0xc0, !PT ;  /* 0x7ffffffc14187812 */ /* 0x008fe200078ec0ff */
[----:B------:R-:W-:-:S02]  /*3070*/  FMUL.FTZ R41, R41, c[0x0][0x320] ;  /* 0x0000c80029297a20 */ /* 0x000fc40000410000 */
[----:B------:R-:W-:Y:S01]  /*3080*/  IMAD R221, R17, 0x8, R16 ;  /* 0x0000000811dd7824 */ /* 0x000fe200078e0210 */
[----:B------:R-:W-:Y:S01]  /*3090*/  IADD3 R24, R7, -R24, RZ ;  /* 0x8000001807187210 */ /* 0x000fe20007ffe0ff */
[----:B------:R-:W-:Y:S01]  /*30a0*/  FMUL.FTZ R7, R8, c[0x0][0x320] ;  /* 0x0000c80008077a20 */ /* 0x000fe20000410000 */
[----:B------:R-:W-:Y:S01]  /*30b0*/  MOV R8, c[0x0][0x2ac] ;  /* 0x0000ab0000087a02 */ /* 0x000fe20000000f00 */
[----:B------:R-:W-:Y:S01]  /*30c0*/  @P2 IMAD.HI.U32 R16, R221, c[0x0][0x2c8], RZ ;  /* 0x0000b200dd102a27 */ /* 0x000fe200078e00ff */
[----:B------:R-:W-:Y:S01]  /*30d0*/  MOV R17, R221 ;  /* 0x000000dd00117202 */ /* 0x000fe20000000f00 */
[----:B------:R-:W3:Y:S02]  /*30e0*/  MUFU.TANH R4, R4 ;  /* 0x0000000400047308 */ /* 0x000ee40000002400 */
[----:B------:R-:W-:Y:S01]  /*30f0*/  IMAD.SHL.U32 R222, R24, 0x2, RZ ;  /* 0x0000000218de7824 */ /* 0x000fe200078e00ff */
[----:B------:R-:W-:Y:S01]  /*3100*/  @P0 SHF.R.U32.HI R17, RZ, c[0x0][0x2cc], R16 ;  /* 0x0000b300ff110a19 */ /* 0x000fe20000011610 */
[----:B------:R-:W-:Y:S01]  /*3110*/  FMUL.FTZ R32, R32, c[0x0][0x320] ;  /* 0x0000c80020207a20 */ /* 0x000fe20000410000 */
[----:B------:R-:W-:Y:S01]  /*3120*/  PLOP3.LUT P0, PT, PT, PT, UP1, 0x40, 0x0 ;  /* 0x000000000000781c */ /* 0x000fe20003f0e818 */
[----:B------:R-:W-:Y:S01]  /*3130*/  FMUL.FTZ R28, R28, c[0x0][0x320] ;  /* 0x0000c8001c1c7a20 */ /* 0x000fe20000410000 */
[----:B------:R-:W-:Y:S01]  /*3140*/  IADD3 R64, -R222, 0x1, R39 ;  /* 0x00000001de407810 */ /* 0x000fe20007ffe127 */
[----:B------:R-:W5:Y:S01]  /*3150*/  SHFL.IDX PT, R12, R17, RZ, 0x1c1f ;  /* 0x001c1fff110c7589 */ /* 0x000f6200000e0000 */
[----:B------:R-:W-:Y:S01]  /*3160*/  FMUL.FTZ R29, R29, c[0x0][0x320] ;  /* 0x0000c8001d1d7a20 */ /* 0x000fe20000410000 */
[----:B------:R-:W1:Y:S01]  /*3170*/  MUFU.TANH R21, R21 ;  /* 0x0000001500157308 */ /* 0x000e620000002400 */
[----:B------:R-:W-:Y:S01]  /*3180*/  FMUL.FTZ R9, R9, c[0x0][0x320] ;  /* 0x0000c80009097a20 */ /* 0x000fe20000410000 */
[----:B------:R-:W-:Y:S01]  /*3190*/  IADD3 R64, R64, -c[0x0][0x168], RZ ;  /* 0x80005a0040407a10 */ /* 0x000fe20007ffe0ff */
[----:B------:R-:W-:Y:S01]  /*31a0*/  IMAD R63, R8, c[0x0][0x1d0], R37 ;  /* 0x00007400083f7a24 */ /* 0x000fe200078e0225 */
[----:B------:R-:W-:-:S02]  /*31b0*/  IADD3 R62, R37, -R222, RZ ;  /* 0x800000de253e7210 */ /* 0x000fc40007ffe0ff */
[----:B------:R-:W-:Y:S02]  /*31c0*/  IADD3 R65, R64, c[0x0][0x328], RZ ;  /* 0x0000ca0040417a10 */ /* 0x000fe40007ffe0ff */
[----:B------:R1:W1:Y:S01]  /*31d0*/  MUFU.TANH R126, R57 ;  /* 0x00000039007e7308 */ /* 0x0002620000002400 */
[----:B------:R-:W-:Y:S02]  /*31e0*/  IADD3 R63, -R222, R63, RZ ;  /* 0x0000003fde3f7210 */ /* 0x000fe40007ffe1ff */
[----:B------:R-:W-:-:S05]  /*31f0*/  IADD3 R64, R64, UR17, RZ ;  /* 0x0000001140407c10 */ /* 0x000fca000fffe0ff */
[----:B------:R-:W1:Y:S01]  /*3200*/  MUFU.TANH R0, R0 ;  /* 0x0000000000007308 */ /* 0x000e620000002400 */
[----:B-----5:R-:W-:Y:S01]  /*3210*/  IMAD.IADD R68, R65, 0x1, R12 ;  /* 0x0000000141447824 */ /* 0x020fe200078e020c */
[----:B------:R-:W-:-:S06]  /*3220*/  IADD3 R67, R64, R12, RZ ;  /* 0x0000000c40437210 */ /* 0x000fcc0007ffe0ff */
[----:B------:R1:W1:Y:S01]  /*3230*/  MUFU.TANH R128, R53 ;  /* 0x0000003500807308 */ /* 0x0002620000002400 */
[----:B------:R-:W-:-:S07]  /*3240*/  IMNMX R68, R68, R63, PT ;  /* 0x0000003f44447217 */ /* 0x000fce0003800200 */
        /* <DEDUP_REMOVED lines=10> */
[----:B------:R1:W1:Y:S08]  /*32f0*/  MUFU.TANH R16, R25 ;  /* 0x0000001900107308 */ /* 0x0002700000002400 */
[----:B------:R1:W1:Y:S08]  /*3300*/  MUFU.TANH R20, R13 ;  /* 0x0000000d00147308 */ /* 0x0002700000002400 */
[----:B------:R-:W1:Y:S08]  /*3310*/  MUFU.TANH R7, R7 ;  /* 0x0000000700077308 */ /* 0x000e700000002400 */
[----:B------:R1:W1:Y:S01]  /*3320*/  MUFU.TANH R24, R9 ;  /* 0x0000000900187308 */ /* 0x0002620000002400 */
[----:B------:R-:W-:Y:S05]  /*3330*/  @P0 BRA `(.L_x_24) ;  /* 0x0000015000000947 */ /* 0x000fea0003800000 */
[----:B-1234-:R-:W-:Y:S01]  /*3340*/  IMAD.U32 R9, RZ, RZ, UR8 ;  /* 0x00000008ff097e24 */ /* 0x01efe2000f8e00ff */
[----:B------:R-:W-:Y:S04]  /*3350*/  BSSY B0, `(.L_x_25) ;  /* 0x000000f000007945 */ /* 0x000fe80003800000 */
[----:B------:R-:W-:-:S04]  /*3360*/  IADD3 R9, R9, -c[0x0][0x168], R12 ;  /* 0x80005a0009097a10 */ /* 0x000fc80007ffe00c */
        /* <DEDUP_REMOVED lines=9> */
.L_x_26:
[----:B------:R-:W-:-:S04]  /*3400*/  MOV R8, c[0x0][0x32c] ;  /* 0x0000cb0000087a02 */ /* 0x000fc80000000f00 */
[----:B------:R-:W-:-:S13]  /*3410*/  ISETP.NE.AND P0, PT, R8, 0x1, PT ;  /* 0x000000010800780c */ /* 0x000fda0003f05270 */
[----:B------:R-:W-:-:S05]  /*3420*/  @P0 IMAD.HI.U32 R8, R9, c[0x0][0x330], RZ ;  /* 0x0000cc0009080a27 */ /* 0x000fca00078e00ff */
[----:B------:R-:W-:Y:S02]  /*3430*/  @P0 SHF.R.U32.HI R9, RZ, c[0x0][0x334], R8 ;  /* 0x0000cd00ff090a19 */ /* 0x000fe40000011608 */
.L_x_27:
[----:B------:R-:W-:Y:S05]  /*3440*/  BSYNC B0 ;  /* 0x0000000000007941 */ /* 0x000fea0003800000 */
.L_x_25:
[----:B------:R-:W-:-:S05]  /*3450*/  IMAD R8, R9, c[0x0][0x32c], R62 ;  /* 0x0000cb0009087a24 */ /* 0x000fca00078e023e */
[----:B------:R-:W-:Y:S02]  /*3460*/  IADD3 R9, R8, c[0x0][0x32c], RZ ;  /* 0x0000cb0008097a10 */ /* 0x000fe40007ffe0ff */
[----:B------:R-:W-:Y:S02]  /*3470*/  IMNMX R67, R67, R8, !PT ;  /* 0x0000000843437217 */ /* 0x000fe40007800200 */
[----:B------:R-:W-:Y:S02]  /*3480*/  IMNMX R68, R68, R9, PT ;  /* 0x0000000944447217 */ /* 0x000fe40003800200 */
.L_x_24:
[C---:B--234-:R-:W-:Y:S01]  /*3490*/  ISETP.GE.AND P0, PT, R37.reuse, 0x9, PT ;  /* 0x000000092500780c */ /* 0x05cfe20003f06270 */
[----:B------:R-:W2:Y:S01]  /*34a0*/  SHFL.IDX PT, R17, R17, 0x1, 0x1c1f ;  /* 0x003c1f0011117f89 */ /* 0x000ea200000e0000 */
[----:B------:R-:W-:Y:S01]  /*34b0*/  ISETP.GE.AND P2, PT, R37, 0x2, PT ;  /* 0x000000022500780c */ /* 0x000fe20003f46270 */
[----:B------:R-:W-:Y:S01]  /*34c0*/  FMUL.FTZ R133, R30, c[0x0][0x320] ;  /* 0x0000c8001e857a20 */ /* 0x000fe20000410000 */
[----:B------:R-:W-:Y:S01]  /*34d0*/  P2R R61, PR, RZ, 0x1 ;  /* 0x00000001ff3d7803 */ /* 0x000fe20000000000 */
[----:B------:R-:W-:Y:S01]  /*34e0*/  FMUL.FTZ R30, R18, c[0x0][0x320] ;  /* 0x0000c800121e7a20 */ /* 0x000fe20000410000 */
[----:B------:R-:W-:Y:S01]  /*34f0*/  ISETP.GT.AND P0, PT, R67, 0x8, !P0 ;  /* 0x000000084300780c */ /* 0x000fe20004704270 */
[----:B------:R-:W-:Y:S01]  /*3500*/  FMUL.FTZ R18, R19, c[0x0][0x320] ;  /* 0x0000c80013127a20 */ /* 0x000fe20000410000 */
[----:B------:R-:W-:Y:S01]  /*3510*/  P2R R66, PR, RZ, 0x4 ;  /* 0x00000004ff427803 */ /* 0x000fe20000000000 */
[----:B------:R-:W-:Y:S01]  /*3520*/  FMUL.FTZ R10, R10, c[0x0][0x320] ;  /* 0x0000c8000a0a7a20 */ /* 0x000fe20000410000 */
[----:B------:R-:W-:Y:S01]  /*3530*/  ISETP.LT.OR P0, PT, R68, 0x9, P0 ;  /* 0x000000094400780c */ /* 0x000fe20000701670 */
[----:B------:R-:W-:Y:S01]  /*3540*/  FMUL.FTZ R47, R47, c[0x0][0x320] ;  /* 0x0000c8002f2f7a20 */ /* 0x000fe20000410000 */
[----:B------:R-:W-:Y:S01]  /*3550*/  ISETP.GT.AND P2, PT, R67, 0x1, !P2 ;  /* 0x000000014300780c */ /* 0x000fe20005744270 */
[----:B------:R-:W-:Y:S01]  /*3560*/  FMUL.FTZ R58, R58, c[0x0][0x320] ;  /* 0x0000c8003a3a7a20 */ /* 0x000fe20000410000 */
[----:B------:R-:W-:Y:S01]  /*3570*/  ISETP.GE.AND P5, PT, R37, 0xa, PT ;  /* 0x0000000a2500780c */ /* 0x000fe20003fa6270 */
[----:B------:R-:W-:Y:S01]  /*3580*/  FMUL.FTZ R59, R59, c[0x0][0x320] ;  /* 0x0000c8003b3b7a20 */ /* 0x000fe20000410000 */
[----:B-1----:R-:W-:Y:S01]  /*3590*/  FSEL R20, R20, -INF , !P0 ;  /* 0xff80000014147808 */ /* 0x002fe20004000000 */
[----:B------:R-:W-:Y:S01]  /*35a0*/  FMUL.FTZ R42, R42, c[0x0][0x320] ;  /* 0x0000c8002a2a7a20 */ /* 0x000fe20000410000 */
[----:B------:R-:W-:Y:S01]  /*35b0*/  ISETP.LT.OR P2, PT, R68, 0x2, P2 ;  /* 0x000000024400780c */ /* 0x000fe20001741670 */
[----:B------:R-:W-:Y:S01]  /*35c0*/  FMUL.FTZ R43, R43, c[0x0][0x320] ;  /* 0x0000c8002b2b7a20 */ /* 0x000fe20000410000 */
[----:B------:R-:W-:Y:S01]  /*35d0*/  ISETP.GT.AND P0, PT, R67, 0x9, !P5 ;  /* 0x000000094300780c */ /* 0x000fe20006f04270 */
[----:B------:R-:W-:Y:S01]  /*35e0*/  FMUL.FTZ R34, R34, c[0x0][0x320] ;  /* 0x0000c80022227a20 */ /* 0x000fe20000410000 */
[----:B------:R-:W-:Y:S01]  /*35f0*/  FSEL R24, R24, -INF , !P2 ;  /* 0xff80000018187808 */ /* 0x000fe20005000000 */
[----:B------:R-:W-:Y:S01]  /*3600*/  FMUL.FTZ R35, R35, c[0x0][0x320] ;  /* 0x0000c80023237a20 */ /* 0x000fe20000410000 */
[----:B------:R-:W-:Y:S01]  /*3610*/  ISETP.LT.OR P0, PT, R68, 0xa, P0 ;  /* 0x0000000a4400780c */ /* 0x000fe20000701670 */
[----:B------:R-:W-:Y:S01]  /*3620*/  FMUL.FTZ R54, R54, c[0x0][0x320] ;  /* 0x0000c80036367a20 */ /* 0x000fe20000410000 */
[----:B------:R-:W-:Y:S01]  /*3630*/  ISETP.GE.AND P2, PT, R37, 0x11, PT ;  /* 0x000000112500780c */ /* 0x000fe20003f46270 */
[----:B------:R-:W-:Y:S01]  /*3640*/  FMUL.FTZ R55, R55, c[0x0][0x320] ;  /* 0x0000c80037377a20 */ /* 0x000fe20000410000 */
[----:B------:R-:W-:Y:S01]  /*3650*/  FSEL R16, R16, -INF , !P0 ;  /* 0xff80000010107808 */ /* 0x000fe20004000000 */
[----:B------:R-:W-:Y:S01]  /*3660*/  FMUL.FTZ R31, R31, c[0x0][0x320] ;  /* 0x0000c8001f1f7a20 */ /* 0x000fe20000410000 */
[----:B------:R-:W-:Y:S01]  /*3670*/  ISETP.GT.AND P0, PT, R67, 0x10, !P2 ;  /* 0x000000104300780c */ /* 0x000fe20005704270 */
[----:B------:R-:W-:Y:S01]  /*3680*/  FMUL.FTZ R27, R27, c[0x0][0x320] ;  /* 0x0000c8001b1b7a20 */ /* 0x000fe20000410000 */
[----:B------:R-:W-:Y:S01]  /*3690*/  P2R R57, PR, RZ, 0x4 ;  /* 0x00000004ff397803 */ /* 0x000fe20000000000 */
        /* <DEDUP_REMOVED lines=8> */
[----:B------:R-:W1:Y:S01]  /*3720*/  MUFU.TANH R157, R47 ;  /* 0x0000002f009d7308 */ /* 0x000e620000002400 */
[----:B------:R-:W-:Y:S01]  /*3730*/  P2R R13, PR, RZ, 0x4 ;  /* 0x00000004ff0d7803 */ /* 0x000fe20000000000 */
[----:B------:R-:W-:Y:S01]  /*3740*/  FMUL.FTZ R26, R26, c[0x0][0x320] ;  /* 0x0000c8001a1a7a20 */ /* 0x000fe20000410000 */
[----:B------:R-:W-:Y:S01]  /*3750*/  ISETP.LT.OR P0, PT, R68, 0x12, P0 ;  /* 0x000000124400780c */ /* 0x000fe20000701670 */
[----:B--2---:R-:W-:Y:S01]  /*3760*/  IMAD.IADD R64, R64, 0x1, R17 ;  /* 0x0000000140407824 */ /* 0x004fe200078e0211 */
[----:B------:R-:W-:-:S02]  /*3770*/  ISETP.GE.AND P2, PT, R37, 0x19, PT ;  /* 0x000000192500780c */ /* 0x000fc40003f46270 */
[----:B------:R-:W-:Y:S01]  /*3780*/  FSEL R6, R6, -INF , !P0 ;  /* 0xff80000006067808 */ /* 0x000fe20004000000 */
[----:B------:R-:W2:Y:S01]  /*3790*/  MUFU.TANH R119, R58 ;  /* 0x0000003a00777308 */ /* 0x000ea20000002400 */
[----:B------:R-:W-:Y:S02]  /*37a0*/  ISETP.GT.AND P0, PT, R67, 0x18, !P2 ;  /* 0x000000184300780c */ /* 0x000fe40005704270 */
[----:B------:R-:W-:Y:S02]  /*37b0*/  P2R R56, PR, RZ, 0x4 ;  /* 0x00000004ff387803 */ /* 0x000fe40000000000 */
[----:B------:R-:W-:Y:S02]  /*37c0*/  ISETP.LT.OR P0, PT, R68, 0x19, P0 ;  /* 0x000000194400780c */ /* 0x000fe40000701670 */
[----:B------:R-:W-:Y:S01]  /*37d0*/  ISETP.GE.AND P2, PT, R37, 0x1a, PT ;  /* 0x0000001a2500780c */ /* 0x000fe20003f46270 */
[----:B------:R-:W3:Y:S01]  /*37e0*/  MUFU.TANH R139, R59 ;  /* 0x0000003b008b7308 */ /* 0x000ee20000002400 */
[----:B------:R-:W-:-:S02]  /*37f0*/  FSEL R4, R4, -INF , !P0 ;  /* 0xff80000004047808 */ /* 0x000fc40004000000 */
[----:B------:R-:W-:Y:S02]  /*3800*/  ISETP.GT.AND P0, PT, R67, 0x19, !P2 ;  /* 0x000000194300780c */ /* 0x000fe40005704270 */
[----:B------:R-:W-:Y:S02]  /*3810*/  P2R R9, PR, RZ, 0x4 ;  /* 0x00000004ff097803 */ /* 0x000fe40000000000 */
[----:B------:R-:W-:Y:S01]  /*3820*/  ISETP.LT.OR P0, PT, R68, 0x1a, P0 ;  /* 0x0000001a4400780c */ /* 0x000fe20000701670 */
[----:B------:R-:W4:Y:S01]  /*3830*/  MUFU.TANH R155, R42 ;  /* 0x0000002a009b7308 */ /* 0x000f220000002400 */
[----:B------:R-:W-:Y:S02]  /*3840*/  ISETP.GE.AND P2, PT, R37, 0x21, PT ;  /* 0x000000212500780c */ /* 0x000fe40003f46270 */
[----:B------:R-:W-:Y:S02]  /*3850*/  FSEL R8, R69, -INF , !P0 ;  /* 0xff80000045087808 */ /* 0x000fe40004000000 */
[----:B------:R-:W-:-:S02]  /*3860*/  ISETP.GT.AND P0, PT, R67, 0x20, !P2 ;  /* 0x000000204300780c */ /* 0x000fc40005704270 */
[----:B------:R-:W-:Y:S01]  /*3870*/  P2R R53, PR, RZ, 0x4 ;  /* 0x00000004ff357803 */ /* 0x000fe20000000000 */
[----:B------:R-:W1:Y:S01]  /*3880*/  MUFU.TANH R153, R43 ;  /* 0x0000002b00997308 */ /* 0x000e620000002400 */
[----:B------:R-:W-:Y:S02]  /*3890*/  ISETP.LT.OR P0, PT, R68, 0x21, P0 ;  /* 0x000000214400780c */ /* 0x000fe40000701670 */
[----:B------:R-:W-:Y:S02]  /*38a0*/  ISETP.GE.AND P2, PT, R37, 0x22, PT ;  /* 0x000000222500780c */ /* 0x000fe40003f46270 */
[----:B------:R-:W-:Y:S02]  /*38b0*/  FSEL R32, R21, -INF , !P0 ;  /* 0xff80000015207808 */ /* 0x000fe40004000000 */
[----:B------:R-:W-:Y:S01]  /*38c0*/  ISETP.GT.AND P0, PT, R67, 0x21, !P2 ;  /* 0x000000214300780c */ /* 0x000fe20005704270 */
[----:B------:R-:W1:Y:S01]  /*38d0*/  MUFU.TANH R151, R34 ;  /* 0x0000002200977308 */ /* 0x000e620000002400 */
[----:B------:R-:W-:-:S02]  /*38e0*/  P2R R52, PR, RZ, 0x4 ;  /* 0x00000004ff347803 */ /* 0x000fc40000000000 */
[----:B------:R-:W-:Y:S02]  /*38f0*/  ISETP.LT.OR P0, PT, R68, 0x22, P0 ;  /* 0x000000224400780c */ /* 0x000fe40000701670 */
[----:B------:R-:W-:Y:S02]  /*3900*/  ISETP.GE.AND P2, PT, R37, 0x29, PT ;  /* 0x000000292500780c */ /* 0x000fe40003f46270 */
[----:B------:R-:W-:Y:S01]  /*3910*/  FSEL R126, R126, -INF , !P0 ;  /* 0xff8000007e7e7808 */ /* 0x000fe20004000000 */
[----:B------:R-:W1:Y:S01]  /*3920*/  MUFU.TANH R143, R35 ;  /* 0x00000023008f7308 */ /* 0x000e620000002400 */
[----:B------:R-:W-:Y:S02]  /*3930*/  ISETP.GT.AND P0, PT, R67, 0x28, !P2 ;  /* 0x000000284300780c */ /* 0x000fe40005704270 */
[----:B------:R-:W-:Y:S02]  /*3940*/  P2R R49, PR, RZ, 0x4 ;  /* 0x00000004ff317803 */ /* 0x000fe40000000000 */
[----:B------:R-:W-:-:S02]  /*3950*/  ISETP.LT.OR P0, PT, R68, 0x29, P0 ;  /* 0x000000294400780c */ /* 0x000fc40000701670 */
[----:B------:R-:W-:Y:S01]  /*3960*/  ISETP.GE.AND P2, PT, R37, 0x2a, PT ;  /* 0x0000002a2500780c */ /* 0x000fe20003f46270 */
[----:B------:R-:W1:Y:S01]  /*3970*/  MUFU.TANH R129, R54 ;  /* 0x0000003600817308 */ /* 0x000e620000002400 */
[----:B------:R-:W-:Y:S02]  /*3980*/  FSEL R28, R0, -INF , !P0 ;  /* 0xff800000001c7808 */ /* 0x000fe40004000000 */
[----:B------:R-:W-:Y:S02]  /*3990*/  ISETP.GT.AND P0, PT, R67, 0x29, !P2 ;  /* 0x000000294300780c */ /* 0x000fe40005704270 */
[----:B------:R-:W-:Y:S02]  /*39a0*/  P2R R48, PR, RZ, 0x4 ;  /* 0x00000004ff307803 */ /* 0x000fe40000000000 */
[----:B------:R-:W-:Y:S01]  /*39b0*/  ISETP.LT.OR P0, PT, R68, 0x2a, P0 ;  /* 0x0000002a4400780c */ /* 0x000fe20000701670 */
[----:B------:R-:W1:Y:S01]  /*39c0*/  MUFU.TANH R137, R55 ;  /* 0x0000003700897308 */ /* 0x000e620000002400 */
[----:B------:R-:W-:-:S02]  /*39d0*/  ISETP.GE.AND P2, PT, R37, 0x31, PT ;  /* 0x000000312500780c */ /* 0x000fc40003f46270 */
[----:B------:R-:W-:Y:S02]  /*39e0*/  FSEL R128, R128, -INF , !P0 ;  /* 0xff80000080807808 */ /* 0x000fe40004000000 */
[----:B------:R-:W-:Y:S02]  /*39f0*/  ISETP.GT.AND P0, PT, R67, 0x30, !P2 ;  /* 0x000000304300780c */ /* 0x000fe40005704270 */
[----:B------:R-:W-:Y:S01]  /*3a00*/  P2R R45, PR, RZ, 0x4 ;  /* 0x00000004ff2d7803 */ /* 0x000fe20000000000 */
[----:B------:R-:W1:Y:S01]  /*3a10*/  MUFU.TANH R133, R133 ;  /* 0x0000008500857308 */ /* 0x000e620000002400 */
[----:B------:R-:W-:Y:S02]  /*3a20*/  ISETP.LT.OR P0, PT, R68, 0x31, P0 ;  /* 0x000000314400780c */ /* 0x000fe40000701670 */
[----:B------:R-:W-:Y:S02]  /*3a30*/  ISETP.GE.AND P2, PT, R37, 0x32, PT ;  /* 0x000000322500780c */ /* 0x000fe40003f46270 */
[----:B------:R-:W-:-:S02]  /*3a40*/  FSEL R152, R152, -INF , !P0 ;  /* 0xff80000098987808 */ /* 0x000fc40004000000 */
[----:B------:R-:W-:Y:S01]  /*3a50*/  ISETP.GT.AND P0, PT, R67, 0x31, !P2 ;  /* 0x000000314300780c */ /* 0x000fe20005704270 */
[----:B------:R-:W1:Y:S01]  /*3a60*/  MUFU.TANH R131, R31 ;  /* 0x0000001f00837308 */ /* 0x000e620000002400 */
[----:B------:R-:W-:Y:S02]  /*3a70*/  P2R R44, PR, RZ, 0x4 ;  /* 0x00000004ff2c7803 */ /* 0x000fe40000000000 */
[----:B------:R-:W-:Y:S02]  /*3a80*/  ISETP.LT.OR P0, PT, R68, 0x32, P0 ;  /* 0x000000324400780c */ /* 0x000fe40000701670 */
[----:B------:R-:W-:Y:S02]  /*3a90*/  ISETP.GE.AND P2, PT, R37, 0x39, PT ;  /* 0x000000392500780c */ /* 0x000fe40003f46270 */
[----:B------:R-:W-:Y:S01]  /*3aa0*/  FSEL R142, R142, -INF , !P0 ;  /* 0xff8000008e8e7808 */ /* 0x000fe20004000000 */
[----:B------:R-:W1:Y:S01]  /*3ab0*/  MUFU.TANH R30, R30 ;  /* 0x0000001e001e7308 */ /* 0x000e620000002400 */
[----:B------:R-:W-:-:S02]  /*3ac0*/  ISETP.GT.AND P0, PT, R67, 0x38, !P2 ;  /* 0x000000384300780c */ /* 0x000fc40005704270 */
[----:B------:R-:W-:Y:S02]  /*3ad0*/  P2R R41, PR, RZ, 0x4 ;  /* 0x00000004ff297803 */ /* 0x000fe40000000000 */
[----:B------:R-:W-:Y:S02]  /*3ae0*/  ISETP.LT.OR P0, PT, R68, 0x39, P0 ;  /* 0x000000394400780c */ /* 0x000fe40000701670 */
[----:B------:R-:W-:Y:S01]  /*3af0*/  ISETP.GE.AND P2, PT, R37, 0x3a, PT ;  /* 0x0000003a2500780c */ /* 0x000fe20003f46270 */
[----:B------:R-:W1:Y:S01]  /*3b00*/  MUFU.TANH R18, R18 ;  /* 0x0000001200127308 */ /* 0x000e620000002400 */
[----:B------:R-:W-:Y:S02]  /*3b10*/  FSEL R148, R148, -INF , !P0 ;  /* 0xff80000094947808 */ /* 0x000fe40004000000 */
[----:B------:R-:W-:Y:S02]  /*3b20*/  ISETP.GT.AND P0, PT, R67, 0x39, !P2 ;  /* 0x000000394300780c */ /* 0x000fe40005704270 */
[----:B------:R-:W-:-:S02]  /*3b30*/  P2R R40, PR, RZ, 0x4 ;  /* 0x00000004ff287803 */ /* 0x000fc40000000000 */
[----:B------:R-:W-:Y:S01]  /*3b40*/  ISETP.LT.OR P0, PT, R68, 0x3a, P0 ;  /* 0x0000003a4400780c */ /* 0x000fe20000701670 */
[----:B------:R-:W1:Y:S01]  /*3b50*/  MUFU.TANH R125, R27 ;  /* 0x0000001b007d7308 */ /* 0x000e620000002400 */
[----:B------:R-:W-:Y:S02]  /*3b60*/  ISETP.GE.AND P2, PT, R37, 0x41, PT ;  /* 0x000000412500780c */ /* 0x000fe40003f46270 */
[----:B------:R-:W-:Y:S02]  /*3b70*/  FSEL R150, R150, -INF , !P0 ;  /* 0xff80000096967808 */ /* 0x000fe40004000000 */
[----:B------:R-:W-:Y:S02]  /*3b80*/  ISETP.GT.AND P0, PT, R67, 0x40, !P2 ;  /* 0x000000404300780c */ /* 0x000fe40005704270 */
[----:B------:R-:W-:Y:S01]  /*3b90*/  P2R R39, PR, RZ, 0x4 ;  /* 0x00000004ff277803 */ /* 0x000fe20000000000 */
[----:B------:R-:W1:Y:S01]  /*3ba0*/  MUFU.TANH R141, R50 ;  /* 0x00000032008d7308 */ /* 0x000e620000002400 */
[----:B------:R-:W-:-:S02]  /*3bb0*/  ISETP.LT.OR P0, PT, R68, 0x41, P0 ;  /* 0x000000414400780c */ /* 0x000fc40000701670 */
[----:B------:R-:W-:Y:S02]  /*3bc0*/  ISETP.GE.AND P2, PT, R37, 0x42, PT ;  /* 0x000000422500780c */ /* 0x000fe40003f46270 */
[----:B------:R-:W-:Y:S02]  /*3bd0*/  FSEL R160, R160, -INF , !P0 ;  /* 0xff800000a0a07808 */ /* 0x000fe40004000000 */
[----:B------:R-:W-:Y:S01]  /*3be0*/  ISETP.GT.AND P0, PT, R67, 0x41, !P2 ;  /* 0x000000414300780c */ /* 0x000fe20005704270 */
[----:B------:R-:W1:Y:S01]  /*3bf0*/  MUFU.TANH R159, R51 ;  /* 0x00000033009f7308 */ /* 0x000e620000002400 */
[----:B------:R-:W-:Y:S02]  /*3c00*/  P2R R33, PR, RZ, 0x4 ;  /* 0x00000004ff217803 */ /* 0x000fe40000000000 */
[----:B------:R-:W-:Y:S02]  /*3c10*/  ISETP.LT.OR P0, PT, R68, 0x42, P0 ;  /* 0x000000424400780c */ /* 0x000fe40000701670 */
[----:B------:R-:W-:-:S02]  /*3c20*/  ISETP.GE.AND P2, PT, R37, 0x49, PT ;  /* 0x000000492500780c */ /* 0x000fc40003f46270 */
[----:B------:R-:W-:Y:S01]  /*3c30*/  FSEL R158, R158, -INF , !P0 ;  /* 0xff8000009e9e7808 */ /* 0x000fe20004000000 */
[----:B------:R-:W1:Y:S01]  /*3c40*/  MUFU.TANH R149, R46 ;  /* 0x0000002e00957308 */ /* 0x000e620000002400 */
[----:B------:R-:W-:Y:S02]  /*3c50*/  ISETP.GT.AND P0, PT, R67, 0x48, !P2 ;  /* 0x000000484300780c */ /* 0x000fe40005704270 */
[----:B------:R-:W-:Y:S02]  /*3c60*/  P2R R29, PR, RZ, 0x4 ;  /* 0x00000004ff1d7803 */ /* 0x000fe40000000000 */
[----:B------:R-:W-:Y:S02]  /*3c70*/  ISETP.LT.OR P0, PT, R68, 0x49, P0 ;  /* 0x000000494400780c */ /* 0x000fe40000701670 */
[----:B------:R-:W-:Y:S01]  /*3c80*/  ISETP.GE.AND P2, PT, R37, 0x4a, PT ;  /* 0x0000004a2500780c */ /* 0x000fe20003f46270 */
[----:B------:R-:W1:Y:S01]  /*3c90*/  MUFU.TANH R10, R10 ;  /* 0x0000000a000a7308 */ /* 0x000e620000002400 */
[----:B------:R-:W-:-:S02]  /*3ca0*/  FSEL R156, R156, -INF , !P0 ;  /* 0xff8000009c9c7808 */ /* 0x000fc40004000000 */
[----:B------:R-:W-:Y:S02]  /*3cb0*/  ISETP.GT.AND P0, PT, R67, 0x49, !P2 ;  /* 0x000000494300780c */ /* 0x000fe40005704270 */
[----:B------:R-:W-:Y:S02]  /*3cc0*/  P2R R25, PR, RZ, 0x4 ;  /* 0x00000004ff197803 */ /* 0x000fe40000000000 */
[----:B------:R-:W-:Y:S01]  /*3cd0*/  ISETP.LT.OR P0, PT, R68, 0x4a, P0 ;  /* 0x0000004a4400780c */ /* 0x000fe20000701670 */
[----:B------:R5:W1:Y:S01]  /*3ce0*/  MUFU.TANH R127, R26 ;  /* 0x0000001a007f7308 */ /* 0x000a620000002400 */
[----:B------:R-:W-:Y:S02]  /*3cf0*/  ISETP.GE.AND P2, PT, R37, 0x51, PT ;  /* 0x000000512500780c */ /* 0x000fe40003f46270 */
[----:B------:R-:W-:Y:S02]  /*3d00*/  FSEL R154, R154, -INF , !P0 ;  /* 0xff8000009a9a7808 */ /* 0x000fe40004000000 */
[----:B------:R-:W-:-:S02]  /*3d10*/  ISETP.GT.AND P0, PT, R67, 0x50, !P2 ;  /* 0x000000504300780c */ /* 0x000fc40005704270 */
[----:B------:R-:W-:Y:S02]  /*3d20*/  ISETP.GE.AND P6, PT, R37, 0x52, PT ;  /* 0x000000522500780c */ /* 0x000fe40003fc6270 */
[----:B------:R-:W-:Y:S02]  /*3d30*/  ISETP.LT.OR P0, PT, R68, 0x51, P0 ;  /* 0x000000514400780c */ /* 0x000fe40000701670 */
[----:B------:R-:W-:Y:S02]  /*3d40*/  P2R R60, PR, RZ, 0x20 ;  /* 0x00000020ff3c7803 */ /* 0x000fe40000000000 */
[----:B------:R-:W-:Y:S02]  /*3d50*/  FSEL R140, R140, -INF , !P0 ;  /* 0xff8000008c8c7808 */ /* 0x000fe40004000000 */
[----:B------:R-:W-:Y:S01]  /*3d60*/  ISETP.GT.AND P0, PT, R67, 0x51, !P6 ;  /* 0x000000514300780c */ /* 0x000fe20007704270 */
[----:B-----5:R-:W-:Y:S01]  /*3d70*/  IMAD.IADD R26, R65, 0x1, R17 ;  /* 0x00000001411a7824 */ /* 0x020fe200078e0211 */
[----:B------:R-:W-:-:S02]  /*3d80*/  ISETP.GE.AND P5, PT, R37, 0x59, PT ;  /* 0x000000592500780c */ /* 0x000fc40003fa6270 */
[----:B------:R-:W-:Y:S02]  /*3d90*/  ISETP.LT.OR P0, PT, R68, 0x52, P0 ;  /* 0x000000524400780c */ /* 0x000fe40000701670 */
[----:B------:R-:W-:Y:S02]  /*3da0*/  P2R R0, PR, RZ, 0x4 ;  /* 0x00000004ff007803 */ /* 0x000fe40000000000 */
[----:B------:R-:W-:Y:S02]  /*3db0*/  FSEL R138, R138, -INF , !P0 ;  /* 0xff8000008a8a7808 */ /* 0x000fe40004000000 */
[----:B------:R-:W-:Y:S02]  /*3dc0*/  ISETP.GT.AND P0, PT, R67, 0x58, !P5 ;  /* 0x000000584300780c */ /* 0x000fe40006f04270 */
[----:B------:R-:W-:Y:S02]  /*3dd0*/  ISETP.GE.AND P2, PT, R37, 0x1, PT ;  /* 0x000000012500780c */ /* 0x000fe40003f46270 */
[----:B------:R-:W-:-:S02]  /*3de0*/  ISETP.LT.OR P0, PT, R68, 0x59, P0 ;  /* 0x000000594400780c */ /* 0x000fc40000701670 */
[----:B------:R-:W-:Y:S02]  /*3df0*/  P2R R21, PR, RZ, 0x4 ;  /* 0x00000004ff157803 */ /* 0x000fe40000000000 */
[----:B------:R-:W-:Y:S02]  /*3e00*/  FSEL R136, R136, -INF , !P0 ;  /* 0xff80000088887808 */ /* 0x000fe40004000000 */
[----:B------:R-:W-:Y:S02]  /*3e10*/  ISETP.GT.AND P0, PT, R67, RZ, !P2 ;  /* 0x000000ff4300720c */ /* 0x000fe40005704270 */
[----:B------:R-:W-:Y:S01]  /*3e20*/  ISETP.GE.AND P2, PT, R37, 0x5a, PT ;  /* 0x0000005a2500780c */ /* 0x000fe20003f46270 */
[----:B------:R-:W-:Y:S01]  /*3e30*/  FMUL.FTZ R37, R14, c[0x0][0x320] ;  /* 0x0000c8000e257a20 */ /* 0x000fe20000410000 */
[----:B------:R-:W-:Y:S01]  /*3e40*/  ISETP.LT.OR P0, PT, R68, 0x1, P0 ;  /* 0x000000014400780c */ /* 0x000fe20000701670 */
[----:B------:R-:W-:Y:S01]  /*3e50*/  FMUL.FTZ R14, R15, c[0x0][0x320] ;  /* 0x0000c8000f0e7a20 */ /* 0x000fe20000410000 */
[----:B------:R-:W-:Y:S01]  /*3e60*/  IMNMX R63, R26, R63, PT ;  /* 0x0000003f1a3f7217 */ /* 0x000fe20003800200 */
[----:B------:R-:W-:Y:S01]  /*3e70*/  FMUL.FTZ R15, R22, c[0x0][0x320] ;  /* 0x0000c800160f7a20 */ /* 0x000fe20000410000 */
[----:B------:R-:W-:Y:S01]  /*3e80*/  FSEL R7, R7, -INF , !P0 ;  /* 0xff80000007077808 */ /* 0x000fe20004000000 */
[----:B------:R-:W-:Y:S01]  /*3e90*/  FMUL.FTZ R22, R23, c[0x0][0x320] ;  /* 0x0000c80017167a20 */ /* 0x000fe20000410000 */
[----:B------:R-:W-:Y:S01]  /*3ea0*/  ISETP.GT.AND P0, PT, R67, 0x59, !P2 ;  /* 0x000000594300780c */ /* 0x000fe20005704270 */
[----:B------:R-:W1:Y:S03]  /*3eb0*/  MUFU.TANH R37, R37 ;  /* 0x0000002500257308 */ /* 0x000e660000002400 */
[----:B------:R-:W-:-:S04]  /*3ec0*/  ISETP.LT.OR P0, PT, R68, 0x5a, P0 ;  /* 0x0000005a4400780c */ /* 0x000fc80000701670 */
[----:B------:R-:W-:Y:S01]  /*3ed0*/  FSEL R134, R134, -INF , !P0 ;  /* 0xff80000086867808 */ /* 0x000fe20004000000 */
[----:B------:R-:W1:Y:S01]  /*3ee0*/  MUFU.TANH R14, R14 ;  /* 0x0000000e000e7308 */ /* 0x000e620000002400 */
[----:B------:R-:W-:-:S07]  /*3ef0*/  PLOP3.LUT P0, PT, PT, PT, UP1, 0x40, 0x0 ;  /* 0x000000000000781c */ /* 0x000fce0003f0e818 */
[----:B------:R-:W1:Y:S08]  /*3f00*/  MUFU.TANH R15, R15 ;  /* 0x0000000f000f7308 */ /* 0x000e700000002400 */
[----:B------:R-:W1:Y:S08]  /*3f10*/  MUFU.TANH R22, R22 ;  /* 0x0000001600167308 */ /* 0x000e700000002400 */
[----:B------:R1:W1:Y:S01]  /*3f20*/  MUFU.TANH R23, R11 ;  /* 0x0000000b00177308 */ /* 0x0002620000002400 */
[----:B------:R-:W-:Y:S05]  /*3f30*/  @P0 BRA `(.L_x_28) ;  /* 0x0000015000000947 */ /* 0x000fea0003800000 */
[----:B--234-:R-:W-:Y:S01]  /*3f40*/  IMAD.U32 R26, RZ, RZ, UR8 ;  /* 0x00000008ff1a7e24 */ /* 0x01cfe2000f8e00ff */
[----:B------:R-:W-:Y:S04]  /*3f50*/  BSSY B0, `(.L_x_29) ;  /* 0x000000f000007945 */ /* 0x000fe80003800000 */
[----:B------:R-:W-:-:S04]  /*3f60*/  IADD3 R17, R26, -c[0x0][0x168], R17 ;  /* 0x80005a001a117a10 */ /* 0x000fc80007ffe011 */
[----:B------:R-:W-:-:S13]  /*3f70*/  ISETP.GT.AND P0, PT, R17, -0x1, PT ;  /* 0xffffffff1100780c */ /* 0x000fda0003f04270 */
[----:B------:R-:W-:Y:S05]  /*3f80*/  @P0 BRA `(.L_x_30) ;  /* 0x0000007000000947 */ /* 0x000fea0003800000 */
[----:B-1----:R-:W-:Y:S01]  /*3f90*/  IMAD.MOV.U32 R11, RZ, RZ, c[0x0][0x32c] ;  /* 0x0000cb00ff0b7624 */ /* 0x002fe200078e00ff */
[----:B------:R-:W-:-:S04]  /*3fa0*/  LOP3.LUT R17, RZ, R17, RZ, 0x33, !PT ;  /* 0x00000011ff117212 */ /* 0x000fc800078e33ff */
[----:B------:R-:W-:-:S13]  /*3fb0*/  ISETP.NE.AND P0, PT, R11, 0x1, PT ;  /* 0x000000010b00780c */ /* 0x000fda0003f05270 */
[----:B------:R-:W-:-:S05]  /*3fc0*/  @P0 IMAD.HI.U32 R11, R17, c[0x0][0x330], RZ ;  /* 0x0000cc00110b0a27 */ /* 0x000fca00078e00ff */
[----:B------:R-:W-:-:S04]  /*3fd0*/  @P0 SHF.R.U32.HI R17, RZ, c[0x0][0x334], R11 ;  /* 0x0000cd00ff110a19 */ /* 0x000fc8000001160b */
[----:B------:R-:W-:Y:S01]  /*3fe0*/  LOP3.LUT R17, RZ, R17, RZ, 0x33, !PT ;  /* 0x00000011ff117212 */ /* 0x000fe200078e33ff */
[----:B------:R-:W-:Y:S05]  /*3ff0*/  BRA `(.L_x_31) ;  /* 0x0000004000007947 */ /* 0x000fea0003800000 */
.L_x_30:
[----:B-1----:R-:W-:-:S04]  /*4000*/  MOV R11, c[0x0][0x32c] ;  /* 0x0000cb00000b7a02 */ /* 0x002fc80000000f00 */
[----:B------:R-:W-:-:S13]  /*4010*/  ISETP.NE.AND P0, PT, R11, 0x1, PT ;  /* 0x000000010b00780c */ /* 0x000fda0003f05270 */
[----:B------:R-:W-:-:S05]  /*4020*/  @P0 IMAD.HI.U32 R11, R17, c[0x0][0x330], RZ ;  /* 0x0000cc00110b0a27 */ /* 0x000fca00078e00ff */
[----:B------:R-:W-:Y:S02]  /*4030*/  @P0 SHF.R.U32.HI R17, RZ, c[0x0][0x334], R11 ;  /* 0x0000cd00ff110a19 */ /* 0x000fe4000001160b */
.L_x_31:
[----:B------:R-:W-:Y:S05]  /*4040*/  BSYNC B0 ;  /* 0x0000000000007941 */ /* 0x000fea0003800000 */
.L_x_29:
[----:B------:R-:W-:-:S05]  /*4050*/  IMAD R17, R17, c[0x0][0x32c], R62 ;  /* 0x0000cb0011117a24 */ /* 0x000fca00078e023e */
[----:B------:R-:W-:Y:S02]  /*4060*/  IADD3 R26, R17, c[0x0][0x32c], RZ ;  /* 0x0000cb00111a7a10 */ /* 0x000fe40007ffe0ff */
[----:B------:R-:W-:Y:S02]  /*4070*/  IMNMX R64, R64, R17, !PT ;  /* 0x0000001140407217 */ /* 0x000fe40007800200 */
[----:B------:R-:W-:Y:S02]  /*4080*/  IMNMX R63, R63, R26, PT ;  /* 0x0000001a3f3f7217 */ /* 0x000fe40003800200 */
.L_x_28:
[----:B--234-:R-:W-:Y:S01]  /*4090*/  ISETP.NE.AND P0, PT, R66, RZ, PT ;  /* 0x000000ff4200720c */ /* 0x01cfe20003f05270 */
[----:B------:R-:W-:Y:S01]  /*40a0*/  IMAD.SHL.U32 R212, R2, 0x2, RZ ;  /* 0x0000000202d47824 */ /* 0x000fe200078e00ff */
[C---:B------:R-:W-:Y:S01]  /*40b0*/  ISETP.GT.AND P6, PT, R64.reuse, 0x51, !P6 ;  /* 0x000000514000780c */ /* 0x040fe200077c4270 */
[----:B------:R-:W-:Y:S01]  /*40c0*/  ULDC.64 UR4, c[0x0][0x2c8] ;  /* 0x0000b20000047ab9 */ /* 0x000fe20000000a00 */
[C---:B------:R-:W-:Y:S01]  /*40d0*/  ISETP.GT.AND P0, PT, R64.reuse, 0x1, !P0 ;  /* 0x000000014000780c */ /* 0x040fe20004704270 */
[----:B------:R-:W-:Y:S01]  /*40e0*/  IMAD R210, R5, 0x2, R212 ;  /* 0x0000000205d27824 */ /* 0x000fe200078e02d4 */
[C---:B------:R-:W-:Y:S01]  /*40f0*/  ISETP.GT.AND P5, PT, R64.reuse, 0x58, !P5 ;  /* 0x000000584000780c */ /* 0x040fe20006fa4270 */
[----:B------:R-:W-:Y:S01]  /*4100*/  LDSM.16.MT88.4 R76, [R212+0x3100] ;  /* 0x00310000d44c783b */ /* 0x000fe20000004200 */
[----:B------:R-:W-:Y:S01]  /*4110*/  ISETP.LT.OR P0, PT, R63, 0x2, P0 ;  /* 0x000000023f00780c */ /* 0x000fe20000701670 */
[----:B------:R-:W-:Y:S01]  /*4120*/  IMAD R208, R3, 0x2, R210 ;  /* 0x0000000203d07824 */ /* 0x000fe200078e02d2 */
[----:B------:R-:W-:Y:S01]  /*4130*/  ISETP.LT.OR P6, PT, R63, 0x52, P6 ;  /* 0x000000523f00780c */ /* 0x000fe200037c1670 */
[----:B------:R-:W-:Y:S01]  /*4140*/  IMAD R209, R3, 0x2, R212 ;  /* 0x0000000203d17824 */ /* 0x000fe200078e02d4 */
[----:B-1----:R-:W-:Y:S01]  /*4150*/  FSEL R23, R23, -INF , !P0 ;  /* 0xff80000017177808 */ /* 0x002fe20004000000 */
[----:B------:R-:W-:Y:S01]  /*4160*/  LDSM.16.MT88.4 R108, [R212+0x100] ;  /* 0x00010000d46c783b */ /* 0x000fe20000004200 */
[----:B------:R-:W-:Y:S01]  /*4170*/  ISETP.NE.AND P0, PT, R61, RZ, PT ;  /* 0x000000ff3d00720c */ /* 0x000fe20003f05270 */
[----:B------:R-:W-:Y:S01]  /*4180*/  UIMAD.WIDE.U32 UR22, UR21, UR4, URZ ;  /* 0x00000004151672a5 */ /* 0x000fe2000f8e003f */
[C---:B------:R-:W-:Y:S01]  /*4190*/  ISETP.GT.AND P2, PT, R64.reuse, 0x59, !P2 ;  /* 0x000000594000780c */ /* 0x040fe20005744270 */
[----:B------:R-:W-:Y:S01]  /*41a0*/  LDSM.16.MT88.4 R84, [R208+0x100] ;  /* 0x00010000d054783b */ /* 0x000fe20000004200 */
[----:B------:R-:W-:Y:S01]  /*41b0*/  ISETP.GT.AND P0, PT, R64, 0x8, !P0 ;  /* 0x000000084000780c */ /* 0x000fe20004704270 */
[----:B------:R-:W-:Y:S01]  /*41c0*/  @UP2 USHF.R.U32.HI UR21, URZ, UR5, UR23 ;  /* 0x000000053f152299 */ /* 0x000fe20008011617 */
[C---:B------:R-:W-:Y:S01]  /*41d0*/  ISETP.LT.OR P5, PT, R63.reuse, 0x59, P5 ;  /* 0x000000593f00780c */ /* 0x040fe20002fa1670 */
[----:B------:R-:W-:Y:S01]  /*41e0*/  LDSM.16.MT88.4 R100, [R210+0x100] ;  /* 0x00010000d264783b */ /* 0x000fe20000004200 */
[----:B------:R-:W-:Y:S01]  /*41f0*/  ISETP.LT.OR P0, PT, R63, 0x9, P0 ;  /* 0x000000093f00780c */ /* 0x000fe20000701670 */
[----:B------:R-:W-:Y:S01]  /*4200*/  UIADD3 UR4, UR20, UR21, URZ ;  /* 0x0000001514047290 */ /* 0x000fe2000fffe03f */
[----:B------:R-:W-:Y:S01]  /*4210*/  FSEL R131, R131, -INF , !P6 ;  /* 0xff80000083837808 */ /* 0x000fe20007000000 */
[----:B------:R-:W-:Y:S01]  /*4220*/  LDSM.16.MT88.4 R92, [R209+0x100] ;  /* 0x00010000d15c783b */ /* 0x000fe20000004200 */
[----:B------:R-:W-:Y:S01]  /*4230*/  FSEL R19, R37, -INF , !P0 ;  /* 0xff80000025137808 */ /* 0x000fe20004000000 */
[----:B------:R-:W-:Y:S01]  /*4240*/  ULDC UR20, c[0x0][0x328] ;  /* 0x0000ca0000147ab9 */ /* 0x000fe20000000800 */
[----:B------:R-:W-:Y:S01]  /*4250*/  ISETP.NE.AND P0, PT, R60, RZ, PT ;  /* 0x000000ff3c00720c */ /* 0x000fe20003f05270 */
[----:B------:R-:W-:Y:S01]  /*4260*/  LDSM.16.MT88.4 R68, [R210+0x3100] ;  /* 0x00310000d244783b */ /* 0x000fe20000004200 */
[----:B------:R-:W-:Y:S01]  /*4270*/  ISETP.LT.OR P2, PT, R63, 0x5a, P2 ;  /* 0x0000005a3f00780c */ /* 0x000fe20001741670 */
[----:B------:R-:W-:Y:S01]  /*4280*/  UIADD3 UR20, UR4, UR20, URZ ;  /* 0x0000001404147290 */ /* 0x000fe2000fffe03f */
[----:B------:R-:W-:-:S02]  /*4290*/  ISETP.GT.AND P0, PT, R64, 0x9, !P0 ;  /* 0x000000094000780c */ /* 0x000fc40004704270 */
[----:B------:R-:W-:Y:S02]  /*42a0*/  FSEL R127, R127, -INF , !P5 ;  /* 0xff8000007f7f7808 */ /* 0x000fe40006800000 */
[----:B------:R-:W-:Y:S02]  /*42b0*/  ISETP.LT.OR P0, PT, R63, 0xa, P0 ;  /* 0x0000000a3f00780c */ /* 0x000fe40000701670 */
[----:B------:R-:W-:Y:S02]  /*42c0*/  FSEL R125, R125, -INF , !P2 ;  /* 0xff8000007d7d7808 */ /* 0x000fe40005000000 */
[----:B------:R-:W-:Y:S02]  /*42d0*/  FSEL R17, R14, -INF , !P0 ;  /* 0xff8000000e117808 */ /* 0x000fe40004000000 */
[----:B------:R-:W-:Y:S02]  /*42e0*/  ISETP.NE.AND P0, PT, R57, RZ, PT ;  /* 0x000000ff3900720c */ /* 0x000fe40003f05270 */
[----:B------:R-:W-:-:S02]  /*42f0*/  IADD3 R168, R36, -0x2, RZ ;  /* 0xfffffffe24a87810 */ /* 0x000fc40007ffe0ff */
[----:B------:R-:W-:-:S04]  /*4300*/  ISETP.GT.AND P0, PT, R64, 0x10, !P0 ;  /* 0x000000104000780c */ /* 0x000fc80004704270 */
[----:B------:R-:W-:-:S04]  /*4310*/  ISETP.LT.OR P0, PT, R63, 0x11, P0 ;  /* 0x000000113f00780c */ /* 0x000fc80000701670 */
[----:B------:R-:W-:Y:S02]  /*4320*/  FSEL R15, R15, -INF , !P0 ;  /* 0xff8000000f0f7808 */ /* 0x000fe40004000000 */
[----:B------:R-:W-:-:S04]  /*4330*/  ISETP.NE.AND P0, PT, R13, RZ, PT ;  /* 0x000000ff0d00720c */ /* 0x000fc80003f05270 */
[----:B------:R-:W-:-:S04]  /*4340*/  ISETP.GT.AND P0, PT, R64, 0x11, !P0 ;  /* 0x000000114000780c */ /* 0x000fc80004704270 */
[----:B------:R-:W-:-:S04]  /*4350*/  ISETP.LT.OR P0, PT, R63, 0x12, P0 ;  /* 0x000000123f00780c */ /* 0x000fc80000701670 */
[----:B------:R-:W-:Y:S02]  /*4360*/  FSEL R13, R22, -INF , !P0 ;  /* 0xff800000160d7808 */ /* 0x000fe40004000000 */
[----:B------:R-:W-:Y:S02]  /*4370*/  ISETP.NE.AND P0, PT, R56, RZ, PT ;  /* 0x000000ff3800720c */ /* 0x000fe40003f05270 */
[----:B------:R-:W-:Y:S02]  /*4380*/  LDSM.16.MT88.4 R56, [R209+0x3100] ;  /* 0x00310000d138783b */ /* 0x000fe40000004200 */
[----:B------:R-:W-:-:S04]  /*4390*/  ISETP.GT.AND P0, PT, R64, 0x18, !P0 ;  /* 0x000000184000780c */ /* 0x000fc80004704270 */
[----:B------:R-:W-:-:S04]  /*43a0*/  ISETP.LT.OR P0, PT, R63, 0x19, P0 ;  /* 0x000000193f00780c */ /* 0x000fc80000701670 */
[----:B------:R-:W-:Y:S02]  /*43b0*/  FSEL R11, R30, -INF , !P0 ;  /* 0xff8000001e0b7808 */ /* 0x000fe40004000000 */
[----:B------:R-:W-:-:S04]  /*43c0*/  ISETP.NE.AND P0, PT, R9, RZ, PT ;  /* 0x000000ff0900720c */ /* 0x000fc80003f05270 */
        /* <DEDUP_REMOVED lines=52> */
[----:B------:R-:W-:Y:S02]  /*4710*/  FMNMX.FTZ R21, R7, R24, !PT ;  /* 0x0000001807157209 */ /* 0x000fe40007810000 */
[----:B------:R-:W-:Y:S02]  /*4720*/  ISETP.GT.AND P0, PT, R64, RZ, !P0 ;  /* 0x000000ff4000720c */ /* 0x000fe40004704270 */
[----:B------:R-:W-:Y:S02]  /*4730*/  FMNMX.FTZ R21, R20, R21, !PT ;  /* 0x0000001514157209 */ /* 0x000fe40007810000 */
[----:B------:R-:W-:-:S02]  /*4740*/  ISETP.LT.OR P0, PT, R63, 0x1, P0 ;  /* 0x000000013f00780c */ /* 0x000fc40000701670 */
[----:B------:R-:W-:Y:S02]  /*4750*/  FMNMX.FTZ R21, R16, R21, !PT ;  /* 0x0000001510157209 */ /* 0x000fe40007810000 */
[----:B------:R-:W-:Y:S02]  /*4760*/  FSEL R10, R10, -INF , !P0 ;  /* 0xff8000000a0a7808 */ /* 0x000fe40004000000 */
[----:B------:R-:W-:Y:S02]  /*4770*/  FMNMX.FTZ R21, R12, R21, !PT ;  /* 0x000000150c157209 */ /* 0x000fe40007810000 */
[----:B------:R-:W-:Y:S02]  /*4780*/  FMNMX.FTZ R14, R10, R23, !PT ;  /* 0x000000170a0e7209 */ /* 0x000fe40007810000 */
[----:B------:R-:W-:Y:S02]  /*4790*/  FMNMX.FTZ R21, R6, R21, !PT ;  /* 0x0000001506157209 */ /* 0x000fe40007810000 */
[----:B------:R-:W-:-:S02]  /*47a0*/  FMNMX.FTZ R14, R19, R14, !PT ;  /* 0x0000000e130e7209 */ /* 0x000fc40007810000 */
[----:B------:R-:W-:Y:S02]  /*47b0*/  FMNMX.FTZ R21, R4, R21, !PT ;  /* 0x0000001504157209 */ /* 0x000fe40007810000 */
[----:B------:R-:W-:Y:S02]  /*47c0*/  FMNMX.FTZ R14, R17, R14, !PT ;  /* 0x0000000e110e7209 */ /* 0x000fe40007810000 */
        /* <DEDUP_REMOVED lines=25> */
[----:B------:R-:W-:Y:S02]  /*4960*/  ISETP.NE.AND P0, PT, R0, RZ, PT ;  /* 0x000000ff0000720c */ /* 0x000fe40003f05270 */
[----:B------:R-:W-:Y:S02]  /*4970*/  FMNMX.FTZ R21, R140, R21, !PT ;  /* 0x000000158c157209 */ /* 0x000fe40007810000 */
[----:B------:R-:W-:-:S02]  /*4980*/  FMNMX.FTZ R14, R155, R14, !PT ;  /* 0x0000000e9b0e7209 */ /* 0x000fc40007810000 */
[----:B------:R-:W-:Y:S02]  /*4990*/  FMNMX.FTZ R21, R138, R21, !PT ;  /* 0x000000158a157209 */ /* 0x000fe40007810000 */
[----:B------:R-:W-:Y:S02]  /*49a0*/  ISETP.GT.AND P0, PT, R64, 0x50, !P0 ;  /* 0x000000504000780c */ /* 0x000fe40004704270 */
[----:B------:R-:W-:Y:S02]  /*49b0*/  FMNMX.FTZ R21, R136, R21, !PT ;  /* 0x0000001588157209 */ /* 0x000fe40007810000 */
[----:B------:R-:W-:Y:S02]  /*49c0*/  FMNMX.FTZ R14, R153, R14, !PT ;  /* 0x0000000e990e7209 */ /* 0x000fe40007810000 */
[----:B------:R-:W-:Y:S02]  /*49d0*/  FMNMX.FTZ R0, R134, R21, !PT ;  /* 0x0000001586007209 */ /* 0x000fe40007810000 */
[----:B------:R-:W-:-:S02]  /*49e0*/  ISETP.LT.OR P0, PT, R63, 0x51, P0 ;  /* 0x000000513f00780c */ /* 0x000fc40000701670 */
[----:B------:R-:W-:Y:S01]  /*49f0*/  FMNMX.FTZ R14, R151, R14, !PT ;  /* 0x0000000e970e7209 */ /* 0x000fe20007810000 */
[----:B------:R-:W1:Y:S01]  /*4a00*/  SHFL.BFLY PT, R21, R0, 0x2, 0x1f ;  /* 0x0c401f0000157f89 */ /* 0x000e6200000e0000 */
[----:B------:R-:W-:Y:S02]  /*4a10*/  FSEL R133, R133, -INF , !P0 ;  /* 0xff80000085857808 */ /* 0x000fe40004000000 */
[----:B------:R-:W-:-:S04]  /*4a20*/  FMNMX.FTZ R14, R143, R14, !PT ;  /* 0x0000000e8f0e7209 */ /* 0x000fc80007810000 */
[----:B------:R-:W-:-:S04]  /*4a30*/  FMNMX.FTZ R14, R133, R14, !PT ;  /* 0x0000000e850e7209 */ /* 0x000fc80007810000 */
[----:B------:R-:W-:-:S04]  /*4a40*/  FMNMX.FTZ R14, R131, R14, !PT ;  /* 0x0000000e830e7209 */ /* 0x000fc80007810000 */
[----:B------:R-:W-:-:S04]  /*4a50*/  FMNMX.FTZ R14, R127, R14, !PT ;  /* 0x0000000e7f0e7209 */ /* 0x000fc80007810000 */
[----:B------:R-:W-:Y:S02]  /*4a60*/  FMNMX.FTZ R14, R125, R14, !PT ;  /* 0x0000000e7d0e7209 */ /* 0x000fe40007810000 */
[----:B-1----:R-:W-:-:S03]  /*4a70*/  FMNMX.FTZ R18, R0, R21, !PT ;  /* 0x0000001500127209 */ /* 0x002fc60007810000 */
[----:B------:R-:W1:Y:S04]  /*4a80*/  SHFL.BFLY PT, R21, R14, 0x2, 0x1f ;  /* 0x0c401f000e157f89 */ /* 0x000e6800000e0000 */
[----:B------:R-:W2:Y:S01]  /*4a90*/  SHFL.BFLY PT, R25, R18, 0x1, 0x1f ;  /* 0x0c201f0012197f89 */ /* 0x000ea200000e0000 */
[----:B-1----:R-:W-:Y:S02]  /*4aa0*/  FMNMX.FTZ R21, R14, R21, !PT ;  /* 0x000000150e157209 */ /* 0x002fe40007810000 */
[----:B--2---:R-:W-:-:S03]  /*4ab0*/  FMNMX.FTZ R0, R18, R25, !PT ;  /* 0x0000001912007209 */ /* 0x004fc60007810000 */
[----:B------:R-:W1:Y:S01]  /*4ac0*/  SHFL.BFLY PT, R116, R21, 0x1, 0x1f ;  /* 0x0c201f0015747f89 */ /* 0x000e6200000e0000 */
[C---:B------:R-:W-:Y:S01]  /*4ad0*/  FSETP.NEU.FTZ.AND P0, PT, R0.reuse, -INF , PT ;  /* 0xff8000000000780b */ /* 0x040fe20003f1d000 */
[----:B------:R-:W-:-:S05]  /*4ae0*/  FMUL.FTZ R135, R0, c[0x0][0x2d0] ;  /* 0x0000b40000877a20 */ /* 0x000fca0000410000 */
[----:B------:R-:W-:-:S05]  /*4af0*/  FSEL R135, R135, RZ, P0 ;  /* 0x000000ff87877208 */ /* 0x000fca0000000000 */
[--C-:B------:R-:W-:Y:S02]  /*4b00*/  FFMA.FTZ R50, R7, c[0x0][0x2d0], -R135.reuse ;  /* 0x0000b40007327a23 */ /* 0x100fe40000010887 */
[--C-:B------:R-:W-:Y:S02]  /*4b10*/  FFMA.FTZ R47, R24, c[0x0][0x2d0], -R135.reuse ;  /* 0x0000b400182f7a23 */ /* 0x100fe40000010887 */
[--C-:B------:R-:W-:Y:S01]  /*4b20*/  FFMA.FTZ R48, R20, c[0x0][0x2d0], -R135.reuse ;  /* 0x0000b40014307a23 */ /* 0x100fe20000010887 */
[----:B------:R-:W-:Y:S01]  /*4b30*/  LDSM.16.MT88.4 R24, [R212+0x900] ;  /* 0x00090000d418783b */ /* 0x000fe20000004200 */
[--C-:B------:R-:W-:Y:S01]  /*4b40*/  FFMA.FTZ R43, R16, c[0x0][0x2d0], -R135.reuse ;  /* 0x0000b400102b7a23 */ /* 0x100fe20000010887 */
[----:B------:R-:W-:Y:S01]  /*4b50*/  MUFU.EX2 R50, R50 ;  /* 0x0000003200327308 */ /* 0x000fe20000000800 */
[--C-:B------:R-:W-:Y:S01]  /*4b60*/  FFMA.FTZ R41, R6, c[0x0][0x2d0], -R135.reuse ;  /* 0x0000b40006297a23 */ /* 0x100fe20000010887 */
[----:B-1----:R-:W-:Y:S01]  /*4b70*/  FMNMX.FTZ R116, R116, R21, !PT ;  /* 0x0000001574747209 */ /* 0x002fe20007810000 */
[----:B------:R-:W-:-:S02]  /*4b80*/  FFMA.FTZ R42, R4, c[0x0][0x2d0], -R135 ;  /* 0x0000b400042a7a23 */ /* 0x000fc40000010887 */
[----:B------:R-:W1:Y:S01]  /*4b90*/  LDSM.16.MT88.4 R4, [R208+0x3100] ;  /* 0x00310000d004783b */ /* 0x000e620000004200 */
[C---:B------:R-:W-:Y:S01]  /*4ba0*/  FSETP.NEU.FTZ.AND P0, PT, R116.reuse, -INF , PT ;  /* 0xff8000007400780b */ /* 0x040fe20003f1d000 */
[----:B------:R-:W-:Y:S01]  /*4bb0*/  FMUL.FTZ R130, R116, c[0x0][0x2d0] ;  /* 0x0000b40074827a20 */ /* 0x000fe20000410000 */
[----:B------:R-:W2:Y:S01]  /*4bc0*/  MUFU.EX2 R47, R47 ;  /* 0x0000002f002f7308 */ /* 0x000ea20000000800 */
[--C-:B------:R-:W-:Y:S02]  /*4bd0*/  FFMA.FTZ R46, R12, c[0x0][0x2d0], -R135.reuse ;  /* 0x0000b4000c2e7a23 */ /* 0x100fe40000010887 */
[--C-:B------:R-:W-:Y:S01]  /*4be0*/  FFMA.FTZ R37, R8, c[0x0][0x2d0], -R135.reuse ;  /* 0x0000b40008257a23 */ /* 0x100fe20000010887 */
[----:B------:R-:W-:Y:S01]  /*4bf0*/  FSEL R130, R130, RZ, P0 ;  /* 0x000000ff82827208 */ /* 0x000fe20000000000 */
[--C-:B------:R-:W-:Y:S01]  /*4c00*/  FFMA.FTZ R51, R126, c[0x0][0x2d0], -R135.reuse ;  /* 0x0000b4007e337a23 */ /* 0x100fe20000010887 */
[----:B------:R-:W-:Y:S01]  /*4c10*/  PLOP3.LUT P0, PT, PT, PT, UP1, 0x40, 0x0 ;  /* 0x000000000000781c */ /* 0x000fe20003f0e818 */
[----:B------:R-:W-:Y:S01]  /*4c20*/  FFMA.FTZ R124, R32, c[0x0][0x2d0], -R135 ;  /* 0x0000b400207c7a23 */ /* 0x000fe20000010887 */
[----:B------:R-:W-:Y:S01]  /*4c30*/  MUFU.EX2 R48, R48 ;  /* 0x0000003000307308 */ /* 0x000fe20000000800 */
[--C-:B------:R-:W-:Y:S01]  /*4c40*/  FFMA.FTZ R49, R10, c[0x0][0x2d0], -R130.reuse ;  /* 0x0000b4000a317a23 */ /* 0x100fe20000010882 */
[----:B------:R-:W-:Y:S01]  /*4c50*/  LDSM.16.MT88.4 R32, [R210+0x3900] ;  /* 0x00390000d220783b */ /* 0x000fe20000004200 */
[----:B------:R-:W-:-:S02]  /*4c60*/  FFMA.FTZ R118, R23, c[0x0][0x2d0], -R130 ;  /* 0x0000b40017767a23 */ /* 0x000fc40000010882 */
[--C-:B------:R-:W-:Y:S01]  /*4c70*/  FFMA.FTZ R45, R19, c[0x0][0x2d0], -R130.reuse ;  /* 0x0000b400132d7a23 */ /* 0x100fe20000010882 */
[----:B------:R-:W-:Y:S01]  /*4c80*/  LDSM.16.MT88.4 R20, [R210+0x900] ;  /* 0x00090000d214783b */ /* 0x000fe20000004200 */
[--C-:B------:R-:W-:Y:S01]  /*4c90*/  FFMA.FTZ R44, R17, c[0x0][0x2d0], -R130.reuse ;  /* 0x0000b400112c7a23 */ /* 0x100fe20000010882 */
[----:B------:R-:W3:Y:S01]  /*4ca0*/  MUFU.EX2 R43, R43 ;  /* 0x0000002b002b7308 */ /* 0x000ee20000000800 */
[--C-:B------:R-:W-:Y:S01]  /*4cb0*/  FFMA.FTZ R40, R15, c[0x0][0x2d0], -R130.reuse ;  /* 0x0000b4000f287a23 */ /* 0x100fe20000010882 */
[----:B--2---:R-:W-:Y:S01]  /*4cc0*/  F2FP.BF16.PACK_AB R64, R47, R50 ;  /* 0x000000322f40723e */ /* 0x004fe200000010ff */
[--C-:B------:R-:W-:Y:S01]  /*4cd0*/  FFMA.FTZ R39, R13, c[0x0][0x2d0], -R130.reuse ;  /* 0x0000b4000d277a23 */ /* 0x100fe20000010882 */
[----:B------:R-:W-:Y:S01]  /*4ce0*/  LDSM.16.MT88.4 R16, [R209+0x900] ;  /* 0x00090000d110783b */ /* 0x000fe20000004200 */
[--C-:B------:R-:W-:Y:S02]  /*4cf0*/  FFMA.FTZ R3, R11, c[0x0][0x2d0], -R130.reuse ;  /* 0x0000b4000b037a23 */ /* 0x100fe40000010882 */
[----:B------:R-:W-:Y:S01]  /*4d00*/  FFMA.FTZ R2, R9, c[0x0][0x2d0], -R130 ;  /* 0x0000b40009027a23 */ /* 0x000fe20000010882 */
[----:B------:R-:W-:Y:S01]  /*4d10*/  MUFU.EX2 R49, R49 ;  /* 0x0000003100317308 */ /* 0x000fe20000000800 */
[----:B------:R-:W2:Y:S01]  /*4d20*/  LDSM.16.MT88.4 R12, [R208+0x900] ;  /* 0x00090000d00c783b */ /* 0x000ea20000004200 */
[----:B------:R-:W-:-:S02]  /*4d30*/  FFMA.FTZ R126, R28, c[0x0][0x2d0], -R135 ;  /* 0x0000b4001c7e7a23 */ /* 0x000fc40000010887 */
[--C-:B------:R-:W-:Y:S01]  /*4d40*/  FFMA.FTZ R117, R128, c[0x0][0x2d0], -R135.reuse ;  /* 0x0000b40080757a23 */ /* 0x100fe20000010887 */
[----:B------:R-:W4:Y:S01]  /*4d50*/  LDSM.16.MT88.4 R8, [R212+0x3900] ;  /* 0x00390000d408783b */ /* 0x000f220000004200 */
[--C-:B------:R-:W-:Y:S02]  /*4d60*/  FFMA.FTZ R119, R119, c[0x0][0x2d0], -R130.reuse ;  /* 0x0000b40077777a23 */ /* 0x100fe40000010882 */
[----:B------:R-:W5:Y:S01]  /*4d70*/  MUFU.EX2 R118, R118 ;  /* 0x0000007600767308 */ /* 0x000f620000000800 */
[----:B---3--:R-:W-:Y:S01]  /*4d80*/  F2FP.BF16.PACK_AB R66, R43, R48 ;  /* 0x000000302b42723e */ /* 0x008fe200000010ff */
[----:B------:R-:W3:Y:S01]  /*4d90*/  LDSM.16.MT88.4 R28, [R209+0x3900] ;  /* 0x00390000d11c783b */ /* 0x000ee20000004200 */
[--C-:B------:R-:W-:Y:S02]  /*4da0*/  FFMA.FTZ R128, R139, c[0x0][0x2d0], -R130.reuse ;  /* 0x0000b4008b807a23 */ /* 0x100fe40000010882 */
[--C-:B------:R-:W-:Y:S02]  /*4db0*/  FFMA.FTZ R129, R129, c[0x0][0x2d0], -R130.reuse ;  /* 0x0000b40081817a23 */ /* 0x100fe40000010882 */
[----:B------:R-:W-:Y:S01]  /*4dc0*/  FFMA.FTZ R132, R137, c[0x0][0x2d0], -R130 ;  /* 0x0000b40089847a23 */ /* 0x000fe20000010882 */
[----:B------:R-:W-:Y:S01]  /*4dd0*/  MUFU.EX2 R45, R45 ;  /* 0x0000002d002d7308 */ /* 0x000fe20000000800 */
[----:B------:R-:W-:-:S02]  /*4de0*/  FFMA.FTZ R137, R152, c[0x0][0x2d0], -R135 ;  /* 0x0000b40098897a23 */ /* 0x000fc40000010887 */
[--C-:B------:R-:W-:Y:S02]  /*4df0*/  FFMA.FTZ R139, R150, c[0x0][0x2d0], -R135.reuse ;  /* 0x0000b400968b7a23 */ /* 0x100fe40000010887 */
[--C-:B------:R-:W-:Y:S02]  /*4e00*/  FFMA.FTZ R142, R142, c[0x0][0x2d0], -R135.reuse ;  /* 0x0000b4008e8e7a23 */ /* 0x100fe40000010887 */
[----:B------:R-:W-:Y:S01]  /*4e10*/  FFMA.FTZ R148, R148, c[0x0][0x2d0], -R135 ;  /* 0x0000b40094947a23 */ /* 0x000fe20000010887 */
[----:B------:R-:W1:Y:S01]  /*4e20*/  MUFU.EX2 R44, R44 ;  /* 0x0000002c002c7308 */ /* 0x000e620000000800 */
[----:B-----5:R-:W-:Y:S01]  /*4e30*/  F2FP.BF16.PACK_AB R65, R118, R49 ;  /* 0x000000317641723e */ /* 0x020fe200000010ff */
[--C-:B------:R-:W-:Y:S02]  /*4e40*/  FFMA.FTZ R141, R141, c[0x0][0x2d0], -R130.reuse ;  /* 0x0000b4008d8d7a23 */ /* 0x100fe40000010882 */
[--C-:B------:R-:W-:Y:S02]  /*4e50*/  FFMA.FTZ R150, R159, c[0x0][0x2d0], -R130.reuse ;  /* 0x0000b4009f967a23 */ /* 0x100fe40000010882 */
[----:B------:R-:W-:-:S02]  /*4e60*/  FFMA.FTZ R149, R149, c[0x0][0x2d0], -R130 ;  /* 0x0000b40095957a23 */ /* 0x000fc40000010882 */
[----:B------:R-:W-:Y:S01]  /*4e70*/  MUFU.EX2 R46, R46 ;  /* 0x0000002e002e7308 */ /* 0x000fe20000000800 */
[----:B------:R-:W-:Y:S02]  /*4e80*/  FFMA.FTZ R152, R157, c[0x0][0x2d0], -R130 ;  /* 0x0000b4009d987a23 */ /* 0x000fe40000010882 */
[--C-:B------:R-:W-:Y:S02]  /*4e90*/  FFMA.FTZ R157, R160, c[0x0][0x2d0], -R135.reuse ;  /* 0x0000b400a09d7a23 */ /* 0x100fe40000010887 */
[--C-:B------:R-:W-:Y:S02]  /*4ea0*/  FFMA.FTZ R159, R156, c[0x0][0x2d0], -R135.reuse ;  /* 0x0000b4009c9f7a23 */ /* 0x100fe40000010887 */
[--C-:B------:R-:W-:Y:S01]  /*4eb0*/  FFMA.FTZ R158, R158, c[0x0][0x2d0], -R135.reuse ;  /* 0x0000b4009e9e7a23 */ /* 0x100fe20000010887 */
[----:B-1----:R-:W-:Y:S01]  /*4ec0*/  F2FP.BF16.PACK_AB R67, R44, R45 ;  /* 0x0000002d2c43723e */ /* 0x002fe200000010ff */
[----:B------:R-:W1:Y:S01]  /*4ed0*/  MUFU.EX2 R41, R41 ;  /* 0x0000002900297308 */ /* 0x000e620000000800 */
[----:B------:R-:W-:-:S02]  /*4ee0*/  FFMA.FTZ R154, R154, c[0x0][0x2d0], -R135 ;  /* 0x0000b4009a9a7a23 */ /* 0x000fc40000010887 */
[--C-:B------:R-:W-:Y:S02]  /*4ef0*/  FFMA.FTZ R155, R155, c[0x0][0x2d0], -R130.reuse ;  /* 0x0000b4009b9b7a23 */ /* 0x100fe40000010882 */
[--C-:B------:R-:W-:Y:S01]  /*4f00*/  FFMA.FTZ R156, R153, c[0x0][0x2d0], -R130.reuse ;  /* 0x0000b400999c7a23 */ /* 0x100fe20000010882 */
[C---:B------:R-:W-:Y:S01]  /*4f10*/  HMMA.16816.F32.BF16 R88, R64.reuse, R84, RZ ;  /* 0x000000544058723c */ /* 0x040fe200000418ff */
[--C-:B------:R-:W-:Y:S01]  /*4f20*/  FFMA.FTZ R151, R151, c[0x0][0x2d0], -R130.reuse ;  /* 0x0000b40097977a23 */ /* 0x100fe20000010882 */
[----:B------:R-:W-:Y:S01]  /*4f30*/  MUFU.EX2 R42, R42 ;  /* 0x0000002a002a7308 */ /* 0x000fe20000000800 */
[----:B------:R-:W-:Y:S02]  /*4f40*/  FFMA.FTZ R160, R143, c[0x0][0x2d0], -R130 ;  /* 0x0000b4008fa07a23 */ /* 0x000fe40000010882 */
[--C-:B------:R-:W-:Y:S02]  /*4f50*/  FFMA.FTZ R140, R140, c[0x0][0x2d0], -R135.reuse ;  /* 0x0000b4008c8c7a23 */ /* 0x100fe40000010887 */
[--C-:B------:R-:W-:Y:S01]  /*4f60*/  FFMA.FTZ R143, R138, c[0x0][0x2d0], -R135.reuse ;  /* 0x0000b4008a8f7a23 */ /* 0x100fe20000010887 */
[----:B------:R-:W-:Y:S01]  /*4f70*/  HMMA.16816.F32.BF16 R84, R64, R86, RZ ;  /* 0x000000564054723c */ /* 0x000fe200000418ff */
[--C-:B------:R-:W-:Y:S01]  /*4f80*/  FFMA.FTZ R136, R136, c[0x0][0x2d0], -R135.reuse ;  /* 0x0000b40088887a23 */ /* 0x100fe20000010887 */
[----:B------:R-:W-:Y:S01]  /*4f90*/  MUFU.EX2 R37, R37 ;  /* 0x0000002500257308 */ /* 0x000fe20000000800 */
[----:B------:R-:W-:-:S02]  /*4fa0*/  FFMA.FTZ R135, R134, c[0x0][0x2d0], -R135 ;  /* 0x0000b40086877a23 */ /* 0x000fc40000010887 */
[--C-:B------:R-:W-:Y:S02]  /*4fb0*/  FFMA.FTZ R133, R133, c[0x0][0x2d0], -R130.reuse ;  /* 0x0000b40085857a23 */ /* 0x100fe40000010882 */
[--C-:B------:R-:W-:Y:S01]  /*4fc0*/  FFMA.FTZ R134, R131, c[0x0][0x2d0], -R130.reuse ;  /* 0x0000b40083867a23 */ /* 0x100fe20000010882 */
[C---:B------:R-:W-:Y:S01]  /*4fd0*/  HMMA.16816.F32.BF16 R80, R64.reuse, R76, RZ ;  /* 0x0000004c4050723c */ /* 0x040fe200000418ff */
[----:B------:R-:W-:Y:S01]  /*4fe0*/  FFMA.FTZ R229, R125, c[0x0][0x2d0], -R130 ;  /* 0x0000b4007de57a23 */ /* 0x000fe20000010882 */
[----:B------:R-:W-:Y:S01]  /*4ff0*/  MUFU.EX2 R40, R40 ;  /* 0x0000002800287308 */ /* 0x000fe20000000800 */
[----:B------:R-:W-:Y:S02]  /*5000*/  FADD.FTZ R47, R50, R47 ;  /* 0x0000002f322f7221 */ /* 0x000fe40000010000 */
[----:B------:R-:W-:Y:S02]  /*5010*/  FADD.FTZ R118, R49, R118 ;  /* 0x0000007631767221 */ /* 0x000fe40000010000 */
[----:B------:R-:W-:Y:S01]  /*5020*/  FADD.FTZ R48, R48, R47 ;  /* 0x0000002f30307221 */ /* 0x000fe20000010000 */
[----:B------:R-:W-:Y:S02]  /*5030*/  HMMA.16816.F32.BF16 R76, R64, R78, RZ ;  /* 0x0000004e404c723c */ /* 0x000fe400000418ff */
[----:B------:R-:W5:Y:S01]  /*5040*/  MUFU.EX2 R39, R39 ;  /* 0x0000002700277308 */ /* 0x000f620000000800 */
[----:B------:R-:W-:-:S05]  /*5050*/  FADD.FTZ R43, R43, R48 ;  /* 0x000000302b2b7221 */ /* 0x000fca0000010000 */
        /* <DEDUP_REMOVED lines=19> */
[----:B------:R-:W2:Y:S06]  /*5190*/  MUFU.EX2 R132, R132 ;  /* 0x0000008400847308 */ /* 0x000eac0000000800 */
[C---:B------:R-:W-:Y:S02]  /*51a0*/  HMMA.16816.F32.BF16 R60, R64.reuse, R4, RZ ;  /* 0x00000004403c723c */ /* 0x040fe400000418ff */
[----:B------:R-:W-:Y:S05]  /*51b0*/  MUFU.EX2 R137, R137 ;  /* 0x0000008900897308 */ /* 0x000fea0000000800 */
[----:B-1----:R-:W-:Y:S01]  /*51c0*/  F2FP.BF16.PACK_AB R4, R41, R46 ;  /* 0x0000002e2904723e */ /* 0x002fe200000010ff */
[----:B------:R-:W-:Y:S01]  /*51d0*/  HMMA.16816.F32.BF16 R64, R64, R6, RZ ;  /* 0x000000064040723c */ /* 0x000fe200000418ff */
[----:B-----5:R-:W-:Y:S01]  /*51e0*/  F2FP.BF16.PACK_AB R5, R39, R40 ;  /* 0x000000282705723e */ /* 0x020fe200000010ff */
[----:B------:R-:W1:Y:S01]  /*51f0*/  MUFU.EX2 R142, R142 ;  /* 0x0000008e008e7308 */ /* 0x000e620000000800 */
[----:B------:R-:W-:-:S04]  /*5200*/  FADD.FTZ R46, R46, R43 ;  /* 0x0000002b2e2e7221 */ /* 0x000fc80000010000 */
[----:B------:R-:W-:Y:S01]  /*5210*/  F2FP.BF16.PACK_AB R6, R37, R42 ;  /* 0x0000002a2506723e */ /* 0x000fe200000010ff */
[----:B------:R-:W-:Y:S01]  /*5220*/  FADD.FTZ R41, R41, R46 ;  /* 0x0000002e29297221 */ /* 0x000fe20000010000 */
[----:B------:R-:W-:Y:S01]  /*5230*/  F2FP.BF16.PACK_AB R7, R2, R3 ;  /* 0x000000030207723e */ /* 0x000fe200000010ff */
[----:B------:R-:W-:Y:S02]  /*5240*/  MUFU.EX2 R148, R148 ;  /* 0x0000009400947308 */ /* 0x000fe40000000800 */
[----:B------:R-:W-:-:S04]  /*5250*/  FADD.FTZ R42, R42, R41 ;  /* 0x000000292a2a7221 */ /* 0x000fc80000010000 */
[C---:B--2---:R-:W-:Y:S01]  /*5260*/  HMMA.16816.F32.BF16 R88, R4.reuse, R12, R88 ;  /* 0x0000000c0458723c */ /* 0x044fe20000041858 */
[----:B------:R-:W-:Y:S01]  /*5270*/  FADD.FTZ R37, R37, R42 ;  /* 0x0000002a25257221 */ /* 0x000fe20000010000 */
[----:B------:R-:W2:Y:S06]  /*5280*/  MUFU.EX2 R139, R139 ;  /* 0x0000008b008b7308 */ /* 0x000eac0000000800 */
[C---:B------:R-:W-:Y:S01]  /*5290*/  HMMA.16816.F32.BF16 R84, R4.reuse, R14, R84 ;  /* 0x0000000e0454723c */ /* 0x040fe20000041854 */
[----:B------:R-:W5:Y:S01]  /*52a0*/  LDSM.16.MT88.4 R12, [R208+0x3900] ;  /* 0x00390000d00c783b */ /* 0x000f620000004200 */
[----:B------:R-:W-:Y:S06]  /*52b0*/  MUFU.EX2 R141, R141 ;  /* 0x0000008d008d7308 */ /* 0x000fec0000000800 */
[C---:B----4-:R-:W-:Y:S02]  /*52c0*/  HMMA.16816.F32.BF16 R80, R4.reuse, R8, R80 ;  /* 0x000000080450723c */ /* 0x050fe40000041850 */
        /* <DEDUP_REMOVED lines=24> */
[C---:B---3--:R-:W-:Y:S02]  /*5450*/  HMMA.16816.F32.BF16 R52, R4.reuse, R28, R52 ;  /* 0x0000001c0434723c */ /* 0x048fe40000041834 */
[----:B------:R-:W3:Y:S06]  /*5460*/  MUFU.EX2 R160, R160 ;  /* 0x000000a000a07308 */ /* 0x000eec0000000800 */
[C---:B------:R-:W-:Y:S01]  /*5470*/  HMMA.16816.F32.BF16 R56, R4.reuse, R30, R56 ;  /* 0x0000001e0438723c */ /* 0x040fe20000041838 */
[----:B------:R-:W-:Y:S01]  /*5480*/  LDSM.16.MT88.4 R28, [R209+0x4100] ;  /* 0x00410000d11c783b */ /* 0x000fe20000004200 */
[----:B------:R-:W-:Y:S06]  /*5490*/  MUFU.EX2 R140, R140 ;  /* 0x0000008c008c7308 */ /* 0x000fec0000000800 */
[C---:B-----5:R-:W-:Y:S02]  /*54a0*/  HMMA.16816.F32.BF16 R60, R4.reuse, R12, R60 ;  /* 0x0000000c043c723c */ /* 0x060fe4000004183c */
[----:B------:R-:W5:Y:S06]  /*54b0*/  MUFU.EX2 R143, R143 ;  /* 0x0000008f008f7308 */ /* 0x000f6c0000000800 */
        /* <DEDUP_REMOVED lines=9> */
[----:B------:R-:W-:-:S03]  /*5550*/  F2FP.BF16.PACK_AB R7, R132, R129 ;  /* 0x000000818407723e */ /* 0x000fc600000010ff */
[----:B------:R-:W-:Y:S02]  /*5560*/  FADD.FTZ R126, R126, R51 ;  /* 0x000000337e7e7221 */ /* 0x000fe40000010000 */
[----:B------:R-:W-:Y:S02]  /*5570*/  MUFU.EX2 R133, R133 ;  /* 0x0000008500857308 */ /* 0x000fe40000000800 */
[----:B-1----:R-:W-:Y:S01]  /*5580*/  HMMA.16816.F32.BF16 R88, R4, R8, R88 ;  /* 0x000000080458723c */ /* 0x002fe20000041858 */
[----:B------:R-:W-:-:S05]  /*5590*/  FADD.FTZ R126, R117, R126 ;  /* 0x0000007e757e7221 */ /* 0x000fca0000010000 */
[----:B------:R-:W1:Y:S02]  /*55a0*/  MUFU.EX2 R134, R134 ;  /* 0x0000008600867308 */ /* 0x000e640000000800 */
[C---:B------:R-:W-:Y:S01]  /*55b0*/  HMMA.16816.F32.BF16 R84, R4.reuse, R10, R84 ;  /* 0x0000000a0454723c */ /* 0x040fe20000041854 */
[----:B------:R-:W1:Y:S05]  /*55c0*/  LDSM.16.MT88.4 R8, [R208+0x4100] ;  /* 0x00410000d008783b */ /* 0x000e6a0000004200 */
[----:B------:R-:W-:Y:S02]  /*55d0*/  MUFU.EX2 R229, R229 ;  /* 0x000000e500e57308 */ /* 0x000fe40000000800 */
[C---:B------:R-:W-:Y:S08]  /*55e0*/  HMMA.16816.F32.BF16 R104, R4.reuse, R20, R104 ;  /* 0x000000140468723c */ /* 0x040ff00000041868 */
[C---:B--2---:R-:W-:Y:S08]  /*55f0*/  HMMA.16816.F32.BF16 R80, R4.reuse, R12, R80 ;  /* 0x0000000c0450723c */ /* 0x044ff00000041850 */
[C---:B------:R-:W-:Y:S01]  /*5600*/  HMMA.16816.F32.BF16 R76, R4.reuse, R14, R76 ;  /* 0x0000000e044c723c */ /* 0x040fe2000004184c */
[----:B------:R-:W2:Y:S07]  /*5610*/  LDSM.16.MT88.4 R12, [R208+0x1900] ;  /* 0x00190000d00c783b */ /* 0x000eae0000004200 */
[C---:B------:R-:W-:Y:S01]  /*5620*/  HMMA.16816.F32.BF16 R100, R4.reuse, R22, R100 ;  /* 0x000000160464723c */ /* 0x040fe20000041864 */
[----:B------:R-:W-:Y:S07]  /*5630*/  LDSM.16.MT88.4 R20, [R210+0x1900] ;  /* 0x00190000d214783b */ /* 0x000fee0000004200 */
[C---:B------:R-:W-:Y:S08]  /*5640*/  HMMA.16816.F32.BF16 R72, R4.reuse, R32, R72 ;  /* 0x000000200448723c */ /* 0x040ff00000041848 */
[C---:B-1----:R-:W-:Y:S08]  /*5650*/  HMMA.16816.F32.BF16 R60, R4.reuse, R8, R60 ;  /* 0x00000008043c723c */ /* 0x042ff0000004183c */
[C---:B------:R-:W-:Y:S01]  /*5660*/  HMMA.16816.F32.BF16 R64, R4.reuse, R10, R64 ;  /* 0x0000000a0440723c */ /* 0x040fe20000041840 */
[----:B------:R-:W1:Y:S07]  /*5670*/  LDSM.16.MT88.4 R8, [R212+0x4900] ;  /* 0x00490000d408783b */ /* 0x000e6e0000004200 */
[C---:B------:R-:W-:Y:S01]  /*5680*/  HMMA.16816.F32.BF16 R68, R4.reuse, R34, R68 ;  /* 0x000000220444723c */ /* 0x040fe20000041844 */
[----:B------:R-:W1:Y:S07]  /*5690*/  LDSM.16.MT88.4 R32, [R210+0x4900] ;  /* 0x00490000d220783b */ /* 0x000e6e0000004200 */
[C---:B------:R-:W-:Y:S08]  /*56a0*/  HMMA.16816.F32.BF16 R112, R4.reuse, R24, R112 ;  /* 0x000000180470723c */ /* 0x040ff00000041870 */
[C---:B------:R-:W-:Y:S01]  /*56b0*/  HMMA.16816.F32.BF16 R108, R4.reuse, R26, R108 ;  /* 0x0000001a046c723c */ /* 0x040fe2000004186c */
[----:B------:R-:W1:Y:S07]  /*56c0*/  LDSM.16.MT88.4 R24, [R212+0x1900] ;  /* 0x00190000d418783b */ /* 0x000e6e0000004200 */
[C---:B------:R-:W-:Y:S08]  /*56d0*/  HMMA.16816.F32.BF16 R96, R4.reuse, R16, R96 ;  /* 0x000000100460723c */ /* 0x040ff00000041860 */
[C---:B------:R-:W-:Y:S01]  /*56e0*/  HMMA.16816.F32.BF16 R92, R4.reuse, R18, R92 ;  /* 0x00000012045c723c */ /* 0x040fe2000004185c */
[----:B------:R-:W1:Y:S07]  /*56f0*/  LDSM.16.MT88.4 R16, [R209+0x1900] ;  /* 0x00190000d110783b */ /* 0x000e6e0000004200 */
[C---:B------:R-:W-:Y:S08]  /*5700*/  HMMA.16816.F32.BF16 R52, R4.reuse, R28, R52 ;  /* 0x0000001c0434723c */ /* 0x040ff00000041834 */
[----:B------:R-:W-:Y:S01]  /*5710*/  HMMA.16816.F32.BF16 R56, R4, R30, R56 ;  /* 0x0000001e0438723c */ /* 0x000fe20000041838 */
[----:B------:R-:W3:Y:S06]  /*5720*/  LDSM.16.MT88.4 R28, [R209+0x4900] ;  /* 0x00490000d11c783b */ /* 0x000eec0000004200 */
[----:B------:R-:W-:Y:S01]  /*5730*/  F2FP.BF16.PACK_AB R4, R142, R137 ;  /* 0x000000898e04723e */ /* 0x000fe200000010ff */
[----:B------:R-:W-:Y:S01]  /*5740*/  FADD.FTZ R137, R137, R126 ;  /* 0x0000007e89897221 */ /* 0x000fe20000010000 */
[----:B------:R-:W-:-:S02]  /*5750*/  F2FP.BF16.PACK_AB R6, R139, R148 ;  /* 0x000000948b06723e */ /* 0x000fc400000010ff */
[----:B----4-:R-:W-:Y:S01]  /*5760*/  F2FP.BF16.PACK_AB R5, R150, R141 ;  /* 0x0000008d9605723e */ /* 0x010fe200000010ff */
[----:B------:R-:W-:Y:S01]  /*5770*/  FADD.FTZ R137, R142, R137 ;  /* 0x000000898e897221 */ /* 0x000fe20000010000 */
[----:B------:R-:W-:-:S03]  /*5780*/  F2FP.BF16.PACK_AB R7, R152, R149 ;  /* 0x000000959807723e */ /* 0x000fc600000010ff */
[----:B------:R-:W-:-:S04]  /*5790*/  FADD.FTZ R148, R148, R137 ;  /* 0x0000008994947221 */ /* 0x000fc80000010000 */
[----:B--2---:R-:W-:Y:S01]  /*57a0*/  HMMA.16816.F32.BF16 R88, R4, R12, R88 ;  /* 0x0000000c0458723c */ /* 0x004fe20000041858 */
[----:B------:R-:W-:-:S07]  /*57b0*/  FADD.FTZ R148, R139, R148 ;  /* 0x000000948b947221 */ /* 0x000fce0000010000 */
[C---:B------:R-:W-:Y:S01]  /*57c0*/  HMMA.16816.F32.BF16 R84, R4.reuse, R14, R84 ;  /* 0x0000000e0454723c */ /* 0x040fe20000041854 */
[----:B------:R-:W2:Y:S07]  /*57d0*/  LDSM.16.MT88.4 R12, [R208+0x4900] ;  /* 0x00490000d00c783b */ /* 0x000eae0000004200 */
[C---:B-1----:R-:W-:Y:S08]  /*57e0*/  HMMA.16816.F32.BF16 R80, R4.reuse, R8, R80 ;  /* 0x000000080450723c */ /* 0x042ff00000041850 */
[C---:B------:R-:W-:Y:S01]  /*57f0*/  HMMA.16816.F32.BF16 R76, R4.reuse, R10, R76 ;  /* 0x0000000a044c723c */ /* 0x040fe2000004184c */
[----:B------:R-:W1:Y:S07]  /*5800*/  LDSM.16.MT88.4 R8, [R208+0x2100] ;  /* 0x00210000d008783b */ /* 0x000e6e0000004200 */
[C---:B------:R-:W-:Y:S08]  /*5810*/  HMMA.16816.F32.BF16 R104, R4.reuse, R20, R104 ;  /* 0x000000140468723c */ /* 0x040ff00000041868 */
[C---:B------:R-:W-:Y:S01]  /*5820*/  HMMA.16816.F32.BF16 R100, R4.reuse, R22, R100 ;  /* 0x000000160464723c */ /* 0x040fe20000041864 */
[----:B------:R-:W4:Y:S07]  /*5830*/  LDSM.16.MT88.4 R20, [R210+0x2100] ;  /* 0x00210000d214783b */ /* 0x000f2e0000004200 */
[C---:B------:R-:W-:Y:S08]  /*5840*/  HMMA.16816.F32.BF16 R72, R4.reuse, R32, R72 ;  /* 0x000000200448723c */ /* 0x040ff00000041848 */
        /* <DEDUP_REMOVED lines=8> */
[C---:B---3--:R-:W-:Y:S08]  /*58d0*/  HMMA.16816.F32.BF16 R52, R4.reuse, R28, R52 ;  /* 0x0000001c0434723c */ /* 0x048ff00000041834 */
        /* <DEDUP_REMOVED lines=8> */
[----:B------:R-:W-:Y:S01]  /*5960*/  F2FP.BF16.PACK_AB R5, R156, R155 ;  /* 0x0000009b9c05723e */ /* 0x000fe200000010ff */
[----:B------:R-:W-:Y:S01]  /*5970*/  FADD.FTZ R158, R158, R157 ;  /* 0x0000009d9e9e7221 */ /* 0x000fe20000010000 */
[----:B------:R-:W-:-:S03]  /*5980*/  F2FP.BF16.PACK_AB R7, R160, R151 ;  /* 0x00000097a007723e */ /* 0x000fc600000010ff */
[----:B------:R-:W-:-:S04]  /*5990*/  FADD.FTZ R159, R159, R158 ;  /* 0x0000009e9f9f7221 */ /* 0x000fc80000010000 */
[----:B-1----:R-:W-:Y:S01]  /*59a0*/  HMMA.16816.F32.BF16 R88, R4, R8, R88 ;  /* 0x000000080458723c */ /* 0x002fe20000041858 */
[----:B------:R-:W-:-:S07]  /*59b0*/  FADD.FTZ R159, R154, R159 ;  /* 0x0000009f9a9f7221 */ /* 0x000fce0000010000 */
[C---:B------:R-:W-:Y:S01]  /*59c0*/  HMMA.16816.F32.BF16 R84, R4.reuse, R10, R84 ;  /* 0x0000000a0454723c */ /* 0x040fe20000041854 */
[----:B------:R-:W1:Y:S07]  /*59d0*/  LDSM.16.MT88.4 R8, [R208+0x5100] ;  /* 0x00510000d008783b */ /* 0x000e6e0000004200 */
[C---:B----4-:R-:W-:Y:S08]  /*59e0*/  HMMA.16816.F32.BF16 R104, R4.reuse, R20, R104 ;  /* 0x000000140468723c */ /* 0x050ff00000041868 */
[C---:B------:R-:W-:Y:S01]  /*59f0*/  HMMA.16816.F32.BF16 R100, R4.reuse, R22, R100 ;  /* 0x000000160464723c */ /* 0x040fe20000041864 */
[----:B------:R-:W3:Y:S07]  /*5a00*/  LDSM.16.MT88.4 R20, [R210+0x2900] ;  /* 0x00290000d214783b */ /* 0x000eee0000004200 */
[C---:B------:R-:W-:Y:S07]  /*5a10*/  HMMA.16816.F32.BF16 R72, R4.reuse, R32, R72 ;  /* 0x000000200448723c */ /* 0x040fee0000041848 */
[----:B------:R-:W-:Y:S01]  /*5a20*/  FFMA.FTZ R32, R127, c[0x0][0x2d0], -R130 ;  /* 0x0000b4007f207a23 */ /* 0x000fe20000010882 */
[C---:B------:R-:W-:Y:S05]  /*5a30*/  HMMA.16816.F32.BF16 R112, R4.reuse, R24, R112 ;  /* 0x000000180470723c */ /* 0x040fea0000041870 */
[----:B------:R-:W4:Y:S03]  /*5a40*/  MUFU.EX2 R32, R32 ;  /* 0x0000002000207308 */ /* 0x000f260000000800 */
[C---:B------:R-:W-:Y:S01]  /*5a50*/  HMMA.16816.F32.BF16 R108, R4.reuse, R26, R108 ;  /* 0x0000001a046c723c */ /* 0x040fe2000004186c */
[----:B------:R-:W-:Y:S07]  /*5a60*/  LDSM.16.MT88.4 R24, [R212+0x2900] ;  /* 0x00290000d418783b */ /* 0x000fee0000004200 */
[C---:B------:R-:W-:Y:S08]  /*5a70*/  HMMA.16816.F32.BF16 R96, R4.reuse, R16, R96 ;  /* 0x000000100460723c */ /* 0x040ff00000041860 */
[C---:B------:R-:W-:Y:S01]  /*5a80*/  HMMA.16816.F32.BF16 R92, R4.reuse, R18, R92 ;  /* 0x00000012045c723c */ /* 0x040fe2000004185c */
[----:B------:R-:W1:Y:S07]  /*5a90*/  LDSM.16.MT88.4 R16, [R209+0x2900] ;  /* 0x00290000d110783b */ /* 0x000e6e0000004200 */
[C---:B--2---:R-:W-:Y:S08]  /*5aa0*/  HMMA.16816.F32.BF16 R80, R4.reuse, R12, R80 ;  /* 0x0000000c0450723c */ /* 0x044ff00000041850 */
[C---:B------:R-:W-:Y:S01]  /*5ab0*/  HMMA.16816.F32.BF16 R76, R4.reuse, R14, R76 ;  /* 0x0000000e044c723c */ /* 0x040fe2000004184c */
[----:B------:R-:W2:Y:S07]  /*5ac0*/  LDSM.16.MT88.4 R12, [R208+0x2900] ;  /* 0x00290000d00c783b */ /* 0x000eae0000004200 */
[C---:B------:R-:W-:Y:S08]  /*5ad0*/  HMMA.16816.F32.BF16 R68, R4.reuse, R34, R68 ;  /* 0x000000220444723c */ /* 0x040ff00000041844 */
[C---:B------:R-:W-:Y:S08]  /*5ae0*/  HMMA.16816.F32.BF16 R52, R4.reuse, R28, R52 ;  /* 0x0000001c0434723c */ /* 0x040ff00000041834 */
[C---:B------:R-:W-:Y:S08]  /*5af0*/  HMMA.16816.F32.BF16 R56, R4.reuse, R30, R56 ;  /* 0x0000001e0438723c */ /* 0x040ff00000041838 */
[C---:B-1----:R-:W-:Y:S08]  /*5b00*/  HMMA.16816.F32.BF16 R60, R4.reuse, R8, R60 ;  /* 0x00000008043c723c */ /* 0x042ff0000004183c */
[----:B------:R-:W-:Y:S01]  /*5b10*/  HMMA.16816.F32.BF16 R64, R4, R10, R64 ;  /* 0x0000000a0440723c */ /* 0x000fe20000041840 */
[----:B------:R-:W1:Y:S06]  /*5b20*/  LDSM.16.MT88.4 R8, [R212+0x5900] ;  /* 0x00590000d408783b */ /* 0x000e6c0000004200 */
[----:B-----5:R-:W-:Y:S01]  /*5b30*/  F2FP.BF16.PACK_AB R4, R143, R140 ;  /* 0x0000008c8f04723e */ /* 0x020fe200000010ff */
[----:B------:R-:W-:Y:S01]  /*5b40*/  FADD.FTZ R140, R140, R159 ;  /* 0x0000009f8c8c7221 */ /* 0x000fe20000010000 */
[----:B------:R-:W-:-:S02]  /*5b50*/  F2FP.BF16.PACK_AB R6, R135, R136 ;  /* 0x000000888706723e */ /* 0x000fc400000010ff */
[----:B------:R-:W-:Y:S01]  /*5b60*/  F2FP.BF16.PACK_AB R5, R134, R133 ;  /* 0x000000858605723e */ /* 0x000fe200000010ff */
[----:B------:R-:W-:Y:S01]  /*5b70*/  FADD.FTZ R143, R143, R140 ;  /* 0x0000008c8f8f7221 */ /* 0x000fe20000010000 */
[----:B----4-:R-:W-:-:S03]  /*5b80*/  F2FP.BF16.PACK_AB R7, R229, R32 ;  /* 0x00000020e507723e */ /* 0x010fc600000010ff */
[----:B------:R-:W-:-:S04]  /*5b90*/  FADD.FTZ R136, R136, R143 ;  /* 0x0000008f88887221 */ /* 0x000fc80000010000 */
[----:B---3--:R-:W-:Y:S01]  /*5ba0*/  HMMA.16816.F32.BF16 R104, R4, R20, R104 ;  /* 0x000000140468723c */ /* 0x008fe20000041868 */
[----:B------:R-:W-:-:S06]  /*5bb0*/  FADD.FTZ R228, R135, R136 ;  /* 0x0000008887e47221 */ /* 0x000fcc0000010000 */
[----:B------:R-:W-:Y:S01]  /*5bc0*/  FADD.FTZ R21, R45, R118 ;  /* 0x000000762d157221 */ /* 0x000fe20000010000 */
[----:B------:R-:W-:Y:S03]  /*5bd0*/  HMMA.16816.F32.BF16 R96, R4, R16, R96 ;  /* 0x000000100460723c */ /* 0x000fe60000041860 */
[----:B------:R-:W-:-:S04]  /*5be0*/  FADD.FTZ R21, R44, R21 ;  /* 0x000000152c157221 */ /* 0x000fc80000010000 */
[----:B------:R-:W-:Y:S01]  /*5bf0*/  FADD.FTZ R20, R40, R21 ;  /* 0x0000001528147221 */ /* 0x000fe20000010000 */
[----:B------:R-:W-:Y:S01]  /*5c00*/  HMMA.16816.F32.BF16 R92, R4, R18, R92 ;  /* 0x00000012045c723c */ /* 0x000fe2000004185c */
[----:B------:R-:W3:Y:S02]  /*5c10*/  LDSM.16.MT88.4 R16, [R210+0x5900] ;  /* 0x00590000d210783b */ /* 0x000ee40000004200 */
[----:B------:R-:W-:-:S04]  /*5c20*/  FADD.FTZ R20, R39, R20 ;  /* 0x0000001427147221 */ /* 0x000fc80000010000 */
[----:B------:R-:W-:Y:S01]  /*5c30*/  FADD.FTZ R3, R3, R20 ;  /* 0x0000001403037221 */ /* 0x000fe20000010000 */
[----:B--2---:R-:W-:Y:S03]  /*5c40*/  HMMA.16816.F32.BF16 R88, R4, R12, R88 ;  /* 0x0000000c0458723c */ /* 0x004fe60000041858 */
[----:B------:R-:W-:-:S04]  /*5c50*/  FADD.FTZ R2, R2, R3 ;  /* 0x0000000302027221 */ /* 0x000fc80000010000 */
[----:B------:R-:W-:Y:S01]  /*5c60*/  FADD.FTZ R119, R119, R2 ;  /* 0x0000000277777221 */ /* 0x000fe20000010000 */
[----:B------:R-:W-:Y:S01]  /*5c70*/  HMMA.16816.F32.BF16 R84, R4, R14, R84 ;  /* 0x0000000e0454723c */ /* 0x000fe20000041854 */
[----:B------:R-:W2:Y:S02]  /*5c80*/  LDSM.16.MT88.4 R12, [R209+0x5900] ;  /* 0x00590000d10c783b */ /* 0x000ea40000004200 */
[----:B------:R-:W-:-:S04]  /*5c90*/  FADD.FTZ R128, R128, R119 ;  /* 0x0000007780807221 */ /* 0x000fc80000010000 */
[----:B------:R-:W-:Y:S01]  /*5ca0*/  FADD.FTZ R129, R129, R128 ;  /* 0x0000008081817221 */ /* 0x000fe20000010000 */
[----:B-1----:R-:W-:Y:S03]  /*5cb0*/  HMMA.16816.F32.BF16 R80, R4, R8, R80 ;  /* 0x000000080450723c */ /* 0x002fe60000041850 */
[----:B------:R-:W-:-:S04]  /*5cc0*/  FADD.FTZ R132, R132, R129 ;  /* 0x0000008184847221 */ /* 0x000fc80000010000 */
[----:B------:R-:W-:Y:S01]  /*5cd0*/  FADD.FTZ R141, R141, R132 ;  /* 0x000000848d8d7221 */ /* 0x000fe20000010000 */
[----:B------:R-:W-:Y:S01]  /*5ce0*/  HMMA.16816.F32.BF16 R76, R4, R10, R76 ;  /* 0x0000000a044c723c */ /* 0x000fe2000004184c */
[----:B------:R-:W1:Y:S02]  /*5cf0*/  LDSM.16.MT88.4 R8, [R208+0x5900] ;  /* 0x00590000d008783b */ /* 0x000e640000004200 */
[----:B------:R-:W-:-:S04]  /*5d00*/  FADD.FTZ R150, R150, R141 ;  /* 0x0000008d96967221 */ /* 0x000fc80000010000 */
[----:B------:R-:W-:Y:S01]  /*5d10*/  FADD.FTZ R149, R149, R150 ;  /* 0x0000009695957221 */ /* 0x000fe20000010000 */
[----:B------:R-:W-:Y:S03]  /*5d20*/  HMMA.16816.F32.BF16 R112, R4, R24, R112 ;  /* 0x000000180470723c */ /* 0x000fe60000041870 */
        /* <DEDUP_REMOVED lines=8> */
[----:B---3--:R-:W-:Y:S03]  /*5db0*/  HMMA.16816.F32.BF16 R72, R4, R16, R72 ;  /* 0x000000100448723c */ /* 0x008fe60000041848 */
[----:B------:R-:W-:-:S04]  /*5dc0*/  FADD.FTZ R133, R134, R133 ;  /* 0x0000008586857221 */ /* 0x000fc80000010000 */
[----:B------:R-:W-:Y:S01]  /*5dd0*/  FADD.FTZ R32, R32, R133 ;  /* 0x0000008520207221 */ /* 0x000fe20000010000 */
[----:B------:R-:W-:Y:S03]  /*5de0*/  HMMA.16816.F32.BF16 R68, R4, R18, R68 ;  /* 0x000000120444723c */ /* 0x000fe60000041844 */
[----:B------:R-:W-:-:S05]  /*5df0*/  FADD.FTZ R229, R229, R32 ;  /* 0x00000020e5e57221 */ /* 0x000fca0000010000 */
[C---:B--2---:R-:W-:Y:S08]  /*5e00*/  HMMA.16816.F32.BF16 R52, R4.reuse, R12, R52 ;  /* 0x0000000c0434723c */ /* 0x044ff00000041834 */
[C---:B------:R-:W-:Y:S08]  /*5e10*/  HMMA.16816.F32.BF16 R56, R4.reuse, R14, R56 ;  /* 0x0000000e0438723c */ /* 0x040ff00000041838 */
[C---:B-1----:R-:W-:Y:S08]  /*5e20*/  HMMA.16816.F32.BF16 R60, R4.reuse, R8, R60 ;  /* 0x00000008043c723c */ /* 0x042ff0000004183c */
[----:B------:R-:W-:Y:S01]  /*5e30*/  HMMA.16816.F32.BF16 R64, R4, R10, R64 ;  /* 0x0000000a0440723c */ /* 0x000fe20000041840 */
[----:B------:R-:W-:Y:S07]  /*5e40*/  @P0 BRA `(.L_x_32) ;  /* 0x0000016000000947 */ /* 0x000fee0003800000 */
[----:B------:R-:W-:Y:S01]  /*5e50*/  ISETP.LT.AND P0, PT, RZ, UR4, PT ;  /* 0x00000004ff007c0c */ /* 0x000fe2000bf01270 */
[----:B------:R-:W-:-:S12]  /*5e60*/  UIADD3 UR21, UR4, -0x1, URZ ;  /* 0xffffffff04157890 */ /* 0x000fd8000fffe03f */
[----:B------:R-:W-:Y:S05]  /*5e70*/  @P0 BRA `(.L_x_33) ;  /* 0x0000009000000947 */ /* 0x000fea0003800000 */
[----:B------:R-:W-:Y:S02]  /*5e80*/  UMOV UR21, 0x1 ;  /* 0x0000000100157882 */ /* 0x000fe40000000000 */
        /* <DEDUP_REMOVED lines=8> */
.L_x_33:
[----:B------:R-:W-:Y:S02]  /*5f10*/  UMOV UR5, 0x1 ;  /* 0x0000000100057882 */ /* 0x000fe40000000000 */
[----:B------:R-:W-:Y:S02]  /*5f20*/  ULDC UR4, c[0x0][0x32c] ;  /* 0x0000cb0000047ab9 */ /* 0x000fe40000000800 */
[----:B------:R-:W-:-:S03]  /*5f30*/  UISETP.NE.AND UP0, UPT, UR5, UR4, UPT ;  /* 0x000000040500728c */ /* 0x000fc6000bf05270 */
[----:B------:R-:W-:Y:S02]  /*5f40*/  ULDC.64 UR4, c[0x0][0x330] ;  /* 0x0000cc0000047ab9 */ /* 0x000fe40000000a00 */
[----:B------:R-:W-:-:S06]  /*5f50*/  UIMAD.WIDE.U32 UR22, UR21, UR4, URZ ;  /* 0x00000004151672a5 */ /* 0x000fcc000f8e003f */
[----:B------:R-:W-:Y:S02]  /*5f60*/  @UP0 USHF.R.U32.HI UR21, URZ, UR5, UR23 ;  /* 0x000000053f150299 */ /* 0x000fe40008011617 */
.L_x_34:
[----:B------:R-:W-:Y:S02]  /*5f70*/  ULDC UR4, c[0x0][0x32c] ;  /* 0x0000cb0000047ab9 */ /* 0x000fe40000000800 */
[----:B------:R-:W-:-:S04]  /*5f80*/  UIMAD UR4, UR21, UR4, UR4 ;  /* 0x00000004150472a4 */ /* 0x000fc8000f8e0204 */
[----:B------:R-:W-:-:S04]  /*5f90*/  UISETP.LT.AND UP0, UPT, UR20, UR4, UPT ;  /* 0x000000041400728c */ /* 0x000fc8000bf01270 */
[----:B------:R-:W-:-:S03]  /*5fa0*/  USEL UR20, UR20, UR4, UP0 ;  /* 0x0000000414147287 */ /* 0x000fc60008000000 */
.L_x_32:
[----:B------:R-:W1:Y:S01]  /*5fb0*/  R2UR UR4, R215 ;  /* 0x00000000d70473c2 */ /* 0x000e6200000e0000 */
[----:B------:R-:W-:-:S04]  /*5fc0*/  UIMAD.WIDE UR20, UR20, 0x2aaaaaab, URZ ;  /* 0x2aaaaaab141478a5 */ /* 0x000fc8000f8e023f */
[----:B------:R-:W-:-:S04]  /*5fd0*/  USHF.R.U32.HI UR5, URZ, 0x1f, UR21 ;  /* 0x0000001f3f057899 */ /* 0x000fc80008011615 */
[----:B------:R-:W-:-:S04]  /*5fe0*/  ULEA.HI.SX32 UR5, UR21, UR5, 0x1c ;  /* 0x0000000515057291 */ /* 0x000fc8000f8fe23f */
[----:B-1----:R-:W-:-:S04]  /*5ff0*/  UISETP.LT.AND UP0, UPT, UR4, UR5, UPT ;  /* 0x000000050400728c */ /* 0x002fc8000bf01270 */
[----:B------:R-:W-:-:S06]  /*6000*/  USEL UR4, UR4, UR5, !UP0 ;  /* 0x0000000504047287 */ /* 0x000fcc000c000000 */
[----:B------:R-:W-:-:S13]  /*6010*/  ISETP.GE.AND P0, PT, R168, UR4, PT ;  /* 0x00000004a8007c0c */ /* 0x000fda000bf06270 */
[----:B------:R-:W-:Y:S05]  /*6020*/  @!P0 BRA `(.L_x_35) ;  /* 0x0000456000008947 */ /* 0x000fea0003800000 */
[C---:B------:R-:W-:Y:S01]  /*6030*/  SHF.L.U64.HI R237, R231.reuse, 0x1, R38 ;  /* 0x00000001e7ed7819 */ /* 0x040fe20000010226 */
[----:B------:R-:W-:Y:S01]  /*6040*/  IMAD.MOV.U32 R2, RZ, RZ, R116 ;  /* 0x000000ffff027224 */ /* 0x000fe200078e0074 */
[----:B------:R-:W-:Y:S01]  /*6050*/  MOV R3, R0 ;  /* 0x0000000000037202 */ /* 0x000fe20000000f00 */
[----:B------:R-:W-:Y:S01]  /*6060*/  IMAD.MOV.U32 R238, RZ, RZ, R168 ;  /* 0x000000ffffee7224 */ /* 0x000fe200078e00a8 */
[----:B------:R-:W-:Y:S01]  /*6070*/  SHF.L.U32 R236, R231, 0x1, RZ ;  /* 0x00000001e7ec7819 */ /* 0x000fe200000006ff */
[C---:B------:R-:W-:Y:S01]  /*6080*/  IMAD.SHL.U32 R234, R230.reuse, 0x2, RZ ;  /* 0x00000002e6ea7824 */ /* 0x040fe200078e00ff */
[----:B------:R-:W-:Y:S02]  /*6090*/  SHF.L.U64.HI R235, R230, 0x1, R233 ;  /* 0x00000001e6eb7819 */ /* 0x000fe400000102e9 */
.L_x_46:
[----:B------:R-:W-:Y:S04]  /*60a0*/  DEPBAR.LE SB0, 0x0 ;  /* 0x000080000000791a */ /* 0x000fe80000000000 */
[----:B------:R-:W-:Y:S01]  /*60b0*/  BAR.SYNC.DEFER_BLOCKING 0x0 ;  /* 0x0000000000007b1d */ /* 0x000fe20000010000 */
[----:B------:R-:W-:Y:S05]  /*60c0*/  ISETP.GT.AND P0, PT, R215, R238, PT ;  /* 0x000000eed700720c */ /* 0x000fea0003f04270 */
[----:B------:R1:W2:Y:S04]  /*60d0*/  LDSM.16.M88.4 R116, [R214+0x8100] ;  /* 0x00810000d674783b */ /* 0x0002a80000000200 */
[----:B------:R1:W3:Y:S04]  /*60e0*/  LDSM.16.M88.4 R124, [R214+0x8900] ;  /* 0x00890000d67c783b */ /* 0x0002e80000000200 */
[----:B------:R1:W4:Y:S04]  /*60f0*/  LDSM.16.M88.4 R128, [R214+0x9100] ;  /* 0x00910000d680783b */ /* 0x0003280000000200 */
[----:B------:R1:W1:Y:S04]  /*6100*/  LDSM.16.M88.4 R132, [R214+0x9900] ;  /* 0x00990000d684783b */ /* 0x0002680000000200 */
[----:B------:R1:W1:Y:S04]  /*6110*/  LDSM.16.M88.4 R136, [R214+0xa100] ;  /* 0x00a10000d688783b */ /* 0x0002680000000200 */
[----:B------:R1:W1:Y:S04]  /*6120*/  LDSM.16.M88.4 R140, [R214+0xa900] ;  /* 0x00a90000d68c783b */ /* 0x0002680000000200 */
[----:B------:R1:W1:Y:S04]  /*6130*/  LDSM.16.M88.4 R148, [R213] ;  /* 0x00000000d594783b */ /* 0x0002680000000200 */
[----:B------:R1:W1:Y:S04]  /*6140*/  LDSM.16.M88.4 R152, [R207] ;  /* 0x00000000cf98783b */ /* 0x0002680000000200 */
[----:B------:R1:W1:Y:S04]  /*6150*/  LDSM.16.M88.4 R156, [R206] ;  /* 0x00000000ce9c783b */ /* 0x0002680000000200 */
[----:B------:R1:W1:Y:S04]  /*6160*/  LDSM.16.M88.4 R160, [R205] ;  /* 0x00000000cda0783b */ /* 0x0002680000000200 */
[----:B------:R1:W1:Y:S04]  /*6170*/  LDSM.16.M88.4 R164, [R204] ;  /* 0x00000000cca4783b */ /* 0x0002680000000200 */
[----:B------:R1:W1:Y:S01]  /*6180*/  LDSM.16.M88.4 R168, [R203] ;  /* 0x00000000cba8783b */ /* 0x0002620000000200 */
[----:B------:R-:W-:-:S05]  /*6190*/  @P0 BRA `(.L_x_36) ;  /* 0x0000028000000947 */ /* 0x000fca0003800000 */
[----:B--23--:R-:W-:Y:S01]  /*61a0*/  SHF.R.S32.HI R5, RZ, 0x1f, R217 ;  /* 0x0000001fff057819 */ /* 0x00cfe200000114d9 */
[----:B------:R-:W-:Y:S01]  /*61b0*/  IMAD.WIDE.U32 R6, R217, c[0x0][0x208], RZ ;  /* 0x00008200d9067a25 */ /* 0x000fe200078e00ff */
[----:B------:R-:W-:Y:S02]  /*61c0*/  SHF.R.S32.HI R4, RZ, 0x1f, R216 ;  /* 0x0000001fff047819 */ /* 0x000fe400000114d8 */
[----:B------:R-:W-:Y:S01]  /*61d0*/  ISETP.NE.U32.AND P6, PT, R232, RZ, PT ;  /* 0x000000ffe800720c */ /* 0x000fe20003fc5070 */
[----:B------:R-:W-:Y:S02]  /*61e0*/  IMAD R5, R5, c[0x0][0x208], RZ ;  /* 0x0000820005057a24 */ /* 0x000fe400078e02ff */
[----:B------:R-:W-:Y:S02]  /*61f0*/  IMAD R4, R4, c[0x0][0x218], RZ ;  /* 0x0000860004047a24 */ /* 0x000fe400078e02ff */
[----:B------:R-:W-:Y:S02]  /*6200*/  IMAD R5, R217, c[0x0][0x20c], R5 ;  /* 0x00008300d9057a24 */ /* 0x000fe400078e0205 */
[----:B------:R-:W-:Y:S02]  /*6210*/  IMAD R4, R216, c[0x0][0x21c], R4 ;  /* 0x00008700d8047a24 */ /* 0x000fe400078e0204 */
[----:B------:R-:W-:Y:S01]  /*6220*/  IMAD.IADD R7, R7, 0x1, R5 ;  /* 0x0000000107077824 */ /* 0x000fe200078e0205 */
[----:B------:R-:W-:Y:S03]  /*6230*/  IADD3 R5, -R232, 0x10, RZ ;  /* 0x00000010e8057810 */ /* 0x000fe60007ffe1ff */
[----:B------:R-:W-:Y:S01]  /*6240*/  IMAD.WIDE.U32 R6, R216, c[0x0][0x218], R6 ;  /* 0x00008600d8067a25 */ /* 0x000fe200078e0006 */
[----:B------:R-:W-:Y:S04]  /*6250*/  LOP3.LUT R5, R5, 0xf, RZ, 0xc0, !PT ;  /* 0x0000000f05057812 */ /* 0x000fe800078ec0ff */
[----:B------:R-:W-:Y:S04]  /*6260*/  IADD3 R0, P0, R6, UR18, RZ ;  /* 0x0000001206007c10 */ /* 0x000fe8000ff1e0ff */
[----:B------:R-:W-:Y:S02]  /*6270*/  IADD3.X R7, R7, UR16, R4, P0, !PT ;  /* 0x0000001007077c10 */ /* 0x000fe400087fe404 */
[C---:B------:R-:W-:Y:S04]  /*6280*/  LEA R17, P0, R0.reuse, c[0x0][0x1f8], 0x1 ;  /* 0x00007e0000117a11 */ /* 0x040fe800078008ff */
[----:B------:R-:W-:Y:S01]  /*6290*/  LEA.HI.X R16, R0, c[0x0][0x1fc], R7, 0x1, P0 ;  /* 0x00007f0000107a11 */ /* 0x000fe200000f0c07 */
[----:B------:R-:W2:Y:S04]  /*62a0*/  SHFL.IDX PT, R11, R17, RZ, 0x181f ;  /* 0x00181fff110b7589 */ /* 0x000ea800000e0000 */
[----:B------:R-:W3:Y:S04]  /*62b0*/  SHFL.IDX PT, R6, R16, RZ, 0x181f ;  /* 0x00181fff10067589 */ /* 0x000ee800000e0000 */
[----:B------:R-:W5:Y:S04]  /*62c0*/  SHFL.IDX PT, R9, R17, 0x1, 0x181f ;  /* 0x00381f0011097f89 */ /* 0x000f6800000e0000 */
[----:B------:R-:W4:Y:S04]  /*62d0*/  SHFL.IDX PT, R4, R16, 0x1, 0x181f ;  /* 0x00381f0010047f89 */ /* 0x000f2800000e0000 */
[----:B------:R-:W1:Y:S04]  /*62e0*/  SHFL.IDX PT, R7, R17, 0x2, 0x181f ;  /* 0x00581f0011077f89 */ /* 0x000e6800000e0000 */
[----:B------:R-:W1:Y:S01]  /*62f0*/  SHFL.IDX PT, R0, R16, 0x2, 0x181f ;  /* 0x00581f0010007f89 */ /* 0x000e6200000e0000 */
[C---:B--2---:R-:W-:Y:S02]  /*6300*/  IADD3 R12, P5, R11.reuse, R236, RZ ;  /* 0x000000ec0b0c7210 */ /* 0x044fe40007fbe0ff */
[----:B------:R-:W-:Y:S03]  /*6310*/  IADD3 R10, P2, R11, R234, RZ ;  /* 0x000000ea0b0a7210 */ /* 0x000fe60007f5e0ff */
[C---:B---3--:R-:W-:Y:S02]  /*6320*/  IMAD.X R13, R6.reuse, 0x1, R237, P5 ;  /* 0x00000001060d7824 */ /* 0x048fe400028e06ed */
[----:B------:R-:W-:Y:S01]  /*6330*/  IMAD.X R11, R6, 0x1, R235, P2 ;  /* 0x00000001060b7824 */ /* 0x000fe200010e06eb */
[C---:B-----5:R-:W-:Y:S02]  /*6340*/  IADD3 R8, P0, R9.reuse, R236, RZ ;  /* 0x000000ec09087210 */ /* 0x060fe40007f1e0ff */
[----:B------:R2:W-:Y:S01]  /*6350*/  LDGSTS.E.BYPASS.LTC128B.128 [R226], [R12.64], !P4 ;  /* 0x000000000ce27fae */ /* 0x0005e2000e101d4e */
[----:B------:R-:W-:Y:S02]  /*6360*/  IADD3 R14, P5, R9, R234, RZ ;  /* 0x000000ea090e7210 */ /* 0x000fe40007fbe0ff */
[C---:B----4-:R-:W-:Y:S01]  /*6370*/  IMAD.X R9, R4.reuse, 0x1, R237, P0 ;  /* 0x0000000104097824 */ /* 0x050fe200000e06ed */
[----:B------:R2:W-:Y:S02]  /*6380*/  LDGSTS.E.BYPASS.LTC128B.128 [R225], [R10.64], !P3 ;  /* 0x000000000ae17fae */ /* 0x0005e4000d901d4e */
[----:B------:R-:W-:Y:S01]  /*6390*/  IMAD.X R15, R4, 0x1, R235, P5 ;  /* 0x00000001040f7824 */ /* 0x000fe200028e06eb */
[----:B-1----:R-:W-:Y:S01]  /*63a0*/  IADD3 R4, P5, R7, R236, RZ ;  /* 0x000000ec07047210 */ /* 0x002fe20007fbe0ff */
[----:B------:R2:W-:Y:S01]  /*63b0*/  LDGSTS.E.BYPASS.LTC128B.128 [R224], [R8.64], !P4 ;  /* 0x0000000008e07fae */ /* 0x0005e2000e101d4e */
[----:B------:R-:W-:Y:S03]  /*63c0*/  IADD3 R6, P2, P0, R5, R7, R234 ;  /* 0x0000000705067210 */ /* 0x000fe6000785e0ea */
[----:B------:R2:W-:Y:S01]  /*63d0*/  LDGSTS.E.BYPASS.LTC128B.128 [R223], [R14.64], !P3 ;  /* 0x000000000edf7fae */ /* 0x0005e2000d901d4e */
[----:B------:R-:W-:Y:S01]  /*63e0*/  IMAD.X R5, R0, 0x1, R237, P5 ;  /* 0x0000000100057824 */ /* 0x000fe200028e06ed */
[----:B------:R-:W-:Y:S04]  /*63f0*/  IADD3.X R7, RZ, R0, R235, P2, P0 ;  /* 0x00000000ff077210 */ /* 0x000fe800017e04eb */
[----:B------:R2:W-:Y:S04]  /*6400*/  LDGSTS.E.BYPASS.LTC128B.128 [R226+0x2000], [R4.64], !P4 ;  /* 0x0200000004e27fae */ /* 0x0005e8000e101d4e */
[----:B------:R2:W-:Y:S02]  /*6410*/  LDGSTS.E.BYPASS.LTC128B.128.ZFILL [R226+0x5000], [R6.64], P6 ;  /* 0x0500000006e27fae */ /* 0x0005e4000b141d4e */
.L_x_36:
[C---:B--23--:R-:W-:Y:S01]  /*6420*/  HMMA.16816.F32.BF16 R4, R120.reuse, R116, RZ ;  /* 0x000000747804723c */ /* 0x04cfe200000418ff */
[----:B------:R-:W0:Y:S02]  /*6430*/  LDGDEPBAR ;  /* 0x00000000000079af */ /* 0x000e240000000000 */
[----:B------:R-:W-:Y:S05]  /*6440*/  ISETP.GT.AND P0, PT, R238, R215, PT ;  /* 0x000000d7ee00720c */ /* 0x000fea0003f04270 */
[C---:B------:R-:W-:Y:S01]  /*6450*/  HMMA.16816.F32.BF16 R8, R120.reuse, R118, RZ ;  /* 0x000000767808723c */ /* 0x040fe200000418ff */
[----:B------:R-:W2:Y:S07]  /*6460*/  LDSM.16.M88.4 R116, [R211+0x8100] ;  /* 0x00810000d374783b */ /* 0x000eae0000000200 */
[C---:B------:R-:W-:Y:S08]  /*6470*/  HMMA.16816.F32.BF16 R12, R120.reuse, R124, RZ ;  /* 0x0000007c780c723c */ /* 0x040ff000000418ff */
[C---:B------:R-:W-:Y:S01]  /*6480*/  HMMA.16816.F32.BF16 R16, R120.reuse, R126, RZ ;  /* 0x0000007e7810723c */ /* 0x040fe200000418ff */
[----:B------:R-:W3:Y:S07]  /*6490*/  LDSM.16.M88.4 R124, [R211+0x8900] ;  /* 0x00890000d37c783b */ /* 0x000eee0000000200 */
[C---:B----4-:R-:W-:Y:S08]  /*64a0*/  HMMA.16816.F32.BF16 R20, R120.reuse, R128, RZ ;  /* 0x000000807814723c */ /* 0x050ff000000418ff */
[C---:B------:R-:W-:Y:S01]  /*64b0*/  HMMA.16816.F32.BF16 R24, R120.reuse, R130, RZ ;  /* 0x000000827818723c */ /* 0x040fe200000418ff */
[----:B------:R-:W4:Y:S07]  /*64c0*/  LDSM.16.M88.4 R128, [R211+0x9100] ;  /* 0x00910000d380783b */ /* 0x000f2e0000000200 */
[C---:B-1----:R-:W-:Y:S08]  /*64d0*/  HMMA.16816.F32.BF16 R28, R120.reuse, R132, RZ ;  /* 0x00000084781c723c */ /* 0x042ff000000418ff */
[C---:B------:R-:W-:Y:S01]  /*64e0*/  HMMA.16816.F32.BF16 R32, R120.reuse, R134, RZ ;  /* 0x000000867820723c */ /* 0x040fe200000418ff */
[----:B------:R-:W1:Y:S07]  /*64f0*/  LDSM.16.M88.4 R132, [R211+0x9900] ;  /* 0x00990000d384783b */ /* 0x000e6e0000000200 */
[C---:B------:R-:W-:Y:S08]  /*6500*/  HMMA.16816.F32.BF16 R36, R120.reuse, R136, RZ ;  /* 0x000000887824723c */ /* 0x040ff000000418ff */
[C---:B------:R-:W-:Y:S01]  /*6510*/  HMMA.16816.F32.BF16 R40, R120.reuse, R138, RZ ;  /* 0x0000008a7828723c */ /* 0x040fe200000418ff */
[----:B------:R-:W5:Y:S07]  /*6520*/  LDSM.16.M88.4 R136, [R211+0xa100] ;  /* 0x00a10000d388783b */ /* 0x000f6e0000000200 */
[C---:B------:R-:W-:Y:S08]  /*6530*/  HMMA.16816.F32.BF16 R44, R120.reuse, R140, RZ ;  /* 0x0000008c782c723c */ /* 0x040ff000000418ff */
[----:B------:R-:W-:Y:S01]  /*6540*/  HMMA.16816.F32.BF16 R48, R120, R142, RZ ;  /* 0x0000008e7830723c */ /* 0x000fe200000418ff */
[----:B------:R-:W1:Y:S07]  /*6550*/  LDSM.16.M88.4 R140, [R211+0xa900] ;  /* 0x00a90000d38c783b */ /* 0x000e6e0000000200 */
[C---:B------:R-:W-:Y:S08]  /*6560*/  HMMA.16816.F32.BF16 R4, R144.reuse, R148, R4 ;  /* 0x000000949004723c */ /* 0x040ff00000041804 */
[C---:B------:R-:W-:Y:S01]  /*6570*/  HMMA.16816.F32.BF16 R8, R144.reuse, R150, R8 ;  /* 0x000000969008723c */ /* 0x040fe20000041808 */
[----:B------:R-:W-:Y:S07]  /*6580*/  LDSM.16.M88.4 R148, [R202+0x800] ;  /* 0x00080000ca94783b */ /* 0x000fee0000000200 */
        /* <DEDUP_REMOVED lines=13> */
[----:B------:R-:W-:Y:S08]  /*6660*/  HMMA.16816.F32.BF16 R48, R144, R170, R48 ;  /* 0x000000aa9030723c */ /* 0x000ff00000041830 */
[C---:B--2---:R-:W-:Y:S08]  /*6670*/  HMMA.16816.F32.BF16 R4, R172.reuse, R116, R4 ;  /* 0x00000074ac04723c */ /* 0x044ff00000041804 */
[C---:B------:R-:W-:Y:S01]  /*6680*/  HMMA.16816.F32.BF16 R8, R172.reuse, R118, R8 ;  /* 0x00000076ac08723c */ /* 0x040fe20000041808 */
[----:B------:R-:W2:Y:S07]  /*6690*/  LDSM.16.M88.4 R116, [R202] ;  /* 0x00000000ca74783b */ /* 0x000eae0000000200 */
[C---:B---3--:R-:W-:Y:S08]  /*66a0*/  HMMA.16816.F32.BF16 R12, R172.reuse, R124, R12 ;  /* 0x0000007cac0c723c */ /* 0x048ff0000004180c */
[C---:B------:R-:W-:Y:S01]  /*66b0*/  HMMA.16816.F32.BF16 R16, R172.reuse, R126, R16 ;  /* 0x0000007eac10723c */ /* 0x040fe20000041810 */
[----:B------:R-:W3:Y:S07]  /*66c0*/  LDSM.16.M88.4 R124, [R202+0x2800] ;  /* 0x00280000ca7c783b */ /* 0x000eee0000000200 */
[C---:B----4-:R-:W-:Y:S08]  /*66d0*/  HMMA.16816.F32.BF16 R20, R172.reuse, R128, R20 ;  /* 0x00000080ac14723c */ /* 0x050ff00000041814 */
[C---:B------:R-:W-:Y:S01]  /*66e0*/  HMMA.16816.F32.BF16 R24, R172.reuse, R130, R24 ;  /* 0x00000082ac18723c */ /* 0x040fe20000041818 */
[----:B------:R-:W4:Y:S07]  /*66f0*/  LDSM.16.M88.4 R128, [R214+0xb100] ;  /* 0x00b10000d680783b */ /* 0x000f2e0000000200 */
[C---:B-1----:R-:W-:Y:S08]  /*6700*/  HMMA.16816.F32.BF16 R28, R172.reuse, R132, R28 ;  /* 0x00000084ac1c723c */ /* 0x042ff0000004181c */
[C---:B------:R-:W-:Y:S01]  /*6710*/  HMMA.16816.F32.BF16 R32, R172.reuse, R134, R32 ;  /* 0x00000086ac20723c */ /* 0x040fe20000041820 */
[----:B------:R-:W1:Y:S07]  /*6720*/  LDSM.16.M88.4 R132, [R214+0xb900] ;  /* 0x00b90000d684783b */ /* 0x000e6e0000000200 */
[C---:B-----5:R-:W-:Y:S08]  /*6730*/  HMMA.16816.F32.BF16 R36, R172.reuse, R136, R36 ;  /* 0x00000088ac24723c */ /* 0x060ff00000041824 */
[C---:B------:R-:W-:Y:S01]  /*6740*/  HMMA.16816.F32.BF16 R40, R172.reuse, R138, R40 ;  /* 0x0000008aac28723c */ /* 0x040fe20000041828 */
[----:B------:R-:W5:Y:S07]  /*6750*/  LDSM.16.M88.4 R136, [R214+0xc100] ;  /* 0x00c10000d688783b */ /* 0x000f6e0000000200 */
[C---:B------:R-:W-:Y:S08]  /*6760*/  HMMA.16816.F32.BF16 R44, R172.reuse, R140, R44 ;  /* 0x0000008cac2c723c */ /* 0x040ff0000004182c */
[----:B------:R-:W-:Y:S01]  /*6770*/  HMMA.16816.F32.BF16 R48, R172, R142, R48 ;  /* 0x0000008eac30723c */ /* 0x000fe20000041830 */
[----:B------:R-:W1:Y:S07]  /*6780*/  LDSM.16.M88.4 R140, [R214+0xc900] ;  /* 0x00c90000d68c783b */ /* 0x000e6e0000000200 */
[C---:B--2---:R-:W-:Y:S08]  /*6790*/  HMMA.16816.F32.BF16 R4, R176.reuse, R116, R4 ;  /* 0x00000074b004723c */ /* 0x044ff00000041804 */
[C---:B------:R-:W-:Y:S01]  /*67a0*/  HMMA.16816.F32.BF16 R8, R176.reuse, R118, R8 ;  /* 0x00000076b008723c */ /* 0x040fe20000041808 */
[----:B------:R-:W2:Y:S07]  /*67b0*/  LDSM.16.M88.4 R116, [R214+0xd100] ;  /* 0x00d10000d674783b */ /* 0x000eae0000000200 */
[C---:B------:R-:W-:Y:S08]  /*67c0*/  HMMA.16816.F32.BF16 R12, R176.reuse, R148, R12 ;  /* 0x00000094b00c723c */ /* 0x040ff0000004180c */
[C---:B------:R-:W-:Y:S01]  /*67d0*/  HMMA.16816.F32.BF16 R16, R176.reuse, R150, R16 ;  /* 0x00000096b010723c */ /* 0x040fe20000041810 */
[----:B------:R-:W1:Y:S07]  /*67e0*/  LDSM.16.M88.4 R148, [R214+0xd900] ;  /* 0x00d90000d694783b */ /* 0x000e6e0000000200 */
[C---:B------:R-:W-:Y:S08]  /*67f0*/  HMMA.16816.F32.BF16 R20, R176.reuse, R152, R20 ;  /* 0x00000098b014723c */ /* 0x040ff00000041814 */
[C---:B------:R-:W-:Y:S01]  /*6800*/  HMMA.16816.F32.BF16 R24, R176.reuse, R154, R24 ;  /* 0x0000009ab018723c */ /* 0x040fe20000041818 */
[----:B------:R-:W1:Y:S07]  /*6810*/  LDSM.16.M88.4 R152, [R201] ;  /* 0x00000000c998783b */ /* 0x000e6e0000000200 */
[C---:B------:R-:W-:Y:S08]  /*6820*/  HMMA.16816.F32.BF16 R28, R176.reuse, R156, R28 ;  /* 0x0000009cb01c723c */ /* 0x040ff0000004181c */
[C---:B------:R-:W-:Y:S01]  /*6830*/  HMMA.16816.F32.BF16 R32, R176.reuse, R158, R32 ;  /* 0x0000009eb020723c */ /* 0x040fe20000041820 */
[----:B------:R-:W1:Y:S07]  /*6840*/  LDSM.16.M88.4 R156, [R200] ;  /* 0x00000000c89c783b */ /* 0x000e6e0000000200 */
[C---:B------:R-:W-:Y:S08]  /*6850*/  HMMA.16816.F32.BF16 R36, R176.reuse, R160, R36 ;  /* 0x000000a0b024723c */ /* 0x040ff00000041824 */
[C---:B------:R-:W-:Y:S01]  /*6860*/  HMMA.16816.F32.BF16 R40, R176.reuse, R162, R40 ;  /* 0x000000a2b028723c */ /* 0x040fe20000041828 */
[----:B------:R-:W-:Y:S07]  /*6870*/  LDSM.16.M88.4 R160, [R211+0xd100] ;  /* 0x00d10000d3a0783b */ /* 0x000fee0000000200 */
[C---:B---3--:R-:W-:Y:S08]  /*6880*/  HMMA.16816.F32.BF16 R44, R176.reuse, R124, R44 ;  /* 0x0000007cb02c723c */ /* 0x048ff0000004182c */
[----:B------:R-:W-:Y:S01]  /*6890*/  HMMA.16816.F32.BF16 R48, R176, R126, R48 ;  /* 0x0000007eb030723c */ /* 0x000fe20000041830 */
[----:B------:R-:W3:Y:S07]  /*68a0*/  LDSM.16.M88.4 R124, [R199] ;  /* 0x00000000c77c783b */ /* 0x000eee0000000200 */
[C---:B----4-:R-:W-:Y:S08]  /*68b0*/  HMMA.16816.F32.BF16 R4, R180.reuse, R128, R4 ;  /* 0x00000080b404723c */ /* 0x050ff00000041804 */
[C---:B------:R-:W-:Y:S01]  /*68c0*/  HMMA.16816.F32.BF16 R8, R180.reuse, R130, R8 ;  /* 0x00000082b408723c */ /* 0x040fe20000041808 */
[----:B------:R-:W4:Y:S07]  /*68d0*/  LDSM.16.M88.4 R128, [R198] ;  /* 0x00000000c680783b */ /* 0x000f2e0000000200 */
[C---:B-1----:R-:W-:Y:S08]  /*68e0*/  HMMA.16816.F32.BF16 R12, R180.reuse, R132, R12 ;  /* 0x00000084b40c723c */ /* 0x042ff0000004180c */
[C---:B------:R-:W-:Y:S01]  /*68f0*/  HMMA.16816.F32.BF16 R16, R180.reuse, R134, R16 ;  /* 0x00000086b410723c */ /* 0x040fe20000041810 */
[----:B------:R-:W1:Y:S07]  /*6900*/  LDSM.16.M88.4 R132, [R197] ;  /* 0x00000000c584783b */ /* 0x000e6e0000000200 */
[C---:B-----5:R-:W-:Y:S08]  /*6910*/  HMMA.16816.F32.BF16 R20, R180.reuse, R136, R20 ;  /* 0x00000088b414723c */ /* 0x060ff00000041814 */
[C---:B------:R-:W-:Y:S01]  /*6920*/  HMMA.16816.F32.BF16 R24, R180.reuse, R138, R24 ;  /* 0x0000008ab418723c */ /* 0x040fe20000041818 */
[----:B------:R-:W5:Y:S07]  /*6930*/  LDSM.16.M88.4 R136, [R196] ;  /* 0x00000000c488783b */ /* 0x000f6e0000000200 */
        /* <DEDUP_REMOVED lines=15> */
[C---:B---3--:R-:W-:Y:S08]  /*6a30*/  HMMA.16816.F32.BF16 R20, R184.reuse, R124, R20 ;  /* 0x0000007cb814723c */ /* 0x048ff00000041814 */
[C---:B------:R-:W-:Y:S01]  /*6a40*/  HMMA.16816.F32.BF16 R24, R184.reuse, R126, R24 ;  /* 0x0000007eb818723c */ /* 0x040fe20000041818 */
[----:B------:R-:W-:Y:S07]  /*6a50*/  LDSM.16.M88.4 R124, [R202+0x4000] ;  /* 0x00400000ca7c783b */ /* 0x000fee0000000200 */
[C---:B----4-:R-:W-:Y:S08]  /*6a60*/  HMMA.16816.F32.BF16 R28, R184.reuse, R128, R28 ;  /* 0x00000080b81c723c */ /* 0x050ff0000004181c */
[C---:B------:R-:W-:Y:S08]  /*6a70*/  HMMA.16816.F32.BF16 R32, R184.reuse, R130, R32 ;  /* 0x00000082b820723c */ /* 0x040ff00000041820 */
[C---:B-1----:R-:W-:Y:S08]  /*6a80*/  HMMA.16816.F32.BF16 R36, R184.reuse, R132, R36 ;  /* 0x00000084b824723c */ /* 0x042ff00000041824 */
[C---:B------:R-:W-:Y:S08]  /*6a90*/  HMMA.16816.F32.BF16 R40, R184.reuse, R134, R40 ;  /* 0x00000086b828723c */ /* 0x040ff00000041828 */
[C---:B-----5:R-:W-:Y:S08]  /*6aa0*/  HMMA.16816.F32.BF16 R44, R184.reuse, R136, R44 ;  /* 0x00000088b82c723c */ /* 0x060ff0000004182c */
[----:B------:R-:W-:Y:S08]  /*6ab0*/  HMMA.16816.F32.BF16 R48, R184, R138, R48 ;  /* 0x0000008ab830723c */ /* 0x000ff00000041830 */
[C---:B------:R-:W-:Y:S08]  /*6ac0*/  HMMA.16816.F32.BF16 R4, R188.reuse, R140, R4 ;  /* 0x0000008cbc04723c */ /* 0x040ff00000041804 */
[C---:B------:R-:W-:Y:S08]  /*6ad0*/  HMMA.16816.F32.BF16 R8, R188.reuse, R142, R8 ;  /* 0x0000008ebc08723c */ /* 0x040ff00000041808 */
[C---:B--2---:R-:W-:Y:S08]  /*6ae0*/  HMMA.16816.F32.BF16 R12, R188.reuse, R116, R12 ;  /* 0x00000074bc0c723c */ /* 0x044ff0000004180c */
        /* <DEDUP_REMOVED lines=14> */
[----:B------:R-:W1:Y:S03]  /*6bd0*/  LDSM.16.M88.4 R116, [R202+0x4800] ;  /* 0x00480000ca74783b */ /* 0x000e660000000200 */
[----:B------:R-:W-:Y:S02]  /*6be0*/  FMUL.FTZ R158, R4, c[0x0][0x320] ;  /* 0x0000c800049e7a20 */ /* 0x000fe40000410000 */
[----:B------:R-:W-:Y:S02]  /*6bf0*/  FMUL.FTZ R160, R5, c[0x0][0x320] ;  /* 0x0000c80005a07a20 */ /* 0x000fe40000410000 */
[C---:B------:R-:W-:Y:S02]  /*6c00*/  HMMA.16816.F32.BF16 R20, R192.reuse, R124, R20 ;  /* 0x0000007cc014723c */ /* 0x040fe40000041814 */
[----:B------:R-:W2:Y:S02]  /*6c10*/  MUFU.TANH R158, R158 ;  /* 0x0000009e009e7308 */ /* 0x000ea40000002400 */
[----:B------:R-:W-:Y:S02]  /*6c20*/  FMUL.FTZ R0, R6, c[0x0][0x320] ;  /* 0x0000c80006007a20 */ /* 0x000fe40000410000 */
[----:B------:R-:W-:Y:S02]  /*6c30*/  FMUL.FTZ R159, R7, c[0x0][0x320] ;  /* 0x0000c800079f7a20 */ /* 0x000fe40000410000 */
[C---:B------:R-:W-:Y:S01]  /*6c40*/  HMMA.16816.F32.BF16 R24, R192.reuse, R126, R24 ;  /* 0x0000007ec018723c */ /* 0x040fe20000041818 */
[----:B------:R-:W3:Y:S03]  /*6c50*/  LDSM.16.M88.4 R124, [R202+0x5000] ;  /* 0x00500000ca7c783b */ /* 0x000ee60000000200 */
[----:B------:R-:W4:Y:S01]  /*6c60*/  MUFU.TANH R160, R160 ;  /* 0x000000a000a07308 */ /* 0x000f220000002400 */
[----:B------:R-:W-:Y:S02]  /*6c70*/  FMUL.FTZ R162, R8, c[0x0][0x320] ;  /* 0x0000c80008a27a20 */ /* 0x000fe40000410000 */
[----:B------:R-:W-:Y:S02]  /*6c80*/  FMUL.FTZ R164, R9, c[0x0][0x320] ;  /* 0x0000c80009a47a20 */ /* 0x000fe40000410000 */
[----:B------:R-:W-:Y:S03]  /*6c90*/  FMUL.FTZ R161, R10, c[0x0][0x320] ;  /* 0x0000c8000aa17a20 */ /* 0x000fe60000410000 */
[----:B------:R-:W-:Y:S02]  /*6ca0*/  FMUL.FTZ R163, R11, c[0x0][0x320] ;  /* 0x0000c8000ba37a20 */ /* 0x000fe40000410000 */
[----:B------:R-:W2:Y:S01]  /*6cb0*/  MUFU.TANH R0, R0 ;  /* 0x0000000000007308 */ /* 0x000ea20000002400 */
[----:B------:R-:W-:Y:S02]  /*6cc0*/  FMUL.FTZ R168, R12, c[0x0][0x320] ;  /* 0x0000c8000ca87a20 */ /* 0x000fe40000410000 */
[----:B------:R-:W-:Y:S02]  /*6cd0*/  FMUL.FTZ R166, R13, c[0x0][0x320] ;  /* 0x0000c8000da67a20 */ /* 0x000fe40000410000 */
[----:B------:R-:W-:Y:S02]  /*6ce0*/  FMUL.FTZ R167, R14, c[0x0][0x320] ;  /* 0x0000c8000ea77a20 */ /* 0x000fe40000410000 */
[----:B------:R-:W-:Y:S02]  /*6cf0*/  FMUL.FTZ R165, R15, c[0x0][0x320] ;  /* 0x0000c8000fa57a20 */ /* 0x000fe40000410000 */
[----:B------:R-:W-:Y:S01]  /*6d00*/  FMUL.FTZ R170, R16, c[0x0][0x320] ;  /* 0x0000c80010aa7a20 */ /* 0x000fe20000410000 */
[----:B------:R-:W2:Y:S01]  /*6d10*/  MUFU.TANH R159, R159 ;  /* 0x0000009f009f7308 */ /* 0x000ea20000002400 */
[C---:B-1----:R-:W-:Y:S03]  /*6d20*/  HMMA.16816.F32.BF16 R28, R192.reuse, R116, R28 ;  /* 0x00000074c01c723c */ /* 0x042fe6000004181c */
[----:B------:R-:W-:Y:S02]  /*6d30*/  FMUL.FTZ R245, R26, c[0x0][0x320] ;  /* 0x0000c8001af57a20 */ /* 0x000fe40000410000 */
[----:B------:R-:W-:Y:S02]  /*6d40*/  FMUL.FTZ R243, R27, c[0x0][0x320] ;  /* 0x0000c8001bf37a20 */ /* 0x000fe40000410000 */
[----:B------:R-:W-:Y:S01]  /*6d50*/  FMUL.FTZ R240, R17, c[0x0][0x320] ;  /* 0x0000c80011f07a20 */ /* 0x000fe20000410000 */
[C---:B------:R-:W-:Y:S01]  /*6d60*/  HMMA.16816.F32.BF16 R32, R192.reuse, R118, R32 ;  /* 0x00000076c020723c */ /* 0x040fe20000041820 */
[----:B------:R-:W1:Y:S01]  /*6d70*/  MUFU.TANH R162, R162 ;  /* 0x000000a200a27308 */ /* 0x000e620000002400 */
[----:B------:R-:W5:Y:S01]  /*6d80*/  LDSM.16.M88.4 R116, [R202+0x5800] ;  /* 0x00580000ca74783b */ /* 0x000f620000000200 */
[----:B------:R-:W-:Y:S04]  /*6d90*/  DEPBAR.LE SB0, 0x0 ;  /* 0x000080000000791a */ /* 0x000fe80000000000 */
[----:B------:R-:W-:Y:S01]  /*6da0*/  FMUL.FTZ R171, R18, c[0x0][0x320] ;  /* 0x0000c80012ab7a20 */ /* 0x000fe20000410000 */
[C---:B---3--:R-:W-:Y:S03]  /*6db0*/  HMMA.16816.F32.BF16 R36, R192.reuse, R124, R36 ;  /* 0x0000007cc024723c */ /* 0x048fe60000041824 */
[----:B------:R-:W3:Y:S01]  /*6dc0*/  MUFU.TANH R164, R164 ;  /* 0x000000a400a47308 */ /* 0x000ee20000002400 */
[----:B------:R-:W-:Y:S01]  /*6dd0*/  BAR.SYNC.DEFER_BLOCKING 0x0 ;  /* 0x0000000000007b1d */ /* 0x000fe20000010000 */
[----:B------:R-:W-:Y:S02]  /*6de0*/  FMUL.FTZ R169, R19, c[0x0][0x320] ;  /* 0x0000c80013a97a20 */ /* 0x000fe40000410000 */
[----:B------:R-:W-:Y:S01]  /*6df0*/  FMUL.FTZ R244, R20, c[0x0][0x320] ;  /* 0x0000c80014f47a20 */ /* 0x000fe20000410000 */
[C---:B------:R-:W-:Y:S04]  /*6e00*/  HMMA.16816.F32.BF16 R40, R192.reuse, R126, R40 ;  /* 0x0000007ec028723c */ /* 0x040fe80000041828 */
[----:B------:R-:W-:Y:S01]  /*6e10*/  FMUL.FTZ R250, R28, c[0x0][0x320] ;  /* 0x0000c8001cfa7a20 */ /* 0x000fe20000410000 */
[----:B------:R-:W1:Y:S01]  /*6e20*/  MUFU.TANH R161, R161 ;  /* 0x000000a100a17308 */ /* 0x000e620000002400 */
[----:B------:R-:W-:Y:S02]  /*6e30*/  FMUL.FTZ R249, R29, c[0x0][0x320] ;  /* 0x0000c8001df97a20 */ /* 0x000fe40000410000 */
[----:B------:R-:W-:Y:S04]  /*6e40*/  FMUL.FTZ R252, R32, c[0x0][0x320] ;  /* 0x0000c80020fc7a20 */ /* 0x000fe80000410000 */
[----:B------:R-:W-:Y:S02]  /*6e50*/  FMUL.FTZ R242, R21, c[0x0][0x320] ;  /* 0x0000c80015f27a20 */ /* 0x000fe40000410000 */
[----:B------:R-:W-:Y:S01]  /*6e60*/  FMUL.FTZ R239, R22, c[0x0][0x320] ;  /* 0x0000c80016ef7a20 */ /* 0x000fe20000410000 */
[----:B------:R1:W1:Y:S01]  /*6e70*/  MUFU.TANH R27, R250 ;  /* 0x000000fa001b7308 */ /* 0x0002620000002400 */
[----:B------:R-:W-:Y:S02]  /*6e80*/  FMUL.FTZ R241, R23, c[0x0][0x320] ;  /* 0x0000c80017f17a20 */ /* 0x000fe40000410000 */
[----:B------:R-:W-:Y:S02]  /*6e90*/  FMUL.FTZ R246, R24, c[0x0][0x320] ;  /* 0x0000c80018f67a20 */ /* 0x000fe40000410000 */
[----:B------:R-:W-:Y:S02]  /*6ea0*/  FMUL.FTZ R251, R25, c[0x0][0x320] ;  /* 0x0000c80019fb7a20 */ /* 0x000fe40000410000 */
[----:B------:R-:W-:Y:S02]  /*6eb0*/  FMUL.FTZ R248, R30, c[0x0][0x320] ;  /* 0x0000c8001ef87a20 */ /* 0x000fe40000410000 */
[----:B------:R-:W-:Y:S01]  /*6ec0*/  FMUL.FTZ R43, R43, c[0x0][0x320] ;  /* 0x0000c8002b2b7a20 */ /* 0x000fe20000410000 */
[----:B------:R2:W2:Y:S01]  /*6ed0*/  MUFU.TANH R26, R249 ;  /* 0x000000f9001a7308 */ /* 0x0004a20000002400 */
[C---:B-----5:R-:W-:Y:S03]  /*6ee0*/  HMMA.16816.F32.BF16 R44, R192.reuse, R116, R44 ;  /* 0x00000074c02c723c */ /* 0x060fe6000004182c */
[----:B------:R-:W-:Y:S02]  /*6ef0*/  FMUL.FTZ R247, R31, c[0x0][0x320] ;  /* 0x0000c8001ff77a20 */ /* 0x000fe40000410000 */
[----:B------:R-:W-:Y:S02]  /*6f00*/  FMUL.FTZ R30, R33, c[0x0][0x320] ;  /* 0x0000c800211e7a20 */ /* 0x000fe40000410000 */
[----:B------:R-:W-:Y:S01]  /*6f10*/  FMUL.FTZ R31, R36, c[0x0][0x320] ;  /* 0x0000c800241f7a20 */ /* 0x000fe20000410000 */
[----:B------:R-:W-:Y:S01]  /*6f20*/  HMMA.16816.F32.BF16 R48, R192, R118, R48 ;  /* 0x00000076c030723c */ /* 0x000fe20000041830 */
[----:B------:R5:W3:Y:S03]  /*6f30*/  MUFU.TANH R29, R252 ;  /* 0x000000fc001d7308 */ /* 0x000ae60000002400 */
[----:B------:R-:W-:Y:S02]  /*6f40*/  FMUL.FTZ R37, R37, c[0x0][0x320] ;  /* 0x0000c80025257a20 */ /* 0x000fe40000410000 */
[----:B-1----:R-:W-:Y:S02]  /*6f50*/  FMUL.FTZ R250, R34, c[0x0][0x320] ;  /* 0x0000c80022fa7a20 */ /* 0x002fe40000410000 */
[----:B------:R-:W-:Y:S03]  /*6f60*/  FMUL.FTZ R25, R38, c[0x0][0x320] ;  /* 0x0000c80026197a20 */ /* 0x000fe60000410000 */
[----:B------:R1:W1:Y:S01]  /*6f70*/  MUFU.TANH R155, R43 ;  /* 0x0000002b009b7308 */ /* 0x0002620000002400 */
[----:B------:R-:W-:Y:S02]  /*6f80*/  FMUL.FTZ R38, R41, c[0x0][0x320] ;  /* 0x0000c80029267a20 */ /* 0x000fe40000410000 */
[----:B------:R-:W-:Y:S02]  /*6f90*/  FMUL.FTZ R42, R42, c[0x0][0x320] ;  /* 0x0000c8002a2a7a20 */ /* 0x000fe40000410000 */
[----:B--2---:R-:W-:Y:S02]  /*6fa0*/  FMUL.FTZ R249, R35, c[0x0][0x320] ;  /* 0x0000c80023f97a20 */ /* 0x004fe40000410000 */
[----:B------:R-:W-:Y:S02]  /*6fb0*/  FMUL.FTZ R41, R44, c[0x0][0x320] ;  /* 0x0000c8002c297a20 */ /* 0x000fe40000410000 */
[----:B------:R-:W-:Y:S01]  /*6fc0*/  FMUL.FTZ R33, R47, c[0x0][0x320] ;  /* 0x0000c8002f217a20 */ /* 0x000fe20000410000 */
[----:B------:R-:W2:Y:S01]  /*6fd0*/  MUFU.TANH R163, R163 ;  /* 0x000000a300a37308 */ /* 0x000ea20000002400 */
[----:B------:R-:W-:Y:S02]  /*6fe0*/  FMUL.FTZ R45, R45, c[0x0][0x320] ;  /* 0x0000c8002d2d7a20 */ /* 0x000fe40000410000 */
[----:B------:R-:W-:Y:S02]  /*6ff0*/  FMUL.FTZ R142, R48, c[0x0][0x320] ;  /* 0x0000c800308e7a20 */ /* 0x000fe40000410000 */
[----:B-----5:R-:W-:Y:S02]  /*7000*/  FMUL.FTZ R252, R39, c[0x0][0x320] ;  /* 0x0000c80027fc7a20 */ /* 0x020fe40000410000 */
[----:B------:R-:W-:Y:S02]  /*7010*/  FMUL.FTZ R39, R40, c[0x0][0x320] ;  /* 0x0000c80028277a20 */ /* 0x000fe40000410000 */
[----:B------:R-:W-:Y:S01]  /*7020*/  FMUL.FTZ R35, R50, c[0x0][0x320] ;  /* 0x0000c80032237a20 */ /* 0x000fe20000410000 */
[----:B------:R-:W2:Y:S01]  /*7030*/  MUFU.TANH R168, R168 ;  /* 0x000000a800a87308 */ /* 0x000ea20000002400 */
[----:B------:R-:W-:Y:S02]  /*7040*/  FMUL.FTZ R34, R51, c[0x0][0x320] ;  /* 0x0000c80033227a20 */ /* 0x000fe40000410000 */
[----:B------:R-:W-:Y:S02]  /*7050*/  FMUL.FTZ R46, R46, c[0x0][0x320] ;  /* 0x0000c8002e2e7a20 */ /* 0x000fe40000410000 */
[----:B-1----:R-:W-:Y:S05]  /*7060*/  FMUL.FTZ R43, R49, c[0x0][0x320] ;  /* 0x0000c800312b7a20 */ /* 0x002fea0000410000 */
[----:B------:R-:W1:Y:S10]  /*7070*/  MUFU.TANH R166, R166 ;  /* 0x000000a600a67308 */ /* 0x000e740000002400 */
        /* <DEDUP_REMOVED lines=25> */
[----:B------:R1:W1:Y:S10]  /*7210*/  MUFU.TANH R157, R42 ;  /* 0x0000002a009d7308 */ /* 0x0002740000002400 */
[----:B------:R-:W1:Y:S10]  /*7220*/  MUFU.TANH R41, R41 ;  /* 0x0000002900297308 */ /* 0x000e740000002400 */
[----:B------:R1:W1:Y:S10]  /*7230*/  MUFU.TANH R150, R45 ;  /* 0x0000002d00967308 */ /* 0x0002740000002400 */
[----:B------:R1:W1:Y:S10]  /*7240*/  MUFU.TANH R143, R46 ;  /* 0x0000002e008f7308 */ /* 0x0002740000002400 */
[----:B------:R-:W1:Y:S10]  /*7250*/  MUFU.TANH R33, R33 ;  /* 0x0000002100217308 */ /* 0x000e740000002400 */
[----:B------:R-:W1:Y:S10]  /*7260*/  MUFU.TANH R142, R142 ;  /* 0x0000008e008e7308 */ /* 0x000e740000002400 */
[----:B------:R-:W1:Y:S10]  /*7270*/  MUFU.TANH R43, R43 ;  /* 0x0000002b002b7308 */ /* 0x000e740000002400 */
[----:B------:R-:W1:Y:S10]  /*7280*/  MUFU.TANH R35, R35 ;  /* 0x0000002300237308 */ /* 0x000e740000002400 */
[----:B------:R-:W1:Y:S01]  /*7290*/  MUFU.TANH R34, R34 ;  /* 0x0000002200227308 */ /* 0x000e620000002400 */
[----:B------:R-:W-:-:S05]  /*72a0*/  @!P0 BRA `(.L_x_37) ;  /* 0x0000037000008947 */ /* 0x000fca0003800000 */
[----:B--234-:R-:W-:Y:S01]  /*72b0*/  PLOP3.LUT P2, PT, PT, PT, UP3, 0x80, 0x0 ;  /* 0x000000000000781c */ /* 0x01cfe20003f4f038 */
[----:B------:R-:W-:Y:S01]  /*72c0*/  IMAD R4, R238, 0x60, R220 ;  /* 0x00000060ee047824 */ /* 0x000fe200078e02dc */
[----:B------:R-:W-:Y:S01]  /*72d0*/  PLOP3.LUT P0, PT, PT, PT, UP3, 0x80, 0x0 ;  /* 0x000000000000781c */ /* 0x000fe20003f0f038 */
[----:B------:R-:W-:Y:S01]  /*72e0*/  IMAD.MOV.U32 R216, RZ, RZ, RZ ;  /* 0x000000ffffd87224 */ /* 0x000fe200078e00ff */
[----:B------:R-:W-:Y:S02]  /*72f0*/  ISETP.NE.U32.AND P6, PT, R232, RZ, PT ;  /* 0x000000ffe800720c */ /* 0x000fe40003fc5070 */
[----:B------:R-:W-:Y:S05]  /*7300*/  IADD3 R217, R4, -0x60, R219 ;  /* 0xffffffa004d97810 */ /* 0x000fea0007ffe0db */
[----:B------:R-:W-:Y:S02]  /*7310*/  IMAD.MOV.U32 R4, RZ, RZ, R217 ;  /* 0x000000ffff047224 */ /* 0x000fe400078e00d9 */
[----:B------:R-:W-:Y:S05]  /*7320*/  @P2 IMAD.HI.U32 R5, R217, c[0x0][0x2bc], RZ ;  /* 0x0000af00d9052a27 */ /* 0x000fea00078e00ff */
[----:B------:R-:W-:Y:S04]  /*7330*/  @P0 SHF.R.U32.HI R4, RZ, c[0x0][0x2c0], R5 ;  /* 0x0000b000ff040a19 */ /* 0x000fe80000011605 */
[C---:B------:R-:W-:Y:S04]  /*7340*/  @!P1 IADD3 R8, P0, R4.reuse, UR12, RZ ;  /* 0x0000000c04089c10 */ /* 0x040fe8000ff1e0ff */
[----:B------:R-:W-:Y:S01]  /*7350*/  @!P1 LEA.HI.X.SX32 R5, R4, UR7, 0x1, P0 ;  /* 0x0000000704059c11 */ /* 0x000fe200080f0eff */
[----:B------:R-:W-:Y:S01]  /*7360*/  IMAD.MOV R4, RZ, RZ, -R4 ;  /* 0x000000ffff047224 */ /* 0x000fe200078e0a04 */
[----:B------:R-:W-:Y:S03]  /*7370*/  @!P1 LEA R6, P0, R8, c[0x0][0x2a0], 0x2 ;  /* 0x0000a80008069a11 */ /* 0x000fe600078010ff */
[----:B------:R-:W-:Y:S01]  /*7380*/  IMAD R217, R4, c[0x0][0x2b8], R217 ;  /* 0x0000ae0004d97a24 */ /* 0x000fe200078e02d9 */
[----:B------:R-:W-:Y:S04]  /*7390*/  @!P1 LEA.HI.X R7, R8, c[0x0][0x2a4], R5, 0x2, P0 ;  /* 0x0000a90008079a11 */ /* 0x000fe800000f1405 */
[----:B------:R-:W-:Y:S01]  /*73a0*/  SHF.R.S32.HI R5, RZ, 0x1f, R217 ;  /* 0x0000001fff057819 */ /* 0x000fe200000114d9 */
[----:B------:R2:W3:Y:S04]  /*73b0*/  @!P1 LDG.E R216, [R6.64] ;  /* 0x0000000e06d89981 */ /* 0x0004e8000c1e1900 */
[----:B------:R-:W-:Y:S04]  /*73c0*/  IMAD R5, R5, c[0x0][0x1e0], RZ ;  /* 0x0000780005057a24 */ /* 0x000fe800078e02ff */
[C---:B------:R-:W-:Y:S02]  /*73d0*/  IMAD R5, R217.reuse, c[0x0][0x1e4], R5 ;  /* 0x00007900d9057a24 */ /* 0x040fe400078e0205 */
[----:B--2---:R-:W-:Y:S04]  /*73e0*/  IMAD.WIDE.U32 R6, R217, c[0x0][0x1e0], RZ ;  /* 0x00007800d9067a25 */ /* 0x004fe800078e00ff */
[----:B------:R-:W-:Y:S01]  /*73f0*/  IMAD.IADD R7, R7, 0x1, R5 ;  /* 0x0000000107077824 */ /* 0x000fe200078e0205 */
[----:B---3--:R-:W-:Y:S03]  /*7400*/  SHF.R.S32.HI R4, RZ, 0x1f, R216 ;  /* 0x0000001fff047819 */ /* 0x008fe600000114d8 */
[----:B------:R-:W-:Y:S04]  /*7410*/  IMAD.WIDE.U32 R6, R216, c[0x0][0x1f0], R6 ;  /* 0x00007c00d8067a25 */ /* 0x000fe800078e0006 */
[----:B------:R-:W-:Y:S01]  /*7420*/  IMAD R4, R4, c[0x0][0x1f0], RZ ;  /* 0x00007c0004047a24 */ /* 0x000fe200078e02ff */
[----:B------:R-:W-:Y:S03]  /*7430*/  IADD3 R5, P0, R6, UR10, RZ ;  /* 0x0000000a06057c10 */ /* 0x000fe6000ff1e0ff */
[----:B------:R-:W-:Y:S05]  /*7440*/  IMAD R4, R216, c[0x0][0x1f4], R4 ;  /* 0x00007d00d8047a24 */ /* 0x000fea00078e0204 */
[----:B------:R-:W-:Y:S02]  /*7450*/  IADD3.X R4, R7, UR6, R4, P0, !PT ;  /* 0x0000000607047c10 */ /* 0x000fe400087fe404 */
[C---:B------:R-:W-:Y:S04]  /*7460*/  LEA R19, P0, R5.reuse, c[0x0][0x1c8], 0x1 ;  /* 0x0000720005137a11 */ /* 0x040fe800078008ff */
[----:B------:R-:W-:Y:S01]  /*7470*/  LEA.HI.X R18, R5, c[0x0][0x1cc], R4, 0x1, P0 ;  /* 0x0000730005127a11 */ /* 0x000fe200000f0c04 */
[----:B------:R-:W2:Y:S01]  /*7480*/  SHFL.IDX PT, R13, R19, RZ, 0x181f ;  /* 0x00181fff130d7589 */ /* 0x000ea200000e0000 */
[----:B------:R-:W-:Y:S03]  /*7490*/  IADD3 R5, -R232, 0x10, RZ ;  /* 0x00000010e8057810 */ /* 0x000fe60007ffe1ff */
[----:B------:R-:W3:Y:S01]  /*74a0*/  SHFL.IDX PT, R8, R18, RZ, 0x181f ;  /* 0x00181fff12087589 */ /* 0x000ee200000e0000 */
[----:B------:R-:W-:Y:S03]  /*74b0*/  LOP3.LUT R5, R5, 0xf, RZ, 0xc0, !PT ;  /* 0x0000000f05057812 */ /* 0x000fe600078ec0ff */
[----:B------:R-:W4:Y:S04]  /*74c0*/  SHFL.IDX PT, R9, R19, 0x1, 0x181f ;  /* 0x00381f0013097f89 */ /* 0x000f2800000e0000 */
[----:B------:R-:W5:Y:S04]  /*74d0*/  SHFL.IDX PT, R6, R18, 0x1, 0x181f ;  /* 0x00381f0012067f89 */ /* 0x000f6800000e0000 */
[----:B------:R-:W1:Y:S04]  /*74e0*/  SHFL.IDX PT, R7, R19, 0x2, 0x181f ;  /* 0x00581f0013077f89 */ /* 0x000e6800000e0000 */
[----:B------:R-:W1:Y:S01]  /*74f0*/  SHFL.IDX PT, R4, R18, 0x2, 0x181f ;  /* 0x00581f0012047f89 */ /* 0x000e6200000e0000 */
[C---:B--2---:R-:W-:Y:S02]  /*7500*/  IADD3 R14, P5, R13.reuse, R236, RZ ;  /* 0x000000ec0d0e7210 */ /* 0x044fe40007fbe0ff */
[----:B------:R-:W-:Y:S03]  /*7510*/  IADD3 R12, P2, R13, R234, RZ ;  /* 0x000000ea0d0c7210 */ /* 0x000fe60007f5e0ff */
[C---:B---3--:R-:W-:Y:S02]  /*7520*/  IMAD.X R15, R8.reuse, 0x1, R237, P5 ;  /* 0x00000001080f7824 */ /* 0x048fe400028e06ed */
[----:B------:R-:W-:Y:S01]  /*7530*/  IMAD.X R13, R8, 0x1, R235, P2 ;  /* 0x00000001080d7824 */ /* 0x000fe200010e06eb */
[C---:B----4-:R-:W-:Y:S02]  /*7540*/  IADD3 R10, P0, R9.reuse, R236, RZ ;  /* 0x000000ec090a7210 */ /* 0x050fe40007f1e0ff */
[----:B------:R2:W-:Y:S01]  /*7550*/  LDGSTS.E.BYPASS.LTC128B.128 [R218+0x8100], [R14.64], !P4 ;  /* 0x081000000eda7fae */ /* 0x0005e2000e101d4e */
[----:B------:R-:W-:Y:S02]  /*7560*/  IADD3 R16, P5, R9, R234, RZ ;  /* 0x000000ea09107210 */ /* 0x000fe40007fbe0ff */
[C---:B-----5:R-:W-:Y:S01]  /*7570*/  IMAD.X R11, R6.reuse, 0x1, R237, P0 ;  /* 0x00000001060b7824 */ /* 0x060fe200000e06ed */
[----:B------:R2:W-:Y:S02]  /*7580*/  LDGSTS.E.BYPASS.LTC128B.128 [R218+0xb100], [R12.64], !P3 ;  /* 0x0b1000000cda7fae */ /* 0x0005e4000d901d4e */
[----:B------:R-:W-:Y:S01]  /*7590*/  IMAD.X R17, R6, 0x1, R235, P5 ;  /* 0x0000000106117824 */ /* 0x000fe200028e06eb */
[----:B-1----:R-:W-:Y:S01]  /*75a0*/  IADD3 R6, P5, R7, R236, RZ ;  /* 0x000000ec07067210 */ /* 0x002fe20007fbe0ff */
[----:B------:R2:W-:Y:S01]  /*75b0*/  LDGSTS.E.BYPASS.LTC128B.128 [R218+0x9100], [R10.64], !P4 ;  /* 0x091000000ada7fae */ /* 0x0005e2000e101d4e */
[----:B------:R-:W-:Y:S03]  /*75c0*/  IADD3 R8, P2, P0, R5, R7, R234 ;  /* 0x0000000705087210 */ /* 0x000fe6000785e0ea */
[----:B------:R2:W-:Y:S01]  /*75d0*/  LDGSTS.E.BYPASS.LTC128B.128 [R218+0xc100], [R16.64], !P3 ;  /* 0x0c10000010da7fae */ /* 0x0005e2000d901d4e */
[----:B------:R-:W-:Y:S01]  /*75e0*/  IMAD.X R7, R4, 0x1, R237, P5 ;  /* 0x0000000104077824 */ /* 0x000fe200028e06ed */
[----:B------:R-:W-:Y:S04]  /*75f0*/  IADD3.X R9, RZ, R4, R235, P2, P0 ;  /* 0x00000004ff097210 */ /* 0x000fe800017e04eb */
[----:B------:R2:W-:Y:S04]  /*7600*/  LDGSTS.E.BYPASS.LTC128B.128 [R218+0xa100], [R6.64], !P4 ;  /* 0x0a10000006da7fae */ /* 0x0005e8000e101d4e */
[----:B------:R2:W-:Y:S02]  /*7610*/  LDGSTS.E.BYPASS.LTC128B.128.ZFILL [R218+0xd100], [R8.64], P6 ;  /* 0x0d10000008da7fae */ /* 0x0005e4000b141d4e */
.L_x_37:
[----:B--234-:R-:W-:Y:S01]  /*7620*/  IMAD.MOV.U32 R6, RZ, RZ, R221 ;  /* 0x000000ffff067224 */ /* 0x01cfe200078e00dd */
[----:B------:R-:W-:Y:S01]  /*7630*/  PLOP3.LUT P2, PT, PT, PT, UP2, 0x80, 0x0 ;  /* 0x000000000000781c */ /* 0x000fe20003f4f028 */
[----:B------:R-:W0:Y:S01]  /*7640*/  LDGDEPBAR ;  /* 0x00000000000079af */ /* 0x000e220000000000 */
[----:B------:R-:W-:Y:S01]  /*7650*/  PLOP3.LUT P0, PT, PT, PT, UP2, 0x80, 0x0 ;  /* 0x000000000000781c */ /* 0x000fe20003f0f028 */
[----:B------:R-:W-:Y:S05]  /*7660*/  IMAD R7, R238, -0x60, RZ ;  /* 0xffffffa0ee077824 */ /* 0x000fea00078e02ff */
[----:B------:R-:W-:Y:S05]  /*7670*/  IADD3 R5, -R222, 0x1, R7 ;  /* 0x00000001de057810 */ /* 0x000fea0007ffe107 */
[----:B------:R-:W-:Y:S05]  /*7680*/  @P2 IMAD.HI.U32 R4, R221, c[0x0][0x2c8], RZ ;  /* 0x0000b200dd042a27 */ /* 0x000fea00078e00ff */
[----:B------:R-:W-:Y:S01]  /*7690*/  @P0 SHF.R.U32.HI R6, RZ, c[0x0][0x2cc], R4 ;  /* 0x0000b300ff060a19 */ /* 0x000fe20000011604 */
[----:B------:R-:W-:Y:S01]  /*76a0*/  IMAD.MOV.U32 R4, RZ, RZ, c[0x0][0x2ac] ;  /* 0x0000ab00ff047624 */ /* 0x000fe200078e00ff */
[----:B------:R-:W-:Y:S03]  /*76b0*/  PLOP3.LUT P0, PT, PT, PT, UP1, 0x40, 0x0 ;  /* 0x000000000000781c */ /* 0x000fe60003f0e818 */
[----:B------:R-:W2:Y:S01]  /*76c0*/  SHFL.IDX PT, R13, R6, RZ, 0x1c1f ;  /* 0x001c1fff060d7589 */ /* 0x000ea200000e0000 */
[----:B------:R-:W-:Y:S05]  /*76d0*/  IMAD R5, R4, c[0x0][0x1d0], R5 ;  /* 0x0000740004057a24 */ /* 0x000fea00078e0205 */
[----:B------:R-:W-:Y:S04]  /*76e0*/  IADD3 R4, R5, -c[0x0][0x168], RZ ;  /* 0x80005a0005047a10 */ /* 0x000fe80007ffe0ff */
[C---:B------:R-:W-:Y:S02]  /*76f0*/  IADD3 R5, R4.reuse, c[0x0][0x328], RZ ;  /* 0x0000ca0004057a10 */ /* 0x040fe40007ffe0ff */
[----:B------:R-:W-:Y:S03]  /*7700*/  IADD3 R4, R4, UR17, RZ ;  /* 0x0000001104047c10 */ /* 0x000fe6000fffe0ff */
[--C-:B--2---:R-:W-:Y:S02]  /*7710*/  IMAD.IADD R11, R5, 0x1, R13.reuse ;  /* 0x00000001050b7824 */ /* 0x104fe400078e020d */
[----:B------:R-:W-:Y:S01]  /*7720*/  IMAD.IADD R9, R4, 0x1, R13 ;  /* 0x0000000104097824 */ /* 0x000fe200078e020d */
[----:B------:R-:W-:-:S05]  /*7730*/  @P0 BRA `(.L_x_38) ;  /* 0x000001a000000947 */ /* 0x000fca0003800000 */
[----:B------:R-:W-:Y:S01]  /*7740*/  MOV R8, c[0x0][0x2ac] ;  /* 0x0000ab0000087a02 */ /* 0x000fe20000000f00 */
[----:B------:R-:W-:Y:S04]  /*7750*/  BSSY B0, `(.L_x_39) ;  /* 0x0000013000007945 */ /* 0x000fe80003800000 */
[----:B------:R-:W-:Y:S05]  /*7760*/  IMAD R13, R8, c[0x0][0x1d0], R13 ;  /* 0x00007400080d7a24 */ /* 0x000fea00078e020d */
[----:B------:R-:W-:Y:S04]  /*7770*/  IADD3 R10, R13, -c[0x0][0x168], RZ ;  /* 0x80005a000d0a7a10 */ /* 0x000fe80007ffe0ff */
[----:B------:R-:W-:Y:S11]  /*7780*/  ISETP.GT.AND P0, PT, R10, -0x1, PT ;  /* 0xffffffff0a00780c */ /* 0x000ff60003f04270 */
[----:B------:R-:W-:Y:S02]  /*7790*/  @!UPT UIADD3 URZ, URZ, URZ, URZ ;  /* 0x0000003f3f3ff290 */ /* 0x000fe4000fffe03f */
[----:B------:R-:W-:-:S05]  /*77a0*/  @P0 BRA `(.L_x_40) ;  /* 0x0000008000000947 */ /* 0x000fca0003800000 */
[----:B------:R-:W-:Y:S01]  /*77b0*/  LOP3.LUT R10, RZ, R10, RZ, 0x33, !PT ;  /* 0x0000000aff0a7212 */ /* 0x000fe200078e33ff */
[----:B------:R-:W-:Y:S05]  /*77c0*/  IMAD.MOV.U32 R8, RZ, RZ, c[0x0][0x32c] ;  /* 0x0000cb00ff087624 */ /* 0x000fea00078e00ff */
[----:B------:R-:W-:Y:S11]  /*77d0*/  ISETP.NE.AND P0, PT, R8, 0x1, PT ;  /* 0x000000010800780c */ /* 0x000ff60003f05270 */
[----:B------:R-:W-:Y:S02]  /*77e0*/  @!UPT UIADD3 URZ, URZ, URZ, URZ ;  /* 0x0000003f3f3ff290 */ /* 0x000fe4000fffe03f */
[----:B------:R-:W-:Y:S05]  /*77f0*/  @P0 IMAD.HI.U32 R8, R10, c[0x0][0x330], RZ ;  /* 0x0000cc000a080a27 */ /* 0x000fea00078e00ff */
[----:B------:R-:W-:Y:S04]  /*7800*/  @P0 SHF.R.U32.HI R10, RZ, c[0x0][0x334], R8 ;  /* 0x0000cd00ff0a0a19 */ /* 0x000fe80000011608 */
[----:B------:R-:W-:Y:S01]  /*7810*/  LOP3.LUT R10, RZ, R10, RZ, 0x33, !PT ;  /* 0x0000000aff0a7212 */ /* 0x000fe200078e33ff */
[----:B------:R-:W-:-:S05]  /*7820*/  BRA `(.L_x_41) ;  /* 0x0000005000007947 */ /* 0x000fca0003800000 */
.L_x_40:
[----:B------:R-:W-:Y:S04]  /*7830*/  MOV R8, c[0x0][0x32c] ;  /* 0x0000cb0000087a02 */ /* 0x000fe80000000f00 */
[----:B------:R-:W-:Y:S11]  /*7840*/  ISETP.NE.AND P0, PT, R8, 0x1, PT ;  /* 0x000000010800780c */ /* 0x000ff60003f05270 */
[----:B------:R-:W-:Y:S02]  /*7850*/  @!UPT UIADD3 URZ, URZ, URZ, URZ ;  /* 0x0000003f3f3ff290 */ /* 0x000fe4000fffe03f */
[----:B------:R-:W-:Y:S05]  /*7860*/  @P0 IMAD.HI.U32 R8, R10, c[0x0][0x330], RZ ;  /* 0x0000cc000a080a27 */ /* 0x000fea00078e00ff */
[----:B------:R-:W-:Y:S02]  /*7870*/  @P0 SHF.R.U32.HI R10, RZ, c[0x0][0x334], R8 ;  /* 0x0000cd00ff0a0a19 */ /* 0x000fe40000011608 */
.L_x_41:
[----:B------:R-:W-:Y:S05]  /*7880*/  BSYNC B0 ;  /* 0x0000000000007941 */ /* 0x000fea0003800000 */
.L_x_39:
[----:B------:R-:W-:Y:S04]  /*7890*/  IMAD.IADD R13, R7, 0x1, -R222 ;  /* 0x00000001070d7824 */ /* 0x000fe800078e0ade */
[----:B------:R-:W-:Y:S05]  /*78a0*/  IMAD R10, R10, c[0x0][0x32c], R13 ;  /* 0x0000cb000a0a7a24 */ /* 0x000fea00078e020d */
[----:B------:R-:W-:Y:S02]  /*78b0*/  IADD3 R8, R10, c[0x0][0x32c], RZ ;  /* 0x0000cb000a087a10 */ /* 0x000fe40007ffe0ff */
[----:B------:R-:W-:Y:S02]  /*78c0*/  IMNMX R9, R9, R10, !PT ;  /* 0x0000000a09097217 */ /* 0x000fe40007800200 */
[----:B------:R-:W-:Y:S02]  /*78d0*/  IMNMX R11, R11, R8, PT ;  /* 0x000000080b0b7217 */ /* 0x000fe40003800200 */
.L_x_38:
[C---:B------:R-:W-:Y:S01]  /*78e0*/  ISETP.GE.AND P2, PT, R7.reuse, 0x1, PT ;  /* 0x000000010700780c */ /* 0x040fe20003f46270 */
[----:B------:R-:W2:Y:S01]  /*78f0*/  SHFL.IDX PT, R6, R6, 0x1, 0x1c1f ;  /* 0x003c1f0006067f89 */ /* 0x000ea200000e0000 */
[----:B------:R-:W-:Y:S02]  /*7900*/  ISETP.GE.AND P0, PT, R7, 0x2, PT ;  /* 0x000000020700780c */ /* 0x000fe40003f06270 */
[----:B------:R-:W-:Y:S02]  /*7910*/  LOP3.LUT R227, R227, 0xffefffff, RZ, 0xc0, !PT ;  /* 0xffefffffe3e37812 */ /* 0x000fe400078ec0ff */
[C---:B------:R-:W-:Y:S02]  /*7920*/  ISETP.GE.AND P5, PT, R7.reuse, 0x9, PT ;  /* 0x000000090700780c */ /* 0x040fe40003fa6270 */
[----:B------:R-:W-:Y:S05]  /*7930*/  ISETP.GE.AND P6, PT, R7, 0x52, PT ;  /* 0x000000520700780c */ /* 0x000fea0003fc6270 */
[----:B------:R-:W-:Y:S02]  /*7940*/  @P2 LOP3.LUT R227, R227, 0x100000, RZ, 0xfc, !PT ;  /* 0x00100000e3e32812 */ /* 0x000fe400078efcff */
[----:B------:R-:W-:Y:S02]  /*7950*/  ISETP.GT.AND P2, PT, R9, RZ, !P2 ;  /* 0x000000ff0900720c */ /* 0x000fe40005744270 */
[----:B------:R-:W-:Y:S02]  /*7960*/  LOP3.LUT R227, R227, 0xfff7ffff, RZ, 0xc0, !PT ;  /* 0xfff7ffffe3e37812 */ /* 0x000fe400078ec0ff */
[----:B------:R-:W-:Y:S02]  /*7970*/  ISETP.LT.OR P2, PT, R11, 0x1, P2 ;  /* 0x000000010b00780c */ /* 0x000fe40001741670 */
[----:B------:R-:W-:Y:S02]  /*7980*/  @P0 LOP3.LUT R227, R227, 0x80000, RZ, 0xfc, !PT ;  /* 0x00080000e3e30812 */ /* 0x000fe400078efcff */
[----:B------:R-:W-:Y:S02]  /*7990*/  ISETP.GT.AND P0, PT, R9, 0x1, !P0 ;  /* 0x000000010900780c */ /* 0x000fe40004704270 */
[----:B------:R-:W-:Y:S01]  /*79a0*/  FSEL R14, R158, -INF , !P2 ;  /* 0xff8000009e0e7808 */ /* 0x000fe20005000000 */
[--C-:B--2---:R-:W-:Y:S01]  /*79b0*/  IMAD.IADD R5, R5, 0x1, R6.reuse ;  /* 0x0000000105057824 */ /* 0x104fe200078e0206 */
[----:B------:R-:W-:Y:S01]  /*79c0*/  ISETP.GE.AND P2, PT, R7, 0xa, PT ;  /* 0x0000000a0700780c */ /* 0x000fe20003f46270 */
[----:B------:R-:W-:Y:S01]  /*79d0*/  IMAD.IADD R4, R4, 0x1, R6 ;  /* 0x0000000104047824 */ /* 0x000fe200078e0206 */
[----:B------:R-:W-:Y:S02]  /*79e0*/  ISETP.LT.OR P0, PT, R11, 0x2, P0 ;  /* 0x000000020b00780c */ /* 0x000fe40000701670 */
[----:B------:R-:W-:Y:S02]  /*79f0*/  LOP3.LUT R227, R227, 0xfffbffff, RZ, 0xc0, !PT ;  /* 0xfffbffffe3e37812 */ /* 0x000fe400078ec0ff */
[----:B------:R-:W-:Y:S02]  /*7a00*/  FSEL R12, R160, -INF , !P0 ;  /* 0xff800000a00c7808 */ /* 0x000fe40004000000 */
[----:B------:R-:W-:Y:S02]  /*7a10*/  @P5 LOP3.LUT R227, R227, 0x40000, RZ, 0xfc, !PT ;  /* 0x00040000e3e35812 */ /* 0x000fe400078efcff */
[----:B------:R-:W-:Y:S02]  /*7a20*/  ISETP.GT.AND P0, PT, R9, 0x8, !P5 ;  /* 0x000000080900780c */ /* 0x000fe40006f04270 */
[----:B------:R-:W-:Y:S02]  /*7a30*/  LOP3.LUT R227, R227, 0xfffdffff, RZ, 0xc0, !PT ;  /* 0xfffdffffe3e37812 */ /* 0x000fe400078ec0ff */
[----:B------:R-:W-:Y:S02]  /*7a40*/  ISETP.LT.OR P0, PT, R11, 0x9, P0 ;  /* 0x000000090b00780c */ /* 0x000fe40000701670 */
[----:B------:R-:W-:Y:S02]  /*7a50*/  @P2 LOP3.LUT R227, R227, 0x20000, RZ, 0xfc, !PT ;  /* 0x00020000e3e32812 */ /* 0x000fe400078efcff */
[----:B------:R-:W-:Y:S02]  /*7a60*/  FSEL R10, R162, -INF , !P0 ;  /* 0xff800000a20a7808 */ /* 0x000fe40004000000 */
[----:B------:R-:W-:Y:S02]  /*7a70*/  ISETP.GT.AND P0, PT, R9, 0x9, !P2 ;  /* 0x000000090900780c */ /* 0x000fe40005704270 */
[----:B------:R-:W-:Y:S02]  /*7a80*/  ISETP.GE.AND P2, PT, R7, 0x11, PT ;  /* 0x000000110700780c */ /* 0x000fe40003f46270 */
[----:B------:R-:W-:Y:S02]  /*7a90*/  ISETP.LT.OR P0, PT, R11, 0xa, P0 ;  /* 0x0000000a0b00780c */ /* 0x000fe40000701670 */
[----:B------:R-:W-:Y:S02]  /*7aa0*/  LOP3.LUT R227, R227, 0xfffeffff, RZ, 0xc0, !PT ;  /* 0xfffeffffe3e37812 */ /* 0x000fe400078ec0ff */
[----:B------:R-:W-:Y:S02]  /*7ab0*/  FSEL R8, R164, -INF , !P0 ;  /* 0xff800000a4087808 */ /* 0x000fe40004000000 */
[----:B------:R-:W-:Y:S02]  /*7ac0*/  ISETP.GT.AND P0, PT, R9, 0x10, !P2 ;  /* 0x000000100900780c */ /* 0x000fe40005704270 */
[----:B------:R-:W-:Y:S02]  /*7ad0*/  ISETP.GE.AND P5, PT, R7, 0x59, PT ;  /* 0x000000590700780c */ /* 0x000fe40003fa6270 */
[----:B------:R-:W-:Y:S02]  /*7ae0*/  ISETP.LT.OR P0, PT, R11, 0x11, P0 ;  /* 0x000000110b00780c */ /* 0x000fe40000701670 */
[----:B------:R-:W-:Y:S02]  /*7af0*/  @P2 LOP3.LUT R227, R227, 0x10000, RZ, 0xfc, !PT ;  /* 0x00010000e3e32812 */ /* 0x000fe400078efcff */
[----:B------:R-:W-:Y:S02]  /*7b00*/  ISETP.GE.AND P2, PT, R7, 0x12, PT ;  /* 0x000000120700780c */ /* 0x000fe40003f46270 */
[----:B------:R-:W-:Y:S02]  /*7b10*/  LOP3.LUT R227, R227, 0xffff7fff, RZ, 0xc0, !PT ;  /* 0xffff7fffe3e37812 */ /* 0x000fe400078ec0ff */
[----:B-1----:R-:W-:Y:S02]  /*7b20*/  FSEL R42, R168, -INF , !P0 ;  /* 0xff800000a82a7808 */ /* 0x002fe40004000000 */
[----:B------:R-:W-:Y:S04]  /*7b30*/  ISETP.GT.AND P0, PT, R9, 0x11, !P2 ;  /* 0x000000110900780c */ /* 0x000fe80005704270 */
[----:B------:R-:W-:Y:S03]  /*7b40*/  ISETP.LT.OR P0, PT, R11, 0x12, P0 ;  /* 0x000000120b00780c */ /* 0x000fe60000701670 */
[----:B------:R-:W-:Y:S02]  /*7b50*/  @P2 LOP3.LUT R227, R227, 0x8000, RZ, 0xfc, !PT ;  /* 0x00008000e3e32812 */ /* 0x000fe400078efcff */
[----:B------:R-:W-:Y:S02]  /*7b60*/  ISETP.GE.AND P2, PT, R7, 0x19, PT ;  /* 0x000000190700780c */ /* 0x000fe40003f46270 */
[----:B------:R-:W-:Y:S02]  /*7b70*/  LOP3.LUT R227, R227, 0xffffbfff, RZ, 0xc0, !PT ;  /* 0xffffbfffe3e37812 */ /* 0x000fe400078ec0ff */
[----:B------:R-:W-:Y:S02]  /*7b80*/  FSEL R40, R166, -INF , !P0 ;  /* 0xff800000a6287808 */ /* 0x000fe40004000000 */
        /* <DEDUP_REMOVED lines=76> */
[----:B------:R-:W-:Y:S02]  /*8050*/  FSEL R164, R39, -INF , !P0 ;  /* 0xff80000027a47808 */ /* 0x000fe40004000000 */
[----:B------:R-:W-:Y:S02]  /*8060*/  LOP3.LUT R227, R227, 0xfffffffd, RZ, 0xc0, !PT ;  /* 0xfffffffde3e37812 */ /* 0x000fe400078ec0ff */
[----:B------:R-:W-:Y:S04]  /*8070*/  ISETP.GT.AND P0, PT, R9, 0x49, !P2 ;  /* 0x000000490900780c */ /* 0x000fe80005704270 */
[----:B------:R-:W-:Y:S03]  /*8080*/  ISETP.LT.OR P0, PT, R11, 0x4a, P0 ;  /* 0x0000004a0b00780c */ /* 0x000fe60000701670 */
[----:B------:R-:W-:Y:S02]  /*8090*/  @P2 LOP3.LUT R227, R227, 0x2, RZ, 0xfc, !PT ;  /* 0x00000002e3e32812 */ /* 0x000fe400078efcff */
[----:B------:R-:W-:Y:S02]  /*80a0*/  ISETP.GE.AND P2, PT, R7, 0x51, PT ;  /* 0x000000510700780c */ /* 0x000fe40003f46270 */
[----:B------:R-:W-:Y:S02]  /*80b0*/  FSEL R162, R38, -INF , !P0 ;  /* 0xff80000026a27808 */ /* 0x000fe40004000000 */
[----:B------:R-:W-:Y:S02]  /*80c0*/  ISETP.GT.AND P0, PT, R9, 0x50, !P2 ;  /* 0x000000500900780c */ /* 0x000fe40005704270 */
[----:B------:R-:W-:Y:S02]  /*80d0*/  LOP3.LUT R227, R227, 0xfffffffe, RZ, 0xc0, !PT ;  /* 0xfffffffee3e37812 */ /* 0x000fe400078ec0ff */
[----:B------:R-:W-:Y:S04]  /*80e0*/  ISETP.LT.OR P0, PT, R11, 0x51, P0 ;  /* 0x000000510b00780c */ /* 0x000fe80000701670 */
[----:B------:R-:W-:Y:S02]  /*80f0*/  FSEL R152, R41, -INF , !P0 ;  /* 0xff80000029987808 */ /* 0x000fe40004000000 */
[----:B------:R-:W-:Y:S02]  /*8100*/  ISETP.GT.AND P0, PT, R9, 0x51, !P6 ;  /* 0x000000510900780c */ /* 0x000fe40007704270 */
[----:B------:R-:W-:Y:S02]  /*8110*/  @P2 LOP3.LUT R227, R227, 0x1, RZ, 0xfc, !PT ;  /* 0x00000001e3e32812 */ /* 0x000fe400078efcff */
[----:B------:R-:W-:Y:S02]  /*8120*/  ISETP.LT.OR P0, PT, R11, 0x52, P0 ;  /* 0x000000520b00780c */ /* 0x000fe40000701670 */
[----:B------:R-:W-:Y:S02]  /*8130*/  ISETP.GE.AND P2, PT, R7, 0x5a, PT ;  /* 0x0000005a0700780c */ /* 0x000fe40003f46270 */
[----:B------:R-:W-:Y:S02]  /*8140*/  FSEL R150, R150, -INF , !P0 ;  /* 0xff80000096967808 */ /* 0x000fe40004000000 */
[----:B------:R-:W-:Y:S04]  /*8150*/  ISETP.GT.AND P0, PT, R9, 0x58, !P5 ;  /* 0x000000580900780c */ /* 0x000fe80006f04270 */
[----:B------:R-:W-:Y:S04]  /*8160*/  ISETP.LT.OR P0, PT, R11, 0x59, P0 ;  /* 0x000000590b00780c */ /* 0x000fe80000701670 */
[----:B------:R-:W-:Y:S02]  /*8170*/  FSEL R142, R142, -INF , !P0 ;  /* 0xff8000008e8e7808 */ /* 0x000fe40004000000 */
[----:B------:R-:W-:Y:S04]  /*8180*/  ISETP.GT.AND P0, PT, R9, 0x59, !P2 ;  /* 0x000000590900780c */ /* 0x000fe80005704270 */
[----:B------:R-:W-:Y:S04]  /*8190*/  ISETP.LT.OR P0, PT, R11, 0x5a, P0 ;  /* 0x0000005a0b00780c */ /* 0x000fe80000701670 */
[----:B------:R-:W-:Y:S02]  /*81a0*/  FSEL R140, R43, -INF , !P0 ;  /* 0xff8000002b8c7808 */ /* 0x000fe40004000000 */
[----:B------:R-:W-:Y:S11]  /*81b0*/  PLOP3.LUT P0, PT, PT, PT, UP1, 0x40, 0x0 ;  /* 0x000000000000781c */ /* 0x000ff60003f0e818 */
[----:B------:R-:W-:Y:S02]  /*81c0*/  @!UPT UIADD3 URZ, URZ, URZ, URZ ;  /* 0x0000003f3f3ff290 */ /* 0x000fe4000fffe03f */
        /* <DEDUP_REMOVED lines=9> */
[----:B------:R-:W-:Y:S05]  /*8260*/  IMAD.MOV.U32 R6, RZ, RZ, 0x1 ;  /* 0x00000001ff067424 */ /* 0x000fea00078e00ff */
[----:B------:R-:W-:Y:S11]  /*8270*/  ISETP.NE.AND P0, PT, R6, c[0x0][0x32c], PT ;  /* 0x0000cb0006007a0c */ /* 0x000ff60003f05270 */
[----:B------:R-:W-:Y:S02]  /*8280*/  @!UPT UIADD3 URZ, URZ, URZ, URZ ;  /* 0x0000003f3f3ff290 */ /* 0x000fe4000fffe03f */
[----:B------:R-:W-:Y:S05]  /*8290*/  @P0 IMAD.HI.U32 R6, R9, c[0x0][0x330], RZ ;  /* 0x0000cc0009060a27 */ /* 0x000fea00078e00ff */
[----:B------:R-:W-:Y:S04]  /*82a0*/  @P0 SHF.R.U32.HI R9, RZ, c[0x0][0x334], R6 ;  /* 0x0000cd00ff090a19 */ /* 0x000fe80000011606 */
[----:B------:R-:W-:Y:S01]  /*82b0*/  LOP3.LUT R9, RZ, R9, RZ, 0x33, !PT ;  /* 0x00000009ff097212 */ /* 0x000fe200078e33ff */
[----:B------:R-:W-:-:S05]  /*82c0*/  BRA `(.L_x_45) ;  /* 0x0000005000007947 */ /* 0x000fca0003800000 */
.L_x_44:
[----:B------:R-:W-:Y:S04]  /*82d0*/  MOV R6, 0x1 ;  /* 0x0000000100067802 */ /* 0x000fe80000000f00 */
[----:B------:R-:W-:Y:S11]  /*82e0*/  ISETP.NE.AND P0, PT, R6, c[0x0][0x32c], PT ;  /* 0x0000cb0006007a0c */ /* 0x000ff60003f05270 */
[----:B------:R-:W-:Y:S02]  /*82f0*/  @!UPT UIADD3 URZ, URZ, URZ, URZ ;  /* 0x0000003f3f3ff290 */ /* 0x000fe4000fffe03f */
[----:B------:R-:W-:Y:S05]  /*8300*/  @P0 IMAD.HI.U32 R6, R9, c[0x0][0x330], RZ ;  /* 0x0000cc0009060a27 */ /* 0x000fea00078e00ff */
[----:B------:R-:W-:Y:S02]  /*8310*/  @P0 SHF.R.U32.HI R9, RZ, c[0x0][0x334], R6 ;  /* 0x0000cd00ff090a19 */ /* 0x000fe40000011606 */
.L_x_45:
[----:B------:R-:W-:Y:S05]  /*8320*/  BSYNC B0 ;  /* 0x0000000000007941 */ /* 0x000fea0003800000 */
.L_x_43:
[----:B------:R-:W-:Y:S04]  /*8330*/  IMAD.IADD R6, R7, 0x1, -R222 ;  /* 0x0000000107067824 */ /* 0x000fe800078e0ade */
[----:B------:R-:W-:Y:S05]  /*8340*/  IMAD R6, R9, c[0x0][0x32c], R6 ;  /* 0x0000cb0009067a24 */ /* 0x000fea00078e0206 */
[----:B------:R-:W-:Y:S02]  /*8350*/  IADD3 R16, R6, c[0x0][0x32c], RZ ;  /* 0x0000cb0006107a10 */ /* 0x000fe40007ffe0ff */
[----:B------:R-:W-:Y:S02]  /*8360*/  IMNMX R4, R4, R6, !PT ;  /* 0x0000000604047217 */ /* 0x000fe40007800200 */
[----:B------:R-:W-:Y:S02]  /*8370*/  IMNMX R5, R5, R16, PT ;  /* 0x0000001005057217 */ /* 0x000fe40003800200 */
.L_x_42:
[----:B------:R-:W-:Y:S01]  /*8380*/  LOP3.LUT P0, RZ, R227, 0x100000, RZ, 0xc0, !PT ;  /* 0x00100000e3ff7812 */ /* 0x000fe2000780c0ff */
[----:B------:R-:W-:Y:S01]  /*8390*/  LDSM.16.MT88.4 R20, [R210+0x100] ;  /* 0x00010000d214783b */ /* 0x000fe20000004200 */
[----:B------:R-:W-:Y:S02]  /*83a0*/  FMNMX.FTZ R7, R14, R3, !PT ;  /* 0x000000030e077209 */ /* 0x000fe40007810000 */
[----:B------:R-:W-:Y:S02]  /*83b0*/  ISETP.GT.AND P0, PT, R4, RZ, !P0 ;  /* 0x000000ff0400720c */ /* 0x000fe40004704270 */
[----:B------:R-:W-:Y:S02]  /*83c0*/  FMNMX.FTZ R7, R12, R7, !PT ;  /* 0x000000070c077209 */ /* 0x000fe40007810000 */
[----:B------:R-:W-:Y:S01]  /*83d0*/  ISETP.LT.OR P0, PT, R5, 0x1, P0 ;  /* 0x000000010500780c */ /* 0x000fe20000701670 */
[----:B------:R-:W-:Y:S01]  /*83e0*/  LDSM.16.MT88.4 R28, [R209+0x100] ;  /* 0x00010000d11c783b */ /* 0x000fe20000004200 */
[----:B------:R-:W-:Y:S02]  /*83f0*/  FMNMX.FTZ R7, R10, R7, !PT ;  /* 0x000000070a077209 */ /* 0x000fe40007810000 */
[----:B------:R-:W-:Y:S02]  /*8400*/  FSEL R15, R0, -INF , !P0 ;  /* 0xff800000000f7808 */ /* 0x000fe40004000000 */
[----:B------:R-:W-:Y:S02]  /*8410*/  LOP3.LUT P0, RZ, R227, 0x80000, RZ, 0xc0, !PT ;  /* 0x00080000e3ff7812 */ /* 0x000fe4000780c0ff */
[----:B------:R-:W-:Y:S01]  /*8420*/  FMNMX.FTZ R7, R8, R7, !PT ;  /* 0x0000000708077209 */ /* 0x000fe20007810000 */
[----:B------:R-:W-:Y:S01]  /*8430*/  LDSM.16.MT88.4 R36, [R208+0x100] ;  /* 0x00010000d024783b */ /* 0x000fe20000004200 */
[----:B------:R-:W-:Y:S02]  /*8440*/  ISETP.GT.AND P0, PT, R4, 0x1, !P0 ;  /* 0x000000010400780c */ /* 0x000fe40004704270 */
[----:B------:R-:W-:Y:S02]  /*8450*/  FMNMX.FTZ R7, R42, R7, !PT ;  /* 0x000000072a077209 */ /* 0x000fe40007810000 */
[----:B------:R-:W-:Y:S02]  /*8460*/  ISETP.LT.OR P0, PT, R5, 0x2, P0 ;  /* 0x000000020500780c */ /* 0x000fe40000701670 */
[----:B------:R-:W-:Y:S01]  /*8470*/  FMNMX.FTZ R7, R40, R7, !PT ;  /* 0x0000000728077209 */ /* 0x000fe20007810000 */
[----:B------:R-:W-:Y:S01]  /*8480*/  LDSM.16.MT88.4 R44, [R212+0x3100] ;  /* 0x00310000d42c783b */ /* 0x000fe20000004200 */
[----:B------:R-:W-:Y:S02]  /*8490*/  FSEL R13, R159, -INF , !P0 ;  /* 0xff8000009f0d7808 */ /* 0x000fe40004000000 */
[----:B------:R-:W-:Y:S02]  /*84a0*/  LOP3.LUT P0, RZ, R227, 0x40000, RZ, 0xc0, !PT ;  /* 0x00040000e3ff7812 */ /* 0x000fe4000780c0ff */
[----:B------:R-:W-:Y:S02]  /*84b0*/  FMNMX.FTZ R7, R50, R7, !PT ;  /* 0x0000000732077209 */ /* 0x000fe40007810000 */
[----:B------:R-:W-:Y:S02]  /*84c0*/  ISETP.GT.AND P0, PT, R4, 0x8, !P0 ;  /* 0x000000080400780c */ /* 0x000fe40004704270 */
[----:B------:R-:W-:Y:S02]  /*84d0*/  FMNMX.FTZ R0, R15, R2, !PT ;  /* 0x000000020f007209 */ /* 0x000fe40007810000 */
[----:B------:R-:W-:Y:S02]  /*84e0*/  ISETP.LT.OR P0, PT, R5, 0x9, P0 ;  /* 0x000000090500780c */ /* 0x000fe40000701670 */
[----:B------:R-:W-:Y:S02]  /*84f0*/  FMNMX.FTZ R7, R48, R7, !PT ;  /* 0x0000000730077209 */ /* 0x000fe40007810000 */
        /* <DEDUP_REMOVED lines=62> */
[C---:B------:R-:W-:Y:S01]  /*88e0*/  ISETP.GT.AND P6, PT, R4.reuse, 0x51, !P6 ;  /* 0x000000510400780c */ /* 0x040fe200077c4270 */
[----:B------:R-:W1:Y:S01]  /*88f0*/  SHFL.BFLY PT, R7, R16, 0x2, 0x1f ;  /* 0x0c401f0010077f89 */ /* 0x000e6200000e0000 */
[----:B------:R-:W-:Y:S02]  /*8900*/  FSEL R169, R243, -INF , !P0 ;  /* 0xff800000f3a97808 */ /* 0x000fe40004000000 */
[----:B------:R-:W-:Y:S02]  /*8910*/  LOP3.LUT P0, RZ, R227, 0x100, RZ, 0xc0, !PT ;  /* 0x00000100e3ff7812 */ /* 0x000fe4000780c0ff */
[----:B------:R-:W-:Y:S02]  /*8920*/  FMNMX.FTZ R0, R169, R0, !PT ;  /* 0x00000000a9007209 */ /* 0x000fe40007810000 */
[C---:B------:R-:W-:Y:S02]  /*8930*/  ISETP.GT.AND P0, PT, R4.reuse, 0x30, !P0 ;  /* 0x000000300400780c */ /* 0x040fe40004704270 */
[C---:B------:R-:W-:Y:S02]  /*8940*/  ISETP.LT.OR P6, PT, R5.reuse, 0x52, P6 ;  /* 0x000000520500780c */ /* 0x040fe400037c1670 */
[----:B------:R-:W-:Y:S02]  /*8950*/  ISETP.LT.OR P0, PT, R5, 0x31, P0 ;  /* 0x000000310500780c */ /* 0x000fe40000701670 */
[----:B------:R-:W-:Y:S02]  /*8960*/  ISETP.GT.AND P5, PT, R4, 0x58, !P5 ;  /* 0x000000580400780c */ /* 0x000fe40006fa4270 */
[----:B------:R-:W-:Y:S02]  /*8970*/  FSEL R243, R248, -INF , !P0 ;  /* 0xff800000f8f37808 */ /* 0x000fe40004000000 */
[----:B------:R-:W-:Y:S02]  /*8980*/  LOP3.LUT P0, RZ, R227, 0x80, RZ, 0xc0, !PT ;  /* 0x00000080e3ff7812 */ /* 0x000fe4000780c0ff */
[----:B------:R-:W-:Y:S02]  /*8990*/  FMNMX.FTZ R0, R243, R0, !PT ;  /* 0x00000000f3007209 */ /* 0x000fe40007810000 */
[C---:B------:R-:W-:Y:S02]  /*89a0*/  ISETP.GT.AND P0, PT, R4.reuse, 0x31, !P0 ;  /* 0x000000310400780c */ /* 0x040fe40004704270 */
[----:B------:R-:W-:Y:S02]  /*89b0*/  FSEL R139, R33, -INF , !P6 ;  /* 0xff800000218b7808 */ /* 0x000fe40007000000 */
[C---:B------:R-:W-:Y:S02]  /*89c0*/  ISETP.LT.OR P0, PT, R5.reuse, 0x32, P0 ;  /* 0x000000320500780c */ /* 0x040fe40000701670 */
[----:B------:R-:W-:Y:S02]  /*89d0*/  ISETP.LT.OR P5, PT, R5, 0x59, P5 ;  /* 0x000000590500780c */ /* 0x000fe40002fa1670 */
[----:B------:R-:W-:Y:S02]  /*89e0*/  FSEL R247, R247, -INF , !P0 ;  /* 0xff800000f7f77808 */ /* 0x000fe40004000000 */
[----:B------:R-:W-:Y:S02]  /*89f0*/  LOP3.LUT P0, RZ, R227, 0x40, RZ, 0xc0, !PT ;  /* 0x00000040e3ff7812 */ /* 0x000fe4000780c0ff */
[----:B------:R-:W-:Y:S02]  /*8a00*/  FMNMX.FTZ R0, R247, R0, !PT ;  /* 0x00000000f7007209 */ /* 0x000fe40007810000 */
[C---:B------:R-:W-:Y:S02]  /*8a10*/  ISETP.GT.AND P0, PT, R4.reuse, 0x38, !P0 ;  /* 0x000000380400780c */ /* 0x040fe40004704270 */
[----:B------:R-:W-:Y:S02]  /*8a20*/  ISETP.GT.AND P2, PT, R4, 0x59, !P2 ;  /* 0x000000590400780c */ /* 0x000fe40005744270 */
[----:B------:R-:W-:Y:S02]  /*8a30*/  ISETP.LT.OR P0, PT, R5, 0x39, P0 ;  /* 0x000000390500780c */ /* 0x000fe40000701670 */
[----:B------:R-:W-:Y:S02]  /*8a40*/  FSEL R135, R35, -INF , !P5 ;  /* 0xff80000023877808 */ /* 0x000fe40006800000 */
[----:B------:R-:W-:Y:S02]  /*8a50*/  FSEL R245, R250, -INF , !P0 ;  /* 0xff800000faf57808 */ /* 0x000fe40004000000 */
[----:B------:R-:W-:Y:S02]  /*8a60*/  LOP3.LUT P0, RZ, R227, 0x20, RZ, 0xc0, !PT ;  /* 0x00000020e3ff7812 */ /* 0x000fe4000780c0ff */
[----:B------:R-:W-:Y:S02]  /*8a70*/  FMNMX.FTZ R0, R245, R0, !PT ;  /* 0x00000000f5007209 */ /* 0x000fe40007810000 */
[----:B------:R-:W-:Y:S02]  /*8a80*/  ISETP.GT.AND P0, PT, R4, 0x39, !P0 ;  /* 0x000000390400780c */ /* 0x000fe40004704270 */
[C---:B------:R-:W-:Y:S02]  /*8a90*/  ISETP.LT.OR P2, PT, R5.reuse, 0x5a, P2 ;  /* 0x0000005a0500780c */ /* 0x040fe40001741670 */
[----:B------:R-:W-:Y:S02]  /*8aa0*/  ISETP.LT.OR P0, PT, R5, 0x3a, P0 ;  /* 0x0000003a0500780c */ /* 0x000fe40000701670 */
[----:B------:R-:W-:Y:S02]  /*8ab0*/  FSEL R117, R34, -INF , !P2 ;  /* 0xff80000022757808 */ /* 0x000fe40005000000 */
[----:B------:R-:W-:Y:S02]  /*8ac0*/  FSEL R241, R249, -INF , !P0 ;  /* 0xff800000f9f17808 */ /* 0x000fe40004000000 */
[----:B------:R-:W-:Y:S02]  /*8ad0*/  LOP3.LUT P0, RZ, R227, 0x10, RZ, 0xc0, !PT ;  /* 0x00000010e3ff7812 */ /* 0x000fe4000780c0ff */
[----:B------:R-:W-:Y:S02]  /*8ae0*/  FMNMX.FTZ R0, R241, R0, !PT ;  /* 0x00000000f1007209 */ /* 0x000fe40007810000 */
[----:B------:R-:W-:Y:S02]  /*8af0*/  ISETP.GT.AND P0, PT, R4, 0x40, !P0 ;  /* 0x000000400400780c */ /* 0x000fe40004704270 */
[----:B-1----:R-:W-:Y:S02]  /*8b00*/  FMNMX.FTZ R16, R16, R7, !PT ;  /* 0x0000000710107209 */ /* 0x002fe40007810000 */
[----:B------:R-:W-:Y:S03]  /*8b10*/  ISETP.LT.OR P0, PT, R5, 0x41, P0 ;  /* 0x000000410500780c */ /* 0x000fe60000701670 */
[----:B------:R-:W1:Y:S01]  /*8b20*/  SHFL.BFLY PT, R17, R16, 0x1, 0x1f ;  /* 0x0c201f0010117f89 */ /* 0x000e6200000e0000 */
[----:B------:R-:W-:Y:S02]  /*8b30*/  FSEL R165, R25, -INF , !P0 ;  /* 0xff80000019a57808 */ /* 0x000fe40004000000 */
[----:B------:R-:W-:Y:S02]  /*8b40*/  LOP3.LUT P0, RZ, R227, 0x8, RZ, 0xc0, !PT ;  /* 0x00000008e3ff7812 */ /* 0x000fe4000780c0ff */
[----:B------:R-:W-:Y:S02]  /*8b50*/  FMNMX.FTZ R0, R165, R0, !PT ;  /* 0x00000000a5007209 */ /* 0x000fe40007810000 */
[----:B------:R-:W-:Y:S04]  /*8b60*/  ISETP.GT.AND P0, PT, R4, 0x41, !P0 ;  /* 0x000000410400780c */ /* 0x000fe80004704270 */
[----:B------:R-:W-:Y:S04]  /*8b70*/  ISETP.LT.OR P0, PT, R5, 0x42, P0 ;  /* 0x000000420500780c */ /* 0x000fe80000701670 */
[----:B------:R-:W-:Y:S02]  /*8b80*/  FSEL R161, R252, -INF , !P0 ;  /* 0xff800000fca17808 */ /* 0x000fe40004000000 */
[----:B------:R-:W-:Y:S02]  /*8b90*/  LOP3.LUT P0, RZ, R227, 0x4, RZ, 0xc0, !PT ;  /* 0x00000004e3ff7812 */ /* 0x000fe4000780c0ff */
[----:B------:R-:W-:Y:S02]  /*8ba0*/  FMNMX.FTZ R0, R161, R0, !PT ;  /* 0x00000000a1007209 */ /* 0x000fe40007810000 */
[C---:B------:R-:W-:Y:S04]  /*8bb0*/  ISETP.GT.AND P0, PT, R4.reuse, 0x48, !P0 ;  /* 0x000000480400780c */ /* 0x040fe80004704270 */
        /* <DEDUP_REMOVED lines=9> */
[----:B------:R-:W-:Y:S04]  /*8c50*/  ISETP.GT.AND P0, PT, R4, 0x50, !P0 ;  /* 0x000000500400780c */ /* 0x000fe80004704270 */
[----:B------:R-:W-:Y:S04]  /*8c60*/  ISETP.LT.OR P0, PT, R5, 0x51, P0 ;  /* 0x000000510500780c */ /* 0x000fe80000701670 */
[----:B------:R-:W-:Y:S04]  /*8c70*/  FSEL R143, R143, -INF , !P0 ;  /* 0xff8000008f8f7808 */ /* 0x000fe80004000000 */
[----:B------:R-:W-:Y:S04]  /*8c80*/  FMNMX.FTZ R0, R143, R0, !PT ;  /* 0x000000008f007209 */ /* 0x000fe80007810000 */
[----:B------:R-:W-:Y:S04]  /*8c90*/  FMNMX.FTZ R0, R139, R0, !PT ;  /* 0x000000008b007209 */ /* 0x000fe80007810000 */
[----:B------:R-:W-:Y:S04]  /*8ca0*/  FMNMX.FTZ R0, R135, R0, !PT ;  /* 0x0000000087007209 */ /* 0x000fe80007810000 */
[----:B------:R-:W-:Y:S02]  /*8cb0*/  FMNMX.FTZ R6, R117, R0, !PT ;  /* 0x0000000075067209 */ /* 0x000fe40007810000 */
[----:B-1----:R-:W-:Y:S03]  /*8cc0*/  FMNMX.FTZ R0, R16, R17, !PT ;  /* 0x0000001110007209 */ /* 0x002fe60007810000 */
[----:B------:R-:W1:Y:S01]  /*8cd0*/  SHFL.BFLY PT, R7, R6, 0x2, 0x1f ;  /* 0x0c401f0006077f89 */ /* 0x000e6200000e0000 */
[C---:B------:R-:W-:Y:S01]  /*8ce0*/  FSETP.NEU.FTZ.AND P0, PT, R0.reuse, -INF , PT ;  /* 0xff8000000000780b */ /* 0x040fe20003f1d000 */
[----:B------:R-:W-:Y:S05]  /*8cf0*/  FMUL.FTZ R149, R0, c[0x0][0x2d0] ;  /* 0x0000b40000957a20 */ /* 0x000fea0000410000 */
[----:B------:R-:W-:Y:S05]  /*8d00*/  FSEL R149, R149, RZ, P0 ;  /* 0x000000ff95957208 */ /* 0x000fea0000000000 */
[--C-:B------:R-:W-:Y:S02]  /*8d10*/  FFMA.FTZ R128, R14, c[0x0][0x2d0], -R149.reuse ;  /* 0x0000b4000e807a23 */ /* 0x100fe40000010895 */
[--C-:B------:R-:W-:Y:S02]  /*8d20*/  FFMA.FTZ R119, R12, c[0x0][0x2d0], -R149.reuse ;  /* 0x0000b4000c777a23 */ /* 0x100fe40000010895 */
[--C-:B------:R-:W-:Y:S02]  /*8d30*/  FFMA.FTZ R118, R10, c[0x0][0x2d0], -R149.reuse ;  /* 0x0000b4000a767a23 */ /* 0x100fe40000010895 */
[--C-:B------:R-:W-:Y:S01]  /*8d40*/  FFMA.FTZ R129, R8, c[0x0][0x2d0], -R149.reuse ;  /* 0x0000b40008817a23 */ /* 0x100fe20000010895 */
[----:B------:R-:W-:Y:S01]  /*8d50*/  MUFU.EX2 R128, R128 ;  /* 0x0000008000807308 */ /* 0x000fe20000000800 */
[--C-:B------:R-:W-:Y:S02]  /*8d60*/  FFMA.FTZ R136, R42, c[0x0][0x2d0], -R149.reuse ;  /* 0x0000b4002a887a23 */ /* 0x100fe40000010895 */
[--C-:B------:R-:W-:Y:S01]  /*8d70*/  FFMA.FTZ R137, R40, c[0x0][0x2d0], -R149.reuse ;  /* 0x0000b40028897a23 */ /* 0x100fe20000010895 */
[----:B-1----:R-:W-:Y:S01]  /*8d80*/  FMNMX.FTZ R5, R6, R7, !PT ;  /* 0x0000000706057209 */ /* 0x002fe20007810000 */
[--C-:B------:R-:W-:Y:S01]  /*8d90*/  FFMA.FTZ R138, R50, c[0x0][0x2d0], -R149.reuse ;  /* 0x0000b400328a7a23 */ /* 0x100fe20000010895 */
[----:B------:R-:W-:Y:S01]  /*8da0*/  FSEL R6, R0, RZ, P0 ;  /* 0x000000ff00067208 */ /* 0x000fe20000000000 */
[----:B------:R-:W-:Y:S02]  /*8db0*/  FFMA.FTZ R141, R48, c[0x0][0x2d0], -R149 ;  /* 0x0000b400308d7a23 */ /* 0x000fe40000010895 */
[----:B------:R-:W1:Y:S01]  /*8dc0*/  SHFL.BFLY PT, R4, R5, 0x1, 0x1f ;  /* 0x0c201f0005047f89 */ /* 0x000e6200000e0000 */
[----:B------:R-:W2:Y:S01]  /*8dd0*/  MUFU.EX2 R119, R119 ;  /* 0x0000007700777308 */ /* 0x000ea20000000800 */
[----:B------:R-:W-:Y:S02]  /*8de0*/  FADD.FTZ R3, -R6, R3 ;  /* 0x0000000306037221 */ /* 0x000fe40000010100 */
[--C-:B------:R-:W-:Y:S02]  /*8df0*/  FFMA.FTZ R170, R170, c[0x0][0x2d0], -R149.reuse ;  /* 0x0000b400aaaa7a23 */ /* 0x100fe40000010895 */
[--C-:B------:R-:W-:Y:S02]  /*8e00*/  FFMA.FTZ R164, R164, c[0x0][0x2d0], -R149.reuse ;  /* 0x0000b400a4a47a23 */ /* 0x100fe40000010895 */
[--C-:B------:R-:W-:Y:S02]  /*8e10*/  FFMA.FTZ R156, R156, c[0x0][0x2d0], -R149.reuse ;  /* 0x0000b4009c9c7a23 */ /* 0x100fe40000010895 */
[--C-:B------:R-:W-:Y:S01]  /*8e20*/  FFMA.FTZ R158, R158, c[0x0][0x2d0], -R149.reuse ;  /* 0x0000b4009e9e7a23 */ /* 0x100fe20000010895 */
[----:B------:R-:W-:Y:S01]  /*8e30*/  MUFU.EX2 R118, R118 ;  /* 0x0000007600767308 */ /* 0x000fe20000000800 */
[--C-:B------:R-:W-:Y:S02]  /*8e40*/  FFMA.FTZ R240, R240, c[0x0][0x2d0], -R149.reuse ;  /* 0x0000b400f0f07a23 */ /* 0x100fe40000010895 */
[--C-:B------:R-:W-:Y:S02]  /*8e50*/  FFMA.FTZ R242, R242, c[0x0][0x2d0], -R149.reuse ;  /* 0x0000b400f2f27a23 */ /* 0x100fe40000010895 */
[--C-:B------:R-:W-:Y:S02]  /*8e60*/  FFMA.FTZ R152, R152, c[0x0][0x2d0], -R149.reuse ;  /* 0x0000b40098987a23 */ /* 0x100fe40000010895 */
[--C-:B------:R-:W-:Y:S03]  /*8e70*/  FFMA.FTZ R142, R142, c[0x0][0x2d0], -R149.reuse ;  /* 0x0000b4008e8e7a23 */ /* 0x100fe60000010895 */
[----:B------:R-:W3:Y:S01]  /*8e80*/  MUFU.EX2 R129, R129 ;  /* 0x0000008100817308 */ /* 0x000ee20000000800 */
[----:B-1----:R-:W-:Y:S01]  /*8e90*/  FMNMX.FTZ R116, R4, R5, !PT ;  /* 0x0000000504747209 */ /* 0x002fe20007810000 */
[----:B------:R-:W-:Y:S01]  /*8ea0*/  FMUL.FTZ R4, R3, c[0x0][0x2d0] ;  /* 0x0000b40003047a20 */ /* 0x000fe20000410000 */
[----:B--2---:R-:W-:Y:S02]  /*8eb0*/  F2FP.BF16.PACK_AB R124, R119, R128 ;  /* 0x00000080777c723e */ /* 0x004fe400000010ff */
[C---:B------:R-:W-:Y:S01]  /*8ec0*/  FSETP.NEU.FTZ.AND P0, PT, R116.reuse, -INF , PT ;  /* 0xff8000007400780b */ /* 0x040fe20003f1d000 */
[C---:B------:R-:W-:Y:S04]  /*8ed0*/  FMUL.FTZ R134, R116.reuse, c[0x0][0x2d0] ;  /* 0x0000b40074867a20 */ /* 0x040fe80000410000 */
[----:B------:R-:W1:Y:S01]  /*8ee0*/  MUFU.EX2 R3, R4 ;  /* 0x0000000400037308 */ /* 0x000e620000000800 */
[----:B------:R-:W-:Y:S02]  /*8ef0*/  FSEL R5, R116, RZ, P0 ;  /* 0x000000ff74057208 */ /* 0x000fe40000000000 */
[----:B------:R-:W-:Y:S02]  /*8f00*/  FSEL R134, R134, RZ, P0 ;  /* 0x000000ff86867208 */ /* 0x000fe40000000000 */
[----:B------:R-:W-:Y:S01]  /*8f10*/  ISETP.GT.AND P0, PT, R238, UR4, PT ;  /* 0x00000004ee007c0c */ /* 0x000fe2000bf04270 */
[----:B------:R-:W-:Y:S02]  /*8f20*/  FADD.FTZ R5, -R5, R2 ;  /* 0x0000000205057221 */ /* 0x000fe40000010100 */
[--C-:B------:R-:W-:Y:S02]  /*8f30*/  FFMA.FTZ R133, R15, c[0x0][0x2d0], -R134.reuse ;  /* 0x0000b4000f857a23 */ /* 0x100fe40000010886 */
[--C-:B------:R-:W-:Y:S01]  /*8f40*/  FFMA.FTZ R132, R13, c[0x0][0x2d0], -R134.reuse ;  /* 0x0000b4000d847a23 */ /* 0x100fe20000010886 */
[----:B------:R-:W-:Y:S01]  /*8f50*/  MUFU.EX2 R170, R170 ;  /* 0x000000aa00aa7308 */ /* 0x000fe20000000800 */
[----:B------:R-:W2:Y:S01]  /*8f60*/  LDSM.16.MT88.4 R12, [R212+0x100] ;  /* 0x00010000d40c783b */ /* 0x000ea20000004200 */
[--C-:B------:R-:W-:Y:S01]  /*8f70*/  FFMA.FTZ R131, R11, c[0x0][0x2d0], -R134.reuse ;  /* 0x0000b4000b837a23 */ /* 0x100fe20000010886 */
[----:B---3--:R-:W-:Y:S01]  /*8f80*/  F2FP.BF16.PACK_AB R126, R129, R118 ;  /* 0x00000076817e723e */ /* 0x008fe200000010ff */
[--C-:B------:R-:W-:Y:S02]  /*8f90*/  FFMA.FTZ R130, R9, c[0x0][0x2d0], -R134.reuse ;  /* 0x0000b40009827a23 */ /* 0x100fe40000010886 */
[----:B------:R-:W-:Y:S02]  /*8fa0*/  FMUL.FTZ R2, R5, c[0x0][0x2d0] ;  /* 0x0000b40005027a20 */ /* 0x000fe40000410000 */
[--C-:B------:R-:W-:Y:S02]  /*8fb0*/  FFMA.FTZ R161, R161, c[0x0][0x2d0], -R134.reuse ;  /* 0x0000b400a1a17a23 */ /* 0x100fe40000010886 */
[----:B------:R-:W-:Y:S01]  /*8fc0*/  MUFU.EX2 R133, R133 ;  /* 0x0000008500857308 */ /* 0x000fe20000000800 */
[--C-:B------:R-:W-:Y:S02]  /*8fd0*/  FFMA.FTZ R157, R157, c[0x0][0x2d0], -R134.reuse ;  /* 0x0000b4009d9d7a23 */ /* 0x100fe40000010886 */
[C---:B-1----:R-:W-:Y:S02]  /*8fe0*/  FMUL.FTZ R4, R3.reuse, R112 ;  /* 0x0000007003047220 */ /* 0x042fe40000410000 */
[C---:B------:R-:W-:Y:S02]  /*8ff0*/  FMUL.FTZ R5, R3.reuse, R113 ;  /* 0x0000007103057220 */ /* 0x040fe40000410000 */
[C---:B------:R-:W-:Y:S02]  /*9000*/  FMUL.FTZ R8, R3.reuse, R108 ;  /* 0x0000006c03087220 */ /* 0x040fe40000410000 */
[C---:B------:R-:W-:Y:S01]  /*9010*/  FMUL.FTZ R9, R3.reuse, R109 ;  /* 0x0000006d03097220 */ /* 0x040fe20000410000 */
[----:B------:R-:W1:Y:S01]  /*9020*/  MUFU.EX2 R2, R2 ;  /* 0x0000000200027308 */ /* 0x000e620000000800 */
[C---:B------:R-:W-:Y:S02]  /*9030*/  FMUL.FTZ R16, R3.reuse, R100 ;  /* 0x0000006403107220 */ /* 0x040fe40000410000 */
[C---:B------:R-:W-:Y:S02]  /*9040*/  FMUL.FTZ R17, R3.reuse, R101 ;  /* 0x0000006503117220 */ /* 0x040fe40000410000 */
[C---:B------:R-:W-:Y:S02]  /*9050*/  FMUL.FTZ R24, R3.reuse, R92 ;  /* 0x0000005c03187220 */ /* 0x040fe40000410000 */
[C---:B------:R-:W-:Y:S02]  /*9060*/  FMUL.FTZ R25, R3.reuse, R93 ;  /* 0x0000005d03197220 */ /* 0x040fe40000410000 */
[C---:B------:R-:W-:Y:S01]  /*9070*/  FMUL.FTZ R32, R3.reuse, R84 ;  /* 0x0000005403207220 */ /* 0x040fe20000410000 */
[----:B------:R-:W3:Y:S01]  /*9080*/  MUFU.EX2 R132, R132 ;  /* 0x0000008400847308 */ /* 0x000ee20000000800 */
[C---:B------:R-:W-:Y:S02]  /*9090*/  FMUL.FTZ R33, R3.reuse, R85 ;  /* 0x0000005503217220 */ /* 0x040fe40000410000 */
[C---:B------:R-:W-:Y:S02]  /*90a0*/  FMUL.FTZ R40, R3.reuse, R76 ;  /* 0x0000004c03287220 */ /* 0x040fe40000410000 */
[C---:B------:R-:W-:Y:S02]  /*90b0*/  FMUL.FTZ R41, R3.reuse, R77 ;  /* 0x0000004d03297220 */ /* 0x040fe40000410000 */
[C---:B------:R-:W-:Y:S02]  /*90c0*/  FMUL.FTZ R48, R3.reuse, R68 ;  /* 0x0000004403307220 */ /* 0x040fe40000410000 */
[C---:B------:R-:W-:Y:S01]  /*90d0*/  FMUL.FTZ R49, R3.reuse, R69 ;  /* 0x0000004503317220 */ /* 0x040fe20000410000 */
[----:B------:R-:W-:Y:S01]  /*90e0*/  MUFU.EX2 R131, R131 ;  /* 0x0000008300837308 */ /* 0x000fe20000000800 */
[C---:B------:R-:W-:Y:S02]  /*90f0*/  FMUL.FTZ R52, R3.reuse, R52 ;  /* 0x0000003403347220 */ /* 0x040fe40000410000 */
[C---:B------:R-:W-:Y:S02]  /*9100*/  FMUL.FTZ R53, R3.reuse, R53 ;  /* 0x0000003503357220 */ /* 0x040fe40000410000 */
[C---:B-1----:R-:W-:Y:S02]  /*9110*/  FMUL.FTZ R6, R2.reuse, R114 ;  /* 0x0000007202067220 */ /* 0x042fe40000410000 */
[C---:B------:R-:W-:Y:S02]  /*9120*/  FMUL.FTZ R7, R2.reuse, R115 ;  /* 0x0000007302077220 */ /* 0x040fe40000410000 */
[C---:B------:R-:W-:Y:S01]  /*9130*/  FMUL.FTZ R10, R2.reuse, R110 ;  /* 0x0000006e020a7220 */ /* 0x040fe20000410000 */
[----:B------:R-:W1:Y:S01]  /*9140*/  MUFU.EX2 R130, R130 ;  /* 0x0000008200827308 */ /* 0x000e620000000800 */
[C---:B------:R-:W-:Y:S02]  /*9150*/  FMUL.FTZ R11, R2.reuse, R111 ;  /* 0x0000006f020b7220 */ /* 0x040fe40000410000 */
[----:B------:R-:W-:Y:S01]  /*9160*/  FMUL.FTZ R18, R2, R102 ;  /* 0x0000006602127220 */ /* 0x000fe20000410000 */
[----:B---3--:R-:W-:Y:S01]  /*9170*/  F2FP.BF16.PACK_AB R125, R132, R133 ;  /* 0x00000085847d723e */ /* 0x008fe200000010ff */
[C---:B------:R-:W-:Y:S01]  /*9180*/  FMUL.FTZ R19, R2.reuse, R103 ;  /* 0x0000006702137220 */ /* 0x040fe20000410000 */
[----:B------:R-:W-:Y:S01]  /*9190*/  LDSM.16.MT88.4 R108, [R212+0x2900] ;  /* 0x00290000d46c783b */ /* 0x000fe20000004200 */
[C---:B------:R-:W-:Y:S02]  /*91a0*/  FMUL.FTZ R26, R2.reuse, R94 ;  /* 0x0000005e021a7220 */ /* 0x040fe40000410000 */
[C---:B------:R-:W-:Y:S01]  /*91b0*/  FMUL.FTZ R27, R2.reuse, R95 ;  /* 0x0000005f021b7220 */ /* 0x040fe20000410000 */
[----:B------:R-:W-:Y:S01]  /*91c0*/  MUFU.EX2 R164, R164 ;  /* 0x000000a400a47308 */ /* 0x000fe20000000800 */
[C---:B------:R-:W-:Y:S02]  /*91d0*/  FMUL.FTZ R34, R2.reuse, R86 ;  /* 0x0000005602227220 */ /* 0x040fe40000410000 */
[C---:B------:R-:W-:Y:S01]  /*91e0*/  FMUL.FTZ R35, R2.reuse, R87 ;  /* 0x0000005702237220 */ /* 0x040fe20000410000 */
[----:B------:R-:W-:Y:S01]  /*91f0*/  LDSM.16.MT88.4 R92, [R208+0x4900] ;  /* 0x00490000d05c783b */ /* 0x000fe20000004200 */
[C---:B------:R-:W-:Y:S02]  /*9200*/  FMUL.FTZ R42, R2.reuse, R78 ;  /* 0x0000004e022a7220 */ /* 0x040fe40000410000 */
[C---:B------:R-:W-:Y:S02]  /*9210*/  FMUL.FTZ R43, R2.reuse, R79 ;  /* 0x0000004f022b7220 */ /* 0x040fe40000410000 */
[C---:B------:R-:W-:Y:S01]  /*9220*/  FMUL.FTZ R50, R2.reuse, R70 ;  /* 0x0000004602327220 */ /* 0x040fe20000410000 */
[----:B------:R-:W-:Y:S01]  /*9230*/  MUFU.EX2 R161, R161 ;  /* 0x000000a100a17308 */ /* 0x000fe20000000800 */
[C---:B------:R-:W-:Y:S01]  /*9240*/  FMUL.FTZ R51, R2.reuse, R71 ;  /* 0x0000004702337220 */ /* 0x040fe20000410000 */
[----:B------:R-:W3:Y:S01]  /*9250*/  LDSM.16.MT88.4 R84, [R210+0x3100] ;  /* 0x00310000d254783b */ /* 0x000ee20000004200 */
[----:B------:R-:W-:Y:S01]  /*9260*/  FMUL.FTZ R54, R2, R54 ;  /* 0x0000003602367220 */ /* 0x000fe20000410000 */
[----:B-1----:R-:W-:Y:S01]  /*9270*/  F2FP.BF16.PACK_AB R127, R130, R131 ;  /* 0x00000083827f723e */ /* 0x002fe200000010ff */
[C---:B------:R-:W-:Y:S02]  /*9280*/  FMUL.FTZ R55, R2.reuse, R55 ;  /* 0x0000003702377220 */ /* 0x040fe40000410000 */
[C---:B------:R-:W-:Y:S02]  /*9290*/  FMUL.FTZ R56, R3.reuse, R56 ;  /* 0x0000003803387220 */ /* 0x040fe40000410000 */
[C---:B------:R-:W-:Y:S01]  /*92a0*/  FMUL.FTZ R57, R3.reuse, R57 ;  /* 0x0000003903397220 */ /* 0x040fe20000410000 */
[----:B------:R-:W1:Y:S01]  /*92b0*/  LDSM.16.MT88.4 R76, [R209+0x3100] ;  /* 0x00310000d14c783b */ /* 0x000e620000004200 */
[C---:B--2---:R-:W-:Y:S01]  /*92c0*/  HMMA.16816.F32.BF16 R4, R124.reuse, R12, R4 ;  /* 0x0000000c7c04723c */ /* 0x044fe20000041804 */
[----:B------:R-:W-:Y:S04]  /*92d0*/  MUFU.EX2 R157, R157 ;  /* 0x0000009d009d7308 */ /* 0x000fe80000000800 */
[C---:B------:R-:W-:Y:S02]  /*92e0*/  FMUL.FTZ R58, R2.reuse, R58 ;  /* 0x0000003a023a7220 */ /* 0x040fe40000410000 */
[----:B------:R-:W2:Y:S01]  /*92f0*/  LDSM.16.MT88.4 R68, [R208+0x3100] ;  /* 0x00310000d044783b */ /* 0x000ea20000004200 */
[C---:B------:R-:W-:Y:S03]  /*9300*/  HMMA.16816.F32.BF16 R8, R124.reuse, R14, R8 ;  /* 0x0000000e7c08723c */ /* 0x040fe60000041808 */
[----:B------:R-:W-:Y:S01]  /*9310*/  MUFU.EX2 R136, R136 ;  /* 0x0000008800887308 */ /* 0x000fe20000000800 */
[C---:B------:R-:W-:Y:S02]  /*9320*/  FMUL.FTZ R12, R3.reuse, R104 ;  /* 0x00000068030c7220 */ /* 0x040fe40000410000 */
[C---:B------:R-:W-:Y:S01]  /*9330*/  FMUL.FTZ R13, R3.reuse, R105 ;  /* 0x00000069030d7220 */ /* 0x040fe20000410000 */
[----:B------:R-:W-:Y:S01]  /*9340*/  LDSM.16.MT88.4 R100, [R210+0x2900] ;  /* 0x00290000d264783b */ /* 0x000fe20000004200 */
[C---:B------:R-:W-:Y:S04]  /*9350*/  FMUL.FTZ R14, R2.reuse, R106 ;  /* 0x0000006a020e7220 */ /* 0x040fe80000410000 */
[C---:B------:R-:W-:Y:S01]  /*9360*/  FMUL.FTZ R15, R2.reuse, R107 ;  /* 0x0000006b020f7220 */ /* 0x040fe20000410000 */
[----:B------:R-:W4:Y:S01]  /*9370*/  MUFU.EX2 R137, R137 ;  /* 0x0000008900897308 */ /* 0x000f220000000800 */
[C---:B------:R-:W-:Y:S02]  /*9380*/  FMUL.FTZ R59, R2.reuse, R59 ;  /* 0x0000003b023b7220 */ /* 0x040fe40000410000 */
[C---:B------:R-:W-:Y:S02]  /*9390*/  FMUL.FTZ R60, R3.reuse, R60 ;  /* 0x0000003c033c7220 */ /* 0x040fe40000410000 */
[C---:B------:R-:W-:Y:S01]  /*93a0*/  FMUL.FTZ R61, R3.reuse, R61 ;  /* 0x0000003d033d7220 */ /* 0x040fe20000410000 */
[C---:B------:R-:W-:Y:S03]  /*93b0*/  HMMA.16816.F32.BF16 R12, R124.reuse, R20, R12 ;  /* 0x000000147c0c723c */ /* 0x040fe6000004180c */
[C---:B------:R-:W-:Y:S01]  /*93c0*/  FMUL.FTZ R62, R2.reuse, R62 ;  /* 0x0000003e023e7220 */ /* 0x040fe20000410000 */
[----:B------:R-:W-:Y:S01]  /*93d0*/  MUFU.EX2 R138, R138 ;  /* 0x0000008a008a7308 */ /* 0x000fe20000000800 */
[C---:B------:R-:W-:Y:S02]  /*93e0*/  FMUL.FTZ R63, R2.reuse, R63 ;  /* 0x0000003f023f7220 */ /* 0x040fe40000410000 */
[C---:B------:R-:W-:Y:S01]  /*93f0*/  FMUL.FTZ R20, R3.reuse, R96 ;  /* 0x0000006003147220 */ /* 0x040fe20000410000 */
[C---:B------:R-:W-:Y:S04]  /*9400*/  HMMA.16816.F32.BF16 R16, R124.reuse, R22, R16 ;  /* 0x000000167c10723c */ /* 0x040fe80000041810 */
[C---:B------:R-:W-:Y:S02]  /*9410*/  FMUL.FTZ R21, R3.reuse, R97 ;  /* 0x0000006103157220 */ /* 0x040fe40000410000 */
[----:B------:R-:W-:Y:S01]  /*9420*/  MUFU.EX2 R141, R141 ;  /* 0x0000008d008d7308 */ /* 0x000fe20000000800 */
[C---:B------:R-:W-:Y:S02]  /*9430*/  FMUL.FTZ R22, R2.reuse, R98 ;  /* 0x0000006202167220 */ /* 0x040fe40000410000 */
[C---:B------:R-:W-:Y:S03]  /*9440*/  FMUL.FTZ R23, R2.reuse, R99 ;  /* 0x0000006302177220 */ /* 0x040fe60000410000 */
[C---:B------:R-:W-:Y:S02]  /*9450*/  FMUL.FTZ R64, R3.reuse, R64 ;  /* 0x0000004003407220 */ /* 0x040fe40000410000 */
[C---:B------:R-:W-:Y:S02]  /*9460*/  FMUL.FTZ R65, R3.reuse, R65 ;  /* 0x0000004103417220 */ /* 0x040fe40000410000 */
[C---:B------:R-:W-:Y:S01]  /*9470*/  HMMA.16816.F32.BF16 R20, R124.reuse, R28, R20 ;  /* 0x0000001c7c14723c */ /* 0x040fe20000041814 */
[----:B------:R-:W-:Y:S02]  /*9480*/  MUFU.EX2 R156, R156 ;  /* 0x0000009c009c7308 */ /* 0x000fe40000000800 */
[C---:B------:R-:W-:Y:S02]  /*9490*/  FMUL.FTZ R66, R2.reuse, R66 ;  /* 0x0000004202427220 */ /* 0x040fe40000410000 */
[C---:B------:R-:W-:Y:S02]  /*94a0*/  FMUL.FTZ R67, R2.reuse, R67 ;  /* 0x0000004302437220 */ /* 0x040fe40000410000 */
[C---:B------:R-:W-:Y:S01]  /*94b0*/  FMUL.FTZ R28, R3.reuse, R88 ;  /* 0x00000058031c7220 */ /* 0x040fe20000410000 */
[C---:B------:R-:W-:Y:S03]  /*94c0*/  HMMA.16816.F32.BF16 R24, R124.reuse, R30, R24 ;  /* 0x0000001e7c18723c */ /* 0x040fe60000041818 */
[----:B------:R-:W-:Y:S01]  /*94d0*/  MUFU.EX2 R158, R158 ;  /* 0x0000009e009e7308 */ /* 0x000fe20000000800 */
        /* <DEDUP_REMOVED lines=10> */
[----:B------:R-:W5:Y:S01]  /*9580*/  MUFU.EX2 R151, R151 ;  /* 0x0000009700977308 */ /* 0x000f620000000800 */
[--C-:B------:R-:W-:Y:S02]  /*9590*/  FFMA.FTZ R159, R166, c[0x0][0x2d0], -R149.reuse ;  /* 0x0000b400a69f7a23 */ /* 0x100fe40000010895 */
[C---:B------:R-:W-:Y:S01]  /*95a0*/  FMUL.FTZ R36, R3.reuse, R80 ;  /* 0x0000005003247220 */ /* 0x040fe20000410000 */
[C---:B------:R-:W-:Y:S04]  /*95b0*/  HMMA.16816.F32.BF16 R32, R124.reuse, R38, R32 ;  /* 0x000000267c20723c */ /* 0x040fe80000041820 */
[----:B------:R-:W-:Y:S02]  /*95c0*/  FMUL.FTZ R37, R3, R81 ;  /* 0x0000005103257220 */ /* 0x000fe40000410000 */
[----:B------:R-:W-:Y:S01]  /*95d0*/  MUFU.EX2 R153, R153 ;  /* 0x0000009900997308 */ /* 0x000fe20000000800 */
[C---:B------:R-:W-:Y:S02]  /*95e0*/  FMUL.FTZ R38, R2.reuse, R82 ;  /* 0x0000005202267220 */ /* 0x040fe40000410000 */
[----:B------:R-:W-:Y:S02]  /*95f0*/  FMUL.FTZ R39, R2, R83 ;  /* 0x0000005302277220 */ /* 0x000fe40000410000 */
[----:B------:R-:W-:Y:S01]  /*9600*/  LDSM.16.MT88.4 R80, [R209+0x900] ;  /* 0x00090000d150783b */ /* 0x000fe20000004200 */
[--C-:B------:R-:W-:Y:S02]  /*9610*/  FFMA.FTZ R163, R160, c[0x0][0x2d0], -R149.reuse ;  /* 0x0000b400a0a37a23 */ /* 0x100fe40000010895 */
[--C-:B------:R-:W-:Y:S02]  /*9620*/  FFMA.FTZ R160, R239, c[0x0][0x2d0], -R134.reuse ;  /* 0x0000b400efa07a23 */ /* 0x100fe40000010886 */
[C---:B------:R-:W-:Y:S01]  /*9630*/  HMMA.16816.F32.BF16 R36, R124.reuse, R44, R36 ;  /* 0x0000002c7c24723c */ /* 0x040fe20000041824 */
[----:B------:R-:W1:Y:S02]  /*9640*/  MUFU.EX2 R154, R154 ;  /* 0x0000009a009a7308 */ /* 0x000e640000000800 */
[--C-:B------:R-:W-:Y:S02]  /*9650*/  FFMA.FTZ R167, R167, c[0x0][0x2d0], -R134.reuse ;  /* 0x0000b400a7a77a23 */ /* 0x100fe40000010886 */
[--C-:B------:R-:W-:Y:S02]  /*9660*/  FFMA.FTZ R166, R171, c[0x0][0x2d0], -R134.reuse ;  /* 0x0000b400aba67a23 */ /* 0x100fe40000010886 */
[C---:B------:R-:W-:Y:S01]  /*9670*/  FMUL.FTZ R44, R3.reuse, R72 ;  /* 0x00000048032c7220 */ /* 0x040fe20000410000 */
[C---:B------:R-:W-:Y:S03]  /*9680*/  HMMA.16816.F32.BF16 R40, R124.reuse, R46, R40 ;  /* 0x0000002e7c28723c */ /* 0x040fe60000041828 */
[----:B------:R-:W1:Y:S01]  /*9690*/  MUFU.EX2 R159, R159 ;  /* 0x0000009f009f7308 */ /* 0x000e620000000800 */
[----:B------:R-:W-:Y:S02]  /*96a0*/  FMUL.FTZ R45, R3, R73 ;  /* 0x00000049032d7220 */ /* 0x000fe40000410000 */
[--C-:B------:R-:W-:Y:S02]  /*96b0*/  FFMA.FTZ R169, R169, c[0x0][0x2d0], -R134.reuse ;  /* 0x0000b400a9a97a23 */ /* 0x100fe40000010886 */
[C---:B------:R-:W-:Y:S04]  /*96c0*/  FMUL.FTZ R46, R2.reuse, R74 ;  /* 0x0000004a022e7220 */ /* 0x040fe80000410000 */
[----:B------:R-:W-:Y:S01]  /*96d0*/  FMUL.FTZ R47, R2, R75 ;  /* 0x0000004b022f7220 */ /* 0x000fe20000410000 */
[----:B------:R-:W2:Y:S01]  /*96e0*/  MUFU.EX2 R163, R163 ;  /* 0x000000a300a37308 */ /* 0x000ea20000000800 */
[----:B------:R-:W4:Y:S01]  /*96f0*/  LDSM.16.MT88.4 R72, [R212+0x900] ;  /* 0x00090000d448783b */ /* 0x000f220000004200 */
[--C-:B------:R-:W-:Y:S02]  /*9700*/  FFMA.FTZ R171, R246, c[0x0][0x2d0], -R149.reuse ;  /* 0x0000b400f6ab7a23 */ /* 0x100fe40000010895 */
[--C-:B------:R-:W-:Y:S02]  /*9710*/  FFMA.FTZ R239, R244, c[0x0][0x2d0], -R149.reuse ;  /* 0x0000b400f4ef7a23 */ /* 0x100fe40000010895 */
[C---:B---3--:R-:W-:Y:S03]  /*9720*/  HMMA.16816.F32.BF16 R44, R124.reuse, R84, R44 ;  /* 0x000000547c2c723c */ /* 0x048fe6000004182c */
[--C-:B------:R-:W-:Y:S01]  /*9730*/  FFMA.FTZ R243, R243, c[0x0][0x2d0], -R134.reuse ;  /* 0x0000b400f3f37a23 */ /* 0x100fe20000010886 */
[----:B------:R-:W-:Y:S01]  /*9740*/  MUFU.EX2 R160, R160 ;  /* 0x000000a000a07308 */ /* 0x000fe20000000800 */
[--C-:B------:R-:W-:Y:S02]  /*9750*/  FFMA.FTZ R244, R247, c[0x0][0x2d0], -R134.reuse ;  /* 0x0000b400f7f47a23 */ /* 0x100fe40000010886 */
[--C-:B------:R-:W-:Y:S01]  /*9760*/  FFMA.FTZ R247, R162, c[0x0][0x2d0], -R149.reuse ;  /* 0x0000b400a2f77a23 */ /* 0x100fe20000010895 */
[C---:B------:R-:W-:Y:S01]  /*9770*/  HMMA.16816.F32.BF16 R48, R124.reuse, R86, R48 ;  /* 0x000000567c30723c */ /* 0x040fe20000041830 */
[----:B------:R-:W-:Y:S03]  /*9780*/  LDSM.16.MT88.4 R84, [R208+0x900] ;  /* 0x00090000d054783b */ /* 0x000fe60000004200 */
[--C-:B------:R-:W-:Y:S02]  /*9790*/  FFMA.FTZ R162, R165, c[0x0][0x2d0], -R134.reuse ;  /* 0x0000b400a5a27a23 */ /* 0x100fe40000010886 */
[----:B------:R-:W-:Y:S01]  /*97a0*/  MUFU.EX2 R247, R247 ;  /* 0x000000f700f77308 */ /* 0x000fe20000000800 */
[--C-:B------:R-:W-:Y:S01]  /*97b0*/  FFMA.FTZ R245, R245, c[0x0][0x2d0], -R134.reuse ;  /* 0x0000b400f5f57a23 */ /* 0x100fe20000010886 */
[C---:B-1----:R-:W-:Y:S04]  /*97c0*/  HMMA.16816.F32.BF16 R52, R124.reuse, R76, R52 ;  /* 0x0000004c7c34723c */ /* 0x042fe80000041834 */
[--C-:B------:R-:W-:Y:S02]  /*97d0*/  FFMA.FTZ R246, R241, c[0x0][0x2d0], -R134.reuse ;  /* 0x0000b400f1f67a23 */ /* 0x100fe40000010886 */
[--C-:B------:R-:W-:Y:S02]  /*97e0*/  FFMA.FTZ R241, R168, c[0x0][0x2d0], -R149.reuse ;  /* 0x0000b400a8f17a23 */ /* 0x100fe40000010895 */
[C---:B------:R-:W-:Y:S01]  /*97f0*/  HMMA.16816.F32.BF16 R56, R124.reuse, R78, R56 ;  /* 0x0000004e7c38723c */ /* 0x040fe20000041838 */
[----:B------:R-:W1:Y:S01]  /*9800*/  LDSM.16.MT88.4 R76, [R210+0x900] ;  /* 0x00090000d24c783b */ /* 0x000e620000004200 */
[----:B------:R-:W-:Y:S02]  /*9810*/  MUFU.EX2 R162, R162 ;  /* 0x000000a200a27308 */ /* 0x000fe40000000800 */
[--C-:B------:R-:W-:Y:S02]  /*9820*/  FFMA.FTZ R168, R155, c[0x0][0x2d0], -R134.reuse ;  /* 0x0000b4009ba87a23 */ /* 0x100fe40000010886 */
[--C-:B------:R-:W-:Y:S02]  /*9830*/  FFMA.FTZ R155, R150, c[0x0][0x2d0], -R149.reuse ;  /* 0x0000b400969b7a23 */ /* 0x100fe40000010895 */
[C---:B--2---:R-:W-:Y:S04]  /*9840*/  HMMA.16816.F32.BF16 R60, R124.reuse, R68, R60 ;  /* 0x000000447c3c723c */ /* 0x044fe8000004183c */
[----:B------:R-:W-:Y:S01]  /*9850*/  MUFU.EX2 R241, R241 ;  /* 0x000000f100f17308 */ /* 0x000fe20000000800 */
[----:B------:R-:W-:Y:S02]  /*9860*/  FFMA.FTZ R149, R140, c[0x0][0x2d0], -R149 ;  /* 0x0000b4008c957a23 */ /* 0x000fe40000010895 */
[----:B----4-:R-:W-:Y:S01]  /*9870*/  F2FP.BF16.PACK_AB R68, R137, R136 ;  /* 0x000000888944723e */ /* 0x010fe200000010ff */
[----:B------:R-:W-:Y:S04]  /*9880*/  HMMA.16816.F32.BF16 R64, R124, R70, R64 ;  /* 0x000000467c40723c */ /* 0x000fe80000041840 */
[----:B-----5:R-:W-:Y:S01]  /*9890*/  F2FP.BF16.PACK_AB R69, R151, R148 ;  /* 0x000000949745723e */ /* 0x020fe200000010ff */
[--C-:B------:R-:W-:Y:S01]  /*98a0*/  FFMA.FTZ R140, R143, c[0x0][0x2d0], -R134.reuse ;  /* 0x0000b4008f8c7a23 */ /* 0x100fe20000010886 */
[----:B------:R-:W-:Y:S01]  /*98b0*/  MUFU.EX2 R168, R168 ;  /* 0x000000a800a87308 */ /* 0x000fe20000000800 */
[----:B------:R-:W-:Y:S01]  /*98c0*/  F2FP.BF16.PACK_AB R70, R141, R138 ;  /* 0x0000008a8d46723e */ /* 0x000fe200000010ff */
[--C-:B------:R-:W-:Y:S01]  /*98d0*/  FFMA.FTZ R139, R139, c[0x0][0x2d0], -R134.reuse ;  /* 0x0000b4008b8b7a23 */ /* 0x100fe20000010886 */
[----:B------:R-:W-:Y:S03]  /*98e0*/  F2FP.BF16.PACK_AB R71, R154, R153 ;  /* 0x000000999a47723e */ /* 0x000fe600000010ff */
[--C-:B------:R-:W-:Y:S02]  /*98f0*/  FFMA.FTZ R135, R135, c[0x0][0x2d0], -R134.reuse ;  /* 0x0000b40087877a23 */ /* 0x100fe40000010886 */
[----:B------:R-:W-:Y:S02]  /*9900*/  FFMA.FTZ R134, R117, c[0x0][0x2d0], -R134 ;  /* 0x0000b40075867a23 */ /* 0x000fe40000010886 */
[C---:B------:R-:W-:Y:S01]  /*9910*/  HMMA.16816.F32.BF16 R4, R68.reuse, R72, R4 ;  /* 0x000000484404723c */ /* 0x040fe20000041804 */
[----:B------:R-:W2:Y:S04]  /*9920*/  MUFU.EX2 R167, R167 ;  /* 0x000000a700a77308 */ /* 0x000ea80000000800 */
[----:B------:R-:W-:Y:S02]  /*9930*/  FFMA.FTZ R128, R3, R228, R128 ;  /* 0x000000e403807223 */ /* 0x000fe40000010080 */
[----:B------:R-:W-:Y:S01]  /*9940*/  FFMA.FTZ R133, R2, R229, R133 ;  /* 0x000000e502857223 */ /* 0x000fe20000010085 */
[C---:B------:R-:W-:Y:S01]  /*9950*/  HMMA.16816.F32.BF16 R8, R68.reuse, R74, R8 ;  /* 0x0000004a4408723c */ /* 0x040fe20000041808 */
[----:B------:R-:W3:Y:S02]  /*9960*/  LDSM.16.MT88.4 R72, [R210+0x3900] ;  /* 0x00390000d248783b */ /* 0x000ee40000004200 */
[----:B------:R-:W-:Y:S01]  /*9970*/  MUFU.EX2 R166, R166 ;  /* 0x000000a600a67308 */ /* 0x000fe20000000800 */
[----:B------:R-:W-:Y:S02]  /*9980*/  FADD.FTZ R119, R119, R128 ;  /* 0x0000008077777221 */ /* 0x000fe40000010000 */
[----:B------:R-:W-:Y:S02]  /*9990*/  FADD.FTZ R132, R132, R133 ;  /* 0x0000008584847221 */ /* 0x000fe40000010000 */
[C---:B-1----:R-:W-:Y:S04]  /*99a0*/  HMMA.16816.F32.BF16 R12, R68.reuse, R76, R12 ;  /* 0x0000004c440c723c */ /* 0x042fe8000004180c */
[----:B------:R-:W-:Y:S01]  /*99b0*/  FADD.FTZ R118, R118, R119 ;  /* 0x0000007776767221 */ /* 0x000fe20000010000 */
[----:B------:R-:W1:Y:S01]  /*99c0*/  MUFU.EX2 R169, R169 ;  /* 0x000000a900a97308 */ /* 0x000e620000000800 */
[----:B------:R-:W-:Y:S02]  /*99d0*/  FADD.FTZ R3, R131, R132 ;  /* 0x0000008483037221 */ /* 0x000fe40000010000 */
[C---:B------:R-:W-:Y:S01]  /*99e0*/  HMMA.16816.F32.BF16 R16, R68.reuse, R78, R16 ;  /* 0x0000004e4410723c */ /* 0x040fe20000041810 */
[----:B------:R-:W4:Y:S03]  /*99f0*/  LDSM.16.MT88.4 R76, [R209+0x3900] ;  /* 0x00390000d14c783b */ /* 0x000f260000004200 */
[----:B------:R-:W-:Y:S02]  /*9a00*/  FADD.FTZ R129, R129, R118 ;  /* 0x0000007681817221 */ /* 0x000fe40000010000 */
[----:B------:R-:W-:Y:S01]  /*9a10*/  FADD.FTZ R3, R130, R3 ;  /* 0x0000000382037221 */ /* 0x000fe20000010000 */
[----:B------:R-:W-:Y:S01]  /*9a20*/  MUFU.EX2 R171, R171 ;  /* 0x000000ab00ab7308 */ /* 0x000fe20000000800 */
[C---:B------:R-:W-:Y:S04]  /*9a30*/  HMMA.16816.F32.BF16 R20, R68.reuse, R80, R20 ;  /* 0x000000504414723c */ /* 0x040fe80000041814 */
[----:B------:R-:W-:Y:S02]  /*9a40*/  FADD.FTZ R136, R136, R129 ;  /* 0x0000008188887221 */ /* 0x000fe40000010000 */
[----:B------:R-:W-:Y:S02]  /*9a50*/  FADD.FTZ R2, R148, R3 ;  /* 0x0000000394027221 */ /* 0x000fe40000010000 */
[C---:B------:R-:W-:Y:S01]  /*9a60*/  HMMA.16816.F32.BF16 R24, R68.reuse, R82, R24 ;  /* 0x000000524418723c */ /* 0x040fe20000041818 */
[----:B------:R-:W5:Y:S01]  /*9a70*/  LDSM.16.MT88.4 R80, [R208+0x3900] ;  /* 0x00390000d050783b */ /* 0x000f620000004200 */
[----:B------:R-:W-:Y:S02]  /*9a80*/  MUFU.EX2 R240, R240 ;  /* 0x000000f000f07308 */ /* 0x000fe40000000800 */
[----:B------:R-:W-:Y:S02]  /*9a90*/  FADD.FTZ R137, R137, R136 ;  /* 0x0000008889897221 */ /* 0x000fe40000010000 */
[----:B------:R-:W-:Y:S02]  /*9aa0*/  FADD.FTZ R2, R151, R2 ;  /* 0x0000000297027221 */ /* 0x000fe40000010000 */
[C---:B------:R-:W-:Y:S04]  /*9ab0*/  HMMA.16816.F32.BF16 R28, R68.reuse, R84, R28 ;  /* 0x00000054441c723c */ /* 0x040fe8000004181c */
[----:B------:R-:W-:Y:S01]  /*9ac0*/  MUFU.EX2 R239, R239 ;  /* 0x000000ef00ef7308 */ /* 0x000fe20000000800 */
[----:B------:R-:W-:Y:S02]  /*9ad0*/  FADD.FTZ R138, R138, R137 ;  /* 0x000000898a8a7221 */ /* 0x000fe40000010000 */
[----:B------:R-:W-:Y:S01]  /*9ae0*/  FADD.FTZ R3, R153, R2 ;  /* 0x0000000299037221 */ /* 0x000fe20000010000 */
[C---:B------:R-:W-:Y:S01]  /*9af0*/  HMMA.16816.F32.BF16 R32, R68.reuse, R86, R32 ;  /* 0x000000564420723c */ /* 0x040fe20000041820 */
[----:B------:R-:W-:Y:S03]  /*9b00*/  LDSM.16.MT88.4 R84, [R210+0x1100] ;  /* 0x00110000d254783b */ /* 0x000fe60000004200 */
[----:B------:R-:W-:Y:S02]  /*9b10*/  FADD.FTZ R138, R141, R138 ;  /* 0x0000008a8d8a7221 */ /* 0x000fe40000010000 */
[----:B------:R-:W-:Y:S01]  /*9b20*/  MUFU.EX2 R242, R242 ;  /* 0x000000f200f27308 */ /* 0x000fe20000000800 */
[----:B------:R-:W-:Y:S01]  /*9b30*/  FADD.FTZ R3, R154, R3 ;  /* 0x000000039a037221 */ /* 0x000fe20000010000 */
[C---:B------:R-:W-:Y:S08]  /*9b40*/  HMMA.16816.F32.BF16 R36, R68.reuse, R88, R36 ;  /* 0x000000584424723c */ /* 0x040ff00000041824 */
[C---:B------:R-:W-:Y:S01]  /*9b50*/  HMMA.16816.F32.BF16 R40, R68.reuse, R90, R40 ;  /* 0x0000005a4428723c */ /* 0x040fe20000041828 */
[----:B------:R-:W-:Y:S01]  /*9b60*/  LDSM.16.MT88.4 R88, [R208+0x4100] ;  /* 0x00410000d058783b */ /* 0x000fe20000004200 */
[----:B------:R-:W-:Y:S06]  /*9b70*/  MUFU.EX2 R243, R243 ;  /* 0x000000f300f37308 */ /* 0x000fec0000000800 */
[C---:B---3--:R-:W-:Y:S04]  /*9b80*/  HMMA.16816.F32.BF16 R44, R68.reuse, R72, R44 ;  /* 0x00000048442c723c */ /* 0x048fe8000004182c */
[----:B------:R-:W-:Y:S04]  /*9b90*/  MUFU.EX2 R244, R244 ;  /* 0x000000f400f47308 */ /* 0x000fe80000000800 */
[C---:B------:R-:W-:Y:S01]  /*9ba0*/  HMMA.16816.F32.BF16 R48, R68.reuse, R74, R48 ;  /* 0x0000004a4430723c */ /* 0x040fe20000041830 */
[----:B------:R-:W3:Y:S05]  /*9bb0*/  LDSM.16.MT88.4 R72, [R212+0x1100] ;  /* 0x00110000d448783b */ /* 0x000eea0000004200 */
[----:B------:R-:W-:Y:S02]  /*9bc0*/  MUFU.EX2 R245, R245 ;  /* 0x000000f500f57308 */ /* 0x000fe40000000800 */
[C---:B----4-:R-:W-:Y:S08]  /*9bd0*/  HMMA.16816.F32.BF16 R52, R68.reuse, R76, R52 ;  /* 0x0000004c4434723c */ /* 0x050ff00000041834 */
[C---:B------:R-:W-:Y:S01]  /*9be0*/  HMMA.16816.F32.BF16 R56, R68.reuse, R78, R56 ;  /* 0x0000004e4438723c */ /* 0x040fe20000041838 */
[----:B------:R-:W4:Y:S01]  /*9bf0*/  LDSM.16.MT88.4 R76, [R209+0x1100] ;  /* 0x00110000d14c783b */ /* 0x000f220000004200 */
[----:B------:R-:W-:Y:S06]  /*9c00*/  MUFU.EX2 R246, R246 ;  /* 0x000000f600f67308 */ /* 0x000fec0000000800 */
[C---:B-----5:R-:W-:Y:S04]  /*9c10*/  HMMA.16816.F32.BF16 R60, R68.reuse, R80, R60 ;  /* 0x00000050443c723c */ /* 0x060fe8000004183c */
[----:B------:R-:W-:Y:S04]  /*9c20*/  MUFU.EX2 R152, R152 ;  /* 0x0000009800987308 */ /* 0x000fe80000000800 */
[----:B------:R-:W-:Y:S01]  /*9c30*/  HMMA.16816.F32.BF16 R64, R68, R82, R64 ;  /* 0x000000524440723c */ /* 0x000fe20000041840 */
[----:B------:R-:W5:Y:S05]  /*9c40*/  LDSM.16.MT88.4 R80, [R208+0x1100] ;  /* 0x00110000d050783b */ /* 0x000f6a0000004200 */
[----:B------:R-:W4:Y:S01]  /*9c50*/  MUFU.EX2 R155, R155 ;  /* 0x0000009b009b7308 */ /* 0x000f220000000800 */
[----:B------:R-:W-:Y:S01]  /*9c60*/  F2FP.BF16.PACK_AB R68, R156, R159 ;  /* 0x0000009f9c44723e */ /* 0x000fe200000010ff */
[----:B------:R-:W-:Y:S01]  /*9c70*/  FADD.FTZ R159, R159, R138 ;  /* 0x0000008a9f9f7221 */ /* 0x000fe20000010000 */
[----:B------:R-:W-:Y:S03]  /*9c80*/  F2FP.BF16.PACK_AB R70, R163, R158 ;  /* 0x0000009ea346723e */ /* 0x000fe600000010ff */
[----:B--2---:R-:W-:Y:S01]  /*9c90*/  F2FP.BF16.PACK_AB R69, R167, R160 ;  /* 0x000000a0a745723e */ /* 0x004fe200000010ff */
[----:B------:R-:W-:Y:S01]  /*9ca0*/  FADD.FTZ R160, R160, R3 ;  /* 0x00000003a0a07221 */ /* 0x000fe20000010000 */
[----:B-1----:R-:W-:Y:S01]  /*9cb0*/  F2FP.BF16.PACK_AB R71, R169, R166 ;  /* 0x000000a6a947723e */ /* 0x002fe200000010ff */
[----:B------:R-:W-:Y:S01]  /*9cc0*/  FADD.FTZ R159, R156, R159 ;  /* 0x0000009f9c9f7221 */ /* 0x000fe20000010000 */
[----:B------:R-:W-:Y:S01]  /*9cd0*/  MUFU.EX2 R142, R142 ;  /* 0x0000008e008e7308 */ /* 0x000fe20000000800 */
[----:B------:R-:W-:Y:S02]  /*9ce0*/  FADD.FTZ R167, R167, R160 ;  /* 0x000000a0a7a77221 */ /* 0x000fe40000010000 */
[----:B------:R-:W-:Y:S02]  /*9cf0*/  FADD.FTZ R158, R158, R159 ;  /* 0x0000009f9e9e7221 */ /* 0x000fe40000010000 */
[C---:B---3--:R-:W-:Y:S03]  /*9d00*/  HMMA.16816.F32.BF16 R4, R68.reuse, R72, R4 ;  /* 0x000000484404723c */ /* 0x048fe60000041804 */
[----:B------:R-:W-:Y:S02]  /*9d10*/  FADD.FTZ R2, R166, R167 ;  /* 0x000000a7a6027221 */ /* 0x000fe40000010000 */
[----:B------:R-:W1:Y:S01]  /*9d20*/  MUFU.EX2 R149, R149 ;  /* 0x0000009500957308 */ /* 0x000e620000000800 */
[----:B------:R-:W-:Y:S02]  /*9d30*/  FADD.FTZ R158, R163, R158 ;  /* 0x0000009ea39e7221 */ /* 0x000fe40000010000 */
[C---:B------:R-:W-:Y:S01]  /*9d40*/  HMMA.16816.F32.BF16 R8, R68.reuse, R74, R8 ;  /* 0x0000004a4408723c */ /* 0x040fe20000041808 */
[----:B------:R-:W2:Y:S03]  /*9d50*/  LDSM.16.MT88.4 R72, [R212+0x4100] ;  /* 0x00410000d448783b */ /* 0x000ea60000004200 */
[----:B----4-:R-:W-:Y:S01]  /*9d60*/  F2FP.BF16.PACK_AB R124, R155, R152 ;  /* 0x000000989b7c723e */ /* 0x010fe200000010ff */
[----:B------:R-:W-:Y:S02]  /*9d70*/  FADD.FTZ R2, R169, R2 ;  /* 0x00000002a9027221 */ /* 0x000fe40000010000 */
[----:B------:R-:W-:Y:S01]  /*9d80*/  MUFU.EX2 R140, R140 ;  /* 0x0000008c008c7308 */ /* 0x000fe20000000800 */
[C---:B------:R-:W-:Y:S08]  /*9d90*/  HMMA.16816.F32.BF16 R12, R68.reuse, R84, R12 ;  /* 0x00000054440c723c */ /* 0x040ff0000004180c */
[C---:B------:R-:W-:Y:S01]  /*9da0*/  HMMA.16816.F32.BF16 R16, R68.reuse, R86, R16 ;  /* 0x000000564410723c */ /* 0x040fe20000041810 */
[----:B------:R-:W3:Y:S01]  /*9db0*/  LDSM.16.MT88.4 R84, [R210+0x4100] ;  /* 0x00410000d254783b */ /* 0x000ee20000004200 */
[----:B------:R-:W4:Y:S02]  /*9dc0*/  MUFU.EX2 R139, R139 ;  /* 0x0000008b008b7308 */ /* 0x000f240000000800 */
[----:B-1----:R-:W-:Y:S04]  /*9dd0*/  F2FP.BF16.PACK_AB R126, R149, R142 ;  /* 0x0000008e957e723e */ /* 0x002fe800000010ff */
[C---:B------:R-:W-:Y:S04]  /*9de0*/  HMMA.16816.F32.BF16 R20, R68.reuse, R76, R20 ;  /* 0x0000004c4414723c */ /* 0x040fe80000041814 */
[----:B------:R-:W-:Y:S04]  /*9df0*/  MUFU.EX2 R135, R135 ;  /* 0x0000008700877308 */ /* 0x000fe80000000800 */
[C---:B------:R-:W-:Y:S01]  /*9e00*/  HMMA.16816.F32.BF16 R24, R68.reuse, R78, R24 ;  /* 0x0000004e4418723c */ /* 0x040fe20000041818 */
[----:B------:R-:W1:Y:S05]  /*9e10*/  LDSM.16.MT88.4 R76, [R209+0x4100] ;  /* 0x00410000d14c783b */ /* 0x000e6a0000004200 */
[----:B------:R-:W3:Y:S02]  /*9e20*/  MUFU.EX2 R134, R134 ;  /* 0x0000008600867308 */ /* 0x000ee40000000800 */
[C---:B-----5:R-:W-:Y:S04]  /*9e30*/  HMMA.16816.F32.BF16 R28, R68.reuse, R80, R28 ;  /* 0x00000050441c723c */ /* 0x060fe8000004181c */
[----:B----4-:R-:W-:Y:S04]  /*9e40*/  F2FP.BF16.PACK_AB R125, R139, R140 ;  /* 0x0000008c8b7d723e */ /* 0x010fe800000010ff */
[C---:B------:R-:W-:Y:S01]  /*9e50*/  HMMA.16816.F32.BF16 R32, R68.reuse, R82, R32 ;  /* 0x000000524420723c */ /* 0x040fe20000041820 */
[----:B------:R-:W4:Y:S07]  /*9e60*/  LDSM.16.MT88.4 R80, [R212+0x1900] ;  /* 0x00190000d450783b */ /* 0x000f2e0000004200 */
[C---:B--2---:R-:W-:Y:S04]  /*9e70*/  HMMA.16816.F32.BF16 R36, R68.reuse, R72, R36 ;  /* 0x000000484424723c */ /* 0x044fe80000041824 */
[----:B---3--:R-:W-:Y:S04]  /*9e80*/  F2FP.BF16.PACK_AB R127, R134, R135 ;  /* 0x00000087867f723e */ /* 0x008fe800000010ff */
[C---:B------:R-:W-:Y:S01]  /*9e90*/  HMMA.16816.F32.BF16 R40, R68.reuse, R74, R40 ;  /* 0x0000004a4428723c */ /* 0x040fe20000041828 */
[----:B------:R-:W2:Y:S07]  /*9ea0*/  LDSM.16.MT88.4 R72, [R210+0x1900] ;  /* 0x00190000d248783b */ /* 0x000eae0000004200 */
[C---:B------:R-:W-:Y:S08]  /*9eb0*/  HMMA.16816.F32.BF16 R44, R68.reuse, R84, R44 ;  /* 0x00000054442c723c */ /* 0x040ff0000004182c */
[C---:B------:R-:W-:Y:S01]  /*9ec0*/  HMMA.16816.F32.BF16 R48, R68.reuse, R86, R48 ;  /* 0x000000564430723c */ /* 0x040fe20000041830 */
[----:B------:R-:W-:Y:S07]  /*9ed0*/  LDSM.16.MT88.4 R84, [R208+0x1900] ;  /* 0x00190000d054783b */ /* 0x000fee0000004200 */
[C---:B-1----:R-:W-:Y:S08]  /*9ee0*/  HMMA.16816.F32.BF16 R52, R68.reuse, R76, R52 ;  /* 0x0000004c4434723c */ /* 0x042ff00000041834 */
[C---:B------:R-:W-:Y:S01]  /*9ef0*/  HMMA.16816.F32.BF16 R56, R68.reuse, R78, R56 ;  /* 0x0000004e4438723c */ /* 0x040fe20000041838 */
[----:B------:R-:W1:Y:S07]  /*9f00*/  LDSM.16.MT88.4 R76, [R209+0x1900] ;  /* 0x00190000d14c783b */ /* 0x000e6e0000004200 */
[C---:B------:R-:W-:Y:S08]  /*9f10*/  HMMA.16816.F32.BF16 R60, R68.reuse, R88, R60 ;  /* 0x00000058443c723c */ /* 0x040ff0000004183c */
[----:B------:R-:W-:Y:S01]  /*9f20*/  HMMA.16816.F32.BF16 R64, R68, R90, R64 ;  /* 0x0000005a4440723c */ /* 0x000fe20000041840 */
[----:B------:R-:W-:Y:S06]  /*9f30*/  LDSM.16.MT88.4 R88, [R209+0x4900] ;  /* 0x00490000d158783b */ /* 0x000fec0000004200 */
        /* <DEDUP_REMOVED lines=9> */
[C---:B----4-:R-:W-:Y:S03]  /*9fd0*/  HMMA.16816.F32.BF16 R4, R68.reuse, R80, R4 ;  /* 0x000000504404723c */ /* 0x050fe60000041804 */
[----:B------:R-:W-:Y:S02]  /*9fe0*/  FADD.FTZ R3, R245, R244 ;  /* 0x000000f4f5037221 */ /* 0x000fe40000010000 */
[----:B------:R-:W-:Y:S02]  /*9ff0*/  FADD.FTZ R239, R242, R239 ;  /* 0x000000eff2ef7221 */ /* 0x000fe40000010000 */
[----:B------:R-:W-:Y:S01]  /*a000*/  FADD.FTZ R3, R246, R3 ;  /* 0x00000003f6037221 */ /* 0x000fe20000010000 */
[C---:B------:R-:W-:Y:S01]  /*a010*/  HMMA.16816.F32.BF16 R8, R68.reuse, R82, R8 ;  /* 0x000000524408723c */ /* 0x040fe20000041808 */
[----:B------:R-:W3:Y:S03]  /*a020*/  LDSM.16.MT88.4 R80, [R212+0x4900] ;  /* 0x00490000d450783b */ /* 0x000ee60000004200 */
[----:B------:R-:W-:Y:S04]  /*a030*/  FADD.FTZ R2, R162, R3 ;  /* 0x00000003a2027221 */ /* 0x000fe80000010000 */
[C---:B--2---:R-:W-:Y:S04]  /*a040*/  HMMA.16816.F32.BF16 R12, R68.reuse, R72, R12 ;  /* 0x00000048440c723c */ /* 0x044fe8000004180c */
[----:B------:R-:W-:Y:S04]  /*a050*/  FADD.FTZ R2, R161, R2 ;  /* 0x00000002a1027221 */ /* 0x000fe80000010000 */
[C---:B------:R-:W-:Y:S01]  /*a060*/  HMMA.16816.F32.BF16 R16, R68.reuse, R74, R16 ;  /* 0x0000004a4410723c */ /* 0x040fe20000041810 */
[----:B------:R-:W2:Y:S03]  /*a070*/  LDSM.16.MT88.4 R72, [R210+0x4900] ;  /* 0x00490000d248783b */ /* 0x000ea60000004200 */
[----:B------:R-:W-:Y:S02]  /*a080*/  FADD.FTZ R3, R157, R2 ;  /* 0x000000029d037221 */ /* 0x000fe40000010000 */
[----:B------:R-:W-:Y:S02]  /*a090*/  IMAD.MOV.U32 R2, RZ, RZ, R116 ;  /* 0x000000ffff027224 */ /* 0x000fe400078e0074 */
[C---:B-1----:R-:W-:Y:S04]  /*a0a0*/  HMMA.16816.F32.BF16 R20, R68.reuse, R76, R20 ;  /* 0x0000004c4414723c */ /* 0x042fe80000041814 */
[----:B------:R-:W-:Y:S04]  /*a0b0*/  FADD.FTZ R3, R168, R3 ;  /* 0x00000003a8037221 */ /* 0x000fe80000010000 */
[C---:B------:R-:W-:Y:S01]  /*a0c0*/  HMMA.16816.F32.BF16 R24, R68.reuse, R78, R24 ;  /* 0x0000004e4418723c */ /* 0x040fe20000041818 */
[----:B------:R-:W1:Y:S03]  /*a0d0*/  LDSM.16.MT88.4 R76, [R212+0x2100] ;  /* 0x00210000d44c783b */ /* 0x000e660000004200 */
[----:B------:R-:W-:Y:S02]  /*a0e0*/  FADD.FTZ R140, R140, R3 ;  /* 0x000000038c8c7221 */ /* 0x000fe40000010000 */
[----:B------:R-:W-:Y:S02]  /*a0f0*/  IMAD.MOV.U32 R3, RZ, RZ, R0 ;  /* 0x000000ffff037224 */ /* 0x000fe400078e0000 */
[C---:B------:R-:W-:Y:S04]  /*a100*/  HMMA.16816.F32.BF16 R28, R68.reuse, R84, R28 ;  /* 0x00000054441c723c */ /* 0x040fe8000004181c */
[----:B------:R-:W-:Y:S04]  /*a110*/  FADD.FTZ R140, R139, R140 ;  /* 0x0000008c8b8c7221 */ /* 0x000fe80000010000 */
[C---:B------:R-:W-:Y:S01]  /*a120*/  HMMA.16816.F32.BF16 R32, R68.reuse, R86, R32 ;  /* 0x000000564420723c */ /* 0x040fe20000041820 */
[----:B------:R-:W-:Y:S03]  /*a130*/  LDSM.16.MT88.4 R84, [R208+0x2100] ;  /* 0x00210000d054783b */ /* 0x000fe60000004200 */
[----:B------:R-:W-:Y:S04]  /*a140*/  FADD.FTZ R135, R135, R140 ;  /* 0x0000008c87877221 */ /* 0x000fe80000010000 */
[C---:B---3--:R-:W-:Y:S04]  /*a150*/  HMMA.16816.F32.BF16 R36, R68.reuse, R80, R36 ;  /* 0x000000504424723c */ /* 0x048fe80000041824 */
[----:B------:R-:W-:Y:S04]  /*a160*/  FADD.FTZ R229, R134, R135 ;  /* 0x0000008786e57221 */ /* 0x000fe80000010000 */
[C---:B------:R-:W-:Y:S01]  /*a170*/  HMMA.16816.F32.BF16 R40, R68.reuse, R82, R40 ;  /* 0x000000524428723c */ /* 0x040fe20000041828 */
[----:B------:R-:W3:Y:S07]  /*a180*/  LDSM.16.MT88.4 R80, [R210+0x2100] ;  /* 0x00210000d250783b */ /* 0x000eee0000004200 */
[C---:B--2---:R-:W-:Y:S08]  /*a190*/  HMMA.16816.F32.BF16 R44, R68.reuse, R72, R44 ;  /* 0x00000048442c723c */ /* 0x044ff0000004182c */
[C---:B------:R-:W-:Y:S01]  /*a1a0*/  HMMA.16816.F32.BF16 R48, R68.reuse, R74, R48 ;  /* 0x0000004a4430723c */ /* 0x040fe20000041830 */
[----:B------:R-:W2:Y:S07]  /*a1b0*/  LDSM.16.MT88.4 R72, [R209+0x2100] ;  /* 0x00210000d148783b */ /* 0x000eae0000004200 */
        /* <DEDUP_REMOVED lines=11> */
[----:B------:R-:W-:Y:S02]  /*a270*/  F2FP.BF16.PACK_AB R71, R168, R157 ;  /* 0x0000009da847723e */ /* 0x000fe400000010ff */
[----:B------:R-:W-:Y:S01]  /*a280*/  IADD3 R168, R238, -0x1, RZ ;  /* 0xffffffffeea87810 */ /* 0x000fe20007ffe0ff */
[----:B------:R-:W-:Y:S04]  /*a290*/  FADD.FTZ R164, R164, R241 ;  /* 0x000000f1a4a47221 */ /* 0x000fe80000010000 */
[C---:B-1----:R-:W-:Y:S03]  /*a2a0*/  HMMA.16816.F32.BF16 R4, R68.reuse, R76, R4 ;  /* 0x0000004c4404723c */ /* 0x042fe60000041804 */
[----:B------:R-:W-:Y:S02]  /*a2b0*/  FADD.FTZ R247, R247, R164 ;  /* 0x000000a4f7f77221 */ /* 0x000fe40000010000 */
[----:B------:R-:W-:Y:S02]  /*a2c0*/  IMAD.MOV.U32 R238, RZ, RZ, R168 ;  /* 0x000000ffffee7224 */ /* 0x000fe400078e00a8 */
[----:B------:R-:W-:Y:S01]  /*a2d0*/  FADD.FTZ R152, R152, R247 ;  /* 0x000000f798987221 */ /* 0x000fe20000010000 */
[C---:B------:R-:W-:Y:S01]  /*a2e0*/  HMMA.16816.F32.BF16 R8, R68.reuse, R78, R8 ;  /* 0x0000004e4408723c */ /* 0x040fe20000041808 */
[----:B------:R-:W1:Y:S03]  /*a2f0*/  LDSM.16.MT88.4 R76, [R212+0x5100] ;  /* 0x00510000d44c783b */ /* 0x000e660000004200 */
[----:B------:R-:W-:Y:S04]  /*a300*/  FADD.FTZ R155, R155, R152 ;  /* 0x000000989b9b7221 */ /* 0x000fe80000010000 */
[C---:B---3--:R-:W-:Y:S04]  /*a310*/  HMMA.16816.F32.BF16 R12, R68.reuse, R80, R12 ;  /* 0x00000050440c723c */ /* 0x048fe8000004180c */
[----:B------:R-:W-:Y:S04]  /*a320*/  FADD.FTZ R142, R142, R155 ;  /* 0x0000009b8e8e7221 */ /* 0x000fe80000010000 */
[C---:B------:R-:W-:Y:S01]  /*a330*/  HMMA.16816.F32.BF16 R16, R68.reuse, R82, R16 ;  /* 0x000000524410723c */ /* 0x040fe20000041810 */
[----:B------:R-:W3:Y:S03]  /*a340*/  LDSM.16.MT88.4 R80, [R210+0x5100] ;  /* 0x00510000d250783b */ /* 0x000ee60000004200 */
[----:B------:R-:W-:Y:S04]  /*a350*/  FADD.FTZ R228, R149, R142 ;  /* 0x0000008e95e47221 */ /* 0x000fe80000010000 */
[C---:B--2---:R-:W-:Y:S08]  /*a360*/  HMMA.16816.F32.BF16 R20, R68.reuse, R72, R20 ;  /* 0x000000484414723c */ /* 0x044ff00000041814 */
[C---:B------:R-:W-:Y:S01]  /*a370*/  HMMA.16816.F32.BF16 R24, R68.reuse, R74, R24 ;  /* 0x0000004a4418723c */ /* 0x040fe20000041818 */
[----:B------:R-:W2:Y:S07]  /*a380*/  LDSM.16.MT88.4 R72, [R208+0x5100] ;  /* 0x00510000d048783b */ /* 0x000eae0000004200 */
[C---:B------:R-:W-:Y:S08]  /*a390*/  HMMA.16816.F32.BF16 R28, R68.reuse, R84, R28 ;  /* 0x00000054441c723c */ /* 0x040ff0000004181c */
[C---:B------:R-:W-:Y:S01]  /*a3a0*/  HMMA.16816.F32.BF16 R32, R68.reuse, R86, R32 ;  /* 0x000000564420723c */ /* 0x040fe20000041820 */
[----:B------:R-:W4:Y:S07]  /*a3b0*/  LDSM.16.MT88.4 R84, [R208+0x2900] ;  /* 0x00290000d054783b */ /* 0x000f2e0000004200 */
[C---:B-1----:R-:W-:Y:S08]  /*a3c0*/  HMMA.16816.F32.BF16 R36, R68.reuse, R76, R36 ;  /* 0x0000004c4424723c */ /* 0x042ff00000041824 */
[C---:B------:R-:W-:Y:S01]  /*a3d0*/  HMMA.16816.F32.BF16 R40, R68.reuse, R78, R40 ;  /* 0x0000004e4428723c */ /* 0x040fe20000041828 */
[----:B------:R-:W1:Y:S07]  /*a3e0*/  LDSM.16.MT88.4 R76, [R212+0x5900] ;  /* 0x00590000d44c783b */ /* 0x000e6e0000004200 */
[C---:B---3--:R-:W-:Y:S08]  /*a3f0*/  HMMA.16816.F32.BF16 R44, R68.reuse, R80, R44 ;  /* 0x00000050442c723c */ /* 0x048ff0000004182c */
[C---:B------:R-:W-:Y:S08]  /*a400*/  HMMA.16816.F32.BF16 R48, R68.reuse, R82, R48 ;  /* 0x000000524430723c */ /* 0x040ff00000041830 */
[C---:B------:R-:W-:Y:S08]  /*a410*/  HMMA.16816.F32.BF16 R52, R68.reuse, R88, R52 ;  /* 0x000000584434723c */ /* 0x040ff00000041834 */
[C---:B------:R-:W-:Y:S08]  /*a420*/  HMMA.16816.F32.BF16 R56, R68.reuse, R90, R56 ;  /* 0x0000005a4438723c */ /* 0x040ff00000041838 */
[C---:B--2---:R-:W-:Y:S08]  /*a430*/  HMMA.16816.F32.BF16 R60, R68.reuse, R72, R60 ;  /* 0x00000048443c723c */ /* 0x044ff0000004183c */
[----:B------:R-:W-:Y:S01]  /*a440*/  HMMA.16816.F32.BF16 R64, R68, R74, R64 ;  /* 0x0000004a4440723c */ /* 0x000fe20000041840 */
[----:B------:R-:W2:Y:S07]  /*a450*/  LDSM.16.MT88.4 R68, [R210+0x5900] ;  /* 0x00590000d244783b */ /* 0x000eae0000004200 */
[C---:B------:R-:W-:Y:S01]  /*a460*/  HMMA.16816.F32.BF16 R112, R124.reuse, R108, R4 ;  /* 0x0000006c7c70723c */ /* 0x040fe20000041804 */
[----:B------:R-:W3:Y:S07]  /*a470*/  LDSM.16.MT88.4 R4, [R209+0x5900] ;  /* 0x00590000d104783b */ /* 0x000eee0000004200 */
[C---:B------:R-:W-:Y:S01]  /*a480*/  HMMA.16816.F32.BF16 R108, R124.reuse, R110, R8 ;  /* 0x0000006e7c6c723c */ /* 0x040fe20000041808 */
[----:B------:R-:W5:Y:S07]  /*a490*/  LDSM.16.MT88.4 R8, [R208+0x5900] ;  /* 0x00590000d008783b */ /* 0x000f6e0000004200 */
[C---:B------:R-:W-:Y:S08]  /*a4a0*/  HMMA.16816.F32.BF16 R104, R124.reuse, R100, R12 ;  /* 0x000000647c68723c */ /* 0x040ff0000004180c */
[C---:B------:R-:W-:Y:S08]  /*a4b0*/  HMMA.16816.F32.BF16 R100, R124.reuse, R102, R16 ;  /* 0x000000667c64723c */ /* 0x040ff00000041810 */
[C---:B------:R-:W-:Y:S08]  /*a4c0*/  HMMA.16816.F32.BF16 R96, R124.reuse, R92, R20 ;  /* 0x0000005c7c60723c */ /* 0x040ff00000041814 */
[C---:B------:R-:W-:Y:S08]  /*a4d0*/  HMMA.16816.F32.BF16 R92, R124.reuse, R94, R24 ;  /* 0x0000005e7c5c723c */ /* 0x040ff00000041818 */
[C---:B----4-:R-:W-:Y:S08]  /*a4e0*/  HMMA.16816.F32.BF16 R88, R124.reuse, R84, R28 ;  /* 0x000000547c58723c */ /* 0x050ff0000004181c */
[C---:B------:R-:W-:Y:S08]  /*a4f0*/  HMMA.16816.F32.BF16 R84, R124.reuse, R86, R32 ;  /* 0x000000567c54723c */ /* 0x040ff00000041820 */
[C---:B-1----:R-:W-:Y:S08]  /*a500*/  HMMA.16816.F32.BF16 R80, R124.reuse, R76, R36 ;  /* 0x0000004c7c50723c */ /* 0x042ff00000041824 */
[C---:B------:R-:W-:Y:S08]  /*a510*/  HMMA.16816.F32.BF16 R76, R124.reuse, R78, R40 ;  /* 0x0000004e7c4c723c */ /* 0x040ff00000041828 */
[C---:B--2---:R-:W-:Y:S08]  /*a520*/  HMMA.16816.F32.BF16 R72, R124.reuse, R68, R44 ;  /* 0x000000447c48723c */ /* 0x044ff0000004182c */
[C---:B------:R-:W-:Y:S08]  /*a530*/  HMMA.16816.F32.BF16 R68, R124.reuse, R70, R48 ;  /* 0x000000467c44723c */ /* 0x040ff00000041830 */
[C---:B---3--:R-:W-:Y:S08]  /*a540*/  HMMA.16816.F32.BF16 R52, R124.reuse, R4, R52 ;  /* 0x000000047c34723c */ /* 0x048ff00000041834 */
[C---:B------:R-:W-:Y:S08]  /*a550*/  HMMA.16816.F32.BF16 R56, R124.reuse, R6, R56 ;  /* 0x000000067c38723c */ /* 0x040ff00000041838 */
[C---:B-----5:R-:W-:Y:S08]  /*a560*/  HMMA.16816.F32.BF16 R60, R124.reuse, R8, R60 ;  /* 0x000000087c3c723c */ /* 0x060ff0000004183c */
[----:B------:R-:W-:Y:S01]  /*a570*/  HMMA.16816.F32.BF16 R64, R124, R10, R64 ;  /* 0x0000000a7c40723c */ /* 0x000fe20000041840 */
[----:B------:R-:W-:-:S07]  /*a580*/  @P0 BRA `(.L_x_46) ;  /* 0xffffbb1000000947 */ /* 0x000fce000383ffff */
.L_x_35:
[----:B------:R-:W1:Y:S01]  /*a590*/  S2UR UR20, SR_CTAID.X ;  /* 0x00000000001479c3 */ /* 0x000e620000002500 */
[----:B------:R-:W-:Y:S01]  /*a5a0*/  ULDC.64 UR4, c[0x0][0x2c8] ;  /* 0x0000b20000047ab9 */ /* 0x000fe20000000a00 */
[----:B------:R-:W-:Y:S01]  /*a5b0*/  IMAD.MOV.U32 R2, RZ, RZ, 0x1 ;  /* 0x00000001ff027424 */ /* 0x000fe200078e00ff */
[----:B------:R-:W-:Y:S01]  /*a5c0*/  PLOP3.LUT P0, PT, PT, PT, UP1, 0x40, 0x0 ;  /* 0x000000000000781c */ /* 0x000fe20003f0e818 */
[----:B------:R-:W-:-:S03]  /*a5d0*/  IMAD.MOV.U32 R3, RZ, RZ, c[0x0][0x2ac] ;  /* 0x0000ab00ff037624 */ /* 0x000fc600078e00ff */
[----:B------:R-:W-:-:S05]  /*a5e0*/  IADD3 R4, R2, -c[0x0][0x168], RZ ;  /* 0x80005a0002047a10 */ /* 0x000fca0007ffe0ff */
[----:B------:R-:W-:Y:S01]  /*a5f0*/  IMAD R3, R3, c[0x0][0x1d0], R4 ;  /* 0x0000740003037a24 */ /* 0x000fe200078e0204 */
[----:B-1----:R-:W-:-:S04]  /*a600*/  ULEA UR20, UR20, 0x7f, 0x7 ;  /* 0x0000007f14147891 */ /* 0x002fc8000f8e383f */
[----:B------:R-:W-:-:S07]  /*a610*/  UIMAD.WIDE.U32 UR22, UR20, UR4, URZ ;  /* 0x00000004141672a5 */ /* 0x000fce000f8e003f */
[----:B------:R-:W-:Y:S02]  /*a620*/  @UP2 UMOV UR21, UR23 ;  /* 0x0000001700152c82 */ /* 0x000fe40008000000 */
[----:B------:R-:W-:-:S06]  /*a630*/  @UP2 USHF.R.U32.HI UR20, URZ, UR5, UR21 ;  /* 0x000000053f142299 */ /* 0x000fcc0008011615 */
[----:B------:R-:W-:-:S04]  /*a640*/  IADD3 R3, R3, UR20, RZ ;  /* 0x0000001403037c10 */ /* 0x000fc8000fffe0ff */
[----:B------:R-:W-:Y:S01]  /*a650*/  IADD3 R4, R3, -c[0x0][0x324], RZ ;  /* 0x8000c90003047a10 */ /* 0x000fe20007ffe0ff */
[----:B------:R-:W-:Y:S05]  /*a660*/  @P0 BRA `(.L_x_47) ;  /* 0x000000d000000947 */ /* 0x000fea0003800000 */
[----:B------:R-:W-:-:S13]  /*a670*/  ISETP.GT.AND P0, PT, R3, -0x1, PT ;  /* 0xffffffff0300780c */ /* 0x000fda0003f04270 */
[----:B------:R-:W-:Y:S05]  /*a680*/  @P0 BRA `(.L_x_48) ;  /* 0x0000006000000947 */ /* 0x000fea0003800000 */
[----:B------:R-:W-:Y:S02]  /*a690*/  ISETP.NE.AND P0, PT, R2, c[0x0][0x32c], PT ;  /* 0x0000cb0002007a0c */ /* 0x000fe40003f05270 */
[----:B------:R-:W-:-:S11]  /*a6a0*/  LOP3.LUT R3, RZ, R3, RZ, 0x33, !PT ;  /* 0x00000003ff037212 */ /* 0x000fd600078e33ff */
[----:B------:R-:W-:-:S05]  /*a6b0*/  @P0 IMAD.HI.U32 R2, R3, c[0x0][0x330], RZ ;  /* 0x0000cc0003020a27 */ /* 0x000fca00078e00ff */
[----:B------:R-:W-:-:S04]  /*a6c0*/  @P0 SHF.R.U32.HI R3, RZ, c[0x0][0x334], R2 ;  /* 0x0000cd00ff030a19 */ /* 0x000fc80000011602 */
[----:B------:R-:W-:Y:S01]  /*a6d0*/  LOP3.LUT R3, RZ, R3, RZ, 0x33, !PT ;  /* 0x00000003ff037212 */ /* 0x000fe200078e33ff */
[----:B------:R-:W-:Y:S05]  /*a6e0*/  BRA `(.L_x_49) ;  /* 0x0000003000007947 */ /* 0x000fea0003800000 */
.L_x_48:
[----:B------:R-:W-:-:S13]  /*a6f0*/  ISETP.NE.AND P0, PT, R2, c[0x0][0x32c], PT ;  /* 0x0000cb0002007a0c */ /* 0x000fda0003f05270 */
[----:B------:R-:W-:-:S05]  /*a700*/  @P0 IMAD.HI.U32 R2, R3, c[0x0][0x330], RZ ;  /* 0x0000cc0003020a27 */ /* 0x000fca00078e00ff */
[----:B------:R-:W-:-:S05]  /*a710*/  @P0 SHF.R.U32.HI R3, RZ, c[0x0][0x334], R2 ;  /* 0x0000cd00ff030a19 */ /* 0x000fca0000011602 */
.L_x_49:
[----:B------:R-:W-:-:S05]  /*a720*/  IMAD R3, R3, c[0x0][0x32c], RZ ;  /* 0x0000cb0003037a24 */ /* 0x000fca00078e02ff */
[----:B------:R-:W-:-:S04]  /*a730*/  IMNMX R4, R4, R3, !PT ;  /* 0x0000000304047217 */ /* 0x000fc80007800200 */
.L_x_47:
[----:B------:R-:W-:-:S05]  /*a740*/  IADD3 R3, R4, 0x5f, RZ ;  /* 0x0000005f04037810 */ /* 0x000fca0007ffe0ff */
[----:B------:R-:W-:-:S05]  /*a750*/  IMAD.HI R3, R3, 0x2aaaaaab, RZ ;  /* 0x2aaaaaab03037827 */ /* 0x000fca00078e02ff */
[----:B------:R-:W-:-:S04]  /*a760*/  SHF.R.U32.HI R2, RZ, 0x1f, R3 ;  /* 0x0000001fff027819 */ /* 0x000fc80000011603 */
[----:B------:R-:W-:-:S04]  /*a770*/  LEA.HI.SX32 R2, R3, R2, 0x1c ;  /* 0x0000000203027211 */ /* 0x000fc800078fe2ff */
[----:B------:R-:W-:-:S04]  /*a780*/  IMNMX R239, R215, R2, !PT ;  /* 0x00000002d7ef7217 */ /* 0x000fc80007800200 */
[----:B------:R-:W-:-:S13]  /*a790*/  ISETP.GE.AND P0, PT, R168, R239, PT ;  /* 0x000000efa800720c */ /* 0x000fda0003f06270 */
[----:B------:R-:W-:Y:S05]  /*a7a0*/  @!P0 BRA `(.L_x_50) ;  /* 0x000031f000008947 */ /* 0x000fea0003800000 */
[----:B------:R-:W-:Y:S01]  /*a7b0*/  IMAD.MOV.U32 R3, RZ, RZ, R0 ;  /* 0x000000ffff037224 */ /* 0x000fe200078e0000 */
[----:B------:R-:W-:Y:S01]  /*a7c0*/  SHF.R.S32.HI R0, RZ, 0x1f, R231 ;  /* 0x0000001fff007819 */ /* 0x000fe200000114e7 */
[----:B------:R-:W-:Y:S01]  /*a7d0*/  IMAD.MOV.U32 R119, RZ, RZ, R116 ;  /* 0x000000ffff777224 */ /* 0x000fe200078e0074 */
[----:B------:R-:W-:Y:S01]  /*a7e0*/  MOV R238, R168 ;  /* 0x000000a800ee7202 */ /* 0x000fe20000000f00 */
[C---:B------:R-:W-:Y:S01]  /*a7f0*/  IMAD.SHL.U32 R236, R231.reuse, 0x2, RZ ;  /* 0x00000002e7ec7824 */ /* 0x040fe200078e00ff */
[C---:B------:R-:W-:Y:S02]  /*a800*/  SHF.L.U64.HI R235, R230.reuse, 0x1, R233 ;  /* 0x00000001e6eb7819 */ /* 0x040fe400000102e9 */
[----:B------:R-:W-:Y:S02]  /*a810*/  SHF.L.U32 R234, R230, 0x1, RZ ;  /* 0x00000001e6ea7819 */ /* 0x000fe400000006ff */
[----:B------:R-:W-:Y:S02]  /*a820*/  SHF.L.U64.HI R237, R231, 0x1, R0 ;  /* 0x00000001e7ed7819 */ /* 0x000fe40000010200 */
.L_x_53:
        /* <DEDUP_REMOVED lines=23> */
[C---:B------:R-:W-:Y:S02]  /*a9a0*/  IMAD R2, R216.reuse, c[0x0][0x21c], R2 ;  /* 0x00008700d8027a24 */ /* 0x040fe400078e0202 */
[----:B------:R-:W-:Y:S04]  /*a9b0*/  IMAD.IADD R5, R5, 0x1, R7 ;  /* 0x0000000105057824 */ /* 0x000fe800078e0207 */
[----:B------:R-:W-:Y:S05]  /*a9c0*/  IMAD.WIDE.U32 R4, R216, c[0x0][0x218], R4 ;  /* 0x00008600d8047a25 */ /* 0x000fea00078e0004 */
[----:B------:R-:W-:Y:S04]  /*a9d0*/  IADD3 R0, P0, R4, UR18, RZ ;  /* 0x0000001204007c10 */ /* 0x000fe8000ff1e0ff */
[----:B------:R-:W-:Y:S02]  /*a9e0*/  IADD3.X R5, R5, UR16, R2, P0, !PT ;  /* 0x0000001005057c10 */ /* 0x000fe400087fe402 */
[C---:B------:R-:W-:Y:S04]  /*a9f0*/  LEA R20, P0, R0.reuse, c[0x0][0x1f8], 0x1 ;  /* 0x00007e0000147a11 */ /* 0x040fe800078008ff */
[----:B------:R-:W-:Y:S01]  /*aa00*/  LEA.HI.X R6, R0, c[0x0][0x1fc], R5, 0x1, P0 ;  /* 0x00007f0000067a11 */ /* 0x000fe200000f0c05 */
[----:B------:R-:W2:Y:S01]  /*aa10*/  SHFL.IDX PT, R11, R20, RZ, 0x181f ;  /* 0x00181fff140b7589 */ /* 0x000ea200000e0000 */
[----:B------:R-:W-:Y:S03]  /*aa20*/  IADD3 R5, -R232, 0x10, RZ ;  /* 0x00000010e8057810 */ /* 0x000fe60007ffe1ff */
[----:B------:R-:W3:Y:S01]  /*aa30*/  SHFL.IDX PT, R4, R6, RZ, 0x181f ;  /* 0x00181fff06047589 */ /* 0x000ee200000e0000 */
[----:B------:R-:W-:Y:S03]  /*aa40*/  LOP3.LUT R5, R5, 0xf, RZ, 0xc0, !PT ;  /* 0x0000000f05057812 */ /* 0x000fe600078ec0ff */
[----:B------:R-:W5:Y:S04]  /*aa50*/  SHFL.IDX PT, R9, R20, 0x1, 0x181f ;  /* 0x00381f0014097f89 */ /* 0x000f6800000e0000 */
[----:B------:R-:W4:Y:S04]  /*aa60*/  SHFL.IDX PT, R2, R6, 0x1, 0x181f ;  /* 0x00381f0006027f89 */ /* 0x000f2800000e0000 */
[----:B------:R-:W1:Y:S04]  /*aa70*/  SHFL.IDX PT, R7, R20, 0x2, 0x181f ;  /* 0x00581f0014077f89 */ /* 0x000e6800000e0000 */
[----:B------:R1:W1:Y:S01]  /*aa80*/  SHFL.IDX PT, R0, R6, 0x2, 0x181f ;  /* 0x00581f0006007f89 */ /* 0x00026200000e0000 */
        /* <DEDUP_REMOVED lines=9> */
[--C-:B------:R-:W-:Y:S01]  /*ab20*/  IMAD.X R15, R2, 0x1, R235.reuse, P5 ;  /* 0x00000001020f7824 */ /* 0x100fe200028e06eb */
[----:B-1----:R-:W-:Y:S01]  /*ab30*/  IADD3 R4, P2, P0, R5, R7, R234 ;  /* 0x0000000705047210 */ /* 0x002fe2000785e0ea */
[----:B------:R2:W-:Y:S01]  /*ab40*/  LDGSTS.E.BYPASS.LTC128B.128 [R224], [R8.64], !P4 ;  /* 0x0000000008e07fae */ /* 0x0005e2000e101d4e */
[----:B------:R-:W-:Y:S02]  /*ab50*/  IADD3 R6, P5, R7, R236, RZ ;  /* 0x000000ec07067210 */ /* 0x000fe40007fbe0ff */
[----:B------:R-:W-:Y:S01]  /*ab60*/  IADD3.X R5, RZ, R0, R235, P2, P0 ;  /* 0x00000000ff057210 */ /* 0x000fe200017e04eb */
[----:B------:R2:W-:Y:S02]  /*ab70*/  LDGSTS.E.BYPASS.LTC128B.128 [R223], [R14.64], !P3 ;  /* 0x000000000edf7fae */ /* 0x0005e4000d901d4e */
[----:B------:R-:W-:Y:S05]  /*ab80*/  IMAD.X R7, R0, 0x1, R237, P5 ;  /* 0x0000000100077824 */ /* 0x000fea00028e06ed */
[----:B------:R2:W-:Y:S04]  /*ab90*/  LDGSTS.E.BYPASS.LTC128B.128 [R226+0x2000], [R6.64], !P4 ;  /* 0x0200000006e27fae */ /* 0x0005e8000e101d4e */
[----:B------:R2:W-:Y:S02]  /*aba0*/  LDGSTS.E.BYPASS.LTC128B.128.ZFILL [R226+0x5000], [R4.64], P6 ;  /* 0x0500000004e27fae */ /* 0x0005e4000b141d4e */
.L_x_51:
[C---:B--23--:R-:W-:Y:S01]  /*abb0*/  HMMA.16816.F32.BF16 R4, R120.reuse, R124, RZ ;  /* 0x0000007c7804723c */ /* 0x04cfe200000418ff */
[----:B------:R-:W-:Y:S02]  /*abc0*/  LDSM.16.M88.4 R156, [R211+0x8900] ;  /* 0x00890000d39c783b */ /* 0x000fe40000000200 */
[----:B------:R-:W-:Y:S05]  /*abd0*/  ISETP.GT.AND P0, PT, R238, R215, PT ;  /* 0x000000d7ee00720c */ /* 0x000fea0003f04270 */
[C---:B------:R-:W-:Y:S01]  /*abe0*/  HMMA.16816.F32.BF16 R8, R120.reuse, R126, RZ ;  /* 0x0000007e7808723c */ /* 0x040fe200000418ff */
[----:B------:R-:W0:Y:S07]  /*abf0*/  LDGDEPBAR ;  /* 0x00000000000079af */ /* 0x000e2e0000000000 */
[C---:B------:R-:W-:Y:S01]  /*ac00*/  HMMA.16816.F32.BF16 R12, R120.reuse, R16, RZ ;  /* 0x00000010780c723c */ /* 0x040fe200000418ff */
[----:B------:R-:W2:Y:S07]  /*ac10*/  LDSM.16.M88.4 R124, [R211+0x8100] ;  /* 0x00810000d37c783b */ /* 0x000eae0000000200 */
[C---:B------:R-:W-:Y:S01]  /*ac20*/  HMMA.16816.F32.BF16 R16, R120.reuse, R18, RZ ;  /* 0x000000127810723c */ /* 0x040fe200000418ff */
[----:B------:R-:W-:Y:S07]  /*ac30*/  LDSM.16.M88.4 R160, [R211+0xa100] ;  /* 0x00a10000d3a0783b */ /* 0x000fee0000000200 */
[C---:B----4-:R-:W-:Y:S01]  /*ac40*/  HMMA.16816.F32.BF16 R20, R120.reuse, R24, RZ ;  /* 0x000000187814723c */ /* 0x050fe200000418ff */
[----:B------:R-:W-:Y:S07]  /*ac50*/  LDSM.16.M88.4 R164, [R211+0xa900] ;  /* 0x00a90000d3a4783b */ /* 0x000fee0000000200 */
[C---:B------:R-:W-:Y:S01]  /*ac60*/  HMMA.16816.F32.BF16 R24, R120.reuse, R26, RZ ;  /* 0x0000001a7818723c */ /* 0x040fe200000418ff */
[----:B------:R-:W-:Y:S07]  /*ac70*/  LDSM.16.M88.4 R168, [R211+0xd900] ;  /* 0x00d90000d3a8783b */ /* 0x000fee0000000200 */
[C---:B-1----:R-:W-:Y:S08]  /*ac80*/  HMMA.16816.F32.BF16 R28, R120.reuse, R32, RZ ;  /* 0x00000020781c723c */ /* 0x042ff000000418ff */
[C---:B------:R-:W-:Y:S08]  /*ac90*/  HMMA.16816.F32.BF16 R32, R120.reuse, R34, RZ ;  /* 0x000000227820723c */ /* 0x040ff000000418ff */
[C---:B------:R-:W-:Y:S08]  /*aca0*/  HMMA.16816.F32.BF16 R36, R120.reuse, R40, RZ ;  /* 0x000000287824723c */ /* 0x040ff000000418ff */
[C---:B------:R-:W-:Y:S08]  /*acb0*/  HMMA.16816.F32.BF16 R40, R120.reuse, R42, RZ ;  /* 0x0000002a7828723c */ /* 0x040ff000000418ff */
[C---:B------:R-:W-:Y:S08]  /*acc0*/  HMMA.16816.F32.BF16 R44, R120.reuse, R48, RZ ;  /* 0x00000030782c723c */ /* 0x040ff000000418ff */
[----:B------:R-:W-:Y:S08]  /*acd0*/  HMMA.16816.F32.BF16 R48, R120, R50, RZ ;  /* 0x000000327830723c */ /* 0x000ff000000418ff */
[C---:B------:R-:W-:Y:S08]  /*ace0*/  HMMA.16816.F32.BF16 R4, R144.reuse, R128, R4 ;  /* 0x000000809004723c */ /* 0x040ff00000041804 */
[C---:B------:R-:W-:Y:S01]  /*acf0*/  HMMA.16816.F32.BF16 R8, R144.reuse, R130, R8 ;  /* 0x000000829008723c */ /* 0x040fe20000041808 */
[----:B------:R-:W1:Y:S07]  /*ad00*/  LDSM.16.M88.4 R128, [R211+0x9100] ;  /* 0x00910000d380783b */ /* 0x000e6e0000000200 */
[C---:B------:R-:W-:Y:S08]  /*ad10*/  HMMA.16816.F32.BF16 R12, R144.reuse, R132, R12 ;  /* 0x00000084900c723c */ /* 0x040ff0000004180c */
[C---:B------:R-:W-:Y:S01]  /*ad20*/  HMMA.16816.F32.BF16 R16, R144.reuse, R134, R16 ;  /* 0x000000869010723c */ /* 0x040fe20000041810 */
[----:B------:R-:W3:Y:S07]  /*ad30*/  LDSM.16.M88.4 R132, [R211+0x9900] ;  /* 0x00990000d384783b */ /* 0x000eee0000000200 */
        /* <DEDUP_REMOVED lines=10> */
[----:B------:R-:W-:Y:S01]  /*ade0*/  HMMA.16816.F32.BF16 R48, R144, R154, R48 ;  /* 0x0000009a9030723c */ /* 0x000fe20000041830 */
[----:B------:R-:W-:Y:S07]  /*adf0*/  LDSM.16.M88.4 R152, [R202+0x2000] ;  /* 0x00200000ca98783b */ /* 0x000fee0000000200 */
[C---:B--2---:R-:W-:Y:S08]  /*ae00*/  HMMA.16816.F32.BF16 R4, R172.reuse, R124, R4 ;  /* 0x0000007cac04723c */ /* 0x044ff00000041804 */
[C---:B------:R-:W-:Y:S01]  /*ae10*/  HMMA.16816.F32.BF16 R8, R172.reuse, R126, R8 ;  /* 0x0000007eac08723c */ /* 0x040fe20000041808 */
[----:B------:R-:W2:Y:S07]  /*ae20*/  LDSM.16.M88.4 R124, [R202] ;  /* 0x00000000ca7c783b */ /* 0x000eae0000000200 */
[C---:B------:R-:W-:Y:S08]  /*ae30*/  HMMA.16816.F32.BF16 R12, R172.reuse, R156, R12 ;  /* 0x0000009cac0c723c */ /* 0x040ff0000004180c */
[C---:B------:R-:W-:Y:S01]  /*ae40*/  HMMA.16816.F32.BF16 R16, R172.reuse, R158, R16 ;  /* 0x0000009eac10723c */ /* 0x040fe20000041810 */
[----:B------:R-:W-:Y:S07]  /*ae50*/  LDSM.16.M88.4 R156, [R214+0xb900] ;  /* 0x00b90000d69c783b */ /* 0x000fee0000000200 */
[C---:B-1----:R-:W-:Y:S08]  /*ae60*/  HMMA.16816.F32.BF16 R20, R172.reuse, R128, R20 ;  /* 0x00000080ac14723c */ /* 0x042ff00000041814 */
[C---:B------:R-:W-:Y:S01]  /*ae70*/  HMMA.16816.F32.BF16 R24, R172.reuse, R130, R24 ;  /* 0x00000082ac18723c */ /* 0x040fe20000041818 */
[----:B------:R-:W1:Y:S07]  /*ae80*/  LDSM.16.M88.4 R128, [R202+0x2800] ;  /* 0x00280000ca80783b */ /* 0x000e6e0000000200 */
[C---:B---3--:R-:W-:Y:S08]  /*ae90*/  HMMA.16816.F32.BF16 R28, R172.reuse, R132, R28 ;  /* 0x00000084ac1c723c */ /* 0x048ff0000004181c */
[C---:B------:R-:W-:Y:S01]  /*aea0*/  HMMA.16816.F32.BF16 R32, R172.reuse, R134, R32 ;  /* 0x00000086ac20723c */ /* 0x040fe20000041820 */
[----:B------:R-:W3:Y:S07]  /*aeb0*/  LDSM.16.M88.4 R132, [R214+0xb100] ;  /* 0x00b10000d684783b */ /* 0x000eee0000000200 */
[C---:B------:R-:W-:Y:S08]  /*aec0*/  HMMA.16816.F32.BF16 R36, R172.reuse, R160, R36 ;  /* 0x000000a0ac24723c */ /* 0x040ff00000041824 */
[C---:B------:R-:W-:Y:S01]  /*aed0*/  HMMA.16816.F32.BF16 R40, R172.reuse, R162, R40 ;  /* 0x000000a2ac28723c */ /* 0x040fe20000041828 */
[----:B------:R-:W4:Y:S07]  /*aee0*/  LDSM.16.M88.4 R160, [R214+0xc100] ;  /* 0x00c10000d6a0783b */ /* 0x000f2e0000000200 */
[C---:B------:R-:W-:Y:S08]  /*aef0*/  HMMA.16816.F32.BF16 R44, R172.reuse, R164, R44 ;  /* 0x000000a4ac2c723c */ /* 0x040ff0000004182c */
[----:B------:R-:W-:Y:S01]  /*af00*/  HMMA.16816.F32.BF16 R48, R172, R166, R48 ;  /* 0x000000a6ac30723c */ /* 0x000fe20000041830 */
[----:B------:R-:W5:Y:S07]  /*af10*/  LDSM.16.M88.4 R164, [R214+0xc900] ;  /* 0x00c90000d6a4783b */ /* 0x000f6e0000000200 */
        /* <DEDUP_REMOVED lines=8> */
[----:B------:R-:W2:Y:S07]  /*afa0*/  LDSM.16.M88.4 R140, [R201] ;  /* 0x00000000c98c783b */ /* 0x000eae0000000200 */
[C---:B------:R-:W-:Y:S08]  /*afb0*/  HMMA.16816.F32.BF16 R28, R176.reuse, R148, R28 ;  /* 0x00000094b01c723c */ /* 0x040ff0000004181c */
[C---:B------:R-:W-:Y:S01]  /*afc0*/  HMMA.16816.F32.BF16 R32, R176.reuse, R150, R32 ;  /* 0x00000096b020723c */ /* 0x040fe20000041820 */
[----:B------:R-:W2:Y:S07]  /*afd0*/  LDSM.16.M88.4 R148, [R200] ;  /* 0x00000000c894783b */ /* 0x000eae0000000200 */
[C---:B------:R-:W-:Y:S08]  /*afe0*/  HMMA.16816.F32.BF16 R36, R176.reuse, R152, R36 ;  /* 0x00000098b024723c */ /* 0x040ff00000041824 */
[C---:B------:R-:W-:Y:S01]  /*aff0*/  HMMA.16816.F32.BF16 R40, R176.reuse, R154, R40 ;  /* 0x0000009ab028723c */ /* 0x040fe20000041828 */
[----:B------:R-:W-:Y:S07]  /*b000*/  LDSM.16.M88.4 R152, [R197] ;  /* 0x00000000c598783b */ /* 0x000fee0000000200 */
[C---:B-1----:R-:W-:Y:S08]  /*b010*/  HMMA.16816.F32.BF16 R44, R176.reuse, R128, R44 ;  /* 0x00000080b02c723c */ /* 0x042ff0000004182c */
[----:B------:R-:W-:Y:S01]  /*b020*/  HMMA.16816.F32.BF16 R48, R176, R130, R48 ;  /* 0x00000082b030723c */ /* 0x000fe20000041830 */
[----:B------:R-:W1:Y:S07]  /*b030*/  LDSM.16.M88.4 R128, [R199] ;  /* 0x00000000c780783b */ /* 0x000e6e0000000200 */
[C---:B---3--:R-:W-:Y:S08]  /*b040*/  HMMA.16816.F32.BF16 R4, R180.reuse, R132, R4 ;  /* 0x00000084b404723c */ /* 0x048ff00000041804 */
[C---:B------:R-:W-:Y:S01]  /*b050*/  HMMA.16816.F32.BF16 R8, R180.reuse, R134, R8 ;  /* 0x00000086b408723c */ /* 0x040fe20000041808 */
[----:B------:R-:W3:Y:S07]  /*b060*/  LDSM.16.M88.4 R132, [R198] ;  /* 0x00000000c684783b */ /* 0x000eee0000000200 */
[C---:B------:R-:W-:Y:S08]  /*b070*/  HMMA.16816.F32.BF16 R12, R180.reuse, R156, R12 ;  /* 0x0000009cb40c723c */ /* 0x040ff0000004180c */
[C---:B------:R-:W-:Y:S01]  /*b080*/  HMMA.16816.F32.BF16 R16, R180.reuse, R158, R16 ;  /* 0x0000009eb410723c */ /* 0x040fe20000041810 */
[----:B------:R-:W1:Y:S07]  /*b090*/  LDSM.16.M88.4 R156, [R196] ;  /* 0x00000000c49c783b */ /* 0x000e6e0000000200 */
[C---:B----4-:R-:W-:Y:S08]  /*b0a0*/  HMMA.16816.F32.BF16 R20, R180.reuse, R160, R20 ;  /* 0x000000a0b414723c */ /* 0x050ff00000041814 */
[C---:B------:R-:W-:Y:S01]  /*b0b0*/  HMMA.16816.F32.BF16 R24, R180.reuse, R162, R24 ;  /* 0x000000a2b418723c */ /* 0x040fe20000041818 */
[----:B------:R-:W4:Y:S07]  /*b0c0*/  LDSM.16.M88.4 R160, [R211+0xb100] ;  /* 0x00b10000d3a0783b */ /* 0x000f2e0000000200 */
[C---:B-----5:R-:W-:Y:S08]  /*b0d0*/  HMMA.16816.F32.BF16 R28, R180.reuse, R164, R28 ;  /* 0x000000a4b41c723c */ /* 0x060ff0000004181c */
[C---:B------:R-:W-:Y:S01]  /*b0e0*/  HMMA.16816.F32.BF16 R32, R180.reuse, R166, R32 ;  /* 0x000000a6b420723c */ /* 0x040fe20000041820 */
[----:B------:R-:W-:Y:S07]  /*b0f0*/  LDSM.16.M88.4 R164, [R211+0xd100] ;  /* 0x00d10000d3a4783b */ /* 0x000fee0000000200 */
[C---:B--2---:R-:W-:Y:S08]  /*b100*/  HMMA.16816.F32.BF16 R36, R180.reuse, R124, R36 ;  /* 0x0000007cb424723c */ /* 0x044ff00000041824 */
[C---:B------:R-:W-:Y:S01]  /*b110*/  HMMA.16816.F32.BF16 R40, R180.reuse, R126, R40 ;  /* 0x0000007eb428723c */ /* 0x040fe20000041828 */
[----:B------:R-:W2:Y:S07]  /*b120*/  LDSM.16.M88.4 R124, [R211+0xb900] ;  /* 0x00b90000d37c783b */ /* 0x000eae0000000200 */
[C---:B------:R-:W-:Y:S08]  /*b130*/  HMMA.16816.F32.BF16 R44, R180.reuse, R136, R44 ;  /* 0x00000088b42c723c */ /* 0x040ff0000004182c */
[----:B------:R-:W-:Y:S01]  /*b140*/  HMMA.16816.F32.BF16 R48, R180, R138, R48 ;  /* 0x0000008ab430723c */ /* 0x000fe20000041830 */
[----:B------:R-:W5:Y:S07]  /*b150*/  LDSM.16.M88.4 R136, [R211+0xc100] ;  /* 0x00c10000d388783b */ /* 0x000f6e0000000200 */
[C---:B------:R-:W-:Y:S08]  /*b160*/  HMMA.16816.F32.BF16 R4, R184.reuse, R140, R4 ;  /* 0x0000008cb804723c */ /* 0x040ff00000041804 */
[C---:B------:R-:W-:Y:S01]  /*b170*/  HMMA.16816.F32.BF16 R8, R184.reuse, R142, R8 ;  /* 0x0000008eb808723c */ /* 0x040fe20000041808 */
[----:B------:R-:W2:Y:S07]  /*b180*/  LDSM.16.M88.4 R140, [R211+0xc900] ;  /* 0x00c90000d38c783b */ /* 0x000eae0000000200 */
[C---:B------:R-:W-:Y:S08]  /*b190*/  HMMA.16816.F32.BF16 R12, R184.reuse, R148, R12 ;  /* 0x00000094b80c723c */ /* 0x040ff0000004180c */
[C---:B------:R-:W-:Y:S01]  /*b1a0*/  HMMA.16816.F32.BF16 R16, R184.reuse, R150, R16 ;  /* 0x00000096b810723c */ /* 0x040fe20000041810 */
[----:B------:R-:W2:Y:S07]  /*b1b0*/  LDSM.16.M88.4 R148, [R202+0x3000] ;  /* 0x00300000ca94783b */ /* 0x000eae0000000200 */
[C---:B-1----:R-:W-:Y:S08]  /*b1c0*/  HMMA.16816.F32.BF16 R20, R184.reuse, R128, R20 ;  /* 0x00000080b814723c */ /* 0x042ff00000041814 */
[C---:B------:R-:W-:Y:S01]  /*b1d0*/  HMMA.16816.F32.BF16 R24, R184.reuse, R130, R24 ;  /* 0x00000082b818723c */ /* 0x040fe20000041818 */
[----:B------:R-:W-:Y:S07]  /*b1e0*/  LDSM.16.M88.4 R128, [R202+0x4000] ;  /* 0x00400000ca80783b */ /* 0x000fee0000000200 */
[C---:B---3--:R-:W-:Y:S08]  /*b1f0*/  HMMA.16816.F32.BF16 R28, R184.reuse, R132, R28 ;  /* 0x00000084b81c723c */ /* 0x048ff0000004181c */
[C---:B------:R-:W-:Y:S08]  /*b200*/  HMMA.16816.F32.BF16 R32, R184.reuse, R134, R32 ;  /* 0x00000086b820723c */ /* 0x040ff00000041820 */
[C---:B------:R-:W-:Y:S08]  /*b210*/  HMMA.16816.F32.BF16 R36, R184.reuse, R152, R36 ;  /* 0x00000098b824723c */ /* 0x040ff00000041824 */
[C---:B------:R-:W-:Y:S08]  /*b220*/  HMMA.16816.F32.BF16 R40, R184.reuse, R154, R40 ;  /* 0x0000009ab828723c */ /* 0x040ff00000041828 */
[C---:B------:R-:W-:Y:S08]  /*b230*/  HMMA.16816.F32.BF16 R44, R184.reuse, R156, R44 ;  /* 0x0000009cb82c723c */ /* 0x040ff0000004182c */
[----:B------:R-:W-:Y:S08]  /*b240*/  HMMA.16816.F32.BF16 R48, R184, R158, R48 ;  /* 0x0000009eb830723c */ /* 0x000ff00000041830 */
[C---:B----4-:R-:W-:Y:S08]  /*b250*/  HMMA.16816.F32.BF16 R4, R188.reuse, R160, R4 ;  /* 0x000000a0bc04723c */ /* 0x050ff00000041804 */
[C---:B------:R-:W-:Y:S08]  /*b260*/  HMMA.16816.F32.BF16 R8, R188.reuse, R162, R8 ;  /* 0x000000a2bc08723c */ /* 0x040ff00000041808 */
[C---:B--2---:R-:W-:Y:S08]  /*b270*/  HMMA.16816.F32.BF16 R12, R188.reuse, R124, R12 ;  /* 0x0000007cbc0c723c */ /* 0x044ff0000004180c */
[C---:B------:R-:W-:Y:S01]  /*b280*/  HMMA.16816.F32.BF16 R16, R188.reuse, R126, R16 ;  /* 0x0000007ebc10723c */ /* 0x040fe20000041810 */
[----:B------:R-:W1:Y:S07]  /*b290*/  LDSM.16.M88.4 R124, [R202+0x3800] ;  /* 0x00380000ca7c783b */ /* 0x000e6e0000000200 */
[C---:B-----5:R-:W-:Y:S08]  /*b2a0*/  HMMA.16816.F32.BF16 R20, R188.reuse, R136, R20 ;  /* 0x00000088bc14723c */ /* 0x060ff00000041814 */
        /* <DEDUP_REMOVED lines=10> */
[C---:B------:R-:W-:Y:S04]  /*b350*/  HMMA.16816.F32.BF16 R16, R192.reuse, R126, R16 ;  /* 0x0000007ec010723c */ /* 0x040fe80000041810 */
[----:B------:R-:W-:Y:S02]  /*b360*/  FMUL.FTZ R134, R4, c[0x0][0x320] ;  /* 0x0000c80004867a20 */ /* 0x000fe40000410000 */
[----:B------:R-:W-:Y:S02]  /*b370*/  FMUL.FTZ R132, R5, c[0x0][0x320] ;  /* 0x0000c80005847a20 */ /* 0x000fe40000410000 */
[----:B------:R-:W-:Y:S01]  /*b380*/  FMUL.FTZ R9, R9, c[0x0][0x320] ;  /* 0x0000c80009097a20 */ /* 0x000fe20000410000 */
[C---:B------:R-:W-:Y:S01]  /*b390*/  HMMA.16816.F32.BF16 R20, R192.reuse, R128, R20 ;  /* 0x00000080c014723c */ /* 0x040fe20000041814 */
[----:B------:R-:W1:Y:S02]  /*b3a0*/  MUFU.TANH R134, R134 ;  /* 0x0000008600867308 */ /* 0x000e640000002400 */
[----:B------:R-:W-:Y:S02]  /*b3b0*/  FMUL.FTZ R10, R10, c[0x0][0x320] ;  /* 0x0000c8000a0a7a20 */ /* 0x000fe40000410000 */
[----:B------:R-:W-:Y:S02]  /*b3c0*/  FMUL.FTZ R11, R11, c[0x0][0x320] ;  /* 0x0000c8000b0b7a20 */ /* 0x000fe40000410000 */
[----:B------:R-:W-:Y:S01]  /*b3d0*/  FMUL.FTZ R246, R8, c[0x0][0x320] ;  /* 0x0000c80008f67a20 */ /* 0x000fe20000410000 */
[C---:B------:R-:W-:Y:S03]  /*b3e0*/  HMMA.16816.F32.BF16 R24, R192.reuse, R130, R24 ;  /* 0x00000082c018723c */ /* 0x040fe60000041818 */
[----:B------:R-:W2:Y:S01]  /*b3f0*/  MUFU.TANH R248, R9 ;  /* 0x0000000900f87308 */ /* 0x000ea20000002400 */
[----:B------:R-:W-:Y:S02]  /*b400*/  FMUL.FTZ R13, R13, c[0x0][0x320] ;  /* 0x0000c8000d0d7a20 */ /* 0x000fe40000410000 */
[----:B------:R-:W-:Y:S02]  /*b410*/  FMUL.FTZ R14, R14, c[0x0][0x320] ;  /* 0x0000c8000e0e7a20 */ /* 0x000fe40000410000 */
[----:B------:R-:W-:Y:S04]  /*b420*/  FMUL.FTZ R15, R15, c[0x0][0x320] ;  /* 0x0000c8000f0f7a20 */ /* 0x000fe80000410000 */
[----:B------:R-:W-:Y:S01]  /*b430*/  FMUL.FTZ R138, R12, c[0x0][0x320] ;  /* 0x0000c8000c8a7a20 */ /* 0x000fe20000410000 */
[----:B------:R-:W3:Y:S01]  /*b440*/  MUFU.TANH R247, R10 ;  /* 0x0000000a00f77308 */ /* 0x000ee20000002400 */
        /* <DEDUP_REMOVED lines=11> */
[----:B------:R-:W1:Y:S01]  /*b500*/  MUFU.TANH R136, R13 ;  /* 0x0000000d00887308 */ /* 0x000e620000002400 */
[----:B------:R-:W-:Y:S02]  /*b510*/  FMUL.FTZ R23, R23, c[0x0][0x320] ;  /* 0x0000c80017177a20 */ /* 0x000fe40000410000 */
[----:B------:R-:W-:Y:S02]  /*b520*/  FMUL.FTZ R25, R25, c[0x0][0x320] ;  /* 0x0000c80019197a20 */ /* 0x000fe40000410000 */
[----:B------:R-:W-:Y:S02]  /*b530*/  FMUL.FTZ R26, R26, c[0x0][0x320] ;  /* 0x0000c8001a1a7a20 */ /* 0x000fe40000410000 */
[----:B------:R-:W-:Y:S03]  /*b540*/  FMUL.FTZ R27, R27, c[0x0][0x320] ;  /* 0x0000c8001b1b7a20 */ /* 0x000fe60000410000 */
[----:B------:R-:W1:Y:S01]  /*b550*/  MUFU.TANH R137, R14 ;  /* 0x0000000e00897308 */ /* 0x000e620000002400 */
[----:B----4-:R-:W4:Y:S09]  /*b560*/  LDSM.16.M88.4 R8, [R202+0x4800] ;  /* 0x00480000ca08783b */ /* 0x010f320000000200 */
[----:B------:R5:W1:Y:S10]  /*b570*/  MUFU.TANH R141, R15 ;  /* 0x0000000f008d7308 */ /* 0x000a740000002400 */
[----:B------:R-:W1:Y:S10]  /*b580*/  MUFU.TANH R132, R132 ;  /* 0x0000008400847308 */ /* 0x000e740000002400 */
[----:B------:R-:W1:Y:S01]  /*b590*/  MUFU.TANH R243, R243 ;  /* 0x000000f300f37308 */ /* 0x000e620000002400 */
[----:B-----5:R-:W5:Y:S09]  /*b5a0*/  LDSM.16.M88.4 R12, [R202+0x5000] ;  /* 0x00500000ca0c783b */ /* 0x020f720000000200 */
[----:B------:R-:W1:Y:S01]  /*b5b0*/  MUFU.TANH R135, R135 ;  /* 0x0000008700877308 */ /* 0x000e620000002400 */
[C---:B----4-:R-:W-:Y:S09]  /*b5c0*/  HMMA.16816.F32.BF16 R28, R192.reuse, R8, R28 ;  /* 0x00000008c01c723c */ /* 0x050ff2000004181c */
[----:B------:R-:W4:Y:S01]  /*b5d0*/  MUFU.TANH R246, R246 ;  /* 0x000000f600f67308 */ /* 0x000f220000002400 */
[C---:B------:R-:W-:Y:S01]  /*b5e0*/  HMMA.16816.F32.BF16 R32, R192.reuse, R10, R32 ;  /* 0x0000000ac020723c */ /* 0x040fe20000041820 */
[----:B------:R-:W1:Y:S01]  /*b5f0*/  LDSM.16.M88.4 R8, [R202+0x5800] ;  /* 0x00580000ca08783b */ /* 0x000e620000000200 */
[----:B------:R-:W-:Y:S07]  /*b600*/  DEPBAR.LE SB0, 0x0 ;  /* 0x000080000000791a */ /* 0x000fee0000000000 */
[----:B------:R-:W1:Y:S01]  /*b610*/  MUFU.TANH R138, R138 ;  /* 0x0000008a008a7308 */ /* 0x000e620000002400 */
[----:B------:R-:W-:Y:S04]  /*b620*/  BAR.SYNC.DEFER_BLOCKING 0x0 ;  /* 0x0000000000007b1d */ /* 0x000fe80000010000 */
[----:B------:R-:W-:Y:S05]  /*b630*/  FMUL.FTZ R244, R28, c[0x0][0x320] ;  /* 0x0000c8001cf47a20 */ /* 0x000fea0000410000 */
[----:B------:R-:W2:Y:S01]  /*b640*/  MUFU.TANH R152, R152 ;  /* 0x0000009800987308 */ /* 0x000ea20000002400 */
[----:B------:R-:W-:Y:S02]  /*b650*/  FMUL.FTZ R29, R29, c[0x0][0x320] ;  /* 0x0000c8001d1d7a20 */ /* 0x000fe40000410000 */
[----:B------:R-:W-:Y:S01]  /*b660*/  FMUL.FTZ R30, R30, c[0x0][0x320] ;  /* 0x0000c8001e1e7a20 */ /* 0x000fe20000410000 */
[C---:B-----5:R-:W-:Y:S05]  /*b670*/  HMMA.16816.F32.BF16 R36, R192.reuse, R12, R36 ;  /* 0x0000000cc024723c */ /* 0x060fea0000041824 */
[----:B------:R-:W-:Y:S01]  /*b680*/  FMUL.FTZ R240, R32, c[0x0][0x320] ;  /* 0x0000c80020f07a20 */ /* 0x000fe20000410000 */
[----:B------:R2:W2:Y:S01]  /*b690*/  MUFU.TANH R148, R17 ;  /* 0x0000001100947308 */ /* 0x0004a20000002400 */
[----:B------:R-:W-:Y:S01]  /*b6a0*/  FMUL.FTZ R31, R31, c[0x0][0x320] ;  /* 0x0000c8001f1f7a20 */ /* 0x000fe20000410000 */
[C---:B------:R-:W-:Y:S04]  /*b6b0*/  HMMA.16816.F32.BF16 R40, R192.reuse, R14, R40 ;  /* 0x0000000ec028723c */ /* 0x040fe80000041828 */
[----:B------:R-:W-:Y:S02]  /*b6c0*/  FMUL.FTZ R33, R33, c[0x0][0x320] ;  /* 0x0000c80021217a20 */ /* 0x000fe40000410000 */
[----:B------:R-:W-:Y:S02]  /*b6d0*/  FMUL.FTZ R34, R34, c[0x0][0x320] ;  /* 0x0000c80022227a20 */ /* 0x000fe40000410000 */
[----:B------:R2:W2:Y:S01]  /*b6e0*/  MUFU.TANH R143, R18 ;  /* 0x00000012008f7308 */ /* 0x0004a20000002400 */
[----:B------:R-:W-:Y:S01]  /*b6f0*/  FMUL.FTZ R35, R35, c[0x0][0x320] ;  /* 0x0000c80023237a20 */ /* 0x000fe20000410000 */
[C---:B-1----:R-:W-:Y:S06]  /*b700*/  HMMA.16816.F32.BF16 R44, R192.reuse, R8, R44 ;  /* 0x00000008c02c723c */ /* 0x042fec000004182c */
[----:B------:R-:W-:Y:S02]  /*b710*/  FMUL.FTZ R164, R36, c[0x0][0x320] ;  /* 0x0000c80024a47a20 */ /* 0x000fe40000410000 */
[----:B------:R1:W1:Y:S01]  /*b720*/  MUFU.TANH R155, R19 ;  /* 0x00000013009b7308 */ /* 0x0002620000002400 */
[----:B------:R-:W-:Y:S03]  /*b730*/  HMMA.16816.F32.BF16 R48, R192, R10, R48 ;  /* 0x0000000ac030723c */ /* 0x000fe60000041830 */
[----:B------:R-:W-:Y:S02]  /*b740*/  FMUL.FTZ R37, R37, c[0x0][0x320] ;  /* 0x0000c80025257a20 */ /* 0x000fe40000410000 */
[----:B------:R-:W-:Y:S02]  /*b750*/  FMUL.FTZ R156, R40, c[0x0][0x320] ;  /* 0x0000c800289c7a20 */ /* 0x000fe40000410000 */
[----:B------:R-:W-:Y:S02]  /*b760*/  FMUL.FTZ R38, R38, c[0x0][0x320] ;  /* 0x0000c80026267a20 */ /* 0x000fe40000410000 */
[----:B------:R-:W1:Y:S03]  /*b770*/  MUFU.TANH R158, R158 ;  /* 0x0000009e009e7308 */ /* 0x000e660000002400 */
        /* <DEDUP_REMOVED lines=13> */
[----:B------:R-:W-:Y:S05]  /*b850*/  FMUL.FTZ R0, R51, c[0x0][0x320] ;  /* 0x0000c80033007a20 */ /* 0x000fea0000410000 */
[----:B------:R1:W1:Y:S10]  /*b860*/  MUFU.TANH R161, R23 ;  /* 0x0000001700a17308 */ /* 0x0002740000002400 */
[----:B------:R-:W1:Y:S10]  /*b870*/  MUFU.TANH R166, R166 ;  /* 0x000000a600a67308 */ /* 0x000e740000002400 */
[----:B------:R1:W1:Y:S10]  /*b880*/  MUFU.TANH R168, R25 ;  /* 0x0000001900a87308 */ /* 0x0002740000002400 */
[----:B------:R1:W1:Y:S10]  /*b890*/  MUFU.TANH R163, R26 ;  /* 0x0000001a00a37308 */ /* 0x0002740000002400 */
        /* <DEDUP_REMOVED lines=24> */
[----:B------:R1:W1:Y:S01]  /*ba20*/  MUFU.TANH R117, R0 ;  /* 0x0000000000757308 */ /* 0x0002620000002400 */
[----:B------:R-:W-:-:S05]  /*ba30*/  @!P0 BRA `(.L_x_52) ;  /* 0x0000037000008947 */ /* 0x000fca0003800000 */
[----:B--234-:R-:W-:Y:S01]  /*ba40*/  PLOP3.LUT P2, PT, PT, PT, UP3, 0x80, 0x0 ;  /* 0x000000000000781c */ /* 0x01cfe20003f4f038 */
[----:B-1----:R-:W-:Y:S01]  /*ba50*/  IMAD R0, R238, 0x60, R220 ;  /* 0x00000060ee007824 */ /* 0x002fe200078e02dc */
[----:B------:R-:W-:Y:S01]  /*ba60*/  PLOP3.LUT P0, PT, PT, PT, UP3, 0x80, 0x0 ;  /* 0x000000000000781c */ /* 0x000fe20003f0f038 */
[----:B------:R-:W-:Y:S01]  /*ba70*/  IMAD.MOV.U32 R216, RZ, RZ, RZ ;  /* 0x000000ffffd87224 */ /* 0x000fe200078e00ff */
[----:B------:R-:W-:Y:S02]  /*ba80*/  ISETP.NE.U32.AND P6, PT, R232, RZ, PT ;  /* 0x000000ffe800720c */ /* 0x000fe40003fc5070 */
[----:B------:R-:W-:Y:S05]  /*ba90*/  IADD3 R217, R0, -0x60, R219 ;  /* 0xffffffa000d97810 */ /* 0x000fea0007ffe0db */
[--C-:B------:R-:W-:Y:S02]  /*baa0*/  IMAD.MOV.U32 R0, RZ, RZ, R217.reuse ;  /* 0x000000ffff007224 */ /* 0x100fe400078e00d9 */
[----:B------:R-:W-:Y:S05]  /*bab0*/  @P2 IMAD.HI.U32 R2, R217, c[0x0][0x2bc], RZ ;  /* 0x0000af00d9022a27 */ /* 0x000fea00078e00ff */
[----:B------:R-:W-:Y:S04]  /*bac0*/  @P0 SHF.R.U32.HI R0, RZ, c[0x0][0x2c0], R2 ;  /* 0x0000b000ff000a19 */ /* 0x000fe80000011602 */
[C---:B------:R-:W-:Y:S04]  /*bad0*/  @!P1 IADD3 R7, P0, R0.reuse, UR12, RZ ;  /* 0x0000000c00079c10 */ /* 0x040fe8000ff1e0ff */
[----:B------:R-:W-:Y:S01]  /*bae0*/  @!P1 LEA.HI.X.SX32 R2, R0, UR7, 0x1, P0 ;  /* 0x0000000700029c11 */ /* 0x000fe200080f0eff */
[----:B------:R-:W-:Y:S01]  /*baf0*/  IMAD.MOV R0, RZ, RZ, -R0 ;  /* 0x000000ffff007224 */ /* 0x000fe200078e0a00 */
[C---:B------:R-:W-:Y:S03]  /*bb00*/  @!P1 LEA R4, P0, R7.reuse, c[0x0][0x2a0], 0x2 ;  /* 0x0000a80007049a11 */ /* 0x040fe600078010ff */
[----:B------:R-:W-:Y:S01]  /*bb10*/  IMAD R217, R0, c[0x0][0x2b8], R217 ;  /* 0x0000ae0000d97a24 */ /* 0x000fe200078e02d9 */
[----:B------:R-:W-:Y:S03]  /*bb20*/  @!P1 LEA.HI.X R5, R7, c[0x0][0x2a4], R2, 0x2, P0 ;  /* 0x0000a90007059a11 */ /* 0x000fe600000f1402 */
[----:B------:R-:W-:Y:S01]  /*bb30*/  IMAD.WIDE.U32 R8, R217, c[0x0][0x1e0], RZ ;  /* 0x00007800d9087a25 */ /* 0x000fe200078e00ff */
        /* <DEDUP_REMOVED lines=13> */
[----:B------:R-:W1:Y:S01]  /*bc10*/  SHFL.IDX PT, R11, R16, RZ, 0x181f ;  /* 0x00181fff100b7589 */ /* 0x000e6200000e0000 */
[----:B------:R-:W-:Y:S03]  /*bc20*/  IADD3 R5, -R232, 0x10, RZ ;  /* 0x00000010e8057810 */ /* 0x000fe60007ffe1ff */
[----:B------:R-:W2:Y:S01]  /*bc30*/  SHFL.IDX PT, R4, R6, RZ, 0x181f ;  /* 0x00181fff06047589 */ /* 0x000ea200000e0000 */
[----:B------:R-:W-:Y:S03]  /*bc40*/  LOP3.LUT R5, R5, 0xf, RZ, 0xc0, !PT ;  /* 0x0000000f05057812 */ /* 0x000fe600078ec0ff */
[----:B------:R-:W3:Y:S04]  /*bc50*/  SHFL.IDX PT, R9, R16, 0x1, 0x181f ;  /* 0x00381f0010097f89 */ /* 0x000ee800000e0000 */
[----:B------:R-:W4:Y:S04]  /*bc60*/  SHFL.IDX PT, R2, R6, 0x1, 0x181f ;  /* 0x00381f0006027f89 */ /* 0x000f2800000e0000 */
[----:B------:R-:W5:Y:S04]  /*bc70*/  SHFL.IDX PT, R7, R16, 0x2, 0x181f ;  /* 0x00581f0010077f89 */ /* 0x000f6800000e0000 */
[----:B------:R5:W5:Y:S01]  /*bc80*/  SHFL.IDX PT, R0, R6, 0x2, 0x181f ;  /* 0x00581f0006007f89 */ /* 0x000b6200000e0000 */
[C---:B-1----:R-:W-:Y:S02]  /*bc90*/  IADD3 R12, P5, R11.reuse, R236, RZ ;  /* 0x000000ec0b0c7210 */ /* 0x042fe40007fbe0ff */
[----:B------:R-:W-:Y:S03]  /*bca0*/  IADD3 R10, P2, R11, R234, RZ ;  /* 0x000000ea0b0a7210 */ /* 0x000fe60007f5e0ff */
[C---:B--2---:R-:W-:Y:S02]  /*bcb0*/  IMAD.X R13, R4.reuse, 0x1, R237, P5 ;  /* 0x00000001040d7824 */ /* 0x044fe400028e06ed */
[----:B------:R-:W-:Y:S01]  /*bcc0*/  IMAD.X R11, R4, 0x1, R235, P2 ;  /* 0x00000001040b7824 */ /* 0x000fe200010e06eb */
[C---:B---3--:R-:W-:Y:S02]  /*bcd0*/  IADD3 R8, P0, R9.reuse, R236, RZ ;  /* 0x000000ec09087210 */ /* 0x048fe40007f1e0ff */
[----:B------:R1:W-:Y:S01]  /*bce0*/  LDGSTS.E.BYPASS.LTC128B.128 [R218+0x8100], [R12.64], !P4 ;  /* 0x081000000cda7fae */ /* 0x0003e2000e101d4e */
[----:B------:R-:W-:Y:S02]  /*bcf0*/  IADD3 R14, P5, R9, R234, RZ ;  /* 0x000000ea090e7210 */ /* 0x000fe40007fbe0ff */
[C---:B----4-:R-:W-:Y:S01]  /*bd00*/  IMAD.X R9, R2.reuse, 0x1, R237, P0 ;  /* 0x0000000102097824 */ /* 0x050fe200000e06ed */
[----:B------:R1:W-:Y:S02]  /*bd10*/  LDGSTS.E.BYPASS.LTC128B.128 [R218+0xb100], [R10.64], !P3 ;  /* 0x0b1000000ada7fae */ /* 0x0003e4000d901d4e */
[--C-:B------:R-:W-:Y:S01]  /*bd20*/  IMAD.X R15, R2, 0x1, R235.reuse, P5 ;  /* 0x00000001020f7824 */ /* 0x100fe200028e06eb */
[----:B-----5:R-:W-:Y:S01]  /*bd30*/  IADD3 R4, P2, P0, R5, R7, R234 ;  /* 0x0000000705047210 */ /* 0x020fe2000785e0ea */
[----:B------:R1:W-:Y:S01]  /*bd40*/  LDGSTS.E.BYPASS.LTC128B.128 [R218+0x9100], [R8.64], !P4 ;  /* 0x0910000008da7fae */ /* 0x0003e2000e101d4e */
[----:B------:R-:W-:Y:S02]  /*bd50*/  IADD3 R6, P5, R7, R236, RZ ;  /* 0x000000ec07067210 */ /* 0x000fe40007fbe0ff */
[----:B------:R-:W-:Y:S01]  /*bd60*/  IADD3.X R5, RZ, R0, R235, P2, P0 ;  /* 0x00000000ff057210 */ /* 0x000fe200017e04eb */
[----:B------:R1:W-:Y:S02]  /*bd70*/  LDGSTS.E.BYPASS.LTC128B.128 [R218+0xc100], [R14.64], !P3 ;  /* 0x0c1000000eda7fae */ /* 0x0003e4000d901d4e */
[----:B------:R-:W-:Y:S05]  /*bd80*/  IMAD.X R7, R0, 0x1, R237, P5 ;  /* 0x0000000100077824 */ /* 0x000fea00028e06ed */
[----:B------:R1:W-:Y:S04]  /*bd90*/  LDGSTS.E.BYPASS.LTC128B.128 [R218+0xa100], [R6.64], !P4 ;  /* 0x0a10000006da7fae */ /* 0x0003e8000e101d4e */
[----:B------:R1:W-:Y:S02]  /*bda0*/  LDGSTS.E.BYPASS.LTC128B.128.ZFILL [R218+0xd100], [R4.64], P6 ;  /* 0x0d10000004da7fae */ /* 0x0003e4000b141d4e */
.L_x_52:
[----:B-1234-:R-:W-:Y:S01]  /*bdb0*/  FMNMX.FTZ R9, R134, R3, !PT ;  /* 0x0000000386097209 */ /* 0x01efe20007810000 */
[----:B------:R-:W-:Y:S01]  /*bdc0*/  LDSM.16.MT88.4 R12, [R212+0x100] ;  /* 0x00010000d40c783b */ /* 0x000fe20000004200 */
[----:B------:R-:W-:Y:S02]  /*bdd0*/  FMNMX.FTZ R0, R243, R119, !PT ;  /* 0x00000077f3007209 */ /* 0x000fe40007810000 */
[----:B------:R-:W-:Y:S02]  /*bde0*/  FMNMX.FTZ R9, R132, R9, !PT ;  /* 0x0000000984097209 */ /* 0x000fe40007810000 */
[----:B------:R-:W-:Y:S02]  /*bdf0*/  FMNMX.FTZ R0, R135, R0, !PT ;  /* 0x0000000087007209 */ /* 0x000fe40007810000 */
[----:B------:R-:W-:Y:S01]  /*be00*/  FMNMX.FTZ R9, R246, R9, !PT ;  /* 0x00000009f6097209 */ /* 0x000fe20007810000 */
        /* <DEDUP_REMOVED lines=20> */
[----:B------:R-:W0:Y:S01]  /*bf50*/  LDGDEPBAR ;  /* 0x00000000000079af */ /* 0x000e220000000000 */
        /* <DEDUP_REMOVED lines=27> */
[----:B------:R-:W-:Y:S01]  /*c110*/  ISETP.GT.AND P0, PT, R238, R239, PT ;  /* 0x000000efee00720c */ /* 0x000fe20003f04270 */
[----:B------:R-:W-:Y:S08]  /*c120*/  SHFL.BFLY PT, R9, R10, 0x2, 0x1f ;  /* 0x0c401f000a097f89 */ /* 0x000ff000000e0000 */
[----:B------:R-:W1:Y:S02]  /*c130*/  SHFL.BFLY PT, R7, R6, 0x2, 0x1f ;  /* 0x0c401f0006077f89 */ /* 0x000e6400000e0000 */
[----:B-1----:R-:W-:Y:S02]  /*c140*/  FMNMX.FTZ R5, R6, R7, !PT ;  /* 0x0000000706057209 */ /* 0x002fe40007810000 */
[----:B------:R-:W-:Y:S04]  /*c150*/  FMNMX.FTZ R8, R10, R9, !PT ;  /* 0x000000090a087209 */ /* 0x000fe80007810000 */
[----:B------:R-:W1:Y:S08]  /*c160*/  SHFL.BFLY PT, R4, R5, 0x1, 0x1f ;  /* 0x0c201f0005047f89 */ /* 0x000e7000000e0000 */
[----:B------:R-:W2:Y:S01]  /*c170*/  SHFL.BFLY PT, R9, R8, 0x1, 0x1f ;  /* 0x0c201f0008097f89 */ /* 0x000ea200000e0000 */
[----:B-1----:R-:W-:Y:S05]  /*c180*/  FMNMX.FTZ R116, R4, R5, !PT ;  /* 0x0000000504747209 */ /* 0x002fea0007810000 */
[----:B------:R-:W-:Y:S01]  /*c190*/  FMUL.FTZ R124, R116, c[0x0][0x2d0] ;  /* 0x0000b400747c7a20 */ /* 0x000fe20000410000 */
[----:B--2---:R-:W-:Y:S03]  /*c1a0*/  FMNMX.FTZ R0, R8, R9, !PT ;  /* 0x0000000908007209 */ /* 0x004fe60007810000 */
[--C-:B------:R-:W-:Y:S02]  /*c1b0*/  FFMA.FTZ R130, R243, c[0x0][0x2d0], -R124.reuse ;  /* 0x0000b400f3827a23 */ /* 0x100fe4000001087c */
[--C-:B------:R-:W-:Y:S02]  /*c1c0*/  FFMA.FTZ R129, R135, c[0x0][0x2d0], -R124.reuse ;  /* 0x0000b40087817a23 */ /* 0x100fe4000001087c */
[C---:B------:R-:W-:Y:S02]  /*c1d0*/  FADD.FTZ R2, -R0.reuse, R3 ;  /* 0x0000000300027221 */ /* 0x040fe40000010100 */
[----:B------:R-:W-:Y:S01]  /*c1e0*/  FMUL.FTZ R125, R0, c[0x0][0x2d0] ;  /* 0x0000b400007d7a20 */ /* 0x000fe20000410000 */
[----:B------:R-:W-:Y:S01]  /*c1f0*/  MUFU.EX2 R130, R130 ;  /* 0x0000008200827308 */ /* 0x000fe20000000800 */
[----:B------:R-:W-:Y:S02]  /*c200*/  FMUL.FTZ R3, R2, c[0x0][0x2d0] ;  /* 0x0000b40002037a20 */ /* 0x000fe40000410000 */
[----:B------:R-:W-:Y:S02]  /*c210*/  FADD.FTZ R2, -R116, R119 ;  /* 0x0000007774027221 */ /* 0x000fe40000010100 */
[--C-:B------:R-:W-:Y:S02]  /*c220*/  FFMA.FTZ R134, R134, c[0x0][0x2d0], -R125.reuse ;  /* 0x0000b40086867a23 */ /* 0x100fe4000001087d */
[--C-:B------:R-:W-:Y:S02]  /*c230*/  FFMA.FTZ R133, R132, c[0x0][0x2d0], -R125.reuse ;  /* 0x0000b40084857a23 */ /* 0x100fe4000001087d */
[--C-:B------:R-:W-:Y:S01]  /*c240*/  FFMA.FTZ R132, R246, c[0x0][0x2d0], -R125.reuse ;  /* 0x0000b400f6847a23 */ /* 0x100fe2000001087d */
[----:B------:R-:W1:Y:S01]  /*c250*/  MUFU.EX2 R3, R3 ;  /* 0x0000000300037308 */ /* 0x000e620000000800 */
[--C-:B------:R-:W-:Y:S02]  /*c260*/  FFMA.FTZ R131, R248, c[0x0][0x2d0], -R125.reuse ;  /* 0x0000b400f8837a23 */ /* 0x100fe4000001087d */
[--C-:B------:R-:W-:Y:S02]  /*c270*/  FFMA.FTZ R128, R247, c[0x0][0x2d0], -R124.reuse ;  /* 0x0000b400f7807a23 */ /* 0x100fe4000001087c */
[--C-:B------:R-:W-:Y:S02]  /*c280*/  FFMA.FTZ R119, R245, c[0x0][0x2d0], -R124.reuse ;  /* 0x0000b400f5777a23 */ /* 0x100fe4000001087c */
[----:B------:R-:W-:Y:S02]  /*c290*/  FMUL.FTZ R6, R2, c[0x0][0x2d0] ;  /* 0x0000b40002067a20 */ /* 0x000fe40000410000 */
[--C-:B------:R-:W-:Y:S01]  /*c2a0*/  FFMA.FTZ R164, R164, c[0x0][0x2d0], -R125.reuse ;  /* 0x0000b400a4a47a23 */ /* 0x100fe2000001087d */
[----:B------:R-:W-:Y:S01]  /*c2b0*/  MUFU.EX2 R134, R134 ;  /* 0x0000008600867308 */ /* 0x000fe20000000800 */
[--C-:B------:R-:W-:Y:S02]  /*c2c0*/  FFMA.FTZ R157, R157, c[0x0][0x2d0], -R124.reuse ;  /* 0x0000b4009d9d7a23 */ /* 0x100fe4000001087c */
[--C-:B------:R-:W-:Y:S02]  /*c2d0*/  FFMA.FTZ R154, R154, c[0x0][0x2d0], -R125.reuse ;  /* 0x0000b4009a9a7a23 */ /* 0x100fe4000001087d */
[--C-:B------:R-:W-:Y:S02]  /*c2e0*/  FFMA.FTZ R151, R151, c[0x0][0x2d0], -R124.reuse ;  /* 0x0000b40097977a23 */ /* 0x100fe4000001087c */
[--C-:B------:R-:W-:Y:S02]  /*c2f0*/  FFMA.FTZ R135, R138, c[0x0][0x2d0], -R125.reuse ;  /* 0x0000b4008a877a23 */ /* 0x100fe4000001087d */
[--C-:B------:R-:W-:Y:S01]  /*c300*/  FFMA.FTZ R136, R136, c[0x0][0x2d0], -R125.reuse ;  /* 0x0000b40088887a23 */ /* 0x100fe2000001087d */
[----:B------:R-:W2:Y:S01]  /*c310*/  MUFU.EX2 R2, R6 ;  /* 0x0000000600027308 */ /* 0x000ea20000000800 */
[--C-:B------:R-:W-:Y:S02]  /*c320*/  FFMA.FTZ R137, R137, c[0x0][0x2d0], -R124.reuse ;  /* 0x0000b40089897a23 */ /* 0x100fe4000001087c */
[--C-:B------:R-:W-:Y:S02]  /*c330*/  FFMA.FTZ R138, R141, c[0x0][0x2d0], -R124.reuse ;  /* 0x0000b4008d8a7a23 */ /* 0x100fe4000001087c */
[C---:B-1----:R-:W-:Y:S02]  /*c340*/  FMUL.FTZ R4, R3.reuse, R112 ;  /* 0x0000007003047220 */ /* 0x042fe40000410000 */
        /* <DEDUP_REMOVED lines=8> */
[----:B------:R-:W-:Y:S01]  /*c3d0*/  MUFU.EX2 R132, R132 ;  /* 0x0000008400847308 */ /* 0x000fe20000000800 */
[C---:B------:R-:W-:Y:S02]  /*c3e0*/  FMUL.FTZ R32, R3.reuse, R84 ;  /* 0x0000005403207220 */ /* 0x040fe40000410000 */
[----:B------:R-:W-:Y:S02]  /*c3f0*/  FMUL.FTZ R33, R3, R85 ;  /* 0x0000005503217220 */ /* 0x000fe40000410000 */
[C---:B--2---:R-:W-:Y:S02]  /*c400*/  FMUL.FTZ R6, R2.reuse, R114 ;  /* 0x0000007202067220 */ /* 0x044fe40000410000 */
[C---:B------:R-:W-:Y:S02]  /*c410*/  FMUL.FTZ R7, R2.reuse, R115 ;  /* 0x0000007302077220 */ /* 0x040fe40000410000 */
[C---:B------:R-:W-:Y:S01]  /*c420*/  FMUL.FTZ R10, R2.reuse, R110 ;  /* 0x0000006e020a7220 */ /* 0x040fe20000410000 */
[----:B------:R-:W2:Y:S01]  /*c430*/  MUFU.EX2 R131, R131 ;  /* 0x0000008300837308 */ /* 0x000ea20000000800 */
[C---:B------:R-:W-:Y:S02]  /*c440*/  FMUL.FTZ R11, R2.reuse, R111 ;  /* 0x0000006f020b7220 */ /* 0x040fe40000410000 */
[C---:B------:R-:W-:Y:S01]  /*c450*/  FMUL.FTZ R18, R2.reuse, R102 ;  /* 0x0000006602127220 */ /* 0x040fe20000410000 */
[----:B-1----:R-:W-:Y:S01]  /*c460*/  F2FP.BF16.PACK_AB R112, R133, R134 ;  /* 0x000000868570723e */ /* 0x002fe200000010ff */
[C---:B------:R-:W-:Y:S01]  /*c470*/  FMUL.FTZ R19, R2.reuse, R103 ;  /* 0x0000006702137220 */ /* 0x040fe20000410000 */
[----:B------:R-:W-:Y:S01]  /*c480*/  LDSM.16.MT88.4 R108, [R212+0x2900] ;  /* 0x00290000d46c783b */ /* 0x000fe20000004200 */
[C---:B------:R-:W-:Y:S02]  /*c490*/  FMUL.FTZ R26, R2.reuse, R94 ;  /* 0x0000005e021a7220 */ /* 0x040fe40000410000 */
[C---:B------:R-:W-:Y:S01]  /*c4a0*/  FMUL.FTZ R27, R2.reuse, R95 ;  /* 0x0000005f021b7220 */ /* 0x040fe20000410000 */
[----:B------:R-:W1:Y:S01]  /*c4b0*/  MUFU.EX2 R129, R129 ;  /* 0x0000008100817308 */ /* 0x000e620000000800 */
        /* <DEDUP_REMOVED lines=10> */
[----:B--2---:R-:W-:Y:S01]  /*c560*/  F2FP.BF16.PACK_AB R114, R131, R132 ;  /* 0x000000848372723e */ /* 0x004fe200000010ff */
[C---:B------:R-:W-:Y:S02]  /*c570*/  FMUL.FTZ R49, R3.reuse, R69 ;  /* 0x0000004503317220 */ /* 0x040fe40000410000 */
[C---:B------:R-:W-:Y:S02]  /*c580*/  FMUL.FTZ R50, R2.reuse, R70 ;  /* 0x0000004602327220 */ /* 0x040fe40000410000 */
[C---:B------:R-:W-:Y:S01]  /*c590*/  FMUL.FTZ R51, R2.reuse, R71 ;  /* 0x0000004702337220 */ /* 0x040fe20000410000 */
[----:B------:R-:W2:Y:S01]  /*c5a0*/  MUFU.EX2 R119, R119 ;  /* 0x0000007700777308 */ /* 0x000ea20000000800 */
[----:B------:R-:W4:Y:S01]  /*c5b0*/  LDSM.16.MT88.4 R76, [R209+0x3100] ;  /* 0x00310000d14c783b */ /* 0x000f220000004200 */
[----:B------:R-:W-:Y:S01]  /*c5c0*/  FMUL.FTZ R52, R3, R52 ;  /* 0x0000003403347220 */ /* 0x000fe20000410000 */
[----:B-1----:R-:W-:Y:S01]  /*c5d0*/  F2FP.BF16.PACK_AB R113, R129, R130 ;  /* 0x000000828171723e */ /* 0x002fe200000010ff */
[C---:B------:R-:W-:Y:S02]  /*c5e0*/  FMUL.FTZ R53, R3.reuse, R53 ;  /* 0x0000003503357220 */ /* 0x040fe40000410000 */
[C---:B------:R-:W-:Y:S03]  /*c5f0*/  FMUL.FTZ R54, R2.reuse, R54 ;  /* 0x0000003602367220 */ /* 0x040fe60000410000 */
[----:B------:R-:W1:Y:S01]  /*c600*/  LDSM.16.MT88.4 R68, [R208+0x3100] ;  /* 0x00310000d044783b */ /* 0x000e620000004200 */
[C---:B------:R-:W-:Y:S01]  /*c610*/  FMUL.FTZ R55, R2.reuse, R55 ;  /* 0x0000003702377220 */ /* 0x040fe20000410000 */
[----:B------:R-:W-:Y:S01]  /*c620*/  MUFU.EX2 R164, R164 ;  /* 0x000000a400a47308 */ /* 0x000fe20000000800 */
[C---:B------:R-:W-:Y:S02]  /*c630*/  FMUL.FTZ R56, R3.reuse, R56 ;  /* 0x0000003803387220 */ /* 0x040fe40000410000 */
[C---:B------:R-:W-:Y:S02]  /*c640*/  FMUL.FTZ R57, R3.reuse, R57 ;  /* 0x0000003903397220 */ /* 0x040fe40000410000 */
[C---:B------:R-:W-:Y:S01]  /*c650*/  FMUL.FTZ R58, R2.reuse, R58 ;  /* 0x0000003a023a7220 */ /* 0x040fe20000410000 */
[----:B------:R-:W-:Y:S01]  /*c660*/  LDSM.16.MT88.4 R100, [R210+0x2900] ;  /* 0x00290000d264783b */ /* 0x000fe20000004200 */
[C---:B------:R-:W-:Y:S02]  /*c670*/  FMUL.FTZ R59, R2.reuse, R59 ;  /* 0x0000003b023b7220 */ /* 0x040fe40000410000 */
[C---:B------:R-:W-:Y:S01]  /*c680*/  FMUL.FTZ R60, R3.reuse, R60 ;  /* 0x0000003c033c7220 */ /* 0x040fe20000410000 */
[----:B------:R-:W-:Y:S01]  /*c690*/  MUFU.EX2 R157, R157 ;  /* 0x0000009d009d7308 */ /* 0x000fe20000000800 */
[----:B------:R-:W-:Y:S01]  /*c6a0*/  FMUL.FTZ R61, R3, R61 ;  /* 0x0000003d033d7220 */ /* 0x000fe20000410000 */
[----:B--2---:R-:W-:Y:S01]  /*c6b0*/  F2FP.BF16.PACK_AB R115, R119, R128 ;  /* 0x000000807773723e */ /* 0x004fe200000010ff */
[C---:B------:R-:W-:Y:S02]  /*c6c0*/  FMUL.FTZ R62, R2.reuse, R62 ;  /* 0x0000003e023e7220 */ /* 0x040fe40000410000 */
[C---:B------:R-:W-:Y:S02]  /*c6d0*/  FMUL.FTZ R63, R2.reuse, R63 ;  /* 0x0000003f023f7220 */ /* 0x040fe40000410000 */
[C---:B------:R-:W-:Y:S02]  /*c6e0*/  FMUL.FTZ R64, R3.reuse, R64 ;  /* 0x0000004003407220 */ /* 0x040fe40000410000 */
[C---:B------:R-:W-:Y:S01]  /*c6f0*/  HMMA.16816.F32.BF16 R4, R112.reuse, R12, R4 ;  /* 0x0000000c7004723c */ /* 0x040fe20000041804 */
[----:B------:R-:W-:Y:S04]  /*c700*/  MUFU.EX2 R154, R154 ;  /* 0x0000009a009a7308 */ /* 0x000fe80000000800 */
[C---:B------:R-:W-:Y:S02]  /*c710*/  FMUL.FTZ R65, R3.reuse, R65 ;  /* 0x0000004103417220 */ /* 0x040fe40000410000 */
[C---:B------:R-:W-:Y:S01]  /*c720*/  FMUL.FTZ R12, R3.reuse, R104 ;  /* 0x00000068030c7220 */ /* 0x040fe20000410000 */
[C---:B------:R-:W-:Y:S03]  /*c730*/  HMMA.16816.F32.BF16 R8, R112.reuse, R14, R8 ;  /* 0x0000000e7008723c */ /* 0x040fe60000041808 */
[----:B------:R-:W-:Y:S01]  /*c740*/  MUFU.EX2 R151, R151 ;  /* 0x0000009700977308 */ /* 0x000fe20000000800 */
[----:B------:R-:W-:Y:S02]  /*c750*/  FMUL.FTZ R13, R3, R105 ;  /* 0x00000069030d7220 */ /* 0x000fe40000410000 */
[C---:B------:R-:W-:Y:S02]  /*c760*/  FMUL.FTZ R66, R2.reuse, R66 ;  /* 0x0000004202427220 */ /* 0x040fe40000410000 */
[C---:B------:R-:W-:Y:S04]  /*c770*/  FMUL.FTZ R14, R2.reuse, R106 ;  /* 0x0000006a020e7220 */ /* 0x040fe80000410000 */
[C---:B------:R-:W-:Y:S01]  /*c780*/  FMUL.FTZ R15, R2.reuse, R107 ;  /* 0x0000006b020f7220 */ /* 0x040fe20000410000 */
[----:B------:R-:W-:Y:S01]  /*c790*/  MUFU.EX2 R135, R135 ;  /* 0x0000008700877308 */ /* 0x000fe20000000800 */
[----:B------:R-:W-:Y:S02]  /*c7a0*/  FMUL.FTZ R67, R2, R67 ;  /* 0x0000004302437220 */ /* 0x000fe40000410000 */
[--C-:B------:R-:W-:Y:S02]  /*c7b0*/  FFMA.FTZ R141, R152, c[0x0][0x2d0], -R125.reuse ;  /* 0x0000b400988d7a23 */ /* 0x100fe4000001087d */
[--C-:B------:R-:W-:Y:S01]  /*c7c0*/  FFMA.FTZ R148, R148, c[0x0][0x2d0], -R125.reuse ;  /* 0x0000b40094947a23 */ /* 0x100fe2000001087d */
[C---:B------:R-:W-:Y:S03]  /*c7d0*/  HMMA.16816.F32.BF16 R12, R112.reuse, R20, R12 ;  /* 0x00000014700c723c */ /* 0x040fe6000004180c */
[--C-:B------:R-:W-:Y:S01]  /*c7e0*/  FFMA.FTZ R143, R143, c[0x0][0x2d0], -R124.reuse ;  /* 0x0000b4008f8f7a23 */ /* 0x100fe2000001087c */
[----:B------:R-:W2:Y:S01]  /*c7f0*/  MUFU.EX2 R136, R136 ;  /* 0x0000008800887308 */ /* 0x000ea20000000800 */
[--C-:B------:R-:W-:Y:S02]  /*c800*/  FFMA.FTZ R152, R155, c[0x0][0x2d0], -R124.reuse ;  /* 0x0000b4009b987a23 */ /* 0x100fe4000001087c */
[C---:B------:R-:W-:Y:S01]  /*c810*/  FMUL.FTZ R20, R3.reuse, R96 ;  /* 0x0000006003147220 */ /* 0x040fe20000410000 */
[C---:B------:R-:W-:Y:S04]  /*c820*/  HMMA.16816.F32.BF16 R16, R112.reuse, R22, R16 ;  /* 0x000000167010723c */ /* 0x040fe80000041810 */
[----:B------:R-:W-:Y:S02]  /*c830*/  FMUL.FTZ R21, R3, R97 ;  /* 0x0000006103157220 */ /* 0x000fe40000410000 */
[----:B------:R-:W-:Y:S01]  /*c840*/  MUFU.EX2 R137, R137 ;  /* 0x0000008900897308 */ /* 0x000fe20000000800 */
[C---:B------:R-:W-:Y:S02]  /*c850*/  FMUL.FTZ R22, R2.reuse, R98 ;  /* 0x0000006202167220 */ /* 0x040fe40000410000 */
[----:B------:R-:W-:Y:S03]  /*c860*/  FMUL.FTZ R23, R2, R99 ;  /* 0x0000006302177220 */ /* 0x000fe60000410000 */
[--C-:B------:R-:W-:Y:S02]  /*c870*/  FFMA.FTZ R158, R158, c[0x0][0x2d0], -R125.reuse ;  /* 0x0000b4009e9e7a23 */ /* 0x100fe4000001087d */
[--C-:B------:R-:W-:Y:S02]  /*c880*/  FFMA.FTZ R155, R162, c[0x0][0x2d0], -R125.reuse ;  /* 0x0000b400a29b7a23 */ /* 0x100fe4000001087d */
[C---:B------:R-:W-:Y:S01]  /*c890*/  HMMA.16816.F32.BF16 R20, R112.reuse, R28, R20 ;  /* 0x0000001c7014723c */ /* 0x040fe20000041814 */
[----:B------:R-:W5:Y:S02]  /*c8a0*/  MUFU.EX2 R138, R138 ;  /* 0x0000008a008a7308 */ /* 0x000f640000000800 */
[--C-:B------:R-:W-:Y:S02]  /*c8b0*/  FFMA.FTZ R159, R159, c[0x0][0x2d0], -R124.reuse ;  /* 0x0000b4009f9f7a23 */ /* 0x100fe4000001087c */
[--C-:B------:R-:W-:Y:S02]  /*c8c0*/  FFMA.FTZ R162, R161, c[0x0][0x2d0], -R124.reuse ;  /* 0x0000b400a1a27a23 */ /* 0x100fe4000001087c */
[C---:B------:R-:W-:Y:S01]  /*c8d0*/  FMUL.FTZ R28, R3.reuse, R88 ;  /* 0x00000058031c7220 */ /* 0x040fe20000410000 */
[C---:B------:R-:W-:Y:S03]  /*c8e0*/  HMMA.16816.F32.BF16 R24, R112.reuse, R30, R24 ;  /* 0x0000001e7018723c */ /* 0x040fe60000041818 */
[----:B------:R-:W-:Y:S01]  /*c8f0*/  MUFU.EX2 R141, R141 ;  /* 0x0000008d008d7308 */ /* 0x000fe20000000800 */
[----:B------:R-:W-:Y:S02]  /*c900*/  FMUL.FTZ R29, R3, R89 ;  /* 0x00000059031d7220 */ /* 0x000fe40000410000 */
[--C-:B------:R-:W-:Y:S02]  /*c910*/  FFMA.FTZ R161, R166, c[0x0][0x2d0], -R125.reuse ;  /* 0x0000b400a6a17a23 */ /* 0x100fe4000001087d */
[C---:B------:R-:W-:Y:S04]  /*c920*/  FMUL.FTZ R30, R2.reuse, R90 ;  /* 0x0000005a021e7220 */ /* 0x040fe80000410000 */
[----:B------:R-:W-:Y:S01]  /*c930*/  FMUL.FTZ R31, R2, R91 ;  /* 0x0000005b021f7220 */ /* 0x000fe20000410000 */
[----:B------:R-:W1:Y:S01]  /*c940*/  MUFU.EX2 R148, R148 ;  /* 0x0000009400947308 */ /* 0x000e620000000800 */
[----:B------:R-:W-:Y:S01]  /*c950*/  LDSM.16.MT88.4 R88, [R212+0x3900] ;  /* 0x00390000d458783b */ /* 0x000fe20000004200 */
[--C-:B------:R-:W-:Y:S02]  /*c960*/  FFMA.FTZ R166, R168, c[0x0][0x2d0], -R125.reuse ;  /* 0x0000b400a8a67a23 */ /* 0x100fe4000001087d */
[--C-:B------:R-:W-:Y:S02]  /*c970*/  FFMA.FTZ R163, R163, c[0x0][0x2d0], -R124.reuse ;  /* 0x0000b400a3a37a23 */ /* 0x100fe4000001087c */
[C---:B------:R-:W-:Y:S03]  /*c980*/  HMMA.16816.F32.BF16 R28, R112.reuse, R36, R28 ;  /* 0x00000024701c723c */ /* 0x040fe6000004181c */
[--C-:B------:R-:W-:Y:S01]  /*c990*/  FFMA.FTZ R168, R169, c[0x0][0x2d0], -R124.reuse ;  /* 0x0000b400a9a87a23 */ /* 0x100fe2000001087c */
[----:B------:R-:W-:Y:S01]  /*c9a0*/  MUFU.EX2 R143, R143 ;  /* 0x0000008f008f7308 */ /* 0x000fe20000000800 */
[--C-:B------:R-:W-:Y:S02]  /*c9b0*/  FFMA.FTZ R169, R244, c[0x0][0x2d0], -R125.reuse ;  /* 0x0000b400f4a97a23 */ /* 0x100fe4000001087d */
[C---:B------:R-:W-:Y:S01]  /*c9c0*/  FMUL.FTZ R36, R3.reuse, R80 ;  /* 0x0000005003247220 */ /* 0x040fe20000410000 */
[C---:B------:R-:W-:Y:S04]  /*c9d0*/  HMMA.16816.F32.BF16 R32, R112.reuse, R38, R32 ;  /* 0x000000267020723c */ /* 0x040fe80000041820 */
[----:B------:R-:W-:Y:S02]  /*c9e0*/  FMUL.FTZ R37, R3, R81 ;  /* 0x0000005103257220 */ /* 0x000fe40000410000 */
        /* <DEDUP_REMOVED lines=17> */
[----:B------:R-:W-:Y:S01]  /*cb00*/  MUFU.EX2 R159, R159 ;  /* 0x0000009f009f7308 */ /* 0x000fe20000000800 */
[----:B------:R-:W2:Y:S01]  /*cb10*/  LDSM.16.MT88.4 R72, [R212+0x900] ;  /* 0x00090000d448783b */ /* 0x000ea20000004200 */
[--C-:B------:R-:W-:Y:S02]  /*cb20*/  FFMA.FTZ R167, R167, c[0x0][0x2d0], -R124.reuse ;  /* 0x0000b400a7a77a23 */ /* 0x100fe4000001087c */
[--C-:B------:R-:W-:Y:S02]  /*cb30*/  FFMA.FTZ R170, R165, c[0x0][0x2d0], -R124.reuse ;  /* 0x0000b400a5aa7a23 */ /* 0x100fe4000001087c */
[C---:B---3--:R-:W-:Y:S03]  /*cb40*/  HMMA.16816.F32.BF16 R44, R112.reuse, R84, R44 ;  /* 0x00000054702c723c */ /* 0x048fe6000004182c */
[--C-:B------:R-:W-:Y:S01]  /*cb50*/  FFMA.FTZ R165, R160, c[0x0][0x2d0], -R125.reuse ;  /* 0x0000b400a0a57a23 */ /* 0x100fe2000001087d */
[----:B------:R-:W3:Y:S01]  /*cb60*/  MUFU.EX2 R162, R162 ;  /* 0x000000a200a27308 */ /* 0x000ee20000000800 */
[--C-:B------:R-:W-:Y:S02]  /*cb70*/  FFMA.FTZ R160, R153, c[0x0][0x2d0], -R124.reuse ;  /* 0x0000b40099a07a23 */ /* 0x100fe4000001087c */
[--C-:B------:R-:W-:Y:S01]  /*cb80*/  FFMA.FTZ R153, R156, c[0x0][0x2d0], -R125.reuse ;  /* 0x0000b4009c997a23 */ /* 0x100fe2000001087d */
[C---:B------:R-:W-:Y:S01]  /*cb90*/  HMMA.16816.F32.BF16 R48, R112.reuse, R86, R48 ;  /* 0x000000567030723c */ /* 0x040fe20000041830 */
[----:B------:R-:W-:Y:S03]  /*cba0*/  LDSM.16.MT88.4 R84, [R208+0x900] ;  /* 0x00090000d054783b */ /* 0x000fe60000004200 */
[--C-:B------:R-:W-:Y:S02]  /*cbb0*/  FFMA.FTZ R156, R149, c[0x0][0x2d0], -R124.reuse ;  /* 0x0000b400959c7a23 */ /* 0x100fe4000001087c */
[----:B------:R-:W-:Y:S01]  /*cbc0*/  MUFU.EX2 R165, R165 ;  /* 0x000000a500a57308 */ /* 0x000fe20000000800 */
[--C-:B------:R-:W-:Y:S01]  /*cbd0*/  FFMA.FTZ R142, R142, c[0x0][0x2d0], -R125.reuse ;  /* 0x0000b4008e8e7a23 */ /* 0x100fe2000001087d */
[C---:B----4-:R-:W-:Y:S04]  /*cbe0*/  HMMA.16816.F32.BF16 R52, R112.reuse, R76, R52 ;  /* 0x0000004c7034723c */ /* 0x050fe80000041834 */
[--C-:B------:R-:W-:Y:S02]  /*cbf0*/  FFMA.FTZ R149, R150, c[0x0][0x2d0], -R125.reuse ;  /* 0x0000b40096957a23 */ /* 0x100fe4000001087d */
[--C-:B------:R-:W-:Y:S02]  /*cc00*/  FFMA.FTZ R150, R127, c[0x0][0x2d0], -R124.reuse ;  /* 0x0000b4007f967a23 */ /* 0x100fe4000001087c */
[C---:B------:R-:W-:Y:S01]  /*cc10*/  HMMA.16816.F32.BF16 R56, R112.reuse, R78, R56 ;  /* 0x0000004e7038723c */ /* 0x040fe20000041838 */
[----:B------:R-:W4:Y:S01]  /*cc20*/  LDSM.16.MT88.4 R76, [R210+0x900] ;  /* 0x00090000d24c783b */ /* 0x000f220000004200 */
[----:B------:R-:W-:Y:S02]  /*cc30*/  MUFU.EX2 R160, R160 ;  /* 0x000000a000a07308 */ /* 0x000fe40000000800 */
[--C-:B------:R-:W-:Y:S02]  /*cc40*/  FFMA.FTZ R139, R139, c[0x0][0x2d0], -R124.reuse ;  /* 0x0000b4008b8b7a23 */ /* 0x100fe4000001087c */
[--C-:B------:R-:W-:Y:S02]  /*cc50*/  FFMA.FTZ R140, R140, c[0x0][0x2d0], -R125.reuse ;  /* 0x0000b4008c8c7a23 */ /* 0x100fe4000001087d */
[C---:B-1----:R-:W-:Y:S04]  /*cc60*/  HMMA.16816.F32.BF16 R60, R112.reuse, R68, R60 ;  /* 0x00000044703c723c */ /* 0x042fe8000004183c */
[----:B------:R-:W-:Y:S01]  /*cc70*/  MUFU.EX2 R153, R153 ;  /* 0x0000009900997308 */ /* 0x000fe20000000800 */
[----:B------:R-:W-:Y:S02]  /*cc80*/  FFMA.FTZ R125, R126, c[0x0][0x2d0], -R125 ;  /* 0x0000b4007e7d7a23 */ /* 0x000fe4000001087d */
[----:B--2---:R-:W-:Y:S01]  /*cc90*/  F2FP.BF16.PACK_AB R68, R136, R135 ;  /* 0x000000878844723e */ /* 0x004fe200000010ff */
[----:B------:R-:W-:Y:S04]  /*cca0*/  HMMA.16816.F32.BF16 R64, R112, R70, R64 ;  /* 0x000000467040723c */ /* 0x000fe80000041840 */
[----:B-----5:R-:W-:Y:S01]  /*ccb0*/  F2FP.BF16.PACK_AB R69, R138, R137 ;  /* 0x000000898a45723e */ /* 0x020fe200000010ff */
[--C-:B------:R-:W-:Y:S01]  /*ccc0*/  FFMA.FTZ R118, R118, c[0x0][0x2d0], -R124.reuse ;  /* 0x0000b40076767a23 */ /* 0x100fe2000001087c */
[----:B------:R-:W-:Y:S01]  /*ccd0*/  MUFU.EX2 R156, R156 ;  /* 0x0000009c009c7308 */ /* 0x000fe20000000800 */
[----:B------:R-:W-:Y:S01]  /*cce0*/  F2FP.BF16.PACK_AB R70, R148, R141 ;  /* 0x0000008d9446723e */ /* 0x000fe200000010ff */
[----:B------:R-:W-:Y:S01]  /*ccf0*/  FFMA.FTZ R124, R117, c[0x0][0x2d0], -R124 ;  /* 0x0000b400757c7a23 */ /* 0x000fe2000001087c */
[----:B------:R-:W-:Y:S03]  /*cd00*/  F2FP.BF16.PACK_AB R71, R152, R143 ;  /* 0x0000008f9847723e */ /* 0x000fe600000010ff */
[----:B------:R-:W-:Y:S01]  /*cd10*/  FFMA.FTZ R134, R3, R228, R134 ;  /* 0x000000e403867223 */ /* 0x000fe20000010086 */
[----:B------:R-:W-:Y:S01]  /*cd20*/  MOV R3, R0 ;  /* 0x0000000000037202 */ /* 0x000fe20000000f00 */
[----:B------:R-:W-:Y:S02]  /*cd30*/  FFMA.FTZ R130, R2, R229, R130 ;  /* 0x000000e502827223 */ /* 0x000fe40000010082 */
[C---:B------:R-:W-:Y:S01]  /*cd40*/  HMMA.16816.F32.BF16 R4, R68.reuse, R72, R4 ;  /* 0x000000484404723c */ /* 0x040fe20000041804 */
[----:B------:R-:W-:Y:S04]  /*cd50*/  MUFU.EX2 R161, R161 ;  /* 0x000000a100a17308 */ /* 0x000fe80000000800 */
[----:B------:R-:W-:Y:S02]  /*cd60*/  FADD.FTZ R133, R133, R134 ;  /* 0x0000008685857221 */ /* 0x000fe40000010000 */
[----:B------:R-:W-:Y:S01]  /*cd70*/  FADD.FTZ R129, R129, R130 ;  /* 0x0000008281817221 */ /* 0x000fe20000010000 */
[C---:B------:R-:W-:Y:S01]  /*cd80*/  HMMA.16816.F32.BF16 R8, R68.reuse, R74, R8 ;  /* 0x0000004a4408723c */ /* 0x040fe20000041808 */
[----:B------:R-:W1:Y:S02]  /*cd90*/  LDSM.16.MT88.4 R72, [R210+0x3900] ;  /* 0x00390000d248783b */ /* 0x000e640000004200 */
[----:B------:R-:W2:Y:S01]  /*cda0*/  MUFU.EX2 R166, R166 ;  /* 0x000000a600a67308 */ /* 0x000ea20000000800 */
[----:B------:R-:W-:Y:S02]  /*cdb0*/  FADD.FTZ R132, R132, R133 ;  /* 0x0000008584847221 */ /* 0x000fe40000010000 */
[----:B------:R-:W-:Y:S02]  /*cdc0*/  FADD.FTZ R2, R128, R129 ;  /* 0x0000008180027221 */ /* 0x000fe40000010000 */
[C---:B----4-:R-:W-:Y:S04]  /*cdd0*/  HMMA.16816.F32.BF16 R12, R68.reuse, R76, R12 ;  /* 0x0000004c440c723c */ /* 0x050fe8000004180c */
[----:B------:R-:W-:Y:S01]  /*cde0*/  FADD.FTZ R132, R131, R132 ;  /* 0x0000008483847221 */ /* 0x000fe20000010000 */
[----:B------:R-:W-:Y:S01]  /*cdf0*/  MUFU.EX2 R163, R163 ;  /* 0x000000a300a37308 */ /* 0x000fe20000000800 */
[----:B------:R-:W-:Y:S01]  /*ce00*/  FADD.FTZ R2, R119, R2 ;  /* 0x0000000277027221 */ /* 0x000fe20000010000 */
[----:B------:R-:W-:Y:S01]  /*ce10*/  MOV R119, R116 ;  /* 0x0000007400777202 */ /* 0x000fe20000000f00 */
[C---:B------:R-:W-:Y:S01]  /*ce20*/  HMMA.16816.F32.BF16 R16, R68.reuse, R78, R16 ;  /* 0x0000004e4410723c */ /* 0x040fe20000041810 */
[----:B------:R-:W4:Y:S03]  /*ce30*/  LDSM.16.MT88.4 R76, [R209+0x3900] ;  /* 0x00390000d14c783b */ /* 0x000f260000004200 */
[----:B------:R-:W-:Y:S02]  /*ce40*/  FADD.FTZ R135, R135, R132 ;  /* 0x0000008487877221 */ /* 0x000fe40000010000 */
[----:B------:R-:W-:Y:S01]  /*ce50*/  FADD.FTZ R137, R137, R2 ;  /* 0x0000000289897221 */ /* 0x000fe20000010000 */
[----:B------:R-:W5:Y:S01]  /*ce60*/  MUFU.EX2 R168, R168 ;  /* 0x000000a800a87308 */ /* 0x000f620000000800 */
[C---:B------:R-:W-:Y:S04]  /*ce70*/  HMMA.16816.F32.BF16 R20, R68.reuse, R80, R20 ;  /* 0x000000504414723c */ /* 0x040fe80000041814 */
[----:B------:R-:W-:Y:S02]  /*ce80*/  FADD.FTZ R136, R136, R135 ;  /* 0x0000008788887221 */ /* 0x000fe40000010000 */
[----:B------:R-:W-:Y:S02]  /*ce90*/  FADD.FTZ R138, R138, R137 ;  /* 0x000000898a8a7221 */ /* 0x000fe40000010000 */
[C---:B------:R-:W-:Y:S01]  /*cea0*/  HMMA.16816.F32.BF16 R24, R68.reuse, R82, R24 ;  /* 0x000000524418723c */ /* 0x040fe20000041818 */
[----:B------:R-:W2:Y:S01]  /*ceb0*/  LDSM.16.MT88.4 R80, [R208+0x3900] ;  /* 0x00390000d050783b */ /* 0x000ea20000004200 */
        /* <DEDUP_REMOVED lines=8> */
[----:B------:R-:W-:Y:S05]  /*cf40*/  LDSM.16.MT88.4 R84, [R210+0x1100] ;  /* 0x00110000d254783b */ /* 0x000fea0000004200 */
[----:B------:R-:W-:Y:S02]  /*cf50*/  MUFU.EX2 R171, R171 ;  /* 0x000000ab00ab7308 */ /* 0x000fe40000000800 */
[C---:B------:R-:W-:Y:S08]  /*cf60*/  HMMA.16816.F32.BF16 R36, R68.reuse, R88, R36 ;  /* 0x000000584424723c */ /* 0x040ff00000041824 */
[C---:B------:R-:W-:Y:S01]  /*cf70*/  HMMA.16816.F32.BF16 R40, R68.reuse, R90, R40 ;  /* 0x0000005a4428723c */ /* 0x040fe20000041828 */
[----:B------:R-:W-:Y:S01]  /*cf80*/  LDSM.16.MT88.4 R88, [R208+0x4100] ;  /* 0x00410000d058783b */ /* 0x000fe20000004200 */
[----:B------:R-:W-:Y:S06]  /*cf90*/  MUFU.EX2 R244, R244 ;  /* 0x000000f400f47308 */ /* 0x000fec0000000800 */
[C---:B-1----:R-:W-:Y:S04]  /*cfa0*/  HMMA.16816.F32.BF16 R44, R68.reuse, R72, R44 ;  /* 0x00000048442c723c */ /* 0x042fe8000004182c */
[----:B------:R-:W-:Y:S04]  /*cfb0*/  MUFU.EX2 R240, R240 ;  /* 0x000000f000f07308 */ /* 0x000fe80000000800 */
[C---:B------:R-:W-:Y:S01]  /*cfc0*/  HMMA.16816.F32.BF16 R48, R68.reuse, R74, R48 ;  /* 0x0000004a4430723c */ /* 0x040fe20000041830 */
[----:B------:R-:W1:Y:S05]  /*cfd0*/  LDSM.16.MT88.4 R72, [R212+0x1100] ;  /* 0x00110000d448783b */ /* 0x000e6a0000004200 */
[----:B------:R-:W-:Y:S02]  /*cfe0*/  MUFU.EX2 R241, R241 ;  /* 0x000000f100f17308 */ /* 0x000fe40000000800 */
[C---:B----4-:R-:W-:Y:S08]  /*cff0*/  HMMA.16816.F32.BF16 R52, R68.reuse, R76, R52 ;  /* 0x0000004c4434723c */ /* 0x050ff00000041834 */
[C---:B------:R-:W-:Y:S01]  /*d000*/  HMMA.16816.F32.BF16 R56, R68.reuse, R78, R56 ;  /* 0x0000004e4438723c */ /* 0x040fe20000041838 */
[----:B------:R-:W4:Y:S01]  /*d010*/  LDSM.16.MT88.4 R76, [R209+0x1100] ;  /* 0x00110000d14c783b */ /* 0x000f220000004200 */
[----:B------:R-:W-:Y:S06]  /*d020*/  MUFU.EX2 R167, R167 ;  /* 0x000000a700a77308 */ /* 0x000fec0000000800 */
[C---:B--2---:R-:W-:Y:S04]  /*d030*/  HMMA.16816.F32.BF16 R60, R68.reuse, R80, R60 ;  /* 0x00000050443c723c */ /* 0x044fe8000004183c */
[----:B------:R-:W-:Y:S04]  /*d040*/  MUFU.EX2 R170, R170 ;  /* 0x000000aa00aa7308 */ /* 0x000fe80000000800 */
[----:B------:R-:W-:Y:S01]  /*d050*/  HMMA.16816.F32.BF16 R64, R68, R82, R64 ;  /* 0x000000524440723c */ /* 0x000fe20000041840 */
[----:B------:R-:W2:Y:S05]  /*d060*/  LDSM.16.MT88.4 R80, [R208+0x1100] ;  /* 0x00110000d050783b */ /* 0x000eaa0000004200 */
[----:B------:R-:W-:Y:S01]  /*d070*/  MUFU.EX2 R142, R142 ;  /* 0x0000008e008e7308 */ /* 0x000fe20000000800 */
[----:B------:R-:W-:Y:S01]  /*d080*/  F2FP.BF16.PACK_AB R68, R155, R158 ;  /* 0x0000009e9b44723e */ /* 0x000fe200000010ff */
[----:B------:R-:W-:Y:S01]  /*d090*/  FADD.FTZ R158, R158, R141 ;  /* 0x0000008d9e9e7221 */ /* 0x000fe20000010000 */
[----:B---3--:R-:W-:Y:S03]  /*d0a0*/  F2FP.BF16.PACK_AB R69, R162, R159 ;  /* 0x0000009fa245723e */ /* 0x008fe600000010ff */
[----:B------:R-:W-:Y:S01]  /*d0b0*/  F2FP.BF16.PACK_AB R70, R166, R161 ;  /* 0x000000a1a646723e */ /* 0x000fe200000010ff */
[----:B------:R-:W-:Y:S01]  /*d0c0*/  FADD.FTZ R159, R159, R152 ;  /* 0x000000989f9f7221 */ /* 0x000fe20000010000 */
[----:B-----5:R-:W-:Y:S01]  /*d0d0*/  F2FP.BF16.PACK_AB R71, R168, R163 ;  /* 0x000000a3a847723e */ /* 0x020fe200000010ff */
[----:B------:R-:W-:Y:S01]  /*d0e0*/  FADD.FTZ R158, R155, R158 ;  /* 0x0000009e9b9e7221 */ /* 0x000fe20000010000 */
[----:B------:R-:W-:Y:S01]  /*d0f0*/  MUFU.EX2 R149, R149 ;  /* 0x0000009500957308 */ /* 0x000fe20000000800 */
[----:B------:R-:W-:Y:S02]  /*d100*/  FADD.FTZ R162, R162, R159 ;  /* 0x0000009fa2a27221 */ /* 0x000fe40000010000 */
[----:B------:R-:W-:Y:S02]  /*d110*/  FADD.FTZ R161, R161, R158 ;  /* 0x0000009ea1a17221 */ /* 0x000fe40000010000 */
[C---:B-1----:R-:W-:Y:S03]  /*d120*/  HMMA.16816.F32.BF16 R4, R68.reuse, R72, R4 ;  /* 0x000000484404723c */ /* 0x042fe60000041804 */
[----:B------:R-:W-:Y:S02]  /*d130*/  FADD.FTZ R163, R163, R162 ;  /* 0x000000a2a3a37221 */ /* 0x000fe40000010000 */
[----:B------:R-:W-:Y:S01]  /*d140*/  MUFU.EX2 R139, R139 ;  /* 0x0000008b008b7308 */ /* 0x000fe20000000800 */
[----:B------:R-:W-:Y:S02]  /*d150*/  FADD.FTZ R166, R166, R161 ;  /* 0x000000a1a6a67221 */ /* 0x000fe40000010000 */
[C---:B------:R-:W-:Y:S01]  /*d160*/  HMMA.16816.F32.BF16 R8, R68.reuse, R74, R8 ;  /* 0x0000004a4408723c */ /* 0x040fe20000041808 */
[----:B------:R-:W1:Y:S03]  /*d170*/  LDSM.16.MT88.4 R72, [R212+0x4100] ;  /* 0x00410000d448783b */ /* 0x000e660000004200 */
[----:B------:R-:W-:Y:S03]  /*d180*/  FADD.FTZ R168, R168, R163 ;  /* 0x000000a3a8a87221 */ /* 0x000fe60000010000 */
[----:B------:R-:W3:Y:S01]  /*d190*/  MUFU.EX2 R150, R150 ;  /* 0x0000009600967308 */ /* 0x000ee20000000800 */
[C---:B------:R-:W-:Y:S08]  /*d1a0*/  HMMA.16816.F32.BF16 R12, R68.reuse, R84, R12 ;  /* 0x00000054440c723c */ /* 0x040ff0000004180c */
[C---:B------:R-:W-:Y:S01]  /*d1b0*/  HMMA.16816.F32.BF16 R16, R68.reuse, R86, R16 ;  /* 0x000000564410723c */ /* 0x040fe20000041810 */
[----:B------:R-:W5:Y:S01]  /*d1c0*/  LDSM.16.MT88.4 R84, [R210+0x4100] ;  /* 0x00410000d254783b */ /* 0x000f620000004200 */
[----:B------:R-:W-:Y:S06]  /*d1d0*/  MUFU.EX2 R140, R140 ;  /* 0x0000008c008c7308 */ /* 0x000fec0000000800 */
[C---:B----4-:R-:W-:Y:S04]  /*d1e0*/  HMMA.16816.F32.BF16 R20, R68.reuse, R76, R20 ;  /* 0x0000004c4414723c */ /* 0x050fe80000041814 */
[----:B------:R3:W4:Y:S04]  /*d1f0*/  MUFU.EX2 R243, R125 ;  /* 0x0000007d00f37308 */ /* 0x0007280000000800 */
[C---:B------:R-:W-:Y:S01]  /*d200*/  HMMA.16816.F32.BF16 R24, R68.reuse, R78, R24 ;  /* 0x0000004e4418723c */ /* 0x040fe20000041818 */
[----:B------:R-:W5:Y:S05]  /*d210*/  LDSM.16.MT88.4 R76, [R209+0x4100] ;  /* 0x00410000d14c783b */ /* 0x000f6a0000004200 */
[----:B------:R-:W-:Y:S02]  /*d220*/  MUFU.EX2 R118, R118 ;  /* 0x0000007600767308 */ /* 0x000fe40000000800 */
[C---:B--2---:R-:W-:Y:S08]  /*d230*/  HMMA.16816.F32.BF16 R28, R68.reuse, R80, R28 ;  /* 0x00000050441c723c */ /* 0x044ff0000004181c */
[C---:B------:R-:W-:Y:S01]  /*d240*/  HMMA.16816.F32.BF16 R32, R68.reuse, R82, R32 ;  /* 0x000000524420723c */ /* 0x040fe20000041820 */
[----:B------:R-:W2:Y:S01]  /*d250*/  LDSM.16.MT88.4 R80, [R212+0x1900] ;  /* 0x00190000d450783b */ /* 0x000ea20000004200 */
[----:B------:R5:W5:Y:S02]  /*d260*/  MUFU.EX2 R117, R124 ;  /* 0x0000007c00757308 */ /* 0x000b640000000800 */
[----:B---3--:R-:W-:Y:S02]  /*d270*/  F2FP.BF16.PACK_AB R125, R150, R139 ;  /* 0x0000008b967d723e */ /* 0x008fe400000010ff */
[----:B----4-:R-:W-:Y:S02]  /*d280*/  F2FP.BF16.PACK_AB R126, R243, R140 ;  /* 0x0000008cf37e723e */ /* 0x010fe400000010ff */
[C---:B-1----:R-:W-:Y:S08]  /*d290*/  HMMA.16816.F32.BF16 R36, R68.reuse, R72, R36 ;  /* 0x000000484424723c */ /* 0x042ff00000041824 */
[C---:B------:R-:W-:Y:S01]  /*d2a0*/  HMMA.16816.F32.BF16 R40, R68.reuse, R74, R40 ;  /* 0x0000004a4428723c */ /* 0x040fe20000041828 */
[----:B------:R-:W1:Y:S07]  /*d2b0*/  LDSM.16.MT88.4 R72, [R210+0x1900] ;  /* 0x00190000d248783b */ /* 0x000e6e0000004200 */
[C---:B-----5:R-:W-:Y:S04]  /*d2c0*/  HMMA.16816.F32.BF16 R44, R68.reuse, R84, R44 ;  /* 0x00000054442c723c */ /* 0x060fe8000004182c */
[----:B------:R-:W-:Y:S02]  /*d2d0*/  F2FP.BF16.PACK_AB R124, R149, R142 ;  /* 0x0000008e957c723e */ /* 0x000fe400000010ff */
[----:B------:R-:W-:Y:S02]  /*d2e0*/  F2FP.BF16.PACK_AB R127, R117, R118 ;  /* 0x00000076757f723e */ /* 0x000fe400000010ff */
[C---:B------:R-:W-:Y:S01]  /*d2f0*/  HMMA.16816.F32.BF16 R48, R68.reuse, R86, R48 ;  /* 0x000000564430723c */ /* 0x040fe20000041830 */
[----:B------:R-:W-:Y:S07]  /*d300*/  LDSM.16.MT88.4 R84, [R208+0x1900] ;  /* 0x00190000d054783b */ /* 0x000fee0000004200 */
[C---:B------:R-:W-:Y:S08]  /*d310*/  HMMA.16816.F32.BF16 R52, R68.reuse, R76, R52 ;  /* 0x0000004c4434723c */ /* 0x040ff00000041834 */
[C---:B------:R-:W-:Y:S01]  /*d320*/  HMMA.16816.F32.BF16 R56, R68.reuse, R78, R56 ;  /* 0x0000004e4438723c */ /* 0x040fe20000041838 */
[----:B------:R-:W3:Y:S07]  /*d330*/  LDSM.16.MT88.4 R76, [R209+0x1900] ;  /* 0x00190000d14c783b */ /* 0x000eee0000004200 */
        /* <DEDUP_REMOVED lines=9> */
[----:B------:R-:W-:Y:S01]  /*d3d0*/  FADD.FTZ R169, R242, R169 ;  /* 0x000000a9f2a97221 */ /* 0x000fe20000010000 */
[----:B------:R-:W-:Y:S01]  /*d3e0*/  IADD3 R168, R238, -0x1, RZ ;  /* 0xffffffffeea87810 */ /* 0x000fe20007ffe0ff */
[----:B------:R-:W-:Y:S02]  /*d3f0*/  FADD.FTZ R244, R244, R171 ;  /* 0x000000abf4f47221 */ /* 0x000fe40000010000 */
[----:B------:R-:W-:Y:S01]  /*d400*/  FADD.FTZ R240, R240, R169 ;  /* 0x000000a9f0f07221 */ /* 0x000fe20000010000 */
[----:B------:R-:W-:Y:S01]  /*d410*/  MOV R238, R168 ;  /* 0x000000a800ee7202 */ /* 0x000fe20000000f00 */
[C---:B--2---:R-:W-:Y:S03]  /*d420*/  HMMA.16816.F32.BF16 R4, R68.reuse, R80, R4 ;  /* 0x000000504404723c */ /* 0x044fe60000041804 */
[----:B------:R-:W-:Y:S02]  /*d430*/  FADD.FTZ R167, R167, R244 ;  /* 0x000000f4a7a77221 */ /* 0x000fe40000010000 */
[----:B------:R-:W-:Y:S02]  /*d440*/  FADD.FTZ R241, R241, R240 ;  /* 0x000000f0f1f17221 */ /* 0x000fe40000010000 */
[----:B------:R-:W-:Y:S01]  /*d450*/  FADD.FTZ R170, R170, R167 ;  /* 0x000000a7aaaa7221 */ /* 0x000fe20000010000 */
[C---:B------:R-:W-:Y:S01]  /*d460*/  HMMA.16816.F32.BF16 R8, R68.reuse, R82, R8 ;  /* 0x000000524408723c */ /* 0x040fe20000041808 */
[----:B------:R-:W2:Y:S07]  /*d470*/  LDSM.16.MT88.4 R80, [R212+0x4900] ;  /* 0x00490000d450783b */ /* 0x000eae0000004200 */
        /* <DEDUP_REMOVED lines=8> */
[----:B------:R-:W-:Y:S07]  /*d500*/  LDSM.16.MT88.4 R84, [R208+0x2100] ;  /* 0x00210000d054783b */ /* 0x000fee0000004200 */
        /* <DEDUP_REMOVED lines=21> */
[C---:B---3--:R-:W-:Y:S03]  /*d660*/  HMMA.16816.F32.BF16 R4, R68.reuse, R76, R4 ;  /* 0x0000004c4404723c */ /* 0x048fe60000041804 */
[----:B------:R-:W-:Y:S02]  /*d670*/  FADD.FTZ R151, R151, R160 ;  /* 0x000000a097977221 */ /* 0x000fe40000010000 */
[----:B------:R-:W-:Y:S02]  /*d680*/  FADD.FTZ R153, R154, R153 ;  /* 0x000000999a997221 */ /* 0x000fe40000010000 */
[----:B------:R-:W-:Y:S01]  /*d690*/  FADD.FTZ R156, R156, R151 ;  /* 0x000000979c9c7221 */ /* 0x000fe20000010000 */
[C---:B------:R-:W-:Y:S01]  /*d6a0*/  HMMA.16816.F32.BF16 R8, R68.reuse, R78, R8 ;  /* 0x0000004e4408723c */ /* 0x040fe20000041808 */
[----:B------:R-:W3:Y:S03]  /*d6b0*/  LDSM.16.MT88.4 R76, [R212+0x5100] ;  /* 0x00510000d44c783b */ /* 0x000ee60000004200 */
[----:B------:R-:W-:Y:S02]  /*d6c0*/  FADD.FTZ R142, R142, R153 ;  /* 0x000000998e8e7221 */ /* 0x000fe40000010000 */
[----:B------:R-:W-:Y:S02]  /*d6d0*/  FADD.FTZ R139, R139, R156 ;  /* 0x0000009c8b8b7221 */ /* 0x000fe40000010000 */
[C---:B--2---:R-:W-:Y:S04]  /*d6e0*/  HMMA.16816.F32.BF16 R12, R68.reuse, R80, R12 ;  /* 0x00000050440c723c */ /* 0x044fe8000004180c */
[----:B------:R-:W-:Y:S02]  /*d6f0*/  FADD.FTZ R149, R149, R142 ;  /* 0x0000008e95957221 */ /* 0x000fe40000010000 */
[----:B------:R-:W-:Y:S02]  /*d700*/  FADD.FTZ R139, R150, R139 ;  /* 0x0000008b968b7221 */ /* 0x000fe40000010000 */
[C---:B------:R-:W-:Y:S01]  /*d710*/  HMMA.16816.F32.BF16 R16, R68.reuse, R82, R16 ;  /* 0x000000524410723c */ /* 0x040fe20000041810 */
[----:B------:R-:W2:Y:S03]  /*d720*/  LDSM.16.MT88.4 R80, [R210+0x5100] ;  /* 0x00510000d250783b */ /* 0x000ea60000004200 */
[----:B------:R-:W-:Y:S02]  /*d730*/  FADD.FTZ R140, R140, R149 ;  /* 0x000000958c8c7221 */ /* 0x000fe40000010000 */
[----:B------:R-:W-:Y:S02]  /*d740*/  FADD.FTZ R118, R118, R139 ;  /* 0x0000008b76767221 */ /* 0x000fe40000010000 */
[C---:B-1----:R-:W-:Y:S04]  /*d750*/  HMMA.16816.F32.BF16 R20, R68.reuse, R72, R20 ;  /* 0x000000484414723c */ /* 0x042fe80000041814 */
[----:B------:R-:W-:Y:S02]  /*d760*/  FADD.FTZ R228, R243, R140 ;  /* 0x0000008cf3e47221 */ /* 0x000fe40000010000 */
[----:B------:R-:W-:Y:S02]  /*d770*/  FADD.FTZ R229, R117, R118 ;  /* 0x0000007675e57221 */ /* 0x000fe40000010000 */
[C---:B------:R-:W-:Y:S01]  /*d780*/  HMMA.16816.F32.BF16 R24, R68.reuse, R74, R24 ;  /* 0x0000004a4418723c */ /* 0x040fe20000041818 */
[----:B------:R-:W1:Y:S07]  /*d790*/  LDSM.16.MT88.4 R72, [R208+0x5100] ;  /* 0x00510000d048783b */ /* 0x000e6e0000004200 */
[C---:B------:R-:W-:Y:S08]  /*d7a0*/  HMMA.16816.F32.BF16 R28, R68.reuse, R84, R28 ;  /* 0x00000054441c723c */ /* 0x040ff0000004181c */
[C---:B------:R-:W-:Y:S01]  /*d7b0*/  HMMA.16816.F32.BF16 R32, R68.reuse, R86, R32 ;  /* 0x000000564420723c */ /* 0x040fe20000041820 */
[----:B------:R-:W4:Y:S07]  /*d7c0*/  LDSM.16.MT88.4 R84, [R208+0x2900] ;  /* 0x00290000d054783b */ /* 0x000f2e0000004200 */
[C---:B---3--:R-:W-:Y:S08]  /*d7d0*/  HMMA.16816.F32.BF16 R36, R68.reuse, R76, R36 ;  /* 0x0000004c4424723c */ /* 0x048ff00000041824 */
[C---:B------:R-:W-:Y:S01]  /*d7e0*/  HMMA.16816.F32.BF16 R40, R68.reuse, R78, R40 ;  /* 0x0000004e4428723c */ /* 0x040fe20000041828 */
[----:B------:R-:W3:Y:S07]  /*d7f0*/  LDSM.16.MT88.4 R76, [R212+0x5900] ;  /* 0x00590000d44c783b */ /* 0x000eee0000004200 */
[C---:B--2---:R-:W-:Y:S08]  /*d800*/  HMMA.16816.F32.BF16 R44, R68.reuse, R80, R44 ;  /* 0x00000050442c723c */ /* 0x044ff0000004182c */
[C---:B------:R-:W-:Y:S08]  /*d810*/  HMMA.16816.F32.BF16 R48, R68.reuse, R82, R48 ;  /* 0x000000524430723c */ /* 0x040ff00000041830 */
[C---:B------:R-:W-:Y:S08]  /*d820*/  HMMA.16816.F32.BF16 R52, R68.reuse, R88, R52 ;  /* 0x000000584434723c */ /* 0x040ff00000041834 */
[C---:B------:R-:W-:Y:S08]  /*d830*/  HMMA.16816.F32.BF16 R56, R68.reuse, R90, R56 ;  /* 0x0000005a4438723c */ /* 0x040ff00000041838 */
[C---:B-1----:R-:W-:Y:S08]  /*d840*/  HMMA.16816.F32.BF16 R60, R68.reuse, R72, R60 ;  /* 0x00000048443c723c */ /* 0x042ff0000004183c */
[----:B------:R-:W-:Y:S01]  /*d850*/  HMMA.16816.F32.BF16 R64, R68, R74, R64 ;  /* 0x0000004a4440723c */ /* 0x000fe20000041840 */
[----:B------:R-:W1:Y:S07]  /*d860*/  LDSM.16.MT88.4 R68, [R210+0x5900] ;  /* 0x00590000d244783b */ /* 0x000e6e0000004200 */
[C---:B------:R-:W-:Y:S01]  /*d870*/  HMMA.16816.F32.BF16 R112, R124.reuse, R108, R4 ;  /* 0x0000006c7c70723c */ /* 0x040fe20000041804 */
[----:B------:R-:W2:Y:S07]  /*d880*/  LDSM.16.MT88.4 R4, [R209+0x5900] ;  /* 0x00590000d104783b */ /* 0x000eae0000004200 */
        /* <DEDUP_REMOVED lines=8> */
[C---:B---3--:R-:W-:Y:S08]  /*d910*/  HMMA.16816.F32.BF16 R80, R124.reuse, R76, R36 ;  /* 0x0000004c7c50723c */ /* 0x048ff00000041824 */
[C---:B------:R-:W-:Y:S08]  /*d920*/  HMMA.16816.F32.BF16 R76, R124.reuse, R78, R40 ;  /* 0x0000004e7c4c723c */ /* 0x040ff00000041828 */
[C---:B-1----:R-:W-:Y:S08]  /*d930*/  HMMA.16816.F32.BF16 R72, R124.reuse, R68, R44 ;  /* 0x000000447c48723c */ /* 0x042ff0000004182c */
[C---:B------:R-:W-:Y:S08]  /*d940*/  HMMA.16816.F32.BF16 R68, R124.reuse, R70, R48 ;  /* 0x000000467c44723c */ /* 0x040ff00000041830 */
[C---:B--2---:R-:W-:Y:S08]  /*d950*/  HMMA.16816.F32.BF16 R52, R124.reuse, R4, R52 ;  /* 0x000000047c34723c */ /* 0x044ff00000041834 */
[C---:B------:R-:W-:Y:S08]  /*d960*/  HMMA.16816.F32.BF16 R56, R124.reuse, R6, R56 ;  /* 0x000000067c38723c */ /* 0x040ff00000041838 */
[C---:B-----5:R-:W-:Y:S08]  /*d970*/  HMMA.16816.F32.BF16 R60, R124.reuse, R8, R60 ;  /* 0x000000087c3c723c */ /* 0x060ff0000004183c */
[----:B------:R-:W-:Y:S01]  /*d980*/  HMMA.16816.F32.BF16 R64, R124, R10, R64 ;  /* 0x0000000a7c40723c */ /* 0x000fe20000041840 */
[----:B------:R-:W-:-:S07]  /*d990*/  @P0 BRA `(.L_x_53) ;  /* 0xffffce9000000947 */ /* 0x000fce000383ffff */
.L_x_50:
[----:B------:R-:W-:-:S13]  /*d9a0*/  ISETP.GE.AND P0, PT, R168, R215, PT ;  /* 0x000000d7a800720c */ /* 0x000fda0003f06270 */
[----:B------:R-:W-:Y:S05]  /*d9b0*/  @!P0 BRA `(.L_x_54) ;  /* 0x000044f000008947 */ /* 0x000fea0003800000 */
[----:B------:R-:W-:Y:S01]  /*d9c0*/  SHF.R.S32.HI R4, RZ, 0x1f, R231 ;  /* 0x0000001fff047819 */ /* 0x000fe200000114e7 */
[----:B------:R-:W-:Y:S01]  /*d9d0*/  IMAD.MOV.U32 R2, RZ, RZ, R116 ;  /* 0x000000ffff027224 */ /* 0x000fe200078e0074 */
[C---:B------:R-:W-:Y:S01]  /*d9e0*/  SHF.L.U64.HI R233, R230.reuse, 0x1, R233 ;  /* 0x00000001e6e97819 */ /* 0x040fe200000102e9 */
[----:B------:R-:W-:Y:S01]  /*d9f0*/  IMAD.MOV.U32 R3, RZ, RZ, R0 ;  /* 0x000000ffff037224 */ /* 0x000fe200078e0000 */
[C---:B------:R-:W-:Y:S01]  /*da00*/  SHF.L.U64.HI R169, R231.reuse, 0x1, R4 ;  /* 0x00000001e7a97819 */ /* 0x040fe20000010204 */
[----:B------:R-:W-:Y:S01]  /*da10*/  IMAD.SHL.U32 R230, R230, 0x2, RZ ;  /* 0x00000002e6e67824 */ /* 0x000fe200078e00ff */
[----:B------:R-:W-:Y:S02]  /*da20*/  SHF.L.U32 R231, R231, 0x1, RZ ;  /* 0x00000001e7e77819 */ /* 0x000fe400000006ff */
.L_x_64:
[----:B------:R-:W-:Y:S04]  /*da30*/  DEPBAR.LE SB0, 0x0 ;  /* 0x000080000000791a */ /* 0x000fe80000000000 */
[----:B------:R-:W-:Y:S01]  /*da40*/  BAR.SYNC.DEFER_BLOCKING 0x0 ;  /* 0x0000000000007b1d */ /* 0x000fe20000010000 */
[----:B------:R-:W-:Y:S01]  /*da50*/  SHF.R.S32.HI R21, RZ, 0x1f, R217 ;  /* 0x0000001fff157819 */ /* 0x000fe200000114d9 */
[----:B------:R-:W-:Y:S01]  /*da60*/  IMAD.WIDE.U32 R30, R217, c[0x0][0x208], RZ ;  /* 0x00008200d91e7a25 */ /* 0x000fe200078e00ff */
[----:B------:R-:W-:Y:S03]  /*da70*/  SHF.R.S32.HI R29, RZ, 0x1f, R216 ;  /* 0x0000001fff1d7819 */ /* 0x000fe600000114d8 */
[----:B------:R-:W-:Y:S02]  /*da80*/  IMAD R21, R21, c[0x0][0x208], RZ ;  /* 0x0000820015157a24 */ /* 0x000fe400078e02ff */
[----:B------:R-:W-:Y:S02]  /*da90*/  IMAD R29, R29, c[0x0][0x218], RZ ;  /* 0x000086001d1d7a24 */ /* 0x000fe400078e02ff */
[----:B------:R-:W-:Y:S02]  /*daa0*/  IMAD R21, R217, c[0x0][0x20c], R21 ;  /* 0x00008300d9157a24 */ /* 0x000fe400078e0215 */
[C---:B------:R-:W-:Y:S03]  /*dab0*/  IMAD R29, R216.reuse, c[0x0][0x21c], R29 ;  /* 0x00008700d81d7a24 */ /* 0x040fe600078e021d */
[----:B------:R-:W-:Y:S05]  /*dac0*/  IADD3 R31, R31, R21, RZ ;  /* 0x000000151f1f7210 */ /* 0x000fea0007ffe0ff */
[----:B------:R-:W-:Y:S01]  /*dad0*/  IMAD.WIDE.U32 R30, R216, c[0x0][0x218], R30 ;  /* 0x00008600d81e7a25 */ /* 0x000fe200078e001e */
[----:B------:R-:W1:Y:S04]  /*dae0*/  LDSM.16.M88.4 R8, [R214+0x8100] ;  /* 0x00810000d608783b */ /* 0x000e680000000200 */
[----:B------:R-:W-:Y:S04]  /*daf0*/  IADD3 R0, P0, R30, UR18, RZ ;  /* 0x000000121e007c10 */ /* 0x000fe8000ff1e0ff */
[----:B------:R-:W-:Y:S02]  /*db00*/  IADD3.X R29, R31, UR16, R29, P0, !PT ;  /* 0x000000101f1d7c10 */ /* 0x000fe400087fe41d */
[C---:B------:R-:W-:Y:S01]  /*db10*/  LEA R45, P0, R0.reuse, c[0x0][0x1f8], 0x1 ;  /* 0x00007e00002d7a11 */ /* 0x040fe200078008ff */
[----:B------:R-:W2:Y:S03]  /*db20*/  LDSM.16.M88.4 R16, [R214+0x8900] ;  /* 0x00890000d610783b */ /* 0x000ea60000000200 */
[----:B------:R-:W-:Y:S05]  /*db30*/  LEA.HI.X R149, R0, c[0x0][0x1fc], R29, 0x1, P0 ;  /* 0x00007f0000957a11 */ /* 0x000fea00000f0c1d */
[----:B------:R-:W3:Y:S08]  /*db40*/  LDSM.16.M88.4 R24, [R214+0x9100] ;  /* 0x00910000d618783b */ /* 0x000ef00000000200 */
[----:B------:R-:W4:Y:S08]  /*db50*/  LDSM.16.M88.4 R32, [R214+0x9900] ;  /* 0x00990000d620783b */ /* 0x000f300000000200 */
[----:B------:R-:W5:Y:S01]  /*db60*/  LDSM.16.M88.4 R40, [R214+0xa100] ;  /* 0x00a10000d628783b */ /* 0x000f620000000200 */
[C---:B-1----:R-:W-:Y:S07]  /*db70*/  HMMA.16816.F32.BF16 R4, R120.reuse, R8, RZ ;  /* 0x000000087804723c */ /* 0x042fee00000418ff */
[----:B------:R-:W-:Y:S01]  /*db80*/  LDSM.16.M88.4 R48, [R214+0xa900] ;  /* 0x00a90000d630783b */ /* 0x000fe20000000200 */
[C---:B------:R-:W-:Y:S07]  /*db90*/  HMMA.16816.F32.BF16 R8, R120.reuse, R10, RZ ;  /* 0x0000000a7808723c */ /* 0x040fee00000418ff */
[----:B------:R-:W-:Y:S01]  /*dba0*/  LDSM.16.M88.4 R116, [R213] ;  /* 0x00000000d574783b */ /* 0x000fe20000000200 */
[C---:B--2---:R-:W-:Y:S07]  /*dbb0*/  HMMA.16816.F32.BF16 R12, R120.reuse, R16, RZ ;  /* 0x00000010780c723c */ /* 0x044fee00000418ff */
[----:B------:R-:W-:Y:S01]  /*dbc0*/  LDSM.16.M88.4 R124, [R207] ;  /* 0x00000000cf7c783b */ /* 0x000fe20000000200 */
[C---:B------:R-:W-:Y:S07]  /*dbd0*/  HMMA.16816.F32.BF16 R16, R120.reuse, R18, RZ ;  /* 0x000000127810723c */ /* 0x040fee00000418ff */
[----:B------:R-:W-:Y:S01]  /*dbe0*/  LDSM.16.M88.4 R128, [R206] ;  /* 0x00000000ce80783b */ /* 0x000fe20000000200 */
[C---:B---3--:R-:W-:Y:S07]  /*dbf0*/  HMMA.16816.F32.BF16 R20, R120.reuse, R24, RZ ;  /* 0x000000187814723c */ /* 0x048fee00000418ff */
[----:B------:R-:W-:Y:S01]  /*dc00*/  LDSM.16.M88.4 R132, [R205] ;  /* 0x00000000cd84783b */ /* 0x000fe20000000200 */
[C---:B------:R-:W-:Y:S07]  /*dc10*/  HMMA.16816.F32.BF16 R24, R120.reuse, R26, RZ ;  /* 0x0000001a7818723c */ /* 0x040fee00000418ff */
[----:B------:R-:W-:Y:S01]  /*dc20*/  LDSM.16.M88.4 R136, [R204] ;  /* 0x00000000cc88783b */ /* 0x000fe20000000200 */
[C---:B----4-:R-:W-:Y:S07]  /*dc30*/  HMMA.16816.F32.BF16 R28, R120.reuse, R32, RZ ;  /* 0x00000020781c723c */ /* 0x050fee00000418ff */
[----:B------:R-:W1:Y:S01]  /*dc40*/  SHFL.IDX PT, R156, R45, RZ, 0x181f ;  /* 0x00181fff2d9c7589 */ /* 0x000e6200000e0000 */
[C---:B------:R-:W-:Y:S07]  /*dc50*/  HMMA.16816.F32.BF16 R32, R120.reuse, R34, RZ ;  /* 0x000000227820723c */ /* 0x040fee00000418ff */
[----:B------:R-:W2:Y:S01]  /*dc60*/  SHFL.IDX PT, R44, R149, RZ, 0x181f ;  /* 0x00181fff952c7589 */ /* 0x000ea200000e0000 */
[C---:B-----5:R-:W-:Y:S07]  /*dc70*/  HMMA.16816.F32.BF16 R36, R120.reuse, R40, RZ ;  /* 0x000000287824723c */ /* 0x060fee00000418ff */
[----:B------:R-:W3:Y:S01]  /*dc80*/  SHFL.IDX PT, R148, R45, 0x2, 0x181f ;  /* 0x00581f002d947f89 */ /* 0x000ee200000e0000 */
[C---:B------:R-:W-:Y:S07]  /*dc90*/  HMMA.16816.F32.BF16 R40, R120.reuse, R42, RZ ;  /* 0x0000002a7828723c */ /* 0x040fee00000418ff */
[----:B------:R4:W5:Y:S01]  /*dca0*/  SHFL.IDX PT, R160, R45, 0x1, 0x181f ;  /* 0x00381f002da07f89 */ /* 0x00096200000e0000 */
[C---:B-1----:R-:W-:Y:S04]  /*dcb0*/  IADD3 R154, P2, R156.reuse, R231, RZ ;  /* 0x000000e79c9a7210 */ /* 0x042fe80007f5e0ff */
[-C--:B------:R-:W-:Y:S02]  /*dcc0*/  IADD3 R156, P0, R156, R230.reuse, RZ ;  /* 0x000000e69c9c7210 */ /* 0x080fe40007f1e0ff */
[C---:B--2---:R-:W-:Y:S01]  /*dcd0*/  IADD3.X R155, R44.reuse, R169, RZ, P2, !PT ;  /* 0x000000a92c9b7210 */ /* 0x044fe200017fe4ff */
[----:B------:R-:W1:Y:S01]  /*dce0*/  SHFL.IDX PT, R0, R149, 0x1, 0x181f ;  /* 0x00381f0095007f89 */ /* 0x000e6200000e0000 */
[----:B------:R-:W-:Y:S02]  /*dcf0*/  IADD3.X R157, R44, R233, RZ, P0, !PT ;  /* 0x000000e92c9d7210 */ /* 0x000fe400007fe4ff */
[-C--:B---3--:R-:W-:Y:S05]  /*dd00*/  IADD3 R162, P2, R148, R231.reuse, RZ ;  /* 0x000000e794a27210 */ /* 0x088fea0007f5e0ff */
[----:B------:R-:W-:Y:S01]  /*dd10*/  LDSM.16.M88.4 R140, [R203] ;  /* 0x00000000cb8c783b */ /* 0x000fe20000000200 */
[C---:B----4-:R-:W-:Y:S01]  /*dd20*/  HMMA.16816.F32.BF16 R44, R120.reuse, R48, RZ ;  /* 0x00000030782c723c */ /* 0x050fe200000418ff */
[C---:B-----5:R-:W-:Y:S06]  /*dd30*/  IADD3 R152, P0, R160.reuse, R231, RZ ;  /* 0x000000e7a0987210 */ /* 0x060fec0007f1e0ff */
[----:B------:R-:W-:Y:S01]  /*dd40*/  @!PT LDS RZ, [RZ] ;  /* 0x00000000fffff984 */ /* 0x000fe20000000800 */
[----:B------:R-:W-:Y:S01]  /*dd50*/  @!PT LDS RZ, [RZ] ;  /* 0x00000000fffff984 */ /* 0x000fe20000000800 */
[----:B------:R-:W-:Y:S01]  /*dd60*/  @!PT LDS RZ, [RZ] ;  /* 0x00000000fffff984 */ /* 0x000fe20000000800 */
[----:B------:R2:W-:Y:S01]  /*dd70*/  LDGSTS.E.BYPASS.LTC128B.128 [R226], [R154.64], !P4 ;  /* 0x000000009ae27fae */ /* 0x0005e2000e101d4e */
[-C--:B------:R-:W-:Y:S01]  /*dd80*/  IADD3 R160, P5, R160, R230.reuse, RZ ;  /* 0x000000e6a0a07210 */ /* 0x080fe20007fbe0ff */
[----:B------:R-:W-:Y:S06]  /*dd90*/  HMMA.16816.F32.BF16 R48, R120, R50, RZ ;  /* 0x000000327830723c */ /* 0x000fec00000418ff */
[----:B------:R3:W-:Y:S01]  /*dda0*/  LDGSTS.E.BYPASS.LTC128B.128 [R225], [R156.64], !P3 ;  /* 0x000000009ce17fae */ /* 0x0007e2000d901d4e */
[C---:B-1----:R-:W-:Y:S02]  /*ddb0*/  IADD3.X R153, R0.reuse, R169, RZ, P0, !PT ;  /* 0x000000a900997210 */ /* 0x042fe400007fe4ff */
[----:B------:R-:W-:Y:S01]  /*ddc0*/  IADD3.X R161, R0, R233, RZ, P5, !PT ;  /* 0x000000e900a17210 */ /* 0x000fe20002ffe4ff */
[C---:B------:R-:W-:Y:S04]  /*ddd0*/  HMMA.16816.F32.BF16 R4, R144.reuse, R116, R4 ;  /* 0x000000749004723c */ /* 0x040fe80000041804 */
[----:B------:R2:W-:Y:S01]  /*dde0*/  LDGSTS.E.BYPASS.LTC128B.128 [R224], [R152.64], !P4 ;  /* 0x0000000098e07fae */ /* 0x0005e2000e101d4e */
[----:B------:R-:W-:Y:S03]  /*ddf0*/  IADD3 R164, P0, R148, R230, RZ ;  /* 0x000000e694a47210 */ /* 0x000fe60007f1e0ff */
[C---:B------:R-:W-:Y:S04]  /*de00*/  HMMA.16816.F32.BF16 R8, R144.reuse, R118, R8 ;  /* 0x000000769008723c */ /* 0x040fe80000041808 */
[----:B------:R-:W1:Y:S04]  /*de10*/  SHFL.IDX PT, R150, R149, 0x2, 0x181f ;  /* 0x00581f0095967f89 */ /* 0x000e6800000e0000 */
[C---:B------:R-:W-:Y:S04]  /*de20*/  HMMA.16816.F32.BF16 R12, R144.reuse, R124, R12 ;  /* 0x0000007c900c723c */ /* 0x040fe8000004180c */
[----:B------:R4:W-:Y:S04]  /*de30*/  LDGSTS.E.BYPASS.LTC128B.128 [R223], [R160.64], !P3 ;  /* 0x00000000a0df7fae */ /* 0x0009e8000d901d4e */
[C---:B------:R-:W-:Y:S08]  /*de40*/  HMMA.16816.F32.BF16 R16, R144.reuse, R126, R16 ;  /* 0x0000007e9010723c */ /* 0x040ff00000041810 */
[C---:B------:R-:W-:Y:S04]  /*de50*/  HMMA.16816.F32.BF16 R20, R144.reuse, R128, R20 ;  /* 0x000000809014723c */ /* 0x040fe80000041814 */
[C---:B-1----:R-:W-:Y:S02]  /*de60*/  IADD3.X R163, R150.reuse, R169, RZ, P2, !PT ;  /* 0x000000a996a37210 */ /* 0x042fe400017fe4ff */
[----:B------:R-:W-:Y:S02]  /*de70*/  IADD3.X R165, R150, R233, RZ, P0, !PT ;  /* 0x000000e996a57210 */ /* 0x000fe400007fe4ff */
[C---:B------:R-:W-:Y:S01]  /*de80*/  HMMA.16816.F32.BF16 R24, R144.reuse, R130, R24 ;  /* 0x000000829018723c */ /* 0x040fe20000041818 */
[----:B------:R4:W-:Y:S02]  /*de90*/  LDGSTS.E.BYPASS.LTC128B.128 [R226+0x2000], [R162.64], !P4 ;  /* 0x02000000a2e27fae */ /* 0x0009e4000e101d4e */
[----:B------:R-:W-:Y:S05]  /*dea0*/  ISETP.GT.AND P0, PT, R168, R215, PT ;  /* 0x000000d7a800720c */ /* 0x000fea0003f04270 */
[C---:B------:R-:W-:Y:S01]  /*deb0*/  HMMA.16816.F32.BF16 R28, R144.reuse, R132, R28 ;  /* 0x00000084901c723c */ /* 0x040fe2000004181c */
[----:B------:R1:W-:Y:S07]  /*dec0*/  LDGSTS.E.BYPASS.LTC128B.128 [R226+0x5000], [R164.64], !P3 ;  /* 0x05000000a4e27fae */ /* 0x0003ee000d901d4e */
[C---:B------:R-:W-:Y:S01]  /*ded0*/  HMMA.16816.F32.BF16 R32, R144.reuse, R134, R32 ;  /* 0x000000869020723c */ /* 0x040fe20000041820 */
[----:B------:R-:W5:Y:S07]  /*dee0*/  LDSM.16.M88.4 R148, [R211+0x8100] ;  /* 0x00810000d394783b */ /* 0x000f6e0000000200 */
[C---:B------:R-:W-:Y:S01]  /*def0*/  HMMA.16816.F32.BF16 R36, R144.reuse, R136, R36 ;  /* 0x000000889024723c */ /* 0x040fe20000041824 */
[----:B------:R-:W0:Y:S07]  /*df00*/  LDGDEPBAR ;  /* 0x00000000000079af */ /* 0x000e2e0000000000 */
[C---:B------:R-:W-:Y:S01]  /*df10*/  HMMA.16816.F32.BF16 R40, R144.reuse, R138, R40 ;  /* 0x0000008a9028723c */ /* 0x040fe20000041828 */
[----:B------:R-:W1:Y:S07]  /*df20*/  LDSM.16.M88.4 R116, [R211+0x8900] ;  /* 0x00890000d374783b */ /* 0x000e6e0000000200 */
[C---:B------:R-:W-:Y:S01]  /*df30*/  HMMA.16816.F32.BF16 R44, R144.reuse, R140, R44 ;  /* 0x0000008c902c723c */ /* 0x040fe2000004182c */
[----:B------:R-:W1:Y:S07]  /*df40*/  LDSM.16.M88.4 R124, [R211+0x9100] ;  /* 0x00910000d37c783b */ /* 0x000e6e0000000200 */
[----:B------:R-:W-:Y:S01]  /*df50*/  HMMA.16816.F32.BF16 R48, R144, R142, R48 ;  /* 0x0000008e9030723c */ /* 0x000fe20000041830 */
[----:B--2---:R-:W2:Y:S07]  /*df60*/  LDSM.16.M88.4 R152, [R211+0x9900] ;  /* 0x00990000d398783b */ /* 0x004eae0000000200 */
[C---:B-----5:R-:W-:Y:S01]  /*df70*/  HMMA.16816.F32.BF16 R4, R172.reuse, R148, R4 ;  /* 0x00000094ac04723c */ /* 0x060fe20000041804 */
[----:B---3--:R-:W3:Y:S07]  /*df80*/  LDSM.16.M88.4 R156, [R211+0xa100] ;  /* 0x00a10000d39c783b */ /* 0x008eee0000000200 */
[C---:B------:R-:W-:Y:S01]  /*df90*/  HMMA.16816.F32.BF16 R8, R172.reuse, R150, R8 ;  /* 0x00000096ac08723c */ /* 0x040fe20000041808 */
[----:B----4-:R-:W4:Y:S07]  /*dfa0*/  LDSM.16.M88.4 R160, [R211+0xa900] ;  /* 0x00a90000d3a0783b */ /* 0x010f2e0000000200 */
[C---:B-1----:R-:W-:Y:S01]  /*dfb0*/  HMMA.16816.F32.BF16 R12, R172.reuse, R116, R12 ;  /* 0x00000074ac0c723c */ /* 0x042fe2000004180c */
[----:B------:R-:W1:Y:S07]  /*dfc0*/  LDSM.16.M88.4 R128, [R202] ;  /* 0x00000000ca80783b */ /* 0x000e6e0000000200 */
[C---:B------:R-:W-:Y:S01]  /*dfd0*/  HMMA.16816.F32.BF16 R16, R172.reuse, R118, R16 ;  /* 0x00000076ac10723c */ /* 0x040fe20000041810 */
[----:B------:R-:W5:Y:S07]  /*dfe0*/  LDSM.16.M88.4 R132, [R202+0x800] ;  /* 0x00080000ca84783b */ /* 0x000f6e0000000200 */
[C---:B------:R-:W-:Y:S01]  /*dff0*/  HMMA.16816.F32.BF16 R20, R172.reuse, R124, R20 ;  /* 0x0000007cac14723c */ /* 0x040fe20000041814 */
[----:B------:R-:W1:Y:S07]  /*e000*/  LDSM.16.M88.4 R136, [R202+0x1000] ;  /* 0x00100000ca88783b */ /* 0x000e6e0000000200 */
[C---:B------:R-:W-:Y:S01]  /*e010*/  HMMA.16816.F32.BF16 R24, R172.reuse, R126, R24 ;  /* 0x0000007eac18723c */ /* 0x040fe20000041818 */
[----:B------:R-:W1:Y:S07]  /*e020*/  LDSM.16.M88.4 R140, [R202+0x1800] ;  /* 0x00180000ca8c783b */ /* 0x000e6e0000000200 */
[C---:B--2---:R-:W-:Y:S01]  /*e030*/  HMMA.16816.F32.BF16 R28, R172.reuse, R152, R28 ;  /* 0x00000098ac1c723c */ /* 0x044fe2000004181c */
[----:B------:R-:W2:Y:S07]  /*e040*/  LDSM.16.M88.4 R148, [R202+0x2000] ;  /* 0x00200000ca94783b */ /* 0x000eae0000000200 */
[C---:B------:R-:W-:Y:S01]  /*e050*/  HMMA.16816.F32.BF16 R32, R172.reuse, R154, R32 ;  /* 0x0000009aac20723c */ /* 0x040fe20000041820 */
[----:B------:R-:W2:Y:S07]  /*e060*/  LDSM.16.M88.4 R116, [R202+0x2800] ;  /* 0x00280000ca74783b */ /* 0x000eae0000000200 */
[C---:B---3--:R-:W-:Y:S01]  /*e070*/  HMMA.16816.F32.BF16 R36, R172.reuse, R156, R36 ;  /* 0x0000009cac24723c */ /* 0x048fe20000041824 */
[----:B------:R-:W3:Y:S07]  /*e080*/  LDSM.16.M88.4 R124, [R214+0xb100] ;  /* 0x00b10000d67c783b */ /* 0x000eee0000000200 */
[C---:B------:R-:W-:Y:S01]  /*e090*/  HMMA.16816.F32.BF16 R40, R172.reuse, R158, R40 ;  /* 0x0000009eac28723c */ /* 0x040fe20000041828 */
[----:B------:R-:W2:Y:S07]  /*e0a0*/  LDSM.16.M88.4 R152, [R214+0xb900] ;  /* 0x00b90000d698783b */ /* 0x000eae0000000200 */
[C---:B----4-:R-:W-:Y:S01]  /*e0b0*/  HMMA.16816.F32.BF16 R44, R172.reuse, R160, R44 ;  /* 0x000000a0ac2c723c */ /* 0x050fe2000004182c */
[----:B------:R-:W4:Y:S07]  /*e0c0*/  LDSM.16.M88.4 R156, [R214+0xc100] ;  /* 0x00c10000d69c783b */ /* 0x000f2e0000000200 */
[----:B------:R-:W-:Y:S01]  /*e0d0*/  HMMA.16816.F32.BF16 R48, R172, R162, R48 ;  /* 0x000000a2ac30723c */ /* 0x000fe20000041830 */
[----:B------:R-:W2:Y:S07]  /*e0e0*/  LDSM.16.M88.4 R160, [R214+0xc900] ;  /* 0x00c90000d6a0783b */ /* 0x000eae0000000200 */
[C---:B-1----:R-:W-:Y:S01]  /*e0f0*/  HMMA.16816.F32.BF16 R4, R176.reuse, R128, R4 ;  /* 0x00000080b004723c */ /* 0x042fe20000041804 */
[----:B------:R-:W-:Y:S07]  /*e100*/  LDSM.16.M88.4 R164, [R211+0xd900] ;  /* 0x00d90000d3a4783b */ /* 0x000fee0000000200 */
[C---:B------:R-:W-:Y:S01]  /*e110*/  HMMA.16816.F32.BF16 R8, R176.reuse, R130, R8 ;  /* 0x00000082b008723c */ /* 0x040fe20000041808 */
[----:B------:R-:W1:Y:S07]  /*e120*/  LDSM.16.M88.4 R128, [R214+0xd100] ;  /* 0x00d10000d680783b */ /* 0x000e6e0000000200 */
[C---:B-----5:R-:W-:Y:S08]  /*e130*/  HMMA.16816.F32.BF16 R12, R176.reuse, R132, R12 ;  /* 0x00000084b00c723c */ /* 0x060ff0000004180c */
[C---:B------:R-:W-:Y:S01]  /*e140*/  HMMA.16816.F32.BF16 R16, R176.reuse, R134, R16 ;  /* 0x00000086b010723c */ /* 0x040fe20000041810 */
[----:B------:R-:W5:Y:S07]  /*e150*/  LDSM.16.M88.4 R132, [R214+0xd900] ;  /* 0x00d90000d684783b */ /* 0x000f6e0000000200 */
[C---:B------:R-:W-:Y:S08]  /*e160*/  HMMA.16816.F32.BF16 R20, R176.reuse, R136, R20 ;  /* 0x00000088b014723c */ /* 0x040ff00000041814 */
[C---:B------:R-:W-:Y:S01]  /*e170*/  HMMA.16816.F32.BF16 R24, R176.reuse, R138, R24 ;  /* 0x0000008ab018723c */ /* 0x040fe20000041818 */
[----:B------:R-:W1:Y:S07]  /*e180*/  LDSM.16.M88.4 R136, [R201] ;  /* 0x00000000c988783b */ /* 0x000e6e0000000200 */
[C---:B------:R-:W-:Y:S08]  /*e190*/  HMMA.16816.F32.BF16 R28, R176.reuse, R140, R28 ;  /* 0x0000008cb01c723c */ /* 0x040ff0000004181c */
[C---:B------:R-:W-:Y:S01]  /*e1a0*/  HMMA.16816.F32.BF16 R32, R176.reuse, R142, R32 ;  /* 0x0000008eb020723c */ /* 0x040fe20000041820 */
[----:B------:R-:W1:Y:S07]  /*e1b0*/  LDSM.16.M88.4 R140, [R200] ;  /* 0x00000000c88c783b */ /* 0x000e6e0000000200 */
[C---:B--2---:R-:W-:Y:S08]  /*e1c0*/  HMMA.16816.F32.BF16 R36, R176.reuse, R148, R36 ;  /* 0x00000094b024723c */ /* 0x044ff00000041824 */
[C---:B------:R-:W-:Y:S01]  /*e1d0*/  HMMA.16816.F32.BF16 R40, R176.reuse, R150, R40 ;  /* 0x00000096b028723c */ /* 0x040fe20000041828 */
[----:B------:R-:W-:Y:S07]  /*e1e0*/  LDSM.16.M88.4 R148, [R197] ;  /* 0x00000000c594783b */ /* 0x000fee0000000200 */
[C---:B------:R-:W-:Y:S08]  /*e1f0*/  HMMA.16816.F32.BF16 R44, R176.reuse, R116, R44 ;  /* 0x00000074b02c723c */ /* 0x040ff0000004182c */
[----:B------:R-:W-:Y:S01]  /*e200*/  HMMA.16816.F32.BF16 R48, R176, R118, R48 ;  /* 0x00000076b030723c */ /* 0x000fe20000041830 */
[----:B------:R-:W2:Y:S07]  /*e210*/  LDSM.16.M88.4 R116, [R199] ;  /* 0x00000000c774783b */ /* 0x000eae0000000200 */
[C---:B---3--:R-:W-:Y:S08]  /*e220*/  HMMA.16816.F32.BF16 R4, R180.reuse, R124, R4 ;  /* 0x0000007cb404723c */ /* 0x048ff00000041804 */
[C---:B------:R-:W-:Y:S01]  /*e230*/  HMMA.16816.F32.BF16 R8, R180.reuse, R126, R8 ;  /* 0x0000007eb408723c */ /* 0x040fe20000041808 */
[----:B------:R-:W3:Y:S07]  /*e240*/  LDSM.16.M88.4 R124, [R198] ;  /* 0x00000000c67c783b */ /* 0x000eee0000000200 */
[C---:B------:R-:W-:Y:S08]  /*e250*/  HMMA.16816.F32.BF16 R12, R180.reuse, R152, R12 ;  /* 0x00000098b40c723c */ /* 0x040ff0000004180c */
[C---:B------:R-:W-:Y:S01]  /*e260*/  HMMA.16816.F32.BF16 R16, R180.reuse, R154, R16 ;  /* 0x0000009ab410723c */ /* 0x040fe20000041810 */
[----:B------:R-:W2:Y:S07]  /*e270*/  LDSM.16.M88.4 R152, [R196] ;  /* 0x00000000c498783b */ /* 0x000eae0000000200 */
[C---:B----4-:R-:W-:Y:S08]  /*e280*/  HMMA.16816.F32.BF16 R20, R180.reuse, R156, R20 ;  /* 0x0000009cb414723c */ /* 0x050ff00000041814 */
[C---:B------:R-:W-:Y:S01]  /*e290*/  HMMA.16816.F32.BF16 R24, R180.reuse, R158, R24 ;  /* 0x0000009eb418723c */ /* 0x040fe20000041818 */
[----:B------:R-:W4:Y:S07]  /*e2a0*/  LDSM.16.M88.4 R156, [R211+0xb100] ;  /* 0x00b10000d39c783b */ /* 0x000f2e0000000200 */
[C---:B------:R-:W-:Y:S08]  /*e2b0*/  HMMA.16816.F32.BF16 R28, R180.reuse, R160, R28 ;  /* 0x000000a0b41c723c */ /* 0x040ff0000004181c */
[C---:B------:R-:W-:Y:S01]  /*e2c0*/  HMMA.16816.F32.BF16 R32, R180.reuse, R162, R32 ;  /* 0x000000a2b420723c */ /* 0x040fe20000041820 */
[----:B------:R-:W-:Y:S07]  /*e2d0*/  LDSM.16.M88.4 R160, [R211+0xd100] ;  /* 0x00d10000d3a0783b */ /* 0x000fee0000000200 */
[C---:B-1----:R-:W-:Y:S08]  /*e2e0*/  HMMA.16816.F32.BF16 R36, R180.reuse, R128, R36 ;  /* 0x00000080b424723c */ /* 0x042ff00000041824 */
[C---:B------:R-:W-:Y:S01]  /*e2f0*/  HMMA.16816.F32.BF16 R40, R180.reuse, R130, R40 ;  /* 0x00000082b428723c */ /* 0x040fe20000041828 */
[----:B------:R-:W1:Y:S07]  /*e300*/  LDSM.16.M88.4 R128, [R211+0xb900] ;  /* 0x00b90000d380783b */ /* 0x000e6e0000000200 */
[C---:B-----5:R-:W-:Y:S08]  /*e310*/  HMMA.16816.F32.BF16 R44, R180.reuse, R132, R44 ;  /* 0x00000084b42c723c */ /* 0x060ff0000004182c */
[----:B------:R-:W-:Y:S01]  /*e320*/  HMMA.16816.F32.BF16 R48, R180, R134, R48 ;  /* 0x00000086b430723c */ /* 0x000fe20000041830 */
[----:B------:R-:W5:Y:S07]  /*e330*/  LDSM.16.M88.4 R132, [R211+0xc100] ;  /* 0x00c10000d384783b */ /* 0x000f6e0000000200 */
[C---:B------:R-:W-:Y:S08]  /*e340*/  HMMA.16816.F32.BF16 R4, R184.reuse, R136, R4 ;  /* 0x00000088b804723c */ /* 0x040ff00000041804 */
[C---:B------:R-:W-:Y:S01]  /*e350*/  HMMA.16816.F32.BF16 R8, R184.reuse, R138, R8 ;  /* 0x0000008ab808723c */ /* 0x040fe20000041808 */
[----:B------:R-:W1:Y:S07]  /*e360*/  LDSM.16.M88.4 R136, [R211+0xc900] ;  /* 0x00c90000d388783b */ /* 0x000e6e0000000200 */
[C---:B------:R-:W-:Y:S08]  /*e370*/  HMMA.16816.F32.BF16 R12, R184.reuse, R140, R12 ;  /* 0x0000008cb80c723c */ /* 0x040ff0000004180c */
[C---:B------:R-:W-:Y:S01]  /*e380*/  HMMA.16816.F32.BF16 R16, R184.reuse, R142, R16 ;  /* 0x0000008eb810723c */ /* 0x040fe20000041810 */
[----:B------:R-:W1:Y:S07]  /*e390*/  LDSM.16.M88.4 R140, [R202+0x3000] ;  /* 0x00300000ca8c783b */ /* 0x000e6e0000000200 */
[C---:B--2---:R-:W-:Y:S08]  /*e3a0*/  HMMA.16816.F32.BF16 R20, R184.reuse, R116, R20 ;  /* 0x00000074b814723c */ /* 0x044ff00000041814 */
[C---:B------:R-:W-:Y:S01]  /*e3b0*/  HMMA.16816.F32.BF16 R24, R184.reuse, R118, R24 ;  /* 0x00000076b818723c */ /* 0x040fe20000041818 */
[----:B------:R-:W2:Y:S07]  /*e3c0*/  LDSM.16.M88.4 R116, [R202+0x3800] ;  /* 0x00380000ca74783b */ /* 0x000eae0000000200 */
        /* <DEDUP_REMOVED lines=8> */
[C---:B-1----:R-:W-:Y:S08]  /*e450*/  HMMA.16816.F32.BF16 R12, R188.reuse, R128, R12 ;  /* 0x00000080bc0c723c */ /* 0x042ff0000004180c */
[C---:B------:R-:W-:Y:S08]  /*e460*/  HMMA.16816.F32.BF16 R16, R188.reuse, R130, R16 ;  /* 0x00000082bc10723c */ /* 0x040ff00000041810 */
        /* <DEDUP_REMOVED lines=10> */
[C---:B--2---:R-:W-:Y:S08]  /*e510*/  HMMA.16816.F32.BF16 R12, R192.reuse, R116, R12 ;  /* 0x00000074c00c723c */ /* 0x044ff0000004180c */
[----:B------:R-:W-:Y:S01]  /*e520*/  FMUL.FTZ R0, R4, c[0x0][0x320] ;  /* 0x0000c80004007a20 */ /* 0x000fe20000410000 */
[C---:B------:R-:W-:Y:S03]  /*e530*/  HMMA.16816.F32.BF16 R16, R192.reuse, R118, R16 ;  /* 0x00000076c010723c */ /* 0x040fe60000041810 */
[----:B------:R-:W-:Y:S02]  /*e540*/  FMUL.FTZ R126, R5, c[0x0][0x320] ;  /* 0x0000c800057e7a20 */ /* 0x000fe40000410000 */
[----:B------:R-:W1:Y:S01]  /*e550*/  MUFU.TANH R0, R0 ;  /* 0x0000000000007308 */ /* 0x000e620000002400 */
[----:B------:R-:W-:Y:S02]  /*e560*/  FMUL.FTZ R124, R6, c[0x0][0x320] ;  /* 0x0000c800067c7a20 */ /* 0x000fe40000410000 */
[----:B------:R-:W-:Y:S04]  /*e570*/  FMUL.FTZ R9, R9, c[0x0][0x320] ;  /* 0x0000c80009097a20 */ /* 0x000fe80000410000 */
[----:B------:R-:W-:Y:S02]  /*e580*/  FMUL.FTZ R10, R10, c[0x0][0x320] ;  /* 0x0000c8000a0a7a20 */ /* 0x000fe40000410000 */
[----:B------:R-:W-:Y:S01]  /*e590*/  FMUL.FTZ R11, R11, c[0x0][0x320] ;  /* 0x0000c8000b0b7a20 */ /* 0x000fe20000410000 */
[----:B------:R-:W2:Y:S01]  /*e5a0*/  MUFU.TANH R128, R9 ;  /* 0x0000000900807308 */ /* 0x000ea20000002400 */
[----:B------:R-:W-:Y:S02]  /*e5b0*/  FMUL.FTZ R125, R7, c[0x0][0x320] ;  /* 0x0000c800077d7a20 */ /* 0x000fe40000410000 */
[----:B------:R-:W3:Y:S01]  /*e5c0*/  LDSM.16.M88.4 R4, [R202+0x4000] ;  /* 0x00400000ca04783b */ /* 0x000ee20000000200 */
[----:B------:R-:W-:Y:S02]  /*e5d0*/  FMUL.FTZ R127, R8, c[0x0][0x320] ;  /* 0x0000c800087f7a20 */ /* 0x000fe40000410000 */
[----:B------:R-:W-:Y:S02]  /*e5e0*/  FMUL.FTZ R118, R12, c[0x0][0x320] ;  /* 0x0000c8000c767a20 */ /* 0x000fe40000410000 */
[----:B------:R-:W-:Y:S02]  /*e5f0*/  FMUL.FTZ R12, R13, c[0x0][0x320] ;  /* 0x0000c8000d0c7a20 */ /* 0x000fe40000410000 */
[----:B------:R-:W4:Y:S01]  /*e600*/  MUFU.TANH R116, R10 ;  /* 0x0000000a00747308 */ /* 0x000f220000002400 */
[----:B------:R-:W-:Y:S02]  /*e610*/  FMUL.FTZ R163, R14, c[0x0][0x320] ;  /* 0x0000c8000ea37a20 */ /* 0x000fe40000410000 */
[----:B------:R-:W-:Y:S02]  /*e620*/  FMUL.FTZ R13, R16, c[0x0][0x320] ;  /* 0x0000c800100d7a20 */ /* 0x000fe40000410000 */
[----:B------:R-:W-:Y:S02]  /*e630*/  FMUL.FTZ R14, R17, c[0x0][0x320] ;  /* 0x0000c800110e7a20 */ /* 0x000fe40000410000 */
[----:B------:R-:W-:Y:S02]  /*e640*/  FMUL.FTZ R15, R15, c[0x0][0x320] ;  /* 0x0000c8000f0f7a20 */ /* 0x000fe40000410000 */
[----:B------:R-:W-:Y:S01]  /*e650*/  FMUL.FTZ R18, R18, c[0x0][0x320] ;  /* 0x0000c80012127a20 */ /* 0x000fe20000410000 */
[----:B------:R5:W1:Y:S01]  /*e660*/  MUFU.TANH R117, R11 ;  /* 0x0000000b00757308 */ /* 0x000a620000002400 */
[----:B------:R-:W-:Y:S09]  /*e670*/  FMUL.FTZ R19, R19, c[0x0][0x320] ;  /* 0x0000c80013137a20 */ /* 0x000ff20000410000 */
[----:B------:R-:W1:Y:S10]  /*e680*/  MUFU.TANH R126, R126 ;  /* 0x0000007e007e7308 */ /* 0x000e740000002400 */
[----:B------:R-:W1:Y:S01]  /*e690*/  MUFU.TANH R124, R124 ;  /* 0x0000007c007c7308 */ /* 0x000e620000002400 */
[C---:B---3--:R-:W-:Y:S01]  /*e6a0*/  HMMA.16816.F32.BF16 R20, R192.reuse, R4, R20 ;  /* 0x00000004c014723c */ /* 0x048fe20000041814 */
[----:B-----5:R-:W3:Y:S08]  /*e6b0*/  LDSM.16.M88.4 R8, [R202+0x4800] ;  /* 0x00480000ca08783b */ /* 0x020ef00000000200 */
[----:B------:R-:W1:Y:S01]  /*e6c0*/  MUFU.TANH R125, R125 ;  /* 0x0000007d007d7308 */ /* 0x000e620000002400 */
[C---:B------:R-:W-:Y:S01]  /*e6d0*/  HMMA.16816.F32.BF16 R24, R192.reuse, R6, R24 ;  /* 0x00000006c018723c */ /* 0x040fe20000041818 */
[----:B------:R-:W5:Y:S08]  /*e6e0*/  LDSM.16.M88.4 R4, [R202+0x5000] ;  /* 0x00500000ca04783b */ /* 0x000f700000000200 */
[----:B------:R-:W1:Y:S05]  /*e6f0*/  MUFU.TANH R127, R127 ;  /* 0x0000007f007f7308 */ /* 0x000e6a0000002400 */
[----:B------:R-:W-:Y:S02]  /*e700*/  FMUL.FTZ R166, R20, c[0x0][0x320] ;  /* 0x0000c80014a67a20 */ /* 0x000fe40000410000 */
[----:B------:R-:W-:Y:S03]  /*e710*/  FMUL.FTZ R21, R21, c[0x0][0x320] ;  /* 0x0000c80015157a20 */ /* 0x000fe60000410000 */
[----:B------:R-:W1:Y:S01]  /*e720*/  MUFU.TANH R118, R118 ;  /* 0x0000007600767308 */ /* 0x000e620000002400 */
[----:B------:R-:W-:Y:S02]  /*e730*/  FMUL.FTZ R22, R22, c[0x0][0x320] ;  /* 0x0000c80016167a20 */ /* 0x000fe40000410000 */
[----:B------:R-:W-:Y:S02]  /*e740*/  FMUL.FTZ R23, R23, c[0x0][0x320] ;  /* 0x0000c80017177a20 */ /* 0x000fe40000410000 */
[----:B------:R-:W-:Y:S02]  /*e750*/  FMUL.FTZ R158, R24, c[0x0][0x320] ;  /* 0x0000c800189e7a20 */ /* 0x000fe40000410000 */
[----:B------:R-:W-:Y:S02]  /*e760*/  FMUL.FTZ R25, R25, c[0x0][0x320] ;  /* 0x0000c80019197a20 */ /* 0x000fe40000410000 */
[----:B------:R-:W-:Y:S01]  /*e770*/  FMUL.FTZ R26, R26, c[0x0][0x320] ;  /* 0x0000c8001a1a7a20 */ /* 0x000fe20000410000 */
[----:B------:R-:W1:Y:S01]  /*e780*/  MUFU.TANH R12, R12 ;  /* 0x0000000c000c7308 */ /* 0x000e620000002400 */
[----:B------:R-:W-:Y:S01]  /*e790*/  FMUL.FTZ R27, R27, c[0x0][0x320] ;  /* 0x0000c8001b1b7a20 */ /* 0x000fe20000410000 */
[C---:B---3--:R-:W-:Y:S08]  /*e7a0*/  HMMA.16816.F32.BF16 R28, R192.reuse, R8, R28 ;  /* 0x00000008c01c723c */ /* 0x048ff0000004181c */
[----:B------:R-:W3:Y:S01]  /*e7b0*/  MUFU.TANH R163, R163 ;  /* 0x000000a300a37308 */ /* 0x000ee20000002400 */
[C---:B------:R-:W-:Y:S01]  /*e7c0*/  HMMA.16816.F32.BF16 R32, R192.reuse, R10, R32 ;  /* 0x0000000ac020723c */ /* 0x040fe20000041820 */
[----:B------:R-:W1:Y:S01]  /*e7d0*/  LDSM.16.M88.4 R8, [R202+0x5800] ;  /* 0x00580000ca08783b */ /* 0x000e620000000200 */
[----:B------:R-:W-:Y:S07]  /*e7e0*/  DEPBAR.LE SB0, 0x0 ;  /* 0x000080000000791a */ /* 0x000fee0000000000 */
[----:B------:R1:W1:Y:S01]  /*e7f0*/  MUFU.TANH R151, R15 ;  /* 0x0000000f00977308 */ /* 0x0002620000002400 */
[----:B------:R-:W-:Y:S01]  /*e800*/  BAR.SYNC.DEFER_BLOCKING 0x0 ;  /* 0x0000000000007b1d */ /* 0x000fe20000010000 */
[C---:B-----5:R-:W-:Y:S05]  /*e810*/  HMMA.16816.F32.BF16 R36, R192.reuse, R4, R36 ;  /* 0x00000004c024723c */ /* 0x060fea0000041824 */
[----:B------:R-:W-:Y:S03]  /*e820*/  FMUL.FTZ R234, R28, c[0x0][0x320] ;  /* 0x0000c8001cea7a20 */ /* 0x000fe60000410000 */
[----:B------:R-:W2:Y:S01]  /*e830*/  MUFU.TANH R13, R13 ;  /* 0x0000000d000d7308 */ /* 0x000ea20000002400 */
[C---:B------:R-:W-:Y:S03]  /*e840*/  HMMA.16816.F32.BF16 R40, R192.reuse, R6, R40 ;  /* 0x00000006c028723c */ /* 0x040fe60000041828 */
[----:B------:R-:W-:Y:S02]  /*e850*/  FMUL.FTZ R29, R29, c[0x0][0x320] ;  /* 0x0000c8001d1d7a20 */ /* 0x000fe40000410000 */
[----:B------:R-:W-:Y:S02]  /*e860*/  FMUL.FTZ R236, R32, c[0x0][0x320] ;  /* 0x0000c80020ec7a20 */ /* 0x000fe40000410000 */
[----:B------:R-:W-:Y:S02]  /*e870*/  FMUL.FTZ R30, R30, c[0x0][0x320] ;  /* 0x0000c8001e1e7a20 */ /* 0x000fe40000410000 */
[----:B------:R-:W2:Y:S03]  /*e880*/  MUFU.TANH R14, R14 ;  /* 0x0000000e000e7308 */ /* 0x000ea60000002400 */
[----:B------:R-:W-:Y:S02]  /*e890*/  FMUL.FTZ R31, R31, c[0x0][0x320] ;  /* 0x0000c8001f1f7a20 */ /* 0x000fe40000410000 */
[----:B------:R-:W-:Y:S02]  /*e8a0*/  FMUL.FTZ R33, R33, c[0x0][0x320] ;  /* 0x0000c80021217a20 */ /* 0x000fe40000410000 */
[----:B------:R-:W-:Y:S02]  /*e8b0*/  FMUL.FTZ R232, R36, c[0x0][0x320] ;  /* 0x0000c80024e87a20 */ /* 0x000fe40000410000 */
[----:B------:R-:W-:Y:S01]  /*e8c0*/  FMUL.FTZ R34, R34, c[0x0][0x320] ;  /* 0x0000c80022227a20 */ /* 0x000fe20000410000 */
[----:B------:R2:W2:Y:S01]  /*e8d0*/  MUFU.TANH R153, R18 ;  /* 0x0000001200997308 */ /* 0x0004a20000002400 */
[----:B------:R-:W-:Y:S01]  /*e8e0*/  FMUL.FTZ R35, R35, c[0x0][0x320] ;  /* 0x0000c80023237a20 */ /* 0x000fe20000410000 */
[C---:B-1----:R-:W-:Y:S03]  /*e8f0*/  HMMA.16816.F32.BF16 R44, R192.reuse, R8, R44 ;  /* 0x00000008c02c723c */ /* 0x042fe6000004182c */
[----:B------:R-:W-:Y:S02]  /*e900*/  FMUL.FTZ R164, R40, c[0x0][0x320] ;  /* 0x0000c80028a47a20 */ /* 0x000fe40000410000 */
[----:B------:R-:W-:Y:S03]  /*e910*/  FMUL.FTZ R37, R37, c[0x0][0x320] ;  /* 0x0000c80025257a20 */ /* 0x000fe60000410000 */
        /* <DEDUP_REMOVED lines=17> */
[----:B------:R-:W-:Y:S09]  /*ea30*/  FMUL.FTZ R50, R50, c[0x0][0x320] ;  /* 0x0000c80032327a20 */ /* 0x000ff20000410000 */
        /* <DEDUP_REMOVED lines=28> */
[----:B------:R-:W1:Y:S01]  /*ec00*/  MUFU.TANH R4, R4 ;  /* 0x0000000400047308 */ /* 0x000e620000002400 */
[----:B------:R-:W-:-:S05]  /*ec10*/  @!P0 BRA `(.L_x_55) ;  /* 0x0000034000008947 */ /* 0x000fca0003800000 */
[----:B--234-:R-:W-:Y:S01]  /*ec20*/  PLOP3.LUT P2, PT, PT, PT, UP3, 0x80, 0x0 ;  /* 0x000000000000781c */ /* 0x01cfe20003f4f038 */
[----:B------:R-:W-:Y:S01]  /*ec30*/  IMAD R6, R168, 0x60, R220 ;  /* 0x00000060a8067824 */ /* 0x000fe200078e02dc */
[----:B------:R-:W-:Y:S01]  /*ec40*/  PLOP3.LUT P0, PT, PT, PT, UP3, 0x80, 0x0 ;  /* 0x000000000000781c */ /* 0x000fe20003f0f038 */
[----:B------:R-:W-:Y:S03]  /*ec50*/  IMAD.MOV.U32 R216, RZ, RZ, RZ ;  /* 0x000000ffffd87224 */ /* 0x000fe600078e00ff */
[----:B------:R-:W-:Y:S05]  /*ec60*/  IADD3 R217, R6, -0x60, R219 ;  /* 0xffffffa006d97810 */ /* 0x000fea0007ffe0db */
[----:B------:R-:W-:Y:S02]  /*ec70*/  IMAD.MOV.U32 R5, RZ, RZ, R217 ;  /* 0x000000ffff057224 */ /* 0x000fe400078e00d9 */
[----:B------:R-:W-:Y:S05]  /*ec80*/  @P2 IMAD.HI.U32 R8, R217, c[0x0][0x2bc], RZ ;  /* 0x0000af00d9082a27 */ /* 0x000fea00078e00ff */
[----:B------:R-:W-:Y:S04]  /*ec90*/  @P0 SHF.R.U32.HI R5, RZ, c[0x0][0x2c0], R8 ;  /* 0x0000b000ff050a19 */ /* 0x000fe80000011608 */
[C---:B------:R-:W-:Y:S04]  /*eca0*/  @!P1 IADD3 R9, P0, R5.reuse, UR12, RZ ;  /* 0x0000000c05099c10 */ /* 0x040fe8000ff1e0ff */
[----:B------:R-:W-:Y:S02]  /*ecb0*/  @!P1 LEA.HI.X.SX32 R8, R5, UR7, 0x1, P0 ;  /* 0x0000000705089c11 */ /* 0x000fe400080f0eff */
[C---:B------:R-:W-:Y:S04]  /*ecc0*/  @!P1 LEA R6, P0, R9.reuse, c[0x0][0x2a0], 0x2 ;  /* 0x0000a80009069a11 */ /* 0x040fe800078010ff */
[----:B------:R-:W-:Y:S01]  /*ecd0*/  @!P1 LEA.HI.X R7, R9, c[0x0][0x2a4], R8, 0x2, P0 ;  /* 0x0000a90009079a11 */ /* 0x000fe200000f1408 */
[----:B------:R-:W-:Y:S04]  /*ece0*/  IMAD.MOV R8, RZ, RZ, -R5 ;  /* 0x000000ffff087224 */ /* 0x000fe800078e0a05 */
[----:B------:R2:W3:Y:S01]  /*ecf0*/  @!P1 LDG.E R216, [R6.64] ;  /* 0x0000000e06d89981 */ /* 0x0004e2000c1e1900 */
[----:B------:R-:W-:Y:S05]  /*ed00*/  IMAD R217, R8, c[0x0][0x2b8], R217 ;  /* 0x0000ae0008d97a24 */ /* 0x000fea00078e02d9 */
[----:B------:R-:W-:Y:S05]  /*ed10*/  SHF.R.S32.HI R5, RZ, 0x1f, R217 ;  /* 0x0000001fff057819 */ /* 0x000fea00000114d9 */
        /* <DEDUP_REMOVED lines=12> */
[----:B------:R-:W2:Y:S04]  /*ede0*/  SHFL.IDX PT, R9, R24, RZ, 0x181f ;  /* 0x00181fff18097589 */ /* 0x000ea800000e0000 */
[----:B------:R-:W3:Y:S04]  /*edf0*/  SHFL.IDX PT, R10, R15, RZ, 0x181f ;  /* 0x00181fff0f0a7589 */ /* 0x000ee800000e0000 */
[----:B------:R-:W4:Y:S04]  /*ee00*/  SHFL.IDX PT, R7, R24, 0x1, 0x181f ;  /* 0x00381f0018077f89 */ /* 0x000f2800000e0000 */
[----:B------:R-:W5:Y:S04]  /*ee10*/  SHFL.IDX PT, R8, R15, 0x1, 0x181f ;  /* 0x00381f000f087f89 */ /* 0x000f6800000e0000 */
[----:B------:R-:W1:Y:S04]  /*ee20*/  SHFL.IDX PT, R5, R24, 0x2, 0x181f ;  /* 0x00581f0018057f89 */ /* 0x000e6800000e0000 */
[----:B------:R-:W1:Y:S01]  /*ee30*/  SHFL.IDX PT, R6, R15, 0x2, 0x181f ;  /* 0x00581f000f067f89 */ /* 0x000e6200000e0000 */
[CC--:B--2---:R-:W-:Y:S05]  /*ee40*/  IADD3 R16, P0, R9.reuse, R231.reuse, RZ ;  /* 0x000000e709107210 */ /* 0x0c4fea0007f1e0ff */
[C---:B---3--:R-:W-:Y:S01]  /*ee50*/  IMAD.X R17, R10.reuse, 0x1, R169, P0 ;  /* 0x000000010a117824 */ /* 0x048fe200000e06a9 */
[-C--:B------:R-:W-:Y:S02]  /*ee60*/  IADD3 R18, P0, R9, R230.reuse, RZ ;  /* 0x000000e609127210 */ /* 0x080fe40007f1e0ff */
[CC--:B----4-:R-:W-:Y:S02]  /*ee70*/  IADD3 R20, P6, R7.reuse, R231.reuse, RZ ;  /* 0x000000e707147210 */ /* 0x0d0fe40007fde0ff */
[----:B------:R2:W-:Y:S01]  /*ee80*/  LDGSTS.E.BYPASS.LTC128B.128 [R218+0x8100], [R16.64], !P4 ;  /* 0x0810000010da7fae */ /* 0x0005e2000e101d4e */
[----:B-1----:R-:W-:Y:S01]  /*ee90*/  IMAD.X R19, R10, 0x1, R233, P0 ;  /* 0x000000010a137824 */ /* 0x002fe200000e06e9 */
[-C--:B------:R-:W-:Y:S01]  /*eea0*/  IADD3 R22, P5, R7, R230.reuse, RZ ;  /* 0x000000e607167210 */ /* 0x080fe20007fbe0ff */
[C---:B-----5:R-:W-:Y:S03]  /*eeb0*/  IMAD.X R21, R8.reuse, 0x1, R169, P6 ;  /* 0x0000000108157824 */ /* 0x060fe600030e06a9 */
[----:B------:R2:W-:Y:S01]  /*eec0*/  LDGSTS.E.BYPASS.LTC128B.128 [R218+0xb100], [R18.64], !P3 ;  /* 0x0b10000012da7fae */ /* 0x0005e2000d901d4e */
[C---:B------:R-:W-:Y:S01]  /*eed0*/  IADD3 R10, P2, R5.reuse, R231, RZ ;  /* 0x000000e7050a7210 */ /* 0x040fe20007f5e0ff */
[----:B------:R-:W-:Y:S01]  /*eee0*/  IMAD.X R23, R8, 0x1, R233, P5 ;  /* 0x0000000108177824 */ /* 0x000fe200028e06e9 */
[----:B------:R-:W-:Y:S01]  /*eef0*/  IADD3 R24, P0, R5, R230, RZ ;  /* 0x000000e605187210 */ /* 0x000fe20007f1e0ff */
[----:B------:R2:W-:Y:S02]  /*ef00*/  LDGSTS.E.BYPASS.LTC128B.128 [R218+0x9100], [R20.64], !P4 ;  /* 0x0910000014da7fae */ /* 0x0005e4000e101d4e */
[C---:B------:R-:W-:Y:S02]  /*ef10*/  IMAD.X R11, R6.reuse, 0x1, R169, P2 ;  /* 0x00000001060b7824 */ /* 0x040fe400010e06a9 */
[----:B------:R2:W-:Y:S01]  /*ef20*/  LDGSTS.E.BYPASS.LTC128B.128 [R218+0xc100], [R22.64], !P3 ;  /* 0x0c10000016da7fae */ /* 0x0005e2000d901d4e */
[----:B------:R-:W-:Y:S03]  /*ef30*/  IMAD.X R25, R6, 0x1, R233, P0 ;  /* 0x0000000106197824 */ /* 0x000fe600000e06e9 */
[----:B------:R2:W-:Y:S04]  /*ef40*/  LDGSTS.E.BYPASS.LTC128B.128 [R218+0xa100], [R10.64], !P4 ;  /* 0x0a1000000ada7fae */ /* 0x0005e8000e101d4e */
[----:B------:R2:W-:Y:S02]  /*ef50*/  LDGSTS.E.BYPASS.LTC128B.128 [R218+0xd100], [R24.64], !P3 ;  /* 0x0d10000018da7fae */ /* 0x0005e4000d901d4e */
.L_x_55:
[----:B--234-:R-:W-:Y:S01]  /*ef60*/  IMAD.MOV.U32 R9, RZ, RZ, R221 ;  /* 0x000000ffff097224 */ /* 0x01cfe200078e00dd */
[----:B------:R-:W-:Y:S01]  /*ef70*/  PLOP3.LUT P2, PT, PT, PT, UP2, 0x80, 0x0 ;  /* 0x000000000000781c */ /* 0x000fe20003f4f028 */
[----:B------:R-:W0:Y:S01]  /*ef80*/  LDGDEPBAR ;  /* 0x00000000000079af */ /* 0x000e220000000000 */
[----:B------:R-:W-:Y:S01]  /*ef90*/  PLOP3.LUT P0, PT, PT, PT, UP2, 0x80, 0x0 ;  /* 0x000000000000781c */ /* 0x000fe20003f0f028 */
[----:B------:R-:W-:Y:S02]  /*efa0*/  IMAD R11, R168, -0x60, RZ ;  /* 0xffffffa0a80b7824 */ /* 0x000fe400078e02ff */
[----:B------:R-:W-:Y:S08]  /*efb0*/  IMAD.U32 R6, RZ, RZ, UR8 ;  /* 0x00000008ff067e24 */ /* 0x000ff0000f8e00ff */
[----:B------:R-:W-:Y:S05]  /*efc0*/  @P2 IMAD.HI.U32 R5, R221, c[0x0][0x2c8], RZ ;  /* 0x0000b200dd052a27 */ /* 0x000fea00078e00ff */
[----:B------:R-:W-:Y:S02]  /*efd0*/  @P0 SHF.R.U32.HI R9, RZ, c[0x0][0x2cc], R5 ;  /* 0x0000b300ff090a19 */ /* 0x000fe40000011605 */
[----:B------:R-:W-:Y:S02]  /*efe0*/  PLOP3.LUT P0, PT, PT, PT, UP1, 0x40, 0x0 ;  /* 0x000000000000781c */ /* 0x000fe40003f0e818 */
[----:B------:R-:W-:Y:S01]  /*eff0*/  IADD3 R5, -R222, 0x1, R11 ;  /* 0x00000001de057810 */ /* 0x000fe20007ffe10b */
[----:B------:R-:W2:Y:S03]  /*f000*/  SHFL.IDX PT, R17, R9, RZ, 0x1c1f ;  /* 0x001c1fff09117589 */ /* 0x000ea600000e0000 */
[----:B------:R-:W-:Y:S01]  /*f010*/  IADD3 R6, R5, -c[0x0][0x168], R6 ;  /* 0x80005a0005067a10 */ /* 0x000fe20007ffe006 */
[----:B------:R-:W-:Y:S03]  /*f020*/  IMAD.IADD R5, R11, 0x1, -R222 ;  /* 0x000000010b057824 */ /* 0x000fe600078e0ade */
        /* <DEDUP_REMOVED lines=20> */
.L_x_58:
[----:B------:R-:W-:Y:S04]  /*f170*/  MOV R8, c[0x0][0x32c] ;  /* 0x0000cb0000087a02 */ /* 0x000fe80000000f00 */
[----:B------:R-:W-:Y:S11]  /*f180*/  ISETP.NE.AND P0, PT, R8, 0x1, PT ;  /* 0x000000010800780c */ /* 0x000ff60003f05270 */
[----:B------:R-:W-:Y:S02]  /*f190*/  @!UPT UIADD3 URZ, URZ, URZ, URZ ;  /* 0x0000003f3f3ff290 */ /* 0x000fe4000fffe03f */
[----:B------:R-:W-:Y:S05]  /*f1a0*/  @P0 IMAD.HI.U32 R8, R10, c[0x0][0x330], RZ ;  /* 0x0000cc000a080a27 */ /* 0x000fea00078e00ff */
[----:B------:R-:W-:Y:S02]  /*f1b0*/  @P0 SHF.R.U32.HI R10, RZ, c[0x0][0x334], R8 ;  /* 0x0000cd00ff0a0a19 */ /* 0x000fe40000011608 */
.L_x_59:
[----:B------:R-:W-:Y:S05]  /*f1c0*/  BSYNC B0 ;  /* 0x0000000000007941 */ /* 0x000fea0003800000 */
.L_x_57:
[----:B------:R-:W-:Y:S05]  /*f1d0*/  IMAD R10, R10, c[0x0][0x32c], R5 ;  /* 0x0000cb000a0a7a24 */ /* 0x000fea00078e0205 */
[----:B------:R-:W-:Y:S02]  /*f1e0*/  IADD3 R17, R10, c[0x0][0x32c], RZ ;  /* 0x0000cb000a117a10 */ /* 0x000fe40007ffe0ff */
[----:B------:R-:W-:Y:S02]  /*f1f0*/  IMNMX R15, R15, R10, !PT ;  /* 0x0000000a0f0f7217 */ /* 0x000fe40007800200 */
[----:B------:R-:W-:Y:S02]  /*f200*/  IMNMX R16, R16, R17, PT ;  /* 0x0000001110107217 */ /* 0x000fe40003800200 */
.L_x_56:
[C---:B------:R-:W-:Y:S01]  /*f210*/  ISETP.GE.AND P2, PT, R11.reuse, 0x2, PT ;  /* 0x000000020b00780c */ /* 0x040fe20003f46270 */
[----:B------:R-:W2:Y:S01]  /*f220*/  SHFL.IDX PT, R9, R9, 0x1, 0x1c1f ;  /* 0x003c1f0009097f89 */ /* 0x000ea200000e0000 */
[----:B------:R-:W-:Y:S02]  /*f230*/  ISETP.GE.AND P0, PT, R11, 0x9, PT ;  /* 0x000000090b00780c */ /* 0x000fe40003f06270 */
[----:B------:R-:W-:Y:S02]  /*f240*/  LOP3.LUT R227, R227, 0xfff7ffff, RZ, 0xc0, !PT ;  /* 0xfff7ffffe3e37812 */ /* 0x000fe400078ec0ff */
[C---:B------:R-:W-:Y:S02]  /*f250*/  ISETP.GE.AND P5, PT, R11.reuse, 0xa, PT ;  /* 0x0000000a0b00780c */ /* 0x040fe40003fa6270 */
[----:B------:R-:W-:Y:S05]  /*f260*/  ISETP.GE.AND P6, PT, R11, 0x52, PT ;  /* 0x000000520b00780c */ /* 0x000fea0003fc6270 */
[----:B------:R-:W-:Y:S02]  /*f270*/  @P2 LOP3.LUT R227, R227, 0x80000, RZ, 0xfc, !PT ;  /* 0x00080000e3e32812 */ /* 0x000fe400078efcff */
[----:B------:R-:W-:Y:S02]  /*f280*/  ISETP.GT.AND P2, PT, R15, 0x1, !P2 ;  /* 0x000000010f00780c */ /* 0x000fe40005744270 */
[----:B------:R-:W-:Y:S02]  /*f290*/  LOP3.LUT R227, R227, 0xfffbffff, RZ, 0xc0, !PT ;  /* 0xfffbffffe3e37812 */ /* 0x000fe400078ec0ff */
[----:B------:R-:W-:Y:S02]  /*f2a0*/  ISETP.LT.OR P2, PT, R16, 0x2, P2 ;  /* 0x000000021000780c */ /* 0x000fe40001741670 */
[----:B------:R-:W-:Y:S02]  /*f2b0*/  @P0 LOP3.LUT R227, R227, 0x40000, RZ, 0xfc, !PT ;  /* 0x00040000e3e30812 */ /* 0x000fe400078efcff */
[----:B------:R-:W-:Y:S02]  /*f2c0*/  ISETP.GT.AND P0, PT, R15, 0x8, !P0 ;  /* 0x000000080f00780c */ /* 0x000fe40004704270 */
[----:B------:R-:W-:Y:S01]  /*f2d0*/  FSEL R126, R126, -INF , !P2 ;  /* 0xff8000007e7e7808 */ /* 0x000fe20005000000 */
[--C-:B--2---:R-:W-:Y:S01]  /*f2e0*/  IMAD.IADD R6, R6, 0x1, R9.reuse ;  /* 0x0000000106067824 */ /* 0x104fe200078e0209 */
[----:B------:R-:W-:Y:S02]  /*f2f0*/  ISETP.GE.AND P2, PT, R11, 0x11, PT ;  /* 0x000000110b00780c */ /* 0x000fe40003f46270 */
[C---:B------:R-:W-:Y:S02]  /*f300*/  ISETP.LT.OR P0, PT, R16.reuse, 0x9, P0 ;  /* 0x000000091000780c */ /* 0x040fe40000701670 */
        /* <DEDUP_REMOVED lines=12> */
[----:B-1----:R-:W-:Y:S02]  /*f3d0*/  FSEL R42, R118, -INF , !P0 ;  /* 0xff800000762a7808 */ /* 0x002fe40004000000 */
[----:B------:R-:W-:Y:S02]  /*f3e0*/  ISETP.GT.AND P0, PT, R15, 0x11, !P2 ;  /* 0x000000110f00780c */ /* 0x000fe40005704270 */
[----:B------:R-:W-:Y:S02]  /*f3f0*/  ISETP.GE.AND P5, PT, R11, 0x59, PT ;  /* 0x000000590b00780c */ /* 0x000fe40003fa6270 */
[----:B------:R-:W-:Y:S02]  /*f400*/  ISETP.LT.OR P0, PT, R16, 0x12, P0 ;  /* 0x000000121000780c */ /* 0x000fe40000701670 */
[----:B------:R-:W-:Y:S02]  /*f410*/  @P2 LOP3.LUT R227, R227, 0x8000, RZ, 0xfc, !PT ;  /* 0x00008000e3e32812 */ /* 0x000fe400078efcff */
[----:B------:R-:W-:Y:S02]  /*f420*/  ISETP.GE.AND P2, PT, R11, 0x19, PT ;  /* 0x000000190b00780c */ /* 0x000fe40003f46270 */
[----:B------:R-:W-:Y:S02]  /*f430*/  LOP3.LUT R227, R227, 0xffffbfff, RZ, 0xc0, !PT ;  /* 0xffffbfffe3e37812 */ /* 0x000fe400078ec0ff */
[----:B------:R-:W-:Y:S02]  /*f440*/  FSEL R40, R12, -INF , !P0 ;  /* 0xff8000000c287808 */ /* 0x000fe40004000000 */
[----:B------:R-:W-:Y:S04]  /*f450*/  ISETP.GT.AND P0, PT, R15, 0x18, !P2 ;  /* 0x000000180f00780c */ /* 0x000fe80005704270 */
[C---:B------:R-:W-:Y:S03]  /*f460*/  ISETP.LT.OR P0, PT, R16.reuse, 0x19, P0 ;  /* 0x000000191000780c */ /* 0x040fe60000701670 */
        /* <DEDUP_REMOVED lines=90> */
[----:B------:R-:W-:Y:S02]  /*fa10*/  ISETP.GT.AND P0, PT, R15, 0x58, !P5 ;  /* 0x000000580f00780c */ /* 0x000fe40006f04270 */
[----:B------:R-:W-:Y:S02]  /*fa20*/  LOP3.LUT R227, R227, 0xffefffff, RZ, 0xc0, !PT ;  /* 0xffefffffe3e37812 */ /* 0x000fe400078ec0ff */
[----:B------:R-:W-:Y:S04]  /*fa30*/  ISETP.LT.OR P0, PT, R16, 0x59, P0 ;  /* 0x000000591000780c */ /* 0x000fe80000701670 */
[----:B------:R-:W-:Y:S02]  /*fa40*/  FSEL R142, R142, -INF , !P0 ;  /* 0xff8000008e8e7808 */ /* 0x000fe40004000000 */
[----:B------:R-:W-:Y:S02]  /*fa50*/  ISETP.GT.AND P0, PT, R15, RZ, !P2 ;  /* 0x000000ff0f00720c */ /* 0x000fe40005704270 */
[----:B------:R-:W-:Y:S02]  /*fa60*/  @P2 LOP3.LUT R227, R227, 0x100000, RZ, 0xfc, !PT ;  /* 0x00100000e3e32812 */ /* 0x000fe400078efcff */
[----:B------:R-:W-:Y:S02]  /*fa70*/  ISETP.LT.OR P0, PT, R16, 0x1, P0 ;  /* 0x000000011000780c */ /* 0x000fe40000701670 */
[----:B------:R-:W-:Y:S02]  /*fa80*/  ISETP.GE.AND P2, PT, R11, 0x5a, PT ;  /* 0x0000005a0b00780c */ /* 0x000fe40003f46270 */
[----:B------:R-:W-:Y:S01]  /*fa90*/  FSEL R12, R0, -INF , !P0 ;  /* 0xff800000000c7808 */ /* 0x000fe20004000000 */
[----:B------:R-:W-:Y:S01]  /*faa0*/  IMAD.IADD R0, R7, 0x1, R9 ;  /* 0x0000000107007824 */ /* 0x000fe200078e0209 */
        /* <DEDUP_REMOVED lines=21> */
.L_x_62:
[----:B------:R-:W-:Y:S04]  /*fc00*/  MOV R7, 0x1 ;  /* 0x0000000100077802 */ /* 0x000fe80000000f00 */
[----:B------:R-:W-:Y:S11]  /*fc10*/  ISETP.NE.AND P0, PT, R7, c[0x0][0x32c], PT ;  /* 0x0000cb0007007a0c */ /* 0x000ff60003f05270 */
[----:B------:R-:W-:Y:S02]  /*fc20*/  @!UPT UIADD3 URZ, URZ, URZ, URZ ;  /* 0x0000003f3f3ff290 */ /* 0x000fe4000fffe03f */
[----:B------:R-:W-:Y:S05]  /*fc30*/  @P0 IMAD.HI.U32 R7, R14, c[0x0][0x330], RZ ;  /* 0x0000cc000e070a27 */ /* 0x000fea00078e00ff */
[----:B------:R-:W-:Y:S02]  /*fc40*/  @P0 SHF.R.U32.HI R14, RZ, c[0x0][0x334], R7 ;  /* 0x0000cd00ff0e0a19 */ /* 0x000fe40000011607 */
.L_x_63:
[----:B------:R-:W-:Y:S05]  /*fc50*/  BSYNC B0 ;  /* 0x0000000000007941 */ /* 0x000fea0003800000 */
.L_x_61:
[----:B------:R-:W-:Y:S05]  /*fc60*/  IMAD R5, R14, c[0x0][0x32c], R5 ;  /* 0x0000cb000e057a24 */ /* 0x000fea00078e0205 */
[----:B------:R-:W-:Y:S02]  /*fc70*/  IADD3 R7, R5, c[0x0][0x32c], RZ ;  /* 0x0000cb0005077a10 */ /* 0x000fe40007ffe0ff */
[----:B------:R-:W-:Y:S02]  /*fc80*/  IMNMX R6, R6, R5, !PT ;  /* 0x0000000506067217 */ /* 0x000fe40007800200 */
[----:B------:R-:W-:Y:S02]  /*fc90*/  IMNMX R0, R0, R7, PT ;  /* 0x0000000700007217 */ /* 0x000fe40003800200 */
.L_x_60:
[C---:B------:R-:W-:Y:S01]  /*fca0*/  LOP3.LUT P0, RZ, R227.reuse, 0x100000, RZ, 0xc0, !PT ;  /* 0x00100000e3ff7812 */ /* 0x040fe2000780c0ff */
        /* <DEDUP_REMOVED lines=71> */
[C---:B------:R-:W-:Y:S02]  /*10120*/  ISETP.GT.AND P6, PT, R6.reuse, 0x51, !P6 ;  /* 0x000000510600780c */ /* 0x040fe400077c4270 */
        /* <DEDUP_REMOVED lines=11> */
[C---:B------:R-:W-:Y:S02]  /*101e0*/  ISETP.LT.OR P6, PT, R0.reuse, 0x52, P6 ;  /* 0x000000520000780c */ /* 0x040fe400037c1670 */
[----:B------:R-:W-:Y:S02]  /*101f0*/  ISETP.LT.OR P0, PT, R0, 0x2a, P0 ;  /* 0x0000002a0000780c */ /* 0x000fe40000701670 */
[----:B------:R-:W-:Y:S02]  /*10200*/  FMNMX.FTZ R5, R150, R5, !PT ;  /* 0x0000000596057209 */ /* 0x000fe40007810000 */
[----:B------:R-:W-:Y:S02]  /*10210*/  FSEL R171, R171, -INF , !P0 ;  /* 0xff800000abab7808 */ /* 0x000fe40004000000 */
[----:B------:R-:W-:Y:S02]  /*10220*/  LOP3.LUT P0, RZ, R227, 0x100, RZ, 0xc0, !PT ;  /* 0x00000100e3ff7812 */ /* 0x000fe4000780c0ff */
[----:B------:R-:W-:Y:S02]  /*10230*/  FMNMX.FTZ R16, R171, R16, !PT ;  /* 0x00000010ab107209 */ /* 0x000fe40007810000 */
[C---:B------:R-:W-:Y:S02]  /*10240*/  ISETP.GT.AND P0, PT, R6.reuse, 0x30, !P0 ;  /* 0x000000300600780c */ /* 0x040fe40004704270 */
[----:B------:R-:W-:Y:S02]  /*10250*/  ISETP.GT.AND P2, PT, R6, 0x59, !P2 ;  /* 0x000000590600780c */ /* 0x000fe40005744270 */
[C---:B------:R-:W-:Y:S02]  /*10260*/  ISETP.LT.OR P0, PT, R0.reuse, 0x31, P0 ;  /* 0x000000310000780c */ /* 0x040fe40000701670 */
[----:B------:R-:W-:Y:S02]  /*10270*/  ISETP.LT.OR P5, PT, R0, 0x59, P5 ;  /* 0x000000590000780c */ /* 0x000fe40002fa1670 */
[----:B------:R-:W-:Y:S02]  /*10280*/  FSEL R245, R245, -INF , !P0 ;  /* 0xff800000f5f57808 */ /* 0x000fe40004000000 */
[----:B------:R-:W-:Y:S02]  /*10290*/  LOP3.LUT P0, RZ, R227, 0x80, RZ, 0xc0, !PT ;  /* 0x00000080e3ff7812 */ /* 0x000fe4000780c0ff */
[----:B------:R-:W-:Y:S02]  /*102a0*/  FMNMX.FTZ R16, R245, R16, !PT ;  /* 0x00000010f5107209 */ /* 0x000fe40007810000 */
[----:B------:R-:W-:Y:S02]  /*102b0*/  ISETP.GT.AND P0, PT, R6, 0x31, !P0 ;  /* 0x000000310600780c */ /* 0x000fe40004704270 */
[----:B------:R-:W-:Y:S02]  /*102c0*/  FSEL R139, R139, -INF , !P6 ;  /* 0xff8000008b8b7808 */ /* 0x000fe40007000000 */
[----:B------:R-:W-:Y:S02]  /*102d0*/  ISETP.LT.OR P0, PT, R0, 0x32, P0 ;  /* 0x000000320000780c */ /* 0x000fe40000701670 */
[----:B------:R-:W-:Y:S02]  /*102e0*/  FMNMX.FTZ R5, R142, R5, !PT ;  /* 0x000000058e057209 */ /* 0x000fe40007810000 */
[----:B------:R-:W-:Y:S02]  /*102f0*/  FSEL R243, R243, -INF , !P0 ;  /* 0xff800000f3f37808 */ /* 0x000fe40004000000 */
[----:B------:R-:W-:Y:S02]  /*10300*/  LOP3.LUT P0, RZ, R227, 0x40, RZ, 0xc0, !PT ;  /* 0x00000040e3ff7812 */ /* 0x000fe4000780c0ff */
[----:B------:R-:W-:Y:S02]  /*10310*/  FMNMX.FTZ R16, R243, R16, !PT ;  /* 0x00000010f3107209 */ /* 0x000fe40007810000 */
[----:B------:R-:W-:Y:S02]  /*10320*/  ISETP.GT.AND P0, PT, R6, 0x38, !P0 ;  /* 0x000000380600780c */ /* 0x000fe40004704270 */
[----:B------:R-:W-:Y:S02]  /*10330*/  FSEL R135, R135, -INF , !P5 ;  /* 0xff80000087877808 */ /* 0x000fe40006800000 */
[C---:B------:R-:W-:Y:S02]  /*10340*/  ISETP.LT.OR P0, PT, R0.reuse, 0x39, P0 ;  /* 0x000000390000780c */ /* 0x040fe40000701670 */
[----:B------:R-:W-:Y:S02]  /*10350*/  ISETP.LT.OR P2, PT, R0, 0x5a, P2 ;  /* 0x0000005a0000780c */ /* 0x000fe40001741670 */
[----:B------:R-:W-:Y:S02]  /*10360*/  FSEL R241, R241, -INF , !P0 ;  /* 0xff800000f1f17808 */ /* 0x000fe40004000000 */
[----:B------:R-:W-:Y:S02]  /*10370*/  LOP3.LUT P0, RZ, R227, 0x20, RZ, 0xc0, !PT ;  /* 0x00000020e3ff7812 */ /* 0x000fe4000780c0ff */
[----:B------:R-:W-:Y:S02]  /*10380*/  FMNMX.FTZ R16, R241, R16, !PT ;  /* 0x00000010f1107209 */ /* 0x000fe40007810000 */
[----:B------:R-:W-:Y:S02]  /*10390*/  ISETP.GT.AND P0, PT, R6, 0x39, !P0 ;  /* 0x000000390600780c */ /* 0x000fe40004704270 */
[----:B------:R-:W-:Y:S02]  /*103a0*/  FMNMX.FTZ R13, R140, R5, !PT ;  /* 0x000000058c0d7209 */ /* 0x000fe40007810000 */
[----:B------:R-:W-:Y:S02]  /*103b0*/  ISETP.LT.OR P0, PT, R0, 0x3a, P0 ;  /* 0x0000003a0000780c */ /* 0x000fe40000701670 */
[----:B------:R-:W-:Y:S01]  /*103c0*/  FSEL R117, R4, -INF , !P2 ;  /* 0xff80000004757808 */ /* 0x000fe20005000000 */
        /* <DEDUP_REMOVED lines=39> */
[----:B------:R-:W-:Y:S01]  /*10640*/  LDSM.16.MT88.4 R12, [R212+0x100] ;  /* 0x00010000d40c783b */ /* 0x000fe20000004200 */
[--C-:B------:R-:W-:Y:S02]  /*10650*/  FFMA.FTZ R118, R10, c[0x0][0x2d0], -R149.reuse ;  /* 0x0000b4000a767a23 */ /* 0x100fe40000010895 */
[--C-:B------:R-:W-:Y:S01]  /*10660*/  FFMA.FTZ R129, R8, c[0x0][0x2d0], -R149.reuse ;  /* 0x0000b40008817a23 */ /* 0x100fe20000010895 */
[----:B------:R-:W-:Y:S01]  /*10670*/  MUFU.EX2 R128, R128 ;  /* 0x0000008000807308 */ /* 0x000fe20000000800 */
[--C-:B------:R-:W-:Y:S02]  /*10680*/  FFMA.FTZ R119, R126, c[0x0][0x2d0], -R149.reuse ;  /* 0x0000b4007e777a23 */ /* 0x100fe40000010895 */
[--C-:B------:R-:W-:Y:S02]  /*10690*/  FFMA.FTZ R136, R42, c[0x0][0x2d0], -R149.reuse ;  /* 0x0000b4002a887a23 */ /* 0x100fe40000010895 */
[--C-:B------:R-:W-:Y:S01]  /*106a0*/  FFMA.FTZ R137, R40, c[0x0][0x2d0], -R149.reuse ;  /* 0x0000b40028897a23 */ /* 0x100fe20000010895 */
[----:B-1----:R-:W-:Y:S01]  /*106b0*/  FMNMX.FTZ R6, R4, R5, !PT ;  /* 0x0000000504067209 */ /* 0x002fe20007810000 */
[--C-:B------:R-:W-:Y:S01]  /*106c0*/  FFMA.FTZ R138, R50, c[0x0][0x2d0], -R149.reuse ;  /* 0x0000b400328a7a23 */ /* 0x100fe20000010895 */
[----:B------:R-:W-:Y:S01]  /*106d0*/  FSEL R4, R0, RZ, P0 ;  /* 0x000000ff00047208 */ /* 0x000fe20000000000 */
[--C-:B------:R-:W-:Y:S01]  /*106e0*/  FFMA.FTZ R141, R48, c[0x0][0x2d0], -R149.reuse ;  /* 0x0000b400308d7a23 */ /* 0x100fe20000010895 */
[----:B------:R-:W1:Y:S01]  /*106f0*/  MUFU.EX2 R119, R119 ;  /* 0x0000007700777308 */ /* 0x000e620000000800 */
[----:B------:R-:W2:Y:S01]  /*10700*/  SHFL.BFLY PT, R5, R6, 0x1, 0x1f ;  /* 0x0c201f0006057f89 */ /* 0x000ea200000e0000 */
[----:B------:R-:W-:Y:S02]  /*10710*/  FFMA.FTZ R232, R232, c[0x0][0x2d0], -R149 ;  /* 0x0000b400e8e87a23 */ /* 0x000fe40000010895 */
[----:B------:R-:W-:Y:S02]  /*10720*/  FADD.FTZ R3, -R4, R3 ;  /* 0x0000000304037221 */ /* 0x000fe40000010100 */
[--C-:B------:R-:W-:Y:S02]  /*10730*/  FFMA.FTZ R164, R164, c[0x0][0x2d0], -R149.reuse ;  /* 0x0000b400a4a47a23 */ /* 0x100fe40000010895 */
[--C-:B------:R-:W-:Y:S02]  /*10740*/  FFMA.FTZ R156, R156, c[0x0][0x2d0], -R149.reuse ;  /* 0x0000b4009c9c7a23 */ /* 0x100fe40000010895 */
[----:B------:R-:W-:Y:S01]  /*10750*/  MUFU.EX2 R118, R118 ;  /* 0x0000007600767308 */ /* 0x000fe20000000800 */
[--C-:B------:R-:W-:Y:S02]  /*10760*/  FFMA.FTZ R158, R158, c[0x0][0x2d0], -R149.reuse ;  /* 0x0000b4009e9e7a23 */ /* 0x100fe40000010895 */
[--C-:B------:R-:W-:Y:S02]  /*10770*/  FFMA.FTZ R234, R234, c[0x0][0x2d0], -R149.reuse ;  /* 0x0000b400eaea7a23 */ /* 0x100fe40000010895 */
[--C-:B------:R-:W-:Y:S02]  /*10780*/  FFMA.FTZ R236, R236, c[0x0][0x2d0], -R149.reuse ;  /* 0x0000b400ecec7a23 */ /* 0x100fe40000010895 */
[--C-:B------:R-:W-:Y:S02]  /*10790*/  FFMA.FTZ R152, R152, c[0x0][0x2d0], -R149.reuse ;  /* 0x0000b40098987a23 */ /* 0x100fe40000010895 */
[--C-:B------:R-:W-:Y:S01]  /*107a0*/  FFMA.FTZ R142, R142, c[0x0][0x2d0], -R149.reuse ;  /* 0x0000b4008e8e7a23 */ /* 0x100fe20000010895 */
[----:B------:R-:W3:Y:S01]  /*107b0*/  MUFU.EX2 R129, R129 ;  /* 0x0000008100817308 */ /* 0x000ee20000000800 */
[----:B-1----:R-:W-:Y:S02]  /*107c0*/  F2FP.BF16.PACK_AB R124, R119, R128 ;  /* 0x00000080777c723e */ /* 0x002fe400000010ff */
[----:B--2---:R-:W-:Y:S01]  /*107d0*/  FMNMX.FTZ R116, R5, R6, !PT ;  /* 0x0000000605747209 */ /* 0x004fe20007810000 */
[----:B------:R-:W-:Y:S03]  /*107e0*/  FMUL.FTZ R6, R3, c[0x0][0x2d0] ;  /* 0x0000b40003067a20 */ /* 0x000fe60000410000 */
[C---:B------:R-:W-:Y:S01]  /*107f0*/  FSETP.NEU.FTZ.AND P0, PT, R116.reuse, -INF , PT ;  /* 0xff8000007400780b */ /* 0x040fe20003f1d000 */
[C---:B------:R-:W-:Y:S02]  /*10800*/  FMUL.FTZ R134, R116.reuse, c[0x0][0x2d0] ;  /* 0x0000b40074867a20 */ /* 0x040fe40000410000 */
[----:B------:R-:W1:Y:S01]  /*10810*/  MUFU.EX2 R3, R6 ;  /* 0x0000000600037308 */ /* 0x000e620000000800 */
[----:B------:R-:W-:Y:S02]  /*10820*/  FSEL R5, R116, RZ, P0 ;  /* 0x000000ff74057208 */ /* 0x000fe40000000000 */
[----:B------:R-:W-:Y:S02]  /*10830*/  FSEL R134, R134, RZ, P0 ;  /* 0x000000ff86867208 */ /* 0x000fe40000000000 */
[----:B------:R-:W-:Y:S01]  /*10840*/  ISETP.GT.AND P0, PT, R168, R215, PT ;  /* 0x000000d7a800720c */ /* 0x000fe20003f04270 */
[----:B------:R-:W-:Y:S02]  /*10850*/  FADD.FTZ R5, -R5, R2 ;  /* 0x0000000205057221 */ /* 0x000fe40000010100 */
[--C-:B------:R-:W-:Y:S02]  /*10860*/  FFMA.FTZ R133, R11, c[0x0][0x2d0], -R134.reuse ;  /* 0x0000b4000b857a23 */ /* 0x100fe40000010886 */
[----:B------:R-:W-:Y:S01]  /*10870*/  MUFU.EX2 R232, R232 ;  /* 0x000000e800e87308 */ /* 0x000fe20000000800 */
[--C-:B------:R-:W-:Y:S01]  /*10880*/  FFMA.FTZ R131, R9, c[0x0][0x2d0], -R134.reuse ;  /* 0x0000b40009837a23 */ /* 0x100fe20000010886 */
[----:B---3--:R-:W-:Y:S01]  /*10890*/  F2FP.BF16.PACK_AB R126, R129, R118 ;  /* 0x00000076817e723e */ /* 0x008fe200000010ff */
[--C-:B------:R-:W-:Y:S02]  /*108a0*/  FFMA.FTZ R132, R125, c[0x0][0x2d0], -R134.reuse ;  /* 0x0000b4007d847a23 */ /* 0x100fe40000010886 */
[--C-:B------:R-:W-:Y:S02]  /*108b0*/  FFMA.FTZ R130, R7, c[0x0][0x2d0], -R134.reuse ;  /* 0x0000b40007827a23 */ /* 0x100fe40000010886 */
[----:B------:R-:W-:Y:S02]  /*108c0*/  FMUL.FTZ R2, R5, c[0x0][0x2d0] ;  /* 0x0000b40005027a20 */ /* 0x000fe40000410000 */
[--C-:B------:R-:W-:Y:S01]  /*108d0*/  FFMA.FTZ R161, R161, c[0x0][0x2d0], -R134.reuse ;  /* 0x0000b400a1a17a23 */ /* 0x100fe20000010886 */
[----:B------:R-:W-:Y:S01]  /*108e0*/  MUFU.EX2 R133, R133 ;  /* 0x0000008500857308 */ /* 0x000fe20000000800 */
        /* <DEDUP_REMOVED lines=11> */
[----:B------:R-:W2:Y:S01]  /*109a0*/  MUFU.EX2 R132, R132 ;  /* 0x0000008400847308 */ /* 0x000ea20000000800 */
        /* <DEDUP_REMOVED lines=14> */
[----:B--2---:R-:W-:Y:S01]  /*10a90*/  F2FP.BF16.PACK_AB R125, R132, R133 ;  /* 0x00000085847d723e */ /* 0x004fe200000010ff */
        /* <DEDUP_REMOVED lines=12> */
[----:B------:R-:W-:Y:S01]  /*10b60*/  FMUL.FTZ R51, R2, R71 ;  /* 0x0000004702337220 */ /* 0x000fe20000410000 */
[----:B------:R-:W2:Y:S01]  /*10b70*/  LDSM.16.MT88.4 R84, [R210+0x3100] ;  /* 0x00310000d254783b */ /* 0x000ea20000004200 */
[C---:B------:R-:W-:Y:S01]  /*10b80*/  FMUL.FTZ R53, R3.reuse, R53 ;  /* 0x0000003503357220 */ /* 0x040fe20000410000 */
[----:B-1----:R-:W-:Y:S01]  /*10b90*/  F2FP.BF16.PACK_AB R127, R130, R131 ;  /* 0x00000083827f723e */ /* 0x002fe200000010ff */
[C---:B------:R-:W-:Y:S02]  /*10ba0*/  FMUL.FTZ R54, R2.reuse, R54 ;  /* 0x0000003602367220 */ /* 0x040fe40000410000 */
[C---:B------:R-:W-:Y:S02]  /*10bb0*/  FMUL.FTZ R55, R2.reuse, R55 ;  /* 0x0000003702377220 */ /* 0x040fe40000410000 */
[C---:B------:R-:W-:Y:S01]  /*10bc0*/  FMUL.FTZ R56, R3.reuse, R56 ;  /* 0x0000003803387220 */ /* 0x040fe20000410000 */
[----:B------:R-:W1:Y:S01]  /*10bd0*/  LDSM.16.MT88.4 R76, [R209+0x3100] ;  /* 0x00310000d14c783b */ /* 0x000e620000004200 */
[C---:B------:R-:W-:Y:S01]  /*10be0*/  HMMA.16816.F32.BF16 R4, R124.reuse, R12, R4 ;  /* 0x0000000c7c04723c */ /* 0x040fe20000041804 */
[----:B------:R-:W-:Y:S04]  /*10bf0*/  MUFU.EX2 R157, R157 ;  /* 0x0000009d009d7308 */ /* 0x000fe80000000800 */
[C---:B------:R-:W-:Y:S02]  /*10c00*/  FMUL.FTZ R57, R3.reuse, R57 ;  /* 0x0000003903397220 */ /* 0x040fe40000410000 */
[----:B------:R-:W3:Y:S01]  /*10c10*/  LDSM.16.MT88.4 R68, [R208+0x3100] ;  /* 0x00310000d044783b */ /* 0x000ee20000004200 */
        /* <DEDUP_REMOVED lines=31> */
[C---:B------:R-:W-:Y:S02]  /*10e10*/  FMUL.FTZ R67, R2.reuse, R67 ;  /* 0x0000004302437220 */ /* 0x040fe40000410000 */
        /* <DEDUP_REMOVED lines=30> */
[----:B------:R-:W3:Y:S01]  /*11000*/  MUFU.EX2 R163, R163 ;  /* 0x000000a300a37308 */ /* 0x000ee20000000800 */
[----:B------:R-:W4:Y:S01]  /*11010*/  LDSM.16.MT88.4 R72, [R212+0x900] ;  /* 0x00090000d448783b */ /* 0x000f220000004200 */
[--C-:B------:R-:W-:Y:S02]  /*11020*/  FFMA.FTZ R235, R240, c[0x0][0x2d0], -R149.reuse ;  /* 0x0000b400f0eb7a23 */ /* 0x100fe40000010895 */
[--C-:B------:R-:W-:Y:S02]  /*11030*/  FFMA.FTZ R237, R238, c[0x0][0x2d0], -R149.reuse ;  /* 0x0000b400eeed7a23 */ /* 0x100fe40000010895 */
[C---:B--2---:R-:W-:Y:S03]  /*11040*/  HMMA.16816.F32.BF16 R44, R124.reuse, R84, R44 ;  /* 0x000000547c2c723c */ /* 0x044fe6000004182c */
        /* <DEDUP_REMOVED lines=17> */
[C---:B---3--:R-:W-:Y:S04]  /*11160*/  HMMA.16816.F32.BF16 R60, R124.reuse, R68, R60 ;  /* 0x000000447c3c723c */ /* 0x048fe8000004183c */
        /* <DEDUP_REMOVED lines=131> */
[----:B------:R-:W-:Y:S01]  /*119a0*/  FADD.FTZ R3, R157, R2 ;  /* 0x000000029d037221 */ /* 0x000fe20000010000 */
[----:B------:R-:W-:Y:S03]  /*119b0*/  IADD3 R2, R168, -0x1, RZ ;  /* 0xffffffffa8027810 */ /* 0x000fe60007ffe0ff */
[C---:B-1----:R-:W-:Y:S04]  /*119c0*/  HMMA.16816.F32.BF16 R20, R68.reuse, R76, R20 ;  /* 0x0000004c4414723c */ /* 0x042fe80000041814 */
[----:B------:R-:W-:Y:S02]  /*119d0*/  FADD.FTZ R3, R170, R3 ;  /* 0x00000003aa037221 */ /* 0x000fe40000010000 */
[----:B------:R-:W-:Y:S02]  /*119e0*/  IMAD.MOV.U32 R168, RZ, RZ, R2 ;  /* 0x000000ffffa87224 */ /* 0x000fe400078e0002 */
[C---:B------:R-:W-:Y:S01]  /*119f0*/  HMMA.16816.F32.BF16 R24, R68.reuse, R78, R24 ;  /* 0x0000004e4418723c */ /* 0x040fe20000041818 */
[----:B------:R-:W1:Y:S03]  /*11a00*/  LDSM.16.MT88.4 R76, [R212+0x2100] ;  /* 0x00210000d44c783b */ /* 0x000e660000004200 */
[----:B------:R-:W-:Y:S02]  /*11a10*/  FADD.FTZ R140, R140, R3 ;  /* 0x000000038c8c7221 */ /* 0x000fe40000010000 */
[----:B------:R-:W-:Y:S02]  /*11a20*/  IMAD.MOV.U32 R3, RZ, RZ, R0 ;  /* 0x000000ffff037224 */ /* 0x000fe400078e0000 */
[C---:B------:R-:W-:Y:S04]  /*11a30*/  HMMA.16816.F32.BF16 R28, R68.reuse, R84, R28 ;  /* 0x00000054441c723c */ /* 0x040fe8000004181c */
[----:B------:R-:W-:Y:S02]  /*11a40*/  FADD.FTZ R140, R139, R140 ;  /* 0x0000008c8b8c7221 */ /* 0x000fe40000010000 */
[----:B------:R-:W-:Y:S02]  /*11a50*/  IMAD.MOV.U32 R2, RZ, RZ, R116 ;  /* 0x000000ffff027224 */ /* 0x000fe400078e0074 */
        /* <DEDUP_REMOVED lines=21> */
[----:B------:R-:W-:Y:S03]  /*11bb0*/  F2FP.BF16.PACK_AB R71, R170, R157 ;  /* 0x0000009daa47723e */ /* 0x000fe600000010ff */
[----:B------:R-:W-:Y:S04]  /*11bc0*/  FADD.FTZ R164, R164, R241 ;  /* 0x000000f1a4a47221 */ /* 0x000fe80000010000 */
[C---:B-1----:R-:W-:Y:S03]  /*11bd0*/  HMMA.16816.F32.BF16 R4, R68.reuse, R76, R4 ;  /* 0x0000004c4404723c */ /* 0x042fe60000041804 */
[----:B------:R-:W-:Y:S04]  /*11be0*/  FADD.FTZ R245, R245, R164 ;  /* 0x000000a4f5f57221 */ /* 0x000fe80000010000 */
        /* <DEDUP_REMOVED lines=44> */
.L_x_54:
[----:B------:R-:W1:Y:S01]  /*11eb0*/  SHFL.BFLY PT, R3, R228, 0x2, 0x1f ;  /* 0x0c401f00e4037f89 */ /* 0x000e6200000e0000 */
[----:B------:R-:W-:-:S02]  /*11ec0*/  MOV R7, RZ ;  /* 0x000000ff00077202 */ /* 0x000fc40000000f00 */
[----:B------:R-:W-:Y:S01]  /*11ed0*/  MOV R4, RZ ;  /* 0x000000ff00047202 */ /* 0x000fe20000000f00 */
[----:B------:R-:W2:Y:S01]  /*11ee0*/  SHFL.BFLY PT, R2, R229, 0x2, 0x1f ;  /* 0x0c401f00e5027f89 */ /* 0x000ea200000e0000 */
[----:B------:R-:W-:Y:S01]  /*11ef0*/  PLOP3.LUT P2, PT, PT, PT, PT, 0x8, 0x0 ;  /* 0x000000000000781c */ /* 0x000fe20003f4e170 */
[----:B-1----:R-:W-:Y:S02]  /*11f00*/  FADD.FTZ R3, R3, R228 ;  /* 0x000000e403037221 */ /* 0x002fe40000010000 */
[----:B--2---:R-:W-:-:S03]  /*11f10*/  FADD.FTZ R2, R2, R229 ;  /* 0x000000e502027221 */ /* 0x004fc60000010000 */
[----:B------:R-:W1:Y:S04]  /*11f20*/  SHFL.BFLY PT, R6, R3, 0x1, 0x1f ;  /* 0x0c201f0003067f89 */ /* 0x000e6800000e0000 */
[----:B------:R-:W2:Y:S01]  /*11f30*/  SHFL.BFLY PT, R5, R2, 0x1, 0x1f ;  /* 0x0c201f0002057f89 */ /* 0x000ea200000e0000 */
[----:B-1----:R-:W-:Y:S02]  /*11f40*/  FADD.FTZ R6, R3, R6 ;  /* 0x0000000603067221 */ /* 0x002fe40000010000 */
[----:B--2---:R-:W-:-:S03]  /*11f50*/  FADD.FTZ R5, R5, R2 ;  /* 0x0000000205057221 */ /* 0x004fc60000010000 */
[----:B------:R-:W-:Y:S02]  /*11f60*/  FSETP.NE.FTZ.AND P1, PT, R6, RZ, PT ;  /* 0x000000ff0600720b */ /* 0x000fe40003f35000 */
[----:B------:R-:W-:-:S11]  /*11f70*/  FSETP.NE.FTZ.AND P0, PT, R5, RZ, PT ;  /* 0x000000ff0500720b */ /* 0x000fd60003f15000 */
[----:B------:R-:W1:Y:S01]  /*11f80*/  @P1 MUFU.RCP R7, R6 ;  /* 0x0000000600071308 */ /* 0x000e620000001000 */
[----:B------:R-:W-:Y:S02]  /*11f90*/  @P1 MOV R10, 0x3f317218 ;  /* 0x3f317218000a1802 */ /* 0x000fe40000000f00 */
[----:B------:R-:W-:-:S05]  /*11fa0*/  @P0 MOV R11, 0x3f317218 ;  /* 0x3f317218000b0802 */ /* 0x000fca0000000f00 */
[----:B------:R-:W2:Y:S01]  /*11fb0*/  @P1 MUFU.LG2 R6, R6 ;  /* 0x0000000600061308 */ /* 0x000ea20000000c00 */
[----:B------:R-:W-:-:S07]  /*11fc0*/  @P0 FMUL.FTZ R11, R11, c[0x0][0x2d0] ;  /* 0x0000b4000b0b0a20 */ /* 0x000fce0000410000 */
[----:B------:R-:W3:Y:S01]  /*11fd0*/  @P0 MUFU.LG2 R8, R5 ;  /* 0x0000000500080308 */ /* 0x000ee20000000c00 */
[C---:B-1----:R-:W-:Y:S02]  /*11fe0*/  FMUL.FTZ R112, R7.reuse, R112 ;  /* 0x0000007007707220 */ /* 0x042fe40000410000 */
[C---:B------:R-:W-:Y:S02]  /*11ff0*/  FMUL.FTZ R113, R7.reuse, R113 ;  /* 0x0000007107717220 */ /* 0x040fe40000410000 */
[C---:B------:R-:W-:Y:S02]  /*12000*/  FMUL.FTZ R108, R7.reuse, R108 ;  /* 0x0000006c076c7220 */ /* 0x040fe40000410000 */
[----:B------:R-:W-:Y:S01]  /*12010*/  FMUL.FTZ R109, R7, R109 ;  /* 0x0000006d076d7220 */ /* 0x000fe20000410000 */
[----:B------:R1:W4:Y:S01]  /*12020*/  @P0 MUFU.RCP R4, R5 ;  /* 0x0000000500040308 */ /* 0x0003220000001000 */
[----:B--2---:R-:W-:Y:S02]  /*12030*/  @P1 FMUL.FTZ R9, R6, 0.69314718246459960938 ;  /* 0x3f31721806091820 */ /* 0x004fe40000410000 */
[----:B------:R-:W-:-:S02]  /*12040*/  @P1 FMUL.FTZ R6, R10, c[0x0][0x2d0] ;  /* 0x0000b4000a061a20 */ /* 0x000fc40000410000 */
[C---:B------:R-:W-:Y:S02]  /*12050*/  FMUL.FTZ R104, R7.reuse, R104 ;  /* 0x0000006807687220 */ /* 0x040fe40000410000 */
[C---:B------:R-:W-:Y:S02]  /*12060*/  FMUL.FTZ R105, R7.reuse, R105 ;  /* 0x0000006907697220 */ /* 0x040fe40000410000 */
[----:B---3--:R-:W-:Y:S02]  /*12070*/  @P0 FMUL.FTZ R8, R8, 0.69314718246459960938 ;  /* 0x3f31721808080820 */ /* 0x008fe40000410000 */
[C---:B------:R-:W-:Y:S02]  /*12080*/  FMUL.FTZ R2, R7.reuse, R100 ;  /* 0x0000006407027220 */ /* 0x040fe40000410000 */
[C---:B------:R-:W-:Y:S02]  /*12090*/  FMUL.FTZ R3, R7.reuse, R101 ;  /* 0x0000006507037220 */ /* 0x040fe40000410000 */
[C---:B------:R-:W-:Y:S01]  /*120a0*/  FMUL.FTZ R96, R7.reuse, R96 ;  /* 0x0000006007607220 */ /* 0x040fe20000410000 */
[----:B-1----:R-:W-:Y:S01]  /*120b0*/  MOV R5, 0xff800000 ;  /* 0xff80000000057802 */ /* 0x002fe20000000f00 */
        /* <DEDUP_REMOVED lines=22> */
[----:B------:R-:W-:Y:S01]  /*12220*/  FMUL.FTZ R65, R7, R65 ;  /* 0x0000004107417220 */ /* 0x000fe20000410000 */
[----:B------:R-:W-:Y:S01]  /*12230*/  MOV R7, 0xff800000 ;  /* 0xff80000000077802 */ /* 0x000fe20000000f00 */
[C---:B----4-:R-:W-:Y:S02]  /*12240*/  FMUL.FTZ R114, R4.reuse, R114 ;  /* 0x0000007204727220 */ /* 0x050fe40000410000 */
        /* <DEDUP_REMOVED lines=33> */
.L_x_22:
[----:B------:R-:W-:Y:S05]  /*12460*/  @P2 BRA `(.L_x_65) ;  /* 0x0000137000002947 */ /* 0x000fea0003800000 */
[----:B------:R-:W1:Y:S01]  /*12470*/  S2R R9, SR_CTAID.Y ;  /* 0x0000000000097919 */ /* 0x000e620000002600 */
[----:B------:R-:W-:Y:S01]  /*12480*/  IMAD R8, RZ, RZ, -UR9 ;  /* 0x80000009ff087e24 */ /* 0x000fe2000f8e02ff */
[----:B------:R-:W-:Y:S01]  /*12490*/  USHF.R.S32.HI UR6, URZ, 0x1f, UR9 ;  /* 0x0000001f3f067899 */ /* 0x000fe20008011409 */
[----:B------:R-:W-:Y:S01]  /*124a0*/  BSSY B0, `(.L_x_66) ;  /* 0x00000d1000007945 */ /* 0x000fe20003800000 */
[----:B------:R-:W2:Y:S01]  /*124b0*/  S2R R4, SR_TID.X ;  /* 0x0000000000047919 */ /* 0x000ea20000002100 */
[----:B------:R-:W-:Y:S02]  /*124c0*/  ULDC.64 UR4, c[0x0][0x4d0] ;  /* 0x0001340000047ab9 */ /* 0x000fe40000000a00 */
[----:B------:R-:W-:Y:S01]  /*124d0*/  UIMAD UR7, UR6, UR4, URZ ;  /* 0x00000004060772a4 */ /* 0x000fe2000f8e023f */
[----:B------:R-:W3:Y:S01]  /*124e0*/  S2R R11, SR_CTAID.Z ;  /* 0x00000000000b7919 */ /* 0x000ee20000002700 */
[----:B------:R-:W-:-:S02]  /*124f0*/  UIMAD.WIDE.U32 UR10, UR9, UR4, URZ ;  /* 0x00000004090a72a5 */ /* 0x000fc4000f8e003f */
[----:B------:R-:W-:Y:S01]  /*12500*/  UIMAD UR7, UR9, UR5, UR7 ;  /* 0x00000005090772a4 */ /* 0x000fe2000f8e0207 */
[----:B------:R-:W4:Y:S02]  /*12510*/  S2R R12, SR_CTAID.X ;  /* 0x00000000000c7919 */ /* 0x000f240000002500 */
[----:B------:R-:W-:Y:S01]  /*12520*/  ULDC.64 UR4, c[0x0][0x438] ;  /* 0x00010e0000047ab9 */ /* 0x000fe20000000a00 */
[----:B------:R-:W-:Y:S01]  /*12530*/  MOV R19, UR11 ;  /* 0x0000000b00137c02 */ /* 0x000fe20008000f00 */
[----:B------:R-:W-:Y:S01]  /*12540*/  UIMAD.WIDE.U32 UR12, UR9, UR4, URZ ;  /* 0x00000004090c72a5 */ /* 0x000fe2000f8e003f */
[----:B------:R-:W-:Y:S01]  /*12550*/  IMAD.U32 R18, RZ, RZ, UR10 ;  /* 0x0000000aff127e24 */ /* 0x000fe2000f8e00ff */
[----:B------:R-:W-:Y:S02]  /*12560*/  UIMAD UR4, UR6, UR4, URZ ;  /* 0x00000004060472a4 */ /* 0x000fe4000f8e023f */
[----:B------:R-:W-:Y:S02]  /*12570*/  UIADD3 UR7, UR11, UR7, URZ ;  /* 0x000000070b077290 */ /* 0x000fe4000fffe03f */
[----:B------:R-:W-:Y:S01]  /*12580*/  UIMAD UR4, UR9, UR5, UR4 ;  /* 0x00000005090472a4 */ /* 0x000fe2000f8e0204 */
[----:B------:R-:W-:Y:S01]  /*12590*/  MOV R16, UR12 ;  /* 0x0000000c00107c02 */ /* 0x000fe20008000f00 */
[----:B-1----:R-:W-:-:S02]  /*125a0*/  IMAD R8, R8, c[0x0][0x550], R9 ;  /* 0x0001540008087a24 */ /* 0x002fc400078e0209 */
[----:B------:R-:W-:Y:S01]  /*125b0*/  UIADD3 UR4, UR13, UR4, URZ ;  /* 0x000000040d047290 */ /* 0x000fe2000fffe03f */
[----:B------:R-:W-:Y:S01]  /*125c0*/  IMAD.U32 R17, RZ, RZ, UR13 ;  /* 0x0000000dff117e24 */ /* 0x000fe2000f8e00ff */
[----:B--2---:R-:W-:Y:S01]  /*125d0*/  SHF.R.S32.HI R9, RZ, 0x1f, R4 ;  /* 0x0000001fff097819 */ /* 0x004fe20000011404 */
[----:B------:R-:W-:-:S03]  /*125e0*/  IMAD.U32 R19, RZ, RZ, UR7 ;  /* 0x00000007ff137e24 */ /* 0x000fc6000f8e00ff */
[CC--:B------:R-:W-:Y:S01]  /*125f0*/  LEA.HI R0, R9.reuse, R4.reuse, RZ, 0x5 ;  /* 0x0000000409007211 */ /* 0x0c0fe200078f28ff */
[----:B------:R-:W-:Y:S01]  /*12600*/  IMAD.U32 R17, RZ, RZ, UR4 ;  /* 0x00000004ff117e24 */ /* 0x000fe2000f8e00ff */
[-C--:B------:R-:W-:Y:S01]  /*12610*/  LEA.HI R9, R9, R4.reuse, RZ, 0x2 ;  /* 0x0000000409097211 */ /* 0x080fe200078f10ff */
[C---:B---3--:R-:W-:Y:S01]  /*12620*/  IMAD.WIDE.U32 R18, R11.reuse, c[0x0][0x4d8], R18 ;  /* 0x000136000b127a25 */ /* 0x048fe200078e0012 */
[----:B------:R-:W-:Y:S02]  /*12630*/  LOP3.LUT R13, R0, 0xffffffe0, RZ, 0xc0, !PT ;  /* 0xffffffe0000d7812 */ /* 0x000fe400078ec0ff */
[----:B------:R-:W-:Y:S01]  /*12640*/  SHF.R.S32.HI R15, RZ, 0x5, R0 ;  /* 0x00000005ff0f7819 */ /* 0x000fe20000011400 */
[----:B------:R-:W-:Y:S01]  /*12650*/  IMAD.WIDE.U32 R16, R11, c[0x0][0x440], R16 ;  /* 0x000110000b107a25 */ /* 0x000fe200078e0010 */
[----:B------:R-:W-:Y:S02]  /*12660*/  SHF.R.S32.HI R0, RZ, 0x1f, R0 ;  /* 0x0000001fff007819 */ /* 0x000fe40000011400 */
[----:B------:R-:W-:Y:S01]  /*12670*/  LOP3.LUT R9, R9, 0xfffffffc, RZ, 0xc0, !PT ;  /* 0xfffffffc09097812 */ /* 0x000fe200078ec0ff */
[----:B------:R-:W-:Y:S01]  /*12680*/  IMAD.IADD R6, R4, 0x1, -R13 ;  /* 0x0000000104067824 */ /* 0x000fe200078e0a0d */
[----:B------:R-:W-:Y:S01]  /*12690*/  LEA.HI R0, R0, R15, RZ, 0x3 ;  /* 0x0000000f00007211 */ /* 0x000fe200078f18ff */
[----:B------:R-:W-:Y:S01]  /*126a0*/  IMAD.MOV.U32 R20, RZ, RZ, R18 ;  /* 0x000000ffff147224 */ /* 0x000fe200078e0012 */
[----:B------:R-:W-:-:S02]  /*126b0*/  IADD3 R9, -R9, R4, RZ ;  /* 0x0000000409097210 */ /* 0x000fc40007ffe1ff */
[----:B------:R-:W-:Y:S02]  /*126c0*/  LOP3.LUT R0, R0, 0xffffff8, RZ, 0xc0, !PT ;  /* 0x0ffffff800007812 */ /* 0x000fe400078ec0ff */
[----:B------:R-:W-:Y:S02]  /*126d0*/  SHF.R.S32.HI R13, RZ, 0x1f, R6 ;  /* 0x0000001fff0d7819 */ /* 0x000fe40000011406 */
[----:B------:R-:W-:Y:S01]  /*126e0*/  SHF.R.S32.HI R10, RZ, 0x1f, R11 ;  /* 0x0000001fff0a7819 */ /* 0x000fe2000001140b */
[----:B------:R-:W-:Y:S01]  /*126f0*/  IMAD.IADD R15, R15, 0x1, -R0 ;  /* 0x000000010f0f7824 */ /* 0x000fe200078e0a00 */
[----:B------:R-:W-:Y:S02]  /*12700*/  LEA.HI R0, R9, R9, RZ, 0x1 ;  /* 0x0000000909007211 */ /* 0x000fe400078f08ff */
[----:B------:R-:W-:Y:S01]  /*12710*/  LEA.HI R4, R13, R6, RZ, 0x2 ;  /* 0x000000060d047211 */ /* 0x000fe200078f10ff */
[----:B------:R-:W-:Y:S01]  /*12720*/  IMAD.MOV.U32 R13, RZ, RZ, c[0x0][0x4e8] ;  /* 0x00013a00ff0d7624 */ /* 0x000fe200078e00ff */
[----:B------:R-:W-:-:S02]  /*12730*/  LOP3.LUT R0, R0, 0x1ffffffe, RZ, 0xc0, !PT ;  /* 0x1ffffffe00007812 */ /* 0x000fc400078ec0ff */
[----:B------:R-:W-:Y:S02]  /*12740*/  SHF.R.S32.HI R14, RZ, 0x2, R4 ;  /* 0x00000002ff0e7819 */ /* 0x000fe40000011404 */
[----:B------:R-:W-:Y:S01]  /*12750*/  IADD3 R0, R9, -R0, RZ ;  /* 0x8000000009007210 */ /* 0x000fe20007ffe0ff */
[----:B------:R-:W-:Y:S01]  /*12760*/  BAR.SYNC.DEFER_BLOCKING 0x1, 0x100 ;  /* 0x0044000000007b1d */ /* 0x000fe20000010000 */
[----:B------:R-:W-:Y:S01]  /*12770*/  ISETP.NE.AND P1, PT, R13, 0x1, PT ;  /* 0x000000010d00780c */ /* 0x000fe20003f25270 */
[----:B------:R-:W-:Y:S01]  /*12780*/  IMAD R15, R15, 0x10, R14 ;  /* 0x000000100f0f7824 */ /* 0x000fe200078e020e */
[----:B------:R-:W-:Y:S01]  /*12790*/  MOV R22, R16 ;  /* 0x0000001000167202 */ /* 0x000fe20000000f00 */
[----:B------:R-:W-:Y:S02]  /*127a0*/  IMAD R14, R10, c[0x0][0x4d8], RZ ;  /* 0x000136000a0e7a24 */ /* 0x000fe400078e02ff */
[----:B------:R-:W-:Y:S01]  /*127b0*/  IMAD R9, R0, 0x8, R15 ;  /* 0x0000000800097824 */ /* 0x000fe200078e020f */
[----:B------:R-:W-:Y:S01]  /*127c0*/  SHF.R.S32.HI R0, RZ, 0x1f, R8 ;  /* 0x0000001fff007819 */ /* 0x000fe20000011408 */
[----:B------:R-:W-:-:S02]  /*127d0*/  IMAD R10, R10, c[0x0][0x440], RZ ;  /* 0x000110000a0a7a24 */ /* 0x000fc400078e02ff */
[C---:B------:R-:W-:Y:S01]  /*127e0*/  IMAD R14, R11.reuse, c[0x0][0x4dc], R14 ;  /* 0x000137000b0e7a24 */ /* 0x040fe200078e020e */
[C---:B----4-:R-:W-:Y:S01]  /*127f0*/  LEA R9, R12.reuse, R9, 0x7 ;  /* 0x000000090c097211 */ /* 0x050fe200078e38ff */
[----:B------:R-:W-:Y:S01]  /*12800*/  IMAD R10, R11, c[0x0][0x444], R10 ;  /* 0x000111000b0a7a24 */ /* 0x000fe200078e020a */
[----:B------:R-:W-:Y:S01]  /*12810*/  LEA R12, R12, R15, 0x7 ;  /* 0x0000000f0c0c7211 */ /* 0x000fe200078e38ff */
[----:B------:R-:W-:Y:S01]  /*12820*/  IMAD.IADD R21, R19, 0x1, R14 ;  /* 0x0000000113157824 */ /* 0x000fe200078e020e */
[----:B------:R-:W-:Y:S01]  /*12830*/  MOV R11, R9 ;  /* 0x00000009000b7202 */ /* 0x000fe20000000f00 */
[----:B------:R-:W-:Y:S02]  /*12840*/  IMAD.IADD R23, R17, 0x1, R10 ;  /* 0x0000000111177824 */ /* 0x000fe400078e020a */
[----:B------:R-:W-:-:S04]  /*12850*/  @P1 IMAD.HI.U32 R10, R9, c[0x0][0x4ec], RZ ;  /* 0x00013b00090a1a27 */ /* 0x000fc800078e00ff */
[C---:B------:R-:W-:Y:S01]  /*12860*/  IMAD R17, R0.reuse, c[0x0][0x4e0], RZ ;  /* 0x0001380000117a24 */ /* 0x040fe200078e02ff */
[----:B------:R-:W-:Y:S01]  /*12870*/  @P1 SHF.R.U32.HI R11, RZ, c[0x0][0x4f0], R10 ;  /* 0x00013c00ff0b1a19 */ /* 0x000fe2000001160a */
[----:B------:R-:W-:Y:S01]  /*12880*/  IMAD R19, R0, c[0x0][0x448], RZ ;  /* 0x0001120000137a24 */ /* 0x000fe200078e02ff */
[----:B------:R-:W-:Y:S01]  /*12890*/  MOV R10, R9 ;  /* 0x00000009000a7202 */ /* 0x000fe20000000f00 */
[C---:B------:R-:W-:Y:S01]  /*128a0*/  IMAD R17, R8.reuse, c[0x0][0x4e4], R17 ;  /* 0x0001390008117a24 */ /* 0x040fe200078e0211 */
[--C-:B------:R-:W-:Y:S01]  /*128b0*/  SHF.R.S32.HI R14, RZ, 0x1f, R11.reuse ;  /* 0x0000001fff0e7819 */ /* 0x100fe2000001140b */
[----:B------:R-:W-:Y:S02]  /*128c0*/  IMAD.MOV R0, RZ, RZ, -R11 ;  /* 0x000000ffff007224 */ /* 0x000fe400078e0a0b */
[C---:B------:R-:W-:Y:S02]  /*128d0*/  IMAD R19, R8.reuse, c[0x0][0x44c], R19 ;  /* 0x0001130008137a24 */ /* 0x040fe400078e0213 */
[----:B------:R-:W-:-:S04]  /*128e0*/  IMAD.WIDE.U32 R22, R8, c[0x0][0x448], R22 ;  /* 0x0001120008167a25 */ /* 0x000fc800078e0016 */
[----:B------:R-:W-:-:S04]  /*128f0*/  IMAD.WIDE.U32 R20, R8, c[0x0][0x4e0], R20 ;  /* 0x0001380008147a25 */ /* 0x000fc800078e0014 */
[----:B------:R-:W-:Y:S01]  /*12900*/  @P1 IMAD.HI.U32 R8, R9, c[0x0][0x4ec], RZ ;  /* 0x00013b0009081a27 */ /* 0x000fe200078e00ff */
[----:B------:R-:W-:-:S03]  /*12910*/  IADD3 R16, P0, R11, R20, RZ ;  /* 0x000000140b107210 */ /* 0x000fc60007f1e0ff */
[----:B------:R-:W-:Y:S01]  /*12920*/  IMAD R0, R0, c[0x0][0x4e8], R9 ;  /* 0x00013a0000007a24 */ /* 0x000fe200078e0209 */
[----:B------:R-:W-:Y:S01]  /*12930*/  @P1 SHF.R.U32.HI R10, RZ, c[0x0][0x4f0], R8 ;  /* 0x00013c00ff0a1a19 */ /* 0x000fe20000011608 */
[----:B------:R-:W-:Y:S01]  /*12940*/  IMAD.IADD R23, R23, 0x1, R19 ;  /* 0x0000000117177824 */ /* 0x000fe200078e0213 */
[----:B------:R-:W-:Y:S01]  /*12950*/  IADD3.X R17, R14, R21, R17, P0, !PT ;  /* 0x000000150e117210 */ /* 0x000fe200007fe411 */
[----:B------:R-:W-:Y:S01]  /*12960*/  IMAD R13, R13, c[0x0][0x388], RZ ;  /* 0x0000e2000d0d7a24 */ /* 0x000fe200078e02ff */
[----:B------:R-:W-:Y:S01]  /*12970*/  SHF.R.S32.HI R8, RZ, 0x1f, R0 ;  /* 0x0000001fff087819 */ /* 0x000fe20000011400 */
[C---:B------:R-:W-:Y:S01]  /*12980*/  IMAD.WIDE.U32 R22, R10.reuse, c[0x0][0x430], R22 ;  /* 0x00010c000a167a25 */ /* 0x040fe200078e0016 */
[----:B------:R-:W-:Y:S02]  /*12990*/  IADD3 R14, -R10, RZ, RZ ;  /* 0x000000ff0a0e7210 */ /* 0x000fe40007ffe1ff */
[----:B------:R-:W-:Y:S01]  /*129a0*/  LOP3.LUT P1, RZ, R6, 0x3, RZ, 0xc0, !PT ;  /* 0x0000000306ff7812 */ /* 0x000fe2000782c0ff */
[----:B------:R-:W-:Y:S01]  /*129b0*/  IMAD R11, R8, c[0x0][0x4c8], RZ ;  /* 0x00013200080b7a24 */ /* 0x000fe200078e02ff */
[----:B------:R-:W-:Y:S01]  /*129c0*/  SHF.R.S32.HI R8, RZ, 0x1f, R10 ;  /* 0x0000001fff087819 */ /* 0x000fe2000001140a */
[----:B------:R-:W-:Y:S01]  /*129d0*/  IMAD.WIDE.U32 R16, R0, c[0x0][0x4c8], R16 ;  /* 0x0001320000107a25 */ /* 0x000fe200078e0010 */
[----:B------:R-:W-:-:S03]  /*129e0*/  ISETP.GE.OR P2, PT, R12, R13, P1 ;  /* 0x0000000d0c00720c */ /* 0x000fc60000f46670 */
[----:B------:R-:W-:Y:S01]  /*129f0*/  IMAD R11, R0, c[0x0][0x4cc], R11 ;  /* 0x00013300000b7a24 */ /* 0x000fe200078e020b */
[----:B------:R-:W-:Y:S01]  /*12a00*/  LEA R0, P0, R16, c[0x0][0x4a8], 0x2 ;  /* 0x00012a0010007a11 */ /* 0x000fe200078010ff */
[----:B------:R-:W-:Y:S02]  /*12a10*/  IMAD R14, R14, c[0x0][0x4e8], R9 ;  /* 0x00013a000e0e7a24 */ /* 0x000fe400078e0209 */
[----:B------:R-:W-:Y:S02]  /*12a20*/  IMAD.IADD R11, R17, 0x1, R11 ;  /* 0x00000001110b7824 */ /* 0x000fe400078e020b */
[----:B------:R-:W-:Y:S01]  /*12a30*/  IMAD R9, R8, c[0x0][0x430], RZ ;  /* 0x00010c0008097a24 */ /* 0x000fe200078e02ff */
[----:B------:R-:W-:Y:S01]  /*12a40*/  SHFL.IDX PT, R18, R0, 0x1, 0x1c1f ;  /* 0x003c1f0000127f89 */ /* 0x000fe200000e0000 */
[----:B------:R-:W-:Y:S02]  /*12a50*/  SHF.R.S32.HI R8, RZ, 0x1f, R14 ;  /* 0x0000001fff087819 */ /* 0x000fe4000001140e */
[----:B------:R-:W-:Y:S01]  /*12a60*/  LEA.HI.X R11, R16, c[0x0][0x4ac], R11, 0x2, P0 ;  /* 0x00012b00100b7a11 */ /* 0x000fe200000f140b */
[----:B------:R-:W-:Y:S01]  /*12a70*/  IMAD R9, R10, c[0x0][0x434], R9 ;  /* 0x00010d000a097a24 */ /* 0x000fe200078e0209 */
[----:B------:R-:W-:Y:S03]  /*12a80*/  SHFL.IDX PT, R16, R0, RZ, 0x1c1f ;  /* 0x001c1fff00107589 */ /* 0x000fe600000e0000 */
[----:B------:R-:W-:Y:S01]  /*12a90*/  IMAD.IADD R23, R23, 0x1, R9 ;  /* 0x0000000117177824 */ /* 0x000fe200078e0209 */
[----:B------:R-:W1:Y:S01]  /*12aa0*/  SHFL.IDX PT, R17, R11, RZ, 0x1c1f ;  /* 0x001c1fff0b117589 */ /* 0x000e6200000e0000 */
[----:B------:R-:W-:Y:S01]  /*12ab0*/  IMAD R9, R8, c[0x0][0x428], RZ ;  /* 0x00010a0008097a24 */ /* 0x000fe200078e02ff */
[----:B------:R-:W-:-:S02]  /*12ac0*/  IADD3 R8, R12, 0x8, RZ ;  /* 0x000000080c087810 */ /* 0x000fc40007ffe0ff */
[----:B------:R2:W3:Y:S01]  /*12ad0*/  SHFL.IDX PT, R19, R11, 0x1, 0x1c1f ;  /* 0x003c1f000b137f89 */ /* 0x0004e200000e0000 */
[----:B------:R-:W-:Y:S01]  /*12ae0*/  IMAD R9, R14, c[0x0][0x42c], R9 ;  /* 0x00010b000e097a24 */ /* 0x000fe200078e0209 */
[----:B------:R-:W-:Y:S01]  /*12af0*/  ISETP.GE.OR P1, PT, R8, R13, P1 ;  /* 0x0000000d0800720c */ /* 0x000fe20000f26670 */
[----:B------:R-:W-:-:S05]  /*12b00*/  IMAD.WIDE.U32 R14, R14, c[0x0][0x428], R22 ;  /* 0x00010a000e0e7a25 */ /* 0x000fca00078e0016 */
[----:B------:R-:W-:Y:S02]  /*12b10*/  IADD3 R10, R15, R9, RZ ;  /* 0x000000090f0a7210 */ /* 0x000fe40007ffe0ff */
[----:B------:R-:W-:-:S04]  /*12b20*/  LEA R9, P0, R14, c[0x0][0x400], 0x2 ;  /* 0x000100000e097a11 */ /* 0x000fc800078010ff */
[----:B------:R-:W-:Y:S02]  /*12b30*/  LEA.HI.X R10, R14, c[0x0][0x404], R10, 0x2, P0 ;  /* 0x000101000e0a7a11 */ /* 0x000fe400000f140a */
[----:B------:R4:W4:Y:S01]  /*12b40*/  SHFL.IDX PT, R14, R9, RZ, 0x1c1f ;  /* 0x001c1fff090e7589 */ /* 0x00092200000e0000 */
[----:B------:R-:W-:-:S03]  /*12b50*/  ISETP.GE.AND P0, PT, R8, R13, PT ;  /* 0x0000000d0800720c */ /* 0x000fc60003f06270 */
[----:B-1----:R1:W-:Y:S01]  /*12b60*/  @!P2 ST.E [R16.64], R5 ;  /* 0x000000051000a985 */ /* 0x0023e2000c10190e */
[----:B--2---:R-:W-:-:S03]  /*12b70*/  LOP3.LUT R11, R4, 0x7ffffffc, RZ, 0xc0, !PT ;  /* 0x7ffffffc040b7812 */ /* 0x004fc600078ec0ff */
[----:B---3--:R1:W-:Y:S01]  /*12b80*/  @!P1 ST.E [R18.64], R7 ;  /* 0x0000000712009985 */ /* 0x0083e2000c10190e */
[----:B------:R-:W-:Y:S01]  /*12b90*/  ISETP.GE.AND P1, PT, R12, R13, PT ;  /* 0x0000000d0c00720c */ /* 0x000fe20003f26270 */
[----:B------:R-:W-:Y:S02]  /*12ba0*/  IMAD.IADD R11, R6, 0x1, -R11 ;  /* 0x00000001060b7824 */ /* 0x000fe400078e0a0b */
[----:B------:R1:W2:Y:S03]  /*12bb0*/  SHFL.IDX PT, R15, R10, RZ, 0x1c1f ;  /* 0x001c1fff0a0f7589 */ /* 0x0002a600000e0000 */
[----:B------:R-:W-:-:S07]  /*12bc0*/  SHF.L.U32 R11, R11, 0x1, RZ ;  /* 0x000000010b0b7819 */ /* 0x000fce00000006ff */
[----:B------:R-:W-:Y:S05]  /*12bd0*/  @P1 BRA `(.L_x_67) ;  /* 0x000005d000001947 */ /* 0x000fea0003800000 */
[C---:B-1----:R-:W-:Y:S02]  /*12be0*/  IADD3 R7, R11.reuse, 0x8, RZ ;  /* 0x000000080b077810 */ /* 0x042fe40007ffe0ff */
[C---:B------:R-:W-:Y:S02]  /*12bf0*/  IADD3 R5, R11.reuse, 0x10, RZ ;  /* 0x000000100b057810 */ /* 0x040fe40007ffe0ff */
[----:B------:R-:W-:Y:S02]  /*12c00*/  IADD3 R4, R11, 0x18, RZ ;  /* 0x000000180b047810 */ /* 0x000fe40007ffe0ff */
[----:B------:R-:W-:Y:S02]  /*12c10*/  ISETP.GE.AND P3, PT, R7, c[0x0][0x3c8], PT ;  /* 0x0000f20007007a0c */ /* 0x000fe40003f66270 */
[----:B------:R-:W-:Y:S02]  /*12c20*/  ISETP.GE.AND P2, PT, R5, c[0x0][0x3c8], PT ;  /* 0x0000f20005007a0c */ /* 0x000fe40003f46270 */
[----:B------:R-:W-:-:S02]  /*12c30*/  ISETP.GE.AND P1, PT, R4, c[0x0][0x3c8], PT ;  /* 0x0000f20004007a0c */ /* 0x000fc40003f26270 */
[C---:B------:R-:W-:Y:S02]  /*12c40*/  ISETP.GE.AND P4, PT, R11.reuse, c[0x0][0x3c8], PT ;  /* 0x0000f2000b007a0c */ /* 0x040fe40003f86270 */
[C---:B------:R-:W-:Y:S02]  /*12c50*/  IADD3 R0, R11.reuse, 0x20, RZ ;  /* 0x000000200b007810 */ /* 0x040fe40007ffe0ff */
[----:B------:R-:W-:Y:S02]  /*12c60*/  IADD3 R18, R11, 0x28, RZ ;  /* 0x000000280b127810 */ /* 0x000fe40007ffe0ff */
[----:B------:R-:W-:Y:S02]  /*12c70*/  ISETP.GE.AND P6, PT, R0, c[0x0][0x3c8], PT ;  /* 0x0000f20000007a0c */ /* 0x000fe40003fc6270 */
[----:B------:R-:W-:Y:S02]  /*12c80*/  @!P3 LEA.HI R7, R7, R7, RZ, 0x1 ;  /* 0x000000070707b211 */ /* 0x000fe400078f08ff */
[----:B------:R-:W-:-:S02]  /*12c90*/  @!P2 LEA.HI R5, R5, R5, RZ, 0x1 ;  /* 0x000000050505a211 */ /* 0x000fc400078f08ff */
[----:B------:R-:W-:Y:S01]  /*12ca0*/  @!P1 LEA.HI R4, R4, R4, RZ, 0x1 ;  /* 0x0000000404049211 */ /* 0x000fe200078f08ff */
[--C-:B--2-4-:R-:W-:Y:S01]  /*12cb0*/  @!P4 IMAD.WIDE R12, R11, 0x4, R14.reuse ;  /* 0x000000040b0cc825 */ /* 0x114fe200078e020e */
[----:B------:R-:W-:Y:S02]  /*12cc0*/  @!P3 LOP3.LUT R7, R7, 0xfffffffe, RZ, 0xc0, !PT ;  /* 0xfffffffe0707b812 */ /* 0x000fe400078ec0ff */
[----:B------:R-:W-:Y:S02]  /*12cd0*/  @!P2 LOP3.LUT R5, R5, 0xfffffffe, RZ, 0xc0, !PT ;  /* 0xfffffffe0505a812 */ /* 0x000fe400078ec0ff */
[----:B------:R-:W-:Y:S01]  /*12ce0*/  @!P1 LOP3.LUT R21, R4, 0xfffffffe, RZ, 0xc0, !PT ;  /* 0xfffffffe04159812 */ /* 0x000fe200078ec0ff */
[--C-:B------:R-:W-:Y:S01]  /*12cf0*/  @!P3 IMAD.WIDE R6, R7, 0x4, R14.reuse ;  /* 0x000000040706b825 */ /* 0x100fe200078e020e */
[----:B------:R1:W-:Y:S01]  /*12d00*/  @!P4 ST.E.64 [R12.64], R112 ;  /* 0x000000700c00c985 */ /* 0x0003e2000c101b0e */
[----:B------:R-:W-:Y:S02]  /*12d10*/  IADD3 R8, R11, 0x30, RZ ;  /* 0x000000300b087810 */ /* 0x000fe40007ffe0ff */
[----:B------:R-:W-:Y:S01]  /*12d20*/  @!P2 IMAD.WIDE R16, R5, 0x4, R14 ;  /* 0x000000040510a825 */ /* 0x000fe200078e020e */
[C---:B------:R-:W-:Y:S01]  /*12d30*/  IADD3 R5, R11.reuse, 0x38, RZ ;  /* 0x000000380b057810 */ /* 0x040fe20007ffe0ff */
[----:B------:R2:W-:Y:S01]  /*12d40*/  @!P3 ST.E.64 [R6.64], R108 ;  /* 0x0000006c0600b985 */ /* 0x0005e2000c101b0e */
[----:B------:R-:W-:-:S02]  /*12d50*/  IADD3 R19, R11, 0x40, RZ ;  /* 0x000000400b137810 */ /* 0x000fc40007ffe0ff */
[----:B------:R-:W-:Y:S01]  /*12d60*/  ISETP.GE.AND P5, PT, R18, c[0x0][0x3c8], PT ;  /* 0x0000f20012007a0c */ /* 0x000fe20003fa6270 */
[----:B------:R3:W-:Y:S01]  /*12d70*/  @!P2 ST.E.64 [R16.64], R104 ;  /* 0x000000681000a985 */ /* 0x0007e2000c101b0e */
[----:B------:R-:W-:Y:S02]  /*12d80*/  IADD3 R4, R11, 0x48, RZ ;  /* 0x000000480b047810 */ /* 0x000fe40007ffe0ff */
[----:B------:R-:W-:Y:S02]  /*12d90*/  ISETP.GE.AND P4, PT, R8, c[0x0][0x3c8], PT ;  /* 0x0000f20008007a0c */ /* 0x000fe40003f86270 */
[----:B------:R-:W-:Y:S02]  /*12da0*/  ISETP.GE.AND P3, PT, R5, c[0x0][0x3c8], PT ;  /* 0x0000f20005007a0c */ /* 0x000fe40003f66270 */
[----:B------:R-:W-:Y:S02]  /*12db0*/  ISETP.GE.AND P2, PT, R19, c[0x0][0x3c8], PT ;  /* 0x0000f20013007a0c */ /* 0x000fe40003f46270 */
[----:B------:R-:W-:-:S03]  /*12dc0*/  @!P6 LEA.HI R0, R0, R0, RZ, 0x1 ;  /* 0x000000000000e211 */ /* 0x000fc600078f08ff */
[----:B------:R-:W-:-:S04]  /*12dd0*/  @!P5 LEA.HI R18, R18, R18, RZ, 0x1 ;  /* 0x000000121212d211 */ /* 0x000fc800078f08ff */
[----:B------:R-:W-:Y:S02]  /*12de0*/  @!P4 LEA.HI R8, R8, R8, RZ, 0x1 ;  /* 0x000000080808c211 */ /* 0x000fe400078f08ff */
[----:B------:R-:W-:Y:S01]  /*12df0*/  @!P3 LEA.HI R5, R5, R5, RZ, 0x1 ;  /* 0x000000050505b211 */ /* 0x000fe200078f08ff */
[----:B-1----:R-:W-:Y:S01]  /*12e00*/  @!P1 IMAD.WIDE R12, R21, 0x4, R14 ;  /* 0x00000004150c9825 */ /* 0x002fe200078e020e */
[----:B------:R-:W-:Y:S02]  /*12e10*/  @!P2 LEA.HI R19, R19, R19, RZ, 0x1 ;  /* 0x000000131313a211 */ /* 0x000fe400078f08ff */
[----:B------:R-:W-:Y:S02]  /*12e20*/  @!P4 LOP3.LUT R21, R8, 0xfffffffe, RZ, 0xc0, !PT ;  /* 0xfffffffe0815c812 */ /* 0x000fe400078ec0ff */
[----:B------:R1:W-:Y:S01]  /*12e30*/  @!P1 ST.E.64 [R12.64], R2 ;  /* 0x000000020c009985 */ /* 0x0003e2000c101b0e */
[----:B------:R-:W-:Y:S02]  /*12e40*/  ISETP.GE.AND P1, PT, R4, c[0x0][0x3c8], PT ;  /* 0x0000f20004007a0c */ /* 0x000fe40003f26270 */
[----:B--2---:R-:W-:-:S02]  /*12e50*/  @!P6 LOP3.LUT R7, R0, 0xfffffffe, RZ, 0xc0, !PT ;  /* 0xfffffffe0007e812 */ /* 0x004fc400078ec0ff */
[----:B---3--:R-:W-:Y:S02]  /*12e60*/  @!P5 LOP3.LUT R17, R18, 0xfffffffe, RZ, 0xc0, !PT ;  /* 0xfffffffe1211d812 */ /* 0x008fe400078ec0ff */
[----:B------:R-:W-:Y:S01]  /*12e70*/  @!P3 LOP3.LUT R5, R5, 0xfffffffe, RZ, 0xc0, !PT ;  /* 0xfffffffe0505b812 */ /* 0x000fe200078ec0ff */
[----:B------:R-:W-:Y:S01]  /*12e80*/  @!P6 IMAD.WIDE R6, R7, 0x4, R14 ;  /* 0x000000040706e825 */ /* 0x000fe200078e020e */
[----:B------:R-:W-:Y:S02]  /*12e90*/  @!P2 LOP3.LUT R19, R19, 0xfffffffe, RZ, 0xc0, !PT ;  /* 0xfffffffe1313a812 */ /* 0x000fe400078ec0ff */
[C---:B------:R-:W-:Y:S02]  /*12ea0*/  IADD3 R0, R11.reuse, 0x50, RZ ;  /* 0x000000500b007810 */ /* 0x040fe40007ffe0ff */
[----:B------:R2:W-:Y:S01]  /*12eb0*/  @!P6 ST.E.64 [R6.64], R96 ;  /* 0x000000600600e985 */ /* 0x0005e2000c101b0e */
[----:B------:R-:W-:Y:S02]  /*12ec0*/  @!P1 LEA.HI R4, R4, R4, RZ, 0x1 ;  /* 0x0000000404049211 */ /* 0x000fe400078f08ff */
[----:B------:R-:W-:-:S02]  /*12ed0*/  IADD3 R8, R11, 0x58, RZ ;  /* 0x000000580b087810 */ /* 0x000fc40007ffe0ff */
[----:B------:R-:W-:Y:S02]  /*12ee0*/  IADD3 R18, R11, 0x68, RZ ;  /* 0x000000680b127810 */ /* 0x000fe40007ffe0ff */
[----:B------:R-:W-:Y:S01]  /*12ef0*/  ISETP.GE.AND P6, PT, R0, c[0x0][0x3c8], PT ;  /* 0x0000f20000007a0c */ /* 0x000fe20003fc6270 */
[----:B-1----:R-:W-:-:S04]  /*12f00*/  @!P5 IMAD.WIDE R2, R17, 0x4, R14 ;  /* 0x000000041102d825 */ /* 0x002fc800078e020e */
[--C-:B------:R-:W-:Y:S01]  /*12f10*/  @!P4 IMAD.WIDE R12, R21, 0x4, R14.reuse ;  /* 0x00000004150cc825 */ /* 0x100fe200078e020e */
[----:B------:R1:W-:Y:S01]  /*12f20*/  @!P5 ST.E.64 [R2.64], R92 ;  /* 0x0000005c0200d985 */ /* 0x0003e2000c101b0e */
[----:B------:R-:W-:Y:S02]  /*12f30*/  ISETP.GE.AND P5, PT, R8, c[0x0][0x3c8], PT ;  /* 0x0000f20008007a0c */ /* 0x000fe40003fa6270 */
[--C-:B------:R-:W-:Y:S01]  /*12f40*/  @!P2 IMAD.WIDE R16, R19, 0x4, R14.reuse ;  /* 0x000000041310a825 */ /* 0x100fe200078e020e */
[----:B------:R-:W-:Y:S01]  /*12f50*/  IADD3 R19, R11, 0x60, RZ ;  /* 0x000000600b137810 */ /* 0x000fe20007ffe0ff */
[----:B------:R3:W-:Y:S02]  /*12f60*/  @!P4 ST.E.64 [R12.64], R88 ;  /* 0x000000580c00c985 */ /* 0x0007e4000c101b0e */
[----:B------:R-:W-:Y:S02]  /*12f70*/  @!P6 LEA.HI R0, R0, R0, RZ, 0x1 ;  /* 0x000000000000e211 */ /* 0x000fe400078f08ff */
[----:B--2---:R-:W-:Y:S01]  /*12f80*/  @!P1 LOP3.LUT R7, R4, 0xfffffffe, RZ, 0xc0, !PT ;  /* 0xfffffffe04079812 */ /* 0x004fe200078ec0ff */
[----:B------:R-:W-:Y:S01]  /*12f90*/  @!P3 IMAD.WIDE R4, R5, 0x4, R14 ;  /* 0x000000040504b825 */ /* 0x000fe200078e020e */
[----:B------:R-:W-:-:S03]  /*12fa0*/  ISETP.GE.AND P4, PT, R19, c[0x0][0x3c8], PT ;  /* 0x0000f20013007a0c */ /* 0x000fc60003f86270 */
[----:B------:R-:W-:Y:S01]  /*12fb0*/  @!P1 IMAD.WIDE R6, R7, 0x4, R14 ;  /* 0x0000000407069825 */ /* 0x000fe200078e020e */
[----:B------:R2:W-:Y:S01]  /*12fc0*/  @!P3 ST.E.64 [R4.64], R84 ;  /* 0x000000540400b985 */ /* 0x0005e2000c101b0e */
[----:B------:R-:W-:Y:S02]  /*12fd0*/  ISETP.GE.AND P3, PT, R18, c[0x0][0x3c8], PT ;  /* 0x0000f20012007a0c */ /* 0x000fe40003f66270 */
[----:B------:R-:W-:Y:S01]  /*12fe0*/  @!P5 LEA.HI R8, R8, R8, RZ, 0x1 ;  /* 0x000000080808d211 */ /* 0x000fe200078f08ff */
[----:B------:R-:W-:Y:S04]  /*12ff0*/  @!P2 ST.E.64 [R16.64], R80 ;  /* 0x000000501000a985 */ /* 0x000fe8000c101b0e */
[----:B------:R4:W-:Y:S01]  /*13000*/  @!P1 ST.E.64 [R6.64], R76 ;  /* 0x0000004c06009985 */ /* 0x0009e2000c101b0e */
[----:B------:R-:W-:-:S04]  /*13010*/  @!P4 LEA.HI R19, R19, R19, RZ, 0x1 ;  /* 0x000000131313c211 */ /* 0x000fc800078f08ff */
[----:B------:R-:W-:Y:S02]  /*13020*/  @!P4 LOP3.LUT R19, R19, 0xfffffffe, RZ, 0xc0, !PT ;  /* 0xfffffffe1313c812 */ /* 0x000fe400078ec0ff */
[C---:B-1----:R-:W-:Y:S02]  /*13030*/  IADD3 R3, R11.reuse, 0x70, RZ ;  /* 0x000000700b037810 */ /* 0x042fe40007ffe0ff */
[----:B------:R-:W-:Y:S02]  /*13040*/  IADD3 R2, R11, 0x78, RZ ;  /* 0x000000780b027810 */ /* 0x000fe40007ffe0ff */
[----:B------:R-:W-:Y:S02]  /*13050*/  ISETP.GE.AND P2, PT, R3, c[0x0][0x3c8], PT ;  /* 0x0000f20003007a0c */ /* 0x000fe40003f46270 */
[----:B------:R-:W-:Y:S02]  /*13060*/  ISETP.GE.AND P1, PT, R2, c[0x0][0x3c8], PT ;  /* 0x0000f20002007a0c */ /* 0x000fe40003f26270 */
[----:B------:R-:W-:-:S04]  /*13070*/  @!P3 LEA.HI R18, R18, R18, RZ, 0x1 ;  /* 0x000000121212b211 */ /* 0x000fc800078f08ff */
[----:B---3--:R-:W-:Y:S01]  /*13080*/  @!P3 LOP3.LUT R13, R18, 0xfffffffe, RZ, 0xc0, !PT ;  /* 0xfffffffe120db812 */ /* 0x008fe200078ec0ff */
[----:B------:R-:W-:Y:S01]  /*13090*/  @!P4 IMAD.WIDE R18, R19, 0x4, R14 ;  /* 0x000000041312c825 */ /* 0x000fe200078e020e */
[----:B--2---:R-:W-:-:S03]  /*130a0*/  @!P6 LOP3.LUT R5, R0, 0xfffffffe, RZ, 0xc0, !PT ;  /* 0xfffffffe0005e812 */ /* 0x004fc600078ec0ff */
[----:B------:R-:W-:Y:S01]  /*130b0*/  @!P2 LEA.HI R3, R3, R3, RZ, 0x1 ;  /* 0x000000030303a211 */ /* 0x000fe200078f08ff */
[--C-:B------:R-:W-:Y:S01]  /*130c0*/  @!P3 IMAD.WIDE R12, R13, 0x4, R14.reuse ;  /* 0x000000040d0cb825 */ /* 0x100fe200078e020e */
[----:B------:R-:W-:Y:S02]  /*130d0*/  @!P1 LEA.HI R2, R2, R2, RZ, 0x1 ;  /* 0x0000000202029211 */ /* 0x000fe400078f08ff */
[----:B------:R-:W-:Y:S01]  /*130e0*/  @!P2 LOP3.LUT R3, R3, 0xfffffffe, RZ, 0xc0, !PT ;  /* 0xfffffffe0303a812 */ /* 0x000fe200078ec0ff */
[--C-:B------:R-:W-:Y:S01]  /*130f0*/  @!P6 IMAD.WIDE R4, R5, 0x4, R14.reuse ;  /* 0x000000040504e825 */ /* 0x100fe200078e020e */
[----:B----4-:R-:W-:Y:S02]  /*13100*/  @!P5 LOP3.LUT R7, R8, 0xfffffffe, RZ, 0xc0, !PT ;  /* 0xfffffffe0807d812 */ /* 0x010fe400078ec0ff */
[----:B------:R-:W-:Y:S01]  /*13110*/  @!P1 LOP3.LUT R17, R2, 0xfffffffe, RZ, 0xc0, !PT ;  /* 0xfffffffe02119812 */ /* 0x000fe200078ec0ff */
[--C-:B------:R-:W-:Y:S01]  /*13120*/  @!P2 IMAD.WIDE R2, R3, 0x4, R14.reuse ;  /* 0x000000040302a825 */ /* 0x100fe200078e020e */
[----:B------:R1:W-:Y:S03]  /*13130*/  @!P6 ST.E.64 [R4.64], R72 ;  /* 0x000000480400e985 */ /* 0x0003e6000c101b0e */
[----:B------:R-:W-:-:S04]  /*13140*/  @!P5 IMAD.WIDE R6, R7, 0x4, R14 ;  /* 0x000000040706d825 */ /* 0x000fc800078e020e */
[----:B------:R-:W-:Y:S01]  /*13150*/  @!P1 IMAD.WIDE R14, R17, 0x4, R14 ;  /* 0x00000004110e9825 */ /* 0x000fe200078e020e */
[----:B------:R1:W-:Y:S04]  /*13160*/  @!P5 ST.E.64 [R6.64], R68 ;  /* 0x000000440600d985 */ /* 0x0003e8000c101b0e */
[----:B------:R1:W-:Y:S04]  /*13170*/  @!P4 ST.E.64 [R18.64], R52 ;  /* 0x000000341200c985 */ /* 0x0003e8000c101b0e */
[----:B------:R1:W-:Y:S04]  /*13180*/  @!P3 ST.E.64 [R12.64], R56 ;  /* 0x000000380c00b985 */ /* 0x0003e8000c101b0e */
[----:B------:R1:W-:Y:S04]  /*13190*/  @!P2 ST.E.64 [R2.64], R60 ;  /* 0x0000003c0200a985 */ /* 0x0003e8000c101b0e */
[----:B------:R1:W-:Y:S02]  /*131a0*/  @!P1 ST.E.64 [R14.64], R64 ;  /* 0x000000400e009985 */ /* 0x0003e4000c101b0e */
.L_x_67:
[----:B------:R-:W-:Y:S05]  /*131b0*/  BSYNC B0 ;  /* 0x0000000000007941 */ /* 0x000fea0003800000 */
.L_x_66:
[----:B-1----:R1:W3:Y:S04]  /*131c0*/  SHFL.IDX PT, R5, R10, 0x1, 0x1c1f ;  /* 0x003c1f000a057f89 */ /* 0x0022e800000e0000 */
[----:B------:R1:W4:Y:S01]  /*131d0*/  SHFL.IDX PT, R4, R9, 0x1, 0x1c1f ;  /* 0x003c1f0009047f89 */ /* 0x00032200000e0000 */
[----:B------:R-:W-:Y:S05]  /*131e0*/  @P0 EXIT ;  /* 0x000000000000094d */ /* 0x000fea0003800000 */
[C---:B------:R-:W-:Y:S02]  /*131f0*/  ISETP.GE.AND P0, PT, R11.reuse, c[0x0][0x3c8], PT ;  /* 0x0000f2000b007a0c */ /* 0x040fe40003f06270 */
[----:B------:R-:W-:-:S02]  /*13200*/  IADD3 R2, R11, 0x8, RZ ;  /* 0x000000080b027810 */ /* 0x000fc40007ffe0ff */
[C---:B------:R-:W-:Y:S02]  /*13210*/  IADD3 R0, R11.reuse, 0x10, RZ ;  /* 0x000000100b007810 */ /* 0x040fe40007ffe0ff */
[----:B------:R-:W-:Y:S02]  /*13220*/  ISETP.GE.AND P6, PT, R2, c[0x0][0x3c8], PT ;  /* 0x0000f20002007a0c */ /* 0x000fe40003fc6270 */
[----:B------:R-:W-:Y:S02]  /*13230*/  ISETP.GE.AND P5, PT, R0, c[0x0][0x3c8], PT ;  /* 0x0000f20000007a0c */ /* 0x000fe40003fa6270 */
[C---:B-1--4-:R-:W-:Y:S02]  /*13240*/  IADD3 R9, R11.reuse, 0x18, RZ ;  /* 0x000000180b097810 */ /* 0x052fe40007ffe0ff */
[C---:B------:R-:W-:Y:S01]  /*13250*/  IADD3 R8, R11.reuse, 0x20, RZ ;  /* 0x000000200b087810 */ /* 0x040fe20007ffe0ff */
[C---:B--23--:R-:W-:Y:S01]  /*13260*/  @!P0 IMAD.WIDE R14, R11.reuse, 0x4, R4 ;  /* 0x000000040b0e8825 */ /* 0x04cfe200078e0204 */
[----:B------:R-:W-:-:S02]  /*13270*/  IADD3 R7, R11, 0x28, RZ ;  /* 0x000000280b077810 */ /* 0x000fc40007ffe0ff */
[C---:B------:R-:W-:Y:S02]  /*13280*/  IADD3 R6, R11.reuse, 0x30, RZ ;  /* 0x000000300b067810 */ /* 0x040fe40007ffe0ff */
[----:B------:R-:W-:Y:S01]  /*13290*/  IADD3 R3, R11, 0x38, RZ ;  /* 0x000000380b037810 */ /* 0x000fe20007ffe0ff */
[----:B------:R1:W-:Y:S01]  /*132a0*/  @!P0 ST.E.64 [R14.64], R114 ;  /* 0x000000720e008985 */ /* 0x0003e2000c101b0e */
[----:B------:R-:W-:Y:S02]  /*132b0*/  ISETP.GE.AND P4, PT, R9, c[0x0][0x3c8], PT ;  /* 0x0000f20009007a0c */ /* 0x000fe40003f86270 */
[----:B------:R-:W-:Y:S02]  /*132c0*/  ISETP.GE.AND P3, PT, R8, c[0x0][0x3c8], PT ;  /* 0x0000f20008007a0c */ /* 0x000fe40003f66270 */
[----:B------:R-:W-:Y:S02]  /*132d0*/  ISETP.GE.AND P2, PT, R7, c[0x0][0x3c8], PT ;  /* 0x0000f20007007a0c */ /* 0x000fe40003f46270 */
[----:B------:R-:W-:-:S02]  /*132e0*/  ISETP.GE.AND P1, PT, R6, c[0x0][0x3c8], PT ;  /* 0x0000f20006007a0c */ /* 0x000fc40003f26270 */
[----:B------:R-:W-:Y:S02]  /*132f0*/  ISETP.GE.AND P0, PT, R3, c[0x0][0x3c8], PT ;  /* 0x0000f20003007a0c */ /* 0x000fe40003f06270 */
[----:B------:R-:W-:Y:S02]  /*13300*/  @!P6 LEA.HI R2, R2, R2, RZ, 0x1 ;  /* 0x000000020202e211 */ /* 0x000fe400078f08ff */
[----:B------:R-:W-:Y:S02]  /*13310*/  @!P5 LEA.HI R0, R0, R0, RZ, 0x1 ;  /* 0x000000000000d211 */ /* 0x000fe400078f08ff */
[----:B------:R-:W-:Y:S02]  /*13320*/  @!P6 LOP3.LUT R13, R2, 0xfffffffe, RZ, 0xc0, !PT ;  /* 0xfffffffe020de812 */ /* 0x000fe400078ec0ff */
[----:B------:R-:W-:Y:S02]  /*13330*/  @!P4 LEA.HI R9, R9, R9, RZ, 0x1 ;  /* 0x000000090909c211 */ /* 0x000fe400078f08ff */
[----:B------:R-:W-:Y:S01]  /*13340*/  @!P3 LEA.HI R8, R8, R8, RZ, 0x1 ;  /* 0x000000080808b211 */ /* 0x000fe200078f08ff */
[----:B------:R-:W-:Y:S01]  /*13350*/  @!P6 IMAD.WIDE R12, R13, 0x4, R4 ;  /* 0x000000040d0ce825 */ /* 0x000fe200078e0204 */
[----:B------:R-:W-:-:S02]  /*13360*/  @!P2 LEA.HI R7, R7, R7, RZ, 0x1 ;  /* 0x000000070707a211 */ /* 0x000fc400078f08ff */
[----:B------:R-:W-:Y:S02]  /*13370*/  @!P1 LEA.HI R6, R6, R6, RZ, 0x1 ;  /* 0x0000000606069211 */ /* 0x000fe400078f08ff */
[----:B------:R-:W-:Y:S01]  /*13380*/  @!P0 LEA.HI R3, R3, R3, RZ, 0x1 ;  /* 0x0000000303038211 */ /* 0x000fe200078f08ff */
[----:B------:R2:W-:Y:S01]  /*13390*/  @!P6 ST.E.64 [R12.64], R110 ;  /* 0x0000006e0c00e985 */ /* 0x0005e2000c101b0e */
[----:B------:R-:W-:Y:S02]  /*133a0*/  @!P4 LOP3.LUT R9, R9, 0xfffffffe, RZ, 0xc0, !PT ;  /* 0xfffffffe0909c812 */ /* 0x000fe400078ec0ff */
[----:B-1----:R-:W-:Y:S02]  /*133b0*/  @!P5 LOP3.LUT R15, R0, 0xfffffffe, RZ, 0xc0, !PT ;  /* 0xfffffffe000fd812 */ /* 0x002fe400078ec0ff */
[----:B------:R-:W-:Y:S02]  /*133c0*/  IADD3 R2, R11, 0x40, RZ ;  /* 0x000000400b027810 */ /* 0x000fe40007ffe0ff */
[----:B------:R-:W-:Y:S01]  /*133d0*/  @!P3 LOP3.LUT R17, R8, 0xfffffffe, RZ, 0xc0, !PT ;  /* 0xfffffffe0811b812 */ /* 0x000fe200078ec0ff */
[----:B------:R-:W-:Y:S01]  /*133e0*/  @!P5 IMAD.WIDE R14, R15, 0x4, R4 ;  /* 0x000000040f0ed825 */ /* 0x000fe200078e0204 */
[----:B------:R-:W-:-:S02]  /*133f0*/  IADD3 R0, R11, 0x48, RZ ;  /* 0x000000480b007810 */ /* 0x000fc40007ffe0ff */
[----:B------:R-:W-:Y:S01]  /*13400*/  @!P2 LOP3.LUT R7, R7, 0xfffffffe, RZ, 0xc0, !PT ;  /* 0xfffffffe0707a812 */ /* 0x000fe200078ec0ff */
[----:B------:R-:W-:Y:S01]  /*13410*/  @!P4 IMAD.WIDE R8, R9, 0x4, R4 ;  /* 0x000000040908c825 */ /* 0x000fe200078e0204 */
[----:B------:R-:W-:Y:S01]  /*13420*/  @!P0 LOP3.LUT R3, R3, 0xfffffffe, RZ, 0xc0, !PT ;  /* 0xfffffffe03038812 */ /* 0x000fe200078ec0ff */
[----:B------:R1:W-:Y:S01]  /*13430*/  @!P5 ST.E.64 [R14.64], R106 ;  /* 0x0000006a0e00d985 */ /* 0x0003e2000c101b0e */
[----:B------:R-:W-:Y:S02]  /*13440*/  ISETP.GE.AND P6, PT, R2, c[0x0][0x3c8], PT ;  /* 0x0000f20002007a0c */ /* 0x000fe40003fc6270 */
[----:B------:R-:W-:Y:S01]  /*13450*/  ISETP.GE.AND P5, PT, R0, c[0x0][0x3c8], PT ;  /* 0x0000f20000007a0c */ /* 0x000fe20003fa6270 */
[----:B------:R3:W-:Y:S01]  /*13460*/  @!P4 ST.E.64 [R8.64], R102 ;  /* 0x000000660800c985 */ /* 0x0007e2000c101b0e */
[C---:B------:R-:W-:Y:S02]  /*13470*/  IADD3 R20, R11.reuse, 0x50, RZ ;  /* 0x000000500b147810 */ /* 0x040fe40007ffe0ff */
[----:B------:R-:W-:-:S02]  /*13480*/  IADD3 R19, R11, 0x58, RZ ;  /* 0x000000580b137810 */ /* 0x000fc40007ffe0ff */
[C---:B------:R-:W-:Y:S02]  /*13490*/  IADD3 R18, R11.reuse, 0x60, RZ ;  /* 0x000000600b127810 */ /* 0x040fe40007ffe0ff */
[----:B------:R-:W-:Y:S02]  /*134a0*/  IADD3 R10, R11, 0x68, RZ ;  /* 0x000000680b0a7810 */ /* 0x000fe40007ffe0ff */
[----:B------:R-:W-:Y:S02]  /*134b0*/  ISETP.GE.AND P4, PT, R20, c[0x0][0x3c8], PT ;  /* 0x0000f20014007a0c */ /* 0x000fe40003f86270 */
[----:B--2---:R-:W-:Y:S01]  /*134c0*/  @!P1 LOP3.LUT R13, R6, 0xfffffffe, RZ, 0xc0, !PT ;  /* 0xfffffffe060d9812 */ /* 0x004fe200078ec0ff */
[--C-:B------:R-:W-:Y:S01]  /*134d0*/  @!P2 IMAD.WIDE R6, R7, 0x4, R4.reuse ;  /* 0x000000040706a825 */ /* 0x100fe200078e0204 */
[----:B------:R-:W-:Y:S02]  /*134e0*/  @!P6 LEA.HI R2, R2, R2, RZ, 0x1 ;  /* 0x000000020202e211 */ /* 0x000fe400078f08ff */
[----:B------:R-:W-:Y:S01]  /*134f0*/  @!P5 LEA.HI R0, R0, R0, RZ, 0x1 ;  /* 0x000000000000d211 */ /* 0x000fe200078f08ff */
[----:B------:R-:W-:-:S06]  /*13500*/  @!P1 IMAD.WIDE R12, R13, 0x4, R4 ;  /* 0x000000040d0c9825 */ /* 0x000fcc00078e0204 */
[----:B------:R-:W-:Y:S01]  /*13510*/  @!P4 LEA.HI R20, R20, R20, RZ, 0x1 ;  /* 0x000000141414c211 */ /* 0x000fe200078f08ff */
[----:B-1----:R-:W-:-:S04]  /*13520*/  @!P3 IMAD.WIDE R14, R17, 0x4, R4 ;  /* 0x00000004110eb825 */ /* 0x002fc800078e0204 */
[----:B------:R-:W-:Y:S01]  /*13530*/  @!P0 IMAD.WIDE R16, R3, 0x4, R4 ;  /* 0x0000000403108825 */ /* 0x000fe200078e0204 */
[----:B------:R1:W-:Y:S01]  /*13540*/  @!P3 ST.E.64 [R14.64], R98 ;  /* 0x000000620e00b985 */ /* 0x0003e2000c101b0e */
[----:B------:R-:W-:Y:S02]  /*13550*/  IADD3 R3, R11, 0x70, RZ ;  /* 0x000000700b037810 */ /* 0x000fe40007ffe0ff */
[----:B------:R-:W-:Y:S01]  /*13560*/  ISETP.GE.AND P3, PT, R19, c[0x0][0x3c8], PT ;  /* 0x0000f20013007a0c */ /* 0x000fe20003f66270 */
[----:B------:R2:W-:Y:S01]  /*13570*/  @!P2 ST.E.64 [R6.64], R94 ;  /* 0x0000005e0600a985 */ /* 0x0005e2000c101b0e */
[----:B------:R-:W-:Y:S02]  /*13580*/  ISETP.GE.AND P2, PT, R18, c[0x0][0x3c8], PT ;  /* 0x0000f20012007a0c */ /* 0x000fe40003f46270 */
[----:B---3--:R-:W-:Y:S01]  /*13590*/  @!P5 LOP3.LUT R9, R0, 0xfffffffe, RZ, 0xc0, !PT ;  /* 0xfffffffe0009d812 */ /* 0x008fe200078ec0ff */
[----:B------:R3:W-:Y:S01]  /*135a0*/  @!P1 ST.E.64 [R12.64], R90 ;  /* 0x0000005a0c009985 */ /* 0x0007e2000c101b0e */
[----:B------:R-:W-:-:S02]  /*135b0*/  ISETP.GE.AND P1, PT, R10, c[0x0][0x3c8], PT ;  /* 0x0000f2000a007a0c */ /* 0x000fc40003f26270 */
[----:B------:R-:W-:Y:S01]  /*135c0*/  IADD3 R11, R11, 0x78, RZ ;  /* 0x000000780b0b7810 */ /* 0x000fe20007ffe0ff */
[----:B------:R4:W-:Y:S01]  /*135d0*/  @!P0 ST.E.64 [R16.64], R86 ;  /* 0x0000005610008985 */ /* 0x0009e2000c101b0e */
[----:B------:R-:W-:Y:S01]  /*135e0*/  ISETP.GE.AND P0, PT, R3, c[0x0][0x3c8], PT ;  /* 0x0000f20003007a0c */ /* 0x000fe20003f06270 */
[----:B------:R-:W-:Y:S02]  /*135f0*/  @!P5 IMAD.WIDE R8, R9, 0x4, R4 ;  /* 0x000000040908d825 */ /* 0x000fe400078e0204 */
[----:B------:R-:W-:Y:S02]  /*13600*/  @!P3 LEA.HI R19, R19, R19, RZ, 0x1 ;  /* 0x000000131313b211 */ /* 0x000fe400078f08ff */
[----:B------:R-:W-:Y:S02]  /*13610*/  @!P2 LEA.HI R18, R18, R18, RZ, 0x1 ;  /* 0x000000121212a211 */ /* 0x000fe400078f08ff */
[----:B------:R-:W-:Y:S02]  /*13620*/  @!P3 LOP3.LUT R19, R19, 0xfffffffe, RZ, 0xc0, !PT ;  /* 0xfffffffe1313b812 */ /* 0x000fe400078ec0ff */
[----:B------:R-:W-:-:S04]  /*13630*/  @!P1 LEA.HI R10, R10, R10, RZ, 0x1 ;  /* 0x0000000a0a0a9211 */ /* 0x000fc800078f08ff */
[----:B------:R-:W-:Y:S02]  /*13640*/  @!P0 LEA.HI R3, R3, R3, RZ, 0x1 ;  /* 0x0000000303038211 */ /* 0x000fe400078f08ff */
[----:B-1----:R-:W-:Y:S02]  /*13650*/  @!P2 LOP3.LUT R15, R18, 0xfffffffe, RZ, 0xc0, !PT ;  /* 0xfffffffe120fa812 */ /* 0x002fe400078ec0ff */
[----:B------:R-:W-:Y:S02]  /*13660*/  @!P0 LOP3.LUT R3, R3, 0xfffffffe, RZ, 0xc0, !PT ;  /* 0xfffffffe03038812 */ /* 0x000fe400078ec0ff */
[----:B--2---:R-:W-:-:S03]  /*13670*/  @!P6 LOP3.LUT R7, R2, 0xfffffffe, RZ, 0xc0, !PT ;  /* 0xfffffffe0207e812 */ /* 0x004fc600078ec0ff */
[----:B------:R-:W-:Y:S01]  /*13680*/  @!P0 IMAD.WIDE R2, R3, 0x4, R4 ;  /* 0x0000000403028825 */ /* 0x000fe200078e0204 */
[----:B---3--:R-:W-:-:S03]  /*13690*/  @!P4 LOP3.LUT R13, R20, 0xfffffffe, RZ, 0xc0, !PT ;  /* 0xfffffffe140dc812 */ /* 0x008fc600078ec0ff */
[----:B------:R-:W-:Y:S01]  /*136a0*/  @!P6 IMAD.WIDE R6, R7, 0x4, R4 ;  /* 0x000000040706e825 */ /* 0x000fe200078e0204 */
[----:B----4-:R-:W-:-:S04]  /*136b0*/  @!P1 LOP3.LUT R17, R10, 0xfffffffe, RZ, 0xc0, !PT ;  /* 0xfffffffe0a119812 */ /* 0x010fc800078ec0ff */
[----:B------:R1:W-:Y:S04]  /*136c0*/  @!P6 ST.E.64 [R6.64], R82 ;  /* 0x000000520600e985 */ /* 0x0003e8000c101b0e */
[----:B------:R2:W-:Y:S01]  /*136d0*/  @!P5 ST.E.64 [R8.64], R78 ;  /* 0x0000004e0800d985 */ /* 0x0005e2000c101b0e */
[----:B-1----:R-:W-:-:S04]  /*136e0*/  @!P4 IMAD.WIDE R6, R13, 0x4, R4 ;  /* 0x000000040d06c825 */ /* 0x002fc800078e0204 */
[--C-:B--2---:R-:W-:Y:S01]  /*136f0*/  @!P3 IMAD.WIDE R8, R19, 0x4, R4.reuse ;  /* 0x000000041308b825 */ /* 0x104fe200078e0204 */
[----:B------:R1:W-:Y:S03]  /*13700*/  @!P4 ST.E.64 [R6.64], R74 ;  /* 0x0000004a0600c985 */ /* 0x0003e6000c101b0e */
[--C-:B------:R-:W-:Y:S01]  /*13710*/  @!P2 IMAD.WIDE R12, R15, 0x4, R4.reuse ;  /* 0x000000040f0ca825 */ /* 0x100fe200078e0204 */
[----:B------:R1:W-:Y:S03]  /*13720*/  @!P3 ST.E.64 [R8.64], R70 ;  /* 0x000000460800b985 */ /* 0x0003e6000c101b0e */
[----:B------:R-:W-:Y:S01]  /*13730*/  @!P1 IMAD.WIDE R14, R17, 0x4, R4 ;  /* 0x00000004110e9825 */ /* 0x000fe200078e0204 */
[----:B------:R1:W-:Y:S04]  /*13740*/  @!P2 ST.E.64 [R12.64], R54 ;  /* 0x000000360c00a985 */ /* 0x0003e8000c101b0e */
[----:B------:R1:W-:Y:S04]  /*13750*/  @!P1 ST.E.64 [R14.64], R58 ;  /* 0x0000003a0e009985 */ /* 0x0003e8000c101b0e */
[----:B------:R1:W-:Y:S01]  /*13760*/  @!P0 ST.E.64 [R2.64], R62 ;  /* 0x0000003e02008985 */ /* 0x0003e2000c101b0e */
[----:B------:R-:W-:-:S13]  /*13770*/  ISETP.GE.AND P0, PT, R11, c[0x0][0x3c8], PT ;  /* 0x0000f2000b007a0c */ /* 0x000fda0003f06270 */
[----:B------:R-:W-:Y:S05]  /*13780*/  @P0 EXIT ;  /* 0x000000000000094d */ /* 0x000fea0003800000 */
[----:B-1----:R-:W-:-:S04]  /*13790*/  LEA.HI R3, R11, R11, RZ, 0x1 ;  /* 0x0000000b0b037211 */ /* 0x002fc800078f08ff */
[----:B------:R-:W-:-:S05]  /*137a0*/  LOP3.LUT R3, R3, 0xfffffffe, RZ, 0xc0, !PT ;  /* 0xfffffffe03037812 */ /* 0x000fca00078ec0ff */
[----:B------:R-:W-:-:S05]  /*137b0*/  IMAD.WIDE R4, R3, 0x4, R4 ;  /* 0x0000000403047825 */ /* 0x000fca00078e0204 */
[----:B------:R-:W-:Y:S01]  /*137c0*/  ST.E.64 [R4.64], R66 ;  /* 0x0000004204007985 */ /* 0x000fe2000c101b0e */
[----:B------:R-:W-:Y:S05]  /*137d0*/  EXIT ;  /* 0x000000000000794d */ /* 0x000fea0003800000 */
.L_x_65:
        /* <DEDUP_REMOVED lines=26> */
[----:B------:R-:W-:Y:S01]  /*13980*/  IMAD.WIDE.U32 R8, R5, c[0x0][0x4d8], R8 ;  /* 0x0001360005087a25 */ /* 0x000fe200078e0008 */
[----:B------:R-:W-:-:S03]  /*13990*/  IADD3 R4, -R6, RZ, RZ ;  /* 0x000000ff06047210 */ /* 0x000fc60007ffe1ff */
[----:B------:R-:W-:Y:S02]  /*139a0*/  IMAD R0, R0, c[0x0][0x4d8], RZ ;  /* 0x0001360000007a24 */ /* 0x000fe400078e02ff */
[----:B--2---:R-:W-:Y:S02]  /*139b0*/  IMAD R2, R2, c[0x0][0x550], R3 ;  /* 0x0001540002027a24 */ /* 0x004fe400078e0203 */
[----:B------:R-:W-:Y:S02]  /*139c0*/  IMAD R0, R5, c[0x0][0x4dc], R0 ;  /* 0x0001370005007a24 */ /* 0x000fe400078e0200 */
[----:B------:R-:W-:Y:S01]  /*139d0*/  IMAD R4, R4, c[0x0][0x4e8], R7 ;  /* 0x00013a0004047a24 */ /* 0x000fe200078e0207 */
[----:B------:R-:W-:Y:S01]  /*139e0*/  SHF.R.S32.HI R3, RZ, 0x1f, R2 ;  /* 0x0000001fff037819 */ /* 0x000fe20000011402 */
[----:B------:R-:W-:Y:S01]  /*139f0*/  IMAD.IADD R9, R0, 0x1, R9 ;  /* 0x0000000100097824 */ /* 0x000fe200078e0209 */
[----:B------:R-:W-:-:S03]  /*13a00*/  SHF.R.S32.HI R0, RZ, 0x1f, R6 ;  /* 0x0000001fff007819 */ /* 0x000fc60000011406 */
[----:B------:R-:W-:Y:S02]  /*13a10*/  IMAD R3, R3, c[0x0][0x4e0], RZ ;  /* 0x0001380003037a24 */ /* 0x000fe400078e02ff */
[----:B------:R-:W-:-:S04]  /*13a20*/  IMAD.WIDE.U32 R8, R2, c[0x0][0x4e0], R8 ;  /* 0x0001380002087a25 */ /* 0x000fc800078e0008 */
[----:B------:R-:W-:Y:S01]  /*13a30*/  IMAD R3, R2, c[0x0][0x4e4], R3 ;  /* 0x0001390002037a24 */ /* 0x000fe200078e0203 */
[----:B------:R-:W-:Y:S02]  /*13a40*/  SHF.R.S32.HI R2, RZ, 0x1f, R4 ;  /* 0x0000001fff027819 */ /* 0x000fe40000011404 */
[----:B------:R-:W-:-:S03]  /*13a50*/  IADD3 R6, P0, R6, R8, RZ ;  /* 0x0000000806067210 */ /* 0x000fc60007f1e0ff */
[----:B------:R-:W-:Y:S01]  /*13a60*/  IMAD R5, R2, c[0x0][0x4c8], RZ ;  /* 0x0001320002057a24 */ /* 0x000fe200078e02ff */
[----:B------:R-:W-:-:S03]  /*13a70*/  IADD3.X R7, R0, R9, R3, P0, !PT ;  /* 0x0000000900077210 */ /* 0x000fc600007fe403 */
[C---:B------:R-:W-:Y:S02]  /*13a80*/  IMAD R5, R4.reuse, c[0x0][0x4cc], R5 ;  /* 0x0001330004057a24 */ /* 0x040fe400078e0205 */
[----:B------:R-:W-:-:S05]  /*13a90*/  IMAD.WIDE.U32 R6, R4, c[0x0][0x4c8], R6 ;  /* 0x0001320004067a25 */ /* 0x000fca00078e0006 */
[----:B------:R-:W-:Y:S02]  /*13aa0*/  IADD3 R5, R7, R5, RZ ;  /* 0x0000000507057210 */ /* 0x000fe40007ffe0ff */
[----:B------:R-:W-:-:S04]  /*13ab0*/  LEA R2, P0, R6, c[0x0][0x4a8], 0x2 ;  /* 0x00012a0006027a11 */ /* 0x000fc800078010ff */
[----:B------:R-:W-:Y:S02]  /*13ac0*/  LEA.HI.X R3, R6, c[0x0][0x4ac], R5, 0x2, P0 ;  /* 0x00012b0006037a11 */ /* 0x000fe400000f1405 */
[----:B------:R-:W-:-:S05]  /*13ad0*/  MOV R5, 0xff800000 ;  /* 0xff80000000057802 */ /* 0x000fca0000000f00 */
[----:B------:R-:W-:Y:S01]  /*13ae0*/  STG.E [R2.64], R5 ;  /* 0x0000000502007986 */ /* 0x000fe2000c10190e */
[----:B------:R-:W-:Y:S05]  /*13af0*/  EXIT ;  /* 0x000000000000794d */ /* 0x000fea0003800000 */
.L_x_68:
        /* <DEDUP_REMOVED lines=16> */
.L_x_3569:


//--------------------- .text._ZN7cutlass13device_kernelIN5flash19enable_sm80_to_sm89INS1_16FlashAttnFwdSm80INS1_25CollectiveMainloopFwdSm80ILi8ELi1ELb1EN4cute5tupleIJNS5_1CILi128EEES8_S8_EEELi128ENS_10bfloat16_tEfNS_4arch4Sm80ELb1ELb0ELb1ELb0ELb1ELb0ELb1ELb1EEENS1_21CollectiveEpilogueFwdIS9_NS6_IJNS7_ILi1EEESF_SF_EEESA_SC_Li256ELb0ELb1ELb1ELb0EEENS1_30DynamicPersistentTileSchedulerILi256ELi256ELb1ELb1ELb0EEEEEEEEEvNT_6ParamsE --------------------------
	.section	.text._ZN7cutlass13device_kernelIN5flash19enable_sm80_to_sm89INS1_16FlashAttnFwdSm80INS1_25CollectiveMainloopFwdSm80ILi8ELi1ELb1EN4cute5tupleIJNS5_1CILi128EEES8_S8_EEELi128ENS_10bfloat16_tEfNS_4arch4Sm80ELb1ELb0ELb1ELb0ELb1ELb0ELb1ELb1EEENS1_21CollectiveEpilogueFwdIS9_NS6_IJNS7_ILi1EEESF_SF_EEESA_SC_Li256ELb0ELb1ELb1ELb0EEENS1_30DynamicPersistentTileSchedulerILi256ELi256ELb1ELb1ELb0EEEEEEEEEvNT_6ParamsE,"ax",@progbits
	.sectioninfo	@"SHI_REGISTERS=255"
	.align	128
.text._ZN7cutlass13device_kernelIN5flash19enable_sm80_to_sm89INS1_16FlashAttnFwdSm80INS1_25CollectiveMainloopFwdSm80ILi8ELi1ELb1EN4cute5tupleIJNS5_1CILi128EEES8_S8_EEELi128ENS_10bfloat16_tEfNS_4arch4Sm80ELb1ELb0ELb1ELb0ELb1ELb0ELb1ELb1EEENS1_21CollectiveEpilogueFwdIS9_NS6_IJNS7_ILi1EEESF_SF_EEESA_SC_Li256ELb0ELb1ELb1ELb0EEENS1_30DynamicPersistentTileSchedulerILi256ELi256ELb1ELb1ELb0EEEEEEEEEvNT_6ParamsE:
        .type           _ZN7cutlass13device_kernelIN5flash19enable_sm80_to_sm89INS1_16FlashAttnFwdSm80INS1_25CollectiveMainloopFwdSm80ILi8ELi1ELb1EN4cute5tupleIJNS5_1CILi128EEES8_S8_EEELi128ENS_10bfloat16_tEfNS_4arch4Sm80ELb1ELb0ELb1ELb0ELb1ELb0ELb1ELb1EEENS1_21CollectiveEpilogueFwdIS9_NS6_IJNS7_ILi1EEESF_SF_EEESA_SC_Li256ELb0ELb1ELb1ELb0EEENS1_30DynamicPersistentTileSchedulerILi256ELi256ELb1ELb1ELb0EEEEEEEEEvNT_6ParamsE,@function
        .size           _ZN7cutlass13device_kernelIN5flash19enable_sm80_to_sm89INS1_16FlashAttnFwdSm80INS1_25CollectiveMainloopFwdSm80ILi8ELi1ELb1EN4cute5tupleIJNS5_1CILi128EEES8_S8_EEELi128ENS_10bfloat16_tEfNS_4arch4Sm80ELb1ELb0ELb1ELb0ELb1ELb0ELb1ELb1EEENS1_21CollectiveEpilogueFwdIS9_NS6_IJNS7_ILi1EEESF_SF_EEESA_SC_Li256ELb0ELb1ELb1ELb0EEENS1_30DynamicPersistentTileSchedulerILi256ELi256ELb1ELb1ELb0EEEEEEEEEvNT_6ParamsE,(.L_x_3570 - _ZN7cutlass13device_kernelIN5flash19enable_sm80_to_sm89INS1_16FlashAttnFwdSm80INS1_25CollectiveMainloopFwdSm80ILi8ELi1ELb1EN4cute5tupleIJNS5_1CILi128EEES8_S8_EEELi128ENS_10bfloat16_tEfNS_4arch4Sm80ELb1ELb0ELb1ELb0ELb1ELb0ELb1ELb1EEENS1_21CollectiveEpilogueFwdIS9_NS6_IJNS7_ILi1EEESF_SF_EEESA_SC_Li256ELb0ELb1ELb1ELb0EEENS1_30DynamicPersistentTileSchedulerILi256ELi256ELb1ELb1ELb0EEEEEEEEEvNT_6ParamsE)
        .other          _ZN7cutlass13device_kernelIN5flash19enable_sm80_to_sm89INS1_16FlashAttnFwdSm80INS1_25CollectiveMainloopFwdSm80ILi8ELi1ELb1EN4cute5tupleIJNS5_1CILi128EEES8_S8_EEELi128ENS_10bfloat16_tEfNS_4arch4Sm80ELb1ELb0ELb1ELb0ELb1ELb0ELb1ELb1EEENS1_21CollectiveEpilogueFwdIS9_NS6_IJNS7_ILi1EEESF_SF_EEESA_SC_Li256ELb0ELb1ELb1ELb0EEENS1_30DynamicPersistentTileSchedulerILi256ELi256ELb1ELb1ELb0EEEEEEEEEvNT_6ParamsE,@"STO_CUDA_ENTRY STV_DEFAULT"
_ZN7cutlass13device_kernelIN5flash19enable_sm80_to_sm89INS1_16FlashAttnFwdSm80INS1_25CollectiveMainloopFwdSm80ILi8ELi1ELb1EN4cute5tupleIJNS5_1CILi128EEES8_S8_EEELi128ENS_10bfloat16_tEfNS_4arch4Sm80ELb1ELb0ELb1ELb0ELb1ELb0ELb1ELb1EEENS1_21CollectiveEpilogueFwdIS9_NS6_IJNS7_ILi1EEESF_SF_EEESA_SC_Li256ELb0ELb1ELb1ELb0EEENS1_30DynamicPersistentTileSchedulerILi256ELi256ELb1ELb1ELb0EEEEEEEEEvNT_6ParamsE:
[----:B------:R-:W-:-:S03]  /*0000*/  MOV R1, c[0x0][0x28] ;  /* 0x00000a0000017a02 */ /* 0x000fc60000000f00 */
[----:B------:R-:W1:Y:S01]  /*0010*/  S2R R16, SR_TID.X ;  /* 0x0000000000107919 */ /* 0x000e620000002100 */
[----:B------:R-:W-:-:S03]  /*0020*/  IADD3 R1, R1, -0xd8, RZ ;  /* 0xffffff2801017810 */ /* 0x000fc60007ffe0ff */
[----:B------:R-:W2:Y:S01]  /*0030*/  S2R R13, SR_CTAID.X ;  /* 0x00000000000d7919 */ /* 0x000ea20000002500 */
[----:B-1----:R-:W-:-:S05]  /*0040*/  SHF.R.U32.HI R2, RZ, 0x5, R16 ;  /* 0x00000005ff027819 */ /* 0x002fca0000011610 */
[----:B------:R-:W1:Y:S02]  /*0050*/  SHFL.IDX PT, R0, R2, RZ, 0x1f ;  /* 0x00001fff02007589 */ /* 0x000e6400000e0000 */
[----:B-1----:R-:W-:Y:S02]  /*0060*/  ISETP.GE.AND P0, PT, R0, 0x1, PT ;  /* 0x000000010000780c */ /* 0x002fe40003f06270 */
[----:B------:R1:W-:Y:S11]  /*0070*/  STL [R1+0xd0], R0 ;  /* 0x0000d00001007387 */ /* 0x0003f60000100800 */
[----:B------:R-:W-:Y:S06]  /*0080*/  @P0 BAR.ARV 0x4, 0x100 ;  /* 0x0104000000000b1d */ /* 0x000fec0000002000 */
[----:B--2---:R-:W-:-:S13]  /*0090*/  ISETP.GE.AND P0, PT, R13, c[0x0][0x538], PT ;  /* 0x00014e000d007a0c */ /* 0x004fda0003f06270 */
[----:B------:R-:W-:Y:S05]  /*00a0*/  @P0 EXIT ;  /* 0x000000000000094d */ /* 0x000fea0003800000 */
[----:B-1----:R-:W-:Y:S01]  /*00b0*/  SHF.R.S32.HI R12, RZ, 0x1f, R16 ;  /* 0x0000001fff0c7819 */ /* 0x002fe20000011410 */
[----:B------:R-:W-:Y:S01]  /*00c0*/  IMAD.MOV.U32 R205, RZ, RZ, 0x20 ;  /* 0x00000020ffcd7424 */ /* 0x000fe200078e00ff */
[----:B------:R-:W-:Y:S02]  /*00d0*/  ULDC.64 UR6, c[0x0][0x118] ;  /* 0x0000460000067ab9 */ /* 0x000fe40000000a00 */
[CC--:B------:R-:W-:Y:S02]  /*00e0*/  LEA.HI R2, R12.reuse, R16.reuse, RZ, 0x4 ;  /* 0x000000100c027211 */ /* 0x0c0fe400078f20ff */
[CC--:B------:R-:W-:Y:S02]  /*00f0*/  LEA.HI R10, R12.reuse, R16.reuse, RZ, 0x3 ;  /* 0x000000100c0a7211 */ /* 0x0c0fe400078f18ff */
[----:B------:R-:W-:Y:S02]  /*0100*/  SHF.R.S32.HI R3, RZ, 0x4, R2 ;  /* 0x00000004ff037819 */ /* 0x000fe40000011402 */
[----:B------:R-:W-:-:S02]  /*0110*/  LEA.HI R4, R12, R16, RZ, 0x2 ;  /* 0x000000100c047211 */ /* 0x000fc400078f10ff */
[----:B------:R-:W-:Y:S02]  /*0120*/  LEA.HI R0, R2, R3, RZ, 0x1 ;  /* 0x0000000302007211 */ /* 0x000fe400078f08ff */
[----:B------:R-:W-:Y:S02]  /*0130*/  SHF.R.S32.HI R6, RZ, 0x3, R10 ;  /* 0x00000003ff067819 */ /* 0x000fe4000001140a */
[----:B------:R-:W-:Y:S02]  /*0140*/  LOP3.LUT R0, R0, 0xfffffffe, RZ, 0xc0, !PT ;  /* 0xfffffffe00007812 */ /* 0x000fe400078ec0ff */
[----:B------:R-:W-:Y:S02]  /*0150*/  LOP3.LUT R5, R10, 0xfffffff8, RZ, 0xc0, !PT ;  /* 0xfffffff80a057812 */ /* 0x000fe400078ec0ff */
[----:B------:R-:W-:Y:S01]  /*0160*/  LEA.HI R8, R12, R16, RZ, 0x6 ;  /* 0x000000100c087211 */ /* 0x000fe200078f30ff */
[----:B------:R-:W-:Y:S01]  /*0170*/  IMAD.IADD R9, R3, 0x1, -R0 ;  /* 0x0000000103097824 */ /* 0x000fe200078e0a00 */
[----:B------:R-:W-:Y:S01]  /*0180*/  LOP3.LUT R0, R4, 0xfffffffc, RZ, 0xc0, !PT ;  /* 0xfffffffc04007812 */ /* 0x000fe200078ec0ff */
[----:B------:R-:W-:Y:S01]  /*0190*/  IMAD.IADD R5, R16, 0x1, -R5 ;  /* 0x0000000110057824 */ /* 0x000fe200078e0a05 */
[----:B------:R-:W-:Y:S01]  /*01a0*/  LOP3.LUT R3, R2, 0xfffffff0, RZ, 0xc0, !PT ;  /* 0xfffffff002037812 */ /* 0x000fe200078ec0ff */
[----:B------:R-:W-:-:S02]  /*01b0*/  IMAD.SHL.U32 R2, R6, 0x40, RZ ;  /* 0x0000004006027824 */ /* 0x000fc400078e00ff */
[C---:B------:R-:W-:Y:S02]  /*01c0*/  IMAD.IADD R4, R16.reuse, 0x1, -R0 ;  /* 0x0000000110047824 */ /* 0x040fe400078e0a00 */
[----:B------:R-:W-:Y:S01]  /*01d0*/  IMAD.IADD R3, R16, 0x1, -R3 ;  /* 0x0000000110037824 */ /* 0x000fe200078e0a03 */
[----:B------:R-:W-:Y:S01]  /*01e0*/  LOP3.LUT R0, R2, 0x1c0, RZ, 0xc0, !PT ;  /* 0x000001c002007812 */ /* 0x000fe200078ec0ff */
[C---:B------:R-:W-:Y:S01]  /*01f0*/  IMAD.SHL.U32 R241, R5.reuse, 0x8, RZ ;  /* 0x0000000805f17824 */ /* 0x040fe200078e00ff */
[----:B------:R-:W-:Y:S01]  /*0200*/  LEA.HI R2, R4, R4, RZ, 0x1 ;  /* 0x0000000404027211 */ /* 0x000fe200078f08ff */
[----:B------:R-:W-:Y:S01]  /*0210*/  IMAD.SHL.U32 R5, R5, 0x40, RZ ;  /* 0x0000004005057824 */ /* 0x000fe200078e00ff */
[----:B------:R-:W-:Y:S02]  /*0220*/  SHF.R.S32.HI R7, RZ, 0x1f, R3 ;  /* 0x0000001fff077819 */ /* 0x000fe40000011403 */
[----:B------:R-:W-:Y:S02]  /*0230*/  SHF.R.U32.HI R6, RZ, 0x3, R0 ;  /* 0x00000003ff067819 */ /* 0x000fe40000011600 */
[----:B------:R-:W-:-:S02]  /*0240*/  LOP3.LUT R2, R2, 0x1ffffffe, RZ, 0xc0, !PT ;  /* 0x1ffffffe02027812 */ /* 0x000fc400078ec0ff */
[----:B------:R-:W-:Y:S02]  /*0250*/  LOP3.LUT R0, R0, 0x38, R241, 0xf8, !PT ;  /* 0x0000003800007812 */ /* 0x000fe400078ef8f1 */
[----:B------:R-:W-:Y:S01]  /*0260*/  LEA.HI R202, R7, R3, RZ, 0x3 ;  /* 0x0000000307ca7211 */ /* 0x000fe200078f18ff */
[----:B------:R-:W-:Y:S01]  /*0270*/  IMAD.IADD R11, R4, 0x1, -R2 ;  /* 0x00000001040b7824 */ /* 0x000fe200078e0a02 */
[----:B------:R-:W-:Y:S02]  /*0280*/  LOP3.LUT R7, R0, R6, RZ, 0x3c, !PT ;  /* 0x0000000600077212 */ /* 0x000fe400078e3cff */
[----:B------:R-:W-:Y:S02]  /*0290*/  LOP3.LUT R0, R5, 0x1c0, RZ, 0xc0, !PT ;  /* 0x000001c005007812 */ /* 0x000fe400078ec0ff */
[C---:B------:R-:W-:Y:S01]  /*02a0*/  LOP3.LUT R2, R202.reuse, 0xfffffff8, RZ, 0xc0, !PT ;  /* 0xfffffff8ca027812 */ /* 0x040fe200078ec0ff */
[----:B------:R-:W-:Y:S01]  /*02b0*/  IMAD.SHL.U32 R202, R202, 0x40, RZ ;  /* 0x00000040caca7824 */ /* 0x000fe200078e00ff */
[----:B------:R-:W-:-:S02]  /*02c0*/  LOP3.LUT R5, R0, 0x8, R10, 0xf8, !PT ;  /* 0x0000000800057812 */ /* 0x000fc400078ef80a */
[----:B------:R-:W-:Y:S01]  /*02d0*/  SHF.R.U32.HI R4, RZ, 0x3, R0 ;  /* 0x00000003ff047819 */ /* 0x000fe20000011600 */
[----:B------:R-:W-:Y:S01]  /*02e0*/  IMAD.IADD R6, R3, 0x1, -R2 ;  /* 0x0000000103067824 */ /* 0x000fe200078e0a02 */
[----:B------:R-:W-:Y:S01]  /*02f0*/  IADD3 R242, R241, 0x40, RZ ;  /* 0x00000040f1f27810 */ /* 0x000fe20007ffe0ff */
[----:B------:R-:W-:Y:S01]  /*0300*/  IMAD.SHL.U32 R0, R8, 0x8, RZ ;  /* 0x0000000808007824 */ /* 0x000fe200078e00ff */
[----:B------:R-:W-:Y:S01]  /*0310*/  LEA.HI R8, R12, R16, RZ, 0x5 ;  /* 0x000000100c087211 */ /* 0x000fe200078f28ff */
[----:B------:R-:W-:Y:S01]  /*0320*/  IMAD.SHL.U32 R3, R9, 0x8, RZ ;  /* 0x0000000809037824 */ /* 0x000fe200078e00ff */
[----:B------:R-:W-:Y:S01]  /*0330*/  LOP3.LUT R71, R5, R4, RZ, 0x3c, !PT ;  /* 0x0000000405477212 */ /* 0x000fe200078e3cff */
[----:B------:R-:W-:Y:S01]  /*0340*/  IMAD.SHL.U32 R4, R6, 0x40, RZ ;  /* 0x0000004006047824 */ /* 0x000fe200078e00ff */
[----:B------:R-:W-:Y:S01]  /*0350*/  LOP3.LUT R2, R8, 0xffffffe0, RZ, 0xc0, !PT ;  /* 0xffffffe008027812 */ /* 0x000fe200078ec0ff */
[----:B------:R-:W-:Y:S01]  /*0360*/  IMAD.MOV.U32 R5, RZ, RZ, 0x10 ;  /* 0x00000010ff057424 */ /* 0x000fe200078e00ff */
[----:B------:R-:W-:Y:S01]  /*0370*/  LOP3.LUT R7, R7, 0x7ffffe00, R0, 0xf8, !PT ;  /* 0x7ffffe0007077812 */ /* 0x000fe200078ef800 */
[----:B------:R-:W-:Y:S01]  /*0380*/  IMAD R71, R9, 0x200, R71 ;  /* 0x0000020009477824 */ /* 0x000fe200078e0247 */
[----:B------:R-:W-:Y:S01]  /*0390*/  LOP3.LUT R0, R4, 0x1c0, RZ, 0xc0, !PT ;  /* 0x000001c004007812 */ /* 0x000fe200078ec0ff */
[----:B------:R-:W-:Y:S01]  /*03a0*/  IMAD.IADD R15, R16, 0x1, -R2 ;  /* 0x00000001100f7824 */ /* 0x000fe200078e0a02 */
[--C-:B------:R-:W-:Y:S01]  /*03b0*/  SHF.R.S32.HI R223, RZ, 0x5, R8.reuse ;  /* 0x00000005ffdf7819 */ /* 0x100fe20000011408 */
[----:B------:R-:W-:Y:S01]  /*03c0*/  IMAD.SHL.U32 R227, R7, 0x2, RZ ;  /* 0x0000000207e37824 */ /* 0x000fe200078e00ff */
[----:B------:R-:W-:-:S02]  /*03d0*/  SHF.R.S32.HI R4, RZ, 0x1f, R8 ;  /* 0x0000001fff047819 */ /* 0x000fc40000011408 */
[----:B------:R-:W-:Y:S02]  /*03e0*/  LOP3.LUT R3, R0, 0x8, R3, 0xf8, !PT ;  /* 0x0000000800037812 */ /* 0x000fe400078ef803 */
[----:B------:R-:W-:Y:S02]  /*03f0*/  SHF.R.U32.HI R2, RZ, 0x3, R0 ;  /* 0x00000003ff027819 */ /* 0x000fe40000011600 */
[----:B------:R-:W-:Y:S02]  /*0400*/  LEA.HI R0, R4, R223, RZ, 0x3 ;  /* 0x000000df04007211 */ /* 0x000fe400078f18ff */
[----:B------:R-:W-:Y:S02]  /*0410*/  SHF.R.S32.HI R4, RZ, 0x1f, R15 ;  /* 0x0000001fff047819 */ /* 0x000fe4000001140f */
[----:B------:R-:W-:Y:S02]  /*0420*/  R2P PR, R6, 0x6 ;  /* 0x0000000606007804 */ /* 0x000fe40000000000 */
[----:B------:R-:W-:-:S02]  /*0430*/  LOP3.LUT R0, R0, 0xffffff8, RZ, 0xc0, !PT ;  /* 0x0ffffff800007812 */ /* 0x000fc400078ec0ff */
[----:B------:R-:W-:Y:S02]  /*0440*/  LOP3.LUT R6, R3, R2, RZ, 0x3c, !PT ;  /* 0x0000000203067212 */ /* 0x000fe400078e3cff */
[----:B------:R-:W-:Y:S01]  /*0450*/  LEA.HI R3, R4, R15, RZ, 0x2 ;  /* 0x0000000f04037211 */ /* 0x000fe200078f10ff */
[----:B------:R-:W-:Y:S01]  /*0460*/  IMAD.IADD R2, R223, 0x1, -R0 ;  /* 0x00000001df027824 */ /* 0x000fe200078e0a00 */
[----:B------:R-:W-:Y:S02]  /*0470*/  SEL R5, R5, 0xfffffff0, !P1 ;  /* 0xfffffff005057807 */ /* 0x000fe40004800000 */
[----:B------:R-:W-:Y:S02]  /*0480*/  SHF.R.S32.HI R0, RZ, 0x2, R3 ;  /* 0x00000002ff007819 */ /* 0x000fe40000011403 */
[----:B------:R-:W-:Y:S02]  /*0490*/  LOP3.LUT R3, R3, 0x7ffffffc, RZ, 0xc0, !PT ;  /* 0x7ffffffc03037812 */ /* 0x000fe400078ec0ff */
[----:B------:R-:W-:Y:S01]  /*04a0*/  SEL R4, R205, 0xffffffe0, !P2 ;  /* 0xffffffe0cd047807 */ /* 0x000fe20005000000 */
[----:B------:R-:W-:Y:S01]  /*04b0*/  IMAD R14, R2, 0x10, R0 ;  /* 0x00000010020e7824 */ /* 0x000fe200078e0200 */
[----:B------:R-:W-:Y:S01]  /*04c0*/  LEA.HI R0, R12, R16, RZ, 0x7 ;  /* 0x000000100c007211 */ /* 0x000fe200078f38ff */
[----:B------:R-:W-:Y:S01]  /*04d0*/  IMAD.IADD R3, R15, 0x1, -R3 ;  /* 0x000000010f037824 */ /* 0x000fe200078e0a03 */
[----:B------:R-:W-:Y:S01]  /*04e0*/  LOP3.LUT R202, R6, 0x7ffffe00, R202, 0xf8, !PT ;  /* 0x7ffffe0006ca7812 */ /* 0x000fe200078ef8ca */
[----:B------:R-:W-:Y:S01]  /*04f0*/  IMAD.IADD R2, R5, 0x1, R4 ;  /* 0x0000000105027824 */ /* 0x000fe200078e0204 */
[----:B------:R-:W-:Y:S01]  /*0500*/  SHF.R.S32.HI R0, RZ, 0x7, R0 ;  /* 0x00000007ff007819 */ /* 0x000fe20000011400 */
[----:B------:R-:W-:Y:S01]  /*0510*/  IMAD.SHL.U32 R3, R3, 0x2, RZ ;  /* 0x0000000203037824 */ /* 0x000fe200078e00ff */
[----:B------:R-:W-:Y:S01]  /*0520*/  SHF.R.S32.HI R0, RZ, 0x1f, R242 ;  /* 0x0000001fff007819 */ /* 0x000fe200000114f2 */
[----:B------:R-:W-:Y:S01]  /*0530*/  IMAD R0, R11, 0x8, R14 ;  /* 0x000000080b007824 */ /* 0x000fe200078e020e */
[----:B------:R1:W-:Y:S01]  /*0540*/  STL [R1+0xd4], R14 ;  /* 0x0000d40e01007387 */ /* 0x0003e20000100800 */
[----:B------:R-:W-:Y:S01]  /*0550*/  IMAD.MOV.U32 R4, RZ, RZ, 0x40 ;  /* 0x00000040ff047424 */ /* 0x000fe200078e00ff */
[----:B------:R-:W-:-:S02]  /*0560*/  IADD3 R19, R3, 0x8, RZ ;  /* 0x0000000803137810 */ /* 0x000fc40007ffe0ff */
[C---:B------:R-:W-:Y:S01]  /*0570*/  IADD3 R18, R3.reuse, 0x10, RZ ;  /* 0x0000001003127810 */ /* 0x040fe20007ffe0ff */
[----:B------:R2:W-:Y:S01]  /*0580*/  STL [R1+0x50], R13 ;  /* 0x0000500d01007387 */ /* 0x0005e20000100800 */
[C---:B------:R-:W-:Y:S02]  /*0590*/  IADD3 R17, R3.reuse, 0x18, RZ ;  /* 0x0000001803117810 */ /* 0x040fe40007ffe0ff */
[C---:B------:R-:W-:Y:S01]  /*05a0*/  IADD3 R16, R3.reuse, 0x20, RZ ;  /* 0x0000002003107810 */ /* 0x040fe20007ffe0ff */
[----:B------:R3:W-:Y:S01]  /*05b0*/  STL [R1+0xcc], R0 ;  /* 0x0000cc0001007387 */ /* 0x0007e20000100800 */
[C---:B------:R-:W-:Y:S02]  /*05c0*/  IADD3 R15, R3.reuse, 0x28, RZ ;  /* 0x00000028030f7810 */ /* 0x040fe40007ffe0ff */
[C---:B------:R-:W-:Y:S01]  /*05d0*/  IADD3 R12, R3.reuse, 0x40, RZ ;  /* 0x00000040030c7810 */ /* 0x040fe20007ffe0ff */
[----:B------:R4:W-:Y:S01]  /*05e0*/  STL [R1+0x3c], R3 ;  /* 0x00003c0301007387 */ /* 0x0009e20000100800 */
[----:B------:R-:W-:-:S02]  /*05f0*/  IADD3 R10, R3, 0x48, RZ ;  /* 0x00000048030a7810 */ /* 0x000fc40007ffe0ff */
[C---:B------:R-:W-:Y:S01]  /*0600*/  IADD3 R9, R3.reuse, 0x50, RZ ;  /* 0x0000005003097810 */ /* 0x040fe20007ffe0ff */
[----:B------:R-:W-:Y:S01]  /*0610*/  STL [R1+0x8c], R19 ;  /* 0x00008c1301007387 */ /* 0x000fe20000100800 */
[C---:B------:R-:W-:Y:S02]  /*0620*/  IADD3 R8, R3.reuse, 0x58, RZ ;  /* 0x0000005803087810 */ /* 0x040fe40007ffe0ff */
[C---:B------:R-:W-:Y:S01]  /*0630*/  IADD3 R7, R3.reuse, 0x60, RZ ;  /* 0x0000006003077810 */ /* 0x040fe20007ffe0ff */
[----:B------:R-:W-:Y:S01]  /*0640*/  STL [R1+0x88], R18 ;  /* 0x0000881201007387 */ /* 0x000fe20000100800 */
[C---:B------:R-:W-:Y:S02]  /*0650*/  IADD3 R6, R3.reuse, 0x68, RZ ;  /* 0x0000006803067810 */ /* 0x040fe40007ffe0ff */
[----:B------:R-:W-:Y:S01]  /*0660*/  SHF.R.S32.HI R5, RZ, 0x1f, R241 ;  /* 0x0000001fff057819 */ /* 0x000fe200000114f1 */
[----:B------:R-:W-:Y:S01]  /*0670*/  STL [R1+0x84], R17 ;  /* 0x0000841101007387 */ /* 0x000fe20000100800 */
[----:B-1----:R-:W-:-:S02]  /*0680*/  IADD3 R14, R3, 0x30, RZ ;  /* 0x00000030030e7810 */ /* 0x002fc40007ffe0ff */
[C---:B------:R-:W-:Y:S01]  /*0690*/  IADD3 R5, R3.reuse, 0x70, RZ ;  /* 0x0000007003057810 */ /* 0x040fe20007ffe0ff */
[----:B------:R-:W-:Y:S01]  /*06a0*/  STL [R1+0x80], R16 ;  /* 0x0000801001007387 */ /* 0x000fe20000100800 */
[C---:B--2---:R-:W-:Y:S02]  /*06b0*/  IADD3 R13, R3.reuse, 0x38, RZ ;  /* 0x00000038030d7810 */ /* 0x044fe40007ffe0ff */
[----:B------:R-:W-:Y:S01]  /*06c0*/  SHF.R.S32.HI R11, RZ, 0x1f, R18 ;  /* 0x0000001fff0b7819 */ /* 0x000fe20000011412 */
[----:B------:R-:W-:Y:S01]  /*06d0*/  STL [R1+0x7c], R15 ;  /* 0x00007c0f01007387 */ /* 0x000fe20000100800 */
[----:B---3--:R-:W-:Y:S02]  /*06e0*/  SEL R0, R4, 0xffffffc0, !P2 ;  /* 0xffffffc004007807 */ /* 0x008fe40005000000 */
[----:B------:R-:W-:Y:S01]  /*06f0*/  SHF.R.S32.HI R4, RZ, 0x1f, R19 ;  /* 0x0000001fff047819 */ /* 0x000fe20000011413 */
[----:B------:R1:W-:Y:S01]  /*0700*/  STL [R1+0x78], R14 ;  /* 0x0000780e01007387 */ /* 0x0003e20000100800 */
[----:B----4-:R-:W-:-:S02]  /*0710*/  IADD3 R3, R3, 0x78, RZ ;  /* 0x0000007803037810 */ /* 0x010fc40007ffe0ff */
[----:B------:R-:W-:Y:S01]  /*0720*/  LEA R202, R202, 0x100, 0x1 ;  /* 0x00000100caca7811 */ /* 0x000fe200078e08ff */
[----:B------:R-:W-:Y:S01]  /*0730*/  STL [R1+0x74], R13 ;  /* 0x0000740d01007387 */ /* 0x000fe20000100800 */
[----:B------:R-:W-:Y:S02]  /*0740*/  SEL R205, R205, 0xffffffe0, !P1 ;  /* 0xffffffe0cdcd7807 */ /* 0x000fe40004800000 */
[----:B------:R-:W-:Y:S01]  /*0750*/  LEA R71, R71, 0x8100, 0x1 ;  /* 0x0000810047477811 */ /* 0x000fe200078e08ff */
[----:B------:R-:W-:Y:S01]  /*0760*/  STL [R1+0x70], R12 ;  /* 0x0000700c01007387 */ /* 0x000fe20000100800 */
[--C-:B------:R-:W-:Y:S02]  /*0770*/  IMAD R223, R223, 0x800, R202.reuse ;  /* 0x00000800dfdf7824 */ /* 0x100fe400078e02ca */
[----:B------:R-:W-:Y:S01]  /*0780*/  IMAD.IADD R204, R202, 0x1, R205 ;  /* 0x00000001cacc7824 */ /* 0x000fe200078e02cd */
[----:B------:R2:W-:Y:S01]  /*0790*/  STL [R1+0x6c], R10 ;  /* 0x00006c0a01007387 */ /* 0x0005e20000100800 */
[----:B------:R-:W-:Y:S01]  /*07a0*/  IMAD.IADD R224, R205, 0x1, R223 ;  /* 0x00000001cde07824 */ /* 0x000fe200078e02df */
[----:B------:R-:W-:Y:S01]  /*07b0*/  IADD3 R205, R0, R202, R205 ;  /* 0x000000ca00cd7210 */ /* 0x000fe20007ffe0cd */
[----:B------:R-:W-:Y:S01]  /*07c0*/  IMAD R215, R2, 0x2, R202 ;  /* 0x0000000202d77824 */ /* 0x000fe200078e02ca */
[----:B------:R3:W-:Y:S01]  /*07d0*/  STL [R1+0x68], R9 ;  /* 0x0000680901007387 */ /* 0x0007e20000100800 */
[----:B------:R-:W-:-:S02]  /*07e0*/  IMAD.IADD R203, R202, 0x1, R0 ;  /* 0x00000001cacb7824 */ /* 0x000fc400078e0200 */
[C---:B------:R-:W-:Y:S01]  /*07f0*/  IMAD.IADD R226, R0.reuse, 0x1, R223 ;  /* 0x0000000100e27824 */ /* 0x040fe200078e02df */
[----:B------:R-:W-:Y:S01]  /*0800*/  STL [R1+0x64], R8 ;  /* 0x0000640801007387 */ /* 0x000fe20000100800 */
[----:B------:R-:W-:-:S03]  /*0810*/  IMAD.IADD R225, R0, 0x1, R224 ;  /* 0x0000000100e17824 */ /* 0x000fc600078e02e0 */
[----:B------:R4:W-:Y:S01]  /*0820*/  STL [R1+0x60], R7 ;  /* 0x0000600701007387 */ /* 0x0009e20000100800 */
[----:B-1----:R-:W-:-:S03]  /*0830*/  SHF.R.S32.HI R14, RZ, 0x1f, R14 ;  /* 0x0000001fff0e7819 */ /* 0x002fc6000001140e */
[----:B------:R1:W-:Y:S04]  /*0840*/  STL [R1+0x5c], R6 ;  /* 0x00005c0601007387 */ /* 0x0003e80000100800 */
[----:B------:R5:W-:Y:S04]  /*0850*/  STL [R1+0xc8], R4 ;  /* 0x0000c80401007387 */ /* 0x000be80000100800 */
[----:B------:R-:W-:Y:S01]  /*0860*/  STL [R1+0x58], R5 ;  /* 0x0000580501007387 */ /* 0x000fe20000100800 */
[----:B--2---:R-:W-:-:S03]  /*0870*/  SHF.R.S32.HI R10, RZ, 0x1f, R10 ;  /* 0x0000001fff0a7819 */ /* 0x004fc6000001140a */
[----:B------:R2:W-:Y:S01]  /*0880*/  STL [R1+0xc4], R11 ;  /* 0x0000c40b01007387 */ /* 0x0005e20000100800 */
[----:B---3--:R-:W-:-:S03]  /*0890*/  SHF.R.S32.HI R9, RZ, 0x1f, R9 ;  /* 0x0000001fff097819 */ /* 0x008fc60000011409 */
[----:B------:R3:W-:Y:S01]  /*08a0*/  STL [R1+0x54], R3 ;  /* 0x0000540301007387 */ /* 0x0007e20000100800 */
[----:B----4-:R-:W-:Y:S02]  /*08b0*/  SHF.R.S32.HI R7, RZ, 0x1f, R7 ;  /* 0x0000001fff077819 */ /* 0x010fe40000011407 */
[----:B-1----:R-:W-:Y:S02]  /*08c0*/  SHF.R.S32.HI R6, RZ, 0x1f, R6 ;  /* 0x0000001fff067819 */ /* 0x002fe40000011406 */
[----:B-----5:R-:W-:-:S05]  /*08d0*/  SHF.R.S32.HI R4, RZ, 0x1f, R17 ;  /* 0x0000001fff047819 */ /* 0x020fca0000011411 */
[----:B------:R1:W-:Y:S01]  /*08e0*/  STL [R1+0xc0], R4 ;  /* 0x0000c00401007387 */ /* 0x0003e20000100800 */
[----:B--2---:R-:W-:Y:S02]  /*08f0*/  SHF.R.S32.HI R11, RZ, 0x1f, R16 ;  /* 0x0000001fff0b7819 */ /* 0x004fe40000011410 */
[----:B---3--:R-:W-:-:S03]  /*0900*/  SHF.R.S32.HI R3, RZ, 0x1f, R3 ;  /* 0x0000001fff037819 */ /* 0x008fc60000011403 */
[----:B------:R2:W-:Y:S01]  /*0910*/  STL [R1+0xbc], R11 ;  /* 0x0000bc0b01007387 */ /* 0x0005e20000100800 */
[----:B-1----:R-:W-:-:S05]  /*0920*/  SHF.R.S32.HI R4, RZ, 0x1f, R15 ;  /* 0x0000001fff047819 */ /* 0x002fca000001140f */
[----:B------:R1:W-:Y:S01]  /*0930*/  STL [R1+0xb8], R4 ;  /* 0x0000b80401007387 */ /* 0x0003e20000100800 */
[----:B--2---:R-:W-:-:S03]  /*0940*/  SHF.R.S32.HI R11, RZ, 0x1f, R13 ;  /* 0x0000001fff0b7819 */ /* 0x004fc6000001140d */
[----:B------:R-:W-:Y:S04]  /*0950*/  STL [R1+0xb4], R14 ;  /* 0x0000b40e01007387 */ /* 0x000fe80000100800 */
[----:B------:R-:W-:Y:S01]  /*0960*/  STL [R1+0xb0], R11 ;  /* 0x0000b00b01007387 */ /* 0x000fe20000100800 */
[----:B-1----:R-:W-:-:S05]  /*0970*/  SHF.R.S32.HI R4, RZ, 0x1f, R12 ;  /* 0x0000001fff047819 */ /* 0x002fca000001140c */
[----:B------:R1:W-:Y:S04]  /*0980*/  STL [R1+0xac], R4 ;  /* 0x0000ac0401007387 */ /* 0x0003e80000100800 */
[----:B------:R-:W-:Y:S04]  /*0990*/  STL [R1+0xa8], R10 ;  /* 0x0000a80a01007387 */ /* 0x000fe80000100800 */
[----:B------:R-:W-:Y:S01]  /*09a0*/  STL [R1+0xa4], R9 ;  /* 0x0000a40901007387 */ /* 0x000fe20000100800 */
[----:B-1----:R-:W-:-:S05]  /*09b0*/  SHF.R.S32.HI R4, RZ, 0x1f, R8 ;  /* 0x0000001fff047819 */ /* 0x002fca0000011408 */
[----:B------:R1:W-:Y:S04]  /*09c0*/  STL [R1+0xa0], R4 ;  /* 0x0000a00401007387 */ /* 0x0003e80000100800 */
[----:B------:R2:W-:Y:S04]  /*09d0*/  STL [R1+0x9c], R7 ;  /* 0x00009c0701007387 */ /* 0x0005e80000100800 */
[----:B------:R2:W-:Y:S01]  /*09e0*/  STL [R1+0x98], R6 ;  /* 0x0000980601007387 */ /* 0x0005e20000100800 */
[----:B-1----:R-:W-:-:S05]  /*09f0*/  SHF.R.S32.HI R4, RZ, 0x1f, R5 ;  /* 0x0000001fff047819 */ /* 0x002fca0000011405 */
[----:B------:R2:W-:Y:S04]  /*0a00*/  STL [R1+0x94], R4 ;  /* 0x0000940401007387 */ /* 0x0005e80000100800 */
[----:B------:R2:W-:Y:S02]  /*0a10*/  STL [R1+0x90], R3 ;  /* 0x0000900301007387 */ /* 0x0005e40000100800 */
.L_x_114:
[----:B--2---:R-:W2:Y:S01]  /*0a20*/  LDL R4, [R1+0x50] ;  /* 0x0000500001047983 */ /* 0x004ea20000100800 */
[----:B------:R-:W-:Y:S01]  /*0a30*/  IMAD.MOV.U32 R0, RZ, RZ, c[0x0][0x560] ;  /* 0x00015800ff007624 */ /* 0x000fe200078e00ff */
[----:B------:R-:W-:Y:S01]  /*0a40*/  YIELD ;  /* 0x0000000000007946 */ /* 0x000fe20003800000 */
[----:B------:R-:W-:Y:S03]  /*0a50*/  BSSY B0, `(.L_x_69) ;  /* 0x0000016000007945 */ /* 0x000fe60003800000 */
[----:B------:R-:W-:-:S13]  /*0a60*/  ISETP.NE.AND P0, PT, R0, 0x1, PT ;  /* 0x000000010000780c */ /* 0x000fda0003f05270 */
[----:B--2---:R-:W-:Y:S01]  /*0a70*/  @P0 IMAD.HI.U32 R0, R4, c[0x0][0x564], RZ ;  /* 0x0001590004000a27 */ /* 0x004fe200078e00ff */
[----:B------:R-:W-:-:S04]  /*0a80*/  MOV R3, R4 ;  /* 0x0000000400037202 */ /* 0x000fc80000000f00 */
[----:B------:R-:W-:-:S04]  /*0a90*/  @P0 SHF.R.U32.HI R3, RZ, c[0x0][0x568], R0 ;  /* 0x00015a00ff030a19 */ /* 0x000fc80000011600 */
[----:B------:R-:W-:Y:S01]  /*0aa0*/  ISETP.GE.AND P0, PT, R3, c[0x0][0x578], PT ;  /* 0x00015e0003007a0c */ /* 0x000fe20003f06270 */
[----:B------:R-:W-:-:S04]  /*0ab0*/  IMAD.MOV R2, RZ, RZ, -R3 ;  /* 0x000000ffff027224 */ /* 0x000fc800078e0a03 */
[----:B------:R-:W-:-:S08]  /*0ac0*/  IMAD R2, R2, c[0x0][0x560], R4 ;  /* 0x0001580002027a24 */ /* 0x000fd000078e0204 */
[----:B------:R-:W-:Y:S05]  /*0ad0*/  @!P0 BRA `(.L_x_70) ;  /* 0x0000007000008947 */ /* 0x000fea0003800000 */
[----:B------:R-:W-:-:S04]  /*0ae0*/  MOV R0, c[0x0][0x56c] ;  /* 0x00015b0000007a02 */ /* 0x000fc80000000f00 */
[----:B------:R-:W-:Y:S02]  /*0af0*/  ISETP.NE.AND P0, PT, R0, 0x1, PT ;  /* 0x000000010000780c */ /* 0x000fe40003f05270 */
[----:B------:R-:W-:-:S11]  /*0b00*/  MOV R0, R2 ;  /* 0x0000000200007202 */ /* 0x000fd60000000f00 */
[----:B------:R-:W-:-:S05]  /*0b10*/  @P0 IMAD.HI.U32 R4, R2, c[0x0][0x570], RZ ;  /* 0x00015c0002040a27 */ /* 0x000fca00078e00ff */
[----:B------:R-:W-:-:S05]  /*0b20*/  @P0 SHF.R.U32.HI R0, RZ, c[0x0][0x574], R4 ;  /* 0x00015d00ff000a19 */ /* 0x000fca0000011604 */
[----:B------:R-:W-:Y:S01]  /*0b30*/  IMAD R4, R0, c[0x0][0x56c], RZ ;  /* 0x00015b0000047a24 */ /* 0x000fe200078e02ff */
[----:B------:R-:W-:Y:S05]  /*0b40*/  BRA `(.L_x_71) ;  /* 0x0000006000007947 */ /* 0x000fea0003800000 */
.L_x_70:
[----:B------:R-:W-:-:S04]  /*0b50*/  MOV R0, c[0x0][0x554] ;  /* 0x0001550000007a02 */ /* 0x000fc80000000f00 */
[----:B------:R-:W-:Y:S02]  /*0b60*/  ISETP.NE.AND P0, PT, R0, 0x1, PT ;  /* 0x000000010000780c */ /* 0x000fe40003f05270 */
[----:B------:R-:W-:-:S11]  /*0b70*/  MOV R0, R2 ;  /* 0x0000000200007202 */ /* 0x000fd60000000f00 */
[----:B------:R-:W-:-:S05]  /*0b80*/  @P0 IMAD.HI.U32 R4, R2, c[0x0][0x558], RZ ;  /* 0x0001560002040a27 */ /* 0x000fca00078e00ff */
[----:B------:R-:W-:-:S05]  /*0b90*/  @P0 SHF.R.U32.HI R0, RZ, c[0x0][0x55c], R4 ;  /* 0x00015700ff000a19 */ /* 0x000fca0000011604 */
[----:B------:R-:W-:Y:S02]  /*0ba0*/  IMAD R4, R0, c[0x0][0x554], RZ ;  /* 0x0001550000047a24 */ /* 0x000fe400078e02ff */
.L_x_71:
[----:B------:R-:W-:Y:S05]  /*0bb0*/  BSYNC B0 ;  /* 0x0000000000007941 */ /* 0x000fea0003800000 */
.L_x_69:
[----:B------:R-:W-:Y:S01]  /*0bc0*/  IMAD.MOV.U32 R5, RZ, RZ, c[0x0][0x548] ;  /* 0x00015200ff057624 */ /* 0x000fe200078e00ff */
[----:B------:R-:W-:Y:S01]  /*0bd0*/  ISETP.NE.U32.AND P0, PT, RZ, c[0x0][0x370], PT ;  /* 0x0000dc00ff007a0c */ /* 0x000fe20003f05070 */
[----:B------:R-:W-:Y:S02]  /*0be0*/  IMAD.IADD R4, R2, 0x1, -R4 ;  /* 0x0000000102047824 */ /* 0x000fe400078e0a04 */
[----:B------:R-:W-:Y:S01]  /*0bf0*/  IMAD.MOV.U32 R166, RZ, RZ, RZ ;  /* 0x000000ffffa67224 */ /* 0x000fe200078e00ff */
[----:B------:R-:W-:Y:S01]  /*0c00*/  ISETP.NE.AND P1, PT, R5, 0x1, PT ;  /* 0x000000010500780c */ /* 0x000fe20003f25270 */
[----:B------:R-:W-:Y:S01]  /*0c10*/  IMAD R4, R3, c[0x0][0x554], R4 ;  /* 0x0001550003047a24 */ /* 0x000fe200078e0204 */
[----:B------:R-:W-:-:S03]  /*0c20*/  ISETP.NE.AND.EX P0, PT, RZ, c[0x0][0x374], PT, P0 ;  /* 0x0000dd00ff007a0c */ /* 0x000fc60003f05300 */
[----:B------:R-:W-:-:S08]  /*0c30*/  IMAD.MOV.U32 R14, RZ, RZ, R4 ;  /* 0x000000ffff0e7224 */ /* 0x000fd000078e0004 */
[----:B------:R-:W-:-:S04]  /*0c40*/  @P1 IMAD.HI.U32 R2, R4, c[0x0][0x54c], RZ ;  /* 0x0001530004021a27 */ /* 0x000fc800078e00ff */
[----:B------:R-:W-:Y:S01]  /*0c50*/  @P0 IMAD.MOV.U32 R3, RZ, RZ, 0x4 ;  /* 0x00000004ff030424 */ /* 0x000fe200078e00ff */
[----:B------:R-:W-:-:S05]  /*0c60*/  @P1 SHF.R.U32.HI R14, RZ, c[0x0][0x550], R2 ;  /* 0x00015400ff0e1a19 */ /* 0x000fca0000011602 */
[----:B------:R-:W-:Y:S01]  /*0c70*/  @P0 IMAD.WIDE R2, R14, R3, c[0x0][0x370] ;  /* 0x0000dc000e020625 */ /* 0x000fe200078e0203 */
[----:B------:R-:W-:Y:S01]  /*0c80*/  MOV R12, c[0x0][0x2c4] ;  /* 0x0000b100000c7a02 */ /* 0x000fe20000000f00 */
[----:B------:R1:W-:Y:S04]  /*0c90*/  STL [R1+0x40], R14 ;  /* 0x0000400e01007387 */ /* 0x0003e80000100800 */
[----:B------:R2:W3:Y:S01]  /*0ca0*/  @P0 LDG.E R166, [R2.64] ;  /* 0x0000000602a60981 */ /* 0x0004e2000c1e1900 */
[----:B------:R-:W-:Y:S01]  /*0cb0*/  IMAD.MOV.U32 R11, RZ, RZ, R0 ;  /* 0x000000ffff0b7224 */ /* 0x000fe200078e0000 */
[----:B------:R-:W-:Y:S01]  /*0cc0*/  ISETP.NE.AND P4, PT, R12, 0x1, PT ;  /* 0x000000010c00780c */ /* 0x000fe20003f85270 */
[----:B------:R-:W-:Y:S01]  /*0cd0*/  IMAD.MOV.U32 R5, RZ, RZ, 0x80 ;  /* 0x00000080ff057424 */ /* 0x000fe200078e00ff */
[----:B------:R-:W-:Y:S04]  /*0ce0*/  BSSY B0, `(.L_x_72) ;  /* 0x0000041000007945 */ /* 0x000fe80003800000 */
[----:B------:R-:W-:Y:S01]  /*0cf0*/  IADD3 R5, R5, -c[0x0][0x168], RZ ;  /* 0x80005a0005057a10 */ /* 0x000fe20007ffe0ff */
[----:B--2---:R-:W-:-:S05]  /*0d00*/  IMAD.MOV.U32 R2, RZ, RZ, c[0x0][0x53c] ;  /* 0x00014f00ff027624 */ /* 0x004fca00078e00ff */
[----:B------:R-:W-:Y:S02]  /*0d10*/  ISETP.NE.AND P0, PT, R2, 0x1, PT ;  /* 0x000000010200780c */ /* 0x000fe40003f05270 */
[----:B------:R-:W-:-:S11]  /*0d20*/  LOP3.LUT R2, R0, 0x1ffffff, RZ, 0x3c, !PT ;  /* 0x01ffffff00027812 */ /* 0x000fd600078e3cff */
[----:B------:R-:W-:Y:S01]  /*0d30*/  @P0 IMAD.HI.U32 R3, R0, c[0x0][0x540], RZ ;  /* 0x0001500000030a27 */ /* 0x000fe200078e00ff */
[----:B------:R-:W-:-:S03]  /*0d40*/  IADD3 R0, R2, c[0x0][0x53c], RZ ;  /* 0x00014f0002007a10 */ /* 0x000fc60007ffe0ff */
[----:B------:R-:W-:Y:S01]  /*0d50*/  IMAD.MOV.U32 R2, RZ, RZ, c[0x0][0x2ac] ;  /* 0x0000ab00ff027624 */ /* 0x000fe200078e00ff */
[----:B------:R-:W-:-:S03]  /*0d60*/  @P0 SHF.R.U32.HI R11, RZ, c[0x0][0x544], R3 ;  /* 0x00015100ff0b0a19 */ /* 0x000fc60000011603 */
[C---:B------:R-:W-:Y:S02]  /*0d70*/  IMAD R233, R2.reuse, c[0x0][0x1d0], RZ ;  /* 0x0000740002e97a24 */ /* 0x040fe400078e02ff */
[----:B------:R-:W-:Y:S01]  /*0d80*/  IMAD R0, R11, c[0x0][0x53c], R0 ;  /* 0x00014f000b007a24 */ /* 0x000fe200078e0200 */
[----:B------:R1:W-:Y:S01]  /*0d90*/  STL [R1+0x48], R11 ;  /* 0x0000480b01007387 */ /* 0x0003e20000100800 */
[----:B------:R-:W-:Y:S01]  /*0da0*/  IMAD R2, R2, c[0x0][0x1d0], R5 ;  /* 0x0000740002027a24 */ /* 0x000fe200078e0205 */
[----:B------:R-:W-:Y:S01]  /*0db0*/  IADD3 R5, R233, 0x7f, RZ ;  /* 0x0000007fe9057810 */ /* 0x000fe20007ffe0ff */
[----:B------:R-:W-:-:S05]  /*0dc0*/  IMAD.SHL.U32 R13, R0, 0x80, RZ ;  /* 0x00000080000d7824 */ /* 0x000fca00078e00ff */
[----:B------:R-:W-:Y:S01]  /*0dd0*/  IADD3 R0, R13, 0x7f, RZ ;  /* 0x0000007f0d007810 */ /* 0x000fe20007ffe0ff */
[----:B------:R1:W-:Y:S04]  /*0de0*/  STL [R1+0x4c], R13 ;  /* 0x00004c0d01007387 */ /* 0x0003e80000100800 */
[----:B------:R-:W-:-:S05]  /*0df0*/  @P4 IMAD.HI.U32 R3, R0, c[0x0][0x2c8], RZ ;  /* 0x0000b20000034a27 */ /* 0x000fca00078e00ff */
[----:B------:R-:W-:-:S04]  /*0e00*/  @P4 SHF.R.U32.HI R0, RZ, c[0x0][0x2cc], R3 ;  /* 0x0000b300ff004a19 */ /* 0x000fc80000011603 */
[----:B------:R-:W-:Y:S02]  /*0e10*/  IADD3 R0, R2, R0, RZ ;  /* 0x0000000002007210 */ /* 0x000fe40007ffe0ff */
[----:B------:R-:W-:Y:S02]  /*0e20*/  SHF.R.S32.HI R2, RZ, 0x1f, R5 ;  /* 0x0000001fff027819 */ /* 0x000fe40000011405 */
[----:B------:R-:W-:Y:S02]  /*0e30*/  SHF.R.S32.HI R3, RZ, 0x1f, R0 ;  /* 0x0000001fff037819 */ /* 0x000fe40000011400 */
[----:B------:R-:W-:Y:S02]  /*0e40*/  LEA.HI R2, R2, R5, RZ, 0x7 ;  /* 0x0000000502027211 */ /* 0x000fe400078f38ff */
[----:B------:R-:W-:Y:S02]  /*0e50*/  LEA.HI R3, R3, R0, RZ, 0x7 ;  /* 0x0000000003037211 */ /* 0x000fe400078f38ff */
[----:B------:R-:W-:-:S02]  /*0e60*/  SHF.R.S32.HI R0, RZ, 0x7, R2 ;  /* 0x00000007ff007819 */ /* 0x000fc40000011402 */
[----:B------:R-:W-:-:S04]  /*0e70*/  SHF.R.S32.HI R2, RZ, 0x7, R3 ;  /* 0x00000007ff027819 */ /* 0x000fc80000011403 */
[----:B------:R-:W-:Y:S01]  /*0e80*/  IMNMX R7, R0, R2, PT ;  /* 0x0000000200077217 */ /* 0x000fe20003800200 */
[----:B------:R-:W-:Y:S02]  /*0e90*/  IMAD.MOV R0, RZ, RZ, -R14 ;  /* 0x000000ffff007224 */ /* 0x000fe400078e0a0e */
[----:B------:R-:W-:Y:S01]  /*0ea0*/  IMAD.MOV.U32 R2, RZ, RZ, RZ ;  /* 0x000000ffff027224 */ /* 0x000fe200078e00ff */
[----:B------:R-:W-:Y:S01]  /*0eb0*/  ISETP.GE.AND P0, PT, R7, 0x1, PT ;  /* 0x000000010700780c */ /* 0x000fe20003f06270 */
[----:B------:R-:W-:Y:S01]  /*0ec0*/  IMAD R42, R0, c[0x0][0x548], R4 ;  /* 0x00015200002a7a24 */ /* 0x000fe200078e0204 */
[----:B---3--:R1:W-:Y:S04]  /*0ed0*/  STL [R1+0x10], R166 ;  /* 0x000010a601007387 */ /* 0x0083e80000100800 */
[----:B------:R1:W-:Y:S07]  /*0ee0*/  STL [R1+0x44], R42 ;  /* 0x0000442a01007387 */ /* 0x0003ee0000100800 */
[----:B------:R-:W-:Y:S05]  /*0ef0*/  @!P0 BRA `(.L_x_73) ;  /* 0x000001f000008947 */ /* 0x000fea0003800000 */
[----:B------:R-:W-:-:S04]  /*0f00*/  SHF.R.U32.HI R0, RZ, 0x10, R11 ;  /* 0x00000010ff007819 */ /* 0x000fc8000001160b */
[----:B------:R-:W-:-:S04]  /*0f10*/  ISETP.NE.AND P0, PT, R0, RZ, PT ;  /* 0x000000ff0000720c */ /* 0x000fc80003f05270 */
[----:B------:R-:W-:-:S04]  /*0f20*/  SEL R0, R0, c[0x0][0x338], P0 ;  /* 0x0000ce0000007a07 */ /* 0x000fc80000000000 */
[----:B------:R-:W-:Y:S02]  /*0f30*/  IABS R3, R0 ;  /* 0x0000000000037213 */ /* 0x000fe40000000000 */
[----:B------:R-:W-:Y:S02]  /*0f40*/  IADD3 R6, R0, -0x1, R7 ;  /* 0xffffffff00067810 */ /* 0x000fe40007ffe007 */
[----:B------:R-:W2:Y:S02]  /*0f50*/  I2F.RP R4, R3 ;  /* 0x0000000300047306 */ /* 0x000ea40000209400 */
[----:B------:R-:W-:Y:S02]  /*0f60*/  IABS R10, R6 ;  /* 0x00000006000a7213 */ /* 0x000fe40000000000 */
[----:B------:R-:W-:-:S04]  /*0f70*/  LOP3.LUT R6, R6, R0, RZ, 0x3c, !PT ;  /* 0x0000000006067212 */ /* 0x000fc800078e3cff */
[----:B------:R-:W-:Y:S01]  /*0f80*/  ISETP.GE.AND P0, PT, R6, RZ, PT ;  /* 0x000000ff0600720c */ /* 0x000fe20003f06270 */
[----:B--2---:R-:W2:Y:S02]  /*0f90*/  MUFU.RCP R4, R4 ;  /* 0x0000000400047308 */ /* 0x004ea40000001000 */
[----:B--2---:R-:W-:-:S06]  /*0fa0*/  IADD3 R4, R4, 0xffffffe, RZ ;  /* 0x0ffffffe04047810 */ /* 0x004fcc0007ffe0ff */
[----:B------:R-:W2:Y:S02]  /*0fb0*/  F2I.FTZ.U32.TRUNC.NTZ R5, R4 ;  /* 0x0000000400057305 */ /* 0x000ea4000021f000 */
[----:B--2---:R-:W-:Y:S02]  /*0fc0*/  IMAD.MOV R2, RZ, RZ, -R5 ;  /* 0x000000ffff027224 */ /* 0x004fe400078e0a05 */
[----:B------:R-:W-:Y:S02]  /*0fd0*/  IMAD.MOV.U32 R4, RZ, RZ, RZ ;  /* 0x000000ffff047224 */ /* 0x000fe400078e00ff */
[----:B------:R-:W-:Y:S01]  /*0fe0*/  IMAD.MOV.U32 R8, RZ, RZ, R2 ;  /* 0x000000ffff087224 */ /* 0x000fe200078e0002 */
[----:B------:R-:W-:-:S03]  /*0ff0*/  IABS R2, R0 ;  /* 0x0000000000027213 */ /* 0x000fc60000000000 */
[----:B------:R-:W-:Y:S02]  /*1000*/  IMAD R8, R8, R3, RZ ;  /* 0x0000000308087224 */ /* 0x000fe400078e02ff */
[----:B------:R-:W-:Y:S02]  /*1010*/  IMAD.MOV R9, RZ, RZ, -R2 ;  /* 0x000000ffff097224 */ /* 0x000fe400078e0a02 */
[----:B------:R-:W-:-:S04]  /*1020*/  IMAD.HI.U32 R2, R5, R8, R4 ;  /* 0x0000000805027227 */ /* 0x000fc800078e0004 */
[----:B------:R-:W-:Y:S02]  /*1030*/  IMAD.MOV.U32 R4, RZ, RZ, R10 ;  /* 0x000000ffff047224 */ /* 0x000fe400078e000a */
[----:B------:R-:W-:Y:S02]  /*1040*/  IMAD.MOV.U32 R5, RZ, RZ, R9 ;  /* 0x000000ffff057224 */ /* 0x000fe400078e0009 */
[----:B------:R-:W-:-:S04]  /*1050*/  IMAD.HI.U32 R2, R2, R4, RZ ;  /* 0x0000000402027227 */ /* 0x000fc800078e00ff */
[----:B------:R-:W-:-:S05]  /*1060*/  IMAD R4, R2, R5, R4 ;  /* 0x0000000502047224 */ /* 0x000fca00078e0204 */
[----:B------:R-:W-:-:S13]  /*1070*/  ISETP.GT.U32.AND P1, PT, R3, R4, PT ;  /* 0x000000040300720c */ /* 0x000fda0003f24070 */
[----:B------:R-:W-:Y:S01]  /*1080*/  @!P1 IMAD.IADD R4, R4, 0x1, -R3 ;  /* 0x0000000104049824 */ /* 0x000fe200078e0a03 */
[----:B------:R-:W-:Y:S02]  /*1090*/  @!P1 IADD3 R2, R2, 0x1, RZ ;  /* 0x0000000102029810 */ /* 0x000fe40007ffe0ff */
[----:B------:R-:W-:Y:S02]  /*10a0*/  ISETP.NE.AND P1, PT, R0, RZ, PT ;  /* 0x000000ff0000720c */ /* 0x000fe40003f25270 */
[----:B------:R-:W-:-:S13]  /*10b0*/  ISETP.GE.U32.AND P2, PT, R4, R3, PT ;  /* 0x000000030400720c */ /* 0x000fda0003f46070 */
[----:B------:R-:W-:-:S05]  /*10c0*/  @P2 IADD3 R2, R2, 0x1, RZ ;  /* 0x0000000102022810 */ /* 0x000fca0007ffe0ff */
[----:B------:R-:W-:Y:S01]  /*10d0*/  @!P0 IMAD.MOV R2, RZ, RZ, -R2 ;  /* 0x000000ffff028224 */ /* 0x000fe200078e0a02 */
[----:B------:R-:W-:Y:S02]  /*10e0*/  @!P1 LOP3.LUT R2, RZ, R0, RZ, 0x33, !PT ;  /* 0x00000000ff029212 */ /* 0x000fe400078e33ff */
.L_x_73:
[----:B------:R-:W-:Y:S05]  /*10f0*/  BSYNC B0 ;  /* 0x0000000000007941 */ /* 0x000fea0003800000 */
.L_x_72:
[----:B------:R-:W-:Y:S01]  /*1100*/  LOP3.LUT R0, R11, 0xffff, RZ, 0xc0, !PT ;  /* 0x0000ffff0b007812 */ /* 0x000fe200078ec0ff */
[----:B------:R-:W-:Y:S01]  /*1110*/  CS2R R16, SRZ ;  /* 0x0000000000107805 */ /* 0x000fe2000001ff00 */
[----:B------:R-:W-:Y:S01]  /*1120*/  CS2R R74, SRZ ;  /* 0x00000000004a7805 */ /* 0x000fe2000001ff00 */
[----:B------:R-:W-:Y:S01]  /*1130*/  CS2R R72, SRZ ;  /* 0x0000000000487805 */ /* 0x000fe2000001ff00 */
[----:B------:R-:W-:Y:S01]  /*1140*/  CS2R R78, SRZ ;  /* 0x00000000004e7805 */ /* 0x000fe2000001ff00 */
[----:B------:R-:W-:Y:S01]  /*1150*/  IMAD R167, R0, R2, RZ ;  /* 0x0000000200a77224 */ /* 0x000fe200078e02ff */
[----:B------:R-:W-:Y:S01]  /*1160*/  PRMT R0, RZ, 0x7610, R0 ;  /* 0x00007610ff007816 */ /* 0x000fe20000000000 */
[----:B------:R-:W-:Y:S01]  /*1170*/  CS2R R76, SRZ ;  /* 0x00000000004c7805 */ /* 0x000fe2000001ff00 */
[----:B------:R-:W-:Y:S01]  /*1180*/  CS2R R82, SRZ ;  /* 0x0000000000527805 */ /* 0x000fe2000001ff00 */
[----:B------:R-:W-:Y:S01]  /*1190*/  IMAD.IADD R2, R167, 0x1, R2 ;  /* 0x00000001a7027824 */ /* 0x000fe200078e0202 */
[----:B------:R2:W-:Y:S01]  /*11a0*/  STL [R1+0x4], R167 ;  /* 0x000004a701007387 */ /* 0x0005e20000100800 */
[----:B------:R-:W-:Y:S01]  /*11b0*/  CS2R R80, SRZ ;  /* 0x0000000000507805 */ /* 0x000fe2000001ff00 */
[----:B------:R-:W-:Y:S01]  /*11c0*/  CS2R R86, SRZ ;  /* 0x0000000000567805 */ /* 0x000fe2000001ff00 */
[----:B------:R-:W-:Y:S01]  /*11d0*/  CS2R R84, SRZ ;  /* 0x0000000000547805 */ /* 0x000fe2000001ff00 */
[----:B------:R-:W-:Y:S01]  /*11e0*/  IMNMX R232, R7, R2, PT ;  /* 0x0000000207e87217 */ /* 0x000fe20003800200 */
        /* <DEDUP_REMOVED lines=26> */
[----:B--2---:R-:W-:-:S04]  /*1390*/  ISETP.NE.U32.AND P0, PT, RZ, c[0x0][0x340], PT ;  /* 0x0000d000ff007a0c */ /* 0x004fc80003f05070 */
[----:B------:R-:W-:-:S13]  /*13a0*/  ISETP.NE.AND.EX P0, PT, RZ, c[0x0][0x344], PT, P0 ;  /* 0x0000d100ff007a0c */ /* 0x000fda0003f05300 */
[----:B------:R-:W-:-:S04]  /*13b0*/  @P0 IMAD.MOV.U32 R2, RZ, RZ, 0x4 ;  /* 0x00000004ff020424 */ /* 0x000fc800078e00ff */
[----:B------:R-:W-:-:S05]  /*13c0*/  @P0 IMAD.WIDE R2, R14, R2, c[0x0][0x340] ;  /* 0x0000d0000e020625 */ /* 0x000fca00078e0202 */
[----:B------:R2:W5:Y:S01]  /*13d0*/  @P0 LDG.E R0, [R2.64] ;  /* 0x0000000602000981 */ /* 0x000562000c1e1900 */
[----:B------:R-:W-:Y:S01]  /*13e0*/  WARPSYNC 0xffffffff ;  /* 0xffffffff00007948 */ /* 0x000fe20003800000 */
[----:B------:R-:W-:Y:S01]  /*13f0*/  IADD3 R70, R232, -0x1, RZ ;  /* 0xffffffffe8467810 */ /* 0x000fe20007ffe0ff */
[----:B------:R-:W-:-:S03]  /*1400*/  @!P0 IMAD.MOV.U32 R0, RZ, RZ, R14 ;  /* 0x000000ffff008224 */ /* 0x000fc600078e000e */
[----:B--2---:R-:W2:Y:S01]  /*1410*/  S2R R4, SR_TID.X ;  /* 0x0000000000047919 */ /* 0x004ea20000002100 */
[----:B------:R-:W-:Y:S01]  /*1420*/  IMAD.MOV.U32 R2, RZ, RZ, c[0x0][0x2b8] ;  /* 0x0000ae00ff027624 */ /* 0x000fe200078e00ff */
[----:B-----5:R-:W-:Y:S01]  /*1430*/  SHF.R.S32.HI R3, RZ, 0x1f, R0 ;  /* 0x0000001fff037819 */ /* 0x020fe20000011400 */
[----:B------:R-:W-:Y:S01]  /*1440*/  IMAD.WIDE.U32 R164, R0, c[0x0][0x2b0], RZ ;  /* 0x0000ac0000a47a25 */ /* 0x000fe200078e00ff */
[----:B------:R-:W-:Y:S02]  /*1450*/  BAR.SYNC.DEFER_BLOCKING 0x0 ;  /* 0x0000000000007b1d */ /* 0x000fe40000010000 */
[----:B------:R-:W-:Y:S01]  /*1460*/  ISETP.NE.AND P3, PT, R2, 0x1, PT ;  /* 0x000000010200780c */ /* 0x000fe20003f65270 */
[----:B------:R-:W-:Y:S01]  /*1470*/  IMAD.MOV.U32 R238, RZ, RZ, RZ ;  /* 0x000000ffffee7224 */ /* 0x000fe200078e00ff */
[----:B------:R-:W-:-:S02]  /*1480*/  SHF.R.S32.HI R37, RZ, 0x1f, R42 ;  /* 0x0000001fff257819 */ /* 0x000fc4000001142a */
[----:B------:R-:W-:Y:S01]  /*1490*/  SHF.R.S32.HI R6, RZ, 0x1f, R14 ;  /* 0x0000001fff067819 */ /* 0x000fe2000001140e */
[----:B------:R-:W-:Y:S01]  /*14a0*/  IMAD R16, R12, c[0x0][0x168], RZ ;  /* 0x00005a000c107a24 */ /* 0x000fe200078e02ff */
[----:B------:R-:W-:Y:S02]  /*14b0*/  SHF.R.S32.HI R39, RZ, 0x1f, R241 ;  /* 0x0000001fff277819 */ /* 0x000fe400000114f1 */
[----:B--2---:R-:W-:Y:S02]  /*14c0*/  SHF.R.S32.HI R18, RZ, 0x1f, R4 ;  /* 0x0000001fff127819 */ /* 0x004fe40000011404 */
[----:B------:R-:W-:Y:S02]  /*14d0*/  SHF.R.S32.HI R38, RZ, 0x1f, R242 ;  /* 0x0000001fff267819 */ /* 0x000fe400000114f2 */
[----:B------:R-:W-:Y:S02]  /*14e0*/  ISETP.GE.AND P2, PT, R241, c[0x0][0x198], PT ;  /* 0x00006600f1007a0c */ /* 0x000fe40003f46270 */
[----:B------:R-:W-:Y:S01]  /*14f0*/  ISETP.GE.AND P6, PT, R242, c[0x0][0x198], PT ;  /* 0x00006600f2007a0c */ /* 0x000fe20003fc6270 */
[----:B------:R-:W-:Y:S01]  /*1500*/  IMAD.WIDE.U32 R162, R42, c[0x0][0x1e8], RZ ;  /* 0x00007a002aa27a25 */ /* 0x000fe200078e00ff */
[----:B------:R-:W-:Y:S01]  /*1510*/  LEA.HI R18, R18, R4, RZ, 0x3 ;  /* 0x0000000412127211 */ /* 0x000fe200078f18ff */
[----:B------:R-:W-:Y:S01]  /*1520*/  STL.64 [R1+0x20], R164 ;  /* 0x000020a401007387 */ /* 0x000fe20000100a00 */
[----:B------:R-:W-:-:S02]  /*1530*/  SHF.R.S32.HI R19, RZ, 0x1f, R4 ;  /* 0x0000001fff137819 */ /* 0x000fc40000011404 */
[----:B------:R-:W-:Y:S02]  /*1540*/  LOP3.LUT R18, R18, 0xfffffff8, RZ, 0xc0, !PT ;  /* 0xfffffff812127812 */ /* 0x000fe400078ec0ff */
[----:B------:R-:W-:-:S03]  /*1550*/  LEA.HI R19, R19, R4, RZ, 0x3 ;  /* 0x0000000413137211 */ /* 0x000fc600078f18ff */
[----:B------:R-:W-:Y:S01]  /*1560*/  IMAD.IADD R18, R4, 0x1, -R18 ;  /* 0x0000000104127824 */ /* 0x000fe200078e0a12 */
[----:B------:R-:W-:-:S05]  /*1570*/  SHF.R.S32.HI R19, RZ, 0x3, R19 ;  /* 0x00000003ff137819 */ /* 0x000fca0000011413 */
[----:B------:R-:W-:-:S04]  /*1580*/  IMAD R156, R18, 0x20, R19 ;  /* 0x00000020129c7824 */ /* 0x000fc800078e0213 */
[----:B------:R-:W-:-:S04]  /*1590*/  IMAD R2, R70, 0x80, R156 ;  /* 0x0000008046027824 */ /* 0x000fc800078e029c */
[C---:B-1----:R-:W-:Y:S01]  /*15a0*/  IMAD.IADD R11, R2.reuse, 0x1, R166 ;  /* 0x00000001020b7824 */ /* 0x042fe200078e02a6 */
[----:B------:R-:W-:Y:S01]  /*15b0*/  ISETP.GE.AND P1, PT, R2, R233, PT ;  /* 0x000000e90200720c */ /* 0x000fe20003f26270 */
[----:B------:R-:W-:Y:S02]  /*15c0*/  IMAD R2, R3, c[0x0][0x2b0], RZ ;  /* 0x0000ac0003027a24 */ /* 0x000fe400078e02ff */
[----:B------:R-:W-:Y:S01]  /*15d0*/  @P3 IMAD.HI.U32 R3, R11, c[0x0][0x2bc], RZ ;  /* 0x0000af000b033a27 */ /* 0x000fe200078e00ff */
[----:B------:R-:W-:Y:S02]  /*15e0*/  ISETP.GT.OR P1, PT, R156, 0x7f, P1 ;  /* 0x0000007f9c00780c */ /* 0x000fe40000f24670 */
[----:B------:R-:W-:Y:S01]  /*15f0*/  MOV R10, R11 ;  /* 0x0000000b000a7202 */ /* 0x000fe20000000f00 */
[----:B------:R-:W-:Y:S01]  /*1600*/  IMAD R2, R0, c[0x0][0x2b4], R2 ;  /* 0x0000ad0000027a24 */ /* 0x000fe200078e0202 */
[----:B------:R-:W-:-:S03]  /*1610*/  @P3 SHF.R.U32.HI R10, RZ, c[0x0][0x2c0], R3 ;  /* 0x0000b000ff0a3a19 */ /* 0x000fc60000011603 */
[----:B------:R-:W-:Y:S02]  /*1620*/  IMAD.IADD R161, R165, 0x1, R2 ;  /* 0x00000001a5a17824 */ /* 0x000fe400078e0202 */
[----:B------:R-:W-:Y:S02]  /*1630*/  IMAD R5, R37, c[0x0][0x1b8], RZ ;  /* 0x00006e0025057a24 */ /* 0x000fe400078e02ff */
[----:B------:R-:W-:Y:S02]  /*1640*/  IMAD.IADD R4, R13, 0x1, R156 ;  /* 0x000000010d047824 */ /* 0x000fe400078e029c */
[----:B------:R-:W-:Y:S01]  /*1650*/  IMAD R157, R70, -0x80, R233 ;  /* 0xffffff80469d7824 */ /* 0x000fe200078e02e9 */
[----:B------:R-:W-:Y:S01]  /*1660*/  @!P1 IADD3 R0, P0, R10, R164, RZ ;  /* 0x000000a40a009210 */ /* 0x000fe20007f1e0ff */
[----:B------:R-:W-:Y:S01]  /*1670*/  IMAD.IADD R12, R19, 0x1, R13 ;  /* 0x00000001130c7824 */ /* 0x000fe200078e020d */
[----:B------:R-:W-:Y:S01]  /*1680*/  IADD3 R206, R71, 0x20, RZ ;  /* 0x0000002047ce7810 */ /* 0x000fe20007ffe0ff */
[----:B------:R-:W-:Y:S01]  /*1690*/  IMAD.WIDE.U32 R40, R42, c[0x0][0x210], RZ ;  /* 0x000084002a287a25 */ /* 0x000fe200078e00ff */
[----:B------:R-:W-:Y:S01]  /*16a0*/  @!P1 LEA.HI.X.SX32 R3, R10, R161, 0x1, P0 ;  /* 0x000000a10a039211 */ /* 0x000fe200000f0eff */
[----:B------:R-:W-:Y:S01]  /*16b0*/  STL [R1+0x34], R161 ;  /* 0x000034a101007387 */ /* 0x000fe20000100800 */
[----:B------:R-:W-:-:S04]  /*16c0*/  @!P1 LEA R2, P0, R0, c[0x0][0x2a0], 0x2 ;  /* 0x0000a80000029a11 */ /* 0x000fc800078010ff */
[----:B------:R-:W-:-:S05]  /*16d0*/  @!P1 LEA.HI.X R3, R0, c[0x0][0x2a4], R3, 0x2, P0 ;  /* 0x0000a90000039a11 */ /* 0x000fca00000f1403 */
[----:B------:R1:W2:Y:S01]  /*16e0*/  @!P1 LDG.E R238, [R2.64] ;  /* 0x0000000602ee9981 */ /* 0x0002a2000c1e1900 */
[----:B------:R-:W-:Y:S01]  /*16f0*/  IMAD R5, R42, c[0x0][0x1bc], R5 ;  /* 0x00006f002a057a24 */ /* 0x000fe200078e0205 */
[C---:B------:R-:W-:Y:S01]  /*1700*/  SHF.L.U64.HI R68, R241.reuse, 0x1, R39 ;  /* 0x00000001f1447819 */ /* 0x040fe20000010227 */
[----:B------:R-:W-:Y:S01]  /*1710*/  @P4 IMAD.HI.U32 R7, R4, c[0x0][0x2c8], RZ ;  /* 0x0000b20004074a27 */ /* 0x000fe200078e00ff */
[----:B------:R-:W-:Y:S01]  /*1720*/  STL.64 [R1+0x18], R162 ;  /* 0x000018a201007387 */ /* 0x000fe20000100a00 */
[C---:B------:R-:W-:Y:S01]  /*1730*/  SHF.L.U64.HI R69, R242.reuse, 0x1, R38 ;  /* 0x00000001f2457819 */ /* 0x040fe20000010226 */
[----:B------:R-:W-:Y:S01]  /*1740*/  BSSY B0, `(.L_x_75) ;  /* 0x0000272000007945 */ /* 0x000fe20003800000 */
[----:B------:R-:W-:Y:S01]  /*1750*/  IMAD.MOV.U32 R0, RZ, RZ, R4 ;  /* 0x000000ffff007224 */ /* 0x000fe200078e0004 */
[----:B------:R-:W-:Y:S01]  /*1760*/  @P4 SHF.R.U32.HI R0, RZ, c[0x0][0x2cc], R7 ;  /* 0x0000b300ff004a19 */ /* 0x000fe20000011607 */
[----:B------:R-:W-:Y:S02]  /*1770*/  IMAD.SHL.U32 R158, R241, 0x2, RZ ;  /* 0x00000002f19e7824 */ /* 0x000fe400078e00ff */
[----:B------:R-:W-:Y:S01]  /*1780*/  IMAD.SHL.U32 R159, R242, 0x2, RZ ;  /* 0x00000002f29f7824 */ /* 0x000fe200078e00ff */
[----:B------:R-:W-:Y:S01]  /*1790*/  SHF.R.S32.HI R7, RZ, 0x1f, R0 ;  /* 0x0000001fff077819 */ /* 0x000fe20000011400 */
[----:B-1----:R-:W-:-:S04]  /*17a0*/  IMAD.WIDE.U32 R2, R42, c[0x0][0x1b8], RZ ;  /* 0x00006e002a027a25 */ /* 0x002fc800078e00ff */
[----:B------:R-:W-:Y:S02]  /*17b0*/  IMAD.IADD R3, R3, 0x1, R5 ;  /* 0x0000000103037824 */ /* 0x000fe400078e0205 */
[----:B------:R-:W-:Y:S02]  /*17c0*/  IMAD R5, R6, c[0x0][0x1c0], RZ ;  /* 0x0000700006057a24 */ /* 0x000fe400078e02ff */
[----:B------:R-:W-:-:S04]  /*17d0*/  IMAD.WIDE.U32 R2, R14, c[0x0][0x1c0], R2 ;  /* 0x000070000e027a25 */ /* 0x000fc800078e0002 */
[----:B------:R-:W-:Y:S01]  /*17e0*/  IMAD R6, R14, c[0x0][0x1c4], R5 ;  /* 0x000071000e067a24 */ /* 0x000fe200078e0205 */
[----:B------:R-:W-:-:S03]  /*17f0*/  IADD3 R5, -R0, RZ, RZ ;  /* 0x000000ff00057210 */ /* 0x000fc60007ffe1ff */
[----:B------:R-:W-:Y:S02]  /*1800*/  IMAD.IADD R3, R3, 0x1, R6 ;  /* 0x0000000103037824 */ /* 0x000fe400078e0206 */
[----:B------:R-:W-:Y:S02]  /*1810*/  IMAD R4, R5, c[0x0][0x2c4], R4 ;  /* 0x0000b10005047a24 */ /* 0x000fe400078e0204 */
[----:B------:R-:W-:Y:S02]  /*1820*/  IMAD R5, R7, c[0x0][0x1b0], RZ ;  /* 0x00006c0007057a24 */ /* 0x000fe400078e02ff */
[----:B------:R-:W-:-:S04]  /*1830*/  IMAD.WIDE.U32 R2, R0, c[0x0][0x1b0], R2 ;  /* 0x00006c0000027a25 */ /* 0x000fc800078e0002 */
[----:B------:R-:W-:Y:S01]  /*1840*/  IMAD R6, R0, c[0x0][0x1b4], R5 ;  /* 0x00006d0000067a24 */ /* 0x000fe200078e0205 */
[----:B------:R-:W-:-:S03]  /*1850*/  SHF.R.S32.HI R5, RZ, 0x1f, R4 ;  /* 0x0000001fff057819 */ /* 0x000fc60000011404 */
[----:B------:R-:W-:Y:S01]  /*1860*/  IMAD.IADD R3, R3, 0x1, R6 ;  /* 0x0000000103037824 */ /* 0x000fe200078e0206 */
[----:B------:R-:W-:Y:S01]  /*1870*/  IADD3 R6, R12, 0x20, RZ ;  /* 0x000000200c067810 */ /* 0x000fe20007ffe0ff */
[----:B------:R-:W-:Y:S02]  /*1880*/  IMAD R0, R5, c[0x0][0x1a8], RZ ;  /* 0x00006a0005007a24 */ /* 0x000fe400078e02ff */
[----:B------:R-:W-:-:S04]  /*1890*/  IMAD.WIDE.U32 R2, R4, c[0x0][0x1a8], R2 ;  /* 0x00006a0004027a25 */ /* 0x000fc800078e0002 */
[----:B------:R-:W-:Y:S01]  /*18a0*/  IMAD R0, R4, c[0x0][0x1ac], R0 ;  /* 0x00006b0004007a24 */ /* 0x000fe200078e0200 */
[----:B------:R-:W-:-:S03]  /*18b0*/  LEA R9, P0, R2, c[0x0][0x160], 0x1 ;  /* 0x0000580002097a11 */ /* 0x000fc600078008ff */
[----:B------:R-:W-:Y:S02]  /*18c0*/  IMAD.IADD R8, R3, 0x1, R0 ;  /* 0x0000000103087824 */ /* 0x000fe400078e0200 */
[----:B------:R-:W1:Y:S03]  /*18d0*/  SHFL.IDX PT, R0, R9, RZ, 0x181f ;  /* 0x00181fff09007589 */ /* 0x000e6600000e0000 */
[----:B------:R-:W-:Y:S01]  /*18e0*/  LEA.HI.X R8, R2, c[0x0][0x164], R8, 0x1, P0 ;  /* 0x0000590002087a11 */ /* 0x000fe200000f0c08 */
[----:B------:R-:W-:Y:S01]  /*18f0*/  SHFL.IDX PT, R13, R9, 0x2, 0x181f ;  /* 0x00581f00090d7f89 */ /* 0x000fe200000e0000 */
[----:B------:R-:W-:Y:S02]  /*1900*/  ISETP.GE.AND P0, PT, R12, R16, PT ;  /* 0x000000100c00720c */ /* 0x000fe40003f06270 */
[----:B------:R-:W-:Y:S01]  /*1910*/  IADD3 R2, -R10, RZ, RZ ;  /* 0x000000ff0a027210 */ /* 0x000fe20007ffe1ff */
[----:B------:R-:W3:Y:S04]  /*1920*/  SHFL.IDX PT, R5, R8, RZ, 0x181f ;  /* 0x00181fff08057589 */ /* 0x000ee800000e0000 */
[----:B------:R-:W4:Y:S01]  /*1930*/  SHFL.IDX PT, R10, R9, 0x1, 0x181f ;  /* 0x00381f00090a7f89 */ /* 0x000f2200000e0000 */
[----:B------:R-:W-:-:S03]  /*1940*/  IMAD R239, R2, c[0x0][0x2b8], R11 ;  /* 0x0000ae0002ef7a24 */ /* 0x000fc600078e020b */
[----:B------:R-:W4:Y:S02]  /*1950*/  SHFL.IDX PT, R11, R8, 0x1, 0x181f ;  /* 0x00381f00080b7f89 */ /* 0x000f2400000e0000 */
[----:B------:R-:W-:Y:S02]  /*1960*/  SHF.R.S32.HI R36, RZ, 0x1f, R239 ;  /* 0x0000001fff247819 */ /* 0x000fe400000114ef */
[----:B------:R-:W4:Y:S01]  /*1970*/  SHFL.IDX PT, R14, R8, 0x2, 0x181f ;  /* 0x00581f00080e7f89 */ /* 0x000f2200000e0000 */
[----:B-1----:R-:W-:-:S03]  /*1980*/  @!P0 LEA R2, P5, R241, R0, 0x1 ;  /* 0x00000000f1028211 */ /* 0x002fc600078a08ff */
[----:B------:R-:W1:Y:S01]  /*1990*/  SHFL.IDX PT, R9, R9, 0x3, 0x181f ;  /* 0x00781f0009097f89 */ /* 0x000e6200000e0000 */
[----:B------:R-:W-:Y:S01]  /*19a0*/  @!P0 LEA R4, P1, R242, R0, 0x1 ;  /* 0x00000000f2048211 */ /* 0x000fe200078208ff */
[----:B------:R-:W-:Y:S02]  /*19b0*/  IMAD R0, R36, c[0x0][0x1e0], RZ ;  /* 0x0000780024007a24 */ /* 0x000fe400078e02ff */
[----:B------:R-:W1:Y:S02]  /*19c0*/  SHFL.IDX PT, R8, R8, 0x3, 0x181f ;  /* 0x00781f0008087f89 */ /* 0x000e6400000e0000 */
[----:B------:R-:W-:Y:S01]  /*19d0*/  IMAD R0, R239, c[0x0][0x1e4], R0 ;  /* 0x00007900ef007a24 */ /* 0x000fe200078e0200 */
[CC--:B---3--:R-:W-:Y:S02]  /*19e0*/  @!P0 LEA.HI.X R3, R241.reuse, R5.reuse, R39, 0x1, P5 ;  /* 0x00000005f1038211 */ /* 0x0c8fe400028f0c27 */
[----:B------:R-:W-:Y:S02]  /*19f0*/  @!P0 LEA.HI.X R5, R242, R5, R38, 0x1, P1 ;  /* 0x00000005f2058211 */ /* 0x000fe400008f0c26 */
[----:B------:R-:W-:Y:S01]  /*1a00*/  ISETP.GE.AND P1, PT, R6, R16, PT ;  /* 0x000000100600720c */ /* 0x000fe20003f26270 */
[----:B------:R3:W-:Y:S04]  /*1a10*/  @!P0 LDGSTS.E.BYPASS.LTC128B.128 [R227+0x100], [R2.64], !P2 ;  /* 0x0010000002e38fae */ /* 0x0007e8000d101d46 */
[----:B------:R1:W-:Y:S08]  /*1a20*/  @!P0 LDGSTS.E.BYPASS.LTC128B.128 [R227+0x4100], [R4.64], !P6 ;  /* 0x0410000004e38fae */ /* 0x0003f0000f101d46 */
[----:B----4-:R-:W-:-:S04]  /*1a30*/  @!P1 LEA R6, P0, R241, R10, 0x1 ;  /* 0x0000000af1069211 */ /* 0x010fc800078008ff */
[----:B------:R-:W-:-:S05]  /*1a40*/  @!P1 LEA.HI.X R7, R241, R11, R39, 0x1, P0 ;  /* 0x0000000bf1079211 */ /* 0x000fca00000f0c27 */
[----:B------:R4:W-:Y:S01]  /*1a50*/  @!P1 LDGSTS.E.BYPASS.LTC128B.128 [R227+0x1100], [R6.64], !P2 ;  /* 0x0110000006e39fae */ /* 0x0009e2000d101d46 */
[----:B---3--:R-:W-:Y:S01]  /*1a60*/  IMAD.WIDE.U32 R2, R239, c[0x0][0x1e0], RZ ;  /* 0x00007800ef027a25 */ /* 0x008fe200078e00ff */
[----:B-1----:R-:W-:-:S03]  /*1a70*/  IADD3 R4, R12, 0x40, RZ ;  /* 0x000000400c047810 */ /* 0x002fc60007ffe0ff */
[----:B------:R-:W-:Y:S01]  /*1a80*/  IMAD.IADD R3, R3, 0x1, R0 ;  /* 0x0000000103037824 */ /* 0x000fe200078e0200 */
[----:B------:R-:W-:Y:S01]  /*1a90*/  IADD3 R12, R12, 0x60, RZ ;  /* 0x000000600c0c7810 */ /* 0x000fe20007ffe0ff */
[----:B------:R-:W-:Y:S01]  /*1aa0*/  IMAD R0, R37, c[0x0][0x1e8], RZ ;  /* 0x00007a0025007a24 */ /* 0x000fe200078e02ff */
[----:B------:R-:W-:Y:S02]  /*1ab0*/  ISETP.GE.AND P5, PT, R4, R16, PT ;  /* 0x000000100400720c */ /* 0x000fe40003fa6270 */
[----:B------:R-:W-:Y:S01]  /*1ac0*/  @!P1 LEA R4, P0, R242, R10, 0x1 ;  /* 0x0000000af2049211 */ /* 0x000fe200078008ff */
[----:B------:R-:W-:-:S03]  /*1ad0*/  IMAD R0, R42, c[0x0][0x1ec], R0 ;  /* 0x00007b002a007a24 */ /* 0x000fc600078e0200 */
[----:B------:R-:W-:Y:S01]  /*1ae0*/  @!P1 LEA.HI.X R5, R242, R11, R38, 0x1, P0 ;  /* 0x0000000bf2059211 */ /* 0x000fe200000f0c26 */
[----:B------:R-:W-:-:S04]  /*1af0*/  IMAD.IADD R160, R163, 0x1, R0 ;  /* 0x00000001a3a07824 */ /* 0x000fc800078e0200 */
[----:B------:R1:W-:Y:S04]  /*1b00*/  @!P1 LDGSTS.E.BYPASS.LTC128B.128 [R227+0x5100], [R4.64], !P6 ;  /* 0x0510000004e39fae */ /* 0x0003e8000f101d46 */
[----:B------:R-:W-:Y:S04]  /*1b10*/  STL [R1+0x30], R160 ;  /* 0x000030a001007387 */ /* 0x000fe80000100800 */
[----:B------:R-:W-:Y:S01]  /*1b20*/  STL.64 [R1+0x28], R40 ;  /* 0x0000282801007387 */ /* 0x000fe20000100a00 */
[----:B-1----:R-:W-:-:S04]  /*1b30*/  @!P5 LEA R4, P1, R241, R13, 0x1 ;  /* 0x0000000df104d211 */ /* 0x002fc800078208ff */
[----:B------:R-:W-:-:S05]  /*1b40*/  @!P5 LEA.HI.X R5, R241, R14, R39, 0x1, P1 ;  /* 0x0000000ef105d211 */ /* 0x000fca00008f0c27 */
[----:B------:R1:W-:Y:S01]  /*1b50*/  @!P5 LDGSTS.E.BYPASS.LTC128B.128 [R227+0x2100], [R4.64], !P2 ;  /* 0x0210000004e3dfae */ /* 0x0003e2000d101d46 */
[----:B--2---:R-:W-:Y:S01]  /*1b60*/  SHF.R.S32.HI R15, RZ, 0x1f, R238 ;  /* 0x0000001fff0f7819 */ /* 0x004fe200000114ee */
[----:B------:R-:W-:-:S04]  /*1b70*/  IMAD.WIDE.U32 R2, R238, c[0x0][0x1f0], R2 ;  /* 0x00007c00ee027a25 */ /* 0x000fc800078e0002 */
[----:B----4-:R-:W-:Y:S01]  /*1b80*/  IMAD R7, R15, c[0x0][0x1f0], RZ ;  /* 0x00007c000f077a24 */ /* 0x010fe200078e02ff */
[----:B------:R-:W-:Y:S02]  /*1b90*/  IADD3 R6, P0, R2, R162, RZ ;  /* 0x000000a202067210 */ /* 0x000fe40007f1e0ff */
[----:B------:R-:W-:Y:S01]  /*1ba0*/  @!P5 LEA R2, P1, R242, R13, 0x1 ;  /* 0x0000000df202d211 */ /* 0x000fe200078208ff */
[----:B------:R-:W-:Y:S02]  /*1bb0*/  IMAD R7, R238, c[0x0][0x1f4], R7 ;  /* 0x00007d00ee077a24 */ /* 0x000fe400078e0207 */
[----:B------:R-:W-:-:S03]  /*1bc0*/  IMAD.IADD R13, R157, 0x1, -R19 ;  /* 0x000000019d0d7824 */ /* 0x000fc600078e0a13 */
[----:B------:R-:W-:Y:S02]  /*1bd0*/  IADD3.X R7, R160, R3, R7, P0, !PT ;  /* 0x00000003a0077210 */ /* 0x000fe400007fe407 */
[----:B------:R-:W-:Y:S02]  /*1be0*/  LEA R0, P0, R6, c[0x0][0x1c8], 0x1 ;  /* 0x0000720006007a11 */ /* 0x000fe400078008ff */
[----:B------:R-:W-:Y:S02]  /*1bf0*/  @!P5 LEA.HI.X R3, R242, R14, R38, 0x1, P1 ;  /* 0x0000000ef203d211 */ /* 0x000fe400008f0c26 */
[----:B------:R-:W-:Y:S01]  /*1c00*/  LEA.HI.X R14, R6, c[0x0][0x1cc], R7, 0x1, P0 ;  /* 0x00007300060e7a11 */ /* 0x000fe200000f0c07 */
[----:B------:R-:W-:Y:S01]  /*1c10*/  SHFL.IDX PT, R10, R0, 0x1, 0x181f ;  /* 0x00381f00000a7f89 */ /* 0x000fe200000e0000 */
[----:B------:R-:W-:-:S03]  /*1c20*/  ISETP.GE.AND P1, PT, R12, R16, PT ;  /* 0x000000100c00720c */ /* 0x000fc60003f26270 */
[----:B------:R-:W2:Y:S04]  /*1c30*/  SHFL.IDX PT, R6, R0, RZ, 0x181f ;  /* 0x00181fff00067589 */ /* 0x000ea800000e0000 */
[----:B------:R-:W3:Y:S04]  /*1c40*/  SHFL.IDX PT, R7, R14, RZ, 0x181f ;  /* 0x00181fff0e077589 */ /* 0x000ee800000e0000 */
[----:B------:R4:W-:Y:S01]  /*1c50*/  @!P5 LDGSTS.E.BYPASS.LTC128B.128 [R227+0x6100], [R2.64], !P6 ;  /* 0x0610000002e3dfae */ /* 0x0009e2000f101d46 */
[----:B------:R-:W-:-:S03]  /*1c60*/  ISETP.GE.AND P5, PT, R13, 0x1, PT ;  /* 0x000000010d00780c */ /* 0x000fc60003fa6270 */
[----:B------:R-:W1:Y:S04]  /*1c70*/  SHFL.IDX PT, R12, R14, 0x1, 0x181f ;  /* 0x00381f000e0c7f89 */ /* 0x000e6800000e0000 */
[----:B------:R-:W-:Y:S01]  /*1c80*/  SHFL.IDX PT, R11, R14, 0x2, 0x181f ;  /* 0x00581f000e0b7f89 */ /* 0x000fe200000e0000 */
[----:B----4-:R-:W-:-:S04]  /*1c90*/  @!P1 LEA R2, P0, R241, R9, 0x1 ;  /* 0x00000009f1029211 */ /* 0x010fc800078008ff */
[CC--:B------:R-:W-:Y:S02]  /*1ca0*/  @!P1 LEA.HI.X R3, R241.reuse, R8.reuse, R39, 0x1, P0 ;  /* 0x00000008f1039211 */ /* 0x0c0fe400000f0c27 */
[C---:B-1----:R-:W-:Y:S02]  /*1cb0*/  @!P1 LEA R4, P0, R242.reuse, R9, 0x1 ;  /* 0x00000009f2049211 */ /* 0x042fe400078008ff */
[----:B------:R-:W-:Y:S02]  /*1cc0*/  SHFL.IDX PT, R9, R14, 0x3, 0x181f ;  /* 0x00781f000e097f89 */ /* 0x000fe400000e0000 */
[----:B------:R-:W-:Y:S02]  /*1cd0*/  @!P1 LEA.HI.X R5, R242, R8, R38, 0x1, P0 ;  /* 0x00000008f2059211 */ /* 0x000fe400000f0c26 */
[----:B------:R2:W-:Y:S01]  /*1ce0*/  @!P1 LDGSTS.E.BYPASS.LTC128B.128 [R227+0x3100], [R2.64], !P2 ;  /* 0x0310000002e39fae */ /* 0x0005e2000d101d46 */
[----:B------:R-:W-:-:S03]  /*1cf0*/  @P5 ISETP.GE.AND P0, PT, R241, c[0x0][0x1d4], PT ;  /* 0x00007500f1005a0c */ /* 0x000fc60003f06270 */
[----:B------:R-:W1:Y:S04]  /*1d00*/  SHFL.IDX PT, R8, R0, 0x2, 0x181f ;  /* 0x00581f0000087f89 */ /* 0x000e6800000e0000 */
[----:B------:R4:W-:Y:S04]  /*1d10*/  @!P1 LDGSTS.E.BYPASS.LTC128B.128 [R227+0x7100], [R4.64], !P6 ;  /* 0x0710000004e39fae */ /* 0x0009e8000f101d46 */
[----:B------:R-:W0:Y:S04]  /*1d20*/  LDGDEPBAR ;  /* 0x00000000000079af */ /* 0x000e280000000000 */
[----:B------:R-:W1:Y:S01]  /*1d30*/  SHFL.IDX PT, R0, R0, 0x3, 0x181f ;  /* 0x00781f0000007f89 */ /* 0x000e6200000e0000 */
[----:B--2---:R-:W-:-:S04]  /*1d40*/  @P5 LEA R2, P2, R241, R6, 0x1 ;  /* 0x00000006f1025211 */ /* 0x004fc800078408ff */
[----:B---3--:R-:W-:Y:S02]  /*1d50*/  @P5 LEA.HI.X R3, R241, R7, R39, 0x1, P2 ;  /* 0x00000007f1035211 */ /* 0x008fe400010f0c27 */
[----:B------:R-:W-:-:S03]  /*1d60*/  ISETP.GE.AND P2, PT, R13, 0x21, PT ;  /* 0x000000210d00780c */ /* 0x000fc60003f46270 */
[----:B------:R2:W-:Y:S01]  /*1d70*/  @P5 LDGSTS.E.BYPASS.LTC128B.128 [R227+0x8100], [R2.64], !P0 ;  /* 0x0810000002e35fae */ /* 0x0005e2000c101d46 */
[C---:B------:R-:W-:Y:S02]  /*1d80*/  @P5 ISETP.GE.AND P0, PT, R242.reuse, c[0x0][0x1d4], PT ;  /* 0x00007500f2005a0c */ /* 0x040fe40003f06270 */
[----:B--2---:R-:W-:-:S07]  /*1d90*/  @P5 LEA R2, P1, R242, R6, 0x1 ;  /* 0x00000006f2025211 */ /* 0x004fce00078208ff */
[C---:B------:R-:W-:Y:S02]  /*1da0*/  @P2 LEA R6, P6, R241.reuse, R10, 0x1 ;  /* 0x0000000af1062211 */ /* 0x040fe400078c08ff */
[C---:B------:R-:W-:Y:S02]  /*1db0*/  @P5 LEA.HI.X R3, R242.reuse, R7, R38, 0x1, P1 ;  /* 0x00000007f2035211 */ /* 0x040fe400008f0c26 */
[----:B------:R-:W-:Y:S02]  /*1dc0*/  @P2 LEA.HI.X R7, R241, R12, R39, 0x1, P6 ;  /* 0x0000000cf1072211 */ /* 0x000fe400030f0c27 */
[----:B------:R-:W-:Y:S01]  /*1dd0*/  ISETP.GE.AND P6, PT, R13, 0x41, PT ;  /* 0x000000410d00780c */ /* 0x000fe20003fc6270 */
[----:B------:R1:W-:Y:S01]  /*1de0*/  @P5 LDGSTS.E.BYPASS.LTC128B.128 [R227+0xc100], [R2.64], !P0 ;  /* 0x0c10000002e35fae */ /* 0x0003e2000c101d46 */
[----:B------:R-:W-:Y:S02]  /*1df0*/  @P2 ISETP.GE.AND P1, PT, R241, c[0x0][0x1d4], PT ;  /* 0x00007500f1002a0c */ /* 0x000fe40003f26270 */
[----:B----4-:R-:W-:-:S04]  /*1e00*/  @P2 LEA R4, P0, R242, R10, 0x1 ;  /* 0x0000000af2042211 */ /* 0x010fc800078008ff */
[----:B------:R-:W-:-:S05]  /*1e10*/  @P2 LEA.HI.X R5, R242, R12, R38, 0x1, P0 ;  /* 0x0000000cf2052211 */ /* 0x000fca00000f0c26 */
[C---:B------:R-:W-:Y:S02]  /*1e20*/  @P6 ISETP.GE.AND P0, PT, R241.reuse, c[0x0][0x1d4], PT ;  /* 0x00007500f1006a0c */ /* 0x040fe40003f06270 */
[----:B------:R2:W-:Y:S01]  /*1e30*/  @P2 LDGSTS.E.BYPASS.LTC128B.128 [R227+0x9100], [R6.64], !P1 ;  /* 0x0910000006e32fae */ /* 0x0005e2000c901d46 */
[----:B------:R-:W-:Y:S02]  /*1e40*/  @P2 ISETP.GE.AND P1, PT, R242, c[0x0][0x1d4], PT ;  /* 0x00007500f2002a0c */ /* 0x000fe40003f26270 */
[----:B-1----:R-:W-:-:S11]  /*1e50*/  @P6 LEA R2, P5, R241, R8, 0x1 ;  /* 0x00000008f1026211 */ /* 0x002fd600078a08ff */
[----:B------:R1:W-:Y:S01]  /*1e60*/  @P2 LDGSTS.E.BYPASS.LTC128B.128 [R227+0xd100], [R4.64], !P1 ;  /* 0x0d10000004e32fae */ /* 0x0003e2000c901d46 */
[----:B------:R-:W-:Y:S02]  /*1e70*/  @P6 LEA.HI.X R3, R241, R11, R39, 0x1, P5 ;  /* 0x0000000bf1036211 */ /* 0x000fe400028f0c27 */
[----:B------:R-:W-:-:S03]  /*1e80*/  ISETP.GE.AND P5, PT, R13, 0x61, PT ;  /* 0x000000610d00780c */ /* 0x000fc60003fa6270 */
[----:B------:R3:W-:Y:S01]  /*1e90*/  @P6 LDGSTS.E.BYPASS.LTC128B.128 [R227+0xa100], [R2.64], !P0 ;  /* 0x0a10000002e36fae */ /* 0x0007e2000c101d46 */
[----:B--2---:R-:W-:-:S04]  /*1ea0*/  @P6 LEA R6, P2, R242, R8, 0x1 ;  /* 0x00000008f2066211 */ /* 0x004fc800078408ff */
[C---:B------:R-:W-:Y:S02]  /*1eb0*/  @P6 LEA.HI.X R7, R242.reuse, R11, R38, 0x1, P2 ;  /* 0x0000000bf2076211 */ /* 0x040fe400010f0c26 */
[----:B------:R-:W-:-:S03]  /*1ec0*/  @P6 ISETP.GE.AND P2, PT, R242, c[0x0][0x1d4], PT ;  /* 0x00007500f2006a0c */ /* 0x000fc60003f46270 */
[----:B-1----:R-:W-:-:S04]  /*1ed0*/  @P5 LEA R4, P1, R241, R0, 0x1 ;  /* 0x00000000f1045211 */ /* 0x002fc800078208ff */
[----:B------:R-:W-:-:S06]  /*1ee0*/  @P5 LEA.HI.X R5, R241, R9, R39, 0x1, P1 ;  /* 0x00000009f1055211 */ /* 0x000fcc00008f0c27 */
[----:B------:R1:W-:Y:S01]  /*1ef0*/  @P6 LDGSTS.E.BYPASS.LTC128B.128 [R227+0xe100], [R6.64], !P2 ;  /* 0x0e10000006e36fae */ /* 0x0003e2000d101d46 */
[----:B------:R-:W-:Y:S02]  /*1f00*/  @P5 ISETP.GE.AND P1, PT, R241, c[0x0][0x1d4], PT ;  /* 0x00007500f1005a0c */ /* 0x000fe40003f26270 */
[----:B---3--:R-:W-:Y:S01]  /*1f10*/  @P5 LEA R2, P0, R242, R0, 0x1 ;  /* 0x00000000f2025211 */ /* 0x008fe200078008ff */
[----:B------:R-:W-:-:S03]  /*1f20*/  IMAD R0, R36, c[0x0][0x208], RZ ;  /* 0x0000820024007a24 */ /* 0x000fc600078e02ff */
[C---:B------:R-:W-:Y:S01]  /*1f30*/  @P5 LEA.HI.X R3, R242.reuse, R9, R38, 0x1, P0 ;  /* 0x00000009f2035211 */ /* 0x040fe200000f0c26 */
[----:B------:R-:W-:Y:S01]  /*1f40*/  IMAD R0, R239, c[0x0][0x20c], R0 ;  /* 0x00008300ef007a24 */ /* 0x000fe200078e0200 */
[----:B------:R-:W-:-:S05]  /*1f50*/  @P5 ISETP.GE.AND P0, PT, R242, c[0x0][0x1d4], PT ;  /* 0x00007500f2005a0c */ /* 0x000fca0003f06270 */
[----:B------:R1:W-:Y:S08]  /*1f60*/  @P5 LDGSTS.E.BYPASS.LTC128B.128 [R227+0xb100], [R4.64], !P1 ;  /* 0x0b10000004e35fae */ /* 0x0003f0000c901d46 */
[----:B------:R2:W-:Y:S01]  /*1f70*/  @P5 LDGSTS.E.BYPASS.LTC128B.128 [R227+0xf100], [R2.64], !P0 ;  /* 0x0f10000002e35fae */ /* 0x0005e2000c101d46 */
[----:B------:R-:W-:Y:S02]  /*1f80*/  R2P PR, R18, 0x6 ;  /* 0x0000000612007804 */ /* 0x000fe40000000000 */
[----:B------:R-:W-:Y:S01]  /*1f90*/  ISETP.GE.AND P6, PT, R241, c[0x0][0x1d4], PT ;  /* 0x00007500f1007a0c */ /* 0x000fe20003fc6270 */
[----:B------:R-:W0:Y:S10]  /*1fa0*/  LDGDEPBAR ;  /* 0x00000000000079af */ /* 0x000e340000000000 */
[----:B------:R-:W-:-:S04]  /*1fb0*/  @P1 IADD3 R206, R71, -0x20, RZ ;  /* 0xffffffe047ce1810 */ /* 0x000fc80007ffe0ff */
[C---:B------:R-:W-:Y:S02]  /*1fc0*/  IADD3 R207, R206.reuse, 0x4000, RZ ;  /* 0x00004000cecf7810 */ /* 0x040fe40007ffe0ff */
[C---:B------:R-:W-:Y:S02]  /*1fd0*/  IADD3 R208, R206.reuse, 0x4800, RZ ;  /* 0x00004800ced07810 */ /* 0x040fe40007ffe0ff */
[C---:B------:R-:W-:Y:S02]  /*1fe0*/  IADD3 R209, R206.reuse, 0x5000, RZ ;  /* 0x00005000ced17810 */ /* 0x040fe40007ffe0ff */
[C---:B------:R-:W-:Y:S02]  /*1ff0*/  IADD3 R210, R206.reuse, 0x5800, RZ ;  /* 0x00005800ced27810 */ /* 0x040fe40007ffe0ff */
[----:B------:R-:W-:Y:S01]  /*2000*/  IADD3 R211, R206, 0x6000, RZ ;  /* 0x00006000ced37810 */ /* 0x000fe20007ffe0ff */
[----:B--2---:R-:W-:Y:S01]  /*2010*/  IMAD.WIDE.U32 R2, R239, c[0x0][0x208], RZ ;  /* 0x00008200ef027a25 */ /* 0x004fe200078e00ff */
[----:B------:R-:W-:-:S04]  /*2020*/  DEPBAR.LE SB0, 0x1 ;  /* 0x000080400000791a */ /* 0x000fc80000000000 */
[----:B------:R-:W-:Y:S01]  /*2030*/  BAR.SYNC.DEFER_BLOCKING 0x0 ;  /* 0x0000000000007b1d */ /* 0x000fe20000010000 */
[----:B------:R-:W-:Y:S01]  /*2040*/  IMAD.IADD R3, R3, 0x1, R0 ;  /* 0x0000000103037824 */ /* 0x000fe200078e0200 */
[C---:B------:R-:W-:Y:S01]  /*2050*/  IADD3 R212, R206.reuse, 0x6800, RZ ;  /* 0x00006800ced47810 */ /* 0x040fe20007ffe0ff */
[----:B------:R-:W-:Y:S01]  /*2060*/  IMAD R0, R37, c[0x0][0x210], RZ ;  /* 0x0000840025007a24 */ /* 0x000fe200078e02ff */
[----:B------:R-:W-:Y:S01]  /*2070*/  IADD3 R213, R206, 0x7000, RZ ;  /* 0x00007000ced57810 */ /* 0x000fe20007ffe0ff */
[----:B------:R-:W-:Y:S01]  /*2080*/  IMAD.WIDE.U32 R2, R238, c[0x0][0x218], R2 ;  /* 0x00008600ee027a25 */ /* 0x000fe200078e0002 */
[C---:B------:R-:W-:Y:S02]  /*2090*/  IADD3 R214, R206.reuse, 0x7800, RZ ;  /* 0x00007800ced67810 */ /* 0x040fe40007ffe0ff */
[----:B------:R-:W-:Y:S01]  /*20a0*/  IADD3 R222, R206, 0x3800, RZ ;  /* 0x00003800cede7810 */ /* 0x000fe20007ffe0ff */
[----:B------:R-:W-:Y:S01]  /*20b0*/  IMAD R0, R42, c[0x0][0x214], R0 ;  /* 0x000085002a007a24 */ /* 0x000fe200078e0200 */
[----:B------:R-:W-:-:S02]  /*20c0*/  IADD3 R2, P0, R2, R40, RZ ;  /* 0x0000002802027210 */ /* 0x000fc40007f1e0ff */
[C---:B------:R-:W-:Y:S02]  /*20d0*/  IADD3 R221, R206.reuse, 0x3000, RZ ;  /* 0x00003000cedd7810 */ /* 0x040fe40007ffe0ff */
[C---:B------:R-:W-:Y:S02]  /*20e0*/  IADD3 R220, R206.reuse, 0x2800, RZ ;  /* 0x00002800cedc7810 */ /* 0x040fe40007ffe0ff */
[C---:B------:R-:W-:Y:S02]  /*20f0*/  IADD3 R219, R206.reuse, 0x2000, RZ ;  /* 0x00002000cedb7810 */ /* 0x040fe40007ffe0ff */
[C---:B------:R-:W-:Y:S02]  /*2100*/  IADD3 R218, R206.reuse, 0x1800, RZ ;  /* 0x00001800ceda7810 */ /* 0x040fe40007ffe0ff */
[C---:B------:R-:W-:Y:S02]  /*2110*/  IADD3 R217, R206.reuse, 0x1000, RZ ;  /* 0x00001000ced97810 */ /* 0x040fe40007ffe0ff */
[----:B------:R-:W-:Y:S01]  /*2120*/  IADD3 R216, R206, 0x800, RZ ;  /* 0x00000800ced87810 */ /* 0x000fe20007ffe0ff */
[----:B------:R-:W-:Y:S04]  /*2130*/  LDSM.16.M88.4 R136, [R223] ;  /* 0x00000000df88783b */ /* 0x000fe80000000200 */
[----:B------:R-:W-:Y:S04]  /*2140*/  LDSM.16.M88.4 R140, [R224] ;  /* 0x00000000e08c783b */ /* 0x000fe80000000200 */
[----:B------:R-:W-:Y:S04]  /*2150*/  LDSM.16.M88.4 R176, [R226] ;  /* 0x00000000e2b0783b */ /* 0x000fe80000000200 */
[----:B------:R-:W-:Y:S04]  /*2160*/  LDSM.16.M88.4 R180, [R225] ;  /* 0x00000000e1b4783b */ /* 0x000fe80000000200 */
[----:B------:R-:W-:Y:S04]  /*2170*/  LDSM.16.M88.4 R184, [R223+0x4000] ;  /* 0x00400000dfb8783b */ /* 0x000fe80000000200 */
[----:B------:R-:W-:Y:S04]  /*2180*/  LDSM.16.M88.4 R188, [R224+0x4000] ;  /* 0x00400000e0bc783b */ /* 0x000fe80000000200 */
[----:B------:R-:W-:Y:S04]  /*2190*/  LDSM.16.M88.4 R192, [R226+0x4000] ;  /* 0x00400000e2c0783b */ /* 0x000fe80000000200 */
[----:B------:R-:W-:Y:S04]  /*21a0*/  LDSM.16.M88.4 R196, [R225+0x4000] ;  /* 0x00400000e1c4783b */ /* 0x000fe80000000200 */
[----:B------:R-:W-:Y:S06]  /*21b0*/  BAR.SYNC.DEFER_BLOCKING 0x0 ;  /* 0x0000000000007b1d */ /* 0x000fec0000010000 */
[----:B------:R-:W-:-:S04]  /*21c0*/  DEPBAR.LE SB0, 0x0 ;  /* 0x000080000000791a */ /* 0x000fc80000000000 */
[----:B------:R-:W-:Y:S06]  /*21d0*/  BAR.SYNC.DEFER_BLOCKING 0x0 ;  /* 0x0000000000007b1d */ /* 0x000fec0000010000 */
[----:B-1----:R-:W1:Y:S04]  /*21e0*/  LDSM.16.M88.4 R4, [R71] ;  /* 0x000000004704783b */ /* 0x002e680000000200 */
[----:B------:R-:W-:Y:S04]  /*21f0*/  LDSM.16.M88.4 R20, [R206] ;  /* 0x00000000ce14783b */ /* 0x000fe80000000200 */
[----:B------:R-:W2:Y:S04]  /*2200*/  LDSM.16.M88.4 R24, [R71+0x800] ;  /* 0x000800004718783b */ /* 0x000ea80000000200 */
[----:B------:R-:W3:Y:S04]  /*2210*/  LDSM.16.M88.4 R32, [R206+0x800] ;  /* 0x00080000ce20783b */ /* 0x000ee80000000200 */
[----:B------:R-:W4:Y:S04]  /*2220*/  LDSM.16.M88.4 R28, [R71+0x1000] ;  /* 0x00100000471c783b */ /* 0x000f280000000200 */
[----:B------:R-:W-:Y:S04]  /*2230*/  LDSM.16.M88.4 R52, [R206+0x2000] ;  /* 0x00200000ce34783b */ /* 0x000fe80000000200 */
[----:B------:R-:W-:Y:S04]  /*2240*/  LDSM.16.M88.4 R44, [R71+0x3000] ;  /* 0x00300000472c783b */ /* 0x000fe80000000200 */
[----:B------:R-:W-:Y:S04]  /*2250*/  LDSM.16.M88.4 R36, [R206+0x2800] ;  /* 0x00280000ce24783b */ /* 0x000fe80000000200 */
[----:B------:R-:W-:Y:S04]  /*2260*/  LDSM.16.M88.4 R48, [R206+0x3000] ;  /* 0x00300000ce30783b */ /* 0x000fe80000000200 */
[----:B------:R-:W-:Y:S01]  /*2270*/  LDSM.16.M88.4 R56, [R206+0x3800] ;  /* 0x00380000ce38783b */ /* 0x000fe20000000200 */
[C---:B-1----:R-:W-:Y:S08]  /*2280*/  HMMA.16816.F32.BF16 R8, R136.reuse, R6, RZ ;  /* 0x000000068808723c */ /* 0x042ff000000418ff */
[C---:B------:R-:W-:Y:S08]  /*2290*/  HMMA.16816.F32.BF16 R16, R136.reuse, R4, RZ ;  /* 0x000000048810723c */ /* 0x040ff000000418ff */
[----:B--2---:R-:W-:Y:S08]  /*22a0*/  HMMA.16816.F32.BF16 R4, R136, R24, RZ ;  /* 0x000000188804723c */ /* 0x004ff000000418ff */
[----:B------:R-:W-:Y:S08]  /*22b0*/  HMMA.16816.F32.BF16 R152, R140, R22, R8 ;  /* 0x000000168c98723c */ /* 0x000ff00000041808 */
[----:B------:R-:W-:Y:S01]  /*22c0*/  HMMA.16816.F32.BF16 R8, R136, R26, RZ ;  /* 0x0000001a8808723c */ /* 0x000fe200000418ff */
[----:B------:R-:W1:Y:S07]  /*22d0*/  LDSM.16.M88.4 R24, [R71+0x1800] ;  /* 0x001800004718783b */ /* 0x000e6e0000000200 */
[C---:B------:R-:W-:Y:S01]  /*22e0*/  HMMA.16816.F32.BF16 R104, R140.reuse, R20, R16 ;  /* 0x000000148c68723c */ /* 0x040fe20000041810 */
[----:B------:R-:W2:Y:S07]  /*22f0*/  LDSM.16.M88.4 R16, [R206+0x1000] ;  /* 0x00100000ce10783b */ /* 0x000eae0000000200 */
[C---:B---3--:R-:W-:Y:S08]  /*2300*/  HMMA.16816.F32.BF16 R60, R140.reuse, R32, R4 ;  /* 0x000000208c3c723c */ /* 0x048ff00000041804 */
[----:B------:R-:W-:Y:S01]  /*2310*/  HMMA.16816.F32.BF16 R148, R140, R34, R8 ;  /* 0x000000228c94723c */ /* 0x000fe20000041808 */
[----:B------:R-:W3:Y:S07]  /*2320*/  LDSM.16.M88.4 R32, [R71+0x2000] ;  /* 0x002000004720783b */ /* 0x000eee0000000200 */
[C---:B----4-:R-:W-:Y:S08]  /*2330*/  HMMA.16816.F32.BF16 R4, R136.reuse, R28, RZ ;  /* 0x0000001c8804723c */ /* 0x050ff000000418ff */
[C---:B------:R-:W-:Y:S01]  /*2340*/  HMMA.16816.F32.BF16 R20, R136.reuse, R30, RZ ;  /* 0x0000001e8814723c */ /* 0x040fe200000418ff */
[----:B------:R-:W4:Y:S07]  /*2350*/  LDSM.16.M88.4 R28, [R206+0x1800] ;  /* 0x00180000ce1c783b */ /* 0x000f2e0000000200 */
[----:B-1----:R-:W-:Y:S08]  /*2360*/  HMMA.16816.F32.BF16 R8, R136, R26, RZ ;  /* 0x0000001a8808723c */ /* 0x002ff000000418ff */
[C---:B--2---:R-:W-:Y:S07]  /*2370*/  HMMA.16816.F32.BF16 R144, R140.reuse, R16, R4 ;  /* 0x000000108c90723c */ /* 0x044fee0000041804 */
[----:B------:R-:W-:Y:S01]  /*2380*/  IMAD R4, R15, c[0x0][0x218], RZ ;  /* 0x000086000f047a24 */ /* 0x000fe200078e02ff */
[----:B------:R-:W-:Y:S01]  /*2390*/  IADD3 R5, R41, R0, RZ ;  /* 0x0000000029057210 */ /* 0x000fe20007ffe0ff */
[----:B------:R-:W-:Y:S01]  /*23a0*/  HMMA.16816.F32.BF16 R132, R140, R18, R20 ;  /* 0x000000128c84723c */ /* 0x000fe20000041814 */
[----:B------:R-:W-:Y:S01]  /*23b0*/  LDSM.16.M88.4 R40, [R71+0x3800] ;  /* 0x003800004728783b */ /* 0x000fe20000000200 */
[----:B------:R-:W-:-:S03]  /*23c0*/  IMAD R0, R238, c[0x0][0x21c], R4 ;  /* 0x00008700ee007a24 */ /* 0x000fc600078e0204 */
[----:B------:R-:W-:Y:S02]  /*23d0*/  STL [R1+0x38], R5 ;  /* 0x0000380501007387 */ /* 0x000fe40000100800 */
[----:B------:R-:W-:Y:S01]  /*23e0*/  IADD3.X R3, R5, R3, R0, P0, !PT ;  /* 0x0000000305037210 */ /* 0x000fe200007fe400 */
[----:B---3--:R-:W-:Y:S01]  /*23f0*/  HMMA.16816.F32.BF16 R16, R136, R32, RZ ;  /* 0x000000208810723c */ /* 0x008fe200000418ff */
[----:B------:R-:W-:-:S04]  /*2400*/  LEA R0, P0, R2, c[0x0][0x1f8], 0x1 ;  /* 0x00007e0002007a11 */ /* 0x000fc800078008ff */
[----:B------:R-:W-:Y:S01]  /*2410*/  LEA.HI.X R6, R2, c[0x0][0x1fc], R3, 0x1, P0 ;  /* 0x00007f0002067a11 */ /* 0x000fe200000f0c03 */
[----:B------:R-:W-:Y:S02]  /*2420*/  SHFL.IDX PT, R14, R0, 0x2, 0x181f ;  /* 0x00581f00000e7f89 */ /* 0x000fe400000e0000 */
[----:B----4-:R-:W-:Y:S02]  /*2430*/  HMMA.16816.F32.BF16 R124, R140, R30, R8 ;  /* 0x0000001e8c7c723c */ /* 0x010fe40000041808 */
[----:B------:R-:W1:Y:S04]  /*2440*/  SHFL.IDX PT, R2, R0, RZ, 0x181f ;  /* 0x00181fff00027589 */ /* 0x000e6800000e0000 */
[----:B------:R-:W-:Y:S02]  /*2450*/  SHFL.IDX PT, R3, R0, 0x1, 0x181f ;  /* 0x00381f0000037f89 */ /* 0x000fe400000e0000 */
[----:B------:R-:W-:Y:S02]  /*2460*/  HMMA.16816.F32.BF16 R20, R136, R24, RZ ;  /* 0x000000188814723c */ /* 0x000fe400000418ff */
[----:B------:R-:W2:Y:S04]  /*2470*/  SHFL.IDX PT, R4, R6, RZ, 0x181f ;  /* 0x00181fff06047589 */ /* 0x000ea800000e0000 */
[----:B------:R-:W3:Y:S02]  /*2480*/  SHFL.IDX PT, R5, R6, 0x1, 0x181f ;  /* 0x00381f0006057f89 */ /* 0x000ee400000e0000 */
[----:B------:R-:W-:Y:S02]  /*2490*/  HMMA.16816.F32.BF16 R100, R140, R52, R16 ;  /* 0x000000348c64723c */ /* 0x000fe40000041810 */
[----:B------:R-:W4:Y:S04]  /*24a0*/  SHFL.IDX PT, R12, R6, 0x2, 0x181f ;  /* 0x00581f00060c7f89 */ /* 0x000f2800000e0000 */
[----:B------:R-:W3:Y:S02]  /*24b0*/  SHFL.IDX PT, R0, R0, 0x3, 0x181f ;  /* 0x00781f0000007f89 */ /* 0x000ee400000e0000 */
[----:B------:R-:W-:Y:S02]  /*24c0*/  HMMA.16816.F32.BF16 R32, R136, R34, RZ ;  /* 0x000000228820723c */ /* 0x000fe400000418ff */
[----:B------:R3:W4:Y:S01]  /*24d0*/  SHFL.IDX PT, R18, R6, 0x3, 0x181f ;  /* 0x00781f0006127f89 */ /* 0x00072200000e0000 */
[----:B-1----:R-:W-:-:S02]  /*24e0*/  IADD3 R10, P0, R2, R158, RZ ;  /* 0x0000009e020a7210 */ /* 0x002fc40007f1e0ff */
[-C--:B------:R-:W-:Y:S01]  /*24f0*/  IADD3 R8, P1, R2, R159.reuse, RZ ;  /* 0x0000009f02087210 */ /* 0x080fe20007f3e0ff */
[----:B------:R-:W1:Y:S02]  /*2500*/  LDSM.16.M88.4 R24, [R71+0x2800] ;  /* 0x002800004718783b */ /* 0x000e640000000200 */
[----:B------:R-:W-:Y:S01]  /*2510*/  HMMA.16816.F32.BF16 R128, R140, R28, R20 ;  /* 0x0000001c8c80723c */ /* 0x000fe20000041814 */
[C---:B--2---:R-:W-:Y:S01]  /*2520*/  IMAD.X R11, R4.reuse, 0x1, R68, P0 ;  /* 0x00000001040b7824 */ /* 0x044fe200000e0644 */
[----:B------:R-:W-:Y:S01]  /*2530*/  ISETP.LT.OR P0, PT, R13, 0x1, P6 ;  /* 0x000000010d00780c */ /* 0x000fe20003701670 */
[----:B------:R-:W-:Y:S01]  /*2540*/  IMAD.X R9, R4, 0x1, R69, P1 ;  /* 0x0000000104097824 */ /* 0x000fe200008e0645 */
[----:B------:R-:W-:-:S04]  /*2550*/  IADD3 R4, P1, R3, R159, RZ ;  /* 0x0000009f03047210 */ /* 0x000fc80007f3e0ff */
[----:B------:R-:W-:Y:S07]  /*2560*/  HMMA.16816.F32.BF16 R20, R136, R44, RZ ;  /* 0x0000002c8814723c */ /* 0x000fee00000418ff */
[----:B------:R-:W-:Y:S01]  /*2570*/  @!PT LDS RZ, [RZ] ;  /* 0x00000000fffff984 */ /* 0x000fe20000000800 */
[----:B------:R-:W-:Y:S01]  /*2580*/  @!PT LDS RZ, [RZ] ;  /* 0x00000000fffff984 */ /* 0x000fe20000000800 */
[----:B------:R-:W-:Y:S01]  /*2590*/  @!PT LDS RZ, [RZ] ;  /* 0x00000000fffff984 */ /* 0x000fe20000000800 */
[----:B------:R2:W-:Y:S01]  /*25a0*/  LDGSTS.E.BYPASS.LTC128B.128 [R227+0x100], [R10.64], !P0 ;  /* 0x001000000ae37fae */ /* 0x0005e2000c101d46 */
[----:B---3--:R-:W-:Y:S01]  /*25b0*/  IADD3 R6, P5, R3, R158, RZ ;  /* 0x0000009e03067210 */ /* 0x008fe20007fbe0ff */
[----:B------:R-:W-:Y:S01]  /*25c0*/  HMMA.16816.F32.BF16 R120, R140, R54, R32 ;  /* 0x000000368c78723c */ /* 0x000fe20000041820 */
[----:B------:R-:W-:-:S02]  /*25d0*/  ISETP.LT.OR P0, PT, R13, 0x21, P6 ;  /* 0x000000210d00780c */ /* 0x000fc40003701670 */
[C---:B------:R-:W-:Y:S01]  /*25e0*/  IADD3.X R7, R5.reuse, R68, RZ, P5, !PT ;  /* 0x0000004405077210 */ /* 0x040fe20002ffe4ff */
[----:B------:R-:W-:Y:S01]  /*25f0*/  IMAD.X R5, R5, 0x1, R69, P1 ;  /* 0x0000000105057824 */ /* 0x000fe200008e0645 */
[C---:B------:R-:W-:Y:S02]  /*2600*/  IADD3 R2, P5, R14.reuse, R158, RZ ;  /* 0x0000009e0e027210 */ /* 0x040fe40007fbe0ff */
[----:B------:R-:W-:-:S03]  /*2610*/  IADD3 R14, P1, R14, R159, RZ ;  /* 0x0000009f0e0e7210 */ /* 0x000fc60007f3e0ff */
[--C-:B----4-:R-:W-:Y:S01]  /*2620*/  IMAD.X R3, R12, 0x1, R68.reuse, P5 ;  /* 0x000000010c037824 */ /* 0x110fe200028e0644 */
[----:B------:R-:W-:Y:S01]  /*2630*/  IADD3 R16, P5, R0, R158, RZ ;  /* 0x0000009e00107210 */ /* 0x000fe20007fbe0ff */
[----:B------:R-:W-:Y:S01]  /*2640*/  IMAD.X R15, R12, 0x1, R69, P1 ;  /* 0x000000010c0f7824 */ /* 0x000fe200008e0645 */
[----:B------:R-:W-:Y:S02]  /*2650*/  ISETP.GE.AND P1, PT, R242, c[0x0][0x1d4], PT ;  /* 0x00007500f2007a0c */ /* 0x000fe40003f26270 */
[----:B------:R-:W-:Y:S01]  /*2660*/  HMMA.16816.F32.BF16 R108, R140, R48, R20 ;  /* 0x000000308c6c723c */ /* 0x000fe20000041814 */
[----:B------:R-:W-:Y:S01]  /*2670*/  IMAD.X R17, R18, 0x1, R68, P5 ;  /* 0x0000000112117824 */ /* 0x000fe200028e0644 */
[----:B------:R-:W-:-:S06]  /*2680*/  ISETP.LT.OR P5, PT, R13, 0x1, P1 ;  /* 0x000000010d00780c */ /* 0x000fcc0000fa1670 */
[C---:B-1----:R-:W-:Y:S07]  /*2690*/  HMMA.16816.F32.BF16 R28, R136.reuse, R24, RZ ;  /* 0x00000018881c723c */ /* 0x042fee00000418ff */
[----:B------:R2:W-:Y:S01]  /*26a0*/  LDGSTS.E.BYPASS.LTC128B.128 [R227+0x4100], [R8.64], !P5 ;  /* 0x0410000008e37fae */ /* 0x0005e2000e901d46 */
[C---:B------:R-:W-:Y:S01]  /*26b0*/  ISETP.LT.OR P5, PT, R13.reuse, 0x21, P1 ;  /* 0x000000210d00780c */ /* 0x040fe20000fa1670 */
[----:B------:R-:W-:Y:S02]  /*26c0*/  HMMA.16816.F32.BF16 R24, R136, R26, RZ ;  /* 0x0000001a8818723c */ /* 0x000fe400000418ff */
[----:B------:R1:W-:Y:S01]  /*26d0*/  LDGSTS.E.BYPASS.LTC128B.128 [R227+0x1100], [R6.64], !P0 ;  /* 0x0110000006e37fae */ /* 0x0003e2000c101d46 */
[----:B------:R-:W-:-:S05]  /*26e0*/  ISETP.LT.OR P0, PT, R13, 0x41, P6 ;  /* 0x000000410d00780c */ /* 0x000fca0003701670 */
[----:B------:R-:W-:Y:S04]  /*26f0*/  HMMA.16816.F32.BF16 R20, R136, R46, RZ ;  /* 0x0000002e8814723c */ /* 0x000fe800000418ff */
[----:B------:R1:W-:Y:S01]  /*2700*/  LDGSTS.E.BYPASS.LTC128B.128 [R227+0x5100], [R4.64], !P5 ;  /* 0x0510000004e37fae */ /* 0x0003e2000e901d46 */
[C---:B------:R-:W-:Y:S02]  /*2710*/  ISETP.LT.OR P5, PT, R13.reuse, 0x61, P6 ;  /* 0x000000610d00780c */ /* 0x040fe400037a1670 */
[C---:B------:R-:W-:Y:S01]  /*2720*/  ISETP.LT.OR P6, PT, R13.reuse, 0x41, P1 ;  /* 0x000000410d00780c */ /* 0x040fe20000fc1670 */
[----:B------:R3:W-:Y:S01]  /*2730*/  LDGSTS.E.BYPASS.LTC128B.128 [R227+0x2100], [R2.64], !P0 ;  /* 0x0210000002e37fae */ /* 0x0007e2000c101d46 */
[----:B------:R-:W-:Y:S01]  /*2740*/  ISETP.LT.OR P1, PT, R13, 0x61, P1 ;  /* 0x000000610d00780c */ /* 0x000fe20000f21670 */
[C---:B------:R-:W-:Y:S08]  /*2750*/  HMMA.16816.F32.BF16 R116, R140.reuse, R36, R28 ;  /* 0x000000248c74723c */ /* 0x040ff0000004181c */
[C---:B------:R-:W-:Y:S02]  /*2760*/  HMMA.16816.F32.BF16 R112, R140.reuse, R38, R24 ;  /* 0x000000268c70723c */ /* 0x040fe40000041818 */
[----:B------:R4:W-:Y:S04]  /*2770*/  LDGSTS.E.BYPASS.LTC128B.128 [R227+0x6100], [R14.64], !P6 ;  /* 0x061000000ee37fae */ /* 0x0009e8000f101d46 */
[----:B------:R2:W-:Y:S02]  /*2780*/  LDGSTS.E.BYPASS.LTC128B.128 [R227+0x3100], [R16.64], !P5 ;  /* 0x0310000010e37fae */ /* 0x0005e4000e901d46 */
[----:B------:R-:W-:Y:S08]  /*2790*/  HMMA.16816.F32.BF16 R96, R140, R50, R20 ;  /* 0x000000328c60723c */ /* 0x000ff00000041814 */
[----:B-1----:R-:W-:Y:S01]  /*27a0*/  HMMA.16816.F32.BF16 R4, R136, R40, RZ ;  /* 0x000000288804723c */ /* 0x002fe200000418ff */
[----:B---3--:R-:W-:-:S02]  /*27b0*/  MOV R3, 0x40 ;  /* 0x0000004000037802 */ /* 0x008fc40000000f00 */
[----:B------:R-:W-:Y:S02]  /*27c0*/  IADD3 R2, P0, R0, R159, RZ ;  /* 0x0000009f00027210 */ /* 0x000fe40007f1e0ff */
[----:B------:R-:W-:-:S03]  /*27d0*/  SEL R0, R3, 0xffffffc0, !P2 ;  /* 0xffffffc003007807 */ /* 0x000fc60005000000 */
[----:B------:R-:W-:Y:S01]  /*27e0*/  IMAD.X R3, R18, 0x1, R69, P0 ;  /* 0x0000000112037824 */ /* 0x000fe200000e0645 */
[----:B------:R-:W-:Y:S01]  /*27f0*/  ISETP.GT.AND P0, PT, R70, R167, PT ;  /* 0x000000a74600720c */ /* 0x000fe20003f04270 */
[--C-:B------:R-:W-:Y:S02]  /*2800*/  IMAD.IADD R201, R71, 0x1, R0.reuse ;  /* 0x0000000147c97824 */ /* 0x100fe400078e0200 */
[----:B------:R-:W-:Y:S01]  /*2810*/  IMAD.IADD R200, R207, 0x1, R0 ;  /* 0x00000001cfc87824 */ /* 0x000fe200078e0200 */
[----:B------:R1:W-:Y:S01]  /*2820*/  LDGSTS.E.BYPASS.LTC128B.128 [R227+0x7100], [R2.64], !P1 ;  /* 0x0710000002e37fae */ /* 0x0003e2000c901d46 */
[----:B------:R-:W-:-:S03]  /*2830*/  ISETP.GT.AND P1, PT, R156, 0x7f, PT ;  /* 0x0000007f9c00780c */ /* 0x000fc60003f24270 */
[----:B----4-:R-:W3:Y:S01]  /*2840*/  LDSM.16.M88.4 R12, [R201] ;  /* 0x00000000c90c783b */ /* 0x010ee20000000200 */
[----:B--2---:R-:W-:Y:S03]  /*2850*/  HMMA.16816.F32.BF16 R16, R136, R42, RZ ;  /* 0x0000002a8810723c */ /* 0x004fe600000418ff */
[----:B------:R-:W2:Y:S04]  /*2860*/  LDSM.16.M88.4 R8, [R201+0x800] ;  /* 0x00080000c908783b */ /* 0x000ea80000000200 */
[----:B------:R-:W4:Y:S01]  /*2870*/  LDSM.16.M88.4 R28, [R201+0x1800] ;  /* 0x00180000c91c783b */ /* 0x000f220000000200 */
[C---:B------:R-:W-:Y:S03]  /*2880*/  HMMA.16816.F32.BF16 R80, R140.reuse, R56, R4 ;  /* 0x000000388c50723c */ /* 0x040fe60000041804 */
[----:B------:R-:W1:Y:S04]  /*2890*/  LDSM.16.M88.4 R32, [R201+0x2000] ;  /* 0x00200000c920783b */ /* 0x000e680000000200 */
[----:B------:R-:W1:Y:S04]  /*28a0*/  LDSM.16.M88.4 R24, [R201+0x1000] ;  /* 0x00100000c918783b */ /* 0x000e680000000200 */
[----:B------:R-:W1:Y:S04]  /*28b0*/  LDSM.16.M88.4 R64, [R200+-0x4000] ;  /* 0xffc00000c840783b */ /* 0x000e680000000200 */
[----:B------:R-:W1:Y:S01]  /*28c0*/  LDSM.16.M88.4 R36, [R201+0x2800] ;  /* 0x00280000c924783b */ /* 0x000e620000000200 */
[----:B------:R-:W-:Y:S03]  /*28d0*/  HMMA.16816.F32.BF16 R56, R140, R58, R16 ;  /* 0x0000003a8c38723c */ /* 0x000fe60000041810 */
[----:B------:R-:W1:Y:S04]  /*28e0*/  LDSM.16.M88.4 R76, [R201+0x3000] ;  /* 0x00300000c94c783b */ /* 0x000e680000000200 */
[----:B------:R-:W1:Y:S04]  /*28f0*/  LDSM.16.M88.4 R88, [R200+-0x2800] ;  /* 0xffd80000c858783b */ /* 0x000e680000000200 */
[----:B------:R-:W1:Y:S01]  /*2900*/  LDSM.16.M88.4 R72, [R201+0x3800] ;  /* 0x00380000c948783b */ /* 0x000e620000000200 */
[C---:B---3--:R-:W-:Y:S03]  /*2910*/  HMMA.16816.F32.BF16 R40, R176.reuse, R12, R104 ;  /* 0x0000000cb028723c */ /* 0x048fe60000041868 */
[----:B------:R-:W3:Y:S04]  /*2920*/  LDSM.16.M88.4 R104, [R200+-0x2000] ;  /* 0xffe00000c868783b */ /* 0x000ee80000000200 */
[----:B------:R-:W-:Y:S01]  /*2930*/  LDSM.16.M88.4 R84, [R200+-0x3800] ;  /* 0xffc80000c854783b */ /* 0x000fe20000000200 */
[C---:B------:R-:W-:Y:S03]  /*2940*/  HMMA.16816.F32.BF16 R48, R176.reuse, R14, R152 ;  /* 0x0000000eb030723c */ /* 0x040fe60000041898 */
[----:B------:R-:W-:Y:S04]  /*2950*/  LDSM.16.M88.4 R92, [R200+-0x3000] ;  /* 0xffd00000c85c783b */ /* 0x000fe80000000200 */
[----:B------:R-:W-:Y:S01]  /*2960*/  LDSM.16.M88.4 R52, [R200+-0x1800] ;  /* 0xffe80000c834783b */ /* 0x000fe20000000200 */
[C---:B--2---:R-:W-:Y:S03]  /*2970*/  HMMA.16816.F32.BF16 R60, R176.reuse, R8, R60 ;  /* 0x00000008b03c723c */ /* 0x044fe6000004183c */
[----:B------:R-:W0:Y:S05]  /*2980*/  LDGDEPBAR ;  /* 0x00000000000079af */ /* 0x000e2a0000000000 */
[C---:B------:R-:W-:Y:S08]  /*2990*/  HMMA.16816.F32.BF16 R44, R176.reuse, R10, R148 ;  /* 0x0000000ab02c723c */ /* 0x040ff00000041894 */
[C---:B----4-:R-:W-:Y:S08]  /*29a0*/  HMMA.16816.F32.BF16 R12, R176.reuse, R28, R128 ;  /* 0x0000001cb00c723c */ /* 0x050ff00000041880 */
[C---:B------:R-:W-:Y:S08]  /*29b0*/  HMMA.16816.F32.BF16 R8, R176.reuse, R30, R124 ;  /* 0x0000001eb008723c */ /* 0x040ff0000004187c */
[C---:B-1----:R-:W-:Y:S01]  /*29c0*/  HMMA.16816.F32.BF16 R4, R176.reuse, R32, R100 ;  /* 0x00000020b004723c */ /* 0x042fe20000041864 */
[----:B------:R-:W1:Y:S07]  /*29d0*/  LDSM.16.M88.4 R100, [R71+0x4000] ;  /* 0x004000004764783b */ /* 0x000e6e0000000200 */
[C---:B------:R-:W-:Y:S08]  /*29e0*/  HMMA.16816.F32.BF16 R20, R176.reuse, R24, R144 ;  /* 0x00000018b014723c */ /* 0x040ff00000041890 */
[----:B------:R-:W-:Y:S08]  /*29f0*/  HMMA.16816.F32.BF16 R16, R176, R26, R132 ;  /* 0x0000001ab010723c */ /* 0x000ff00000041884 */
[----:B------:R-:W-:Y:S08]  /*2a00*/  HMMA.16816.F32.BF16 R24, R180, R64, R40 ;  /* 0x00000040b418723c */ /* 0x000ff00000041828 */
[C---:B------:R-:W-:Y:S08]  /*2a10*/  HMMA.16816.F32.BF16 R28, R176.reuse, R36, R116 ;  /* 0x00000024b01c723c */ /* 0x040ff00000041874 */
[C---:B------:R-:W-:Y:S08]  /*2a20*/  HMMA.16816.F32.BF16 R36, R176.reuse, R38, R112 ;  /* 0x00000026b024723c */ /* 0x040ff00000041870 */
[C---:B------:R-:W-:Y:S08]  /*2a30*/  HMMA.16816.F32.BF16 R116, R176.reuse, R76, R108 ;  /* 0x0000004cb074723c */ /* 0x040ff0000004186c */
[----:B------:R-:W-:Y:S08]  /*2a40*/  HMMA.16816.F32.BF16 R112, R176, R78, R96 ;  /* 0x0000004eb070723c */ /* 0x000ff00000041860 */
[C---:B------:R-:W-:Y:S01]  /*2a50*/  HMMA.16816.F32.BF16 R76, R180.reuse, R88, R12 ;  /* 0x00000058b44c723c */ /* 0x040fe2000004180c */
[----:B------:R-:W-:Y:S07]  /*2a60*/  LDSM.16.M88.4 R12, [R200+-0x800] ;  /* 0xfff80000c80c783b */ /* 0x000fee0000000200 */
[C---:B------:R-:W-:Y:S01]  /*2a70*/  HMMA.16816.F32.BF16 R88, R180.reuse, R90, R8 ;  /* 0x0000005ab458723c */ /* 0x040fe20000041808 */
[----:B------:R-:W2:Y:S07]  /*2a80*/  LDSM.16.M88.4 R8, [R207] ;  /* 0x00000000cf08783b */ /* 0x000eae0000000200 */
[----:B------:R-:W-:Y:S01]  /*2a90*/  HMMA.16816.F32.BF16 R40, R180, R66, R48 ;  /* 0x00000042b428723c */ /* 0x000fe20000041830 */
[----:B------:R-:W4:Y:S07]  /*2aa0*/  LDSM.16.M88.4 R48, [R71+0x4800] ;  /* 0x004800004730783b */ /* 0x000f2e0000000200 */
[----:B------:R-:W-:Y:S08]  /*2ab0*/  HMMA.16816.F32.BF16 R108, R176, R72, R80 ;  /* 0x00000048b06c723c */ /* 0x000ff00000041850 */
[----:B---3--:R-:W-:Y:S08]  /*2ac0*/  HMMA.16816.F32.BF16 R80, R180, R104, R4 ;  /* 0x00000068b450723c */ /* 0x008ff00000041804 */
[----:B-1----:R-:W-:Y:S01]  /*2ad0*/  HMMA.16816.F32.BF16 R4, R184, R100, R24 ;  /* 0x00000064b804723c */ /* 0x002fe20000041818 */
[----:B------:R-:W-:Y:S07]  /*2ae0*/  LDSM.16.M88.4 R24, [R71+0x5800] ;  /* 0x005800004718783b */ /* 0x000fee0000000200 */
[C---:B------:R-:W-:Y:S08]  /*2af0*/  HMMA.16816.F32.BF16 R60, R180.reuse, R84, R60 ;  /* 0x00000054b43c723c */ /* 0x040ff0000004183c */
[----:B------:R-:W-:Y:S01]  /*2b00*/  HMMA.16816.F32.BF16 R84, R180, R86, R44 ;  /* 0x00000056b454723c */ /* 0x000fe2000004182c */
[----:B------:R-:W1:Y:S07]  /*2b10*/  LDSM.16.M88.4 R44, [R201+0x4000] ;  /* 0x00400000c92c783b */ /* 0x000e6e0000000200 */
[----:B------:R-:W-:Y:S01]  /*2b20*/  HMMA.16816.F32.BF16 R96, R176, R74, R56 ;  /* 0x0000004ab060723c */ /* 0x000fe20000041838 */
[----:B------:R-:W-:Y:S07]  /*2b30*/  LDSM.16.M88.4 R56, [R200] ;  /* 0x00000000c838783b */ /* 0x000fee0000000200 */
[----:B------:R-:W-:Y:S08]  /*2b40*/  HMMA.16816.F32.BF16 R72, R180, R94, R16 ;  /* 0x0000005eb448723c */ /* 0x000ff00000041810 */
[----:B------:R-:W-:Y:S08]  /*2b50*/  HMMA.16816.F32.BF16 R32, R176, R34, R120 ;  /* 0x00000022b020723c */ /* 0x000ff00000041878 */
[----:B------:R-:W-:Y:S01]  /*2b60*/  HMMA.16816.F32.BF16 R16, R184, R102, R40 ;  /* 0x00000066b810723c */ /* 0x000fe20000041828 */
[----:B------:R-:W3:Y:S07]  /*2b70*/  LDSM.16.M88.4 R40, [R208] ;  /* 0x00000000d028783b */ /* 0x000eee0000000200 */
[----:B--2---:R-:W-:Y:S08]  /*2b80*/  HMMA.16816.F32.BF16 R4, R188, R8, R4 ;  /* 0x00000008bc04723c */ /* 0x004ff00000041804 */
[C---:B------:R-:W-:Y:S08]  /*2b90*/  HMMA.16816.F32.BF16 R64, R180.reuse, R92, R20 ;  /* 0x0000005cb440723c */ /* 0x040ff00000041814 */
[C---:B------:R-:W-:Y:S01]  /*2ba0*/  HMMA.16816.F32.BF16 R120, R180.reuse, R54, R36 ;  /* 0x00000036b478723c */ /* 0x040fe20000041824 */
[----:B------:R-:W2:Y:S07]  /*2bb0*/  LDSM.16.M88.4 R36, [R200+-0x1000] ;  /* 0xfff00000c824783b */ /* 0x000eae0000000200 */
[----:B------:R-:W-:Y:S01]  /*2bc0*/  HMMA.16816.F32.BF16 R92, R180, R52, R28 ;  /* 0x00000034b45c723c */ /* 0x000fe2000004181c */
[----:B------:R-:W2:Y:S04]  /*2bd0*/  LDSM.16.M88.4 R28, [R71+0x5000] ;  /* 0x00500000471c783b */ /* 0x000ea80000000200 */
[----:B------:R-:W2:Y:S03]  /*2be0*/  LDSM.16.M88.4 R52, [R201+0x4800] ;  /* 0x00480000c934783b */ /* 0x000ea60000000200 */
[----:B----4-:R-:W-:Y:S01]  /*2bf0*/  HMMA.16816.F32.BF16 R20, R184, R48, R60 ;  /* 0x00000030b814723c */ /* 0x010fe2000004183c */
[----:B------:R-:W-:Y:S07]  /*2c00*/  LDSM.16.M88.4 R60, [R71+0x6000] ;  /* 0x00600000473c783b */ /* 0x000fee0000000200 */
[----:B------:R-:W-:Y:S08]  /*2c10*/  HMMA.16816.F32.BF16 R104, R180, R106, R32 ;  /* 0x0000006ab468723c */ /* 0x000ff00000041820 */
[----:B------:R-:W-:Y:S08]  /*2c20*/  HMMA.16816.F32.BF16 R32, R188, R10, R16 ;  /* 0x0000000abc20723c */ /* 0x000ff00000041810 */
[----:B-1----:R-:W-:Y:S08]  /*2c30*/  HMMA.16816.F32.BF16 R4, R192, R44, R4 ;  /* 0x0000002cc004723c */ /* 0x002ff00000041804 */
[----:B------:R-:W-:Y:S01]  /*2c40*/  HMMA.16816.F32.BF16 R8, R184, R50, R84 ;  /* 0x00000032b808723c */ /* 0x000fe20000041854 */
[----:B------:R-:W-:Y:S07]  /*2c50*/  LDSM.16.M88.4 R48, [R71+0x6800] ;  /* 0x006800004730783b */ /* 0x000fee0000000200 */
[----:B---3--:R-:W-:Y:S08]  /*2c60*/  HMMA.16816.F32.BF16 R16, R188, R40, R20 ;  /* 0x00000028bc10723c */ /* 0x008ff00000041814 */
[C---:B--2---:R-:W-:Y:S08]  /*2c70*/  HMMA.16816.F32.BF16 R116, R180.reuse, R36, R116 ;  /* 0x00000024b474723c */ /* 0x044ff00000041874 */
[C---:B------:R-:W-:Y:S01]  /*2c80*/  HMMA.16816.F32.BF16 R112, R180.reuse, R38, R112 ;  /* 0x00000026b470723c */ /* 0x040fe20000041870 */
[----:B------:R-:W1:Y:S07]  /*2c90*/  LDSM.16.M88.4 R36, [R200+0x800] ;  /* 0x00080000c824783b */ /* 0x000e6e0000000200 */
[C---:B------:R-:W-:Y:S08]  /*2ca0*/  HMMA.16816.F32.BF16 R108, R180.reuse, R12, R108 ;  /* 0x0000000cb46c723c */ /* 0x040ff0000004186c */
[----:B------:R-:W-:Y:S08]  /*2cb0*/  HMMA.16816.F32.BF16 R96, R180, R14, R96 ;  /* 0x0000000eb460723c */ /* 0x000ff00000041860 */
[C---:B------:R-:W-:Y:S08]  /*2cc0*/  HMMA.16816.F32.BF16 R64, R184.reuse, R28, R64 ;  /* 0x0000001cb840723c */ /* 0x040ff00000041840 */
[----:B------:R-:W-:Y:S01]  /*2cd0*/  HMMA.16816.F32.BF16 R72, R184, R30, R72 ;  /* 0x0000001eb848723c */ /* 0x000fe20000041848 */
[----:B------:R-:W2:Y:S07]  /*2ce0*/  LDSM.16.M88.4 R28, [R209] ;  /* 0x00000000d11c783b */ /* 0x000eae0000000200 */
[----:B------:R-:W-:Y:S01]  /*2cf0*/  HMMA.16816.F32.BF16 R12, R192, R46, R32 ;  /* 0x0000002ec00c723c */ /* 0x000fe20000041820 */
[----:B------:R-:W-:Y:S04]  /*2d00*/  LDSM.16.M88.4 R32, [R210] ;  /* 0x00000000d220783b */ /* 0x000fe80000000200 */
[----:B------:R-:W-:Y:S03]  /*2d10*/  LDSM.16.M88.4 R44, [R201+0x5800] ;  /* 0x00580000c92c783b */ /* 0x000fe60000000200 */
[----:B------:R-:W-:Y:S08]  /*2d20*/  HMMA.16816.F32.BF16 R20, R196, R56, R4 ;  /* 0x00000038c414723c */ /* 0x000ff00000041804 */
[----:B------:R-:W-:Y:S01]  /*2d30*/  HMMA.16816.F32.BF16 R8, R188, R42, R8 ;  /* 0x0000002abc08723c */ /* 0x000fe20000041808 */
[----:B------:R-:W-:Y:S07]  /*2d40*/  LDSM.16.M88.4 R40, [R200+0x1000] ;  /* 0x00100000c828783b */ /* 0x000fee0000000200 */
[----:B------:R-:W-:Y:S08]  /*2d50*/  HMMA.16816.F32.BF16 R4, R192, R52, R16 ;  /* 0x00000034c004723c */ /* 0x000ff00000041810 */
[----:B------:R-:W-:Y:S01]  /*2d60*/  HMMA.16816.F32.BF16 R76, R184, R24, R76 ;  /* 0x00000018b84c723c */ /* 0x000fe2000004184c */
[----:B------:R-:W-:-:S04]  /*2d70*/  FMUL.FTZ R0, R20, c[0x0][0x320] ;  /* 0x0000c80014007a20 */ /* 0x000fc80000410000 */
[----:B------:R3:W4:Y:S03]  /*2d80*/  MUFU.TANH R125, R0 ;  /* 0x00000000007d7308 */ /* 0x0007260000002400 */
[----:B------:R-:W-:Y:S01]  /*2d90*/  HMMA.16816.F32.BF16 R88, R184, R26, R88 ;  /* 0x0000001ab858723c */ /* 0x000fe20000041858 */
[----:B------:R-:W4:Y:S07]  /*2da0*/  LDSM.16.M88.4 R24, [R201+0x5000] ;  /* 0x00500000c918783b */ /* 0x000f2e0000000200 */
[----:B------:R-:W-:Y:S01]  /*2db0*/  HMMA.16816.F32.BF16 R16, R196, R58, R12 ;  /* 0x0000003ac410723c */ /* 0x000fe2000004180c */
[----:B------:R-:W-:Y:S01]  /*2dc0*/  LDSM.16.M88.4 R56, [R71+0x7800] ;  /* 0x007800004738783b */ /* 0x000fe20000000200 */
[----:B---3--:R-:W-:-:S06]  /*2dd0*/  FMUL.FTZ R0, R21, c[0x0][0x320] ;  /* 0x0000c80015007a20 */ /* 0x008fcc0000410000 */
[----:B------:R-:W-:Y:S01]  /*2de0*/  HMMA.16816.F32.BF16 R12, R192, R54, R8 ;  /* 0x00000036c00c723c */ /* 0x000fe20000041808 */
[----:B------:R3:W3:Y:S07]  /*2df0*/  MUFU.TANH R124, R0 ;  /* 0x00000000007c7308 */ /* 0x0006ee0000002400 */
[----:B-1----:R-:W-:Y:S08]  /*2e00*/  HMMA.16816.F32.BF16 R8, R196, R36, R4 ;  /* 0x00000024c408723c */ /* 0x002ff00000041804 */
[----:B--2---:R-:W-:Y:S01]  /*2e10*/  HMMA.16816.F32.BF16 R4, R188, R28, R64 ;  /* 0x0000001cbc04723c */ /* 0x004fe20000041840 */
[----:B---3--:R-:W-:-:S04]  /*2e20*/  FMUL.FTZ R0, R22, c[0x0][0x320] ;  /* 0x0000c80016007a20 */ /* 0x008fc80000410000 */
[----:B------:R1:W2:Y:S03]  /*2e30*/  MUFU.TANH R129, R0 ;  /* 0x0000000000817308 */ /* 0x0002a60000002400 */
[C---:B------:R-:W-:Y:S08]  /*2e40*/  HMMA.16816.F32.BF16 R80, R184.reuse, R60, R80 ;  /* 0x0000003cb850723c */ /* 0x040ff00000041850 */
[----:B------:R-:W-:Y:S01]  /*2e50*/  HMMA.16816.F32.BF16 R64, R184, R50, R120 ;  /* 0x00000032b840723c */ /* 0x000fe20000041878 */
[----:B-1----:R-:W-:-:S07]  /*2e60*/  FMUL.FTZ R0, R23, c[0x0][0x320] ;  /* 0x0000c80017007a20 */ /* 0x002fce0000410000 */
[----:B------:R-:W-:Y:S01]  /*2e70*/  HMMA.16816.F32.BF16 R20, R188, R30, R72 ;  /* 0x0000001ebc14723c */ /* 0x000fe20000041848 */
[----:B------:R1:W3:Y:S07]  /*2e80*/  MUFU.TANH R128, R0 ;  /* 0x0000000000807308 */ /* 0x0002ee0000002400 */
[----:B------:R-:W-:Y:S01]  /*2e90*/  HMMA.16816.F32.BF16 R28, R196, R38, R12 ;  /* 0x00000026c41c723c */ /* 0x000fe2000004180c */
[----:B------:R-:W2:Y:S07]  /*2ea0*/  LDSM.16.M88.4 R36, [R71+0x7000] ;  /* 0x007000004724783b */ /* 0x000eae0000000200 */
[----:B----4-:R-:W-:Y:S01]  /*2eb0*/  HMMA.16816.F32.BF16 R12, R192, R24, R4 ;  /* 0x00000018c00c723c */ /* 0x010fe20000041804 */
[----:B-1----:R-:W-:-:S04]  /*2ec0*/  FMUL.FTZ R0, R16, c[0x0][0x320] ;  /* 0x0000c80010007a20 */ /* 0x002fc80000410000 */
[----:B------:R1:W4:Y:S03]  /*2ed0*/  MUFU.TANH R103, R0 ;  /* 0x0000000000677308 */ /* 0x0003260000002400 */
[----:B------:R-:W-:Y:S01]  /*2ee0*/  HMMA.16816.F32.BF16 R72, R184, R48, R92 ;  /* 0x00000030b848723c */ /* 0x000fe2000004185c */
[----:B------:R-:W-:Y:S07]  /*2ef0*/  LDSM.16.M88.4 R48, [R201+0x6000] ;  /* 0x00600000c930783b */ /* 0x000fee0000000200 */
[----:B------:R-:W-:Y:S01]  /*2f00*/  HMMA.16816.F32.BF16 R4, R188, R32, R76 ;  /* 0x00000020bc04723c */ /* 0x000fe2000004184c */
[----:B-1----:R-:W-:-:S07]  /*2f10*/  FMUL.FTZ R0, R17, c[0x0][0x320] ;  /* 0x0000c80011007a20 */ /* 0x002fce0000410000 */
[C---:B------:R-:W-:Y:S01]  /*2f20*/  HMMA.16816.F32.BF16 R104, R184.reuse, R62, R104 ;  /* 0x0000003eb868723c */ /* 0x040fe20000041868 */
[----:B------:R1:W1:Y:S07]  /*2f30*/  MUFU.TANH R102, R0 ;  /* 0x0000000000667308 */ /* 0x00026e0000002400 */
[----:B--2---:R-:W-:Y:S01]  /*2f40*/  HMMA.16816.F32.BF16 R60, R184, R36, R116 ;  /* 0x00000024b83c723c */ /* 0x004fe20000041874 */
[----:B-1----:R-:W-:-:S07]  /*2f50*/  FMUL.FTZ R0, R18, c[0x0][0x320] ;  /* 0x0000c80012007a20 */ /* 0x002fce0000410000 */
[----:B------:R-:W-:Y:S01]  /*2f60*/  HMMA.16816.F32.BF16 R4, R192, R44, R4 ;  /* 0x0000002cc004723c */ /* 0x000fe20000041804 */
[----:B------:R1:W2:Y:S07]  /*2f70*/  MUFU.TANH R126, R0 ;  /* 0x00000000007e7308 */ /* 0x0002ae0000002400 */
[----:B------:R-:W-:Y:S01]  /*2f80*/  HMMA.16816.F32.BF16 R52, R184, R38, R112 ;  /* 0x00000026b834723c */ /* 0x000fe20000041870 */
[----:B------:R-:W-:Y:S01]  /*2f90*/  LDSM.16.M88.4 R36, [R213] ;  /* 0x00000000d524783b */ /* 0x000fe20000000200 */
[----:B-1----:R-:W-:-:S06]  /*2fa0*/  FMUL.FTZ R0, R19, c[0x0][0x320] ;  /* 0x0000c80013007a20 */ /* 0x002fcc0000410000 */
[----:B------:R-:W-:Y:S01]  /*2fb0*/  HMMA.16816.F32.BF16 R16, R196, R40, R12 ;  /* 0x00000028c410723c */ /* 0x000fe2000004180c */
[----:B------:R1:W1:Y:S02]  /*2fc0*/  MUFU.TANH R127, R0 ;  /* 0x00000000007f7308 */ /* 0x0002640000002400 */
[----:B-1----:R-:W-:-:S06]  /*2fd0*/  FMUL.FTZ R0, R8, c[0x0][0x320] ;  /* 0x0000c80008007a20 */ /* 0x002fcc0000410000 */
[----:B------:R1:W1:Y:S02]  /*2fe0*/  MUFU.TANH R101, R0 ;  /* 0x0000000000657308 */ /* 0x0002640000002400 */
[----:B-1----:R-:W-:-:S06]  /*2ff0*/  FMUL.FTZ R0, R9, c[0x0][0x320] ;  /* 0x0000c80009007a20 */ /* 0x002fcc0000410000 */
[----:B------:R1:W1:Y:S02]  /*3000*/  MUFU.TANH R100, R0 ;  /* 0x0000000000647308 */ /* 0x0002640000002400 */
[----:B-1----:R-:W-:-:S06]  /*3010*/  FMUL.FTZ R0, R10, c[0x0][0x320] ;  /* 0x0000c8000a007a20 */ /* 0x002fcc0000410000 */
[----:B------:R1:W1:Y:S02]  /*3020*/  MUFU.TANH R94, R0 ;  /* 0x00000000005e7308 */ /* 0x0002640000002400 */
[----:B-1----:R-:W-:Y:S02]  /*3030*/  FMUL.FTZ R0, R11, c[0x0][0x320] ;  /* 0x0000c8000b007a20 */ /* 0x002fe40000410000 */
[----:B------:R-:W-:Y:S01]  /*3040*/  HMMA.16816.F32.BF16 R8, R192, R26, R20 ;  /* 0x0000001ac008723c */ /* 0x000fe20000041814 */
[----:B------:R-:W1:Y:S03]  /*3050*/  LDSM.16.M88.4 R20, [R211] ;  /* 0x00000000d314783b */ /* 0x000e660000000200 */
[----:B------:R2:W1:Y:S04]  /*3060*/  MUFU.TANH R93, R0 ;  /* 0x00000000005d7308 */ /* 0x0004680000002400 */
[----:B------:R-:W-:Y:S01]  /*3070*/  HMMA.16816.F32.BF16 R24, R188, R34, R88 ;  /* 0x00000022bc18723c */ /* 0x000fe20000041858 */
[----:B------:R-:W3:Y:S01]  /*3080*/  LDSM.16.M88.4 R32, [R200+0x1800] ;  /* 0x00180000c820783b */ /* 0x000ee20000000200 */
[----:B--2---:R-:W-:-:S04]  /*3090*/  FMUL.FTZ R0, R28, c[0x0][0x320] ;  /* 0x0000c8001c007a20 */ /* 0x004fc80000410000 */
[----:B------:R2:W1:Y:S10]  /*30a0*/  MUFU.TANH R92, R0 ;  /* 0x00000000005c7308 */ /* 0x0004740000002400 */
[----:B------:R-:W-:Y:S01]  /*30b0*/  HMMA.16816.F32.BF16 R8, R196, R42, R8 ;  /* 0x0000002ac408723c */ /* 0x000fe20000041808 */
[----:B------:R-:W-:Y:S01]  /*30c0*/  LDSM.16.M88.4 R40, [R200+0x2000] ;  /* 0x00200000c828783b */ /* 0x000fe20000000200 */
[----:B--2---:R-:W-:-:S06]  /*30d0*/  FMUL.FTZ R0, R29, c[0x0][0x320] ;  /* 0x0000c8001d007a20 */ /* 0x004fcc0000410000 */
[C---:B-1----:R-:W-:Y:S01]  /*30e0*/  HMMA.16816.F32.BF16 R12, R188.reuse, R20, R80 ;  /* 0x00000014bc0c723c */ /* 0x042fe20000041850 */
[----:B------:R1:W2:Y:S07]  /*30f0*/  MUFU.TANH R86, R0 ;  /* 0x0000000000567308 */ /* 0x0002ae0000002400 */
[----:B------:R-:W-:Y:S01]  /*3100*/  HMMA.16816.F32.BF16 R20, R188, R22, R104 ;  /* 0x00000016bc14723c */ /* 0x000fe20000041868 */
[----:B-1----:R-:W-:-:S04]  /*3110*/  FMUL.FTZ R0, R30, c[0x0][0x320] ;  /* 0x0000c8001e007a20 */ /* 0x002fc80000410000 */
[----:B------:R1:W1:Y:S02]  /*3120*/  MUFU.TANH R89, R0 ;  /* 0x0000000000597308 */ /* 0x0002640000002400 */
[----:B-1----:R-:W-:Y:S02]  /*3130*/  FMUL.FTZ R0, R31, c[0x0][0x320] ;  /* 0x0000c8001f007a20 */ /* 0x002fe40000410000 */
[----:B------:R-:W1:Y:S04]  /*3140*/  LDSM.16.M88.4 R28, [R212] ;  /* 0x00000000d41c783b */ /* 0x000e680000000200 */
[----:B------:R2:W1:Y:S02]  /*3150*/  MUFU.TANH R88, R0 ;  /* 0x0000000000587308 */ /* 0x0004640000002400 */
[----:B--2---:R-:W-:-:S06]  /*3160*/  FMUL.FTZ R0, R16, c[0x0][0x320] ;  /* 0x0000c80010007a20 */ /* 0x004fcc0000410000 */
[----:B------:R2:W1:Y:S02]  /*3170*/  MUFU.TANH R85, R0 ;  /* 0x0000000000557308 */ /* 0x0004640000002400 */
[----:B--2---:R-:W-:-:S06]  /*3180*/  FMUL.FTZ R0, R17, c[0x0][0x320] ;  /* 0x0000c80011007a20 */ /* 0x004fcc0000410000 */
[----:B------:R2:W1:Y:S02]  /*3190*/  MUFU.TANH R84, R0 ;  /* 0x0000000000547308 */ /* 0x0004640000002400 */
[----:B--2---:R-:W-:-:S06]  /*31a0*/  FMUL.FTZ R0, R18, c[0x0][0x320] ;  /* 0x0000c80012007a20 */ /* 0x004fcc0000410000 */
[----:B------:R2:W1:Y:S02]  /*31b0*/  MUFU.TANH R87, R0 ;  /* 0x0000000000577308 */ /* 0x0004640000002400 */
[----:B--2---:R-:W-:Y:S02]  /*31c0*/  FMUL.FTZ R0, R19, c[0x0][0x320] ;  /* 0x0000c80013007a20 */ /* 0x004fe40000410000 */
[----:B---3--:R-:W-:Y:S04]  /*31d0*/  HMMA.16816.F32.BF16 R16, R196, R32, R4 ;  /* 0x00000020c410723c */ /* 0x008fe80000041804 */
[----:B------:R2:W3:Y:S04]  /*31e0*/  MUFU.TANH R83, R0 ;  /* 0x0000000000537308 */ /* 0x0004e80000002400 */
[----:B------:R-:W-:Y:S01]  /*31f0*/  HMMA.16816.F32.BF16 R4, R192, R46, R24 ;  /* 0x0000002ec004723c */ /* 0x000fe20000041818 */
[----:B------:R-:W-:Y:S01]  /*3200*/  LDSM.16.M88.4 R44, [R200+0x2800] ;  /* 0x00280000c82c783b */ /* 0x000fe20000000200 */
[----:B--2---:R-:W-:-:S04]  /*3210*/  FMUL.FTZ R0, R8, c[0x0][0x320] ;  /* 0x0000c80008007a20 */ /* 0x004fc80000410000 */
[----:B------:R2:W1:Y:S11]  /*3220*/  MUFU.TANH R80, R0 ;  /* 0x0000000000507308 */ /* 0x0004760000002400 */
[----:B------:R-:W-:Y:S07]  /*3230*/  @!UPT UIADD3 URZ, URZ, URZ, URZ ;  /* 0x0000003f3f3ff290 */ /* 0x000fee000fffe03f */
[----:B------:R-:W-:Y:S01]  /*3240*/  HMMA.16816.F32.BF16 R4, R196, R34, R4 ;  /* 0x00000022c404723c */ /* 0x000fe20000041804 */
[----:B------:R-:W1:Y:S01]  /*3250*/  LDSM.16.M88.4 R32, [R201+0x6800] ;  /* 0x00680000c920783b */ /* 0x000e620000000200 */
[----:B--2---:R-:W-:-:S04]  /*3260*/  FMUL.FTZ R0, R9, c[0x0][0x320] ;  /* 0x0000c80009007a20 */ /* 0x004fc80000410000 */
[----:B------:R2:W1:Y:S02]  /*3270*/  MUFU.TANH R78, R0 ;  /* 0x00000000004e7308 */ /* 0x0004640000002400 */
[----:B--2---:R-:W-:-:S06]  /*3280*/  FMUL.FTZ R0, R10, c[0x0][0x320] ;  /* 0x0000c8000a007a20 */ /* 0x004fcc0000410000 */
[----:B------:R2:W1:Y:S02]  /*3290*/  MUFU.TANH R82, R0 ;  /* 0x0000000000527308 */ /* 0x0004640000002400 */
[----:B--2---:R-:W-:Y:S02]  /*32a0*/  FMUL.FTZ R0, R11, c[0x0][0x320] ;  /* 0x0000c8000b007a20 */ /* 0x004fe40000410000 */
[----:B------:R-:W-:Y:S04]  /*32b0*/  HMMA.16816.F32.BF16 R8, R192, R48, R12 ;  /* 0x00000030c008723c */ /* 0x000fe8000004180c */
[----:B------:R2:W2:Y:S04]  /*32c0*/  MUFU.TANH R81, R0 ;  /* 0x0000000000517308 */ /* 0x0004a80000002400 */
[----:B-1----:R-:W-:Y:S01]  /*32d0*/  HMMA.16816.F32.BF16 R12, R188, R28, R72 ;  /* 0x0000001cbc0c723c */ /* 0x002fe20000041848 */
[----:B--2---:R-:W-:-:S04]  /*32e0*/  FMUL.FTZ R0, R16, c[0x0][0x320] ;  /* 0x0000c80010007a20 */ /* 0x004fc80000410000 */
[----:B------:R1:W2:Y:S11]  /*32f0*/  MUFU.TANH R77, R0 ;  /* 0x00000000004d7308 */ /* 0x0002b60000002400 */
[----:B------:R-:W-:Y:S08]  /*3300*/  HMMA.16816.F32.BF16 R24, R196, R40, R8 ;  /* 0x00000028c418723c */ /* 0x000ff00000041808 */
[----:B------:R-:W-:Y:S01]  /*3310*/  HMMA.16816.F32.BF16 R8, R192, R50, R20 ;  /* 0x00000032c008723c */ /* 0x000fe20000041814 */
[----:B-1----:R-:W-:-:S07]  /*3320*/  FMUL.FTZ R0, R17, c[0x0][0x320] ;  /* 0x0000c80011007a20 */ /* 0x002fce0000410000 */
[----:B------:R-:W-:Y:S01]  /*3330*/  HMMA.16816.F32.BF16 R20, R188, R30, R64 ;  /* 0x0000001ebc14723c */ /* 0x000fe20000041840 */
[----:B------:R-:W1:Y:S01]  /*3340*/  LDSM.16.M88.4 R28, [R201+0x7000] ;  /* 0x00700000c91c783b */ /* 0x000e620000000200 */
[----:B------:R2:W1:Y:S06]  /*3350*/  MUFU.TANH R76, R0 ;  /* 0x00000000004c7308 */ /* 0x00046c0000002400 */
[----:B------:R-:W-:Y:S01]  /*3360*/  HMMA.16816.F32.BF16 R48, R184, R56, R108 ;  /* 0x00000038b830723c */ /* 0x000fe2000004186c */
[----:B--2---:R-:W-:-:S04]  /*3370*/  FMUL.FTZ R0, R18, c[0x0][0x320] ;  /* 0x0000c80012007a20 */ /* 0x004fc80000410000 */
[----:B------:R2:W1:Y:S02]  /*3380*/  MUFU.TANH R79, R0 ;  /* 0x00000000004f7308 */ /* 0x0004640000002400 */
[----:B--2---:R-:W-:Y:S02]  /*3390*/  FMUL.FTZ R0, R19, c[0x0][0x320] ;  /* 0x0000c80013007a20 */ /* 0x004fe40000410000 */
[----:B------:R-:W-:Y:S04]  /*33a0*/  HMMA.16816.F32.BF16 R16, R192, R32, R12 ;  /* 0x00000020c010723c */ /* 0x000fe8000004180c */
[----:B------:R2:W1:Y:S04]  /*33b0*/  MUFU.TANH R75, R0 ;  /* 0x00000000004b7308 */ /* 0x0004680000002400 */
[----:B------:R-:W-:Y:S01]  /*33c0*/  HMMA.16816.F32.BF16 R12, R188, R36, R60 ;  /* 0x00000024bc0c723c */ /* 0x000fe2000004183c */
[----:B--2---:R-:W-:-:S04]  /*33d0*/  FMUL.FTZ R0, R4, c[0x0][0x320] ;  /* 0x0000c80004007a20 */ /* 0x004fc80000410000 */
[----:B------:R2:W1:Y:S02]  /*33e0*/  MUFU.TANH R73, R0 ;  /* 0x0000000000497308 */ /* 0x0004640000002400 */
[----:B--2---:R-:W-:-:S06]  /*33f0*/  FMUL.FTZ R0, R5, c[0x0][0x320] ;  /* 0x0000c80005007a20 */ /* 0x004fcc0000410000 */
[----:B------:R2:W1:Y:S02]  /*3400*/  MUFU.TANH R72, R0 ;  /* 0x0000000000487308 */ /* 0x0004640000002400 */
[----:B--2---:R-:W-:-:S06]  /*3410*/  FMUL.FTZ R0, R6, c[0x0][0x320] ;  /* 0x0000c80006007a20 */ /* 0x004fcc0000410000 */
[----:B------:R2:W1:Y:S02]  /*3420*/  MUFU.TANH R74, R0 ;  /* 0x00000000004a7308 */ /* 0x0004640000002400 */
[----:B--2---:R-:W-:Y:S02]  /*3430*/  FMUL.FTZ R0, R7, c[0x0][0x320] ;  /* 0x0000c80007007a20 */ /* 0x004fe40000410000 */
[----:B------:R-:W-:Y:S01]  /*3440*/  HMMA.16816.F32.BF16 R4, R196, R42, R8 ;  /* 0x0000002ac404723c */ /* 0x000fe20000041808 */
[----:B------:R-:W2:Y:S03]  /*3450*/  LDSM.16.M88.4 R40, [R214] ;  /* 0x00000000d628783b */ /* 0x000ea60000000200 */
[----:B------:R1:W1:Y:S04]  /*3460*/  MUFU.TANH R65, R0 ;  /* 0x0000000000417308 */ /* 0x0002680000002400 */
[----:B------:R-:W-:Y:S01]  /*3470*/  HMMA.16816.F32.BF16 R8, R192, R34, R20 ;  /* 0x00000022c008723c */ /* 0x000fe20000041814 */
[----:B------:R-:W3:Y:S07]  /*3480*/  LDSM.16.M88.4 R32, [R201+0x7800] ;  /* 0x00780000c920783b */ /* 0x000eee0000000200 */
[----:B------:R-:W-:Y:S01]  /*3490*/  HMMA.16816.F32.BF16 R20, R196, R44, R16 ;  /* 0x0000002cc414723c */ /* 0x000fe20000041810 */
[----:B-1----:R-:W-:-:S04]  /*34a0*/  FMUL.FTZ R0, R24, c[0x0][0x320] ;  /* 0x0000c80018007a20 */ /* 0x002fc80000410000 */
[----:B------:R1:W1:Y:S03]  /*34b0*/  MUFU.TANH R64, R0 ;  /* 0x0000000000407308 */ /* 0x0002660000002400 */
[----:B------:R-:W-:Y:S08]  /*34c0*/  HMMA.16816.F32.BF16 R16, R192, R28, R12 ;  /* 0x0000001cc010723c */ /* 0x000ff0000004180c */
[----:B------:R-:W-:Y:S01]  /*34d0*/  HMMA.16816.F32.BF16 R8, R196, R46, R8 ;  /* 0x0000002ec408723c */ /* 0x000fe20000041808 */
[----:B-1----:R-:W-:-:S07]  /*34e0*/  FMUL.FTZ R0, R25, c[0x0][0x320] ;  /* 0x0000c80019007a20 */ /* 0x002fce0000410000 */
[----:B------:R-:W-:Y:S01]  /*34f0*/  FMUL.FTZ R21, R21, c[0x0][0x320] ;  /* 0x0000c80015157a20 */ /* 0x000fe20000410000 */
[----:B--2---:R-:W-:Y:S01]  /*3500*/  HMMA.16816.F32.BF16 R12, R188, R40, R48 ;  /* 0x00000028bc0c723c */ /* 0x004fe20000041830 */
[----:B------:R1:W2:Y:S01]  /*3510*/  MUFU.TANH R57, R0 ;  /* 0x0000000000397308 */ /* 0x0002a20000002400 */
[----:B------:R-:W-:Y:S02]  /*3520*/  FMUL.FTZ R22, R22, c[0x0][0x320] ;  /* 0x0000c80016167a20 */ /* 0x000fe40000410000 */
[----:B------:R-:W-:-:S05]  /*3530*/  FMUL.FTZ R23, R23, c[0x0][0x320] ;  /* 0x0000c80017177a20 */ /* 0x000fca0000410000 */
[----:B------:R-:W2:Y:S06]  /*3540*/  MUFU.TANH R44, R21 ;  /* 0x00000015002c7308 */ /* 0x000eac0000002400 */
[----:B------:R-:W-:Y:S02]  /*3550*/  FMUL.FTZ R8, R8, c[0x0][0x320] ;  /* 0x0000c80008087a20 */ /* 0x000fe40000410000 */
[----:B-1----:R-:W-:Y:S01]  /*3560*/  FMUL.FTZ R0, R26, c[0x0][0x320] ;  /* 0x0000c8001a007a20 */ /* 0x002fe20000410000 */
[----:B------:R-:W1:Y:S01]  /*3570*/  MUFU.TANH R47, R22 ;  /* 0x00000016002f7308 */ /* 0x000e620000002400 */
[----:B------:R-:W-:-:S02]  /*3580*/  FMUL.FTZ R9, R9, c[0x0][0x320] ;  /* 0x0000c80009097a20 */ /* 0x000fc40000410000 */
[----:B------:R-:W-:Y:S02]  /*3590*/  FMUL.FTZ R10, R10, c[0x0][0x320] ;  /* 0x0000c8000a0a7a20 */ /* 0x000fe40000410000 */
[----:B------:R-:W-:Y:S01]  /*35a0*/  FMUL.FTZ R11, R11, c[0x0][0x320] ;  /* 0x0000c8000b0b7a20 */ /* 0x000fe20000410000 */
[----:B---3--:R-:W-:Y:S02]  /*35b0*/  HMMA.16816.F32.BF16 R12, R192, R32, R12 ;  /* 0x00000020c00c723c */ /* 0x008fe4000004180c */
[----:B------:R3:W1:Y:S08]  /*35c0*/  MUFU.TANH R61, R0 ;  /* 0x00000000003d7308 */ /* 0x0006700000002400 */
[----:B------:R-:W1:Y:S01]  /*35d0*/  MUFU.TANH R46, R23 ;  /* 0x00000017002e7308 */ /* 0x000e620000002400 */
[----:B---3--:R-:W-:-:S07]  /*35e0*/  FMUL.FTZ R0, R27, c[0x0][0x320] ;  /* 0x0000c8001b007a20 */ /* 0x008fce0000410000 */
[----:B------:R-:W3:Y:S01]  /*35f0*/  MUFU.TANH R40, R8 ;  /* 0x0000000800287308 */ /* 0x000ee20000002400 */
[----:B------:R-:W-:Y:S01]  /*3600*/  HMMA.16816.F32.BF16 R24, R188, R38, R52 ;  /* 0x00000026bc18723c */ /* 0x000fe20000041834 */
[----:B------:R-:W1:Y:S06]  /*3610*/  LDSM.16.M88.4 R36, [R200+0x3000] ;  /* 0x00300000c824783b */ /* 0x000e6c0000000200 */
[----:B------:R2:W1:Y:S08]  /*3620*/  MUFU.TANH R60, R0 ;  /* 0x00000000003c7308 */ /* 0x0004700000002400 */
[----:B------:R-:W1:Y:S01]  /*3630*/  MUFU.TANH R41, R11 ;  /* 0x0000000b00297308 */ /* 0x000e620000002400 */
[----:B--2---:R-:W-:-:S08]  /*3640*/  FMUL.FTZ R0, R4, c[0x0][0x320] ;  /* 0x0000c80004007a20 */ /* 0x004fd00000410000 */
[----:B------:R-:W-:Y:S01]  /*3650*/  HMMA.16816.F32.BF16 R24, R192, R30, R24 ;  /* 0x0000001ec018723c */ /* 0x000fe20000041818 */
[----:B------:R-:W2:Y:S01]  /*3660*/  LDSM.16.M88.4 R28, [R200+0x3800] ;  /* 0x00380000c81c783b */ /* 0x000ea20000000200 */
[----:B------:R-:W-:-:S04]  /*3670*/  DEPBAR.LE SB0, 0x0 ;  /* 0x000080000000791a */ /* 0x000fc80000000000 */
[----:B------:R1:W1:Y:S02]  /*3680*/  MUFU.TANH R56, R0 ;  /* 0x0000000000387308 */ /* 0x0002640000002400 */
[----:B-1----:R-:W-:-:S06]  /*3690*/  FMUL.FTZ R0, R5, c[0x0][0x320] ;  /* 0x0000c80005007a20 */ /* 0x002fcc0000410000 */
[----:B------:R1:W1:Y:S02]  /*36a0*/  MUFU.TANH R53, R0 ;  /* 0x0000000000357308 */ /* 0x0002640000002400 */
[----:B-1----:R-:W-:-:S06]  /*36b0*/  FMUL.FTZ R0, R6, c[0x0][0x320] ;  /* 0x0000c80006007a20 */ /* 0x002fcc0000410000 */
[----:B------:R1:W1:Y:S02]  /*36c0*/  MUFU.TANH R55, R0 ;  /* 0x0000000000377308 */ /* 0x0002640000002400 */
[----:B-1----:R-:W-:Y:S02]  /*36d0*/  FMUL.FTZ R0, R7, c[0x0][0x320] ;  /* 0x0000c80007007a20 */ /* 0x002fe40000410000 */
[----:B------:R-:W-:Y:S04]  /*36e0*/  HMMA.16816.F32.BF16 R4, R184, R58, R96 ;  /* 0x0000003ab804723c */ /* 0x000fe80000041860 */
[----:B------:R1:W1:Y:S02]  /*36f0*/  MUFU.TANH R54, R0 ;  /* 0x0000000000367308 */ /* 0x0002640000002400 */
[----:B-1----:R-:W-:-:S02]  /*3700*/  FMUL.FTZ R0, R20, c[0x0][0x320] ;  /* 0x0000c80014007a20 */ /* 0x002fc40000410000 */
[----:B------:R-:W-:Y:S04]  /*3710*/  HMMA.16816.F32.BF16 R20, R196, R36, R16 ;  /* 0x00000024c414723c */ /* 0x000fe80000041810 */
[----:B------:R-:W1:Y:S11]  /*3720*/  MUFU.TANH R37, R9 ;  /* 0x0000000900257308 */ /* 0x000e760000002400 */
[----:B------:R-:W-:Y:S01]  /*3730*/  @!UPT UIADD3 URZ, URZ, URZ, URZ ;  /* 0x0000003f3f3ff290 */ /* 0x000fe2000fffe03f */
[----:B------:R-:W-:Y:S01]  /*3740*/  HMMA.16816.F32.BF16 R4, R188, R42, R4 ;  /* 0x0000002abc04723c */ /* 0x000fe20000041804 */
[----:B------:R2:W1:Y:S07]  /*3750*/  MUFU.TANH R42, R10 ;  /* 0x0000000a002a7308 */ /* 0x00046e0000002400 */
[----:B------:R-:W-:Y:S01]  /*3760*/  HMMA.16816.F32.BF16 R16, R196, R38, R24 ;  /* 0x00000026c410723c */ /* 0x000fe20000041818 */
[----:B------:R1:W1:Y:S01]  /*3770*/  MUFU.TANH R45, R0 ;  /* 0x00000000002d7308 */ /* 0x0002620000002400 */
[----:B------:R-:W-:-:S06]  /*3780*/  FMUL.FTZ R20, R20, c[0x0][0x320] ;  /* 0x0000c80014147a20 */ /* 0x000fcc0000410000 */
[----:B--2---:R-:W-:Y:S01]  /*3790*/  HMMA.16816.F32.BF16 R8, R196, R28, R12 ;  /* 0x0000001cc408723c */ /* 0x004fe2000004180c */
[----:B------:R-:W-:Y:S02]  /*37a0*/  FMUL.FTZ R22, R22, c[0x0][0x320] ;  /* 0x0000c80016167a20 */ /* 0x000fe40000410000 */
[----:B------:R-:W-:Y:S01]  /*37b0*/  FMUL.FTZ R23, R23, c[0x0][0x320] ;  /* 0x0000c80017177a20 */ /* 0x000fe20000410000 */
[----:B------:R2:W1:Y:S01]  /*37c0*/  MUFU.TANH R25, R20 ;  /* 0x0000001400197308 */ /* 0x0004620000002400 */
[----:B------:R-:W-:-:S03]  /*37d0*/  FMUL.FTZ R21, R21, c[0x0][0x320] ;  /* 0x0000c80015157a20 */ /* 0x000fc60000410000 */
[----:B------:R-:W-:Y:S04]  /*37e0*/  HMMA.16816.F32.BF16 R4, R192, R34, R4 ;  /* 0x00000022c004723c */ /* 0x000fe80000041804 */
[----:B------:R2:W1:Y:S04]  /*37f0*/  MUFU.TANH R38, R22 ;  /* 0x0000001600267308 */ /* 0x0004680000002400 */
        /* <DEDUP_REMOVED lines=10> */
[----:B------:R-:W-:Y:S05]  /*38a0*/  HMMA.16816.F32.BF16 R4, R196, R30, R4 ;  /* 0x0000001ec404723c */ /* 0x000fea0000041804 */
[----:B------:R2:W1:Y:S08]  /*38b0*/  MUFU.TANH R24, R21 ;  /* 0x0000001500187308 */ /* 0x0004700000002400 */
[----:B------:R2:W1:Y:S08]  /*38c0*/  MUFU.TANH R23, R16 ;  /* 0x0000001000177308 */ /* 0x0004700000002400 */
[----:B------:R2:W1:Y:S03]  /*38d0*/  MUFU.TANH R22, R17 ;  /* 0x0000001100167308 */ /* 0x0004660000002400 */
[----:B------:R-:W-:-:S02]  /*38e0*/  FMUL.FTZ R4, R4, c[0x0][0x320] ;  /* 0x0000c80004047a20 */ /* 0x000fc40000410000 */
[----:B------:R-:W-:Y:S02]  /*38f0*/  FMUL.FTZ R5, R5, c[0x0][0x320] ;  /* 0x0000c80005057a20 */ /* 0x000fe40000410000 */
[----:B------:R-:W-:Y:S01]  /*3900*/  FMUL.FTZ R6, R6, c[0x0][0x320] ;  /* 0x0000c80006067a20 */ /* 0x000fe20000410000 */
[----:B------:R2:W1:Y:S01]  /*3910*/  MUFU.TANH R34, R18 ;  /* 0x0000001200227308 */ /* 0x0004620000002400 */
[----:B------:R-:W-:-:S07]  /*3920*/  FMUL.FTZ R7, R7, c[0x0][0x320] ;  /* 0x0000c80007077a20 */ /* 0x000fce0000410000 */
[----:B------:R2:W1:Y:S08]  /*3930*/  MUFU.TANH R20, R8 ;  /* 0x0000000800147308 */ /* 0x0004700000002400 */
[----:B------:R2:W1:Y:S08]  /*3940*/  MUFU.TANH R19, R9 ;  /* 0x0000000900137308 */ /* 0x0004700000002400 */
[----:B------:R2:W1:Y:S08]  /*3950*/  MUFU.TANH R29, R10 ;  /* 0x0000000a001d7308 */ /* 0x0004700000002400 */
[----:B------:R2:W1:Y:S08]  /*3960*/  MUFU.TANH R28, R11 ;  /* 0x0000000b001c7308 */ /* 0x0004700000002400 */
[----:B------:R2:W1:Y:S08]  /*3970*/  MUFU.TANH R15, R4 ;  /* 0x00000004000f7308 */ /* 0x0004700000002400 */
[----:B------:R2:W1:Y:S08]  /*3980*/  MUFU.TANH R14, R5 ;  /* 0x00000005000e7308 */ /* 0x0004700000002400 */
[----:B------:R2:W1:Y:S08]  /*3990*/  MUFU.TANH R27, R6 ;  /* 0x00000006001b7308 */ /* 0x0004700000002400 */
[----:B------:R2:W1:Y:S01]  /*39a0*/  MUFU.TANH R26, R7 ;  /* 0x00000007001a7308 */ /* 0x0004620000002400 */
[----:B------:R-:W-:Y:S06]  /*39b0*/  BAR.SYNC.DEFER_BLOCKING 0x0 ;  /* 0x0000000000007b1d */ /* 0x000fec0000010000 */
[----:B------:R-:W-:Y:S05]  /*39c0*/  @!P0 BRA `(.L_x_76) ;  /* 0x0000049000008947 */ /* 0x000fea0003800000 */
[----:B---34-:R-:W-:Y:S01]  /*39d0*/  IMAD R2, R70, 0x80, R166 ;  /* 0x0000008046027824 */ /* 0x018fe200078e02a6 */
[----:B------:R-:W-:-:S04]  /*39e0*/  MOV R238, RZ ;  /* 0x000000ff00ee7202 */ /* 0x000fc80000000f00 */
[----:B------:R-:W-:-:S05]  /*39f0*/  IADD3 R2, R2, -0x80, R156 ;  /* 0xffffff8002027810 */ /* 0x000fca0007ffe09c */
[----:B------:R-:W-:-:S04]  /*3a00*/  @P3 IMAD.HI.U32 R3, R2, c[0x0][0x2bc], RZ ;  /* 0x0000af0002033a27 */ /* 0x000fc800078e00ff */
[----:B-1----:R-:W-:Y:S01]  /*3a10*/  IMAD.MOV.U32 R0, RZ, RZ, R2 ;  /* 0x000000ffff007224 */ /* 0x002fe200078e0002 */
[----:B------:R-:W-:-:S04]  /*3a20*/  @P3 SHF.R.U32.HI R0, RZ, c[0x0][0x2c0], R3 ;  /* 0x0000b000ff003a19 */ /* 0x000fc80000011603 */
[----:B------:R-:W-:-:S04]  /*3a30*/  @!P1 IADD3 R3, P0, R0, R164, RZ ;  /* 0x000000a400039210 */ /* 0x000fc80007f1e0ff */
[----:B--2---:R-:W-:Y:S02]  /*3a40*/  @!P1 LEA.HI.X.SX32 R5, R0, R161, 0x1, P0 ;  /* 0x000000a100059211 */ /* 0x004fe400000f0eff */
[----:B------:R-:W-:-:S04]  /*3a50*/  @!P1 LEA R4, P0, R3, c[0x0][0x2a0], 0x2 ;  /* 0x0000a80003049a11 */ /* 0x000fc800078010ff */
[----:B------:R-:W-:-:S05]  /*3a60*/  @!P1 LEA.HI.X R5, R3, c[0x0][0x2a4], R5, 0x2, P0 ;  /* 0x0000a90003059a11 */ /* 0x000fca00000f1405 */
[----:B------:R-:W2:Y:S01]  /*3a70*/  @!P1 LDG.E R238, [R4.64] ;  /* 0x0000000604ee9981 */ /* 0x000ea2000c1e1900 */
[----:B------:R-:W-:-:S04]  /*3a80*/  IMAD.MOV R239, RZ, RZ, -R0 ;  /* 0x000000ffffef7224 */ /* 0x000fc800078e0a00 */
[----:B------:R-:W-:-:S04]  /*3a90*/  IMAD R239, R239, c[0x0][0x2b8], R2 ;  /* 0x0000ae00efef7a24 */ /* 0x000fc800078e0202 */
[----:B------:R-:W-:Y:S01]  /*3aa0*/  IMAD.WIDE.U32 R2, R239, c[0x0][0x1e0], RZ ;  /* 0x00007800ef027a25 */ /* 0x000fe200078e00ff */
[----:B------:R-:W-:-:S05]  /*3ab0*/  SHF.R.S32.HI R0, RZ, 0x1f, R239 ;  /* 0x0000001fff007819 */ /* 0x000fca00000114ef */
[----:B------:R-:W-:-:S04]  /*3ac0*/  IMAD R0, R0, c[0x0][0x1e0], RZ ;  /* 0x0000780000007a24 */ /* 0x000fc800078e02ff */
[----:B------:R-:W-:-:S05]  /*3ad0*/  IMAD R0, R239, c[0x0][0x1e4], R0 ;  /* 0x00007900ef007a24 */ /* 0x000fca00078e0200 */
[----:B------:R-:W-:Y:S02]  /*3ae0*/  IADD3 R3, R3, R0, RZ ;  /* 0x0000000003037210 */ /* 0x000fe40007ffe0ff */
[----:B--2---:R-:W-:-:S03]  /*3af0*/  SHF.R.S32.HI R4, RZ, 0x1f, R238 ;  /* 0x0000001fff047819 */ /* 0x004fc600000114ee */
[----:B------:R-:W-:-:S04]  /*3b00*/  IMAD.WIDE.U32 R2, R238, c[0x0][0x1f0], R2 ;  /* 0x00007c00ee027a25 */ /* 0x000fc800078e0002 */
[----:B------:R-:W-:Y:S01]  /*3b10*/  IMAD R4, R4, c[0x0][0x1f0], RZ ;  /* 0x00007c0004047a24 */ /* 0x000fe200078e02ff */
[----:B------:R-:W-:-:S03]  /*3b20*/  IADD3 R0, P2, R162, R2, RZ ;  /* 0x00000002a2007210 */ /* 0x000fc60007f5e0ff */
[----:B------:R-:W-:Y:S01]  /*3b30*/  IMAD R2, R238, c[0x0][0x1f4], R4 ;  /* 0x00007d00ee027a24 */ /* 0x000fe200078e0204 */
[----:B------:R-:W-:-:S04]  /*3b40*/  LEA R4, P0, R0, c[0x0][0x1c8], 0x1 ;  /* 0x0000720000047a11 */ /* 0x000fc800078008ff */
[----:B------:R-:W-:-:S04]  /*3b50*/  IADD3.X R2, R160, R3, R2, P2, !PT ;  /* 0x00000003a0027210 */ /* 0x000fc800017fe402 */
[----:B------:R-:W-:Y:S01]  /*3b60*/  LEA.HI.X R0, R0, c[0x0][0x1cc], R2, 0x1, P0 ;  /* 0x0000730000007a11 */ /* 0x000fe200000f0c02 */
[----:B------:R-:W-:Y:S05]  /*3b70*/  BRA.DIV ~URZ, `(.L_x_77) ;  /* 0x0000d9227f007947 */ /* 0x000fea000b800000 */
[----:B------:R1:W2:Y:S02]  /*3b80*/  SHFL.IDX PT, R5, R0, RZ, 0x181f ;  /* 0x00181fff00057589 */ /* 0x0002a400000e0000 */
.L_x_115:
[----:B------:R-:W-:Y:S05]  /*3b90*/  BRA.DIV ~URZ, `(.L_x_78) ;  /* 0x0000d9727f007947 */ /* 0x000fea000b800000 */
[----:B------:R-:W3:Y:S01]  /*3ba0*/  SHFL.IDX PT, R2, R4, RZ, 0x181f ;  /* 0x00181fff04027589 */ /* 0x000ee200000e0000 */
[----:B------:R-:W-:Y:S02]  /*3bb0*/  ISETP.GE.AND P2, PT, R241, c[0x0][0x1d4], PT ;  /* 0x00007500f1007a0c */ /* 0x000fe40003f46270 */
[----:B------:R-:W-:Y:S01]  /*3bc0*/  ISETP.GE.AND P0, PT, R242, c[0x0][0x1d4], PT ;  /* 0x00007500f2007a0c */ /* 0x000fe20003f06270 */
[----:B------:R-:W4:Y:S04]  /*3bd0*/  SHFL.IDX PT, R8, R4, 0x1, 0x181f ;  /* 0x00381f0004087f89 */ /* 0x000f2800000e0000 */
[----:B------:R-:W5:Y:S04]  /*3be0*/  SHFL.IDX PT, R9, R0, 0x1, 0x181f ;  /* 0x00381f0000097f89 */ /* 0x000f6800000e0000 */
[----:B------:R-:W1:Y:S04]  /*3bf0*/  SHFL.IDX PT, R12, R4, 0x2, 0x181f ;  /* 0x00581f00040c7f89 */ /* 0x000e6800000e0000 */
[----:B------:R-:W2:Y:S04]  /*3c00*/  SHFL.IDX PT, R13, R0, 0x2, 0x181f ;  /* 0x00581f00000d7f89 */ /* 0x000ea800000e0000 */
[----:B-1----:R-:W1:Y:S01]  /*3c10*/  SHFL.IDX PT, R0, R0, 0x3, 0x181f ;  /* 0x00781f0000007f89 */ /* 0x002e6200000e0000 */
[----:B---3--:R-:W-:-:S03]  /*3c20*/  IADD3 R6, P6, R2, R158, RZ ;  /* 0x0000009e02067210 */ /* 0x008fc60007fde0ff */
[----:B------:R-:W3:Y:S01]  /*3c30*/  SHFL.IDX PT, R4, R4, 0x3, 0x181f ;  /* 0x00781f0004047f89 */ /* 0x000ee200000e0000 */
[----:B------:R-:W-:Y:S01]  /*3c40*/  IADD3 R2, P5, R2, R159, RZ ;  /* 0x0000009f02027210 */ /* 0x000fe20007fbe0ff */
[----:B--2---:R-:W-:Y:S01]  /*3c50*/  IMAD.X R7, R5, 0x1, R68, P6 ;  /* 0x0000000105077824 */ /* 0x004fe200030e0644 */
[----:B----4-:R-:W-:-:S03]  /*3c60*/  IADD3 R10, P6, R8, R158, RZ ;  /* 0x0000009e080a7210 */ /* 0x010fc60007fde0ff */
[--C-:B------:R-:W-:Y:S01]  /*3c70*/  IMAD.X R3, R5, 0x1, R69.reuse, P5 ;  /* 0x0000000105037824 */ /* 0x100fe200028e0645 */
[-C--:B------:R-:W-:Y:S01]  /*3c80*/  IADD3 R8, P5, R8, R159.reuse, RZ ;  /* 0x0000009f08087210 */ /* 0x080fe20007fbe0ff */
[----:B------:R2:W-:Y:S01]  /*3c90*/  LDGSTS.E.BYPASS.LTC128B.128 [R227+0x8100], [R6.64], !P2 ;  /* 0x0810000006e37fae */ /* 0x0005e2000d101d46 */
[C---:B-----5:R-:W-:Y:S01]  /*3ca0*/  IMAD.X R11, R9.reuse, 0x1, R68, P6 ;  /* 0x00000001090b7824 */ /* 0x060fe200030e0644 */
[----:B------:R-:W-:Y:S02]  /*3cb0*/  SEL R5, RZ, 0x10, P0 ;  /* 0x00000010ff057807 */ /* 0x000fe40000000000 */
[----:B------:R-:W-:Y:S01]  /*3cc0*/  IMAD.X R9, R9, 0x1, R69, P5 ;  /* 0x0000000109097824 */ /* 0x000fe200028e0645 */
[----:B------:R4:W-:Y:S04]  /*3cd0*/  LDGSTS.E.BYPASS.LTC128B.128 [R227+0xc100], [R2.64], !P0 ;  /* 0x0c10000002e37fae */ /* 0x0009e8000c101d46 */
[----:B------:R1:W-:Y:S04]  /*3ce0*/  LDGSTS.E.BYPASS.LTC128B.128 [R227+0x9100], [R10.64], !P2 ;  /* 0x091000000ae37fae */ /* 0x0003e8000d101d46 */
[----:B------:R1:W-:Y:S01]  /*3cf0*/  LDGSTS.E.BYPASS.LTC128B.128 [R227+0xd100], [R8.64], !P0 ;  /* 0x0d10000008e37fae */ /* 0x0003e2000c101d46 */
[----:B--2---:R-:W-:-:S02]  /*3d00*/  IADD3 R6, P5, R12, R159, RZ ;  /* 0x0000009f0c067210 */ /* 0x004fc40007fbe0ff */
[----:B----4-:R-:W-:-:S03]  /*3d10*/  IADD3 R2, P6, R12, R158, RZ ;  /* 0x0000009e0c027210 */ /* 0x010fc60007fde0ff */
[C---:B------:R-:W-:Y:S02]  /*3d20*/  IMAD.X R7, R13.reuse, 0x1, R69, P5 ;  /* 0x000000010d077824 */ /* 0x040fe400028e0645 */
[----:B------:R-:W-:-:S05]  /*3d30*/  IMAD.X R3, R13, 0x1, R68, P6 ;  /* 0x000000010d037824 */ /* 0x000fca00030e0644 */
[----:B------:R2:W-:Y:S04]  /*3d40*/  LDGSTS.E.BYPASS.LTC128B.128 [R227+0xa100], [R2.64], !P2 ;  /* 0x0a10000002e37fae */ /* 0x0005e8000d101d46 */
[----:B------:R4:W-:Y:S02]  /*3d50*/  LDGSTS.E.BYPASS.LTC128B.128 [R227+0xe100], [R6.64], !P0 ;  /* 0x0e10000006e37fae */ /* 0x0009e4000c101d46 */
[----:B----4-:R-:W-:-:S04]  /*3d60*/  SEL R6, RZ, 0x10, P2 ;  /* 0x00000010ff067807 */ /* 0x010fc80001000000 */
.L_x_116:
[----:B-123--:R-:W-:Y:S02]  /*3d70*/  IADD3 R2, -R6, 0x10, RZ ;  /* 0x0000001006027810 */ /* 0x00efe40007ffe1ff */
[----:B------:R-:W-:Y:S02]  /*3d80*/  IADD3 R7, -R5, 0x10, RZ ;  /* 0x0000001005077810 */ /* 0x000fe40007ffe1ff */
[----:B------:R-:W-:-:S02]  /*3d90*/  LOP3.LUT R2, R2, 0xf, RZ, 0xc0, !PT ;  /* 0x0000000f02027812 */ /* 0x000fc400078ec0ff */
[----:B------:R-:W-:Y:S02]  /*3da0*/  ISETP.NE.U32.AND P6, PT, R6, RZ, PT ;  /* 0x000000ff0600720c */ /* 0x000fe40003fc5070 */
[----:B------:R-:W-:Y:S02]  /*3db0*/  IADD3 R2, P2, P0, R2, R4, R158 ;  /* 0x0000000402027210 */ /* 0x000fe4000785e09e */
[----:B------:R-:W-:Y:S02]  /*3dc0*/  LOP3.LUT R7, R7, 0xf, RZ, 0xc0, !PT ;  /* 0x0000000f07077812 */ /* 0x000fe400078ec0ff */
[----:B------:R-:W-:Y:S02]  /*3dd0*/  ISETP.NE.U32.AND P5, PT, R5, RZ, PT ;  /* 0x000000ff0500720c */ /* 0x000fe40003fa5070 */
[----:B------:R-:W-:Y:S02]  /*3de0*/  IADD3.X R3, RZ, R0, R68, P2, P0 ;  /* 0x00000000ff037210 */ /* 0x000fe400017e0444 */
[----:B------:R-:W-:-:S03]  /*3df0*/  IADD3 R4, P2, P0, R7, R4, R159 ;  /* 0x0000000407047210 */ /* 0x000fc6000785e09f */
[----:B------:R-:W-:Y:S01]  /*3e00*/  @!PT LDS RZ, [RZ] ;  /* 0x00000000fffff984 */ /* 0x000fe20000000800 */
[----:B------:R-:W-:Y:S01]  /*3e10*/  @!PT LDS RZ, [RZ] ;  /* 0x00000000fffff984 */ /* 0x000fe20000000800 */
[----:B------:R-:W-:Y:S01]  /*3e20*/  @!PT LDS RZ, [RZ] ;  /* 0x00000000fffff984 */ /* 0x000fe20000000800 */
[----:B------:R1:W-:Y:S01]  /*3e30*/  LDGSTS.E.BYPASS.LTC128B.128.ZFILL [R227+0xb100], [R2.64], P6 ;  /* 0x0b10000002e37fae */ /* 0x0003e2000b141d46 */
[----:B------:R-:W-:-:S05]  /*3e40*/  IADD3.X R5, RZ, R0, R69, P2, P0 ;  /* 0x00000000ff057210 */ /* 0x000fca00017e0445 */
[----:B------:R1:W-:Y:S04]  /*3e50*/  LDGSTS.E.BYPASS.LTC128B.128.ZFILL [R227+0xf100], [R4.64], P5 ;  /* 0x0f10000004e37fae */ /* 0x0003e8000a941d46 */
.L_x_76:
[----:B---34-:R-:W-:Y:S05]  /*3e60*/  BSYNC B0 ;  /* 0x0000000000007941 */ /* 0x018fea0003800000 */
.L_x_75:
[----:B-1----:R-:W3:Y:S04]  /*3e70*/  LDL R3, [R1+0x4c] ;  /* 0x00004c0001037983 */ /* 0x002ee80000100800 */
[----:B------:R-:W3:Y:S04]  /*3e80*/  LDL R2, [R1+0xcc] ;  /* 0x0000cc0001027983 */ /* 0x000ee80000100800 */
[----:B--2---:R-:W2:Y:S01]  /*3e90*/  LDL R5, [R1+0x3c] ;  /* 0x00003c0001057983 */ /* 0x004ea20000100800 */
[----:B------:R-:W-:-:S03]  /*3ea0*/  MOV R0, 0xffffff80 ;  /* 0xffffff8000007802 */ /* 0x000fc60000000f00 */
[----:B------:R-:W0:Y:S02]  /*3eb0*/  LDGDEPBAR ;  /* 0x00000000000079af */ /* 0x000e240000000000 */
[----:B------:R-:W-:Y:S01]  /*3ec0*/  IMAD R0, R70, R0, 0x1 ;  /* 0x0000000146007424 */ /* 0x000fe200078e0200 */
[----:B---3--:R-:W-:Y:S02]  /*3ed0*/  IADD3 R4, R2, R3, RZ ;  /* 0x0000000302047210 */ /* 0x008fe40007ffe0ff */
[----:B------:R-:W-:Y:S02]  /*3ee0*/  MOV R3, c[0x0][0x2ac] ;  /* 0x0000ab0000037a02 */ /* 0x000fe40000000f00 */
[----:B--2---:R-:W-:Y:S01]  /*3ef0*/  IADD3 R6, -R5, R157, RZ ;  /* 0x0000009d05067210 */ /* 0x004fe20007ffe1ff */
[----:B------:R-:W-:Y:S01]  /*3f00*/  @P4 IMAD.HI.U32 R2, R4, c[0x0][0x2c8], RZ ;  /* 0x0000b20004024a27 */ /* 0x000fe200078e00ff */
[----:B------:R1:W-:Y:S03]  /*3f10*/  STL [R1+0x8], R4 ;  /* 0x0000080401007387 */ /* 0x0003e60000100800 */
[----:B------:R-:W-:-:S05]  /*3f20*/  IMAD R0, R3, c[0x0][0x1d0], R0 ;  /* 0x0000740003007a24 */ /* 0x000fca00078e0200 */
[----:B------:R-:W-:Y:S02]  /*3f30*/  IADD3 R5, R0, -c[0x0][0x168], -R5 ;  /* 0x80005a0000057a10 */ /* 0x000fe40007ffe805 */
[----:B-1----:R-:W-:Y:S01]  /*3f40*/  @P4 SHF.R.U32.HI R4, RZ, c[0x0][0x2cc], R2 ;  /* 0x0000b300ff044a19 */ /* 0x002fe20000011602 */
[----:B------:R-:W-:Y:S05]  /*3f50*/  BRA.DIV ~URZ, `(.L_x_79) ;  /* 0x0000dae27f007947 */ /* 0x000fea000b800000 */
[----:B------:R1:W2:Y:S02]  /*3f60*/  SHFL.IDX PT, R52, R4, RZ, 0x1c1f ;  /* 0x001c1fff04347589 */ /* 0x0002a400000e0000 */
.L_x_117:
[----:B--2---:R-:W-:-:S05]  /*3f70*/  IMAD.IADD R0, R5, 0x1, R52 ;  /* 0x0000000105007824 */ /* 0x004fca00078e0234 */
[----:B------:R-:W-:-:S04]  /*3f80*/  IMNMX R0, R6, R0, PT ;  /* 0x0000000006007217 */ /* 0x000fc80003800200 */
[C---:B------:R-:W-:Y:S02]  /*3f90*/  ISETP.GT.AND P6, PT, R0.reuse, RZ, PT ;  /* 0x000000ff0000720c */ /* 0x040fe40003fc4270 */
[C---:B------:R-:W-:Y:S02]  /*3fa0*/  ISETP.GT.AND P5, PT, R0.reuse, 0x1, PT ;  /* 0x000000010000780c */ /* 0x040fe40003fa4270 */
[C---:B------:R-:W-:Y:S02]  /*3fb0*/  ISETP.GT.AND P2, PT, R0.reuse, 0x8, PT ;  /* 0x000000080000780c */ /* 0x040fe40003f44270 */
[----:B------:R-:W-:Y:S02]  /*3fc0*/  ISETP.GT.AND P0, PT, R0, 0x9, PT ;  /* 0x000000090000780c */ /* 0x000fe40003f04270 */
[----:B------:R-:W-:Y:S02]  /*3fd0*/  FSEL R7, R125, -INF , P6 ;  /* 0xff8000007d077808 */ /* 0x000fe40003000000 */
[----:B------:R-:W-:-:S02]  /*3fe0*/  FSEL R9, R124, -INF , P5 ;  /* 0xff8000007c097808 */ /* 0x000fc40002800000 */
[----:B------:R-:W-:Y:S02]  /*3ff0*/  FSEL R11, R103, -INF , P2 ;  /* 0xff800000670b7808 */ /* 0x000fe40001000000 */
[----:B------:R-:W-:Y:S02]  /*4000*/  FSEL R13, R102, -INF , P0 ;  /* 0xff800000660d7808 */ /* 0x000fe40000000000 */
[C---:B------:R-:W-:Y:S02]  /*4010*/  ISETP.GT.AND P6, PT, R0.reuse, 0x10, PT ;  /* 0x000000100000780c */ /* 0x040fe40003fc4270 */
[C---:B------:R-:W-:Y:S02]  /*4020*/  ISETP.GT.AND P5, PT, R0.reuse, 0x11, PT ;  /* 0x000000110000780c */ /* 0x040fe40003fa4270 */
[C---:B------:R-:W-:Y:S02]  /*4030*/  ISETP.GT.AND P2, PT, R0.reuse, 0x18, PT ;  /* 0x000000180000780c */ /* 0x040fe40003f44270 */
[----:B------:R-:W-:-:S02]  /*4040*/  ISETP.GT.AND P0, PT, R0, 0x19, PT ;  /* 0x000000190000780c */ /* 0x000fc40003f04270 */
[----:B------:R-:W-:Y:S02]  /*4050*/  FSEL R16, R101, -INF , P6 ;  /* 0xff80000065107808 */ /* 0x000fe40003000000 */
[----:B------:R-:W-:Y:S02]  /*4060*/  FSEL R17, R100, -INF , P5 ;  /* 0xff80000064117808 */ /* 0x000fe40002800000 */
[----:B------:R-:W-:Y:S02]  /*4070*/  FSEL R18, R92, -INF , P2 ;  /* 0xff8000005c127808 */ /* 0x000fe40001000000 */
[----:B------:R-:W-:Y:S02]  /*4080*/  FSEL R21, R86, -INF , P0 ;  /* 0xff80000056157808 */ /* 0x000fe40000000000 */
[C---:B------:R-:W-:Y:S02]  /*4090*/  ISETP.GT.AND P6, PT, R0.reuse, 0x20, PT ;  /* 0x000000200000780c */ /* 0x040fe40003fc4270 */
[----:B------:R-:W-:-:S02]  /*40a0*/  ISETP.GT.AND P5, PT, R0, 0x21, PT ;  /* 0x000000210000780c */ /* 0x000fc40003fa4270 */
[C---:B------:R-:W-:Y:S02]  /*40b0*/  ISETP.GT.AND P2, PT, R0.reuse, 0x28, PT ;  /* 0x000000280000780c */ /* 0x040fe40003f44270 */
[----:B------:R-:W-:Y:S02]  /*40c0*/  ISETP.GT.AND P0, PT, R0, 0x29, PT ;  /* 0x000000290000780c */ /* 0x000fe40003f04270 */
[----:B------:R-:W-:Y:S02]  /*40d0*/  FSEL R69, R85, -INF , P6 ;  /* 0xff80000055457808 */ /* 0x000fe40003000000 */
[----:B------:R-:W-:Y:S02]  /*40e0*/  FSEL R70, R84, -INF , P5 ;  /* 0xff80000054467808 */ /* 0x000fe40002800000 */
[----:B------:R-:W-:Y:S02]  /*40f0*/  FSEL R108, R80, -INF , P2 ;  /* 0xff800000506c7808 */ /* 0x000fe40001000000 */
[----:B------:R-:W-:-:S02]  /*4100*/  FSEL R109, R78, -INF , P0 ;  /* 0xff8000004e6d7808 */ /* 0x000fc40000000000 */
[C---:B------:R-:W-:Y:S02]  /*4110*/  ISETP.GT.AND P6, PT, R0.reuse, 0x30, PT ;  /* 0x000000300000780c */ /* 0x040fe40003fc4270 */
        /* <DEDUP_REMOVED lines=38> */
[----:B------:R-:W-:Y:S01]  /*4380*/  FSEL R167, R14, -INF , P0 ;  /* 0xff8000000ea77808 */ /* 0x000fe20000000000 */
[----:B------:R-:W-:Y:S05]  /*4390*/  BRA.DIV ~URZ, `(.L_x_80) ;  /* 0x0000d7027f007947 */ /* 0x000fea000b800000 */
[----:B------:R-:W2:Y:S01]  /*43a0*/  SHFL.IDX PT, R0, R4, 0x1, 0x1c1f ;  /* 0x003c1f0004007f89 */ /* 0x000ea200000e0000 */
[----:B------:R-:W-:-:S04]  /*43b0*/  FMNMX.FTZ R2, R7, R9, !PT ;  /* 0x0000000907027209 */ /* 0x000fc80007810000 */
[----:B------:R-:W-:-:S04]  /*43c0*/  FMNMX.FTZ R2, R11, R2, !PT ;  /* 0x000000020b027209 */ /* 0x000fc80007810000 */
[----:B------:R-:W-:-:S04]  /*43d0*/  FMNMX.FTZ R2, R13, R2, !PT ;  /* 0x000000020d027209 */ /* 0x000fc80007810000 */
[----:B------:R-:W-:-:S04]  /*43e0*/  FMNMX.FTZ R2, R16, R2, !PT ;  /* 0x0000000210027209 */ /* 0x000fc80007810000 */
[----:B------:R-:W-:-:S04]  /*43f0*/  FMNMX.FTZ R2, R17, R2, !PT ;  /* 0x0000000211027209 */ /* 0x000fc80007810000 */
[----:B------:R-:W-:Y:S01]  /*4400*/  FMNMX.FTZ R2, R18, R2, !PT ;  /* 0x0000000212027209 */ /* 0x000fe20007810000 */
[----:B--2---:R-:W-:-:S03]  /*4410*/  IMAD.IADD R0, R5, 0x1, R0 ;  /* 0x0000000105007824 */ /* 0x004fc600078e0200 */
[----:B------:R-:W-:Y:S02]  /*4420*/  FMNMX.FTZ R2, R21, R2, !PT ;  /* 0x0000000215027209 */ /* 0x000fe40007810000 */
[----:B------:R-:W-:Y:S02]  /*4430*/  IMNMX R0, R6, R0, PT ;  /* 0x0000000006007217 */ /* 0x000fe40003800200 */
[----:B------:R-:W-:Y:S02]  /*4440*/  FMNMX.FTZ R2, R69, R2, !PT ;  /* 0x0000000245027209 */ /* 0x000fe40007810000 */
[C---:B------:R-:W-:Y:S02]  /*4450*/  ISETP.GT.AND P5, PT, R0.reuse, RZ, PT ;  /* 0x000000ff0000720c */ /* 0x040fe40003fa4270 */
[C---:B------:R-:W-:Y:S02]  /*4460*/  ISETP.GT.AND P2, PT, R0.reuse, 0x1, PT ;  /* 0x000000010000780c */ /* 0x040fe40003f44270 */
[----:B------:R-:W-:-:S02]  /*4470*/  ISETP.GT.AND P0, PT, R0, 0x8, PT ;  /* 0x000000080000780c */ /* 0x000fc40003f04270 */
[----:B------:R-:W-:Y:S02]  /*4480*/  FSEL R5, R129, -INF , P5 ;  /* 0xff80000081057808 */ /* 0x000fe40002800000 */
[----:B------:R-:W-:Y:S02]  /*4490*/  FSEL R8, R128, -INF , P2 ;  /* 0xff80000080087808 */ /* 0x000fe40001000000 */
[----:B------:R-:W-:Y:S02]  /*44a0*/  ISETP.GT.AND P2, PT, R0, 0x9, PT ;  /* 0x000000090000780c */ /* 0x000fe40003f44270 */
[----:B------:R-:W-:Y:S02]  /*44b0*/  FSEL R10, R126, -INF , P0 ;  /* 0xff8000007e0a7808 */ /* 0x000fe40000000000 */
[----:B------:R-:W-:Y:S02]  /*44c0*/  FMNMX.FTZ R3, R5, R8, !PT ;  /* 0x0000000805037209 */ /* 0x000fe40007810000 */
[----:B------:R-:W-:-:S02]  /*44d0*/  ISETP.GT.AND P0, PT, R0, 0x10, PT ;  /* 0x000000100000780c */ /* 0x000fc40003f04270 */
[----:B------:R-:W-:Y:S02]  /*44e0*/  FSEL R15, R127, -INF , P2 ;  /* 0xff8000007f0f7808 */ /* 0x000fe40001000000 */
[----:B------:R-:W-:Y:S02]  /*44f0*/  FMNMX.FTZ R3, R10, R3, !PT ;  /* 0x000000030a037209 */ /* 0x000fe40007810000 */
[----:B------:R-:W-:Y:S02]  /*4500*/  ISETP.GT.AND P2, PT, R0, 0x11, PT ;  /* 0x000000110000780c */ /* 0x000fe40003f44270 */
[----:B------:R-:W-:Y:S02]  /*4510*/  FSEL R14, R94, -INF , P0 ;  /* 0xff8000005e0e7808 */ /* 0x000fe40000000000 */
[----:B------:R-:W-:Y:S02]  /*4520*/  FMNMX.FTZ R3, R15, R3, !PT ;  /* 0x000000030f037209 */ /* 0x000fe40007810000 */
[----:B------:R-:W-:-:S02]  /*4530*/  ISETP.GT.AND P0, PT, R0, 0x18, PT ;  /* 0x000000180000780c */ /* 0x000fc40003f04270 */
[----:B------:R-:W-:Y:S02]  /*4540*/  FSEL R19, R93, -INF , P2 ;  /* 0xff8000005d137808 */ /* 0x000fe40001000000 */
[----:B------:R-:W-:Y:S02]  /*4550*/  FMNMX.FTZ R3, R14, R3, !PT ;  /* 0x000000030e037209 */ /* 0x000fe40007810000 */
[C---:B------:R-:W-:Y:S02]  /*4560*/  ISETP.GT.AND P2, PT, R0.reuse, 0x19, PT ;  /* 0x000000190000780c */ /* 0x040fe40003f44270 */
        /* <DEDUP_REMOVED lines=8> */
[----:B------:R-:W-:-:S02]  /*45f0*/  FMNMX.FTZ R2, R70, R2, !PT ;  /* 0x0000000246027209 */ /* 0x000fc40007810000 */
[----:B------:R-:W-:Y:S02]  /*4600*/  ISETP.GT.AND P0, PT, R0, 0x28, PT ;  /* 0x000000280000780c */ /* 0x000fe40003f04270 */
[----:B------:R-:W-:Y:S02]  /*4610*/  FSEL R58, R83, -INF , P2 ;  /* 0xff800000533a7808 */ /* 0x000fe40001000000 */
[----:B------:R-:W-:Y:S02]  /*4620*/  FMNMX.FTZ R3, R59, R3, !PT ;  /* 0x000000033b037209 */ /* 0x000fe40007810000 */
[----:B------:R-:W-:Y:S02]  /*4630*/  FMNMX.FTZ R2, R108, R2, !PT ;  /* 0x000000026c027209 */ /* 0x000fe40007810000 */
[----:B------:R-:W-:Y:S02]  /*4640*/  ISETP.GT.AND P2, PT, R0, 0x29, PT ;  /* 0x000000290000780c */ /* 0x000fe40003f44270 */
[----:B------:R-:W-:-:S02]  /*4650*/  FSEL R57, R82, -INF , P0 ;  /* 0xff80000052397808 */ /* 0x000fc40000000000 */
[----:B------:R-:W-:Y:S02]  /*4660*/  FMNMX.FTZ R3, R58, R3, !PT ;  /* 0x000000033a037209 */ /* 0x000fe40007810000 */
        /* <DEDUP_REMOVED lines=17> */
[C---:B------:R-:W-:Y:S02]  /*4780*/  ISETP.GT.AND P0, PT, R0.reuse, 0x40, PT ;  /* 0x000000400000780c */ /* 0x040fe40003f04270 */
        /* <DEDUP_REMOVED lines=63> */
[----:B------:R-:W-:Y:S02]  /*4b80*/  FSEL R171, R26, -INF , P2 ;  /* 0xff8000001aab7808 */ /* 0x000fe40001000000 */
[----:B------:R-:W-:-:S02]  /*4b90*/  FMNMX.FTZ R2, R166, R3, !PT ;  /* 0x00000003a6027209 */ /* 0x000fc40007810000 */
[----:B------:R-:W2:Y:S02]  /*4ba0*/  SHFL.BFLY PT, R3, R0, 0x2, 0x1f ;  /* 0x0c401f0000037f89 */ /* 0x000ea400000e0000 */
[----:B------:R-:W-:-:S05]  /*4bb0*/  FMNMX.FTZ R2, R171, R2, !PT ;  /* 0x00000002ab027209 */ /* 0x000fca0007810000 */
[----:B------:R-:W3:Y:S01]  /*4bc0*/  SHFL.BFLY PT, R12, R2, 0x2, 0x1f ;  /* 0x0c401f00020c7f89 */ /* 0x000ee200000e0000 */
[----:B--2---:R-:W-:-:S05]  /*4bd0*/  FMNMX.FTZ R0, R3, R0, !PT ;  /* 0x0000000003007209 */ /* 0x004fca0007810000 */
[----:B------:R-:W2:Y:S01]  /*4be0*/  SHFL.BFLY PT, R68, R0, 0x1, 0x1f ;  /* 0x0c201f0000447f89 */ /* 0x000ea200000e0000 */
[----:B---3--:R-:W-:-:S05]  /*4bf0*/  FMNMX.FTZ R12, R2, R12, !PT ;  /* 0x0000000c020c7209 */ /* 0x008fca0007810000 */
[----:B------:R3:W4:Y:S01]  /*4c00*/  SHFL.BFLY PT, R3, R12, 0x1, 0x1f ;  /* 0x0c201f000c037f89 */ /* 0x00072200000e0000 */
[----:B--2---:R-:W-:-:S05]  /*4c10*/  FMNMX.FTZ R68, R0, R68, !PT ;  /* 0x0000004400447209 */ /* 0x004fca0007810000 */
.L_x_118:
[C---:B------:R-:W-:Y:S01]  /*4c20*/  FMUL.FTZ R2, R68.reuse, c[0x0][0x2d0] ;  /* 0x0000b40044027a20 */ /* 0x040fe20000410000 */
[----:B------:R-:W-:Y:S01]  /*4c30*/  FSETP.NEU.FTZ.AND P0, PT, R68, -INF , PT ;  /* 0xff8000004400780b */ /* 0x000fe20003f1d000 */
[----:B------:R-:W2:Y:S03]  /*4c40*/  LDL R235, [R1+0x4c] ;  /* 0x00004c0001eb7983 */ /* 0x000ea60000100800 */
[----:B------:R-:W-:Y:S01]  /*4c50*/  FSEL R2, R2, RZ, P0 ;  /* 0x000000ff02027208 */ /* 0x000fe20000000000 */
[----:B------:R-:W5:Y:S01]  /*4c60*/  LDL R234, [R1+0x4] ;  /* 0x0000040001ea7983 */ /* 0x000f620000100800 */
[----:B---34-:R-:W-:Y:S01]  /*4c70*/  FMNMX.FTZ R12, R3, R12, !PT ;  /* 0x0000000c030c7209 */ /* 0x018fe20007810000 */
[----:B------:R-:W-:Y:S01]  /*4c80*/  WARPSYNC 0xffffffff ;  /* 0xffffffff00007948 */ /* 0x000fe20003800000 */
[----:B------:R-:W-:Y:S01]  /*4c90*/  IADD3 R232, R232, -0x2, RZ ;  /* 0xfffffffee8e87810 */ /* 0x000fe20007ffe0ff */
[--C-:B------:R-:W-:Y:S01]  /*4ca0*/  FFMA.FTZ R0, R7, c[0x0][0x2d0], -R2.reuse ;  /* 0x0000b40007007a23 */ /* 0x100fe20000010802 */
[----:B------:R-:W-:Y:S01]  /*4cb0*/  FSETP.NEU.FTZ.AND P0, PT, R12, -INF , PT ;  /* 0xff8000000c00780b */ /* 0x000fe20003f1d000 */
[--C-:B------:R-:W-:Y:S01]  /*4cc0*/  FFMA.FTZ R3, R17, c[0x0][0x2d0], -R2.reuse ;  /* 0x0000b40011037a23 */ /* 0x100fe20000010802 */
[----:B------:R-:W-:Y:S01]  /*4cd0*/  LDSM.16.MT88.4 R36, [R204] ;  /* 0x00000000cc24783b */ /* 0x000fe20000004200 */
[----:B------:R3:W-:Y:S03]  /*4ce0*/  MUFU.EX2 R61, R0 ;  /* 0x00000000003d7308 */ /* 0x0007e60000000800 */
[----:B------:R-:W-:Y:S04]  /*4cf0*/  LDSM.16.MT88.4 R28, [R202+0x800] ;  /* 0x00080000ca1c783b */ /* 0x000fe80000004200 */
[----:B------:R-:W-:Y:S01]  /*4d00*/  LDSM.16.MT88.4 R40, [R203] ;  /* 0x00000000cb28783b */ /* 0x000fe20000004200 */
[----:B------:R4:W-:Y:S03]  /*4d10*/  MUFU.EX2 R73, R3 ;  /* 0x0000000300497308 */ /* 0x0009e60000000800 */
[----:B------:R-:W-:Y:S04]  /*4d20*/  LDSM.16.MT88.4 R52, [R204+0x800] ;  /* 0x00080000cc34783b */ /* 0x000fe80000004200 */
[----:B------:R-:W-:Y:S01]  /*4d30*/  LDSM.16.MT88.4 R48, [R215] ;  /* 0x00000000d730783b */ /* 0x000fe20000004200 */
[----:B---3--:R-:W-:-:S03]  /*4d40*/  FFMA.FTZ R0, R9, c[0x0][0x2d0], -R2 ;  /* 0x0000b40009007a23 */ /* 0x008fc60000010802 */
[----:B------:R-:W-:Y:S01]  /*4d50*/  LDSM.16.MT88.4 R44, [R205+0x800] ;  /* 0x00080000cd2c783b */ /* 0x000fe20000004200 */
[----:B------:R3:W1:Y:S01]  /*4d60*/  MUFU.EX2 R60, R0 ;  /* 0x00000000003c7308 */ /* 0x0006620000000800 */
[----:B----4-:R-:W-:-:S07]  /*4d70*/  FFMA.FTZ R3, R18, c[0x0][0x2d0], -R2 ;  /* 0x0000b40012037a23 */ /* 0x010fce0000010802 */
[----:B------:R-:W-:Y:S01]  /*4d80*/  MUFU.EX2 R75, R3 ;  /* 0x00000003004b7308 */ /* 0x000fe20000000800 */
[----:B---3--:R-:W-:-:S07]  /*4d90*/  FFMA.FTZ R0, R11, c[0x0][0x2d0], -R2 ;  /* 0x0000b4000b007a23 */ /* 0x008fce0000010802 */
[----:B------:R3:W-:Y:S02]  /*4da0*/  MUFU.EX2 R66, R0 ;  /* 0x0000000000427308 */ /* 0x0007e40000000800 */
[----:B---3--:R-:W-:-:S06]  /*4db0*/  FFMA.FTZ R0, R13, c[0x0][0x2d0], -R2 ;  /* 0x0000b4000d007a23 */ /* 0x008fcc0000010802 */
[----:B------:R3:W4:Y:S02]  /*4dc0*/  MUFU.EX2 R67, R0 ;  /* 0x0000000000437308 */ /* 0x0007240000000800 */
[----:B---3--:R-:W-:-:S06]  /*4dd0*/  FFMA.FTZ R0, R16, c[0x0][0x2d0], -R2 ;  /* 0x0000b40010007a23 */ /* 0x008fcc0000010802 */
[----:B------:R3:W-:Y:S02]  /*4de0*/  MUFU.EX2 R74, R0 ;  /* 0x00000000004a7308 */ /* 0x0007e40000000800 */
[----:B---3--:R-:W-:-:S05]  /*4df0*/  FMUL.FTZ R0, R12, c[0x0][0x2d0] ;  /* 0x0000b4000c007a20 */ /* 0x008fca0000410000 */
[----:B------:R-:W-:-:S05]  /*4e00*/  FSEL R0, R0, RZ, P0 ;  /* 0x000000ff00007208 */ /* 0x000fca0000000000 */
[--C-:B------:R-:W-:Y:S02]  /*4e10*/  FFMA.FTZ R3, R5, c[0x0][0x2d0], -R0.reuse ;  /* 0x0000b40005037a23 */ /* 0x100fe40000010800 */
[----:B-1----:R-:W1:Y:S02]  /*4e20*/  LDSM.16.MT88.4 R4, [R202] ;  /* 0x00000000ca04783b */ /* 0x002e640000004200 */
[----:B------:R3:W-:Y:S02]  /*4e30*/  MUFU.EX2 R64, R3 ;  /* 0x0000000300407308 */ /* 0x0007e40000000800 */
[----:B---3--:R-:W-:Y:S01]  /*4e40*/  FFMA.FTZ R3, R8, c[0x0][0x2d0], -R0 ;  /* 0x0000b40008037a23 */ /* 0x008fe20000010800 */
[----:B------:R-:W-:-:S05]  /*4e50*/  F2FP.BF16.PACK_AB R8, R60, R61 ;  /* 0x0000003d3c08723e */ /* 0x000fca00000010ff */
[----:B------:R3:W1:Y:S02]  /*4e60*/  MUFU.EX2 R13, R3 ;  /* 0x00000003000d7308 */ /* 0x0006640000000800 */
[----:B---3--:R-:W-:Y:S01]  /*4e70*/  FFMA.FTZ R3, R10, c[0x0][0x2d0], -R0 ;  /* 0x0000b4000a037a23 */ /* 0x008fe20000010800 */
[----:B----4-:R-:W-:Y:S02]  /*4e80*/  F2FP.BF16.PACK_AB R10, R67, R66 ;  /* 0x00000042430a723e */ /* 0x010fe400000010ff */
[----:B-1----:R-:W-:-:S03]  /*4e90*/  F2FP.BF16.PACK_AB R9, R13, R64 ;  /* 0x000000400d09723e */ /* 0x002fc600000010ff */
[----:B------:R1:W3:Y:S01]  /*4ea0*/  MUFU.EX2 R65, R3 ;  /* 0x0000000300417308 */ /* 0x0002e20000000800 */
[----:B------:R-:W-:Y:S02]  /*4eb0*/  FADD.FTZ R13, R64, R13 ;  /* 0x0000000d400d7221 */ /* 0x000fe40000010000 */
[----:B-1----:R-:W-:Y:S02]  /*4ec0*/  FFMA.FTZ R3, R15, c[0x0][0x2d0], -R0 ;  /* 0x0000b4000f037a23 */ /* 0x002fe40000010800 */
[----:B---3--:R-:W-:-:S03]  /*4ed0*/  FADD.FTZ R13, R65, R13 ;  /* 0x0000000d410d7221 */ /* 0x008fc60000010000 */
[----:B------:R1:W3:Y:S02]  /*4ee0*/  MUFU.EX2 R15, R3 ;  /* 0x00000003000f7308 */ /* 0x0002e40000000800 */
[----:B-1----:R-:W-:Y:S01]  /*4ef0*/  FFMA.FTZ R3, R21, c[0x0][0x2d0], -R2 ;  /* 0x0000b40015037a23 */ /* 0x002fe20000010802 */
[C---:B---3--:R-:W-:Y:S01]  /*4f00*/  F2FP.BF16.PACK_AB R11, R15.reuse, R65 ;  /* 0x000000410f0b723e */ /* 0x048fe200000010ff */
[----:B------:R-:W-:-:S04]  /*4f10*/  FADD.FTZ R13, R15, R13 ;  /* 0x0000000d0f0d7221 */ /* 0x000fc80000010000 */
[----:B------:R1:W-:Y:S02]  /*4f20*/  MUFU.EX2 R230, R3 ;  /* 0x0000000300e67308 */ /* 0x0003e40000000800 */
[----:B------:R-:W-:Y:S07]  /*4f30*/  HMMA.16816.F32.BF16 R24, R8, R4, RZ ;  /* 0x000000040818723c */ /* 0x000fee00000418ff */
[----:B------:R-:W-:Y:S01]  /*4f40*/  F2FP.BF16.PACK_AB R4, R73, R74 ;  /* 0x0000004a4904723e */ /* 0x000fe200000010ff */
[----:B-1----:R-:W-:-:S04]  /*4f50*/  FFMA.FTZ R3, R14, c[0x0][0x2d0], -R0 ;  /* 0x0000b4000e037a23 */ /* 0x002fc80000010800 */
[----:B------:R1:W3:Y:S02]  /*4f60*/  MUFU.EX2 R14, R3 ;  /* 0x00000003000e7308 */ /* 0x0002e40000000800 */
[----:B-1----:R-:W-:Y:S02]  /*4f70*/  FFMA.FTZ R3, R19, c[0x0][0x2d0], -R0 ;  /* 0x0000b40013037a23 */ /* 0x002fe40000010800 */
[----:B------:R-:W-:Y:S01]  /*4f80*/  HMMA.16816.F32.BF16 R16, R8, R36, RZ ;  /* 0x000000240810723c */ /* 0x000fe200000418ff */
[----:B---3--:R-:W-:-:S03]  /*4f90*/  FADD.FTZ R13, R14, R13 ;  /* 0x0000000d0e0d7221 */ /* 0x008fc60000010000 */
[----:B------:R1:W3:Y:S02]  /*4fa0*/  MUFU.EX2 R72, R3 ;  /* 0x0000000300487308 */ /* 0x0002e40000000800 */
[----:B-1----:R-:W-:Y:S01]  /*4fb0*/  FFMA.FTZ R3, R20, c[0x0][0x2d0], -R0 ;  /* 0x0000b40014037a23 */ /* 0x002fe20000010800 */
[C---:B---3--:R-:W-:Y:S01]  /*4fc0*/  F2FP.BF16.PACK_AB R5, R72.reuse, R14 ;  /* 0x0000000e4805723e */ /* 0x048fe200000010ff */
[----:B------:R-:W-:Y:S01]  /*4fd0*/  HMMA.16816.F32.BF16 R20, R8, R6, RZ ;  /* 0x000000060814723c */ /* 0x000fe200000418ff */
[----:B------:R-:W-:-:S03]  /*4fe0*/  FADD.FTZ R13, R72, R13 ;  /* 0x0000000d480d7221 */ /* 0x000fc60000010000 */
[----:B------:R1:W-:Y:S03]  /*4ff0*/  MUFU.EX2 R229, R3 ;  /* 0x0000000300e57308 */ /* 0x0003e60000000800 */
[----:B------:R-:W-:Y:S01]  /*5000*/  F2FP.BF16.PACK_AB R6, R230, R75 ;  /* 0x0000004be606723e */ /* 0x000fe200000010ff */
[----:B-1----:R-:W-:Y:S02]  /*5010*/  FFMA.FTZ R3, R32, c[0x0][0x2d0], -R0 ;  /* 0x0000b40020037a23 */ /* 0x002fe40000010800 */
[----:B------:R-:W1:Y:S02]  /*5020*/  LDSM.16.MT88.4 R32, [R203+0x800] ;  /* 0x00080000cb20783b */ /* 0x000e640000004200 */
[----:B------:R-:W3:Y:S02]  /*5030*/  MUFU.EX2 R228, R3 ;  /* 0x0000000300e47308 */ /* 0x000ee40000000800 */
[----:B---3--:R-:W-:Y:S01]  /*5040*/  F2FP.BF16.PACK_AB R7, R228, R229 ;  /* 0x000000e5e407723e */ /* 0x008fe200000010ff */
[----:B------:R-:W-:-:S04]  /*5050*/  FADD.FTZ R3, R61, R60 ;  /* 0x0000003c3d037221 */ /* 0x000fc80000010000 */
[----:B------:R-:W-:Y:S02]  /*5060*/  FADD.FTZ R3, R66, R3 ;  /* 0x0000000342037221 */ /* 0x000fe40000010000 */
[----:B------:R-:W-:Y:S02]  /*5070*/  HMMA.16816.F32.BF16 R116, R4, R28, R24 ;  /* 0x0000001c0474723c */ /* 0x000fe40000041818 */
[----:B------:R-:W-:-:S04]  /*5080*/  FADD.FTZ R3, R67, R3 ;  /* 0x0000000343037221 */ /* 0x000fc80000010000 */
[----:B------:R-:W-:Y:S02]  /*5090*/  FADD.FTZ R3, R74, R3 ;  /* 0x000000034a037221 */ /* 0x000fe40000010000 */
[----:B------:R-:W-:Y:S02]  /*50a0*/  HMMA.16816.F32.BF16 R104, R4, R30, R20 ;  /* 0x0000001e0468723c */ /* 0x000fe40000041814 */
[----:B------:R-:W-:-:S04]  /*50b0*/  FADD.FTZ R3, R73, R3 ;  /* 0x0000000349037221 */ /* 0x000fc80000010000 */
[----:B------:R-:W-:Y:S02]  /*50c0*/  FADD.FTZ R14, R75, R3 ;  /* 0x000000034b0e7221 */ /* 0x000fe40000010000 */
[----:B------:R-:W-:Y:S01]  /*50d0*/  HMMA.16816.F32.BF16 R28, R8, R38, RZ ;  /* 0x00000026081c723c */ /* 0x000fe200000418ff */
[----:B------:R-:W3:Y:S01]  /*50e0*/  LDSM.16.MT88.4 R36, [R202+0x4000] ;  /* 0x00400000ca24783b */ /* 0x000ee20000004200 */
[----:B------:R-:W-:-:S04]  /*50f0*/  FFMA.FTZ R3, R69, c[0x0][0x2d0], -R2 ;  /* 0x0000b40045037a23 */ /* 0x000fc80000010802 */
[----:B------:R4:W-:Y:S02]  /*5100*/  MUFU.EX2 R15, R3 ;  /* 0x00000003000f7308 */ /* 0x0009e40000000800 */
[----:B------:R-:W-:Y:S08]  /*5110*/  HMMA.16816.F32.BF16 R24, R8, R40, RZ ;  /* 0x000000280818723c */ /* 0x000ff000000418ff */
[----:B------:R-:W-:Y:S01]  /*5120*/  HMMA.16816.F32.BF16 R112, R4, R52, R16 ;  /* 0x000000340470723c */ /* 0x000fe20000041810 */
[----:B----4-:R-:W-:-:S07]  /*5130*/  FFMA.FTZ R3, R70, c[0x0][0x2d0], -R2 ;  /* 0x0000b40046037a23 */ /* 0x010fce0000010802 */
[----:B------:R-:W-:Y:S01]  /*5140*/  HMMA.16816.F32.BF16 R16, R8, R48, RZ ;  /* 0x000000300810723c */ /* 0x000fe200000418ff */
[----:B------:R4:W2:Y:S07]  /*5150*/  MUFU.EX2 R172, R3 ;  /* 0x0000000300ac7308 */ /* 0x0008ae0000000800 */
[----:B-1----:R-:W-:Y:S01]  /*5160*/  HMMA.16816.F32.BF16 R100, R4, R32, R24 ;  /* 0x000000200464723c */ /* 0x002fe20000041818 */
[----:B------:R-:W1:Y:S07]  /*5170*/  LDSM.16.MT88.4 R24, [R202+0x4800] ;  /* 0x00480000ca18783b */ /* 0x000e6e0000004200 */
[----:B------:R-:W-:Y:S01]  /*5180*/  HMMA.16816.F32.BF16 R20, R8, R42, RZ ;  /* 0x0000002a0814723c */ /* 0x000fe200000418ff */
[----:B----4-:R-:W-:-:S04]  /*5190*/  FFMA.FTZ R3, R108, c[0x0][0x2d0], -R2 ;  /* 0x0000b4006c037a23 */ /* 0x010fc80000010802 */
[----:B------:R4:W-:Y:S03]  /*51a0*/  MUFU.EX2 R108, R3 ;  /* 0x00000003006c7308 */ /* 0x0009e60000000800 */
[----:B------:R-:W-:Y:S08]  /*51b0*/  HMMA.16816.F32.BF16 R96, R4, R44, R16 ;  /* 0x0000002c0460723c */ /* 0x000ff00000041810 */
[----:B---3--:R-:W-:Y:S01]  /*51c0*/  HMMA.16816.F32.BF16 R16, R8, R36, RZ ;  /* 0x000000240810723c */ /* 0x008fe200000418ff */
[----:B----4-:R-:W-:-:S07]  /*51d0*/  FFMA.FTZ R3, R109, c[0x0][0x2d0], -R2 ;  /* 0x0000b4006d037a23 */ /* 0x010fce0000010802 */
[C---:B------:R-:W-:Y:S01]  /*51e0*/  HMMA.16816.F32.BF16 R84, R4.reuse, R34, R20 ;  /* 0x000000220454723c */ /* 0x040fe20000041814 */
[----:B------:R3:W4:Y:S07]  /*51f0*/  MUFU.EX2 R173, R3 ;  /* 0x0000000300ad7308 */ /* 0x00072e0000000800 */
[----:B------:R-:W-:Y:S01]  /*5200*/  HMMA.16816.F32.BF16 R92, R4, R54, R28 ;  /* 0x00000036045c723c */ /* 0x000fe2000004181c */
[----:B------:R-:W2:Y:S07]  /*5210*/  LDSM.16.MT88.4 R28, [R204+0x4000] ;  /* 0x00400000cc1c783b */ /* 0x000eae0000004200 */
[----:B------:R-:W-:Y:S01]  /*5220*/  HMMA.16816.F32.BF16 R20, R8, R50, RZ ;  /* 0x000000320814723c */ /* 0x000fe200000418ff */
[----:B---3--:R-:W-:-:S04]  /*5230*/  FFMA.FTZ R3, R59, c[0x0][0x2d0], -R0 ;  /* 0x0000b4003b037a23 */ /* 0x008fc80000010800 */
[----:B------:R3:W-:Y:S03]  /*5240*/  MUFU.EX2 R70, R3 ;  /* 0x0000000300467308 */ /* 0x0007e60000000800 */
[----:B-1----:R-:W-:Y:S08]  /*5250*/  HMMA.16816.F32.BF16 R80, R4, R24, R16 ;  /* 0x000000180450723c */ /* 0x002ff00000041810 */
[----:B------:R-:W-:Y:S01]  /*5260*/  HMMA.16816.F32.BF16 R16, R8, R38, RZ ;  /* 0x000000260810723c */ /* 0x000fe200000418ff */
[----:B---3--:R-:W-:-:S07]  /*5270*/  FFMA.FTZ R3, R58, c[0x0][0x2d0], -R0 ;  /* 0x0000b4003a037a23 */ /* 0x008fce0000010800 */
[C---:B------:R-:W-:Y:S01]  /*5280*/  HMMA.16816.F32.BF16 R52, R4.reuse, R46, R20 ;  /* 0x0000002e0434723c */ /* 0x040fe20000041814 */
[----:B------:R-:W1:Y:S01]  /*5290*/  LDSM.16.MT88.4 R20, [R204+0x4800] ;  /* 0x00480000cc14783b */ /* 0x000e620000004200 */
[----:B------:R3:W1:Y:S11]  /*52a0*/  MUFU.EX2 R69, R3 ;  /* 0x0000000300457308 */ /* 0x0006760000000800 */
[----:B------:R-:W-:Y:S03]  /*52b0*/  @!UPT UIADD3 URZ, URZ, URZ, URZ ;  /* 0x0000003f3f3ff290 */ /* 0x000fe6000fffe03f */
[----:B------:R-:W-:Y:S01]  /*52c0*/  HMMA.16816.F32.BF16 R60, R4, R26, R16 ;  /* 0x0000001a043c723c */ /* 0x000fe20000041810 */
[----:B------:R-:W4:Y:S01]  /*52d0*/  LDSM.16.MT88.4 R24, [R203+0x4000] ;  /* 0x00400000cb18783b */ /* 0x000f220000004200 */
[----:B---3--:R-:W-:-:S04]  /*52e0*/  FFMA.FTZ R3, R57, c[0x0][0x2d0], -R0 ;  /* 0x0000b40039037a23 */ /* 0x008fc80000010800 */
[----:B------:R3:W-:Y:S02]  /*52f0*/  MUFU.EX2 R174, R3 ;  /* 0x0000000300ae7308 */ /* 0x0007e40000000800 */
[----:B--2---:R-:W-:Y:S01]  /*5300*/  HMMA.16816.F32.BF16 R16, R8, R28, RZ ;  /* 0x0000001c0810723c */ /* 0x004fe200000418ff */
[----:B---3--:R-:W-:-:S05]  /*5310*/  FFMA.FTZ R3, R56, c[0x0][0x2d0], -R0 ;  /* 0x0000b40038037a23 */ /* 0x008fca0000010800 */
[----:B------:R2:W3:Y:S11]  /*5320*/  MUFU.EX2 R175, R3 ;  /* 0x0000000300af7308 */ /* 0x0004f60000000800 */
[----:B------:R-:W-:Y:S07]  /*5330*/  @!UPT UIADD3 URZ, URZ, URZ, URZ ;  /* 0x0000003f3f3ff290 */ /* 0x000fee000fffe03f */
[----:B-1----:R-:W-:Y:S08]  /*5340*/  HMMA.16816.F32.BF16 R88, R4, R20, R16 ;  /* 0x000000140458723c */ /* 0x002ff00000041810 */
[----:B------:R-:W-:Y:S01]  /*5350*/  HMMA.16816.F32.BF16 R16, R8, R30, RZ ;  /* 0x0000001e0810723c */ /* 0x000fe200000418ff */
[----:B--2---:R-:W-:-:S04]  /*5360*/  FFMA.FTZ R3, R122, c[0x0][0x2d0], -R2 ;  /* 0x0000b4007a037a23 */ /* 0x004fc80000010802 */
[----:B------:R1:W-:Y:S02]  /*5370*/  MUFU.EX2 R109, R3 ;  /* 0x00000003006d7308 */ /* 0x0003e40000000800 */
[----:B-1----:R-:W-:Y:S11]  /*5380*/  FFMA.FTZ R3, R123, c[0x0][0x2d0], -R2 ;  /* 0x0000b4007b037a23 */ /* 0x002ff60000010802 */
[----:B------:R-:W-:Y:S06]  /*5390*/  @!UPT UIADD3 URZ, URZ, URZ, URZ ;  /* 0x0000003f3f3ff290 */ /* 0x000fec000fffe03f */
[----:B------:R-:W-:Y:S01]  /*53a0*/  HMMA.16816.F32.BF16 R76, R4, R22, R16 ;  /* 0x00000016044c723c */ /* 0x000fe20000041810 */
[----:B------:R-:W1:Y:S07]  /*53b0*/  LDSM.16.MT88.4 R20, [R203+0x4800] ;  /* 0x00480000cb14783b */ /* 0x000e6e0000004200 */
[----:B----4-:R-:W-:Y:S11]  /*53c0*/  HMMA.16816.F32.BF16 R16, R8, R24, RZ ;  /* 0x000000180810723c */ /* 0x010ff600000418ff */
[----:B------:R-:W-:Y:S11]  /*53d0*/  @!UPT UIADD3 URZ, URZ, URZ, URZ ;  /* 0x0000003f3f3ff290 */ /* 0x000ff6000fffe03f */
[----:B------:R-:W-:Y:S02]  /*53e0*/  @!UPT UIADD3 URZ, URZ, URZ, URZ ;  /* 0x0000003f3f3ff290 */ /* 0x000fe4000fffe03f */
[----:B-1----:R-:W-:Y:S08]  /*53f0*/  HMMA.16816.F32.BF16 R72, R4, R20, R16 ;  /* 0x000000140448723c */ /* 0x002ff00000041810 */
[----:B------:R-:W-:Y:S11]  /*5400*/  HMMA.16816.F32.BF16 R16, R8, R26, RZ ;  /* 0x0000001a0810723c */ /* 0x000ff600000418ff */
[----:B------:R-:W-:Y:S11]  /*5410*/  @!UPT UIADD3 URZ, URZ, URZ, URZ ;  /* 0x0000003f3f3ff290 */ /* 0x000ff6000fffe03f */
[----:B------:R-:W-:Y:S02]  /*5420*/  @!UPT UIADD3 URZ, URZ, URZ, URZ ;  /* 0x0000003f3f3ff290 */ /* 0x000fe4000fffe03f */
[----:B------:R-:W-:Y:S01]  /*5430*/  HMMA.16816.F32.BF16 R64, R4, R22, R16 ;  /* 0x000000160440723c */ /* 0x000fe20000041810 */
[----:B------:R-:W1:Y:S07]  /*5440*/  LDSM.16.MT88.4 R16, [R205+0x4000] ;  /* 0x00400000cd10783b */ /* 0x000e6e0000004200 */
[C---:B-1----:R-:W-:Y:S08]  /*5450*/  HMMA.16816.F32.BF16 R20, R8.reuse, R16, RZ ;  /* 0x000000100814723c */ /* 0x042ff000000418ff */
[----:B------:R-:W-:Y:S01]  /*5460*/  HMMA.16816.F32.BF16 R8, R8, R18, RZ ;  /* 0x000000120808723c */ /* 0x000fe200000418ff */
[----:B------:R-:W1:Y:S11]  /*5470*/  LDSM.16.MT88.4 R16, [R205+0x4800] ;  /* 0x00480000cd10783b */ /* 0x000e760000004200 */
[----:B------:R-:W-:Y:S04]  /*5480*/  @!UPT UIADD3 URZ, URZ, URZ, URZ ;  /* 0x0000003f3f3ff290 */ /* 0x000fe8000fffe03f */
[C---:B-1----:R-:W-:Y:S08]  /*5490*/  HMMA.16816.F32.BF16 R48, R4.reuse, R16, R20 ;  /* 0x000000100430723c */ /* 0x042ff00000041814 */
[----:B------:R-:W-:Y:S01]  /*54a0*/  HMMA.16816.F32.BF16 R16, R4, R18, R8 ;  /* 0x000000120410723c */ /* 0x000fe20000041808 */
[----:B------:R-:W1:Y:S06]  /*54b0*/  LDSM.16.MT88.4 R8, [R202+0x1000] ;  /* 0x00100000ca08783b */ /* 0x000e6c0000004200 */
[----:B------:R-:W-:-:S02]  /*54c0*/  F2FP.BF16.PACK_AB R4, R172, R15 ;  /* 0x0000000fac04723e */ /* 0x000fc400000010ff */
[----:B------:R-:W-:Y:S02]  /*54d0*/  F2FP.BF16.PACK_AB R6, R173, R108 ;  /* 0x0000006cad06723e */ /* 0x000fe400000010ff */
[----:B------:R-:W-:Y:S02]  /*54e0*/  F2FP.BF16.PACK_AB R5, R69, R70 ;  /* 0x000000464505723e */ /* 0x000fe400000010ff */
[----:B---3--:R-:W-:-:S07]  /*54f0*/  F2FP.BF16.PACK_AB R7, R175, R174 ;  /* 0x000000aeaf07723e */ /* 0x008fce00000010ff */
[C---:B-1----:R-:W-:Y:S08]  /*5500*/  HMMA.16816.F32.BF16 R40, R4.reuse, R8, R116 ;  /* 0x000000080428723c */ /* 0x042ff00000041874 */
[----:B------:R-:W-:Y:S01]  /*5510*/  HMMA.16816.F32.BF16 R28, R4, R10, R104 ;  /* 0x0000000a041c723c */ /* 0x000fe20000041868 */
[----:B------:R-:W1:Y:S01]  /*5520*/  LDSM.16.MT88.4 R8, [R204+0x1000] ;  /* 0x00100000cc08783b */ /* 0x000e620000004200 */
[----:B------:R2:W3:Y:S02]  /*5530*/  MUFU.EX2 R107, R3 ;  /* 0x00000003006b7308 */ /* 0x0004e40000000800 */
[----:B--2---:R-:W-:-:S06]  /*5540*/  FFMA.FTZ R3, R125, c[0x0][0x2d0], -R2 ;  /* 0x0000b4007d037a23 */ /* 0x004fcc0000010802 */
[----:B------:R2:W-:Y:S02]  /*5550*/  MUFU.EX2 R106, R3 ;  /* 0x00000003006a7308 */ /* 0x0005e40000000800 */
[----:B--2---:R-:W-:Y:S01]  /*5560*/  FFMA.FTZ R3, R124, c[0x0][0x2d0], -R2 ;  /* 0x0000b4007c037a23 */ /* 0x004fe20000010802 */
[C---:B-1----:R-:W-:Y:S05]  /*5570*/  HMMA.16816.F32.BF16 R36, R4.reuse, R8, R112 ;  /* 0x000000080424723c */ /* 0x042fea0000041870 */
[----:B------:R1:W2:Y:S03]  /*5580*/  MUFU.EX2 R122, R3 ;  /* 0x00000003007a7308 */ /* 0x0002a60000000800 */
[----:B------:R-:W-:Y:S01]  /*5590*/  HMMA.16816.F32.BF16 R24, R4, R10, R92 ;  /* 0x0000000a0418723c */ /* 0x000fe2000004185c */
[----:B------:R-:W4:Y:S01]  /*55a0*/  LDSM.16.MT88.4 R8, [R203+0x1000] ;  /* 0x00100000cb08783b */ /* 0x000f220000004200 */
[----:B-1----:R-:W-:-:S04]  /*55b0*/  FFMA.FTZ R3, R121, c[0x0][0x2d0], -R0 ;  /* 0x0000b40079037a23 */ /* 0x002fc80000010800 */
[----:B------:R1:W-:Y:S02]  /*55c0*/  MUFU.EX2 R105, R3 ;  /* 0x0000000300697308 */ /* 0x0003e40000000800 */
[----:B-1----:R-:W-:-:S06]  /*55d0*/  FFMA.FTZ R3, R120, c[0x0][0x2d0], -R0 ;  /* 0x0000b40078037a23 */ /* 0x002fcc0000010800 */
[----:B------:R1:W1:Y:S01]  /*55e0*/  MUFU.EX2 R104, R3 ;  /* 0x0000000300687308 */ /* 0x0002620000000800 */
[C---:B----4-:R-:W-:Y:S08]  /*55f0*/  HMMA.16816.F32.BF16 R32, R4.reuse, R8, R100 ;  /* 0x000000080420723c */ /* 0x050ff00000041864 */
[----:B------:R-:W-:Y:S01]  /*5600*/  HMMA.16816.F32.BF16 R20, R4, R10, R84 ;  /* 0x0000000a0414723c */ /* 0x000fe20000041854 */
[----:B------:R-:W4:Y:S01]  /*5610*/  LDSM.16.MT88.4 R8, [R205+0x1000] ;  /* 0x00100000cd08783b */ /* 0x000f220000004200 */
[----:B-1----:R-:W-:-:S04]  /*5620*/  FFMA.FTZ R3, R111, c[0x0][0x2d0], -R0 ;  /* 0x0000b4006f037a23 */ /* 0x002fc80000010800 */
[----:B------:R1:W-:Y:S02]  /*5630*/  MUFU.EX2 R120, R3 ;  /* 0x0000000300787308 */ /* 0x0003e40000000800 */
[----:B-1----:R-:W-:-:S06]  /*5640*/  FFMA.FTZ R3, R110, c[0x0][0x2d0], -R0 ;  /* 0x0000b4006e037a23 */ /* 0x002fcc0000010800 */
[----:B------:R1:W1:Y:S01]  /*5650*/  MUFU.EX2 R121, R3 ;  /* 0x0000000300797308 */ /* 0x0002620000000800 */
[----:B----4-:R-:W-:Y:S01]  /*5660*/  HMMA.16816.F32.BF16 R44, R4, R8, R96 ;  /* 0x00000008042c723c */ /* 0x010fe20000041860 */
[----:B-1----:R-:W-:-:S06]  /*5670*/  FFMA.FTZ R3, R147, c[0x0][0x2d0], -R2 ;  /* 0x0000b40093037a23 */ /* 0x002fcc0000010802 */
[----:B------:R1:W-:Y:S01]  /*5680*/  MUFU.EX2 R113, R3 ;  /* 0x0000000300717308 */ /* 0x0003e20000000800 */
[----:B------:R-:W-:Y:S01]  /*5690*/  HMMA.16816.F32.BF16 R52, R4, R10, R52 ;  /* 0x0000000a0434723c */ /* 0x000fe20000041834 */
[----:B------:R-:W4:Y:S01]  /*56a0*/  LDSM.16.MT88.4 R8, [R202+0x5000] ;  /* 0x00500000ca08783b */ /* 0x000f220000004200 */
[----:B-1----:R-:W-:-:S05]  /*56b0*/  FFMA.FTZ R3, R146, c[0x0][0x2d0], -R2 ;  /* 0x0000b40092037a23 */ /* 0x002fca0000010802 */
[----:B------:R1:W-:Y:S02]  /*56c0*/  MUFU.EX2 R114, R3 ;  /* 0x0000000300727308 */ /* 0x0003e40000000800 */
[----:B-1----:R-:W-:-:S06]  /*56d0*/  FFMA.FTZ R3, R145, c[0x0][0x2d0], -R2 ;  /* 0x0000b40091037a23 */ /* 0x002fcc0000010802 */
[----:B------:R1:W-:Y:S01]  /*56e0*/  MUFU.EX2 R115, R3 ;  /* 0x0000000300737308 */ /* 0x0003e20000000800 */
[C---:B----4-:R-:W-:Y:S08]  /*56f0*/  HMMA.16816.F32.BF16 R56, R4.reuse, R8, R80 ;  /* 0x000000080438723c */ /* 0x050ff00000041850 */
[----:B------:R-:W-:Y:S01]  /*5700*/  HMMA.16816.F32.BF16 R60, R4, R10, R60 ;  /* 0x0000000a043c723c */ /* 0x000fe2000004183c */
[----:B------:R-:W4:Y:S01]  /*5710*/  LDSM.16.MT88.4 R8, [R204+0x5000] ;  /* 0x00500000cc08783b */ /* 0x000f220000004200 */
[----:B-1----:R-:W-:-:S04]  /*5720*/  FFMA.FTZ R3, R144, c[0x0][0x2d0], -R2 ;  /* 0x0000b40090037a23 */ /* 0x002fc80000010802 */
[----:B------:R1:W1:Y:S02]  /*5730*/  MUFU.EX2 R231, R3 ;  /* 0x0000000300e77308 */ /* 0x0002640000000800 */
[----:B-1----:R-:W-:Y:S01]  /*5740*/  FADD.FTZ R3, R230, R14 ;  /* 0x0000000ee6037221 */ /* 0x002fe20000010000 */
[C---:B----4-:R-:W-:Y:S08]  /*5750*/  HMMA.16816.F32.BF16 R88, R4.reuse, R8, R88 ;  /* 0x000000080458723c */ /* 0x050ff00000041858 */
[C---:B------:R-:W-:Y:S01]  /*5760*/  HMMA.16816.F32.BF16 R76, R4.reuse, R10, R76 ;  /* 0x0000000a044c723c */ /* 0x040fe2000004184c */
[----:B------:R-:W1:Y:S07]  /*5770*/  LDSM.16.MT88.4 R8, [R203+0x5000] ;  /* 0x00500000cb08783b */ /* 0x000e6e0000004200 */
[C---:B-1----:R-:W-:Y:S08]  /*5780*/  HMMA.16816.F32.BF16 R84, R4.reuse, R8, R72 ;  /* 0x000000080454723c */ /* 0x042ff00000041848 */
[C---:B------:R-:W-:Y:S01]  /*5790*/  HMMA.16816.F32.BF16 R72, R4.reuse, R10, R64 ;  /* 0x0000000a0448723c */ /* 0x040fe20000041840 */
[----:B------:R-:W1:Y:S07]  /*57a0*/  LDSM.16.MT88.4 R8, [R205+0x5000] ;  /* 0x00500000cd08783b */ /* 0x000e6e0000004200 */
[C---:B-1----:R-:W-:Y:S08]  /*57b0*/  HMMA.16816.F32.BF16 R80, R4.reuse, R8, R48 ;  /* 0x000000080450723c */ /* 0x042ff00000041830 */
[----:B------:R-:W-:Y:S01]  /*57c0*/  HMMA.16816.F32.BF16 R64, R4, R10, R16 ;  /* 0x0000000a0440723c */ /* 0x000fe20000041810 */
[----:B------:R-:W1:Y:S06]  /*57d0*/  LDSM.16.MT88.4 R8, [R202+0x1800] ;  /* 0x00180000ca08783b */ /* 0x000e6c0000004200 */
[----:B---3--:R-:W-:-:S02]  /*57e0*/  F2FP.BF16.PACK_AB R4, R107, R109 ;  /* 0x0000006d6b04723e */ /* 0x008fc400000010ff */
[----:B--2---:R-:W-:Y:S02]  /*57f0*/  F2FP.BF16.PACK_AB R6, R122, R106 ;  /* 0x0000006a7a06723e */ /* 0x004fe400000010ff */
[----:B------:R-:W-:Y:S02]  /*5800*/  F2FP.BF16.PACK_AB R5, R104, R105 ;  /* 0x000000696805723e */ /* 0x000fe400000010ff */
[----:B------:R-:W-:-:S07]  /*5810*/  F2FP.BF16.PACK_AB R7, R121, R120 ;  /* 0x000000787907723e */ /* 0x000fce00000010ff */
[C---:B-1----:R-:W-:Y:S08]  /*5820*/  HMMA.16816.F32.BF16 R132, R4.reuse, R8, R40 ;  /* 0x000000080484723c */ /* 0x042ff00000041828 */
[C---:B------:R-:W-:Y:S01]  /*5830*/  HMMA.16816.F32.BF16 R96, R4.reuse, R10, R28 ;  /* 0x0000000a0460723c */ /* 0x040fe2000004181c */
[----:B------:R-:W1:Y:S07]  /*5840*/  LDSM.16.MT88.4 R8, [R204+0x1800] ;  /* 0x00180000cc08783b */ /* 0x000e6e0000004200 */
        /* <DEDUP_REMOVED lines=21> */
[----:B------:R-:W-:Y:S01]  /*59a0*/  FFMA.FTZ R4, R129, c[0x0][0x2d0], -R0 ;  /* 0x0000b40081047a23 */ /* 0x000fe20000010800 */
[----:B------:R-:W-:Y:S01]  /*59b0*/  F2FP.BF16.PACK_AB R6, R231, R115 ;  /* 0x00000073e706723e */ /* 0x000fe200000010ff */
[----:B------:R-:W-:-:S02]  /*59c0*/  FADD.FTZ R5, R229, R13 ;  /* 0x0000000de5057221 */ /* 0x000fc40000010000 */
[----:B------:R2:W-:Y:S02]  /*59d0*/  MUFU.EX2 R112, R4 ;  /* 0x0000000400707308 */ /* 0x0005e40000000800 */
[----:B------:R-:W-:Y:S02]  /*59e0*/  FADD.FTZ R5, R228, R5 ;  /* 0x00000005e4057221 */ /* 0x000fe40000010000 */
[----:B--2---:R-:W-:Y:S02]  /*59f0*/  FADD.FTZ R4, R15, R3 ;  /* 0x000000030f047221 */ /* 0x004fe40000010000 */
[----:B------:R-:W-:Y:S02]  /*5a00*/  FFMA.FTZ R3, R128, c[0x0][0x2d0], -R0 ;  /* 0x0000b40080037a23 */ /* 0x000fe40000010800 */
[----:B------:R-:W-:Y:S02]  /*5a10*/  FFMA.FTZ R15, R170, c[0x0][0x2d0], -R2 ;  /* 0x0000b400aa0f7a23 */ /* 0x000fe40000010802 */
[----:B------:R2:W-:Y:S02]  /*5a20*/  MUFU.EX2 R228, R3 ;  /* 0x0000000300e47308 */ /* 0x0005e40000000800 */
[----:B--2---:R-:W-:-:S06]  /*5a30*/  FFMA.FTZ R3, R131, c[0x0][0x2d0], -R0 ;  /* 0x0000b40083037a23 */ /* 0x004fcc0000010800 */
[----:B------:R2:W-:Y:S02]  /*5a40*/  MUFU.EX2 R230, R3 ;  /* 0x0000000300e67308 */ /* 0x0005e40000000800 */
[----:B--2---:R-:W-:Y:S02]  /*5a50*/  FFMA.FTZ R3, R130, c[0x0][0x2d0], -R0 ;  /* 0x0000b40082037a23 */ /* 0x004fe40000010800 */
[----:B------:R-:W-:Y:S04]  /*5a60*/  LDSM.16.MT88.4 R128, [R202+0x3800] ;  /* 0x00380000ca80783b */ /* 0x000fe80000004200 */
[----:B------:R2:W3:Y:S02]  /*5a70*/  MUFU.EX2 R229, R3 ;  /* 0x0000000300e57308 */ /* 0x0004e40000000800 */
[----:B--2---:R-:W-:Y:S01]  /*5a80*/  FADD.FTZ R3, R172, R4 ;  /* 0x00000004ac037221 */ /* 0x004fe20000010000 */
[----:B---3--:R-:W-:Y:S01]  /*5a90*/  F2FP.BF16.PACK_AB R7, R229, R230 ;  /* 0x000000e6e507723e */ /* 0x008fe200000010ff */
[----:B------:R-:W-:Y:S01]  /*5aa0*/  FADD.FTZ R4, R70, R5 ;  /* 0x0000000546047221 */ /* 0x000fe20000010000 */
[----:B------:R-:W-:Y:S01]  /*5ab0*/  F2FP.BF16.PACK_AB R5, R228, R112 ;  /* 0x00000070e405723e */ /* 0x000fe200000010ff */
[----:B------:R-:W-:-:S02]  /*5ac0*/  FADD.FTZ R13, R108, R3 ;  /* 0x000000036c0d7221 */ /* 0x000fc40000010000 */
[----:B------:R-:W-:Y:S01]  /*5ad0*/  FADD.FTZ R14, R69, R4 ;  /* 0x00000004450e7221 */ /* 0x000fe20000010000 */
[----:B------:R-:W-:Y:S01]  /*5ae0*/  F2FP.BF16.PACK_AB R4, R114, R113 ;  /* 0x000000717204723e */ /* 0x000fe200000010ff */
[----:B------:R-:W-:-:S06]  /*5af0*/  FFMA.FTZ R3, R155, c[0x0][0x2d0], -R2 ;  /* 0x0000b4009b037a23 */ /* 0x000fcc0000010802 */
[C---:B-1----:R-:W-:Y:S08]  /*5b00*/  HMMA.16816.F32.BF16 R132, R4.reuse, R8, R132 ;  /* 0x000000080484723c */ /* 0x042ff00000041884 */
[----:B------:R-:W-:Y:S01]  /*5b10*/  HMMA.16816.F32.BF16 R76, R4, R10, R96 ;  /* 0x0000000a044c723c */ /* 0x000fe20000041860 */
[----:B------:R-:W1:Y:S01]  /*5b20*/  LDSM.16.MT88.4 R8, [R204+0x2000] ;  /* 0x00200000cc08783b */ /* 0x000e620000004200 */
[----:B------:R2:W-:Y:S02]  /*5b30*/  MUFU.EX2 R97, R3 ;  /* 0x0000000300617308 */ /* 0x0005e40000000800 */
[----:B--2---:R-:W-:-:S06]  /*5b40*/  FFMA.FTZ R3, R154, c[0x0][0x2d0], -R2 ;  /* 0x0000b4009a037a23 */ /* 0x004fcc0000010802 */
[----:B------:R2:W-:Y:S02]  /*5b50*/  MUFU.EX2 R98, R3 ;  /* 0x0000000300627308 */ /* 0x0005e40000000800 */
[--C-:B--2---:R-:W-:Y:S01]  /*5b60*/  FFMA.FTZ R3, R153, c[0x0][0x2d0], -R2.reuse ;  /* 0x0000b40099037a23 */ /* 0x104fe20000010802 */
[C---:B-1----:R-:W-:Y:S05]  /*5b70*/  HMMA.16816.F32.BF16 R124, R4.reuse, R8, R124 ;  /* 0x00000008047c723c */ /* 0x042fea000004187c */
[----:B------:R1:W-:Y:S03]  /*5b80*/  MUFU.EX2 R153, R3 ;  /* 0x0000000300997308 */ /* 0x0003e60000000800 */
[----:B------:R-:W-:Y:S01]  /*5b90*/  HMMA.16816.F32.BF16 R80, R4, R10, R92 ;  /* 0x0000000a0450723c */ /* 0x000fe2000004185c */
[----:B------:R-:W2:Y:S01]  /*5ba0*/  LDSM.16.MT88.4 R8, [R203+0x2000] ;  /* 0x00200000cb08783b */ /* 0x000ea20000004200 */
[----:B-1----:R-:W-:-:S04]  /*5bb0*/  FFMA.FTZ R3, R152, c[0x0][0x2d0], -R2 ;  /* 0x0000b40098037a23 */ /* 0x002fc80000010802 */
[----:B------:R1:W3:Y:S02]  /*5bc0*/  MUFU.EX2 R152, R3 ;  /* 0x0000000300987308 */ /* 0x0002e40000000800 */
[----:B-1----:R-:W-:-:S06]  /*5bd0*/  FFMA.FTZ R3, R150, c[0x0][0x2d0], -R0 ;  /* 0x0000b40096037a23 */ /* 0x002fcc0000010800 */
[----:B------:R1:W-:Y:S01]  /*5be0*/  MUFU.EX2 R96, R3 ;  /* 0x0000000300607308 */ /* 0x0003e20000000800 */
[C---:B--2---:R-:W-:Y:S08]  /*5bf0*/  HMMA.16816.F32.BF16 R100, R4.reuse, R8, R100 ;  /* 0x000000080464723c */ /* 0x044ff00000041864 */
[----:B------:R-:W-:Y:S01]  /*5c00*/  HMMA.16816.F32.BF16 R92, R4, R10, R24 ;  /* 0x0000000a045c723c */ /* 0x000fe20000041818 */
[----:B------:R-:W2:Y:S01]  /*5c10*/  LDSM.16.MT88.4 R8, [R205+0x2000] ;  /* 0x00200000cd08783b */ /* 0x000ea20000004200 */
[----:B-1----:R-:W-:-:S04]  /*5c20*/  FFMA.FTZ R3, R149, c[0x0][0x2d0], -R0 ;  /* 0x0000b40095037a23 */ /* 0x002fc80000010800 */
[----:B------:R1:W-:Y:S02]  /*5c30*/  MUFU.EX2 R149, R3 ;  /* 0x0000000300957308 */ /* 0x0003e40000000800 */
[----:B-1----:R-:W-:-:S06]  /*5c40*/  FFMA.FTZ R3, R148, c[0x0][0x2d0], -R0 ;  /* 0x0000b40094037a23 */ /* 0x002fcc0000010800 */
[----:B------:R1:W-:Y:S01]  /*5c50*/  MUFU.EX2 R147, R3 ;  /* 0x0000000300937308 */ /* 0x0003e20000000800 */
[----:B--2---:R-:W-:Y:S01]  /*5c60*/  HMMA.16816.F32.BF16 R88, R4, R8, R32 ;  /* 0x000000080458723c */ /* 0x004fe20000041820 */
[----:B-1----:R-:W-:-:S06]  /*5c70*/  FFMA.FTZ R3, R151, c[0x0][0x2d0], -R0 ;  /* 0x0000b40097037a23 */ /* 0x002fcc0000010800 */
[----:B------:R-:W1:Y:S01]  /*5c80*/  MUFU.EX2 R148, R3 ;  /* 0x0000000300947308 */ /* 0x000e620000000800 */
[C---:B------:R-:W-:Y:S01]  /*5c90*/  HMMA.16816.F32.BF16 R84, R4.reuse, R10, R20 ;  /* 0x0000000a0454723c */ /* 0x040fe20000041814 */
[----:B------:R-:W2:Y:S04]  /*5ca0*/  LDSM.16.MT88.4 R8, [R202+0x6000] ;  /* 0x00600000ca08783b */ /* 0x000ea80000004200 */
[----:B------:R-:W-:Y:S03]  /*5cb0*/  LDSM.16.MT88.4 R20, [R203+0x2800] ;  /* 0x00280000cb14783b */ /* 0x000fe60000004200 */
[C---:B--2---:R-:W-:Y:S08]  /*5cc0*/  HMMA.16816.F32.BF16 R56, R4.reuse, R8, R28 ;  /* 0x000000080438723c */ /* 0x044ff0000004181c */
[C---:B------:R-:W-:Y:S01]  /*5cd0*/  HMMA.16816.F32.BF16 R28, R4.reuse, R10, R16 ;  /* 0x0000000a041c723c */ /* 0x040fe20000041810 */
[----:B------:R-:W2:Y:S04]  /*5ce0*/  LDSM.16.MT88.4 R8, [R204+0x6000] ;  /* 0x00600000cc08783b */ /* 0x000ea80000004200 */
[----:B------:R-:W-:Y:S03]  /*5cf0*/  LDSM.16.MT88.4 R16, [R202+0x2800] ;  /* 0x00280000ca10783b */ /* 0x000fe60000004200 */
[C---:B--2---:R-:W-:Y:S08]  /*5d00*/  HMMA.16816.F32.BF16 R52, R4.reuse, R8, R40 ;  /* 0x000000080434723c */ /* 0x044ff00000041828 */
[C---:B------:R-:W-:Y:S01]  /*5d10*/  HMMA.16816.F32.BF16 R44, R4.reuse, R10, R36 ;  /* 0x0000000a042c723c */ /* 0x040fe20000041824 */
[----:B------:R-:W2:Y:S07]  /*5d20*/  LDSM.16.MT88.4 R8, [R203+0x6000] ;  /* 0x00600000cb08783b */ /* 0x000eae0000004200 */
[C---:B--2---:R-:W-:Y:S08]  /*5d30*/  HMMA.16816.F32.BF16 R40, R4.reuse, R8, R48 ;  /* 0x000000080428723c */ /* 0x044ff00000041830 */
[C---:B------:R-:W-:Y:S01]  /*5d40*/  HMMA.16816.F32.BF16 R36, R4.reuse, R10, R60 ;  /* 0x0000000a0424723c */ /* 0x040fe2000004183c */
[----:B------:R-:W2:Y:S07]  /*5d50*/  LDSM.16.MT88.4 R8, [R205+0x6000] ;  /* 0x00600000cd08783b */ /* 0x000eae0000004200 */
[C---:B--2---:R-:W-:Y:S08]  /*5d60*/  HMMA.16816.F32.BF16 R32, R4.reuse, R8, R72 ;  /* 0x000000080420723c */ /* 0x044ff00000041848 */
[----:B------:R-:W-:Y:S01]  /*5d70*/  HMMA.16816.F32.BF16 R24, R4, R10, R64 ;  /* 0x0000000a0418723c */ /* 0x000fe20000041840 */
[----:B------:R-:W2:Y:S06]  /*5d80*/  LDSM.16.MT88.4 R8, [R204+0x2800] ;  /* 0x00280000cc08783b */ /* 0x000eac0000004200 */
[----:B------:R-:W-:Y:S01]  /*5d90*/  FADD.FTZ R4, R173, R13 ;  /* 0x0000000dad047221 */ /* 0x000fe20000010000 */
[----:B---3--:R-:W-:Y:S01]  /*5da0*/  F2FP.BF16.PACK_AB R6, R152, R153 ;  /* 0x000000999806723e */ /* 0x008fe200000010ff */
[----:B------:R-:W-:Y:S01]  /*5db0*/  FADD.FTZ R5, R174, R14 ;  /* 0x0000000eae057221 */ /* 0x000fe20000010000 */
[----:B-1----:R-:W-:Y:S01]  /*5dc0*/  F2FP.BF16.PACK_AB R7, R148, R147 ;  /* 0x000000939407723e */ /* 0x002fe200000010ff */
[----:B------:R-:W-:-:S02]  /*5dd0*/  FADD.FTZ R3, R109, R4 ;  /* 0x000000046d037221 */ /* 0x000fc40000010000 */
[----:B------:R-:W-:Y:S01]  /*5de0*/  FADD.FTZ R4, R175, R5 ;  /* 0x00000005af047221 */ /* 0x000fe20000010000 */
[----:B------:R-:W-:Y:S01]  /*5df0*/  F2FP.BF16.PACK_AB R5, R149, R96 ;  /* 0x000000609505723e */ /* 0x000fe200000010ff */
[----:B------:R-:W-:Y:S02]  /*5e00*/  FADD.FTZ R3, R107, R3 ;  /* 0x000000036b037221 */ /* 0x000fe40000010000 */
[----:B------:R-:W-:Y:S02]  /*5e10*/  FADD.FTZ R4, R105, R4 ;  /* 0x0000000469047221 */ /* 0x000fe40000010000 */
[----:B------:R-:W-:Y:S02]  /*5e20*/  FADD.FTZ R13, R106, R3 ;  /* 0x000000036a0d7221 */ /* 0x000fe40000010000 */
[----:B------:R-:W-:Y:S01]  /*5e30*/  FADD.FTZ R14, R104, R4 ;  /* 0x00000004680e7221 */ /* 0x000fe20000010000 */
[----:B------:R-:W-:Y:S01]  /*5e40*/  F2FP.BF16.PACK_AB R4, R98, R97 ;  /* 0x000000616204723e */ /* 0x000fe200000010ff */
[----:B------:R-:W-:Y:S01]  /*5e50*/  FFMA.FTZ R3, R160, c[0x0][0x2d0], -R2 ;  /* 0x0000b400a0037a23 */ /* 0x000fe20000010802 */
[----:B------:R-:W-:Y:S05]  /*5e60*/  LDSM.16.MT88.4 R104, [R205+0x3800] ;  /* 0x00380000cd68783b */ /* 0x000fea0000004200 */
[C---:B------:R-:W-:Y:S08]  /*5e70*/  HMMA.16816.F32.BF16 R132, R4.reuse, R16, R132 ;  /* 0x000000100484723c */ /* 0x040ff00000041884 */
[C---:B------:R-:W-:Y:S01]  /*5e80*/  HMMA.16816.F32.BF16 R60, R4.reuse, R18, R76 ;  /* 0x00000012043c723c */ /* 0x040fe2000004184c */
[----:B------:R-:W1:Y:S07]  /*5e90*/  LDSM.16.MT88.4 R16, [R205+0x2800] ;  /* 0x00280000cd10783b */ /* 0x000e6e0000004200 */
[C---:B--2---:R-:W-:Y:S08]  /*5ea0*/  HMMA.16816.F32.BF16 R124, R4.reuse, R8, R124 ;  /* 0x00000008047c723c */ /* 0x044ff0000004187c */
[C---:B------:R-:W-:Y:S01]  /*5eb0*/  HMMA.16816.F32.BF16 R64, R4.reuse, R10, R80 ;  /* 0x0000000a0440723c */ /* 0x040fe20000041850 */
[----:B------:R-:W2:Y:S07]  /*5ec0*/  LDSM.16.MT88.4 R8, [R202+0x6800] ;  /* 0x00680000ca08783b */ /* 0x000eae0000004200 */
[C---:B------:R-:W-:Y:S08]  /*5ed0*/  HMMA.16816.F32.BF16 R76, R4.reuse, R22, R92 ;  /* 0x00000016044c723c */ /* 0x040ff0000004185c */
[C---:B------:R-:W-:Y:S01]  /*5ee0*/  HMMA.16816.F32.BF16 R116, R4.reuse, R20, R100 ;  /* 0x000000140474723c */ /* 0x040fe20000041864 */
[----:B------:R-:W3:Y:S07]  /*5ef0*/  LDSM.16.MT88.4 R20, [R204+0x6800] ;  /* 0x00680000cc14783b */ /* 0x000eee0000004200 */
[C---:B-1----:R-:W-:Y:S08]  /*5f00*/  HMMA.16816.F32.BF16 R108, R4.reuse, R16, R88 ;  /* 0x00000010046c723c */ /* 0x042ff00000041858 */
[C---:B------:R-:W-:Y:S01]  /*5f10*/  HMMA.16816.F32.BF16 R92, R4.reuse, R18, R84 ;  /* 0x00000012045c723c */ /* 0x040fe20000041854 */
[----:B------:R-:W1:Y:S07]  /*5f20*/  LDSM.16.MT88.4 R16, [R203+0x6800] ;  /* 0x00680000cb10783b */ /* 0x000e6e0000004200 */
[C---:B--2---:R-:W-:Y:S08]  /*5f30*/  HMMA.16816.F32.BF16 R88, R4.reuse, R8, R56 ;  /* 0x000000080458723c */ /* 0x044ff00000041838 */
[C---:B------:R-:W-:Y:S01]  /*5f40*/  HMMA.16816.F32.BF16 R84, R4.reuse, R10, R28 ;  /* 0x0000000a0454723c */ /* 0x040fe2000004181c */
[----:B------:R-:W2:Y:S04]  /*5f50*/  LDSM.16.MT88.4 R8, [R205+0x6800] ;  /* 0x00680000cd08783b */ /* 0x000ea80000004200 */
[----:B------:R-:W-:Y:S03]  /*5f60*/  LDSM.16.MT88.4 R28, [R205+0x7000] ;  /* 0x00700000cd1c783b */ /* 0x000fe60000004200 */
[C---:B---3--:R-:W-:Y:S08]  /*5f70*/  HMMA.16816.F32.BF16 R80, R4.reuse, R20, R52 ;  /* 0x000000140450723c */ /* 0x048ff00000041834 */
[C---:B------:R-:W-:Y:S01]  /*5f80*/  HMMA.16816.F32.BF16 R72, R4.reuse, R22, R44 ;  /* 0x000000160448723c */ /* 0x040fe2000004182c */
[----:B------:R-:W3:Y:S07]  /*5f90*/  LDSM.16.MT88.4 R20, [R202+0x3000] ;  /* 0x00300000ca14783b */ /* 0x000eee0000004200 */
[C---:B-1----:R-:W-:Y:S08]  /*5fa0*/  HMMA.16816.F32.BF16 R56, R4.reuse, R16, R40 ;  /* 0x000000100438723c */ /* 0x042ff00000041828 */
[C---:B------:R-:W-:Y:S01]  /*5fb0*/  HMMA.16816.F32.BF16 R48, R4.reuse, R18, R36 ;  /* 0x000000120430723c */ /* 0x040fe20000041824 */
[----:B------:R-:W1:Y:S07]  /*5fc0*/  LDSM.16.MT88.4 R16, [R204+0x3000] ;  /* 0x00300000cc10783b */ /* 0x000e6e0000004200 */
[C---:B--2---:R-:W-:Y:S01]  /*5fd0*/  HMMA.16816.F32.BF16 R40, R4.reuse, R8, R32 ;  /* 0x000000080428723c */ /* 0x044fe20000041820 */
[----:B------:R2:W-:Y:S07]  /*5fe0*/  MUFU.EX2 R35, R3 ;  /* 0x0000000300237308 */ /* 0x0005ee0000000800 */
[----:B------:R-:W-:Y:S01]  /*5ff0*/  HMMA.16816.F32.BF16 R36, R4, R10, R24 ;  /* 0x0000000a0424723c */ /* 0x000fe20000041818 */
[----:B------:R-:W4:Y:S04]  /*6000*/  LDSM.16.MT88.4 R8, [R203+0x3000] ;  /* 0x00300000cb08783b */ /* 0x000f280000004200 */
[----:B------:R-:W1:Y:S02]  /*6010*/  LDSM.16.MT88.4 R24, [R205+0x3000] ;  /* 0x00300000cd18783b */ /* 0x000e640000004200 */
[----:B------:R-:W-:-:S02]  /*6020*/  FFMA.FTZ R4, R156, c[0x0][0x2d0], -R0 ;  /* 0x0000b4009c047a23 */ /* 0x000fc40000010800 */
[----:B--2---:R-:W-:Y:S02]  /*6030*/  FFMA.FTZ R3, R161, c[0x0][0x2d0], -R2 ;  /* 0x0000b400a1037a23 */ /* 0x004fe40000010802 */
[----:B------:R2:W-:Y:S01]  /*6040*/  MUFU.EX2 R34, R4 ;  /* 0x0000000400227308 */ /* 0x0005e20000000800 */
[----:B------:R-:W-:Y:S02]  /*6050*/  FADD.FTZ R5, R120, R14 ;  /* 0x0000000e78057221 */ /* 0x000fe40000010000 */
[----:B------:R-:W-:-:S05]  /*6060*/  FFMA.FTZ R14, R169, c[0x0][0x2d0], -R2 ;  /* 0x0000b400a90e7a23 */ /* 0x000fca0000010802 */
[----:B------:R3:W-:Y:S01]  /*6070*/  MUFU.EX2 R144, R3 ;  /* 0x0000000300907308 */ /* 0x0007e20000000800 */
[----:B--2---:R-:W-:-:S07]  /*6080*/  FFMA.FTZ R4, R159, c[0x0][0x2d0], -R0 ;  /* 0x0000b4009f047a23 */ /* 0x004fce0000010800 */
[----:B------:R-:W-:Y:S01]  /*6090*/  MUFU.EX2 R246, R14 ;  /* 0x0000000e00f67308 */ /* 0x000fe20000000800 */
[----:B---3--:R-:W-:-:S07]  /*60a0*/  FFMA.FTZ R3, R162, c[0x0][0x2d0], -R2 ;  /* 0x0000b400a2037a23 */ /* 0x008fce0000010802 */
[----:B------:R2:W3:Y:S08]  /*60b0*/  MUFU.EX2 R70, R4 ;  /* 0x0000000400467308 */ /* 0x0004f00000000800 */
[----:B------:R1:W-:Y:S01]  /*60c0*/  MUFU.EX2 R145, R3 ;  /* 0x0000000300917308 */ /* 0x0003e20000000800 */
[----:B--2---:R-:W-:Y:S01]  /*60d0*/  FADD.FTZ R4, R121, R5 ;  /* 0x0000000579047221 */ /* 0x004fe20000010000 */
[----:B---3--:R-:W-:-:S03]  /*60e0*/  F2FP.BF16.PACK_AB R7, R70, R34 ;  /* 0x000000224607723e */ /* 0x008fc600000010ff */
[----:B------:R-:W-:Y:S01]  /*60f0*/  FADD.FTZ R32, R112, R4 ;  /* 0x0000000470207221 */ /* 0x000fe20000010000 */
[----:B------:R-:W-:Y:S01]  /*6100*/  F2FP.BF16.PACK_AB R4, R144, R35 ;  /* 0x000000239004723e */ /* 0x000fe200000010ff */
[----:B-1----:R-:W-:-:S04]  /*6110*/  FFMA.FTZ R3, R163, c[0x0][0x2d0], -R2 ;  /* 0x0000b400a3037a23 */ /* 0x002fc80000010802 */
[----:B------:R1:W2:Y:S02]  /*6120*/  MUFU.EX2 R146, R3 ;  /* 0x0000000300927308 */ /* 0x0002a40000000800 */
[----:B-1----:R-:W-:Y:S01]  /*6130*/  FFMA.FTZ R3, R158, c[0x0][0x2d0], -R0 ;  /* 0x0000b4009e037a23 */ /* 0x002fe20000010800 */
[----:B--2---:R-:W-:-:S05]  /*6140*/  F2FP.BF16.PACK_AB R6, R146, R145 ;  /* 0x000000919206723e */ /* 0x004fca00000010ff */
[----:B------:R1:W-:Y:S02]  /*6150*/  MUFU.EX2 R33, R3 ;  /* 0x0000000300217308 */ /* 0x0003e40000000800 */
[----:B-1----:R-:W-:-:S06]  /*6160*/  FFMA.FTZ R3, R157, c[0x0][0x2d0], -R0 ;  /* 0x0000b4009d037a23 */ /* 0x002fcc0000010800 */
[----:B------:R-:W1:Y:S02]  /*6170*/  MUFU.EX2 R69, R3 ;  /* 0x0000000300457308 */ /* 0x000e640000000800 */
[----:B-1----:R-:W-:Y:S01]  /*6180*/  F2FP.BF16.PACK_AB R5, R69, R33 ;  /* 0x000000214505723e */ /* 0x002fe200000010ff */
[----:B------:R-:W-:Y:S02]  /*6190*/  FADD.FTZ R3, R122, R13 ;  /* 0x0000000d7a037221 */ /* 0x000fe40000010000 */
[--C-:B------:R-:W-:Y:S01]  /*61a0*/  FFMA.FTZ R13, R168, c[0x0][0x2d0], -R2.reuse ;  /* 0x0000b400a80d7a23 */ /* 0x100fe20000010802 */
[----:B------:R-:W-:Y:S01]  /*61b0*/  LDSM.16.MT88.4 R120, [R204+0x3800] ;  /* 0x00380000cc78783b */ /* 0x000fe20000004200 */
[----:B------:R-:W-:Y:S02]  /*61c0*/  FFMA.FTZ R2, R167, c[0x0][0x2d0], -R2 ;  /* 0x0000b400a7027a23 */ /* 0x000fe40000010802 */
[----:B------:R-:W-:Y:S01]  /*61d0*/  HMMA.16816.F32.BF16 R132, R4, R20, R132 ;  /* 0x000000140484723c */ /* 0x000fe20000041884 */
[----:B------:R-:W-:-:S04]  /*61e0*/  FADD.FTZ R3, R113, R3 ;  /* 0x0000000371037221 */ /* 0x000fc80000010000 */
[----:B------:R-:W-:-:S03]  /*61f0*/  FADD.FTZ R3, R114, R3 ;  /* 0x0000000372037221 */ /* 0x000fc60000010000 */
[----:B------:R-:W-:Y:S01]  /*6200*/  HMMA.16816.F32.BF16 R44, R4, R22, R60 ;  /* 0x00000016042c723c */ /* 0x000fe2000004183c */
[----:B------:R-:W1:Y:S01]  /*6210*/  LDSM.16.MT88.4 R20, [R202+0x7000] ;  /* 0x00700000ca14783b */ /* 0x000e620000004200 */
[----:B------:R-:W-:-:S03]  /*6220*/  FADD.FTZ R3, R115, R3 ;  /* 0x0000000373037221 */ /* 0x000fc60000010000 */
[----:B------:R-:W-:Y:S01]  /*6230*/  LDSM.16.MT88.4 R112, [R203+0x3800] ;  /* 0x00380000cb70783b */ /* 0x000fe20000004200 */
[----:B------:R-:W-:Y:S02]  /*6240*/  FADD.FTZ R3, R231, R3 ;  /* 0x00000003e7037221 */ /* 0x000fe40000010000 */
[C---:B------:R-:W-:Y:S08]  /*6250*/  HMMA.16816.F32.BF16 R124, R4.reuse, R16, R124 ;  /* 0x00000010047c723c */ /* 0x040ff0000004187c */
[C---:B------:R-:W-:Y:S01]  /*6260*/  HMMA.16816.F32.BF16 R52, R4.reuse, R18, R64 ;  /* 0x000000120434723c */ /* 0x040fe20000041840 */
[----:B------:R-:W2:Y:S07]  /*6270*/  LDSM.16.MT88.4 R16, [R204+0x7000] ;  /* 0x00700000cc10783b */ /* 0x000eae0000004200 */
[C---:B----4-:R-:W-:Y:S08]  /*6280*/  HMMA.16816.F32.BF16 R116, R4.reuse, R8, R116 ;  /* 0x000000080474723c */ /* 0x050ff00000041874 */
[C---:B------:R-:W-:Y:S01]  /*6290*/  HMMA.16816.F32.BF16 R60, R4.reuse, R10, R76 ;  /* 0x0000000a043c723c */ /* 0x040fe2000004184c */
[----:B------:R-:W3:Y:S07]  /*62a0*/  LDSM.16.MT88.4 R8, [R203+0x7000] ;  /* 0x00700000cb08783b */ /* 0x000eee0000004200 */
[C---:B------:R-:W-:Y:S08]  /*62b0*/  HMMA.16816.F32.BF16 R108, R4.reuse, R24, R108 ;  /* 0x00000018046c723c */ /* 0x040ff0000004186c */
[C---:B-1----:R-:W-:Y:S01]  /*62c0*/  HMMA.16816.F32.BF16 R100, R4.reuse, R20, R88 ;  /* 0x000000140464723c */ /* 0x042fe20000041858 */
[----:B------:R-:W1:Y:S01]  /*62d0*/  MUFU.EX2 R20, R15 ;  /* 0x0000000f00147308 */ /* 0x000e620000000800 */
[----:B------:R-:W4:Y:S06]  /*62e0*/  LDSM.16.MT88.4 R88, [R204+0x7800] ;  /* 0x00780000cc58783b */ /* 0x000f2c0000004200 */
[C---:B------:R-:W-:Y:S01]  /*62f0*/  HMMA.16816.F32.BF16 R24, R4.reuse, R26, R92 ;  /* 0x0000001a0418723c */ /* 0x040fe2000004185c */
[----:B------:R1:W-:Y:S07]  /*6300*/  MUFU.EX2 R15, R2 ;  /* 0x00000002000f7308 */ /* 0x0003ee0000000800 */
[C---:B--2---:R-:W-:Y:S01]  /*6310*/  HMMA.16816.F32.BF16 R92, R4.reuse, R16, R80 ;  /* 0x00000010045c723c */ /* 0x044fe20000041850 */
[----:B------:R-:W2:Y:S01]  /*6320*/  MUFU.EX2 R21, R13 ;  /* 0x0000000d00157308 */ /* 0x000ea20000000800 */
[----:B------:R-:W-:Y:S06]  /*6330*/  LDSM.16.MT88.4 R80, [R203+0x7800] ;  /* 0x00780000cb50783b */ /* 0x000fec0000004200 */
[----:B------:R-:W-:Y:S01]  /*6340*/  HMMA.16816.F32.BF16 R84, R4, R22, R84 ;  /* 0x000000160454723c */ /* 0x000fe20000041854 */
[----:B-1----:R-:W-:-:S04]  /*6350*/  FFMA.FTZ R2, R164, c[0x0][0x2d0], -R0 ;  /* 0x0000b400a4027a23 */ /* 0x002fc80000010800 */
[----:B------:R1:W-:Y:S03]  /*6360*/  MUFU.EX2 R14, R2 ;  /* 0x00000002000e7308 */ /* 0x0003e60000000800 */
[C---:B------:R-:W-:Y:S07]  /*6370*/  HMMA.16816.F32.BF16 R16, R4.reuse, R18, R72 ;  /* 0x000000120410723c */ /* 0x040fee0000041848 */
[----:B------:R-:W-:Y:S01]  /*6380*/  F2FP.BF16.PACK_AB R72, R246, R20 ;  /* 0x00000014f648723e */ /* 0x000fe200000010ff */
[----:B---3--:R-:W-:Y:S01]  /*6390*/  HMMA.16816.F32.BF16 R56, R4, R8, R56 ;  /* 0x000000080438723c */ /* 0x008fe20000041838 */
[----:B--2---:R-:W-:Y:S01]  /*63a0*/  F2FP.BF16.PACK_AB R74, R15, R21 ;  /* 0x000000150f4a723e */ /* 0x004fe200000010ff */
[----:B-1----:R-:W-:-:S06]  /*63b0*/  FFMA.FTZ R2, R165, c[0x0][0x2d0], -R0 ;  /* 0x0000b400a5027a23 */ /* 0x002fcc0000010800 */
[C---:B------:R-:W-:Y:S01]  /*63c0*/  HMMA.16816.F32.BF16 R48, R4.reuse, R10, R48 ;  /* 0x0000000a0430723c */ /* 0x040fe20000041830 */
[----:B------:R1:W2:Y:S01]  /*63d0*/  MUFU.EX2 R13, R2 ;  /* 0x00000002000d7308 */ /* 0x0002a20000000800 */
[----:B------:R-:W-:Y:S06]  /*63e0*/  LDSM.16.MT88.4 R8, [R205+0x7800] ;  /* 0x00780000cd08783b */ /* 0x000fec0000004200 */
[C---:B------:R-:W-:Y:S08]  /*63f0*/  HMMA.16816.F32.BF16 R40, R4.reuse, R28, R40 ;  /* 0x0000001c0428723c */ /* 0x040ff00000041828 */
[----:B------:R-:W-:Y:S01]  /*6400*/  HMMA.16816.F32.BF16 R36, R4, R30, R36 ;  /* 0x0000001e0424723c */ /* 0x000fe20000041824 */
[----:B-1----:R-:W-:Y:S01]  /*6410*/  FFMA.FTZ R2, R166, c[0x0][0x2d0], -R0 ;  /* 0x0000b400a6027a23 */ /* 0x002fe20000010800 */
[----:B--2---:R-:W-:-:S03]  /*6420*/  F2FP.BF16.PACK_AB R73, R13, R14 ;  /* 0x0000000e0d49723e */ /* 0x004fc600000010ff */
[----:B------:R1:W-:Y:S02]  /*6430*/  MUFU.EX2 R7, R2 ;  /* 0x0000000200077308 */ /* 0x0003e40000000800 */
[----:B------:R-:W-:-:S04]  /*6440*/  @P4 IMAD.HI.U32 R4, R235, c[0x0][0x2c8], RZ ;  /* 0x0000b200eb044a27 */ /* 0x000fc800078e00ff */
[----:B-1----:R-:W-:Y:S02]  /*6450*/  FFMA.FTZ R2, R171, c[0x0][0x2d0], -R0 ;  /* 0x0000b400ab027a23 */ /* 0x002fe40000010800 */
[----:B------:R-:W-:Y:S02]  /*6460*/  FADD.FTZ R0, R228, R32 ;  /* 0x00000020e4007221 */ /* 0x000fe40000010000 */
[----:B------:R1:W2:Y:S02]  /*6470*/  MUFU.EX2 R6, R2 ;  /* 0x0000000200067308 */ /* 0x0002a40000000800 */
[----:B------:R-:W-:-:S04]  /*6480*/  FADD.FTZ R0, R230, R0 ;  /* 0x00000000e6007221 */ /* 0x000fc80000010000 */
[----:B------:R-:W-:-:S04]  /*6490*/  FADD.FTZ R0, R229, R0 ;  /* 0x00000000e5007221 */ /* 0x000fc80000010000 */
[----:B------:R-:W-:-:S04]  /*64a0*/  FADD.FTZ R0, R96, R0 ;  /* 0x0000000060007221 */ /* 0x000fc80000010000 */
[----:B------:R-:W-:Y:S02]  /*64b0*/  FADD.FTZ R0, R149, R0 ;  /* 0x0000000095007221 */ /* 0x000fe40000010000 */
[----:B-1----:R-:W-:Y:S01]  /*64c0*/  FADD.FTZ R2, R97, R3 ;  /* 0x0000000361027221 */ /* 0x002fe20000010000 */
[----:B--2---:R-:W-:-:S03]  /*64d0*/  F2FP.BF16.PACK_AB R75, R6, R7 ;  /* 0x00000007064b723e */ /* 0x004fc600000010ff */
[----:B------:R-:W-:Y:S02]  /*64e0*/  FADD.FTZ R2, R98, R2 ;  /* 0x0000000262027221 */ /* 0x000fe40000010000 */
[----:B------:R-:W1:Y:S02]  /*64f0*/  LDSM.16.MT88.4 R96, [R202+0x7800] ;  /* 0x00780000ca60783b */ /* 0x000e640000004200 */
[----:B------:R-:W-:Y:S01]  /*6500*/  FADD.FTZ R3, R153, R2 ;  /* 0x0000000299037221 */ /* 0x000fe20000010000 */
[----:B----4-:R-:W-:Y:S01]  /*6510*/  HMMA.16816.F32.BF16 R92, R72, R88, R92 ;  /* 0x00000058485c723c */ /* 0x010fe2000004185c */
[----:B------:R-:W-:Y:S01]  /*6520*/  FADD.FTZ R2, R147, R0 ;  /* 0x0000000093027221 */ /* 0x000fe20000010000 */
[----:B------:R-:W-:Y:S01]  /*6530*/  MOV R0, R235 ;  /* 0x000000eb00007202 */ /* 0x000fe20000000f00 */
[----:B------:R-:W-:Y:S01]  /*6540*/  FADD.FTZ R3, R152, R3 ;  /* 0x0000000398037221 */ /* 0x000fe20000010000 */
[----:B------:R-:W-:Y:S01]  /*6550*/  @P4 SHF.R.U32.HI R0, RZ, c[0x0][0x2cc], R4 ;  /* 0x0000b300ff004a19 */ /* 0x000fe20000011604 */
[----:B------:R-:W-:-:S02]  /*6560*/  FADD.FTZ R2, R148, R2 ;  /* 0x0000000294027221 */ /* 0x000fc40000010000 */
[----:B------:R-:W-:Y:S01]  /*6570*/  FADD.FTZ R3, R35, R3 ;  /* 0x0000000323037221 */ /* 0x000fe20000010000 */
[----:B------:R-:W-:Y:S01]  /*6580*/  IADD3 R0, R0, -c[0x0][0x168], R233 ;  /* 0x80005a0000007a10 */ /* 0x000fe20007ffe0e9 */
[----:B------:R-:W-:Y:S01]  /*6590*/  FADD.FTZ R2, R33, R2 ;  /* 0x0000000221027221 */ /* 0x000fe20000010000 */
[C---:B------:R-:W-:Y:S01]  /*65a0*/  HMMA.16816.F32.BF16 R88, R72.reuse, R90, R16 ;  /* 0x0000005a4858723c */ /* 0x040fe20000041810 */
[----:B------:R-:W-:Y:S01]  /*65b0*/  FADD.FTZ R3, R144, R3 ;  /* 0x0000000390037221 */ /* 0x000fe20000010000 */
[----:B------:R-:W-:Y:S01]  /*65c0*/  SHF.R.S32.HI R5, RZ, 0x1f, R0 ;  /* 0x0000001fff057819 */ /* 0x000fe20000011400 */
[----:B------:R-:W-:Y:S02]  /*65d0*/  FADD.FTZ R2, R69, R2 ;  /* 0x0000000245027221 */ /* 0x000fe40000010000 */
[----:B------:R-:W-:Y:S01]  /*65e0*/  FADD.FTZ R4, R145, R3 ;  /* 0x0000000391047221 */ /* 0x000fe20000010000 */
[----:B------:R-:W-:Y:S01]  /*65f0*/  LEA.HI R5, R5, R0, RZ, 0x7 ;  /* 0x0000000005057211 */ /* 0x000fe200078f38ff */
[----:B------:R-:W-:Y:S01]  /*6600*/  FADD.FTZ R3, R34, R2 ;  /* 0x0000000222037221 */ /* 0x000fe20000010000 */
[----:B------:R-:W-:Y:S01]  /*6610*/  HMMA.16816.F32.BF16 R132, R72, R128, R132 ;  /* 0x000000804884723c */ /* 0x000fe20000041884 */
[----:B------:R-:W-:-:S02]  /*6620*/  FADD.FTZ R2, R146, R4 ;  /* 0x0000000492027221 */ /* 0x000fc40000010000 */
[----:B------:R-:W-:Y:S01]  /*6630*/  FADD.FTZ R0, R70, R3 ;  /* 0x0000000346007221 */ /* 0x000fe20000010000 */
[----:B------:R-:W-:Y:S01]  /*6640*/  SHF.R.S32.HI R3, RZ, 0x7, R5 ;  /* 0x00000007ff037819 */ /* 0x000fe20000011405 */
[----:B------:R-:W-:Y:S02]  /*6650*/  FADD.FTZ R2, R20, R2 ;  /* 0x0000000214027221 */ /* 0x000fe40000010000 */
[----:B------:R-:W-:Y:S01]  /*6660*/  FADD.FTZ R0, R14, R0 ;  /* 0x000000000e007221 */ /* 0x000fe20000010000 */
[----:B-----5:R-:W-:Y:S01]  /*6670*/  IMNMX R16, R234, R3, !PT ;  /* 0x00000003ea107217 */ /* 0x020fe20007800200 */
[----:B------:R-:W-:Y:S01]  /*6680*/  FADD.FTZ R246, R246, R2 ;  /* 0x00000002f6f67221 */ /* 0x000fe20000010000 */
[----:B------:R-:W-:Y:S01]  /*6690*/  HMMA.16816.F32.BF16 R124, R72, R120, R124 ;  /* 0x00000078487c723c */ /* 0x000fe2000004187c */
[----:B------:R-:W-:Y:S01]  /*66a0*/  FADD.FTZ R0, R13, R0 ;  /* 0x000000000d007221 */ /* 0x000fe20000010000 */
[----:B------:R-:W-:Y:S01]  /*66b0*/  ISETP.GE.AND P0, PT, R232, R16, PT ;  /* 0x00000010e800720c */ /* 0x000fe20003f06270 */
[----:B------:R2:W-:Y:S01]  /*66c0*/  STL [R1+0xc], R16 ;  /* 0x00000c1001007387 */ /* 0x0005e20000100800 */
[----:B------:R-:W-:-:S02]  /*66d0*/  FADD.FTZ R246, R21, R246 ;  /* 0x000000f615f67221 */ /* 0x000fc40000010000 */
[----:B------:R-:W-:Y:S02]  /*66e0*/  FADD.FTZ R0, R7, R0 ;  /* 0x0000000007007221 */ /* 0x000fe40000010000 */
[----:B------:R-:W-:Y:S01]  /*66f0*/  HMMA.16816.F32.BF16 R116, R72, R112, R116 ;  /* 0x000000704874723c */ /* 0x000fe20000041874 */
[----:B------:R-:W-:Y:S02]  /*6700*/  FADD.FTZ R246, R15, R246 ;  /* 0x000000f60ff67221 */ /* 0x000fe40000010000 */
[----:B------:R-:W-:-:S05]  /*6710*/  FADD.FTZ R0, R6, R0 ;  /* 0x0000000006007221 */ /* 0x000fca0000010000 */
[----:B------:R2:W-:Y:S01]  /*6720*/  STL [R1], R0 ;  /* 0x0000000001007387 */ /* 0x0005e20000100800 */
[C---:B-1----:R-:W-:Y:S08]  /*6730*/  HMMA.16816.F32.BF16 R100, R72.reuse, R96, R100 ;  /* 0x000000604864723c */ /* 0x042ff00000041864 */
        /* <DEDUP_REMOVED lines=9> */
[----:B------:R-:W-:Y:S01]  /*67d0*/  HMMA.16816.F32.BF16 R72, R72, R10, R36 ;  /* 0x0000000a4848723c */ /* 0x000fe20000041824 */
[----:B------:R-:W-:Y:S01]  /*67e0*/  @!UPT UIADD3 URZ, URZ, URZ, URZ ;  /* 0x0000003f3f3ff290 */ /* 0x000fe2000fffe03f */
[----:B------:R-:W-:Y:S11]  /*67f0*/  @!P0 BRA `(.L_x_81) ;  /* 0x00004d5000008947 */ /* 0x000ff60003800000 */
[----:B--2---:R-:W-:Y:S02]  /*6800*/  MOV R70, R12 ;  /* 0x0000000c00467202 */ /* 0x004fe40000000f00 */
[----:B------:R-:W-:-:S02]  /*6810*/  MOV R69, R68 ;  /* 0x0000004400457202 */ /* 0x000fc40000000f00 */
[----:B------:R-:W-:-:S07]  /*6820*/  MOV R240, R232 ;  /* 0x000000e800f07202 */ /* 0x000fce0000000f00 */
.L_x_92:
[----:B------:R-:W2:Y:S01]  /*6830*/  LDL R0, [R1+0x4] ;  /* 0x0000040001007983 */ /* 0x000ea20000100800 */
[----:B------:R-:W-:Y:S04]  /*6840*/  DEPBAR.LE SB0, 0x0 ;  /* 0x000080000000791a */ /* 0x000fe80000000000 */
[----:B------:R-:W-:Y:S01]  /*6850*/  WARPSYNC 0xffffffff ;  /* 0xffffffff00007948 */ /* 0x000fe20003800000 */
[----:B------:R-:W-:Y:S06]  /*6860*/  BAR.SYNC.DEFER_BLOCKING 0x0 ;  /* 0x0000000000007b1d */ /* 0x000fec0000010000 */
[----:B------:R1:W3:Y:S01]  /*6870*/  LDSM.16.M88.4 R8, [R71] ;  /* 0x000000004708783b */ /* 0x0002e20000000200 */
[----:B------:R-:W-:Y:S03]  /*6880*/  BSSY B0, `(.L_x_82) ;  /* 0x0000058000007945 */ /* 0x000fe60003800000 */
[----:B------:R1:W4:Y:S04]  /*6890*/  LDSM.16.M88.4 R16, [R71+0x800] ;  /* 0x000800004710783b */ /* 0x0003280000000200 */
[----:B------:R1:W1:Y:S04]  /*68a0*/  LDSM.16.M88.4 R24, [R71+0x1000] ;  /* 0x001000004718783b */ /* 0x0002680000000200 */
[----:B------:R1:W1:Y:S04]  /*68b0*/  LDSM.16.M88.4 R32, [R71+0x1800] ;  /* 0x001800004720783b */ /* 0x0002680000000200 */
[----:B------:R1:W1:Y:S04]  /*68c0*/  LDSM.16.M88.4 R40, [R71+0x2000] ;  /* 0x002000004728783b */ /* 0x0002680000000200 */
        /* <DEDUP_REMOVED lines=8> */
[----:B------:R1:W1:Y:S04]  /*6950*/  LDSM.16.M88.4 R164, [R220] ;  /* 0x00000000dca4783b */ /* 0x0002680000000200 */
[----:B------:R1:W1:Y:S04]  /*6960*/  LDSM.16.M88.4 R168, [R221] ;  /* 0x00000000dda8783b */ /* 0x0002680000000200 */
[----:B------:R1:W1:Y:S01]  /*6970*/  LDSM.16.M88.4 R172, [R222] ;  /* 0x00000000deac783b */ /* 0x0002620000000200 */
[----:B--2---:R-:W-:Y:S11]  /*6980*/  ISETP.GT.AND P0, PT, R0, R240, PT ;  /* 0x000000f00000720c */ /* 0x004ff60003f04270 */
[----:B------:R-:W-:Y:S02]  /*6990*/  @!UPT UIADD3 URZ, URZ, URZ, URZ ;  /* 0x0000003f3f3ff290 */ /* 0x000fe4000fffe03f */
[----:B------:R-:W-:-:S05]  /*69a0*/  @P0 BRA `(.L_x_83) ;  /* 0x0000045000000947 */ /* 0x000fca0003800000 */
[----:B-1-34-:R-:W-:Y:S01]  /*69b0*/  IMAD.WIDE.U32 R2, R239, c[0x0][0x208], RZ ;  /* 0x00008200ef027a25 */ /* 0x01afe200078e00ff */
[----:B------:R-:W-:Y:S01]  /*69c0*/  SHF.R.S32.HI R0, RZ, 0x1f, R239 ;  /* 0x0000001fff007819 */ /* 0x000fe200000114ef */
[----:B------:R-:W2:Y:S02]  /*69d0*/  LDL.64 R6, [R1+0x28] ;  /* 0x0000280001067983 */ /* 0x000ea40000100a00 */
[----:B------:R-:W-:Y:S02]  /*69e0*/  IMAD.SHL.U32 R21, R242, 0x2, RZ ;  /* 0x00000002f2157824 */ /* 0x000fe400078e00ff */
[----:B------:R-:W-:Y:S02]  /*69f0*/  IMAD R0, R0, c[0x0][0x208], RZ ;  /* 0x0000820000007a24 */ /* 0x000fe400078e02ff */
[----:B------:R-:W3:Y:S01]  /*6a00*/  LDL R5, [R1+0x38] ;  /* 0x0000380001057983 */ /* 0x000ee20000100800 */
[----:B------:R-:W-:Y:S02]  /*6a10*/  IMAD.SHL.U32 R20, R241, 0x2, RZ ;  /* 0x00000002f1147824 */ /* 0x000fe400078e00ff */
[----:B------:R-:W-:Y:S04]  /*6a20*/  IMAD R0, R239, c[0x0][0x20c], R0 ;  /* 0x00008300ef007a24 */ /* 0x000fe800078e0200 */
[----:B------:R-:W-:Y:S01]  /*6a30*/  IMAD.IADD R3, R3, 0x1, R0 ;  /* 0x0000000103037824 */ /* 0x000fe200078e0200 */
[----:B------:R-:W-:Y:S03]  /*6a40*/  SHF.R.S32.HI R0, RZ, 0x1f, R238 ;  /* 0x0000001fff007819 */ /* 0x000fe600000114ee */
[----:B------:R-:W-:Y:S04]  /*6a50*/  IMAD.WIDE.U32 R2, R238, c[0x0][0x218], R2 ;  /* 0x00008600ee027a25 */ /* 0x000fe800078e0002 */
[----:B------:R-:W-:Y:S04]  /*6a60*/  IMAD R4, R0, c[0x0][0x218], RZ ;  /* 0x0000860000047a24 */ /* 0x000fe800078e02ff */
[----:B------:R-:W-:Y:S01]  /*6a70*/  IMAD R4, R238, c[0x0][0x21c], R4 ;  /* 0x00008700ee047a24 */ /* 0x000fe200078e0204 */
[----:B--2---:R-:W-:Y:S02]  /*6a80*/  IADD3 R0, P0, R6, R2, RZ ;  /* 0x0000000206007210 */ /* 0x004fe40007f1e0ff */
[----:B------:R-:W-:Y:S02]  /*6a90*/  SHF.R.S32.HI R6, RZ, 0x1f, R242 ;  /* 0x0000001fff067819 */ /* 0x000fe400000114f2 */
[----:B---3--:R-:W-:Y:S02]  /*6aa0*/  IADD3.X R2, R5, R3, R4, P0, !PT ;  /* 0x0000000305027210 */ /* 0x008fe400007fe404 */
[C---:B------:R-:W-:Y:S02]  /*6ab0*/  LEA R4, P0, R0.reuse, c[0x0][0x1f8], 0x1 ;  /* 0x00007e0000047a11 */ /* 0x040fe400078008ff */
[----:B------:R-:W-:Y:S02]  /*6ac0*/  SHF.R.S32.HI R5, RZ, 0x1f, R241 ;  /* 0x0000001fff057819 */ /* 0x000fe400000114f1 */
[----:B------:R-:W-:Y:S02]  /*6ad0*/  LEA.HI.X R0, R0, c[0x0][0x1fc], R2, 0x1, P0 ;  /* 0x00007f0000007a11 */ /* 0x000fe400000f0c02 */
[----:B------:R-:W-:Y:S02]  /*6ae0*/  SHF.L.U64.HI R6, R242, 0x1, R6 ;  /* 0x00000001f2067819 */ /* 0x000fe40000010206 */
[----:B------:R-:W-:Y:S01]  /*6af0*/  SHF.L.U64.HI R5, R241, 0x1, R5 ;  /* 0x00000001f1057819 */ /* 0x000fe20000010205 */
[----:B------:R-:W-:-:S05]  /*6b00*/  BRA.DIV ~URZ, `(.L_x_84) ;  /* 0x0000b9327f007947 */ /* 0x000fca000b800000 */
[----:B------:R1:W2:Y:S02]  /*6b10*/  SHFL.IDX PT, R7, R0, RZ, 0x181f ;  /* 0x00181fff00077589 */ /* 0x0002a400000e0000 */
.L_x_119:
[----:B------:R-:W-:-:S05]  /*6b20*/  BRA.DIV ~URZ, `(.L_x_85) ;  /* 0x0000b9827f007947 */ /* 0x000fca000b800000 */
[----:B------:R-:W3:Y:S01]  /*6b30*/  SHFL.IDX PT, R14, R4, RZ, 0x181f ;  /* 0x00181fff040e7589 */ /* 0x000ee200000e0000 */
[----:B------:R-:W-:Y:S02]  /*6b40*/  ISETP.GE.AND P2, PT, R241, c[0x0][0x1d4], PT ;  /* 0x00007500f1007a0c */ /* 0x000fe40003f46270 */
[CC--:B---3--:R-:W-:Y:S02]  /*6b50*/  IADD3 R2, P0, R14.reuse, R20.reuse, RZ ;  /* 0x000000140e027210 */ /* 0x0c8fe40007f1e0ff */
[-C--:B------:R-:W-:Y:S03]  /*6b60*/  IADD3 R14, P5, R14, R21.reuse, RZ ;  /* 0x000000150e0e7210 */ /* 0x080fe60007fbe0ff */
[C-C-:B--2---:R-:W-:Y:S01]  /*6b70*/  IMAD.X R3, R7.reuse, 0x1, R5.reuse, P0 ;  /* 0x0000000107037824 */ /* 0x144fe200000e0605 */
[----:B------:R-:W-:Y:S01]  /*6b80*/  ISETP.GE.AND P0, PT, R242, c[0x0][0x1d4], PT ;  /* 0x00007500f2007a0c */ /* 0x000fe20003f06270 */
[--C-:B------:R-:W-:Y:S02]  /*6b90*/  IMAD.X R15, R7, 0x1, R6.reuse, P5 ;  /* 0x00000001070f7824 */ /* 0x100fe400028e0606 */
[----:B------:R-:W-:Y:S04]  /*6ba0*/  SHFL.IDX PT, R7, R4, 0x2, 0x181f ;  /* 0x00581f0004077f89 */ /* 0x000fe800000e0000 */
[----:B------:R-:W-:Y:S01]  /*6bb0*/  @!PT LDS RZ, [RZ] ;  /* 0x00000000fffff984 */ /* 0x000fe20000000800 */
[----:B------:R2:W-:Y:S06]  /*6bc0*/  LDGSTS.E.BYPASS.LTC128B.128 [R227+0x100], [R2.64], !P2 ;  /* 0x0010000002e37fae */ /* 0x0005ec000d101d46 */
[----:B------:R3:W-:Y:S04]  /*6bd0*/  LDGSTS.E.BYPASS.LTC128B.128 [R227+0x4100], [R14.64], !P0 ;  /* 0x041000000ee37fae */ /* 0x0007e8000c101d46 */
[----:B--2---:R-:W2:Y:S04]  /*6be0*/  SHFL.IDX PT, R2, R4, 0x1, 0x181f ;  /* 0x00381f0004027f89 */ /* 0x004ea800000e0000 */
[----:B------:R-:W4:Y:S04]  /*6bf0*/  SHFL.IDX PT, R3, R0, 0x1, 0x181f ;  /* 0x00381f0000037f89 */ /* 0x000f2800000e0000 */
[----:B------:R-:W-:Y:S01]  /*6c00*/  SHFL.IDX PT, R4, R4, 0x3, 0x181f ;  /* 0x00781f0004047f89 */ /* 0x000fe200000e0000 */
[CC--:B--2---:R-:W-:Y:S02]  /*6c10*/  IADD3 R12, P6, R2.reuse, R20.reuse, RZ ;  /* 0x00000014020c7210 */ /* 0x0c4fe40007fde0ff */
[-C--:B------:R-:W-:Y:S03]  /*6c20*/  IADD3 R2, P5, R2, R21.reuse, RZ ;  /* 0x0000001502027210 */ /* 0x080fe60007fbe0ff */
[C-C-:B----4-:R-:W-:Y:S02]  /*6c30*/  IMAD.X R13, R3.reuse, 0x1, R5.reuse, P6 ;  /* 0x00000001030d7824 */ /* 0x150fe400030e0605 */
[--C-:B------:R-:W-:Y:S03]  /*6c40*/  IMAD.X R3, R3, 0x1, R6.reuse, P5 ;  /* 0x0000000103037824 */ /* 0x100fe600028e0606 */
[----:B------:R2:W-:Y:S04]  /*6c50*/  LDGSTS.E.BYPASS.LTC128B.128 [R227+0x1100], [R12.64], !P2 ;  /* 0x011000000ce37fae */ /* 0x0005e8000d101d46 */
[----:B------:R4:W-:Y:S04]  /*6c60*/  LDGSTS.E.BYPASS.LTC128B.128 [R227+0x5100], [R2.64], !P0 ;  /* 0x0510000002e37fae */ /* 0x0009e8000c101d46 */
[----:B--2---:R-:W2:Y:S04]  /*6c70*/  SHFL.IDX PT, R12, R0, 0x2, 0x181f ;  /* 0x00581f00000c7f89 */ /* 0x004ea800000e0000 */
[----:B-1----:R-:W1:Y:S01]  /*6c80*/  SHFL.IDX PT, R0, R0, 0x3, 0x181f ;  /* 0x00781f0000007f89 */ /* 0x002e6200000e0000 */
[C---:B----4-:R-:W-:Y:S05]  /*6c90*/  IADD3 R2, P5, R7.reuse, R20, RZ ;  /* 0x0000001407027210 */ /* 0x050fea0007fbe0ff */
[C---:B--2---:R-:W-:Y:S05]  /*6ca0*/  IMAD.X R3, R12.reuse, 0x1, R5, P5 ;  /* 0x000000010c037824 */ /* 0x044fea00028e0605 */
[----:B------:R2:W-:Y:S02]  /*6cb0*/  LDGSTS.E.BYPASS.LTC128B.128 [R227+0x2100], [R2.64], !P2 ;  /* 0x0210000002e37fae */ /* 0x0005e4000d101d46 */
[----:B--2---:R-:W-:Y:S02]  /*6cc0*/  IADD3 R2, P5, R7, R21, RZ ;  /* 0x0000001507027210 */ /* 0x004fe40007fbe0ff */
[----:B------:R-:W-:Y:S03]  /*6cd0*/  SEL R7, RZ, 0x10, P2 ;  /* 0x00000010ff077807 */ /* 0x000fe60001000000 */
[----:B------:R-:W-:Y:S01]  /*6ce0*/  IMAD.X R3, R12, 0x1, R6, P5 ;  /* 0x000000010c037824 */ /* 0x000fe200028e0606 */
[----:B------:R-:W-:Y:S04]  /*6cf0*/  SEL R12, RZ, 0x10, P0 ;  /* 0x00000010ff0c7807 */ /* 0x000fe80000000000 */
[----:B------:R3:W-:Y:S03]  /*6d00*/  LDGSTS.E.BYPASS.LTC128B.128 [R227+0x6100], [R2.64], !P0 ;  /* 0x0610000002e37fae */ /* 0x0007e6000c101d46 */
.L_x_120:
[C---:B-1----:R-:W-:Y:S02]  /*6d10*/  ISETP.NE.U32.AND P5, PT, R7.reuse, RZ, PT ;  /* 0x000000ff0700720c */ /* 0x042fe40003fa5070 */
[----:B------:R-:W-:Y:S04]  /*6d20*/  IADD3 R7, -R7, 0x10, RZ ;  /* 0x0000001007077810 */ /* 0x000fe80007ffe1ff */
[----:B------:R-:W-:Y:S04]  /*6d30*/  LOP3.LUT R7, R7, 0xf, RZ, 0xc0, !PT ;  /* 0x0000000f07077812 */ /* 0x000fe800078ec0ff */
[----:B---3--:R-:W-:Y:S04]  /*6d40*/  IADD3 R2, P2, P0, R7, R4, R20 ;  /* 0x0000000407027210 */ /* 0x008fe8000785e014 */
[----:B------:R-:W-:Y:S05]  /*6d50*/  IADD3.X R3, RZ, R0, R5, P2, P0 ;  /* 0x00000000ff037210 */ /* 0x000fea00017e0405 */
[----:B------:R-:W-:Y:S01]  /*6d60*/  @!PT LDS RZ, [RZ] ;  /* 0x00000000fffff984 */ /* 0x000fe20000000800 */
[----:B------:R-:W-:Y:S01]  /*6d70*/  @!PT LDS RZ, [RZ] ;  /* 0x00000000fffff984 */ /* 0x000fe20000000800 */
[----:B------:R-:W-:Y:S01]  /*6d80*/  @!PT LDS RZ, [RZ] ;  /* 0x00000000fffff984 */ /* 0x000fe20000000800 */
[----:B------:R1:W-:Y:S01]  /*6d90*/  LDGSTS.E.BYPASS.LTC128B.128.ZFILL [R227+0x3100], [R2.64], P5 ;  /* 0x0310000002e37fae */ /* 0x0003e2000a941d46 */
[C---:B------:R-:W-:Y:S02]  /*6da0*/  ISETP.NE.U32.AND P5, PT, R12.reuse, RZ, PT ;  /* 0x000000ff0c00720c */ /* 0x040fe40003fa5070 */
[----:B------:R-:W-:Y:S04]  /*6db0*/  IADD3 R12, -R12, 0x10, RZ ;  /* 0x000000100c0c7810 */ /* 0x000fe80007ffe1ff */
[----:B------:R-:W-:Y:S04]  /*6dc0*/  LOP3.LUT R12, R12, 0xf, RZ, 0xc0, !PT ;  /* 0x0000000f0c0c7812 */ /* 0x000fe800078ec0ff */
[----:B-1----:R-:W-:Y:S04]  /*6dd0*/  IADD3 R2, P2, P0, R12, R4, R21 ;  /* 0x000000040c027210 */ /* 0x002fe8000785e015 */
[----:B------:R-:W-:Y:S05]  /*6de0*/  IADD3.X R3, RZ, R0, R6, P2, P0 ;  /* 0x00000000ff037210 */ /* 0x000fea00017e0406 */
[----:B------:R1:W-:Y:S04]  /*6df0*/  LDGSTS.E.BYPASS.LTC128B.128.ZFILL [R227+0x7100], [R2.64], P5 ;  /* 0x0710000002e37fae */ /* 0x0003e8000a941d46 */
.L_x_83:
[----:B-1-34-:R-:W-:Y:S05]  /*6e00*/  BSYNC B0 ;  /* 0x0000000000007941 */ /* 0x01afea0003800000 */
.L_x_82:
[----:B------:R-:W0:Y:S01]  /*6e10*/  LDGDEPBAR ;  /* 0x00000000000079af */ /* 0x000e220000000000 */
[----:B------:R-:W-:Y:S01]  /*6e20*/  WARPSYNC 0xffffffff ;  /* 0xffffffff00007948 */ /* 0x000fe20003800000 */
[C---:B------:R-:W-:Y:S01]  /*6e30*/  HMMA.16816.F32.BF16 R4, R136.reuse, R8, RZ ;  /* 0x000000088804723c */ /* 0x040fe200000418ff */
[----:B------:R-:W-:Y:S05]  /*6e40*/  BSSY B0, `(.L_x_86) ;  /* 0x0000193000007945 */ /* 0x000fea0003800000 */
[----:B------:R-:W2:Y:S02]  /*6e50*/  LDL R0, [R1+0x4] ;  /* 0x0000040001007983 */ /* 0x000ea40000100800 */
[C---:B------:R-:W-:Y:S08]  /*6e60*/  HMMA.16816.F32.BF16 R8, R136.reuse, R10, RZ ;  /* 0x0000000a8808723c */ /* 0x040ff000000418ff */
        /* <DEDUP_REMOVED lines=13> */
[----:B------:R-:W-:Y:S08]  /*6f40*/  HMMA.16816.F32.BF16 R64, R136, R66, RZ ;  /* 0x000000428840723c */ /* 0x000ff000000418ff */
[C---:B------:R-:W-:Y:S08]  /*6f50*/  HMMA.16816.F32.BF16 R4, R140.reuse, R144, R4 ;  /* 0x000000908c04723c */ /* 0x040ff00000041804 */
[C---:B------:R-:W-:Y:S01]  /*6f60*/  HMMA.16816.F32.BF16 R8, R140.reuse, R146, R8 ;  /* 0x000000928c08723c */ /* 0x040fe20000041808 */
[----:B------:R-:W1:Y:S07]  /*6f70*/  LDSM.16.M88.4 R144, [R201] ;  /* 0x00000000c990783b */ /* 0x000e6e0000000200 */
[C---:B------:R-:W-:Y:S08]  /*6f80*/  HMMA.16816.F32.BF16 R12, R140.reuse, R148, R12 ;  /* 0x000000948c0c723c */ /* 0x040ff0000004180c */
[C---:B------:R-:W-:Y:S01]  /*6f90*/  HMMA.16816.F32.BF16 R16, R140.reuse, R150, R16 ;  /* 0x000000968c10723c */ /* 0x040fe20000041810 */
[----:B------:R-:W3:Y:S07]  /*6fa0*/  LDSM.16.M88.4 R148, [R201+0x800] ;  /* 0x00080000c994783b */ /* 0x000eee0000000200 */
[C---:B------:R-:W-:Y:S08]  /*6fb0*/  HMMA.16816.F32.BF16 R20, R140.reuse, R152, R20 ;  /* 0x000000988c14723c */ /* 0x040ff00000041814 */
[C---:B------:R-:W-:Y:S01]  /*6fc0*/  HMMA.16816.F32.BF16 R24, R140.reuse, R154, R24 ;  /* 0x0000009a8c18723c */ /* 0x040fe20000041818 */
[----:B------:R-:W4:Y:S07]  /*6fd0*/  LDSM.16.M88.4 R152, [R201+0x1000] ;  /* 0x00100000c998783b */ /* 0x000f2e0000000200 */
        /* <DEDUP_REMOVED lines=11> */
[----:B------:R-:W-:Y:S07]  /*7090*/  LDSM.16.M88.4 R168, [R200+-0x3000] ;  /* 0xffd00000c8a8783b */ /* 0x000fee0000000200 */
[C---:B------:R-:W-:Y:S08]  /*70a0*/  HMMA.16816.F32.BF16 R60, R140.reuse, R172, R60 ;  /* 0x000000ac8c3c723c */ /* 0x040ff0000004183c */
[----:B------:R-:W-:Y:S08]  /*70b0*/  HMMA.16816.F32.BF16 R64, R140, R174, R64 ;  /* 0x000000ae8c40723c */ /* 0x000ff00000041840 */
[C---:B-1----:R-:W-:Y:S08]  /*70c0*/  HMMA.16816.F32.BF16 R4, R176.reuse, R144, R4 ;  /* 0x00000090b004723c */ /* 0x042ff00000041804 */
[C---:B------:R-:W-:Y:S01]  /*70d0*/  HMMA.16816.F32.BF16 R8, R176.reuse, R146, R8 ;  /* 0x00000092b008723c */ /* 0x040fe20000041808 */
[----:B------:R-:W1:Y:S07]  /*70e0*/  LDSM.16.M88.4 R144, [R201+0x3000] ;  /* 0x00300000c990783b */ /* 0x000e6e0000000200 */
[C---:B---3--:R-:W-:Y:S08]  /*70f0*/  HMMA.16816.F32.BF16 R12, R176.reuse, R148, R12 ;  /* 0x00000094b00c723c */ /* 0x048ff0000004180c */
[C---:B------:R-:W-:Y:S01]  /*7100*/  HMMA.16816.F32.BF16 R16, R176.reuse, R150, R16 ;  /* 0x00000096b010723c */ /* 0x040fe20000041810 */
[----:B------:R-:W3:Y:S07]  /*7110*/  LDSM.16.M88.4 R148, [R201+0x3800] ;  /* 0x00380000c994783b */ /* 0x000eee0000000200 */
[C---:B----4-:R-:W-:Y:S08]  /*7120*/  HMMA.16816.F32.BF16 R20, R176.reuse, R152, R20 ;  /* 0x00000098b014723c */ /* 0x050ff00000041814 */
[C---:B------:R-:W-:Y:S01]  /*7130*/  HMMA.16816.F32.BF16 R24, R176.reuse, R154, R24 ;  /* 0x0000009ab018723c */ /* 0x040fe20000041818 */
[----:B------:R-:W4:Y:S07]  /*7140*/  LDSM.16.M88.4 R152, [R200+-0x4000] ;  /* 0xffc00000c898783b */ /* 0x000f2e0000000200 */
[C---:B-----5:R-:W-:Y:S03]  /*7150*/  HMMA.16816.F32.BF16 R28, R176.reuse, R156, R28 ;  /* 0x0000009cb01c723c */ /* 0x060fe6000004181c */
[----:B--2---:R-:W-:Y:S05]  /*7160*/  ISETP.GT.AND P0, PT, R240, R0, PT ;  /* 0x00000000f000720c */ /* 0x004fea0003f04270 */
[C---:B------:R-:W-:Y:S01]  /*7170*/  HMMA.16816.F32.BF16 R32, R176.reuse, R158, R32 ;  /* 0x0000009eb020723c */ /* 0x040fe20000041820 */
[----:B------:R-:W2:Y:S07]  /*7180*/  LDSM.16.M88.4 R156, [R200+-0x3800] ;  /* 0xffc80000c89c783b */ /* 0x000eae0000000200 */
[C---:B------:R-:W-:Y:S08]  /*7190*/  HMMA.16816.F32.BF16 R36, R176.reuse, R160, R36 ;  /* 0x000000a0b024723c */ /* 0x040ff00000041824 */
[C---:B------:R-:W-:Y:S01]  /*71a0*/  HMMA.16816.F32.BF16 R40, R176.reuse, R162, R40 ;  /* 0x000000a2b028723c */ /* 0x040fe20000041828 */
[----:B------:R-:W5:Y:S07]  /*71b0*/  LDSM.16.M88.4 R160, [R200+-0x2800] ;  /* 0xffd80000c8a0783b */ /* 0x000f6e0000000200 */
[C---:B------:R-:W-:Y:S08]  /*71c0*/  HMMA.16816.F32.BF16 R44, R176.reuse, R164, R44 ;  /* 0x000000a4b02c723c */ /* 0x040ff0000004182c */
[C---:B------:R-:W-:Y:S01]  /*71d0*/  HMMA.16816.F32.BF16 R48, R176.reuse, R166, R48 ;  /* 0x000000a6b030723c */ /* 0x040fe20000041830 */
[----:B------:R-:W2:Y:S07]  /*71e0*/  LDSM.16.M88.4 R164, [R200+-0x2000] ;  /* 0xffe00000c8a4783b */ /* 0x000eae0000000200 */
[C---:B-1----:R-:W-:Y:S08]  /*71f0*/  HMMA.16816.F32.BF16 R52, R176.reuse, R144, R52 ;  /* 0x00000090b034723c */ /* 0x042ff00000041834 */
[C---:B------:R-:W-:Y:S01]  /*7200*/  HMMA.16816.F32.BF16 R56, R176.reuse, R146, R56 ;  /* 0x00000092b038723c */ /* 0x040fe20000041838 */
[----:B------:R-:W1:Y:S07]  /*7210*/  LDSM.16.M88.4 R144, [R200+-0x1800] ;  /* 0xffe80000c890783b */ /* 0x000e6e0000000200 */
[C---:B---3--:R-:W-:Y:S08]  /*7220*/  HMMA.16816.F32.BF16 R60, R176.reuse, R148, R60 ;  /* 0x00000094b03c723c */ /* 0x048ff0000004183c */
[----:B------:R-:W-:Y:S01]  /*7230*/  HMMA.16816.F32.BF16 R64, R176, R150, R64 ;  /* 0x00000096b040723c */ /* 0x000fe20000041840 */
[----:B------:R-:W3:Y:S07]  /*7240*/  LDSM.16.M88.4 R148, [R200+-0x1000] ;  /* 0xfff00000c894783b */ /* 0x000eee0000000200 */
[C---:B----4-:R-:W-:Y:S08]  /*7250*/  HMMA.16816.F32.BF16 R4, R180.reuse, R152, R4 ;  /* 0x00000098b404723c */ /* 0x050ff00000041804 */
[C---:B------:R-:W-:Y:S01]  /*7260*/  HMMA.16816.F32.BF16 R8, R180.reuse, R154, R8 ;  /* 0x0000009ab408723c */ /* 0x040fe20000041808 */
[----:B------:R-:W4:Y:S07]  /*7270*/  LDSM.16.M88.4 R152, [R200+-0x800] ;  /* 0xfff80000c898783b */ /* 0x000f2e0000000200 */
[C---:B--2---:R-:W-:Y:S08]  /*7280*/  HMMA.16816.F32.BF16 R12, R180.reuse, R156, R12 ;  /* 0x0000009cb40c723c */ /* 0x044ff0000004180c */
[C---:B------:R-:W-:Y:S01]  /*7290*/  HMMA.16816.F32.BF16 R16, R180.reuse, R158, R16 ;  /* 0x0000009eb410723c */ /* 0x040fe20000041810 */
[----:B------:R-:W2:Y:S07]  /*72a0*/  LDSM.16.M88.4 R156, [R71+0x4000] ;  /* 0x00400000479c783b */ /* 0x000eae0000000200 */
[C---:B------:R-:W-:Y:S08]  /*72b0*/  HMMA.16816.F32.BF16 R20, R180.reuse, R168, R20 ;  /* 0x000000a8b414723c */ /* 0x040ff00000041814 */
[C---:B------:R-:W-:Y:S01]  /*72c0*/  HMMA.16816.F32.BF16 R24, R180.reuse, R170, R24 ;  /* 0x000000aab418723c */ /* 0x040fe20000041818 */
[----:B------:R-:W-:Y:S07]  /*72d0*/  LDSM.16.M88.4 R168, [R71+0x5000] ;  /* 0x0050000047a8783b */ /* 0x000fee0000000200 */
[C---:B-----5:R-:W-:Y:S08]  /*72e0*/  HMMA.16816.F32.BF16 R28, R180.reuse, R160, R28 ;  /* 0x000000a0b41c723c */ /* 0x060ff0000004181c */
[C---:B------:R-:W-:Y:S01]  /*72f0*/  HMMA.16816.F32.BF16 R32, R180.reuse, R162, R32 ;  /* 0x000000a2b420723c */ /* 0x040fe20000041820 */
[----:B------:R-:W5:Y:S07]  /*7300*/  LDSM.16.M88.4 R160, [R71+0x4800] ;  /* 0x0048000047a0783b */ /* 0x000f6e0000000200 */
[C---:B------:R-:W-:Y:S08]  /*7310*/  HMMA.16816.F32.BF16 R36, R180.reuse, R164, R36 ;  /* 0x000000a4b424723c */ /* 0x040ff00000041824 */
[C---:B------:R-:W-:Y:S01]  /*7320*/  HMMA.16816.F32.BF16 R40, R180.reuse, R166, R40 ;  /* 0x000000a6b428723c */ /* 0x040fe20000041828 */
[----:B------:R-:W2:Y:S07]  /*7330*/  LDSM.16.M88.4 R164, [R71+0x5800] ;  /* 0x0058000047a4783b */ /* 0x000eae0000000200 */
[C---:B-1----:R-:W-:Y:S08]  /*7340*/  HMMA.16816.F32.BF16 R44, R180.reuse, R144, R44 ;  /* 0x00000090b42c723c */ /* 0x042ff0000004182c */
[C---:B------:R-:W-:Y:S01]  /*7350*/  HMMA.16816.F32.BF16 R48, R180.reuse, R146, R48 ;  /* 0x00000092b430723c */ /* 0x040fe20000041830 */
[----:B------:R-:W1:Y:S07]  /*7360*/  LDSM.16.M88.4 R144, [R71+0x6000] ;  /* 0x006000004790783b */ /* 0x000e6e0000000200 */
[C---:B---3--:R-:W-:Y:S08]  /*7370*/  HMMA.16816.F32.BF16 R52, R180.reuse, R148, R52 ;  /* 0x00000094b434723c */ /* 0x048ff00000041834 */
[C---:B------:R-:W-:Y:S01]  /*7380*/  HMMA.16816.F32.BF16 R56, R180.reuse, R150, R56 ;  /* 0x00000096b438723c */ /* 0x040fe20000041838 */
[----:B------:R-:W3:Y:S07]  /*7390*/  LDSM.16.M88.4 R148, [R71+0x6800] ;  /* 0x006800004794783b */ /* 0x000eee0000000200 */
[C---:B----4-:R-:W-:Y:S08]  /*73a0*/  HMMA.16816.F32.BF16 R60, R180.reuse, R152, R60 ;  /* 0x00000098b43c723c */ /* 0x050ff0000004183c */
[----:B------:R-:W-:Y:S01]  /*73b0*/  HMMA.16816.F32.BF16 R64, R180, R154, R64 ;  /* 0x0000009ab440723c */ /* 0x000fe20000041840 */
[----:B------:R-:W4:Y:S07]  /*73c0*/  LDSM.16.M88.4 R152, [R71+0x7000] ;  /* 0x007000004798783b */ /* 0x000f2e0000000200 */
[C---:B--2---:R-:W-:Y:S08]  /*73d0*/  HMMA.16816.F32.BF16 R4, R184.reuse, R156, R4 ;  /* 0x0000009cb804723c */ /* 0x044ff00000041804 */
[C---:B------:R-:W-:Y:S01]  /*73e0*/  HMMA.16816.F32.BF16 R8, R184.reuse, R158, R8 ;  /* 0x0000009eb808723c */ /* 0x040fe20000041808 */
[----:B------:R-:W2:Y:S07]  /*73f0*/  LDSM.16.M88.4 R156, [R71+0x7800] ;  /* 0x00780000479c783b */ /* 0x000eae0000000200 */
[C---:B-----5:R-:W-:Y:S08]  /*7400*/  HMMA.16816.F32.BF16 R12, R184.reuse, R160, R12 ;  /* 0x000000a0b80c723c */ /* 0x060ff0000004180c */
[C---:B------:R-:W-:Y:S01]  /*7410*/  HMMA.16816.F32.BF16 R16, R184.reuse, R162, R16 ;  /* 0x000000a2b810723c */ /* 0x040fe20000041810 */
[----:B------:R-:W5:Y:S07]  /*7420*/  LDSM.16.M88.4 R160, [R207] ;  /* 0x00000000cfa0783b */ /* 0x000f6e0000000200 */
[C---:B------:R-:W-:Y:S08]  /*7430*/  HMMA.16816.F32.BF16 R20, R184.reuse, R168, R20 ;  /* 0x000000a8b814723c */ /* 0x040ff00000041814 */
[C---:B------:R-:W-:Y:S01]  /*7440*/  HMMA.16816.F32.BF16 R24, R184.reuse, R170, R24 ;  /* 0x000000aab818723c */ /* 0x040fe20000041818 */
[----:B------:R-:W2:Y:S07]  /*7450*/  LDSM.16.M88.4 R168, [R208] ;  /* 0x00000000d0a8783b */ /* 0x000eae0000000200 */
[C---:B------:R-:W-:Y:S08]  /*7460*/  HMMA.16816.F32.BF16 R28, R184.reuse, R164, R28 ;  /* 0x000000a4b81c723c */ /* 0x040ff0000004181c */
[C---:B------:R-:W-:Y:S01]  /*7470*/  HMMA.16816.F32.BF16 R32, R184.reuse, R166, R32 ;  /* 0x000000a6b820723c */ /* 0x040fe20000041820 */
[----:B------:R-:W2:Y:S07]  /*7480*/  LDSM.16.M88.4 R164, [R209] ;  /* 0x00000000d1a4783b */ /* 0x000eae0000000200 */
[C---:B-1----:R-:W-:Y:S08]  /*7490*/  HMMA.16816.F32.BF16 R36, R184.reuse, R144, R36 ;  /* 0x00000090b824723c */ /* 0x042ff00000041824 */
[C---:B------:R-:W-:Y:S01]  /*74a0*/  HMMA.16816.F32.BF16 R40, R184.reuse, R146, R40 ;  /* 0x00000092b828723c */ /* 0x040fe20000041828 */
[----:B------:R-:W1:Y:S07]  /*74b0*/  LDSM.16.M88.4 R144, [R210] ;  /* 0x00000000d290783b */ /* 0x000e6e0000000200 */
[C---:B---3--:R-:W-:Y:S08]  /*74c0*/  HMMA.16816.F32.BF16 R44, R184.reuse, R148, R44 ;  /* 0x00000094b82c723c */ /* 0x048ff0000004182c */
[C---:B------:R-:W-:Y:S01]  /*74d0*/  HMMA.16816.F32.BF16 R48, R184.reuse, R150, R48 ;  /* 0x00000096b830723c */ /* 0x040fe20000041830 */
[----:B------:R-:W3:Y:S07]  /*74e0*/  LDSM.16.M88.4 R148, [R211] ;  /* 0x00000000d394783b */ /* 0x000eee0000000200 */
[C---:B----4-:R-:W-:Y:S08]  /*74f0*/  HMMA.16816.F32.BF16 R52, R184.reuse, R152, R52 ;  /* 0x00000098b834723c */ /* 0x050ff00000041834 */
[C---:B------:R-:W-:Y:S01]  /*7500*/  HMMA.16816.F32.BF16 R56, R184.reuse, R154, R56 ;  /* 0x0000009ab838723c */ /* 0x040fe20000041838 */
[----:B------:R-:W4:Y:S07]  /*7510*/  LDSM.16.M88.4 R152, [R212] ;  /* 0x00000000d498783b */ /* 0x000f2e0000000200 */
[C---:B--2---:R-:W-:Y:S08]  /*7520*/  HMMA.16816.F32.BF16 R60, R184.reuse, R156, R60 ;  /* 0x0000009cb83c723c */ /* 0x044ff0000004183c */
[----:B------:R-:W-:Y:S01]  /*7530*/  HMMA.16816.F32.BF16 R64, R184, R158, R64 ;  /* 0x0000009eb840723c */ /* 0x000fe20000041840 */
[----:B------:R-:W2:Y:S07]  /*7540*/  LDSM.16.M88.4 R156, [R213] ;  /* 0x00000000d59c783b */ /* 0x000eae0000000200 */
[C---:B-----5:R-:W-:Y:S08]  /*7550*/  HMMA.16816.F32.BF16 R4, R188.reuse, R160, R4 ;  /* 0x000000a0bc04723c */ /* 0x060ff00000041804 */
[C---:B------:R-:W-:Y:S01]  /*7560*/  HMMA.16816.F32.BF16 R8, R188.reuse, R162, R8 ;  /* 0x000000a2bc08723c */ /* 0x040fe20000041808 */
[----:B------:R-:W5:Y:S07]  /*7570*/  LDSM.16.M88.4 R160, [R214] ;  /* 0x00000000d6a0783b */ /* 0x000f6e0000000200 */
        /* <DEDUP_REMOVED lines=15> */
[C---:B--2---:R-:W-:Y:S08]  /*7670*/  HMMA.16816.F32.BF16 R52, R188.reuse, R156, R52 ;  /* 0x0000009cbc34723c */ /* 0x044ff00000041834 */
[C---:B------:R-:W-:Y:S01]  /*7680*/  HMMA.16816.F32.BF16 R56, R188.reuse, R158, R56 ;  /* 0x0000009ebc38723c */ /* 0x040fe20000041838 */
[----:B------:R-:W2:Y:S07]  /*7690*/  LDSM.16.M88.4 R156, [R201+0x6800] ;  /* 0x00680000c99c783b */ /* 0x000eae0000000200 */
[C---:B-----5:R-:W-:Y:S08]  /*76a0*/  HMMA.16816.F32.BF16 R60, R188.reuse, R160, R60 ;  /* 0x000000a0bc3c723c */ /* 0x060ff0000004183c */
[----:B------:R-:W-:Y:S01]  /*76b0*/  HMMA.16816.F32.BF16 R64, R188, R162, R64 ;  /* 0x000000a2bc40723c */ /* 0x000fe20000041840 */
[----:B------:R-:W5:Y:S07]  /*76c0*/  LDSM.16.M88.4 R160, [R201+0x7000] ;  /* 0x00700000c9a0783b */ /* 0x000f6e0000000200 */
[C---:B------:R-:W-:Y:S08]  /*76d0*/  HMMA.16816.F32.BF16 R4, R192.reuse, R168, R4 ;  /* 0x000000a8c004723c */ /* 0x040ff00000041804 */
[C---:B------:R-:W-:Y:S01]  /*76e0*/  HMMA.16816.F32.BF16 R8, R192.reuse, R170, R8 ;  /* 0x000000aac008723c */ /* 0x040fe20000041808 */
[----:B------:R-:W2:Y:S07]  /*76f0*/  LDSM.16.M88.4 R168, [R201+0x7800] ;  /* 0x00780000c9a8783b */ /* 0x000eae0000000200 */
[C---:B------:R-:W-:Y:S08]  /*7700*/  HMMA.16816.F32.BF16 R12, R192.reuse, R164, R12 ;  /* 0x000000a4c00c723c */ /* 0x040ff0000004180c */
[C---:B------:R-:W-:Y:S01]  /*7710*/  HMMA.16816.F32.BF16 R16, R192.reuse, R166, R16 ;  /* 0x000000a6c010723c */ /* 0x040fe20000041810 */
[----:B------:R-:W2:Y:S07]  /*7720*/  LDSM.16.M88.4 R164, [R200] ;  /* 0x00000000c8a4783b */ /* 0x000eae0000000200 */
[C---:B-1----:R-:W-:Y:S08]  /*7730*/  HMMA.16816.F32.BF16 R20, R192.reuse, R144, R20 ;  /* 0x00000090c014723c */ /* 0x042ff00000041814 */
[C---:B------:R-:W-:Y:S01]  /*7740*/  HMMA.16816.F32.BF16 R24, R192.reuse, R146, R24 ;  /* 0x00000092c018723c */ /* 0x040fe20000041818 */
[----:B------:R-:W1:Y:S07]  /*7750*/  LDSM.16.M88.4 R144, [R200+0x800] ;  /* 0x00080000c890783b */ /* 0x000e6e0000000200 */
[C---:B---3--:R-:W-:Y:S08]  /*7760*/  HMMA.16816.F32.BF16 R28, R192.reuse, R148, R28 ;  /* 0x00000094c01c723c */ /* 0x048ff0000004181c */
[C---:B------:R-:W-:Y:S08]  /*7770*/  HMMA.16816.F32.BF16 R32, R192.reuse, R150, R32 ;  /* 0x00000096c020723c */ /* 0x040ff00000041820 */
[C---:B----4-:R-:W-:Y:S08]  /*7780*/  HMMA.16816.F32.BF16 R36, R192.reuse, R152, R36 ;  /* 0x00000098c024723c */ /* 0x050ff00000041824 */
[C---:B------:R-:W-:Y:S08]  /*7790*/  HMMA.16816.F32.BF16 R40, R192.reuse, R154, R40 ;  /* 0x0000009ac028723c */ /* 0x040ff00000041828 */
[C---:B--2---:R-:W-:Y:S08]  /*77a0*/  HMMA.16816.F32.BF16 R44, R192.reuse, R156, R44 ;  /* 0x0000009cc02c723c */ /* 0x044ff0000004182c */
[C---:B------:R-:W-:Y:S08]  /*77b0*/  HMMA.16816.F32.BF16 R48, R192.reuse, R158, R48 ;  /* 0x0000009ec030723c */ /* 0x040ff00000041830 */
[C---:B-----5:R-:W-:Y:S08]  /*77c0*/  HMMA.16816.F32.BF16 R52, R192.reuse, R160, R52 ;  /* 0x000000a0c034723c */ /* 0x060ff00000041834 */
[C---:B------:R-:W-:Y:S08]  /*77d0*/  HMMA.16816.F32.BF16 R56, R192.reuse, R162, R56 ;  /* 0x000000a2c038723c */ /* 0x040ff00000041838 */
[C---:B------:R-:W-:Y:S08]  /*77e0*/  HMMA.16816.F32.BF16 R60, R192.reuse, R168, R60 ;  /* 0x000000a8c03c723c */ /* 0x040ff0000004183c */
[----:B------:R-:W-:Y:S08]  /*77f0*/  HMMA.16816.F32.BF16 R64, R192, R170, R64 ;  /* 0x000000aac040723c */ /* 0x000ff00000041840 */
[C---:B------:R-:W-:Y:S08]  /*7800*/  HMMA.16816.F32.BF16 R4, R196.reuse, R164, R4 ;  /* 0x000000a4c404723c */ /* 0x040ff00000041804 */
[C---:B------:R-:W-:Y:S08]  /*7810*/  HMMA.16816.F32.BF16 R8, R196.reuse, R166, R8 ;  /* 0x000000a6c408723c */ /* 0x040ff00000041808 */
[C---:B-1----:R-:W-:Y:S08]  /*7820*/  HMMA.16816.F32.BF16 R12, R196.reuse, R144, R12 ;  /* 0x00000090c40c723c */ /* 0x042ff0000004180c */
[----:B------:R-:W-:Y:S01]  /*7830*/  FMUL.FTZ R4, R4, c[0x0][0x320] ;  /* 0x0000c80004047a20 */ /* 0x000fe20000410000 */
[C---:B------:R-:W-:Y:S03]  /*7840*/  HMMA.16816.F32.BF16 R16, R196.reuse, R146, R16 ;  /* 0x00000092c410723c */ /* 0x040fe60000041810 */
[----:B------:R-:W1:Y:S01]  /*7850*/  MUFU.TANH R231, R4 ;  /* 0x0000000400e77308 */ /* 0x000e620000002400 */
[----:B------:R-:W-:Y:S02]  /*7860*/  FMUL.FTZ R5, R5, c[0x0][0x320] ;  /* 0x0000c80005057a20 */ /* 0x000fe40000410000 */
[----:B------:R-:W-:Y:S02]  /*7870*/  FMUL.FTZ R6, R6, c[0x0][0x320] ;  /* 0x0000c80006067a20 */ /* 0x000fe40000410000 */
[----:B------:R-:W-:Y:S04]  /*7880*/  FMUL.FTZ R7, R7, c[0x0][0x320] ;  /* 0x0000c80007077a20 */ /* 0x000fe80000410000 */
[----:B------:R-:W-:Y:S01]  /*7890*/  FMUL.FTZ R8, R8, c[0x0][0x320] ;  /* 0x0000c80008087a20 */ /* 0x000fe20000410000 */
[----:B------:R-:W2:Y:S01]  /*78a0*/  MUFU.TANH R230, R5 ;  /* 0x0000000500e67308 */ /* 0x000ea20000002400 */
[----:B------:R-:W-:Y:S02]  /*78b0*/  FMUL.FTZ R9, R9, c[0x0][0x320] ;  /* 0x0000c80009097a20 */ /* 0x000fe40000410000 */
[----:B------:R-:W-:Y:S02]  /*78c0*/  FMUL.FTZ R10, R10, c[0x0][0x320] ;  /* 0x0000c8000a0a7a20 */ /* 0x000fe40000410000 */
[----:B------:R-:W-:Y:S02]  /*78d0*/  FMUL.FTZ R11, R11, c[0x0][0x320] ;  /* 0x0000c8000b0b7a20 */ /* 0x000fe40000410000 */
[----:B------:R-:W-:Y:S02]  /*78e0*/  FMUL.FTZ R12, R12, c[0x0][0x320] ;  /* 0x0000c8000c0c7a20 */ /* 0x000fe40000410000 */
        /* <DEDUP_REMOVED lines=11> */
[----:B----4-:R-:W4:Y:S09]  /*79a0*/  LDSM.16.M88.4 R4, [R200+0x1000] ;  /* 0x00100000c804783b */ /* 0x010f320000000200 */
[----:B------:R-:W1:Y:S10]  /*79b0*/  MUFU.TANH R235, R10 ;  /* 0x0000000a00eb7308 */ /* 0x000e740000002400 */
[----:B------:R5:W1:Y:S10]  /*79c0*/  MUFU.TANH R234, R11 ;  /* 0x0000000b00ea7308 */ /* 0x000a740000002400 */
[----:B------:R1:W1:Y:S10]  /*79d0*/  MUFU.TANH R171, R12 ;  /* 0x0000000c00ab7308 */ /* 0x0002740000002400 */
[----:B------:R-:W1:Y:S01]  /*79e0*/  MUFU.TANH R170, R13 ;  /* 0x0000000d00aa7308 */ /* 0x000e620000002400 */
[----:B-----5:R-:W5:Y:S01]  /*79f0*/  LDSM.16.M88.4 R8, [R200+0x1800] ;  /* 0x00180000c808783b */ /* 0x020f620000000200 */
[C---:B----4-:R-:W-:Y:S08]  /*7a00*/  HMMA.16816.F32.BF16 R20, R196.reuse, R4, R20 ;  /* 0x00000004c414723c */ /* 0x050ff00000041814 */
[----:B------:R-:W4:Y:S01]  /*7a10*/  MUFU.TANH R233, R14 ;  /* 0x0000000e00e97308 */ /* 0x000f220000002400 */
[C---:B------:R-:W-:Y:S01]  /*7a20*/  HMMA.16816.F32.BF16 R24, R196.reuse, R6, R24 ;  /* 0x00000006c418723c */ /* 0x040fe20000041818 */
[----:B------:R-:W1:Y:S08]  /*7a30*/  LDSM.16.M88.4 R4, [R200+0x2000] ;  /* 0x00200000c804783b */ /* 0x000e700000000200 */
[----:B------:R-:W1:Y:S06]  /*7a40*/  MUFU.TANH R232, R15 ;  /* 0x0000000f00e87308 */ /* 0x000e6c0000002400 */
[----:B------:R-:W-:Y:S04]  /*7a50*/  FMUL.FTZ R20, R20, c[0x0][0x320] ;  /* 0x0000c80014147a20 */ /* 0x000fe80000410000 */
[----:B------:R-:W1:Y:S01]  /*7a60*/  MUFU.TANH R169, R16 ;  /* 0x0000001000a97308 */ /* 0x000e620000002400 */
[----:B------:R-:W-:Y:S02]  /*7a70*/  FMUL.FTZ R21, R21, c[0x0][0x320] ;  /* 0x0000c80015157a20 */ /* 0x000fe40000410000 */
[----:B------:R-:W-:Y:S02]  /*7a80*/  FMUL.FTZ R22, R22, c[0x0][0x320] ;  /* 0x0000c80016167a20 */ /* 0x000fe40000410000 */
[----:B------:R-:W-:Y:S02]  /*7a90*/  FMUL.FTZ R23, R23, c[0x0][0x320] ;  /* 0x0000c80017177a20 */ /* 0x000fe40000410000 */
[----:B------:R-:W-:Y:S02]  /*7aa0*/  FMUL.FTZ R25, R25, c[0x0][0x320] ;  /* 0x0000c80019197a20 */ /* 0x000fe40000410000 */
[----:B------:R-:W-:Y:S01]  /*7ab0*/  FMUL.FTZ R26, R26, c[0x0][0x320] ;  /* 0x0000c8001a1a7a20 */ /* 0x000fe20000410000 */
[----:B------:R-:W2:Y:S01]  /*7ac0*/  MUFU.TANH R166, R17 ;  /* 0x0000001100a67308 */ /* 0x000ea20000002400 */
[----:B------:R-:W-:Y:S02]  /*7ad0*/  FMUL.FTZ R27, R27, c[0x0][0x320] ;  /* 0x0000c8001b1b7a20 */ /* 0x000fe40000410000 */
[----:B------:R-:W-:Y:S01]  /*7ae0*/  FMUL.FTZ R24, R24, c[0x0][0x320] ;  /* 0x0000c80018187a20 */ /* 0x000fe20000410000 */
[C---:B-----5:R-:W-:Y:S06]  /*7af0*/  HMMA.16816.F32.BF16 R28, R196.reuse, R8, R28 ;  /* 0x00000008c41c723c */ /* 0x060fec000004181c */
[----:B------:R-:W2:Y:S02]  /*7b00*/  MUFU.TANH R228, R18 ;  /* 0x0000001200e47308 */ /* 0x000ea40000002400 */
[C---:B------:R-:W-:Y:S01]  /*7b10*/  HMMA.16816.F32.BF16 R32, R196.reuse, R10, R32 ;  /* 0x0000000ac420723c */ /* 0x040fe20000041820 */
[----:B------:R-:W5:Y:S07]  /*7b20*/  LDSM.16.M88.4 R8, [R200+0x2800] ;  /* 0x00280000c808783b */ /* 0x000f6e0000000200 */
[----:B------:R-:W2:Y:S01]  /*7b30*/  MUFU.TANH R175, R19 ;  /* 0x0000001300af7308 */ /* 0x000ea20000002400 */
[C---:B-1----:R-:W-:Y:S07]  /*7b40*/  HMMA.16816.F32.BF16 R36, R196.reuse, R4, R36 ;  /* 0x00000004c424723c */ /* 0x042fee0000041824 */
[----:B------:R-:W-:Y:S01]  /*7b50*/  FMUL.FTZ R28, R28, c[0x0][0x320] ;  /* 0x0000c8001c1c7a20 */ /* 0x000fe20000410000 */
[C---:B------:R-:W-:Y:S01]  /*7b60*/  HMMA.16816.F32.BF16 R40, R196.reuse, R6, R40 ;  /* 0x00000006c428723c */ /* 0x040fe20000041828 */
[----:B------:R-:W1:Y:S01]  /*7b70*/  MUFU.TANH R163, R20 ;  /* 0x0000001400a37308 */ /* 0x000e620000002400 */
[----:B------:R-:W1:Y:S02]  /*7b80*/  LDSM.16.M88.4 R4, [R200+0x3000] ;  /* 0x00300000c804783b */ /* 0x000e640000000200 */
[----:B------:R-:W-:Y:S02]  /*7b90*/  FMUL.FTZ R29, R29, c[0x0][0x320] ;  /* 0x0000c8001d1d7a20 */ /* 0x000fe40000410000 */
        /* <DEDUP_REMOVED lines=8> */
[----:B------:R-:W2:Y:S01]  /*7c20*/  MUFU.TANH R173, R22 ;  /* 0x0000001600ad7308 */ /* 0x000ea20000002400 */
[----:B------:R-:W-:Y:S01]  /*7c30*/  FMUL.FTZ R37, R37, c[0x0][0x320] ;  /* 0x0000c80025257a20 */ /* 0x000fe20000410000 */
[C---:B-----5:R-:W-:Y:S03]  /*7c40*/  HMMA.16816.F32.BF16 R44, R196.reuse, R8, R44 ;  /* 0x00000008c42c723c */ /* 0x060fe6000004182c */
[----:B------:R-:W-:Y:S02]  /*7c50*/  FMUL.FTZ R43, R43, c[0x0][0x320] ;  /* 0x0000c8002b2b7a20 */ /* 0x000fe40000410000 */
[----:B------:R-:W-:Y:S03]  /*7c60*/  FMUL.FTZ R38, R38, c[0x0][0x320] ;  /* 0x0000c80026267a20 */ /* 0x000fe60000410000 */
[----:B------:R5:W2:Y:S01]  /*7c70*/  MUFU.TANH R151, R43 ;  /* 0x0000002b00977308 */ /* 0x000aa20000002400 */
[C---:B------:R-:W-:Y:S01]  /*7c80*/  HMMA.16816.F32.BF16 R48, R196.reuse, R10, R48 ;  /* 0x0000000ac430723c */ /* 0x040fe20000041830 */
[----:B------:R-:W2:Y:S01]  /*7c90*/  LDSM.16.M88.4 R8, [R200+0x3800] ;  /* 0x00380000c808783b */ /* 0x000ea20000000200 */
[----:B------:R-:W-:Y:S04]  /*7ca0*/  DEPBAR.LE SB0, 0x0 ;  /* 0x000080000000791a */ /* 0x000fe80000000000 */
[----:B------:R-:W-:Y:S02]  /*7cb0*/  FMUL.FTZ R39, R39, c[0x0][0x320] ;  /* 0x0000c80027277a20 */ /* 0x000fe40000410000 */
[----:B------:R-:W-:Y:S01]  /*7cc0*/  FMUL.FTZ R40, R40, c[0x0][0x320] ;  /* 0x0000c80028287a20 */ /* 0x000fe20000410000 */
[----:B------:R2:W2:Y:S01]  /*7cd0*/  MUFU.TANH R172, R23 ;  /* 0x0000001700ac7308 */ /* 0x0004a20000002400 */
[----:B------:R-:W-:Y:S01]  /*7ce0*/  BAR.SYNC.DEFER_BLOCKING 0x0 ;  /* 0x0000000000007b1d */ /* 0x000fe20000010000 */
[C---:B-1----:R-:W-:Y:S05]  /*7cf0*/  HMMA.16816.F32.BF16 R52, R196.reuse, R4, R52 ;  /* 0x00000004c434723c */ /* 0x042fea0000041834 */
        /* <DEDUP_REMOVED lines=13> */
[----:B------:R-:W-:Y:S01]  /*7dd0*/  FMUL.FTZ R51, R51, c[0x0][0x320] ;  /* 0x0000c80033337a20 */ /* 0x000fe20000410000 */
[C---:B--2---:R-:W-:Y:S03]  /*7de0*/  HMMA.16816.F32.BF16 R60, R196.reuse, R8, R60 ;  /* 0x00000008c43c723c */ /* 0x044fe6000004183c */
[----:B------:R-:W-:Y:S02]  /*7df0*/  FMUL.FTZ R52, R52, c[0x0][0x320] ;  /* 0x0000c80034347a20 */ /* 0x000fe40000410000 */
[----:B------:R-:W-:Y:S02]  /*7e00*/  FMUL.FTZ R53, R53, c[0x0][0x320] ;  /* 0x0000c80035357a20 */ /* 0x000fe40000410000 */
[----:B------:R-:W-:Y:S01]  /*7e10*/  FMUL.FTZ R54, R54, c[0x0][0x320] ;  /* 0x0000c80036367a20 */ /* 0x000fe20000410000 */
[----:B------:R2:W1:Y:S01]  /*7e20*/  MUFU.TANH R167, R27 ;  /* 0x0000001b00a77308 */ /* 0x0004620000002400 */
[----:B------:R-:W-:Y:S03]  /*7e30*/  HMMA.16816.F32.BF16 R64, R196, R10, R64 ;  /* 0x0000000ac440723c */ /* 0x000fe60000041840 */
        /* <DEDUP_REMOVED lines=12> */
[----:B-----5:R-:W-:Y:S02]  /*7f00*/  FMUL.FTZ R43, R65, c[0x0][0x320] ;  /* 0x0000c800412b7a20 */ /* 0x020fe40000410000 */
[----:B------:R-:W-:Y:S01]  /*7f10*/  FMUL.FTZ R66, R66, c[0x0][0x320] ;  /* 0x0000c80042427a20 */ /* 0x000fe20000410000 */
[----:B------:R2:W1:Y:S01]  /*7f20*/  MUFU.TANH R165, R30 ;  /* 0x0000001e00a57308 */ /* 0x0004620000002400 */
[----:B------:R-:W-:Y:S09]  /*7f30*/  FMUL.FTZ R67, R67, c[0x0][0x320] ;  /* 0x0000c80043437a20 */ /* 0x000ff20000410000 */
        /* <DEDUP_REMOVED lines=32> */
[----:B------:R-:W1:Y:S10]  /*8140*/  MUFU.TANH R12, R12 ;  /* 0x0000000c000c7308 */ /* 0x000e740000002400 */
[----:B------:R-:W1:Y:S10]  /*8150*/  MUFU.TANH R43, R43 ;  /* 0x0000002b002b7308 */ /* 0x000e740000002400 */
[----:B------:R2:W1:Y:S10]  /*8160*/  MUFU.TANH R150, R66 ;  /* 0x0000004200967308 */ /* 0x0004740000002400 */
[----:B------:R2:W1:Y:S01]  /*8170*/  MUFU.TANH R149, R67 ;  /* 0x0000004300957308 */ /* 0x0004620000002400 */
[----:B------:R-:W-:-:S05]  /*8180*/  @!P0 BRA `(.L_x_87) ;  /* 0x000005e000008947 */ /* 0x000fca0003800000 */
[----:B---34-:R-:W-:Y:S01]  /*8190*/  SHF.R.S32.HI R6, RZ, 0x1f, R242 ;  /* 0x0000001fff067819 */ /* 0x018fe200000114f2 */
[----:B------:R-:W3:Y:S01]  /*81a0*/  LDL R2, [R1+0x10] ;  /* 0x0000100001027983 */ /* 0x000ee20000100800 */
[----:B------:R-:W-:Y:S01]  /*81b0*/  SHF.R.S32.HI R7, RZ, 0x1f, R241 ;  /* 0x0000001fff077819 */ /* 0x000fe200000114f1 */
[----:B------:R-:W-:Y:S01]  /*81c0*/  IMAD.MOV.U32 R238, RZ, RZ, RZ ;  /* 0x000000ffffee7224 */ /* 0x000fe200078e00ff */
[C---:B------:R-:W-:Y:S01]  /*81d0*/  SHF.L.U64.HI R6, R242.reuse, 0x1, R6 ;  /* 0x00000001f2067819 */ /* 0x040fe20000010206 */
[----:B------:R-:W4:Y:S01]  /*81e0*/  LDL.64 R248, [R1+0x20] ;  /* 0x0000200001f87983 */ /* 0x000f220000100a00 */
[----:B-1----:R-:W-:Y:S02]  /*81f0*/  IMAD.SHL.U32 R24, R242, 0x2, RZ ;  /* 0x00000002f2187824 */ /* 0x002fe400078e00ff */
[----:B------:R-:W-:Y:S03]  /*8200*/  IMAD.SHL.U32 R23, R241, 0x2, RZ ;  /* 0x00000002f1177824 */ /* 0x000fe600078e00ff */
[----:B------:R-:W5:Y:S04]  /*8210*/  LDL R247, [R1+0x34] ;  /* 0x0000340001f77983 */ /* 0x000f680000100800 */
[----:B------:R-:W1:Y:S08]  /*8220*/  S2R R243, SR_TID.X ;  /* 0x0000000000f37919 */ /* 0x000e700000002100 */
[----:B--2---:R-:W2:Y:S01]  /*8230*/  LDL.64 R244, [R1+0x18] ;  /* 0x0000180001f47983 */ /* 0x004ea20000100a00 */
[--C-:B-1----:R-:W-:Y:S02]  /*8240*/  SHF.R.S32.HI R0, RZ, 0x1f, R243.reuse ;  /* 0x0000001fff007819 */ /* 0x102fe400000114f3 */
[----:B------:R-:W-:Y:S02]  /*8250*/  SHF.R.S32.HI R3, RZ, 0x1f, R243 ;  /* 0x0000001fff037819 */ /* 0x000fe400000114f3 */
[-C--:B------:R-:W-:Y:S02]  /*8260*/  LEA.HI R0, R0, R243.reuse, RZ, 0x3 ;  /* 0x000000f300007211 */ /* 0x080fe400078f18ff */
[----:B------:R-:W-:Y:S02]  /*8270*/  LEA.HI R3, R3, R243, RZ, 0x3 ;  /* 0x000000f303037211 */ /* 0x000fe400078f18ff */
[----:B------:R-:W-:Y:S02]  /*8280*/  LOP3.LUT R0, R0, 0xfffffff8, RZ, 0xc0, !PT ;  /* 0xfffffff800007812 */ /* 0x000fe400078ec0ff */
[----:B------:R-:W-:Y:S03]  /*8290*/  SHF.R.S32.HI R3, RZ, 0x3, R3 ;  /* 0x00000003ff037819 */ /* 0x000fe60000011403 */
[----:B------:R-:W-:Y:S02]  /*82a0*/  IMAD.IADD R0, R243, 0x1, -R0 ;  /* 0x00000001f3007824 */ /* 0x000fe400078e0a00 */
[----:B------:R-:W2:Y:S02]  /*82b0*/  LDL R243, [R1+0x30] ;  /* 0x0000300001f37983 */ /* 0x000ea40000100800 */
[----:B------:R-:W-:Y:S02]  /*82c0*/  IMAD R0, R0, 0x20, R3 ;  /* 0x0000002000007824 */ /* 0x000fe400078e0203 */
[----:B---3--:R-:W-:Y:S05]  /*82d0*/  IMAD R2, R240, 0x80, R2 ;  /* 0x00000080f0027824 */ /* 0x008fea00078e0202 */
[----:B------:R-:W-:Y:S05]  /*82e0*/  IADD3 R2, R2, -0x80, R0 ;  /* 0xffffff8002027810 */ /* 0x000fea0007ffe000 */
[----:B------:R-:W-:Y:S04]  /*82f0*/  @P3 IMAD.HI.U32 R3, R2, c[0x0][0x2bc], RZ ;  /* 0x0000af0002033a27 */ /* 0x000fe800078e00ff */
[----:B------:R-:W-:Y:S01]  /*8300*/  IMAD.MOV.U32 R0, RZ, RZ, R2 ;  /* 0x000000ffff007224 */ /* 0x000fe200078e0002 */
[----:B------:R-:W-:Y:S04]  /*8310*/  @P3 SHF.R.U32.HI R0, RZ, c[0x0][0x2c0], R3 ;  /* 0x0000b000ff003a19 */ /* 0x000fe80000011603 */
[C---:B----4-:R-:W-:Y:S04]  /*8320*/  @!P1 IADD3 R3, P0, R0.reuse, R248, RZ ;  /* 0x000000f800039210 */ /* 0x050fe80007f1e0ff */
[----:B-----5:R-:W-:Y:S01]  /*8330*/  @!P1 LEA.HI.X.SX32 R5, R0, R247, 0x1, P0 ;  /* 0x000000f700059211 */ /* 0x020fe200000f0eff */
[----:B------:R-:W-:Y:S01]  /*8340*/  IMAD.MOV R0, RZ, RZ, -R0 ;  /* 0x000000ffff007224 */ /* 0x000fe200078e0a00 */
[C---:B------:R-:W-:Y:S03]  /*8350*/  @!P1 LEA R4, P0, R3.reuse, c[0x0][0x2a0], 0x2 ;  /* 0x0000a80003049a11 */ /* 0x040fe600078010ff */
[----:B------:R-:W-:Y:S01]  /*8360*/  IMAD R239, R0, c[0x0][0x2b8], R2 ;  /* 0x0000ae0000ef7a24 */ /* 0x000fe200078e0202 */
[----:B------:R-:W-:Y:S03]  /*8370*/  @!P1 LEA.HI.X R5, R3, c[0x0][0x2a4], R5, 0x2, P0 ;  /* 0x0000a90003059a11 */ /* 0x000fe600000f1405 */
[C---:B------:R-:W-:Y:S01]  /*8380*/  IMAD.WIDE.U32 R2, R239.reuse, c[0x0][0x1e0], RZ ;  /* 0x00007800ef027a25 */ /* 0x040fe200078e00ff */
[----:B------:R-:W-:Y:S01]  /*8390*/  SHF.R.S32.HI R0, RZ, 0x1f, R239 ;  /* 0x0000001fff007819 */ /* 0x000fe200000114ef */
[----:B------:R1:W3:Y:S04]  /*83a0*/  @!P1 LDG.E R238, [R4.64] ;  /* 0x0000000604ee9981 */ /* 0x0002e8000c1e1900 */
[----:B------:R-:W-:Y:S04]  /*83b0*/  IMAD R0, R0, c[0x0][0x1e0], RZ ;  /* 0x0000780000007a24 */ /* 0x000fe800078e02ff */
[----:B------:R-:W-:Y:S04]  /*83c0*/  IMAD R0, R239, c[0x0][0x1e4], R0 ;  /* 0x00007900ef007a24 */ /* 0x000fe800078e0200 */
[----:B------:R-:W-:Y:S01]  /*83d0*/  IMAD.IADD R3, R3, 0x1, R0 ;  /* 0x0000000103037824 */ /* 0x000fe200078e0200 */
[----:B-1----:R-:W-:Y:S02]  /*83e0*/  SHF.L.U64.HI R5, R241, 0x1, R7 ;  /* 0x00000001f1057819 */ /* 0x002fe40000010207 */
[----:B---3--:R-:W-:Y:S01]  /*83f0*/  SHF.R.S32.HI R4, RZ, 0x1f, R238 ;  /* 0x0000001fff047819 */ /* 0x008fe200000114ee */
[----:B------:R-:W-:Y:S04]  /*8400*/  IMAD.WIDE.U32 R2, R238, c[0x0][0x1f0], R2 ;  /* 0x00007c00ee027a25 */ /* 0x000fe800078e0002 */
[----:B------:R-:W-:Y:S01]  /*8410*/  IMAD R4, R4, c[0x0][0x1f0], RZ ;  /* 0x00007c0004047a24 */ /* 0x000fe200078e02ff */
[----:B--2---:R-:W-:Y:S03]  /*8420*/  IADD3 R0, P0, R244, R2, RZ ;  /* 0x00000002f4007210 */ /* 0x004fe60007f1e0ff */
[----:B------:R-:W-:Y:S05]  /*8430*/  IMAD R4, R238, c[0x0][0x1f4], R4 ;  /* 0x00007d00ee047a24 */ /* 0x000fea00078e0204 */
[----:B------:R-:W-:Y:S02]  /*8440*/  IADD3.X R2, R243, R3, R4, P0, !PT ;  /* 0x00000003f3027210 */ /* 0x000fe400007fe404 */
[C---:B------:R-:W-:Y:S04]  /*8450*/  LEA R4, P0, R0.reuse, c[0x0][0x1c8], 0x1 ;  /* 0x0000720000047a11 */ /* 0x040fe800078008ff */
[----:B------:R-:W-:Y:S01]  /*8460*/  LEA.HI.X R0, R0, c[0x0][0x1cc], R2, 0x1, P0 ;  /* 0x0000730000007a11 */ /* 0x000fe200000f0c02 */
[----:B------:R-:W-:-:S06]  /*8470*/  BRA.DIV ~URZ, `(.L_x_88) ;  /* 0x0000a5627f007947 */ /* 0x000fcc000b800000 */
[----:B------:R1:W2:Y:S02]  /*8480*/  SHFL.IDX PT, R7, R0, RZ, 0x181f ;  /* 0x00181fff00077589 */ /* 0x0002a400000e0000 */
.L_x_121:
        /* <DEDUP_REMOVED lines=31> */
.L_x_122:
        /* <DEDUP_REMOVED lines=15> */
.L_x_87:
[----:B---34-:R-:W-:Y:S05]  /*8770*/  BSYNC B0 ;  /* 0x0000000000007941 */ /* 0x018fea0003800000 */
.L_x_86:
[----:B------:R-:W-:Y:S01]  /*8780*/  MOV R5, 0xffffff80 ;  /* 0xffffff8000057802 */ /* 0x000fe20000000f00 */
[----:B-1----:R-:W3:Y:S04]  /*8790*/  LDL R3, [R1+0x8] ;  /* 0x0000080001037983 */ /* 0x002ee80000100800 */
[----:B------:R-:W4:Y:S01]  /*87a0*/  LDL R2, [R1+0x3c] ;  /* 0x00003c0001027983 */ /* 0x000f220000100800 */
[----:B------:R-:W-:Y:S03]  /*87b0*/  IMAD R5, R240, R5, 0x1 ;  /* 0x00000001f0057424 */ /* 0x000fe600078e0205 */
[----:B------:R-:W0:Y:S01]  /*87c0*/  LDGDEPBAR ;  /* 0x00000000000079af */ /* 0x000e220000000000 */
[----:B---3--:R-:W-:Y:S01]  /*87d0*/  MOV R4, R3 ;  /* 0x0000000300047202 */ /* 0x008fe20000000f00 */
[----:B------:R-:W-:Y:S01]  /*87e0*/  @P4 IMAD.HI.U32 R0, R3, c[0x0][0x2c8], RZ ;  /* 0x0000b20003004a27 */ /* 0x000fe200078e00ff */
[----:B----4-:R-:W-:Y:S04]  /*87f0*/  IADD3 R5, -R2, R5, RZ ;  /* 0x0000000502057210 */ /* 0x010fe80007ffe1ff */
[----:B------:R-:W-:Y:S02]  /*8800*/  @P4 SHF.R.U32.HI R4, RZ, c[0x0][0x2cc], R0 ;  /* 0x0000b300ff044a19 */ /* 0x000fe40000011600 */
[----:B------:R-:W-:Y:S05]  /*8810*/  MOV R0, c[0x0][0x2ac] ;  /* 0x0000ab0000007a02 */ /* 0x000fea0000000f00 */
[----:B------:R-:W-:Y:S05]  /*8820*/  IMAD R5, R0, c[0x0][0x1d0], R5 ;  /* 0x0000740000057a24 */ /* 0x000fea00078e0205 */
[----:B------:R-:W-:Y:S01]  /*8830*/  IADD3 R5, R5, -c[0x0][0x168], RZ ;  /* 0x80005a0005057a10 */ /* 0x000fe20007ffe0ff */
[----:B------:R-:W-:-:S05]  /*8840*/  BRA.DIV ~URZ, `(.L_x_90) ;  /* 0x0000a7327f007947 */ /* 0x000fca000b800000 */
[----:B------:R1:W3:Y:S02]  /*8850*/  SHFL.IDX PT, R0, R4, RZ, 0x1c1f ;  /* 0x001c1fff04007589 */ /* 0x0002e400000e0000 */
.L_x_123:
[----:B---3--:R-:W-:Y:S05]  /*8860*/  IMAD.IADD R0, R5, 0x1, R0 ;  /* 0x0000000105007824 */ /* 0x008fea00078e0200 */
[C---:B------:R-:W-:Y:S02]  /*8870*/  ISETP.GT.AND P6, PT, R0.reuse, RZ, PT ;  /* 0x000000ff0000720c */ /* 0x040fe40003fc4270 */
[C---:B------:R-:W-:Y:S02]  /*8880*/  ISETP.GT.AND P5, PT, R0.reuse, 0x1, PT ;  /* 0x000000010000780c */ /* 0x040fe40003fa4270 */
[C---:B------:R-:W-:Y:S02]  /*8890*/  ISETP.GT.AND P2, PT, R0.reuse, 0x8, PT ;  /* 0x000000080000780c */ /* 0x040fe40003f44270 */
[C---:B------:R-:W-:Y:S02]  /*88a0*/  ISETP.GT.AND P0, PT, R0.reuse, 0x9, PT ;  /* 0x000000090000780c */ /* 0x040fe40003f04270 */
[----:B------:R-:W-:Y:S02]  /*88b0*/  FSEL R6, R231, -INF , P6 ;  /* 0xff800000e7067808 */ /* 0x000fe40003000000 */
[----:B------:R-:W-:Y:S02]  /*88c0*/  ISETP.GT.AND P6, PT, R0, 0x10, PT ;  /* 0x000000100000780c */ /* 0x000fe40003fc4270 */
[----:B--2---:R-:W-:Y:S02]  /*88d0*/  FSEL R42, R230, -INF , P5 ;  /* 0xff800000e62a7808 */ /* 0x004fe40002800000 */
[C---:B------:R-:W-:Y:S02]  /*88e0*/  ISETP.GT.AND P5, PT, R0.reuse, 0x11, PT ;  /* 0x000000110000780c */ /* 0x040fe40003fa4270 */
[----:B------:R-:W-:Y:S02]  /*88f0*/  FSEL R41, R229, -INF , P2 ;  /* 0xff800000e5297808 */ /* 0x000fe40001000000 */
[----:B------:R-:W-:Y:S02]  /*8900*/  ISETP.GT.AND P2, PT, R0, 0x18, PT ;  /* 0x000000180000780c */ /* 0x000fe40003f44270 */
[----:B------:R-:W-:Y:S02]  /*8910*/  FSEL R40, R174, -INF , P0 ;  /* 0xff800000ae287808 */ /* 0x000fe40000000000 */
        /* <DEDUP_REMOVED lines=50> */
[----:B------:R-:W-:Y:S02]  /*8c40*/  FSEL R13, R13, -INF , P5 ;  /* 0xff8000000d0d7808 */ /* 0x000fe40002800000 */
[----:B------:R-:W-:Y:S02]  /*8c50*/  FSEL R12, R12, -INF , P2 ;  /* 0xff8000000c0c7808 */ /* 0x000fe40001000000 */
[----:B------:R-:W-:Y:S01]  /*8c60*/  FSEL R11, R43, -INF , P0 ;  /* 0xff8000002b0b7808 */ /* 0x000fe20000000000 */
[----:B------:R-:W-:-:S05]  /*8c70*/  BRA.DIV ~URZ, `(.L_x_91) ;  /* 0x0000a3727f007947 */ /* 0x000fca000b800000 */
[----:B------:R-:W2:Y:S02]  /*8c80*/  SHFL.IDX PT, R0, R4, 0x1, 0x1c1f ;  /* 0x003c1f0004007f89 */ /* 0x000ea400000e0000 */
[----:B--2---:R-:W-:Y:S05]  /*8c90*/  IMAD.IADD R0, R5, 0x1, R0 ;  /* 0x0000000105007824 */ /* 0x004fea00078e0200 */
[C---:B------:R-:W-:Y:S02]  /*8ca0*/  ISETP.GT.AND P6, PT, R0.reuse, RZ, PT ;  /* 0x000000ff0000720c */ /* 0x040fe40003fc4270 */
[C---:B------:R-:W-:Y:S02]  /*8cb0*/  ISETP.GT.AND P5, PT, R0.reuse, 0x1, PT ;  /* 0x000000010000780c */ /* 0x040fe40003fa4270 */
[C---:B------:R-:W-:Y:S02]  /*8cc0*/  ISETP.GT.AND P2, PT, R0.reuse, 0x8, PT ;  /* 0x000000080000780c */ /* 0x040fe40003f44270 */
        /* <DEDUP_REMOVED lines=54> */
[----:B------:R-:W-:Y:S02]  /*9030*/  ISETP.GT.AND P2, PT, R0, 0x78, PT ;  /* 0x000000780000780c */ /* 0x000fe40003f44270 */
[----:B------:R-:W-:Y:S02]  /*9040*/  FSEL R36, R68, -INF , P0 ;  /* 0xff80000044247808 */ /* 0x000fe40000000000 */
[----:B------:R-:W-:Y:S02]  /*9050*/  ISETP.GT.AND P0, PT, R0, 0x79, PT ;  /* 0x000000790000780c */ /* 0x000fe40003f04270 */
[----:B------:R-:W-:Y:S02]  /*9060*/  FMNMX.FTZ R0, R6, R69, !PT ;  /* 0x0000004506007209 */ /* 0x000fe40007810000 */
[----:B------:R-:W-:Y:S02]  /*9070*/  FSEL R10, R154, -INF , P6 ;  /* 0xff8000009a0a7808 */ /* 0x000fe40003000000 */
[----:B------:R-:W-:Y:S02]  /*9080*/  FMNMX.FTZ R0, R42, R0, !PT ;  /* 0x000000002a007209 */ /* 0x000fe40007810000 */
[----:B------:R-:W-:Y:S02]  /*9090*/  FSEL R9, R153, -INF , P5 ;  /* 0xff80000099097808 */ /* 0x000fe40002800000 */
[----:B------:R-:W-:Y:S02]  /*90a0*/  FMNMX.FTZ R0, R41, R0, !PT ;  /* 0x0000000029007209 */ /* 0x000fe40007810000 */
[----:B------:R-:W-:Y:S02]  /*90b0*/  FSEL R8, R150, -INF , P2 ;  /* 0xff80000096087808 */ /* 0x000fe40001000000 */
[----:B------:R-:W-:Y:S02]  /*90c0*/  FMNMX.FTZ R0, R40, R0, !PT ;  /* 0x0000000028007209 */ /* 0x000fe40007810000 */
[----:B------:R-:W-:Y:S02]  /*90d0*/  FSEL R7, R149, -INF , P0 ;  /* 0xff80000095077808 */ /* 0x000fe40000000000 */
[----:B------:R-:W-:Y:S04]  /*90e0*/  FMNMX.FTZ R0, R39, R0, !PT ;  /* 0x0000000027007209 */ /* 0x000fe80007810000 */
        /* <DEDUP_REMOVED lines=26> */
[----:B------:R-:W-:Y:S05]  /*9290*/  FMNMX.FTZ R0, R11, R0, !PT ;  /* 0x000000000b007209 */ /* 0x000fea0007810000 */
[----:B------:R-:W2:Y:S02]  /*92a0*/  SHFL.BFLY PT, R2, R0, 0x2, 0x1f ;  /* 0x0c401f0000027f89 */ /* 0x000ea400000e0000 */
[----:B--2---:R-:W-:Y:S06]  /*92b0*/  FMNMX.FTZ R0, R2, R0, !PT ;  /* 0x0000000002007209 */ /* 0x004fec0007810000 */
[----:B------:R-:W2:Y:S02]  /*92c0*/  SHFL.BFLY PT, R68, R0, 0x1, 0x1f ;  /* 0x0c201f0000447f89 */ /* 0x000ea400000e0000 */
[----:B--2---:R-:W-:Y:S02]  /*92d0*/  FMNMX.FTZ R68, R0, R68, !PT ;  /* 0x0000004400447209 */ /* 0x004fe40007810000 */
        /* <DEDUP_REMOVED lines=30> */
[----:B-1----:R-:W-:Y:S04]  /*94c0*/  FMNMX.FTZ R4, R8, R0, !PT ;  /* 0x0000000008047209 */ /* 0x002fe80007810000 */
[----:B------:R-:W-:Y:S05]  /*94d0*/  FMNMX.FTZ R4, R7, R4, !PT ;  /* 0x0000000407047209 */ /* 0x000fea0007810000 */
[----:B------:R-:W1:Y:S02]  /*94e0*/  SHFL.BFLY PT, R0, R4, 0x2, 0x1f ;  /* 0x0c401f0004007f89 */ /* 0x000e6400000e0000 */
[----:B-1----:R-:W-:Y:S06]  /*94f0*/  FMNMX.FTZ R4, R4, R0, !PT ;  /* 0x0000000004047209 */ /* 0x002fec0007810000 */
[----:B------:R1:W2:Y:S02]  /*9500*/  SHFL.BFLY PT, R0, R4, 0x1, 0x1f ;  /* 0x0c201f0004007f89 */ /* 0x0002a400000e0000 */
.L_x_124:
[----:B------:R-:W3:Y:S01]  /*9510*/  LDL.LU R146, [R1] ;  /* 0x0000000001927983 */ /* 0x000ee20000300800 */
[C---:B------:R-:W-:Y:S01]  /*9520*/  FSETP.NEU.FTZ.AND P0, PT, R68.reuse, -INF , PT ;  /* 0xff8000004400780b */ /* 0x040fe20003f1d000 */
[----:B------:R-:W-:Y:S01]  /*9530*/  FMUL.FTZ R2, R68, c[0x0][0x2d0] ;  /* 0x0000b40044027a20 */ /* 0x000fe20000410000 */
[----:B--2---:R-:W-:Y:S01]  /*9540*/  FMNMX.FTZ R3, R0, R4, !PT ;  /* 0x0000000400037209 */ /* 0x004fe20007810000 */
[----:B------:R-:W-:Y:S01]  /*9550*/  WARPSYNC 0xffffffff ;  /* 0xffffffff00007948 */ /* 0x000fe20003800000 */
[----:B------:R-:W-:Y:S02]  /*9560*/  FSEL R0, R68, RZ, P0 ;  /* 0x000000ff44007208 */ /* 0x000fe40000000000 */
[----:B------:R-:W-:Y:S01]  /*9570*/  FSEL R2, R2, RZ, P0 ;  /* 0x000000ff02027208 */ /* 0x000fe20000000000 */
[C---:B-1----:R-:W-:Y:S01]  /*9580*/  FMUL.FTZ R4, R3.reuse, c[0x0][0x2d0] ;  /* 0x0000b40003047a20 */ /* 0x042fe20000410000 */
[----:B------:R-:W-:Y:S01]  /*9590*/  FSETP.NEU.FTZ.AND P0, PT, R3, -INF , PT ;  /* 0xff8000000300780b */ /* 0x000fe20003f1d000 */
[----:B------:R-:W-:Y:S02]  /*95a0*/  FADD.FTZ R0, -R0, R69 ;  /* 0x0000004500007221 */ /* 0x000fe40000010100 */
[--C-:B------:R-:W-:Y:S01]  /*95b0*/  FFMA.FTZ R6, R6, c[0x0][0x2d0], -R2.reuse ;  /* 0x0000b40006067a23 */ /* 0x100fe20000010802 */
[----:B------:R-:W-:Y:S01]  /*95c0*/  FSEL R4, R4, RZ, P0 ;  /* 0x000000ff04047208 */ /* 0x000fe20000000000 */
        /* <DEDUP_REMOVED lines=8> */
[----:B------:R-:W1:Y:S01]  /*9650*/  MUFU.EX2 R0, R0 ;  /* 0x0000000000007308 */ /* 0x000e620000000800 */
        /* <DEDUP_REMOVED lines=8> */
[--C-:B------:R-:W-:Y:S02]  /*96e0*/  FFMA.FTZ R15, R15, c[0x0][0x2d0], -R2.reuse ;  /* 0x0000b4000f0f7a23 */ /* 0x100fe40000010802 */
[--C-:B------:R-:W-:Y:S02]  /*96f0*/  FFMA.FTZ R37, R12, c[0x0][0x2d0], -R2.reuse ;  /* 0x0000b4000c257a23 */ /* 0x100fe40000010802 */
[--C-:B------:R-:W-:Y:S02]  /*9700*/  FFMA.FTZ R11, R11, c[0x0][0x2d0], -R2.reuse ;  /* 0x0000b4000b0b7a23 */ /* 0x100fe40000010802 */
[--C-:B------:R-:W-:Y:S02]  /*9710*/  FFMA.FTZ R41, R41, c[0x0][0x2d0], -R2.reuse ;  /* 0x0000b40029297a23 */ /* 0x100fe40000010802 */
[--C-:B------:R-:W-:Y:S02]  /*9720*/  FFMA.FTZ R155, R38, c[0x0][0x2d0], -R2.reuse ;  /* 0x0000b400269b7a23 */ /* 0x100fe40000010802 */
[--C-:B------:R-:W-:Y:S02]  /*9730*/  FFMA.FTZ R153, R35, c[0x0][0x2d0], -R2.reuse ;  /* 0x0000b40023997a23 */ /* 0x100fe40000010802 */
[--C-:B------:R-:W-:Y:S01]  /*9740*/  FFMA.FTZ R35, R13, c[0x0][0x2d0], -R2.reuse ;  /* 0x0000b4000d237a23 */ /* 0x100fe20000010802 */
[----:B------:R-:W4:Y:S01]  /*9750*/  MUFU.EX2 R41, R41 ;  /* 0x0000002900297308 */ /* 0x000f220000000800 */
        /* <DEDUP_REMOVED lines=10> */
[----:B------:R-:W-:Y:S02]  /*9800*/  FFMA.FTZ R40, R40, c[0x0][0x2d0], -R2 ;  /* 0x0000b40028287a23 */ /* 0x000fe40000010802 */
[--C-:B------:R-:W-:Y:S02]  /*9810*/  FFMA.FTZ R5, R5, c[0x0][0x2d0], -R4.reuse ;  /* 0x0000b40005057a23 */ /* 0x100fe40000010804 */
[--C-:B------:R-:W-:Y:S02]  /*9820*/  FFMA.FTZ R69, R67, c[0x0][0x2d0], -R4.reuse ;  /* 0x0000b40043457a23 */ /* 0x100fe40000010804 */
[--C-:B------:R-:W-:Y:S01]  /*9830*/  FFMA.FTZ R150, R65, c[0x0][0x2d0], -R4.reuse ;  /* 0x0000b40041967a23 */ /* 0x100fe20000010804 */
[----:B------:R-:W5:Y:S01]  /*9840*/  MUFU.EX2 R40, R40 ;  /* 0x0000002800287308 */ /* 0x000f620000000800 */
[--C-:B------:R-:W-:Y:S02]  /*9850*/  FFMA.FTZ R149, R64, c[0x0][0x2d0], -R4.reuse ;  /* 0x0000b40040957a23 */ /* 0x100fe40000010804 */
        /* <DEDUP_REMOVED lines=30> */
[----:B------:R-:W-:Y:S07]  /*9a40*/  FFMA.FTZ R247, R44, c[0x0][0x2d0], -R4 ;  /* 0x0000b4002cf77a23 */ /* 0x000fee0000010804 */
[----:B------:R-:W-:Y:S10]  /*9a50*/  MUFU.EX2 R160, R160 ;  /* 0x000000a000a07308 */ /* 0x000ff40000000800 */
        /* <DEDUP_REMOVED lines=10> */
[----:B------:R-:W-:Y:S01]  /*9b00*/  MUFU.EX2 R235, R235 ;  /* 0x000000eb00eb7308 */ /* 0x000fe20000000800 */
[----:B-1----:R-:W-:Y:S01]  /*9b10*/  FFMA.FTZ R2, R0, R246, R144 ;  /* 0x000000f600027223 */ /* 0x002fe20000010090 */
[----:B--2---:R-:W-:Y:S01]  /*9b20*/  F2FP.BF16.PACK_AB R144, R42, R144 ;  /* 0x000000902a90723e */ /* 0x004fe200000010ff */
[----:B------:R-:W-:Y:S02]  /*9b30*/  FMUL.FTZ R64, R0, R72 ;  /* 0x0000004800407220 */ /* 0x000fe40000410000 */
[----:B------:R-:W-:Y:S01]  /*9b40*/  FADD.FTZ R6, R42, R2 ;  /* 0x000000022a067221 */ /* 0x000fe20000010000 */
[----:B------:R-:W-:Y:S01]  /*9b50*/  FSEL R2, R3, RZ, P0 ;  /* 0x000000ff03027208 */ /* 0x000fe20000000000 */
[C---:B------:R-:W-:Y:S02]  /*9b60*/  FMUL.FTZ R65, R0.reuse, R73 ;  /* 0x0000004900417220 */ /* 0x040fe40000410000 */
[----:B------:R-:W-:Y:S02]  /*9b70*/  FMUL.FTZ R20, R0, R116 ;  /* 0x0000007400147220 */ /* 0x000fe40000410000 */
[----:B------:R-:W-:Y:S02]  /*9b80*/  FADD.FTZ R2, -R2, R70 ;  /* 0x0000004602027221 */ /* 0x000fe40000010100 */
[--C-:B------:R-:W-:Y:S02]  /*9b90*/  FFMA.FTZ R70, R66, c[0x0][0x2d0], -R4.reuse ;  /* 0x0000b40042467a23 */ /* 0x100fe40000010804 */
[----:B------:R-:W-:Y:S02]  /*9ba0*/  FMUL.FTZ R2, R2, c[0x0][0x2d0] ;  /* 0x0000b40002027a20 */ /* 0x000fe40000410000 */
[C---:B------:R-:W-:Y:S01]  /*9bb0*/  FMUL.FTZ R33, R0.reuse, R105 ;  /* 0x0000006900217220 */ /* 0x040fe20000410000 */
[----:B------:R-:W-:Y:S01]  /*9bc0*/  MUFU.EX2 R116, R70 ;  /* 0x0000004600747308 */ /* 0x000fe20000000800 */
[----:B------:R-:W-:Y:S02]  /*9bd0*/  FFMA.FTZ R246, R45, c[0x0][0x2d0], -R4 ;  /* 0x0000b4002df67a23 */ /* 0x000fe40000010804 */
[----:B----4-:R-:W-:Y:S02]  /*9be0*/  FADD.FTZ R4, R41, R6 ;  /* 0x0000000629047221 */ /* 0x010fe40000010000 */
[----:B------:R-:W-:Y:S01]  /*9bf0*/  FMUL.FTZ R8, R0, R128 ;  /* 0x0000008000087220 */ /* 0x000fe20000410000 */
[----:B------:R-:W-:Y:S01]  /*9c00*/  MOV R128, R39 ;  /* 0x0000002700807202 */ /* 0x000fe20000000f00 */
[----:B-----5:R-:W-:Y:S02]  /*9c10*/  FADD.FTZ R148, R40, R4 ;  /* 0x0000000428947221 */ /* 0x020fe40000010000 */
[C---:B------:R-:W-:Y:S01]  /*9c20*/  FMUL.FTZ R4, R0.reuse, R132 ;  /* 0x0000008400047220 */ /* 0x040fe20000410000 */
[----:B------:R-:W1:Y:S01]  /*9c30*/  MUFU.EX2 R2, R2 ;  /* 0x0000000200027308 */ /* 0x000e620000000800 */
[C---:B------:R-:W-:Y:S01]  /*9c40*/  FMUL.FTZ R9, R0.reuse, R129 ;  /* 0x0000008100097220 */ /* 0x040fe20000410000 */
[----:B------:R-:W-:Y:S01]  /*9c50*/  MOV R129, R38 ;  /* 0x0000002600817202 */ /* 0x000fe20000000f00 */
[C---:B------:R-:W-:Y:S01]  /*9c60*/  FMUL.FTZ R12, R0.reuse, R124 ;  /* 0x0000007c000c7220 */ /* 0x040fe20000410000 */
[----:B------:R-:W-:Y:S01]  /*9c70*/  MOV R124, R10 ;  /* 0x0000000a007c7202 */ /* 0x000fe20000000f00 */
[C---:B------:R-:W-:Y:S01]  /*9c80*/  FMUL.FTZ R13, R0.reuse, R125 ;  /* 0x0000007d000d7220 */ /* 0x040fe20000410000 */
[----:B------:R-:W-:Y:S01]  /*9c90*/  MOV R125, R11 ;  /* 0x0000000b007d7202 */ /* 0x000fe20000000f00 */
[C---:B------:R-:W-:Y:S01]  /*9ca0*/  FMUL.FTZ R21, R0.reuse, R117 ;  /* 0x0000007500157220 */ /* 0x040fe20000410000 */
[----:B------:R-:W-:Y:S01]  /*9cb0*/  MOV R117, R14 ;  /* 0x0000000e00757202 */ /* 0x000fe20000000f00 */
[C---:B------:R-:W-:Y:S01]  /*9cc0*/  FMUL.FTZ R24, R0.reuse, R112 ;  /* 0x0000007000187220 */ /* 0x040fe20000410000 */
[----:B------:R-:W2:Y:S01]  /*9cd0*/  MUFU.EX2 R105, R69 ;  /* 0x0000004500697308 */ /* 0x000ea20000000800 */
[----:B------:R-:W-:Y:S01]  /*9ce0*/  MOV R112, R15 ;  /* 0x0000000f00707202 */ /* 0x000fe20000000f00 */
[C---:B------:R-:W-:Y:S01]  /*9cf0*/  FMUL.FTZ R16, R0.reuse, R120 ;  /* 0x0000007800107220 */ /* 0x040fe20000410000 */
[----:B------:R-:W-:Y:S01]  /*9d00*/  MOV R120, R37 ;  /* 0x0000002500787202 */ /* 0x000fe20000000f00 */
[C---:B------:R-:W-:Y:S01]  /*9d10*/  FMUL.FTZ R17, R0.reuse, R121 ;  /* 0x0000007900117220 */ /* 0x040fe20000410000 */
[----:B------:R-:W-:Y:S01]  /*9d20*/  MOV R121, R35 ;  /* 0x0000002300797202 */ /* 0x000fe20000000f00 */
[C---:B------:R-:W-:Y:S02]  /*9d30*/  FMUL.FTZ R25, R0.reuse, R113 ;  /* 0x0000007100197220 */ /* 0x040fe40000410000 */
[C---:B------:R-:W-:Y:S02]  /*9d40*/  FMUL.FTZ R28, R0.reuse, R108 ;  /* 0x0000006c001c7220 */ /* 0x040fe40000410000 */
[C---:B------:R-:W-:Y:S01]  /*9d50*/  FMUL.FTZ R29, R0.reuse, R109 ;  /* 0x0000006d001d7220 */ /* 0x040fe20000410000 */
[----:B------:R4:W5:Y:S01]  /*9d60*/  MUFU.EX2 R69, R156 ;  /* 0x0000009c00457308 */ /* 0x0009620000000800 */
[----:B------:R-:W-:Y:S02]  /*9d70*/  FMUL.FTZ R32, R0, R104 ;  /* 0x0000006800207220 */ /* 0x000fe40000410000 */
[C---:B-1----:R-:W-:Y:S02]  /*9d80*/  FMUL.FTZ R66, R2.reuse, R74 ;  /* 0x0000004a02427220 */ /* 0x042fe40000410000 */
[C---:B------:R-:W-:Y:S02]  /*9d90*/  FMUL.FTZ R67, R2.reuse, R75 ;  /* 0x0000004b02437220 */ /* 0x040fe40000410000 */
[----:B------:R-:W1:Y:S01]  /*9da0*/  LDSM.16.MT88.4 R72, [R202] ;  /* 0x00000000ca48783b */ /* 0x000e620000004200 */
[----:B---3--:R-:W-:Y:S01]  /*9db0*/  FFMA.FTZ R5, R2, R146, R7 ;  /* 0x0000009202057223 */ /* 0x008fe20000010007 */
[----:B------:R-:W-:Y:S01]  /*9dc0*/  F2FP.BF16.PACK_AB R146, R40, R41 ;  /* 0x000000292892723e */ /* 0x000fe200000010ff */
[----:B------:R-:W-:Y:S01]  /*9dd0*/  FMUL.FTZ R10, R2, R130 ;  /* 0x00000082020a7220 */ /* 0x000fe20000410000 */
[----:B------:R-:W-:Y:S01]  /*9de0*/  MUFU.EX2 R104, R252 ;  /* 0x000000fc00687308 */ /* 0x000fe20000000800 */
[C---:B------:R-:W-:Y:S01]  /*9df0*/  FADD.FTZ R6, R145.reuse, R5 ;  /* 0x0000000591067221 */ /* 0x040fe20000010000 */
[----:B------:R-:W-:Y:S01]  /*9e00*/  F2FP.BF16.PACK_AB R145, R145, R7 ;  /* 0x000000079191723e */ /* 0x000fe200000010ff */
[----:B------:R-:W-:Y:S01]  /*9e10*/  FMUL.FTZ R5, R0, R133 ;  /* 0x0000008500057220 */ /* 0x000fe20000410000 */
[----:B------:R-:W-:Y:S01]  /*9e20*/  MOV R133, R147 ;  /* 0x0000009300857202 */ /* 0x000fe20000000f00 */
[----:B------:R-:W-:Y:S01]  /*9e30*/  FMUL.FTZ R7, R2, R135 ;  /* 0x0000008702077220 */ /* 0x000fe20000410000 */
[----:B--2---:R-:W-:Y:S01]  /*9e40*/  F2FP.BF16.PACK_AB R147, R116, R105 ;  /* 0x000000697493723e */ /* 0x004fe200000010ff */
[C---:B------:R-:W-:Y:S01]  /*9e50*/  FMUL.FTZ R11, R2.reuse, R131 ;  /* 0x00000083020b7220 */ /* 0x040fe20000410000 */
[----:B------:R-:W-:Y:S01]  /*9e60*/  MOV R132, R6 ;  /* 0x0000000600847202 */ /* 0x000fe20000000f00 */
[C---:B------:R-:W-:Y:S01]  /*9e70*/  FMUL.FTZ R6, R2.reuse, R134 ;  /* 0x0000008602067220 */ /* 0x040fe20000410000 */
[----:B------:R-:W-:Y:S01]  /*9e80*/  MUFU.EX2 R70, R153 ;  /* 0x0000009900467308 */ /* 0x000fe20000000800 */
[C---:B------:R-:W-:Y:S01]  /*9e90*/  FMUL.FTZ R18, R2.reuse, R122 ;  /* 0x0000007a02127220 */ /* 0x040fe20000410000 */
[----:B----4-:R-:W2:Y:S01]  /*9ea0*/  LDL R156, [R1+0xc] ;  /* 0x00000c00019c7983 */ /* 0x010ea20000100800 */
[C---:B------:R-:W-:Y:S02]  /*9eb0*/  FMUL.FTZ R19, R2.reuse, R123 ;  /* 0x0000007b02137220 */ /* 0x040fe40000410000 */
[C---:B------:R-:W-:Y:S02]  /*9ec0*/  FMUL.FTZ R26, R2.reuse, R114 ;  /* 0x00000072021a7220 */ /* 0x040fe40000410000 */
[C---:B------:R-:W-:Y:S02]  /*9ed0*/  FMUL.FTZ R27, R2.reuse, R115 ;  /* 0x00000073021b7220 */ /* 0x040fe40000410000 */
[C---:B------:R-:W-:Y:S01]  /*9ee0*/  FMUL.FTZ R34, R2.reuse, R106 ;  /* 0x0000006a02227220 */ /* 0x040fe20000410000 */
[----:B------:R-:W-:Y:S01]  /*9ef0*/  MUFU.EX2 R153, R247 ;  /* 0x000000f700997308 */ /* 0x000fe20000000800 */
[----:B------:R-:W-:Y:S02]  /*9f00*/  FMUL.FTZ R35, R2, R107 ;  /* 0x0000006b02237220 */ /* 0x000fe40000410000 */
[C---:B------:R-:W-:Y:S02]  /*9f10*/  FMUL.FTZ R36, R0.reuse, R100 ;  /* 0x0000006400247220 */ /* 0x040fe40000410000 */
[----:B------:R-:W-:Y:S02]  /*9f20*/  FMUL.FTZ R37, R0, R101 ;  /* 0x0000006500257220 */ /* 0x000fe40000410000 */
[C---:B------:R-:W-:Y:S02]  /*9f30*/  FMUL.FTZ R38, R2.reuse, R102 ;  /* 0x0000006602267220 */ /* 0x040fe40000410000 */
[----:B------:R-:W-:Y:S01]  /*9f40*/  FMUL.FTZ R39, R2, R103 ;  /* 0x0000006702277220 */ /* 0x000fe20000410000 */
[----:B------:R-:W-:Y:S01]  /*9f50*/  MUFU.EX2 R109, R151 ;  /* 0x00000097006d7308 */ /* 0x000fe20000000800 */
[----:B------:R-:W-:Y:S01]  /*9f60*/  LDSM.16.MT88.4 R100, [R202+0x7000] ;  /* 0x00700000ca64783b */ /* 0x000fe20000004200 */
[----:B------:R-:W-:Y:S02]  /*9f70*/  FMUL.FTZ R41, R0, R97 ;  /* 0x0000006100297220 */ /* 0x000fe40000410000 */
[C---:B------:R-:W-:Y:S01]  /*9f80*/  FMUL.FTZ R42, R2.reuse, R98 ;  /* 0x00000062022a7220 */ /* 0x040fe20000410000 */
[C---:B-1----:R-:W-:Y:S05]  /*9f90*/  HMMA.16816.F32.BF16 R4, R144.reuse, R72, R4 ;  /* 0x000000489004723c */ /* 0x042fea0000041804 */
[----:B------:R-:W-:Y:S01]  /*9fa0*/  FMUL.FTZ R43, R2, R99 ;  /* 0x00000063022b7220 */ /* 0x000fe20000410000 */
[----:B------:R-:W-:Y:S01]  /*9fb0*/  MUFU.EX2 R151, R251 ;  /* 0x000000fb00977308 */ /* 0x000fe20000000800 */
[----:B------:R-:W-:Y:S01]  /*9fc0*/  FMUL.FTZ R45, R0, R93 ;  /* 0x0000005d002d7220 */ /* 0x000fe20000410000 */
[C---:B------:R-:W-:Y:S01]  /*9fd0*/  HMMA.16816.F32.BF16 R8, R144.reuse, R74, R8 ;  /* 0x0000004a9008723c */ /* 0x040fe20000041808 */
[----:B------:R-:W1:Y:S03]  /*9fe0*/  LDSM.16.MT88.4 R72, [R204] ;  /* 0x00000000cc48783b */ /* 0x000e660000004200 */
[C---:B------:R-:W-:Y:S02]  /*9ff0*/  FMUL.FTZ R14, R2.reuse, R126 ;  /* 0x0000007e020e7220 */ /* 0x040fe40000410000 */
[C---:B------:R-:W-:Y:S02]  /*a000*/  FMUL.FTZ R15, R2.reuse, R127 ;  /* 0x0000007f020f7220 */ /* 0x040fe40000410000 */
[C---:B------:R-:W-:Y:S01]  /*a010*/  FMUL.FTZ R46, R2.reuse, R94 ;  /* 0x0000005e022e7220 */ /* 0x040fe20000410000 */
[----:B------:R-:W-:Y:S03]  /*a020*/  MUFU.EX2 R108, R152 ;  /* 0x00000098006c7308 */ /* 0x000fe60000000800 */
[----:B------:R-:W-:Y:S02]  /*a030*/  FMUL.FTZ R47, R2, R95 ;  /* 0x0000005f022f7220 */ /* 0x000fe40000410000 */
[C---:B------:R-:W-:Y:S02]  /*a040*/  FMUL.FTZ R48, R0.reuse, R88 ;  /* 0x0000005800307220 */ /* 0x040fe40000410000 */
[----:B------:R-:W-:Y:S02]  /*a050*/  FMUL.FTZ R49, R0, R89 ;  /* 0x0000005900317220 */ /* 0x000fe40000410000 */
[C---:B------:R-:W-:Y:S01]  /*a060*/  FMUL.FTZ R50, R2.reuse, R90 ;  /* 0x0000005a02327220 */ /* 0x040fe20000410000 */
[----:B------:R-:W-:Y:S01]  /*a070*/  MUFU.EX2 R152, R249 ;  /* 0x000000f900987308 */ /* 0x000fe20000000800 */
[----:B------:R-:W-:Y:S02]  /*a080*/  FMUL.FTZ R51, R2, R91 ;  /* 0x0000005b02337220 */ /* 0x000fe40000410000 */
[----:B------:R-:W-:Y:S01]  /*a090*/  LDSM.16.MT88.4 R88, [R204+0x1800] ;  /* 0x00180000cc58783b */ /* 0x000fe20000004200 */
[----:B------:R-:W-:Y:S02]  /*a0a0*/  FMUL.FTZ R53, R0, R85 ;  /* 0x0000005500357220 */ /* 0x000fe40000410000 */
[C---:B------:R-:W-:Y:S02]  /*a0b0*/  FMUL.FTZ R54, R2.reuse, R86 ;  /* 0x0000005602367220 */ /* 0x040fe40000410000 */
[----:B------:R-:W-:Y:S02]  /*a0c0*/  FMUL.FTZ R55, R2, R87 ;  /* 0x0000005702377220 */ /* 0x000fe40000410000 */
[----:B------:R-:W-:Y:S02]  /*a0d0*/  FMUL.FTZ R57, R0, R81 ;  /* 0x0000005100397220 */ /* 0x000fe40000410000 */
[C---:B------:R-:W-:Y:S02]  /*a0e0*/  FMUL.FTZ R58, R2.reuse, R82 ;  /* 0x00000052023a7220 */ /* 0x040fe40000410000 */
[C---:B------:R-:W-:Y:S02]  /*a0f0*/  FMUL.FTZ R59, R2.reuse, R83 ;  /* 0x00000053023b7220 */ /* 0x040fe40000410000 */
[C---:B------:R-:W-:Y:S02]  /*a100*/  FMUL.FTZ R62, R2.reuse, R78 ;  /* 0x0000004e023e7220 */ /* 0x040fe40000410000 */
[----:B------:R-:W-:Y:S02]  /*a110*/  FMUL.FTZ R63, R2, R79 ;  /* 0x0000004f023f7220 */ /* 0x000fe40000410000 */
[C---:B------:R-:W-:Y:S01]  /*a120*/  FMUL.FTZ R60, R0.reuse, R76 ;  /* 0x0000004c003c7220 */ /* 0x040fe20000410000 */
[C---:B-1----:R-:W-:Y:S03]  /*a130*/  HMMA.16816.F32.BF16 R12, R144.reuse, R72, R12 ;  /* 0x00000048900c723c */ /* 0x042fe6000004180c */
[----:B------:R-:W-:Y:S02]  /*a140*/  FMUL.FTZ R61, R0, R77 ;  /* 0x0000004d003d7220 */ /* 0x000fe40000410000 */
[----:B------:R-:W-:Y:S01]  /*a150*/  LDSM.16.MT88.4 R76, [R202+0x800] ;  /* 0x00080000ca4c783b */ /* 0x000fe20000004200 */
[C---:B------:R-:W-:Y:S02]  /*a160*/  FMUL.FTZ R22, R2.reuse, R118 ;  /* 0x0000007602167220 */ /* 0x040fe40000410000 */
[C---:B------:R-:W-:Y:S04]  /*a170*/  HMMA.16816.F32.BF16 R16, R144.reuse, R74, R16 ;  /* 0x0000004a9010723c */ /* 0x040fe80000041810 */
[C---:B------:R-:W-:Y:S01]  /*a180*/  FMUL.FTZ R23, R2.reuse, R119 ;  /* 0x0000007702177220 */ /* 0x040fe20000410000 */
[----:B------:R-:W1:Y:S01]  /*a190*/  LDSM.16.MT88.4 R72, [R203] ;  /* 0x00000000cb48783b */ /* 0x000e620000004200 */
[C---:B------:R-:W-:Y:S02]  /*a1a0*/  FMUL.FTZ R30, R2.reuse, R110 ;  /* 0x0000006e021e7220 */ /* 0x040fe40000410000 */
[----:B------:R-:W-:Y:S01]  /*a1b0*/  FMUL.FTZ R31, R2, R111 ;  /* 0x0000006f021f7220 */ /* 0x000fe20000410000 */
[----:B------:R-:W-:Y:S03]  /*a1c0*/  MUFU.EX2 R110, R149 ;  /* 0x00000095006e7308 */ /* 0x000fe60000000800 */
[C---:B------:R-:W-:Y:S02]  /*a1d0*/  FMUL.FTZ R40, R0.reuse, R96 ;  /* 0x0000006000287220 */ /* 0x040fe40000410000 */
[C---:B------:R-:W-:Y:S02]  /*a1e0*/  FMUL.FTZ R44, R0.reuse, R92 ;  /* 0x0000005c002c7220 */ /* 0x040fe40000410000 */
[C---:B------:R-:W-:Y:S02]  /*a1f0*/  FMUL.FTZ R52, R0.reuse, R84 ;  /* 0x0000005400347220 */ /* 0x040fe40000410000 */
[----:B------:R-:W-:Y:S01]  /*a200*/  FMUL.FTZ R56, R0, R80 ;  /* 0x0000005000387220 */ /* 0x000fe20000410000 */
[----:B------:R-:W-:Y:S01]  /*a210*/  MUFU.EX2 R84, R162 ;  /* 0x000000a200547308 */ /* 0x000fe20000000800 */
[----:B-----5:R-:W-:Y:S09]  /*a220*/  FADD.FTZ R0, R69, R148 ;  /* 0x0000009445007221 */ /* 0x020ff20000010000 */
[----:B------:R-:W-:Y:S10]  /*a230*/  MUFU.EX2 R80, R154 ;  /* 0x0000009a00507308 */ /* 0x000ff40000000800 */
[----:B------:R-:W-:Y:S01]  /*a240*/  MUFU.EX2 R92, R170 ;  /* 0x000000aa005c7308 */ /* 0x000fe20000000800 */
[C---:B-1----:R-:W-:Y:S09]  /*a250*/  HMMA.16816.F32.BF16 R20, R144.reuse, R72, R20 ;  /* 0x000000489014723c */ /* 0x042ff20000041814 */
[----:B------:R-:W-:Y:S01]  /*a260*/  MUFU.EX2 R149, R129 ;  /* 0x0000008100957308 */ /* 0x000fe20000000800 */
[C---:B------:R-:W-:Y:S01]  /*a270*/  HMMA.16816.F32.BF16 R24, R144.reuse, R74, R24 ;  /* 0x0000004a9018723c */ /* 0x040fe20000041818 */
[----:B------:R-:W1:Y:S08]  /*a280*/  LDSM.16.MT88.4 R72, [R215] ;  /* 0x00000000d748783b */ /* 0x000e700000004200 */
[----:B------:R3:W-:Y:S10]  /*a290*/  MUFU.EX2 R148, R128 ;  /* 0x0000008000947308 */ /* 0x0007f40000000800 */
[----:B------:R-:W-:Y:S10]  /*a2a0*/  MUFU.EX2 R96, R230 ;  /* 0x000000e600607308 */ /* 0x000ff40000000800 */
[----:B------:R-:W-:Y:S01]  /*a2b0*/  MUFU.EX2 R154, R246 ;  /* 0x000000f6009a7308 */ /* 0x000fe20000000800 */
[----:B---3--:R-:W-:Y:S09]  /*a2c0*/  LDSM.16.MT88.4 R128, [R202+0x3800] ;  /* 0x00380000ca80783b */ /* 0x008ff20000004200 */
[----:B------:R-:W3:Y:S01]  /*a2d0*/  MUFU.EX2 R2, R155 ;  /* 0x0000009b00027308 */ /* 0x000ee20000000800 */
[C---:B-1----:R-:W-:Y:S09]  /*a2e0*/  HMMA.16816.F32.BF16 R28, R144.reuse, R72, R28 ;  /* 0x00000048901c723c */ /* 0x042ff2000004181c */
[----:B------:R-:W-:Y:S01]  /*a2f0*/  MUFU.EX2 R155, R236 ;  /* 0x000000ec009b7308 */ /* 0x000fe20000000800 */
[C---:B------:R-:W-:Y:S01]  /*a300*/  HMMA.16816.F32.BF16 R32, R144.reuse, R74, R32 ;  /* 0x0000004a9020723c */ /* 0x040fe20000041820 */
[----:B------:R-:W1:Y:S08]  /*a310*/  LDSM.16.MT88.4 R72, [R202+0x4000] ;  /* 0x00400000ca48783b */ /* 0x000e700000004200 */
[----:B------:R-:W4:Y:S03]  /*a320*/  MUFU.EX2 R111, R150 ;  /* 0x00000096006f7308 */ /* 0x000f260000000800 */
[----:B---3--:R-:W-:Y:S04]  /*a330*/  FADD.FTZ R0, R2, R0 ;  /* 0x0000000002007221 */ /* 0x008fe80000010000 */
[----:B------:R-:W-:Y:S03]  /*a340*/  FADD.FTZ R0, R80, R0 ;  /* 0x0000000050007221 */ /* 0x000fe60000010000 */
[----:B------:R-:W3:Y:S01]  /*a350*/  MUFU.EX2 R150, R124 ;  /* 0x0000007c00967308 */ /* 0x000ee20000000800 */
[----:B------:R-:W-:Y:S01]  /*a360*/  FADD.FTZ R0, R70, R0 ;  /* 0x0000000046007221 */ /* 0x000fe20000010000 */
[C---:B-1----:R-:W-:Y:S08]  /*a370*/  HMMA.16816.F32.BF16 R36, R144.reuse, R72, R36 ;  /* 0x000000489024723c */ /* 0x042ff00000041824 */
[C---:B------:R-:W-:Y:S01]  /*a380*/  HMMA.16816.F32.BF16 R40, R144.reuse, R74, R40 ;  /* 0x0000004a9028723c */ /* 0x040fe20000041828 */
[----:B------:R-:W1:Y:S07]  /*a390*/  LDSM.16.MT88.4 R72, [R204+0x4000] ;  /* 0x00400000cc48783b */ /* 0x000e6e0000004200 */
[C---:B-1----:R-:W-:Y:S08]  /*a3a0*/  HMMA.16816.F32.BF16 R44, R144.reuse, R72, R44 ;  /* 0x00000048902c723c */ /* 0x042ff0000004182c */
[C---:B------:R-:W-:Y:S01]  /*a3b0*/  HMMA.16816.F32.BF16 R48, R144.reuse, R74, R48 ;  /* 0x0000004a9030723c */ /* 0x040fe20000041830 */
[----:B------:R-:W1:Y:S02]  /*a3c0*/  LDSM.16.MT88.4 R72, [R203+0x4000] ;  /* 0x00400000cb48783b */ /* 0x000e640000004200 */
[----:B--2---:R-:W-:Y:S05]  /*a3d0*/  ISETP.GT.AND P0, PT, R240, R156, PT ;  /* 0x0000009cf000720c */ /* 0x004fea0003f04270 */
[C---:B-1----:R-:W-:Y:S08]  /*a3e0*/  HMMA.16816.F32.BF16 R52, R144.reuse, R72, R52 ;  /* 0x000000489034723c */ /* 0x042ff00000041834 */
[C---:B------:R-:W-:Y:S01]  /*a3f0*/  HMMA.16816.F32.BF16 R56, R144.reuse, R74, R56 ;  /* 0x0000004a9038723c */ /* 0x040fe20000041838 */
[----:B------:R-:W1:Y:S07]  /*a400*/  LDSM.16.MT88.4 R72, [R205+0x4000] ;  /* 0x00400000cd48783b */ /* 0x000e6e0000004200 */
[C---:B-1----:R-:W-:Y:S07]  /*a410*/  HMMA.16816.F32.BF16 R60, R144.reuse, R72, R60 ;  /* 0x00000048903c723c */ /* 0x042fee000004183c */
[----:B------:R-:W-:Y:S01]  /*a420*/  F2FP.BF16.PACK_AB R72, R2, R69 ;  /* 0x000000450248723e */ /* 0x000fe200000010ff */
[----:B------:R-:W-:Y:S01]  /*a430*/  HMMA.16816.F32.BF16 R64, R144, R74, R64 ;  /* 0x0000004a9040723c */ /* 0x000fe20000041840 */
[----:B------:R-:W-:Y:S03]  /*a440*/  MUFU.EX2 R144, R121 ;  /* 0x0000007900907308 */ /* 0x000fe60000000800 */
[----:B----4-:R-:W-:Y:S03]  /*a450*/  F2FP.BF16.PACK_AB R73, R110, R111 ;  /* 0x0000006f6e49723e */ /* 0x010fe600000010ff */
[----:B------:R-:W-:Y:S02]  /*a460*/  F2FP.BF16.PACK_AB R74, R70, R80 ;  /* 0x00000050464a723e */ /* 0x000fe400000010ff */
[----:B------:R-:W1:Y:S02]  /*a470*/  LDSM.16.MT88.4 R80, [R204+0x800] ;  /* 0x00080000cc50783b */ /* 0x000e640000004200 */
[----:B------:R-:W2:Y:S01]  /*a480*/  MUFU.EX2 R69, R164 ;  /* 0x000000a400457308 */ /* 0x000ea20000000800 */
[----:B------:R-:W-:Y:S02]  /*a490*/  F2FP.BF16.PACK_AB R75, R108, R109 ;  /* 0x0000006d6c4b723e */ /* 0x000fe400000010ff */
[----:B---3--:R-:W-:Y:S05]  /*a4a0*/  F2FP.BF16.PACK_AB R145, R149, R150 ;  /* 0x000000969591723e */ /* 0x008fea00000010ff */
[C---:B------:R-:W-:Y:S02]  /*a4b0*/  HMMA.16816.F32.BF16 R4, R72.reuse, R76, R4 ;  /* 0x0000004c4804723c */ /* 0x040fe40000041804 */
[----:B------:R-:W3:Y:S06]  /*a4c0*/  MUFU.EX2 R2, R163 ;  /* 0x000000a300027308 */ /* 0x000eec0000000800 */
[C---:B------:R-:W-:Y:S01]  /*a4d0*/  HMMA.16816.F32.BF16 R8, R72.reuse, R78, R8 ;  /* 0x0000004e4808723c */ /* 0x040fe20000041808 */
[----:B------:R-:W4:Y:S03]  /*a4e0*/  LDSM.16.MT88.4 R76, [R203+0x800] ;  /* 0x00080000cb4c783b */ /* 0x000f260000004200 */
[----:B------:R-:W5:Y:S01]  /*a4f0*/  MUFU.EX2 R70, R161 ;  /* 0x000000a100467308 */ /* 0x000f620000000800 */
[----:B--2---:R-:W-:Y:S09]  /*a500*/  FADD.FTZ R0, R69, R0 ;  /* 0x0000000045007221 */ /* 0x004ff20000010000 */
[----:B------:R-:W-:Y:S01]  /*a510*/  MUFU.EX2 R146, R125 ;  /* 0x0000007d00927308 */ /* 0x000fe20000000800 */
[----:B---3--:R-:W-:Y:S01]  /*a520*/  FADD.FTZ R0, R2, R0 ;  /* 0x0000000002007221 */ /* 0x008fe20000010000 */
[C---:B-1----:R-:W-:Y:S03]  /*a530*/  HMMA.16816.F32.BF16 R12, R72.reuse, R80, R12 ;  /* 0x00000050480c723c */ /* 0x042fe6000004180c */
[----:B------:R-:W-:Y:S04]  /*a540*/  FADD.FTZ R0, R84, R0 ;  /* 0x0000000054007221 */ /* 0x000fe80000010000 */
[C---:B-----5:R-:W-:Y:S01]  /*a550*/  FADD.FTZ R0, R70.reuse, R0 ;  /* 0x0000000046007221 */ /* 0x060fe20000010000 */
[C---:B------:R-:W-:Y:S01]  /*a560*/  HMMA.16816.F32.BF16 R16, R72.reuse, R82, R16 ;  /* 0x000000524810723c */ /* 0x040fe20000041810 */
[----:B------:R-:W1:Y:S07]  /*a570*/  LDSM.16.MT88.4 R80, [R205+0x800] ;  /* 0x00080000cd50783b */ /* 0x000e6e0000004200 */
[C---:B----4-:R-:W-:Y:S08]  /*a580*/  HMMA.16816.F32.BF16 R20, R72.reuse, R76, R20 ;  /* 0x0000004c4814723c */ /* 0x050ff00000041814 */
[C---:B------:R-:W-:Y:S01]  /*a590*/  HMMA.16816.F32.BF16 R24, R72.reuse, R78, R24 ;  /* 0x0000004e4818723c */ /* 0x040fe20000041818 */
[----:B------:R-:W2:Y:S07]  /*a5a0*/  LDSM.16.MT88.4 R76, [R202+0x4800] ;  /* 0x00480000ca4c783b */ /* 0x000eae0000004200 */
[C---:B-1----:R-:W-:Y:S08]  /*a5b0*/  HMMA.16816.F32.BF16 R28, R72.reuse, R80, R28 ;  /* 0x00000050481c723c */ /* 0x042ff0000004181c */
[C---:B------:R-:W-:Y:S01]  /*a5c0*/  HMMA.16816.F32.BF16 R32, R72.reuse, R82, R32 ;  /* 0x000000524820723c */ /* 0x040fe20000041820 */
[----:B------:R-:W1:Y:S07]  /*a5d0*/  LDSM.16.MT88.4 R80, [R204+0x4800] ;  /* 0x00480000cc50783b */ /* 0x000e6e0000004200 */
[C---:B--2---:R-:W-:Y:S08]  /*a5e0*/  HMMA.16816.F32.BF16 R36, R72.reuse, R76, R36 ;  /* 0x0000004c4824723c */ /* 0x044ff00000041824 */
        /* <DEDUP_REMOVED lines=9> */
[----:B------:R-:W-:Y:S01]  /*a680*/  HMMA.16816.F32.BF16 R64, R72, R82, R64 ;  /* 0x000000524840723c */ /* 0x000fe20000041840 */
[----:B------:R-:W1:Y:S06]  /*a690*/  LDSM.16.MT88.4 R80, [R204+0x1000] ;  /* 0x00100000cc50783b */ /* 0x000e6c0000004200 */
[----:B------:R-:W-:Y:S02]  /*a6a0*/  F2FP.BF16.PACK_AB R74, R70, R84 ;  /* 0x00000054464a723e */ /* 0x000fe400000010ff */
[----:B------:R-:W3:Y:S01]  /*a6b0*/  LDSM.16.MT88.4 R84, [R203+0x1000] ;  /* 0x00100000cb54783b */ /* 0x000ee20000004200 */
[----:B------:R-:W-:Y:S02]  /*a6c0*/  MUFU.EX2 R70, R169 ;  /* 0x000000a900467308 */ /* 0x000fe40000000800 */
[----:B------:R-:W-:Y:S02]  /*a6d0*/  F2FP.BF16.PACK_AB R72, R2, R69 ;  /* 0x000000450248723e */ /* 0x000fe400000010ff */
[----:B------:R-:W-:Y:S02]  /*a6e0*/  F2FP.BF16.PACK_AB R73, R157, R158 ;  /* 0x0000009e9d49723e */ /* 0x000fe400000010ff */
[----:B------:R-:W-:Y:S04]  /*a6f0*/  F2FP.BF16.PACK_AB R75, R160, R159 ;  /* 0x0000009fa04b723e */ /* 0x000fe800000010ff */
[----:B------:R-:W4:Y:S03]  /*a700*/  MUFU.EX2 R69, R172 ;  /* 0x000000ac00457308 */ /* 0x000f260000000800 */
[C---:B--2---:R-:W-:Y:S07]  /*a710*/  HMMA.16816.F32.BF16 R4, R72.reuse, R76, R4 ;  /* 0x0000004c4804723c */ /* 0x044fee0000041804 */
[----:B------:R-:W2:Y:S01]  /*a720*/  MUFU.EX2 R2, R171 ;  /* 0x000000ab00027308 */ /* 0x000ea20000000800 */
[C---:B------:R-:W-:Y:S01]  /*a730*/  HMMA.16816.F32.BF16 R8, R72.reuse, R78, R8 ;  /* 0x0000004e4808723c */ /* 0x040fe20000041808 */
[----:B------:R-:W5:Y:S07]  /*a740*/  LDSM.16.MT88.4 R76, [R205+0x1000] ;  /* 0x00100000cd4c783b */ /* 0x000f6e0000004200 */
[C---:B-1----:R-:W-:Y:S04]  /*a750*/  HMMA.16816.F32.BF16 R12, R72.reuse, R80, R12 ;  /* 0x00000050480c723c */ /* 0x042fe8000004180c */
[----:B----4-:R-:W-:Y:S04]  /*a760*/  FADD.FTZ R0, R69, R0 ;  /* 0x0000000045007221 */ /* 0x010fe80000010000 */
[C---:B------:R-:W-:Y:S01]  /*a770*/  HMMA.16816.F32.BF16 R16, R72.reuse, R82, R16 ;  /* 0x000000524810723c */ /* 0x040fe20000041810 */
[----:B------:R-:W1:Y:S03]  /*a780*/  LDSM.16.MT88.4 R80, [R202+0x5000] ;  /* 0x00500000ca50783b */ /* 0x000e660000004200 */
[----:B--2---:R-:W-:Y:S04]  /*a790*/  FADD.FTZ R0, R2, R0 ;  /* 0x0000000002007221 */ /* 0x004fe80000010000 */
[C---:B---3--:R-:W-:Y:S04]  /*a7a0*/  HMMA.16816.F32.BF16 R20, R72.reuse, R84, R20 ;  /* 0x000000544814723c */ /* 0x048fe80000041814 */
[----:B------:R-:W-:Y:S04]  /*a7b0*/  FADD.FTZ R0, R92, R0 ;  /* 0x000000005c007221 */ /* 0x000fe80000010000 */
[C---:B------:R-:W-:Y:S01]  /*a7c0*/  HMMA.16816.F32.BF16 R24, R72.reuse, R86, R24 ;  /* 0x000000564818723c */ /* 0x040fe20000041818 */
[----:B------:R-:W2:Y:S03]  /*a7d0*/  LDSM.16.MT88.4 R84, [R204+0x5000] ;  /* 0x00500000cc54783b */ /* 0x000ea60000004200 */
[----:B------:R-:W-:Y:S04]  /*a7e0*/  FADD.FTZ R0, R70, R0 ;  /* 0x0000000046007221 */ /* 0x000fe80000010000 */
        /* <DEDUP_REMOVED lines=9> */
[C---:B---3--:R-:W-:Y:S07]  /*a880*/  HMMA.16816.F32.BF16 R52, R72.reuse, R76, R52 ;  /* 0x0000004c4834723c */ /* 0x048fee0000041834 */
[----:B------:R-:W-:Y:S01]  /*a890*/  F2FP.BF16.PACK_AB R76, R2, R69 ;  /* 0x00000045024c723e */ /* 0x000fe200000010ff */
[C---:B------:R-:W-:Y:S01]  /*a8a0*/  HMMA.16816.F32.BF16 R56, R72.reuse, R78, R56 ;  /* 0x0000004e4838723c */ /* 0x040fe20000041838 */
[----:B------:R-:W3:Y:S03]  /*a8b0*/  MUFU.EX2 R69, R232 ;  /* 0x000000e800457308 */ /* 0x000ee60000000800 */
[----:B------:R-:W-:Y:S03]  /*a8c0*/  F2FP.BF16.PACK_AB R77, R165, R166 ;  /* 0x000000a6a54d723e */ /* 0x000fe600000010ff */
[----:B------:R-:W-:Y:S01]  /*a8d0*/  F2FP.BF16.PACK_AB R78, R70, R92 ;  /* 0x0000005c464e723e */ /* 0x000fe200000010ff */
[C---:B-1----:R-:W-:Y:S01]  /*a8e0*/  HMMA.16816.F32.BF16 R60, R72.reuse, R80, R60 ;  /* 0x00000050483c723c */ /* 0x042fe2000004183c */
[----:B------:R-:W-:Y:S02]  /*a8f0*/  LDSM.16.MT88.4 R92, [R204+0x2000] ;  /* 0x00200000cc5c783b */ /* 0x000fe40000004200 */
[----:B------:R-:W1:Y:S01]  /*a900*/  MUFU.EX2 R2, R231 ;  /* 0x000000e700027308 */ /* 0x000e620000000800 */
[----:B------:R-:W-:Y:S04]  /*a910*/  F2FP.BF16.PACK_AB R79, R168, R167 ;  /* 0x000000a7a84f723e */ /* 0x000fe800000010ff */
[----:B------:R-:W-:Y:S01]  /*a920*/  HMMA.16816.F32.BF16 R64, R72, R82, R64 ;  /* 0x000000524840723c */ /* 0x000fe20000041840 */
[----:B------:R-:W4:Y:S04]  /*a930*/  LDSM.16.MT88.4 R72, [R203+0x1800] ;  /* 0x00180000cb48783b */ /* 0x000f280000004200 */
[----:B------:R-:W5:Y:S03]  /*a940*/  MUFU.EX2 R70, R229 ;  /* 0x000000e500467308 */ /* 0x000f660000000800 */
[C---:B--2---:R-:W-:Y:S01]  /*a950*/  HMMA.16816.F32.BF16 R4, R76.reuse, R84, R4 ;  /* 0x000000544c04723c */ /* 0x044fe20000041804 */
[----:B------:R-:W2:Y:S04]  /*a960*/  LDSM.16.MT88.4 R80, [R205+0x1800] ;  /* 0x00180000cd50783b */ /* 0x000ea80000004200 */
[----:B---3--:R-:W-:Y:S01]  /*a970*/  FADD.FTZ R0, R69, R0 ;  /* 0x0000000045007221 */ /* 0x008fe20000010000 */
[----:B------:R-:W-:Y:S02]  /*a980*/  IADD3 R232, R240, -0x1, RZ ;  /* 0xfffffffff0e87810 */ /* 0x000fe40007ffe0ff */
[C---:B------:R-:W-:Y:S01]  /*a990*/  HMMA.16816.F32.BF16 R8, R76.reuse, R86, R8 ;  /* 0x000000564c08723c */ /* 0x040fe20000041808 */
[----:B------:R-:W3:Y:S03]  /*a9a0*/  LDSM.16.MT88.4 R84, [R202+0x5800] ;  /* 0x00580000ca54783b */ /* 0x000ee60000004200 */
[----:B-1----:R-:W-:Y:S01]  /*a9b0*/  FADD.FTZ R0, R2, R0 ;  /* 0x0000000002007221 */ /* 0x002fe20000010000 */
[----:B------:R-:W-:Y:S03]  /*a9c0*/  MOV R240, R232 ;  /* 0x000000e800f07202 */ /* 0x000fe60000000f00 */
[C---:B------:R-:W-:Y:S04]  /*a9d0*/  HMMA.16816.F32.BF16 R12, R76.reuse, R88, R12 ;  /* 0x000000584c0c723c */ /* 0x040fe8000004180c */
[----:B------:R-:W-:Y:S04]  /*a9e0*/  FADD.FTZ R0, R96, R0 ;  /* 0x0000000060007221 */ /* 0x000fe80000010000 */
[C---:B------:R-:W-:Y:S01]  /*a9f0*/  HMMA.16816.F32.BF16 R16, R76.reuse, R90, R16 ;  /* 0x0000005a4c10723c */ /* 0x040fe20000041810 */
[----:B------:R-:W-:Y:S03]  /*aa00*/  LDSM.16.MT88.4 R88, [R203+0x5800] ;  /* 0x00580000cb58783b */ /* 0x000fe60000004200 */
[----:B-----5:R-:W-:Y:S04]  /*aa10*/  FADD.FTZ R0, R70, R0 ;  /* 0x0000000046007221 */ /* 0x020fe80000010000 */
[C---:B----4-:R-:W-:Y:S08]  /*aa20*/  HMMA.16816.F32.BF16 R20, R76.reuse, R72, R20 ;  /* 0x000000484c14723c */ /* 0x050ff00000041814 */
[C---:B------:R-:W-:Y:S01]  /*aa30*/  HMMA.16816.F32.BF16 R24, R76.reuse, R74, R24 ;  /* 0x0000004a4c18723c */ /* 0x040fe20000041818 */
[----:B------:R-:W1:Y:S07]  /*aa40*/  LDSM.16.MT88.4 R72, [R204+0x5800] ;  /* 0x00580000cc48783b */ /* 0x000e6e0000004200 */
[C---:B--2---:R-:W-:Y:S08]  /*aa50*/  HMMA.16816.F32.BF16 R28, R76.reuse, R80, R28 ;  /* 0x000000504c1c723c */ /* 0x044ff0000004181c */
[C---:B------:R-:W-:Y:S01]  /*aa60*/  HMMA.16816.F32.BF16 R32, R76.reuse, R82, R32 ;  /* 0x000000524c20723c */ /* 0x040fe20000041820 */
[----:B------:R-:W2:Y:S07]  /*aa70*/  LDSM.16.MT88.4 R80, [R205+0x5800] ;  /* 0x00580000cd50783b */ /* 0x000eae0000004200 */
[C---:B---3--:R-:W-:Y:S08]  /*aa80*/  HMMA.16816.F32.BF16 R36, R76.reuse, R84, R36 ;  /* 0x000000544c24723c */ /* 0x048ff00000041824 */
[C---:B------:R-:W-:Y:S01]  /*aa90*/  HMMA.16816.F32.BF16 R40, R76.reuse, R86, R40 ;  /* 0x000000564c28723c */ /* 0x040fe20000041828 */
[----:B------:R-:W3:Y:S07]  /*aaa0*/  LDSM.16.MT88.4 R84, [R202+0x2000] ;  /* 0x00200000ca54783b */ /* 0x000eee0000004200 */
[C---:B-1----:R-:W-:Y:S07]  /*aab0*/  HMMA.16816.F32.BF16 R44, R76.reuse, R72, R44 ;  /* 0x000000484c2c723c */ /* 0x042fee000004182c */
[----:B------:R-:W-:Y:S01]  /*aac0*/  F2FP.BF16.PACK_AB R72, R2, R69 ;  /* 0x000000450248723e */ /* 0x000fe200000010ff */
[C---:B------:R-:W-:Y:S01]  /*aad0*/  HMMA.16816.F32.BF16 R48, R76.reuse, R74, R48 ;  /* 0x0000004a4c30723c */ /* 0x040fe20000041830 */
[----:B------:R-:W-:Y:S03]  /*aae0*/  MUFU.EX2 R69, R244 ;  /* 0x000000f400457308 */ /* 0x000fe60000000800 */
[----:B------:R-:W-:Y:S03]  /*aaf0*/  F2FP.BF16.PACK_AB R73, R174, R173 ;  /* 0x000000adae49723e */ /* 0x000fe600000010ff */
[----:B------:R-:W-:Y:S01]  /*ab00*/  F2FP.BF16.PACK_AB R74, R70, R96 ;  /* 0x00000060464a723e */ /* 0x000fe200000010ff */
[C---:B------:R-:W-:Y:S03]  /*ab10*/  HMMA.16816.F32.BF16 R52, R76.reuse, R88, R52 ;  /* 0x000000584c34723c */ /* 0x040fe60000041834 */
[----:B------:R-:W1:Y:S01]  /*ab20*/  MUFU.EX2 R96, R243 ;  /* 0x000000f300607308 */ /* 0x000e620000000800 */
[----:B------:R-:W-:Y:S04]  /*ab30*/  F2FP.BF16.PACK_AB R75, R228, R175 ;  /* 0x000000afe44b723e */ /* 0x000fe800000010ff */
[C---:B------:R-:W-:Y:S01]  /*ab40*/  HMMA.16816.F32.BF16 R56, R76.reuse, R90, R56 ;  /* 0x0000005a4c38723c */ /* 0x040fe20000041838 */
[----:B------:R-:W4:Y:S04]  /*ab50*/  LDSM.16.MT88.4 R88, [R203+0x2000] ;  /* 0x00200000cb58783b */ /* 0x000f280000004200 */
[----:B------:R-:W5:Y:S03]  /*ab60*/  MUFU.EX2 R70, R237 ;  /* 0x000000ed00467308 */ /* 0x000f660000000800 */
[C---:B--2---:R-:W-:Y:S07]  /*ab70*/  HMMA.16816.F32.BF16 R60, R76.reuse, R80, R60 ;  /* 0x000000504c3c723c */ /* 0x044fee000004183c */
[----:B------:R-:W2:Y:S01]  /*ab80*/  MUFU.EX2 R2, R245 ;  /* 0x000000f500027308 */ /* 0x000ea20000000800 */
[----:B------:R-:W-:Y:S01]  /*ab90*/  HMMA.16816.F32.BF16 R64, R76, R82, R64 ;  /* 0x000000524c40723c */ /* 0x000fe20000041840 */
[----:B------:R-:W4:Y:S03]  /*aba0*/  LDSM.16.MT88.4 R76, [R205+0x2000] ;  /* 0x00200000cd4c783b */ /* 0x000f260000004200 */
[----:B-1----:R-:W-:Y:S04]  /*abb0*/  FADD.FTZ R0, R96, R0 ;  /* 0x0000000060007221 */ /* 0x002fe80000010000 */
[C---:B---3--:R-:W-:Y:S01]  /*abc0*/  HMMA.16816.F32.BF16 R4, R72.reuse, R84, R4 ;  /* 0x000000544804723c */ /* 0x048fe20000041804 */
[----:B------:R-:W1:Y:S04]  /*abd0*/  LDSM.16.MT88.4 R80, [R202+0x6000] ;  /* 0x00600000ca50783b */ /* 0x000e680000004200 */
[----:B-----5:R-:W-:Y:S03]  /*abe0*/  FADD.FTZ R0, R70, R0 ;  /* 0x0000000046007221 */ /* 0x020fe60000010000 */
[C---:B------:R-:W-:Y:S01]  /*abf0*/  HMMA.16816.F32.BF16 R8, R72.reuse, R86, R8 ;  /* 0x000000564808723c */ /* 0x040fe20000041808 */
[----:B------:R-:W3:Y:S03]  /*ac00*/  LDSM.16.MT88.4 R84, [R204+0x6000] ;  /* 0x00600000cc54783b */ /* 0x000ee60000004200 */
[----:B------:R-:W-:Y:S04]  /*ac10*/  FADD.FTZ R0, R69, R0 ;  /* 0x0000000045007221 */ /* 0x000fe80000010000 */
[C---:B------:R-:W-:Y:S04]  /*ac20*/  HMMA.16816.F32.BF16 R12, R72.reuse, R92, R12 ;  /* 0x0000005c480c723c */ /* 0x040fe8000004180c */
[----:B--2---:R-:W-:Y:S04]  /*ac30*/  FADD.FTZ R0, R2, R0 ;  /* 0x0000000002007221 */ /* 0x004fe80000010000 */
[C---:B------:R-:W-:Y:S01]  /*ac40*/  HMMA.16816.F32.BF16 R16, R72.reuse, R94, R16 ;  /* 0x0000005e4810723c */ /* 0x040fe20000041810 */
[----:B------:R-:W2:Y:S07]  /*ac50*/  LDSM.16.MT88.4 R92, [R203+0x6000] ;  /* 0x00600000cb5c783b */ /* 0x000eae0000004200 */
[C---:B----4-:R-:W-:Y:S08]  /*ac60*/  HMMA.16816.F32.BF16 R20, R72.reuse, R88, R20 ;  /* 0x000000584814723c */ /* 0x050ff00000041814 */
[C---:B------:R-:W-:Y:S01]  /*ac70*/  HMMA.16816.F32.BF16 R24, R72.reuse, R90, R24 ;  /* 0x0000005a4818723c */ /* 0x040fe20000041818 */
[----:B------:R-:W4:Y:S07]  /*ac80*/  LDSM.16.MT88.4 R88, [R205+0x6000] ;  /* 0x00600000cd58783b */ /* 0x000f2e0000004200 */
[C---:B------:R-:W-:Y:S07]  /*ac90*/  HMMA.16816.F32.BF16 R28, R72.reuse, R76, R28 ;  /* 0x0000004c481c723c */ /* 0x040fee000004181c */
[----:B------:R-:W-:Y:S01]  /*aca0*/  F2FP.BF16.PACK_AB R76, R70, R96 ;  /* 0x00000060464c723e */ /* 0x000fe200000010ff */
[C---:B------:R-:W-:Y:S01]  /*acb0*/  HMMA.16816.F32.BF16 R32, R72.reuse, R78, R32 ;  /* 0x0000004e4820723c */ /* 0x040fe20000041820 */
[----:B------:R-:W-:Y:S01]  /*acc0*/  LDSM.16.MT88.4 R96, [R204+0x6800] ;  /* 0x00680000cc60783b */ /* 0x000fe20000004200 */
[----:B------:R-:W5:Y:S02]  /*acd0*/  MUFU.EX2 R70, R248 ;  /* 0x000000f800467308 */ /* 0x000f640000000800 */
[----:B------:R-:W-:Y:S03]  /*ace0*/  F2FP.BF16.PACK_AB R77, R234, R233 ;  /* 0x000000e9ea4d723e */ /* 0x000fe600000010ff */
[----:B------:R-:W-:Y:S01]  /*acf0*/  F2FP.BF16.PACK_AB R78, R2, R69 ;  /* 0x00000045024e723e */ /* 0x000fe200000010ff */
[C---:B-1----:R-:W-:Y:S04]  /*ad00*/  HMMA.16816.F32.BF16 R36, R72.reuse, R80, R36 ;  /* 0x000000504824723c */ /* 0x042fe80000041824 */
[----:B------:R-:W-:Y:S01]  /*ad10*/  F2FP.BF16.PACK_AB R79, R155, R235 ;  /* 0x000000eb9b4f723e */ /* 0x000fe200000010ff */
[----:B------:R1:W-:Y:S03]  /*ad20*/  MUFU.EX2 R2, R112 ;  /* 0x0000007000027308 */ /* 0x0003e60000000800 */
[C---:B------:R-:W-:Y:S01]  /*ad30*/  HMMA.16816.F32.BF16 R40, R72.reuse, R82, R40 ;  /* 0x000000524828723c */ /* 0x040fe20000041828 */
[----:B------:R-:W4:Y:S06]  /*ad40*/  LDSM.16.MT88.4 R80, [R202+0x2800] ;  /* 0x00280000ca50783b */ /* 0x000f2c0000004200 */
[----:B------:R-:W1:Y:S01]  /*ad50*/  MUFU.EX2 R69, R250 ;  /* 0x000000fa00457308 */ /* 0x000e620000000800 */
[C---:B---3--:R-:W-:Y:S04]  /*ad60*/  HMMA.16816.F32.BF16 R44, R72.reuse, R84, R44 ;  /* 0x00000054482c723c */ /* 0x048fe8000004182c */
[----:B-----5:R-:W-:Y:S04]  /*ad70*/  FADD.FTZ R0, R70, R0 ;  /* 0x0000000046007221 */ /* 0x020fe80000010000 */
[C---:B------:R-:W-:Y:S01]  /*ad80*/  HMMA.16816.F32.BF16 R48, R72.reuse, R86, R48 ;  /* 0x000000564830723c */ /* 0x040fe20000041830 */
[----:B------:R-:W3:Y:S07]  /*ad90*/  LDSM.16.MT88.4 R84, [R204+0x2800] ;  /* 0x00280000cc54783b */ /* 0x000eee0000004200 */
[C---:B--2---:R-:W-:Y:S01]  /*ada0*/  HMMA.16816.F32.BF16 R52, R72.reuse, R92, R52 ;  /* 0x0000005c4834723c */ /* 0x044fe20000041834 */
[----:B-1----:R-:W-:Y:S03]  /*adb0*/  LDSM.16.MT88.4 R112, [R203+0x3800] ;  /* 0x00380000cb70783b */ /* 0x002fe60000004200 */
[C---:B------:R-:W-:Y:S04]  /*adc0*/  FADD.FTZ R0, R69.reuse, R0 ;  /* 0x0000000045007221 */ /* 0x040fe80000010000 */
[C---:B------:R-:W-:Y:S01]  /*add0*/  HMMA.16816.F32.BF16 R56, R72.reuse, R94, R56 ;  /* 0x0000005e4838723c */ /* 0x040fe20000041838 */
[----:B------:R-:W1:Y:S03]  /*ade0*/  LDSM.16.MT88.4 R92, [R203+0x2800] ;  /* 0x00280000cb5c783b */ /* 0x000e660000004200 */
[----:B------:R-:W-:Y:S04]  /*adf0*/  FADD.FTZ R0, R104, R0 ;  /* 0x0000000068007221 */ /* 0x000fe80000010000 */
[C---:B----4-:R-:W-:Y:S04]  /*ae00*/  HMMA.16816.F32.BF16 R60, R72.reuse, R88, R60 ;  /* 0x00000058483c723c */ /* 0x050fe8000004183c */
[C---:B------:R-:W-:Y:S04]  /*ae10*/  FADD.FTZ R0, R2.reuse, R0 ;  /* 0x0000000002007221 */ /* 0x040fe80000010000 */
[----:B------:R-:W-:Y:S01]  /*ae20*/  HMMA.16816.F32.BF16 R64, R72, R90, R64 ;  /* 0x0000005a4840723c */ /* 0x000fe20000041840 */
[----:B------:R-:W2:Y:S07]  /*ae30*/  LDSM.16.MT88.4 R72, [R205+0x2800] ;  /* 0x00280000cd48783b */ /* 0x000eae0000004200 */
[C---:B------:R-:W-:Y:S01]  /*ae40*/  HMMA.16816.F32.BF16 R4, R76.reuse, R80, R4 ;  /* 0x000000504c04723c */ /* 0x040fe20000041804 */
[----:B------:R-:W4:Y:S07]  /*ae50*/  LDSM.16.MT88.4 R88, [R202+0x6800] ;  /* 0x00680000ca58783b */ /* 0x000f2e0000004200 */
[C---:B------:R-:W-:Y:S01]  /*ae60*/  HMMA.16816.F32.BF16 R8, R76.reuse, R82, R8 ;  /* 0x000000524c08723c */ /* 0x040fe20000041808 */
[----:B------:R-:W5:Y:S07]  /*ae70*/  LDSM.16.MT88.4 R80, [R203+0x6800] ;  /* 0x00680000cb50783b */ /* 0x000f6e0000004200 */
[C---:B---3--:R-:W-:Y:S08]  /*ae80*/  HMMA.16816.F32.BF16 R12, R76.reuse, R84, R12 ;  /* 0x000000544c0c723c */ /* 0x048ff0000004180c */
[C---:B------:R-:W-:Y:S01]  /*ae90*/  HMMA.16816.F32.BF16 R16, R76.reuse, R86, R16 ;  /* 0x000000564c10723c */ /* 0x040fe20000041810 */
[----:B------:R-:W3:Y:S07]  /*aea0*/  LDSM.16.MT88.4 R84, [R205+0x6800] ;  /* 0x00680000cd54783b */ /* 0x000eee0000004200 */
[C---:B-1----:R-:W-:Y:S08]  /*aeb0*/  HMMA.16816.F32.BF16 R20, R76.reuse, R92, R20 ;  /* 0x0000005c4c14723c */ /* 0x042ff00000041814 */
[C---:B------:R-:W-:Y:S01]  /*aec0*/  HMMA.16816.F32.BF16 R24, R76.reuse, R94, R24 ;  /* 0x0000005e4c18723c */ /* 0x040fe20000041818 */
[----:B------:R-:W-:Y:S07]  /*aed0*/  LDSM.16.MT88.4 R92, [R204+0x3000] ;  /* 0x00300000cc5c783b */ /* 0x000fee0000004200 */
[C---:B--2---:R-:W-:Y:S07]  /*aee0*/  HMMA.16816.F32.BF16 R28, R76.reuse, R72, R28 ;  /* 0x000000484c1c723c */ /* 0x044fee000004181c */
[----:B------:R-:W-:Y:S01]  /*aef0*/  F2FP.BF16.PACK_AB R72, R69, R70 ;  /* 0x000000464548723e */ /* 0x000fe200000010ff */
[C---:B------:R-:W-:Y:S01]  /*af00*/  HMMA.16816.F32.BF16 R32, R76.reuse, R74, R32 ;  /* 0x0000004a4c20723c */ /* 0x040fe20000041820 */
[----:B------:R1:W-:Y:S03]  /*af10*/  MUFU.EX2 R69, R120 ;  /* 0x0000007800457308 */ /* 0x0003e60000000800 */
[----:B------:R-:W-:Y:S03]  /*af20*/  F2FP.BF16.PACK_AB R73, R153, R154 ;  /* 0x0000009a9949723e */ /* 0x000fe600000010ff */
[----:B------:R-:W-:Y:S01]  /*af30*/  F2FP.BF16.PACK_AB R74, R2, R104 ;  /* 0x00000068024a723e */ /* 0x000fe200000010ff */
[C---:B----4-:R-:W-:Y:S03]  /*af40*/  HMMA.16816.F32.BF16 R36, R76.reuse, R88, R36 ;  /* 0x000000584c24723c */ /* 0x050fe60000041824 */
[----:B------:R-:W2:Y:S01]  /*af50*/  MUFU.EX2 R2, R117 ;  /* 0x0000007500027308 */ /* 0x000ea20000000800 */
[----:B------:R-:W-:Y:S04]  /*af60*/  F2FP.BF16.PACK_AB R75, R151, R152 ;  /* 0x00000098974b723e */ /* 0x000fe800000010ff */
[C---:B------:R-:W-:Y:S01]  /*af70*/  HMMA.16816.F32.BF16 R40, R76.reuse, R90, R40 ;  /* 0x0000005a4c28723c */ /* 0x040fe20000041828 */
[----:B------:R-:W4:Y:S04]  /*af80*/  LDSM.16.MT88.4 R88, [R202+0x3000] ;  /* 0x00300000ca58783b */ /* 0x000f280000004200 */
[----:B------:R-:W3:Y:S03]  /*af90*/  MUFU.EX2 R70, R133 ;  /* 0x0000008500467308 */ /* 0x000ee60000000800 */
[C---:B------:R-:W-:Y:S01]  /*afa0*/  HMMA.16816.F32.BF16 R44, R76.reuse, R96, R44 ;  /* 0x000000604c2c723c */ /* 0x040fe2000004182c */
[----:B-1----:R-:W-:Y:S07]  /*afb0*/  LDSM.16.MT88.4 R120, [R204+0x3800] ;  /* 0x00380000cc78783b */ /* 0x002fee0000004200 */
[C---:B------:R-:W-:Y:S01]  /*afc0*/  HMMA.16816.F32.BF16 R48, R76.reuse, R98, R48 ;  /* 0x000000624c30723c */ /* 0x040fe20000041830 */
[----:B------:R-:W-:Y:S03]  /*afd0*/  LDSM.16.MT88.4 R96, [R205+0x3000] ;  /* 0x00300000cd60783b */ /* 0x000fe60000004200 */
[----:B--2---:R-:W-:Y:S04]  /*afe0*/  FADD.FTZ R0, R2, R0 ;  /* 0x0000000002007221 */ /* 0x004fe80000010000 */
[C---:B-----5:R-:W-:Y:S04]  /*aff0*/  HMMA.16816.F32.BF16 R52, R76.reuse, R80, R52 ;  /* 0x000000504c34723c */ /* 0x060fe80000041834 */
[C---:B------:R-:W-:Y:S01]  /*b000*/  FADD.FTZ R0, R144.reuse, R0 ;  /* 0x0000000090007221 */ /* 0x040fe20000010000 */
[----:B------:R-:W-:Y:S01]  /*b010*/  F2FP.BF16.PACK_AB R144, R144, R2 ;  /* 0x000000029090723e */ /* 0x000fe200000010ff */
[----:B------:R-:W-:Y:S01]  /*b020*/  FADD.FTZ R2, R105, R132 ;  /* 0x0000008469027221 */ /* 0x000fe20000010000 */
[----:B---3--:R-:W-:Y:S01]  /*b030*/  F2FP.BF16.PACK_AB R147, R70, R148 ;  /* 0x000000944693723e */ /* 0x008fe200000010ff */
[C---:B------:R-:W-:Y:S01]  /*b040*/  HMMA.16816.F32.BF16 R56, R76.reuse, R82, R56 ;  /* 0x000000524c38723c */ /* 0x040fe20000041838 */
[----:B------:R-:W1:Y:S03]  /*b050*/  LDSM.16.MT88.4 R80, [R203+0x3000] ;  /* 0x00300000cb50783b */ /* 0x000e660000004200 */
[----:B------:R-:W-:Y:S04]  /*b060*/  FADD.FTZ R0, R69, R0 ;  /* 0x0000000045007221 */ /* 0x000fe80000010000 */
[C---:B------:R-:W-:Y:S01]  /*b070*/  HMMA.16816.F32.BF16 R60, R76.reuse, R84, R60 ;  /* 0x000000544c3c723c */ /* 0x040fe2000004183c */
[----:B------:R-:W-:Y:S03]  /*b080*/  LDSM.16.MT88.4 R104, [R205+0x3800] ;  /* 0x00380000cd68783b */ /* 0x000fe60000004200 */
[C---:B------:R-:W-:Y:S01]  /*b090*/  FADD.FTZ R246, R146.reuse, R0 ;  /* 0x0000000092f67221 */ /* 0x040fe20000010000 */
[----:B------:R-:W-:Y:S01]  /*b0a0*/  F2FP.BF16.PACK_AB R146, R146, R69 ;  /* 0x000000459292723e */ /* 0x000fe200000010ff */
[----:B------:R-:W-:Y:S01]  /*b0b0*/  FADD.FTZ R0, R116, R2 ;  /* 0x0000000274007221 */ /* 0x000fe20000010000 */
[----:B------:R-:W-:Y:S01]  /*b0c0*/  MOV R69, R68 ;  /* 0x0000004400457202 */ /* 0x000fe20000000f00 */
[----:B------:R-:W-:Y:S01]  /*b0d0*/  HMMA.16816.F32.BF16 R64, R76, R86, R64 ;  /* 0x000000564c40723c */ /* 0x000fe20000041840 */
[----:B------:R-:W2:Y:S03]  /*b0e0*/  LDSM.16.MT88.4 R76, [R204+0x7000] ;  /* 0x00700000cc4c783b */ /* 0x000ea60000004200 */
[----:B------:R-:W-:Y:S04]  /*b0f0*/  FADD.FTZ R0, R111, R0 ;  /* 0x000000006f007221 */ /* 0x000fe80000010000 */
[C---:B----4-:R-:W-:Y:S01]  /*b100*/  HMMA.16816.F32.BF16 R4, R72.reuse, R88, R4 ;  /* 0x000000584804723c */ /* 0x050fe20000041804 */
[----:B------:R-:W3:Y:S04]  /*b110*/  LDSM.16.MT88.4 R84, [R203+0x7000] ;  /* 0x00700000cb54783b */ /* 0x000ee80000004200 */
[----:B------:R-:W-:Y:S03]  /*b120*/  FADD.FTZ R0, R110, R0 ;  /* 0x000000006e007221 */ /* 0x000fe60000010000 */
[C---:B------:R-:W-:Y:S01]  /*b130*/  HMMA.16816.F32.BF16 R8, R72.reuse, R90, R8 ;  /* 0x0000005a4808723c */ /* 0x040fe20000041808 */
[----:B------:R-:W-:Y:S03]  /*b140*/  LDSM.16.MT88.4 R88, [R204+0x7800] ;  /* 0x00780000cc58783b */ /* 0x000fe60000004200 */
[----:B------:R-:W-:Y:S04]  /*b150*/  FADD.FTZ R0, R109, R0 ;  /* 0x000000006d007221 */ /* 0x000fe80000010000 */
[C---:B------:R-:W-:Y:S04]  /*b160*/  HMMA.16816.F32.BF16 R12, R72.reuse, R92, R12 ;  /* 0x0000005c480c723c */ /* 0x040fe8000004180c */
[----:B------:R-:W-:Y:S04]  /*b170*/  FADD.FTZ R0, R108, R0 ;  /* 0x000000006c007221 */ /* 0x000fe80000010000 */
[C---:B------:R-:W-:Y:S04]  /*b180*/  HMMA.16816.F32.BF16 R16, R72.reuse, R94, R16 ;  /* 0x0000005e4810723c */ /* 0x040fe80000041810 */
[----:B------:R-:W-:Y:S04]  /*b190*/  FADD.FTZ R0, R158, R0 ;  /* 0x000000009e007221 */ /* 0x000fe80000010000 */
[C---:B-1----:R-:W-:Y:S04]  /*b1a0*/  HMMA.16816.F32.BF16 R20, R72.reuse, R80, R20 ;  /* 0x000000504814723c */ /* 0x042fe80000041814 */
[----:B------:R-:W-:Y:S04]  /*b1b0*/  FADD.FTZ R0, R157, R0 ;  /* 0x000000009d007221 */ /* 0x000fe80000010000 */
[C---:B------:R-:W-:Y:S01]  /*b1c0*/  HMMA.16816.F32.BF16 R24, R72.reuse, R82, R24 ;  /* 0x000000524818723c */ /* 0x040fe20000041818 */
[----:B------:R-:W1:Y:S03]  /*b1d0*/  LDSM.16.MT88.4 R80, [R205+0x7000] ;  /* 0x00700000cd50783b */ /* 0x000e660000004200 */
[----:B------:R-:W-:Y:S04]  /*b1e0*/  FADD.FTZ R0, R159, R0 ;  /* 0x000000009f007221 */ /* 0x000fe80000010000 */
[C---:B------:R-:W-:Y:S04]  /*b1f0*/  HMMA.16816.F32.BF16 R28, R72.reuse, R96, R28 ;  /* 0x00000060481c723c */ /* 0x040fe8000004181c */
[----:B------:R-:W-:Y:S04]  /*b200*/  FADD.FTZ R0, R160, R0 ;  /* 0x00000000a0007221 */ /* 0x000fe80000010000 */
[C---:B------:R-:W-:Y:S01]  /*b210*/  HMMA.16816.F32.BF16 R32, R72.reuse, R98, R32 ;  /* 0x000000624820723c */ /* 0x040fe20000041820 */
[----:B------:R-:W4:Y:S03]  /*b220*/  LDSM.16.MT88.4 R96, [R202+0x7800] ;  /* 0x00780000ca60783b */ /* 0x000f260000004200 */
[----:B------:R-:W-:Y:S04]  /*b230*/  FADD.FTZ R0, R166, R0 ;  /* 0x00000000a6007221 */ /* 0x000fe80000010000 */
[C---:B------:R-:W-:Y:S04]  /*b240*/  HMMA.16816.F32.BF16 R36, R72.reuse, R100, R36 ;  /* 0x000000644824723c */ /* 0x040fe80000041824 */
[----:B------:R-:W-:Y:S04]  /*b250*/  FADD.FTZ R0, R165, R0 ;  /* 0x00000000a5007221 */ /* 0x000fe80000010000 */
[C---:B------:R-:W-:Y:S04]  /*b260*/  HMMA.16816.F32.BF16 R40, R72.reuse, R102, R40 ;  /* 0x000000664828723c */ /* 0x040fe80000041828 */
[----:B------:R-:W-:Y:S04]  /*b270*/  FADD.FTZ R0, R167, R0 ;  /* 0x00000000a7007221 */ /* 0x000fe80000010000 */
[C---:B--2---:R-:W-:Y:S04]  /*b280*/  HMMA.16816.F32.BF16 R44, R72.reuse, R76, R44 ;  /* 0x0000004c482c723c */ /* 0x044fe8000004182c */
[----:B------:R-:W-:Y:S04]  /*b290*/  FADD.FTZ R0, R168, R0 ;  /* 0x00000000a8007221 */ /* 0x000fe80000010000 */
[C---:B------:R-:W-:Y:S04]  /*b2a0*/  HMMA.16816.F32.BF16 R48, R72.reuse, R78, R48 ;  /* 0x0000004e4830723c */ /* 0x040fe80000041830 */
[----:B------:R-:W-:Y:S04]  /*b2b0*/  FADD.FTZ R0, R173, R0 ;  /* 0x00000000ad007221 */ /* 0x000fe80000010000 */
[C---:B---3--:R-:W-:Y:S04]  /*b2c0*/  HMMA.16816.F32.BF16 R52, R72.reuse, R84, R52 ;  /* 0x000000544834723c */ /* 0x048fe80000041834 */
[----:B------:R-:W-:Y:S04]  /*b2d0*/  FADD.FTZ R0, R174, R0 ;  /* 0x00000000ae007221 */ /* 0x000fe80000010000 */
[C---:B------:R-:W-:Y:S04]  /*b2e0*/  HMMA.16816.F32.BF16 R56, R72.reuse, R86, R56 ;  /* 0x000000564838723c */ /* 0x040fe80000041838 */
[----:B------:R-:W-:Y:S04]  /*b2f0*/  FADD.FTZ R0, R175, R0 ;  /* 0x00000000af007221 */ /* 0x000fe80000010000 */
[C---:B-1----:R-:W-:Y:S04]  /*b300*/  HMMA.16816.F32.BF16 R60, R72.reuse, R80, R60 ;  /* 0x00000050483c723c */ /* 0x042fe8000004183c */
[----:B------:R-:W-:Y:S04]  /*b310*/  FADD.FTZ R0, R228, R0 ;  /* 0x00000000e4007221 */ /* 0x000fe80000010000 */
[----:B------:R-:W-:Y:S01]  /*b320*/  HMMA.16816.F32.BF16 R64, R72, R82, R64 ;  /* 0x000000524840723c */ /* 0x000fe20000041840 */
[----:B------:R-:W1:Y:S03]  /*b330*/  LDSM.16.MT88.4 R80, [R203+0x7800] ;  /* 0x00780000cb50783b */ /* 0x000e660000004200 */
[----:B------:R-:W-:Y:S04]  /*b340*/  FADD.FTZ R0, R233, R0 ;  /* 0x00000000e9007221 */ /* 0x000fe80000010000 */
[C---:B------:R-:W-:Y:S01]  /*b350*/  HMMA.16816.F32.BF16 R132, R144.reuse, R128, R4 ;  /* 0x000000809084723c */ /* 0x040fe20000041804 */
[----:B------:R-:W2:Y:S04]  /*b360*/  LDSM.16.MT88.4 R72, [R205+0x7800] ;  /* 0x00780000cd48783b */ /* 0x000ea80000004200 */
[----:B------:R-:W-:Y:S03]  /*b370*/  FADD.FTZ R0, R234, R0 ;  /* 0x00000000ea007221 */ /* 0x000fe60000010000 */
[C---:B------:R-:W-:Y:S04]  /*b380*/  HMMA.16816.F32.BF16 R128, R144.reuse, R130, R8 ;  /* 0x000000829080723c */ /* 0x040fe80000041808 */
[----:B------:R-:W-:Y:S04]  /*b390*/  FADD.FTZ R0, R235, R0 ;  /* 0x00000000eb007221 */ /* 0x000fe80000010000 */
[C---:B------:R-:W-:Y:S04]  /*b3a0*/  HMMA.16816.F32.BF16 R124, R144.reuse, R120, R12 ;  /* 0x00000078907c723c */ /* 0x040fe8000004180c */
[----:B------:R-:W-:Y:S03]  /*b3b0*/  FADD.FTZ R0, R155, R0 ;  /* 0x000000009b007221 */ /* 0x000fe60000010000 */
[-C--:B------:R-:W-:Y:S01]  /*b3c0*/  MOV R12, R3.reuse ;  /* 0x00000003000c7202 */ /* 0x080fe20000000f00 */
[C---:B------:R-:W-:Y:S04]  /*b3d0*/  HMMA.16816.F32.BF16 R120, R144.reuse, R122, R16 ;  /* 0x0000007a9078723c */ /* 0x040fe80000041810 */
[----:B------:R-:W-:Y:S04]  /*b3e0*/  FADD.FTZ R0, R154, R0 ;  /* 0x000000009a007221 */ /* 0x000fe80000010000 */
        /* <DEDUP_REMOVED lines=8> */
[C---:B----4-:R-:W-:Y:S04]  /*b470*/  HMMA.16816.F32.BF16 R100, R144.reuse, R96, R36 ;  /* 0x000000609064723c */ /* 0x050fe80000041824 */
[----:B------:R-:W-:Y:S04]  /*b480*/  FADD.FTZ R0, R149, R0 ;  /* 0x0000000095007221 */ /* 0x000fe80000010000 */
[C---:B------:R-:W-:Y:S04]  /*b490*/  HMMA.16816.F32.BF16 R96, R144.reuse, R98, R40 ;  /* 0x000000629060723c */ /* 0x040fe80000041828 */
[----:B------:R-:W-:Y:S04]  /*b4a0*/  FADD.FTZ R0, R148, R0 ;  /* 0x0000000094007221 */ /* 0x000fe80000010000 */
[C---:B------:R-:W-:Y:S04]  /*b4b0*/  HMMA.16816.F32.BF16 R92, R144.reuse, R88, R44 ;  /* 0x00000058905c723c */ /* 0x040fe8000004182c */
[----:B------:R-:W-:Y:S01]  /*b4c0*/  FADD.FTZ R0, R70, R0 ;  /* 0x0000000046007221 */ /* 0x000fe20000010000 */
[----:B------:R-:W-:Y:S03]  /*b4d0*/  MOV R70, R3 ;  /* 0x0000000300467202 */ /* 0x000fe60000000f00 */
[C---:B------:R-:W-:Y:S01]  /*b4e0*/  HMMA.16816.F32.BF16 R88, R144.reuse, R90, R48 ;  /* 0x0000005a9058723c */ /* 0x040fe20000041830 */
[----:B------:R3:W-:Y:S07]  /*b4f0*/  STL [R1], R0 ;  /* 0x0000000001007387 */ /* 0x0007ee0000100800 */
[C---:B-1----:R-:W-:Y:S08]  /*b500*/  HMMA.16816.F32.BF16 R84, R144.reuse, R80, R52 ;  /* 0x000000509054723c */ /* 0x042ff00000041834 */
[C---:B------:R-:W-:Y:S08]  /*b510*/  HMMA.16816.F32.BF16 R80, R144.reuse, R82, R56 ;  /* 0x000000529050723c */ /* 0x040ff00000041838 */
[C---:B--2---:R-:W-:Y:S08]  /*b520*/  HMMA.16816.F32.BF16 R76, R144.reuse, R72, R60 ;  /* 0x00000048904c723c */ /* 0x044ff0000004183c */
[----:B------:R-:W-:Y:S01]  /*b530*/  HMMA.16816.F32.BF16 R72, R144, R74, R64 ;  /* 0x0000004a9048723c */ /* 0x000fe20000041840 */
[----:B---3--:R-:W-:-:S07]  /*b540*/  @P0 BRA `(.L_x_92) ;  /* 0xffffb2e000000947 */ /* 0x008fce000383ffff */
.L_x_81:
[----:B--2---:R-:W2:Y:S02]  /*b550*/  LDL R0, [R1+0x4] ;  /* 0x0000040001007983 */ /* 0x004ea40000100800 */
[----:B--2---:R-:W-:-:S13]  /*b560*/  ISETP.GE.AND P0, PT, R232, R0, PT ;  /* 0x00000000e800720c */ /* 0x004fda0003f06270 */
[----:B------:R-:W-:Y:S05]  /*b570*/  @!P0 BRA `(.L_x_93) ;  /* 0x000042e000008947 */ /* 0x000fea0003800000 */
[----:B------:R-:W-:Y:S02]  /*b580*/  MOV R70, R12 ;  /* 0x0000000c00467202 */ /* 0x000fe40000000f00 */
[----:B------:R-:W-:Y:S02]  /*b590*/  MOV R69, R68 ;  /* 0x0000004400457202 */ /* 0x000fe40000000f00 */
.L_x_100:
[----:B------:R-:W2:Y:S01]  /*b5a0*/  LDL.64 R6, [R1+0x28] ;  /* 0x0000280001067983 */ /* 0x000ea20000100a00 */
[----:B------:R-:W-:Y:S04]  /*b5b0*/  DEPBAR.LE SB0, 0x0 ;  /* 0x000080000000791a */ /* 0x000fe80000000000 */
[----:B------:R-:W3:Y:S01]  /*b5c0*/  LDL R5, [R1+0x38] ;  /* 0x0000380001057983 */ /* 0x000ee20000100800 */
[----:B------:R-:W-:Y:S01]  /*b5d0*/  WARPSYNC 0xffffffff ;  /* 0xffffffff00007948 */ /* 0x000fe20003800000 */
[----:B------:R-:W-:Y:S01]  /*b5e0*/  SHF.R.S32.HI R0, RZ, 0x1f, R239 ;  /* 0x0000001fff007819 */ /* 0x000fe200000114ef */
[C---:B------:R-:W-:Y:S01]  /*b5f0*/  IMAD.WIDE.U32 R2, R239.reuse, c[0x0][0x208], RZ ;  /* 0x00008200ef027a25 */ /* 0x040fe200078e00ff */
[----:B------:R-:W-:Y:S01]  /*b600*/  BAR.SYNC.DEFER_BLOCKING 0x0 ;  /* 0x0000000000007b1d */ /* 0x000fe20000010000 */
[----:B------:R-:W-:Y:S02]  /*b610*/  SHF.R.S32.HI R4, RZ, 0x1f, R238 ;  /* 0x0000001fff047819 */ /* 0x000fe400000114ee */
[----:B------:R-:W-:Y:S02]  /*b620*/  IMAD R0, R0, c[0x0][0x208], RZ ;  /* 0x0000820000007a24 */ /* 0x000fe400078e02ff */
[----:B------:R-:W-:Y:S02]  /*b630*/  IMAD.SHL.U32 R63, R242, 0x2, RZ ;  /* 0x00000002f23f7824 */ /* 0x000fe400078e00ff */
[----:B------:R-:W-:Y:S02]  /*b640*/  IMAD R0, R239, c[0x0][0x20c], R0 ;  /* 0x00008300ef007a24 */ /* 0x000fe400078e0200 */
[----:B------:R-:W-:Y:S02]  /*b650*/  IMAD R4, R4, c[0x0][0x218], RZ ;  /* 0x0000860004047a24 */ /* 0x000fe400078e02ff */
[----:B------:R-:W-:Y:S02]  /*b660*/  IMAD.IADD R3, R3, 0x1, R0 ;  /* 0x0000000103037824 */ /* 0x000fe400078e0200 */
[C---:B------:R-:W-:Y:S02]  /*b670*/  IMAD R4, R238.reuse, c[0x0][0x21c], R4 ;  /* 0x00008700ee047a24 */ /* 0x040fe400078e0204 */
[----:B------:R-:W-:Y:S04]  /*b680*/  IMAD.WIDE.U32 R2, R238, c[0x0][0x218], R2 ;  /* 0x00008600ee027a25 */ /* 0x000fe800078e0002 */
[----:B------:R-:W-:Y:S01]  /*b690*/  IMAD.SHL.U32 R55, R241, 0x2, RZ ;  /* 0x00000002f1377824 */ /* 0x000fe200078e00ff */
[----:B------:R1:W4:Y:S04]  /*b6a0*/  LDSM.16.M88.4 R8, [R71] ;  /* 0x000000004708783b */ /* 0x0003280000000200 */
[----:B------:R1:W1:Y:S04]  /*b6b0*/  LDSM.16.M88.4 R16, [R71+0x800] ;  /* 0x000800004710783b */ /* 0x0002680000000200 */
        /* <DEDUP_REMOVED lines=23> */
[----:B-1--4-:R1:W2:Y:S02]  /*b830*/  SHFL.IDX PT, R28, R36, RZ, 0x181f ;  /* 0x00181fff241c7589 */ /* 0x0122a400000e0000 */
.L_x_125:
[C---:B------:R-:W-:Y:S01]  /*b840*/  HMMA.16816.F32.BF16 R4, R136.reuse, R8, RZ ;  /* 0x000000088804723c */ /* 0x040fe200000418ff */
[----:B------:R-:W3:Y:S01]  /*b850*/  SHFL.IDX PT, R38, R0, RZ, 0x181f ;  /* 0x00181fff00267589 */ /* 0x000ee200000e0000 */
[----:B------:R-:W-:Y:S01]  /*b860*/  BSSY B0, `(.L_x_95) ;  /* 0x00001b8000007945 */ /* 0x000fe20003800000 */
[----:B------:R-:W-:Y:S02]  /*b870*/  ISETP.GE.AND P2, PT, R241, c[0x0][0x1d4], PT ;  /* 0x00007500f1007a0c */ /* 0x000fe40003f46270 */
[----:B------:R-:W-:Y:S02]  /*b880*/  ISETP.GE.AND P0, PT, R242, c[0x0][0x1d4], PT ;  /* 0x00007500f2007a0c */ /* 0x000fe40003f06270 */
[----:B------:R-:W-:Y:S01]  /*b890*/  SEL R68, RZ, 0x10, P2 ;  /* 0x00000010ff447807 */ /* 0x000fe20001000000 */
[C---:B------:R-:W-:Y:S01]  /*b8a0*/  HMMA.16816.F32.BF16 R8, R136.reuse, R10, RZ ;  /* 0x0000000a8808723c */ /* 0x040fe200000418ff */
[----:B------:R-:W4:Y:S02]  /*b8b0*/  SHFL.IDX PT, R46, R0, 0x1, 0x181f ;  /* 0x00381f00002e7f89 */ /* 0x000f2400000e0000 */
[----:B------:R-:W-:Y:S02]  /*b8c0*/  ISETP.NE.U32.AND P6, PT, R68, RZ, PT ;  /* 0x000000ff4400720c */ /* 0x000fe40003fc5070 */
[----:B------:R-:W-:Y:S03]  /*b8d0*/  SEL R62, RZ, 0x10, P0 ;  /* 0x00000010ff3e7807 */ /* 0x000fe60000000000 */
[C---:B------:R-:W-:Y:S01]  /*b8e0*/  HMMA.16816.F32.BF16 R12, R136.reuse, R16, RZ ;  /* 0x00000010880c723c */ /* 0x040fe200000418ff */
[----:B------:R-:W5:Y:S07]  /*b8f0*/  SHFL.IDX PT, R37, R36, 0x1, 0x181f ;  /* 0x00381f0024257f89 */ /* 0x000f6e00000e0000 */
[C---:B------:R-:W-:Y:S01]  /*b900*/  HMMA.16816.F32.BF16 R16, R136.reuse, R18, RZ ;  /* 0x000000128810723c */ /* 0x040fe200000418ff */
[----:B------:R-:W1:Y:S07]  /*b910*/  SHFL.IDX PT, R45, R0, 0x2, 0x181f ;  /* 0x00581f00002d7f89 */ /* 0x000e6e00000e0000 */
[C---:B------:R-:W-:Y:S01]  /*b920*/  HMMA.16816.F32.BF16 R20, R136.reuse, R24, RZ ;  /* 0x000000188814723c */ /* 0x040fe200000418ff */
[----:B------:R-:W3:Y:S07]  /*b930*/  SHFL.IDX PT, R54, R36, 0x2, 0x181f ;  /* 0x00581f0024367f89 */ /* 0x000eee00000e0000 */
[C---:B------:R-:W-:Y:S01]  /*b940*/  HMMA.16816.F32.BF16 R24, R136.reuse, R26, RZ ;  /* 0x0000001a8818723c */ /* 0x040fe200000418ff */
[----:B------:R-:W1:Y:S08]  /*b950*/  SHFL.IDX PT, R0, R0, 0x3, 0x181f ;  /* 0x00781f0000007f89 */ /* 0x000e7000000e0000 */
[----:B------:R1:W1:Y:S08]  /*b960*/  SHFL.IDX PT, R61, R36, 0x3, 0x181f ;  /* 0x00781f00243d7f89 */ /* 0x00027000000e0000 */
[----:B------:R-:W2:Y:S01]  /*b970*/  LDL R233, [R1+0x4] ;  /* 0x0000040001e97983 */ /* 0x000ea20000100800 */
[C---:B---3--:R-:W-:Y:S02]  /*b980*/  IADD3 R2, P4, R38.reuse, R55, RZ ;  /* 0x0000003726027210 */ /* 0x048fe40007f9e0ff */
[----:B------:R-:W-:Y:S02]  /*b990*/  IADD3 R38, P5, R38, R63, RZ ;  /* 0x0000003f26267210 */ /* 0x000fe40007fbe0ff */
[C---:B--2---:R-:W-:Y:S02]  /*b9a0*/  IADD3.X R3, R28.reuse, R44, RZ, P4, !PT ;  /* 0x0000002c1c037210 */ /* 0x044fe400027fe4ff */
[----:B------:R-:W-:Y:S02]  /*b9b0*/  IADD3.X R39, R28, R60, RZ, P5, !PT ;  /* 0x0000003c1c277210 */ /* 0x000fe40002ffe4ff */
[C---:B------:R-:W-:Y:S01]  /*b9c0*/  HMMA.16816.F32.BF16 R28, R136.reuse, R32, RZ ;  /* 0x00000020881c723c */ /* 0x040fe200000418ff */
[----:B------:R1:W-:Y:S01]  /*b9d0*/  LDGSTS.E.BYPASS.LTC128B.128 [R227+0x100], [R2.64], !P2 ;  /* 0x0010000002e37fae */ /* 0x0003e2000d101d46 */
[C---:B----4-:R-:W-:Y:S02]  /*b9e0*/  IADD3 R52, P4, R46.reuse, R55, RZ ;  /* 0x000000372e347210 */ /* 0x050fe40007f9e0ff */
[----:B------:R-:W-:Y:S02]  /*b9f0*/  IADD3 R46, P5, R46, R63, RZ ;  /* 0x0000003f2e2e7210 */ /* 0x000fe40007fbe0ff */
[C---:B-----5:R-:W-:Y:S02]  /*ba00*/  IADD3.X R53, R37.reuse, R44, RZ, P4, !PT ;  /* 0x0000002c25357210 */ /* 0x060fe400027fe4ff */
[C---:B------:R-:W-:Y:S01]  /*ba10*/  HMMA.16816.F32.BF16 R32, R136.reuse, R34, RZ ;  /* 0x000000228820723c */ /* 0x040fe200000418ff */
[----:B------:R2:W-:Y:S03]  /*ba20*/  LDGSTS.E.BYPASS.LTC128B.128 [R227+0x4100], [R38.64], !P0 ;  /* 0x0410000026e37fae */ /* 0x0005e6000c101d46 */
[----:B------:R-:W-:Y:S02]  /*ba30*/  IADD3.X R47, R37, R60, RZ, P5, !PT ;  /* 0x0000003c252f7210 */ /* 0x000fe40002ffe4ff */
[C---:B------:R-:W-:Y:S02]  /*ba40*/  ISETP.NE.U32.AND P5, PT, R62.reuse, RZ, PT ;  /* 0x000000ff3e00720c */ /* 0x040fe40003fa5070 */
[----:B------:R-:W-:Y:S01]  /*ba50*/  IADD3 R62, -R62, 0x10, RZ ;  /* 0x000000103e3e7810 */ /* 0x000fe20007ffe1ff */
[----:B------:R3:W-:Y:S03]  /*ba60*/  LDGSTS.E.BYPASS.LTC128B.128 [R227+0x1100], [R52.64], !P2 ;  /* 0x0110000034e37fae */ /* 0x0007e6000d101d46 */
[----:B------:R-:W-:Y:S05]  /*ba70*/  LOP3.LUT R62, R62, 0xf, RZ, 0xc0, !PT ;  /* 0x0000000f3e3e7812 */ /* 0x000fea00078ec0ff */
[----:B------:R4:W-:Y:S01]  /*ba80*/  LDGSTS.E.BYPASS.LTC128B.128 [R227+0x5100], [R46.64], !P0 ;  /* 0x051000002ee37fae */ /* 0x0009e2000c101d46 */
[C---:B-1----:R-:W-:Y:S04]  /*ba90*/  IADD3 R2, P4, R45.reuse, R55, RZ ;  /* 0x000000372d027210 */ /* 0x042fe80007f9e0ff */
[----:B------:R-:W-:Y:S01]  /*baa0*/  IADD3.X R3, R54, R44, RZ, P4, !PT ;  /* 0x0000002c36037210 */ /* 0x000fe200027fe4ff */
[C---:B--2---:R-:W-:Y:S04]  /*bab0*/  HMMA.16816.F32.BF16 R36, R136.reuse, R40, RZ ;  /* 0x000000288824723c */ /* 0x044fe800000418ff */
[----:B------:R1:W-:Y:S04]  /*bac0*/  LDGSTS.E.BYPASS.LTC128B.128 [R227+0x2100], [R2.64], !P2 ;  /* 0x0210000002e37fae */ /* 0x0003e8000d101d46 */
[C---:B------:R-:W-:Y:S01]  /*bad0*/  HMMA.16816.F32.BF16 R40, R136.reuse, R42, RZ ;  /* 0x0000002a8828723c */ /* 0x040fe200000418ff */
[----:B---3--:R-:W-:Y:S04]  /*bae0*/  IADD3 R52, -R68, 0x10, RZ ;  /* 0x0000001044347810 */ /* 0x008fe80007ffe1ff */
[----:B------:R-:W-:Y:S02]  /*baf0*/  LOP3.LUT R52, R52, 0xf, RZ, 0xc0, !PT ;  /* 0x0000000f34347812 */ /* 0x000fe400078ec0ff */
[----:B-1----:R-:W-:Y:S05]  /*bb00*/  IADD3 R2, P2, R45, R63, RZ ;  /* 0x0000003f2d027210 */ /* 0x002fea0007f5e0ff */
[----:B------:R-:W-:Y:S02]  /*bb10*/  IADD3.X R3, R54, R60, RZ, P2, !PT ;  /* 0x0000003c36037210 */ /* 0x000fe400017fe4ff */
[-C--:B------:R-:W-:Y:S03]  /*bb20*/  IADD3 R52, P4, P2, R52, R0.reuse, R55 ;  /* 0x0000000034347210 */ /* 0x080fe60007a9e037 */
[----:B------:R1:W-:Y:S01]  /*bb30*/  LDGSTS.E.BYPASS.LTC128B.128 [R227+0x6100], [R2.64], !P0 ;  /* 0x0610000002e37fae */ /* 0x0003e2000c101d46 */
[-C--:B------:R-:W-:Y:S02]  /*bb40*/  IADD3.X R53, RZ, R61.reuse, R44, P4, P2 ;  /* 0x0000003dff357210 */ /* 0x080fe400027e442c */
[C---:B----4-:R-:W-:Y:S01]  /*bb50*/  HMMA.16816.F32.BF16 R44, R136.reuse, R48, RZ ;  /* 0x00000030882c723c */ /* 0x050fe200000418ff */
[----:B------:R-:W-:Y:S04]  /*bb60*/  IADD3 R62, P4, P2, R62, R0, R63 ;  /* 0x000000003e3e7210 */ /* 0x000fe80007a9e03f */
[----:B------:R2:W-:Y:S01]  /*bb70*/  LDGSTS.E.BYPASS.LTC128B.128.ZFILL [R227+0x3100], [R52.64], P6 ;  /* 0x0310000034e37fae */ /* 0x0005e2000b141d46 */
[----:B------:R-:W-:Y:S02]  /*bb80*/  IADD3.X R63, RZ, R61, R60, P4, P2 ;  /* 0x0000003dff3f7210 */ /* 0x000fe400027e443c */
[C---:B------:R-:W-:Y:S05]  /*bb90*/  HMMA.16816.F32.BF16 R48, R136.reuse, R50, RZ ;  /* 0x000000328830723c */ /* 0x040fea00000418ff */
[----:B------:R3:W-:Y:S08]  /*bba0*/  LDGSTS.E.BYPASS.LTC128B.128.ZFILL [R227+0x7100], [R62.64], P5 ;  /* 0x071000003ee37fae */ /* 0x0007f0000a941d46 */
[----:B------:R-:W0:Y:S01]  /*bbb0*/  LDGDEPBAR ;  /* 0x00000000000079af */ /* 0x000e220000000000 */
[C---:B--2---:R-:W-:Y:S08]  /*bbc0*/  HMMA.16816.F32.BF16 R52, R136.reuse, R56, RZ ;  /* 0x000000388834723c */ /* 0x044ff000000418ff */
[C---:B------:R-:W-:Y:S08]  /*bbd0*/  HMMA.16816.F32.BF16 R56, R136.reuse, R58, RZ ;  /* 0x0000003a8838723c */ /* 0x040ff000000418ff */
[C---:B---3--:R-:W-:Y:S08]  /*bbe0*/  HMMA.16816.F32.BF16 R60, R136.reuse, R64, RZ ;  /* 0x00000040883c723c */ /* 0x048ff000000418ff */
[----:B------:R-:W-:Y:S08]  /*bbf0*/  HMMA.16816.F32.BF16 R64, R136, R66, RZ ;  /* 0x000000428840723c */ /* 0x000ff000000418ff */
[C---:B------:R-:W-:Y:S08]  /*bc00*/  HMMA.16816.F32.BF16 R4, R140.reuse, R144, R4 ;  /* 0x000000908c04723c */ /* 0x040ff00000041804 */
[C---:B------:R-:W-:Y:S01]  /*bc10*/  HMMA.16816.F32.BF16 R8, R140.reuse, R146, R8 ;  /* 0x000000928c08723c */ /* 0x040fe20000041808 */
[----:B------:R-:W2:Y:S07]  /*bc20*/  LDSM.16.M88.4 R144, [R201] ;  /* 0x00000000c990783b */ /* 0x000eae0000000200 */
        /* <DEDUP_REMOVED lines=15> */
[C---:B------:R-:W-:Y:S08]  /*bd20*/  HMMA.16816.F32.BF16 R52, R140.reuse, R168, R52 ;  /* 0x000000a88c34723c */ /* 0x040ff00000041834 */
[C---:B------:R-:W-:Y:S01]  /*bd30*/  HMMA.16816.F32.BF16 R56, R140.reuse, R170, R56 ;  /* 0x000000aa8c38723c */ /* 0x040fe20000041838 */
[----:B------:R-:W-:Y:S07]  /*bd40*/  LDSM.16.M88.4 R168, [R200+-0x3000] ;  /* 0xffd00000c8a8783b */ /* 0x000fee0000000200 */
[C---:B------:R-:W-:Y:S08]  /*bd50*/  HMMA.16816.F32.BF16 R60, R140.reuse, R172, R60 ;  /* 0x000000ac8c3c723c */ /* 0x040ff0000004183c */
[----:B------:R-:W-:Y:S08]  /*bd60*/  HMMA.16816.F32.BF16 R64, R140, R174, R64 ;  /* 0x000000ae8c40723c */ /* 0x000ff00000041840 */
[C---:B--2---:R-:W-:Y:S08]  /*bd70*/  HMMA.16816.F32.BF16 R4, R176.reuse, R144, R4 ;  /* 0x00000090b004723c */ /* 0x044ff00000041804 */
[C---:B------:R-:W-:Y:S01]  /*bd80*/  HMMA.16816.F32.BF16 R8, R176.reuse, R146, R8 ;  /* 0x00000092b008723c */ /* 0x040fe20000041808 */
[----:B------:R-:W2:Y:S07]  /*bd90*/  LDSM.16.M88.4 R144, [R201+0x3000] ;  /* 0x00300000c990783b */ /* 0x000eae0000000200 */
[C---:B---3--:R-:W-:Y:S03]  /*bda0*/  HMMA.16816.F32.BF16 R12, R176.reuse, R148, R12 ;  /* 0x00000094b00c723c */ /* 0x048fe6000004180c */
[----:B------:R-:W-:Y:S05]  /*bdb0*/  ISETP.GT.AND P2, PT, R232, R233, PT ;  /* 0x000000e9e800720c */ /* 0x000fea0003f44270 */
[C---:B------:R-:W-:Y:S01]  /*bdc0*/  HMMA.16816.F32.BF16 R16, R176.reuse, R150, R16 ;  /* 0x00000096b010723c */ /* 0x040fe20000041810 */
[----:B------:R-:W3:Y:S07]  /*bdd0*/  LDSM.16.M88.4 R148, [R201+0x3800] ;  /* 0x00380000c994783b */ /* 0x000eee0000000200 */
[C---:B----4-:R-:W-:Y:S08]  /*bde0*/  HMMA.16816.F32.BF16 R20, R176.reuse, R152, R20 ;  /* 0x00000098b014723c */ /* 0x050ff00000041814 */
[C---:B------:R-:W-:Y:S01]  /*bdf0*/  HMMA.16816.F32.BF16 R24, R176.reuse, R154, R24 ;  /* 0x0000009ab018723c */ /* 0x040fe20000041818 */
[----:B------:R-:W4:Y:S07]  /*be00*/  LDSM.16.M88.4 R152, [R200+-0x4000] ;  /* 0xffc00000c898783b */ /* 0x000f2e0000000200 */
[C---:B-----5:R-:W-:Y:S08]  /*be10*/  HMMA.16816.F32.BF16 R28, R176.reuse, R156, R28 ;  /* 0x0000009cb01c723c */ /* 0x060ff0000004181c */
[C---:B------:R-:W-:Y:S01]  /*be20*/  HMMA.16816.F32.BF16 R32, R176.reuse, R158, R32 ;  /* 0x0000009eb020723c */ /* 0x040fe20000041820 */
[----:B------:R-:W5:Y:S07]  /*be30*/  LDSM.16.M88.4 R156, [R200+-0x3800] ;  /* 0xffc80000c89c783b */ /* 0x000f6e0000000200 */
[C---:B-1----:R-:W-:Y:S08]  /*be40*/  HMMA.16816.F32.BF16 R36, R176.reuse, R160, R36 ;  /* 0x000000a0b024723c */ /* 0x042ff00000041824 */
[C---:B------:R-:W-:Y:S01]  /*be50*/  HMMA.16816.F32.BF16 R40, R176.reuse, R162, R40 ;  /* 0x000000a2b028723c */ /* 0x040fe20000041828 */
[----:B------:R-:W1:Y:S07]  /*be60*/  LDSM.16.M88.4 R160, [R200+-0x2800] ;  /* 0xffd80000c8a0783b */ /* 0x000e6e0000000200 */
[C---:B------:R-:W-:Y:S08]  /*be70*/  HMMA.16816.F32.BF16 R44, R176.reuse, R164, R44 ;  /* 0x000000a4b02c723c */ /* 0x040ff0000004182c */
[C---:B------:R-:W-:Y:S01]  /*be80*/  HMMA.16816.F32.BF16 R48, R176.reuse, R166, R48 ;  /* 0x000000a6b030723c */ /* 0x040fe20000041830 */
[----:B------:R-:W1:Y:S07]  /*be90*/  LDSM.16.M88.4 R164, [R200+-0x2000] ;  /* 0xffe00000c8a4783b */ /* 0x000e6e0000000200 */
[C---:B--2---:R-:W-:Y:S08]  /*bea0*/  HMMA.16816.F32.BF16 R52, R176.reuse, R144, R52 ;  /* 0x00000090b034723c */ /* 0x044ff00000041834 */
[C---:B------:R-:W-:Y:S01]  /*beb0*/  HMMA.16816.F32.BF16 R56, R176.reuse, R146, R56 ;  /* 0x00000092b038723c */ /* 0x040fe20000041838 */
[----:B------:R-:W2:Y:S07]  /*bec0*/  LDSM.16.M88.4 R144, [R200+-0x1800] ;  /* 0xffe80000c890783b */ /* 0x000eae0000000200 */
[C---:B---3--:R-:W-:Y:S08]  /*bed0*/  HMMA.16816.F32.BF16 R60, R176.reuse, R148, R60 ;  /* 0x00000094b03c723c */ /* 0x048ff0000004183c */
[----:B------:R-:W-:Y:S01]  /*bee0*/  HMMA.16816.F32.BF16 R64, R176, R150, R64 ;  /* 0x00000096b040723c */ /* 0x000fe20000041840 */
[----:B------:R-:W3:Y:S07]  /*bef0*/  LDSM.16.M88.4 R148, [R200+-0x1000] ;  /* 0xfff00000c894783b */ /* 0x000eee0000000200 */
[C---:B----4-:R-:W-:Y:S08]  /*bf00*/  HMMA.16816.F32.BF16 R4, R180.reuse, R152, R4 ;  /* 0x00000098b404723c */ /* 0x050ff00000041804 */
[C---:B------:R-:W-:Y:S01]  /*bf10*/  HMMA.16816.F32.BF16 R8, R180.reuse, R154, R8 ;  /* 0x0000009ab408723c */ /* 0x040fe20000041808 */
[----:B------:R-:W4:Y:S07]  /*bf20*/  LDSM.16.M88.4 R152, [R200+-0x800] ;  /* 0xfff80000c898783b */ /* 0x000f2e0000000200 */
[C---:B-----5:R-:W-:Y:S08]  /*bf30*/  HMMA.16816.F32.BF16 R12, R180.reuse, R156, R12 ;  /* 0x0000009cb40c723c */ /* 0x060ff0000004180c */
[C---:B------:R-:W-:Y:S01]  /*bf40*/  HMMA.16816.F32.BF16 R16, R180.reuse, R158, R16 ;  /* 0x0000009eb410723c */ /* 0x040fe20000041810 */
[----:B------:R-:W5:Y:S07]  /*bf50*/  LDSM.16.M88.4 R156, [R71+0x4000] ;  /* 0x00400000479c783b */ /* 0x000f6e0000000200 */
[C---:B------:R-:W-:Y:S08]  /*bf60*/  HMMA.16816.F32.BF16 R20, R180.reuse, R168, R20 ;  /* 0x000000a8b414723c */ /* 0x040ff00000041814 */
[C---:B------:R-:W-:Y:S01]  /*bf70*/  HMMA.16816.F32.BF16 R24, R180.reuse, R170, R24 ;  /* 0x000000aab418723c */ /* 0x040fe20000041818 */
[----:B------:R-:W-:Y:S07]  /*bf80*/  LDSM.16.M88.4 R168, [R71+0x5000] ;  /* 0x0050000047a8783b */ /* 0x000fee0000000200 */
[C---:B-1----:R-:W-:Y:S08]  /*bf90*/  HMMA.16816.F32.BF16 R28, R180.reuse, R160, R28 ;  /* 0x000000a0b41c723c */ /* 0x042ff0000004181c */
        /* <DEDUP_REMOVED lines=9> */
[C---:B------:R-:W-:Y:S01]  /*c030*/  HMMA.16816.F32.BF16 R56, R180.reuse, R150, R56 ;  /* 0x00000096b438723c */ /* 0x040fe20000041838 */
[----:B------:R-:W3:Y:S07]  /*c040*/  LDSM.16.M88.4 R148, [R71+0x6800] ;  /* 0x006800004794783b */ /* 0x000eee0000000200 */
[C---:B----4-:R-:W-:Y:S08]  /*c050*/  HMMA.16816.F32.BF16 R60, R180.reuse, R152, R60 ;  /* 0x00000098b43c723c */ /* 0x050ff0000004183c */
[----:B------:R-:W-:Y:S01]  /*c060*/  HMMA.16816.F32.BF16 R64, R180, R154, R64 ;  /* 0x0000009ab440723c */ /* 0x000fe20000041840 */
[----:B------:R-:W4:Y:S07]  /*c070*/  LDSM.16.M88.4 R152, [R71+0x7000] ;  /* 0x007000004798783b */ /* 0x000f2e0000000200 */
[C---:B-----5:R-:W-:Y:S08]  /*c080*/  HMMA.16816.F32.BF16 R4, R184.reuse, R156, R4 ;  /* 0x0000009cb804723c */ /* 0x060ff00000041804 */
[C---:B------:R-:W-:Y:S01]  /*c090*/  HMMA.16816.F32.BF16 R8, R184.reuse, R158, R8 ;  /* 0x0000009eb808723c */ /* 0x040fe20000041808 */
[----:B------:R-:W5:Y:S07]  /*c0a0*/  LDSM.16.M88.4 R156, [R71+0x7800] ;  /* 0x00780000479c783b */ /* 0x000f6e0000000200 */
[C---:B-1----:R-:W-:Y:S08]  /*c0b0*/  HMMA.16816.F32.BF16 R12, R184.reuse, R160, R12 ;  /* 0x000000a0b80c723c */ /* 0x042ff0000004180c */
[C---:B------:R-:W-:Y:S01]  /*c0c0*/  HMMA.16816.F32.BF16 R16, R184.reuse, R162, R16 ;  /* 0x000000a2b810723c */ /* 0x040fe20000041810 */
[----:B------:R-:W1:Y:S07]  /*c0d0*/  LDSM.16.M88.4 R160, [R207] ;  /* 0x00000000cfa0783b */ /* 0x000e6e0000000200 */
        /* <DEDUP_REMOVED lines=8> */
[----:B------:R-:W2:Y:S07]  /*c160*/  LDSM.16.M88.4 R144, [R210] ;  /* 0x00000000d290783b */ /* 0x000eae0000000200 */
[C---:B---3--:R-:W-:Y:S08]  /*c170*/  HMMA.16816.F32.BF16 R44, R184.reuse, R148, R44 ;  /* 0x00000094b82c723c */ /* 0x048ff0000004182c */
[C---:B------:R-:W-:Y:S01]  /*c180*/  HMMA.16816.F32.BF16 R48, R184.reuse, R150, R48 ;  /* 0x00000096b830723c */ /* 0x040fe20000041830 */
[----:B------:R-:W3:Y:S07]  /*c190*/  LDSM.16.M88.4 R148, [R211] ;  /* 0x00000000d394783b */ /* 0x000eee0000000200 */
[C---:B----4-:R-:W-:Y:S08]  /*c1a0*/  HMMA.16816.F32.BF16 R52, R184.reuse, R152, R52 ;  /* 0x00000098b834723c */ /* 0x050ff00000041834 */
[C---:B------:R-:W-:Y:S01]  /*c1b0*/  HMMA.16816.F32.BF16 R56, R184.reuse, R154, R56 ;  /* 0x0000009ab838723c */ /* 0x040fe20000041838 */
[----:B------:R-:W4:Y:S07]  /*c1c0*/  LDSM.16.M88.4 R152, [R212] ;  /* 0x00000000d498783b */ /* 0x000f2e0000000200 */
[C---:B-----5:R-:W-:Y:S08]  /*c1d0*/  HMMA.16816.F32.BF16 R60, R184.reuse, R156, R60 ;  /* 0x0000009cb83c723c */ /* 0x060ff0000004183c */
[----:B------:R-:W-:Y:S01]  /*c1e0*/  HMMA.16816.F32.BF16 R64, R184, R158, R64 ;  /* 0x0000009eb840723c */ /* 0x000fe20000041840 */
[----:B------:R-:W5:Y:S07]  /*c1f0*/  LDSM.16.M88.4 R156, [R213] ;  /* 0x00000000d59c783b */ /* 0x000f6e0000000200 */
[C---:B-1----:R-:W-:Y:S08]  /*c200*/  HMMA.16816.F32.BF16 R4, R188.reuse, R160, R4 ;  /* 0x000000a0bc04723c */ /* 0x042ff00000041804 */
[C---:B------:R-:W-:Y:S01]  /*c210*/  HMMA.16816.F32.BF16 R8, R188.reuse, R162, R8 ;  /* 0x000000a2bc08723c */ /* 0x040fe20000041808 */
[----:B------:R-:W1:Y:S07]  /*c220*/  LDSM.16.M88.4 R160, [R214] ;  /* 0x00000000d6a0783b */ /* 0x000e6e0000000200 */
        /* <DEDUP_REMOVED lines=13> */
[C---:B------:R-:W-:Y:S01]  /*c300*/  HMMA.16816.F32.BF16 R48, R188.reuse, R154, R48 ;  /* 0x0000009abc30723c */ /* 0x040fe20000041830 */
[----:B------:R-:W4:Y:S07]  /*c310*/  LDSM.16.M88.4 R152, [R201+0x6000] ;  /* 0x00600000c998783b */ /* 0x000f2e0000000200 */
[C---:B-----5:R-:W-:Y:S08]  /*c320*/  HMMA.16816.F32.BF16 R52, R188.reuse, R156, R52 ;  /* 0x0000009cbc34723c */ /* 0x060ff00000041834 */
[C---:B------:R-:W-:Y:S01]  /*c330*/  HMMA.16816.F32.BF16 R56, R188.reuse, R158, R56 ;  /* 0x0000009ebc38723c */ /* 0x040fe20000041838 */
[----:B------:R-:W5:Y:S07]  /*c340*/  LDSM.16.M88.4 R156, [R201+0x6800] ;  /* 0x00680000c99c783b */ /* 0x000f6e0000000200 */
[C---:B-1----:R-:W-:Y:S08]  /*c350*/  HMMA.16816.F32.BF16 R60, R188.reuse, R160, R60 ;  /* 0x000000a0bc3c723c */ /* 0x042ff0000004183c */
[----:B------:R-:W-:Y:S01]  /*c360*/  HMMA.16816.F32.BF16 R64, R188, R162, R64 ;  /* 0x000000a2bc40723c */ /* 0x000fe20000041840 */
[----:B------:R-:W1:Y:S07]  /*c370*/  LDSM.16.M88.4 R160, [R201+0x7000] ;  /* 0x00700000c9a0783b */ /* 0x000e6e0000000200 */
[C---:B------:R-:W-:Y:S08]  /*c380*/  HMMA.16816.F32.BF16 R4, R192.reuse, R168, R4 ;  /* 0x000000a8c004723c */ /* 0x040ff00000041804 */
[C---:B------:R-:W-:Y:S01]  /*c390*/  HMMA.16816.F32.BF16 R8, R192.reuse, R170, R8 ;  /* 0x000000aac008723c */ /* 0x040fe20000041808 */
[----:B------:R-:W1:Y:S07]  /*c3a0*/  LDSM.16.M88.4 R168, [R201+0x7800] ;  /* 0x00780000c9a8783b */ /* 0x000e6e0000000200 */
[C---:B------:R-:W-:Y:S08]  /*c3b0*/  HMMA.16816.F32.BF16 R12, R192.reuse, R164, R12 ;  /* 0x000000a4c00c723c */ /* 0x040ff0000004180c */
[C---:B------:R-:W-:Y:S01]  /*c3c0*/  HMMA.16816.F32.BF16 R16, R192.reuse, R166, R16 ;  /* 0x000000a6c010723c */ /* 0x040fe20000041810 */
[----:B------:R-:W1:Y:S07]  /*c3d0*/  LDSM.16.M88.4 R164, [R200] ;  /* 0x00000000c8a4783b */ /* 0x000e6e0000000200 */
[C---:B--2---:R-:W-:Y:S08]  /*c3e0*/  HMMA.16816.F32.BF16 R20, R192.reuse, R144, R20 ;  /* 0x00000090c014723c */ /* 0x044ff00000041814 */
[C---:B------:R-:W-:Y:S01]  /*c3f0*/  HMMA.16816.F32.BF16 R24, R192.reuse, R146, R24 ;  /* 0x00000092c018723c */ /* 0x040fe20000041818 */
[----:B------:R-:W2:Y:S07]  /*c400*/  LDSM.16.M88.4 R144, [R200+0x800] ;  /* 0x00080000c890783b */ /* 0x000eae0000000200 */
[C---:B---3--:R-:W-:Y:S08]  /*c410*/  HMMA.16816.F32.BF16 R28, R192.reuse, R148, R28 ;  /* 0x00000094c01c723c */ /* 0x048ff0000004181c */
[C---:B------:R-:W-:Y:S08]  /*c420*/  HMMA.16816.F32.BF16 R32, R192.reuse, R150, R32 ;  /* 0x00000096c020723c */ /* 0x040ff00000041820 */
[C---:B----4-:R-:W-:Y:S08]  /*c430*/  HMMA.16816.F32.BF16 R36, R192.reuse, R152, R36 ;  /* 0x00000098c024723c */ /* 0x050ff00000041824 */
[C---:B------:R-:W-:Y:S08]  /*c440*/  HMMA.16816.F32.BF16 R40, R192.reuse, R154, R40 ;  /* 0x0000009ac028723c */ /* 0x040ff00000041828 */
[C---:B-----5:R-:W-:Y:S08]  /*c450*/  HMMA.16816.F32.BF16 R44, R192.reuse, R156, R44 ;  /* 0x0000009cc02c723c */ /* 0x060ff0000004182c */
[C---:B------:R-:W-:Y:S08]  /*c460*/  HMMA.16816.F32.BF16 R48, R192.reuse, R158, R48 ;  /* 0x0000009ec030723c */ /* 0x040ff00000041830 */
[C---:B-1----:R-:W-:Y:S08]  /*c470*/  HMMA.16816.F32.BF16 R52, R192.reuse, R160, R52 ;  /* 0x000000a0c034723c */ /* 0x042ff00000041834 */
        /* <DEDUP_REMOVED lines=32> */
[----:B------:R-:W1:Y:S10]  /*c680*/  MUFU.TANH R169, R12 ;  /* 0x0000000c00a97308 */ /* 0x000e740000002400 */
        /* <DEDUP_REMOVED lines=41> */
[----:B------:R-:W2:Y:S01]  /*c920*/  MUFU.TANH R163, R23 ;  /* 0x0000001700a37308 */ /* 0x000ea20000002400 */
[C---:B------:R-:W-:Y:S01]  /*c930*/  HMMA.16816.F32.BF16 R48, R196.reuse, R10, R48 ;  /* 0x0000000ac430723c */ /* 0x040fe20000041830 */
[----:B------:R-:W5:Y:S01]  /*c940*/  LDSM.16.M88.4 R8, [R200+0x3800] ;  /* 0x00380000c808783b */ /* 0x000f620000000200 */
[----:B------:R-:W-:Y:S07]  /*c950*/  DEPBAR.LE SB0, 0x0 ;  /* 0x000080000000791a */ /* 0x000fee0000000000 */
[----:B------:R2:W2:Y:S01]  /*c960*/  MUFU.TANH R157, R24 ;  /* 0x00000018009d7308 */ /* 0x0004a20000002400 */
[----:B------:R-:W-:Y:S01]  /*c970*/  BAR.SYNC.DEFER_BLOCKING 0x0 ;  /* 0x0000000000007b1d */ /* 0x000fe20000010000 */
[C---:B-1----:R-:W-:Y:S08]  /*c980*/  HMMA.16816.F32.BF16 R52, R196.reuse, R4, R52 ;  /* 0x00000004c434723c */ /* 0x042ff00000041834 */
[----:B------:R1:W1:Y:S01]  /*c990*/  MUFU.TANH R154, R25 ;  /* 0x00000019009a7308 */ /* 0x0002620000002400 */
[C---:B------:R-:W-:Y:S09]  /*c9a0*/  HMMA.16816.F32.BF16 R56, R196.reuse, R6, R56 ;  /* 0x00000006c438723c */ /* 0x040ff20000041838 */
[----:B------:R3:W3:Y:S06]  /*c9b0*/  MUFU.TANH R161, R26 ;  /* 0x0000001a00a17308 */ /* 0x0006ec0000002400 */
[----:B--2---:R-:W-:Y:S04]  /*c9c0*/  FMUL.FTZ R24, R53, c[0x0][0x320] ;  /* 0x0000c80035187a20 */ /* 0x004fe80000410000 */
[----:B------:R2:W2:Y:S01]  /*c9d0*/  MUFU.TANH R160, R27 ;  /* 0x0000001b00a07308 */ /* 0x0004a20000002400 */
[C---:B-----5:R-:W-:Y:S03]  /*c9e0*/  HMMA.16816.F32.BF16 R60, R196.reuse, R8, R60 ;  /* 0x00000008c43c723c */ /* 0x060fe6000004183c */
[----:B-1----:R-:W-:Y:S02]  /*c9f0*/  FMUL.FTZ R25, R55, c[0x0][0x320] ;  /* 0x0000c80037197a20 */ /* 0x002fe40000410000 */
[----:B------:R-:W-:Y:S02]  /*ca00*/  FMUL.FTZ R21, R56, c[0x0][0x320] ;  /* 0x0000c80038157a20 */ /* 0x000fe40000410000 */
[----:B------:R-:W-:Y:S02]  /*ca10*/  FMUL.FTZ R20, R57, c[0x0][0x320] ;  /* 0x0000c80039147a20 */ /* 0x000fe40000410000 */
[----:B------:R1:W1:Y:S01]  /*ca20*/  MUFU.TANH R151, R28 ;  /* 0x0000001c00977308 */ /* 0x0002620000002400 */
[----:B------:R-:W-:Y:S03]  /*ca30*/  HMMA.16816.F32.BF16 R64, R196, R10, R64 ;  /* 0x0000000ac440723c */ /* 0x000fe60000041840 */
[----:B---3--:R-:W-:Y:S02]  /*ca40*/  FMUL.FTZ R26, R52, c[0x0][0x320] ;  /* 0x0000c800341a7a20 */ /* 0x008fe40000410000 */
[----:B------:R-:W-:Y:S02]  /*ca50*/  FMUL.FTZ R23, R58, c[0x0][0x320] ;  /* 0x0000c8003a177a20 */ /* 0x000fe40000410000 */
[----:B------:R-:W-:Y:S02]  /*ca60*/  FMUL.FTZ R22, R59, c[0x0][0x320] ;  /* 0x0000c8003b167a20 */ /* 0x000fe40000410000 */
[----:B------:R3:W3:Y:S03]  /*ca70*/  MUFU.TANH R150, R29 ;  /* 0x0000001d00967308 */ /* 0x0006e60000002400 */
[----:B--2---:R-:W-:Y:S02]  /*ca80*/  FMUL.FTZ R27, R54, c[0x0][0x320] ;  /* 0x0000c800361b7a20 */ /* 0x004fe40000410000 */
[----:B------:R-:W-:Y:S02]  /*ca90*/  FMUL.FTZ R19, R60, c[0x0][0x320] ;  /* 0x0000c8003c137a20 */ /* 0x000fe40000410000 */
[----:B------:R-:W-:Y:S03]  /*caa0*/  FMUL.FTZ R14, R61, c[0x0][0x320] ;  /* 0x0000c8003d0e7a20 */ /* 0x000fe60000410000 */
[----:B------:R2:W2:Y:S01]  /*cab0*/  MUFU.TANH R156, R30 ;  /* 0x0000001e009c7308 */ /* 0x0004a20000002400 */
[----:B------:R-:W-:Y:S02]  /*cac0*/  FMUL.FTZ R18, R62, c[0x0][0x320] ;  /* 0x0000c8003e127a20 */ /* 0x000fe40000410000 */
[----:B------:R-:W-:Y:S02]  /*cad0*/  FMUL.FTZ R17, R63, c[0x0][0x320] ;  /* 0x0000c8003f117a20 */ /* 0x000fe40000410000 */
[----:B-1----:R-:W-:Y:S02]  /*cae0*/  FMUL.FTZ R28, R49, c[0x0][0x320] ;  /* 0x0000c800311c7a20 */ /* 0x002fe40000410000 */
[----:B------:R-:W-:Y:S02]  /*caf0*/  FMUL.FTZ R13, R64, c[0x0][0x320] ;  /* 0x0000c800400d7a20 */ /* 0x000fe40000410000 */
[----:B------:R-:W-:Y:S01]  /*cb00*/  FMUL.FTZ R12, R65, c[0x0][0x320] ;  /* 0x0000c800410c7a20 */ /* 0x000fe20000410000 */
[----:B------:R1:W1:Y:S01]  /*cb10*/  MUFU.TANH R155, R31 ;  /* 0x0000001f009b7308 */ /* 0x0002620000002400 */
[----:B------:R-:W-:Y:S02]  /*cb20*/  FMUL.FTZ R16, R66, c[0x0][0x320] ;  /* 0x0000c80042107a20 */ /* 0x000fe40000410000 */
[----:B------:R-:W-:Y:S02]  /*cb30*/  FMUL.FTZ R15, R67, c[0x0][0x320] ;  /* 0x0000c800430f7a20 */ /* 0x000fe40000410000 */
[----:B---3--:R-:W-:Y:S05]  /*cb40*/  FMUL.FTZ R29, R48, c[0x0][0x320] ;  /* 0x0000c800301d7a20 */ /* 0x008fea0000410000 */
[----:B------:R3:W3:Y:S01]  /*cb50*/  MUFU.TANH R149, R32 ;  /* 0x0000002000957308 */ /* 0x0006e20000002400 */
[----:B--2---:R-:W-:Y:S09]  /*cb60*/  FMUL.FTZ R30, R51, c[0x0][0x320] ;  /* 0x0000c800331e7a20 */ /* 0x004ff20000410000 */
[----:B------:R2:W2:Y:S01]  /*cb70*/  MUFU.TANH R146, R33 ;  /* 0x0000002100927308 */ /* 0x0004a20000002400 */
[----:B-1----:R-:W-:Y:S09]  /*cb80*/  FMUL.FTZ R31, R50, c[0x0][0x320] ;  /* 0x0000c800321f7a20 */ /* 0x002ff20000410000 */
[----:B------:R1:W1:Y:S01]  /*cb90*/  MUFU.TANH R153, R34 ;  /* 0x0000002200997308 */ /* 0x0002620000002400 */
[----:B---3--:R-:W-:Y:S09]  /*cba0*/  FMUL.FTZ R32, R45, c[0x0][0x320] ;  /* 0x0000c8002d207a20 */ /* 0x008ff20000410000 */
        /* <DEDUP_REMOVED lines=9> */
[----:B-1----:R-:W-:Y:S02]  /*cc40*/  FMUL.FTZ R38, R40, c[0x0][0x320] ;  /* 0x0000c80028267a20 */ /* 0x002fe40000410000 */
[----:B------:R-:W-:Y:S07]  /*cc50*/  FMUL.FTZ R40, R42, c[0x0][0x320] ;  /* 0x0000c8002a287a20 */ /* 0x000fee0000410000 */
[----:B------:R-:W1:Y:S01]  /*cc60*/  MUFU.TANH R38, R38 ;  /* 0x0000002600267308 */ /* 0x000e620000002400 */
[----:B---3--:R-:W-:Y:S09]  /*cc70*/  FMUL.FTZ R39, R43, c[0x0][0x320] ;  /* 0x0000c8002b277a20 */ /* 0x008ff20000410000 */
[----:B------:R-:W3:Y:S10]  /*cc80*/  MUFU.TANH R35, R35 ;  /* 0x0000002300237308 */ /* 0x000ef40000002400 */
        /* <DEDUP_REMOVED lines=25> */
[----:B------:R-:W1:Y:S01]  /*ce20*/  MUFU.TANH R15, R15 ;  /* 0x0000000f000f7308 */ /* 0x000e620000002400 */
[----:B------:R-:W-:-:S05]  /*ce30*/  @!P2 BRA `(.L_x_96) ;  /* 0x000005a00000a947 */ /* 0x000fca0003800000 */
[----:B--234-:R-:W-:Y:S01]  /*ce40*/  SHF.R.S32.HI R6, RZ, 0x1f, R242 ;  /* 0x0000001fff067819 */ /* 0x01cfe200000114f2 */
[----:B------:R-:W2:Y:S01]  /*ce50*/  LDL R237, [R1+0x10] ;  /* 0x0000100001ed7983 */ /* 0x000ea20000100800 */
[----:B------:R-:W-:Y:S01]  /*ce60*/  SHF.R.S32.HI R7, RZ, 0x1f, R241 ;  /* 0x0000001fff077819 */ /* 0x000fe200000114f1 */
[----:B------:R-:W-:Y:S01]  /*ce70*/  IMAD.MOV.U32 R238, RZ, RZ, RZ ;  /* 0x000000ffffee7224 */ /* 0x000fe200078e00ff */
[C---:B------:R-:W-:Y:S01]  /*ce80*/  SHF.L.U64.HI R6, R242.reuse, 0x1, R6 ;  /* 0x00000001f2067819 */ /* 0x040fe20000010206 */
[----:B------:R-:W3:Y:S01]  /*ce90*/  LDL.64 R244, [R1+0x20] ;  /* 0x0000200001f47983 */ /* 0x000ee20000100a00 */
[----:B------:R-:W-:Y:S02]  /*cea0*/  IMAD.SHL.U32 R42, R242, 0x2, RZ ;  /* 0x00000002f22a7824 */ /* 0x000fe400078e00ff */
[----:B------:R-:W-:Y:S03]  /*ceb0*/  IMAD.SHL.U32 R41, R241, 0x2, RZ ;  /* 0x00000002f1297824 */ /* 0x000fe600078e00ff */
[----:B------:R-:W4:Y:S04]  /*cec0*/  LDL R236, [R1+0x34] ;  /* 0x0000340001ec7983 */ /* 0x000f280000100800 */
[----:B------:R-:W5:Y:S08]  /*ced0*/  S2R R233, SR_TID.X ;  /* 0x0000000000e97919 */ /* 0x000f700000002100 */
[----:B------:R-:W4:Y:S01]  /*cee0*/  LDL.64 R234, [R1+0x18] ;  /* 0x0000180001ea7983 */ /* 0x000f220000100a00 */
[--C-:B-----5:R-:W-:Y:S02]  /*cef0*/  SHF.R.S32.HI R240, RZ, 0x1f, R233.reuse ;  /* 0x0000001ffff07819 */ /* 0x120fe400000114e9 */
[----:B------:R-:W-:Y:S02]  /*cf00*/  SHF.R.S32.HI R243, RZ, 0x1f, R233 ;  /* 0x0000001ffff37819 */ /* 0x000fe400000114e9 */
[-C--:B------:R-:W-:Y:S02]  /*cf10*/  LEA.HI R240, R240, R233.reuse, RZ, 0x3 ;  /* 0x000000e9f0f07211 */ /* 0x080fe400078f18ff */
[----:B------:R-:W-:Y:S02]  /*cf20*/  LEA.HI R243, R243, R233, RZ, 0x3 ;  /* 0x000000e9f3f37211 */ /* 0x000fe400078f18ff */
[----:B------:R-:W-:Y:S02]  /*cf30*/  LOP3.LUT R240, R240, 0xfffffff8, RZ, 0xc0, !PT ;  /* 0xfffffff8f0f07812 */ /* 0x000fe400078ec0ff */
[----:B------:R-:W-:Y:S03]  /*cf40*/  SHF.R.S32.HI R243, RZ, 0x3, R243 ;  /* 0x00000003fff37819 */ /* 0x000fe600000114f3 */
[----:B------:R-:W-:Y:S02]  /*cf50*/  IMAD.IADD R240, R233, 0x1, -R240 ;  /* 0x00000001e9f07824 */ /* 0x000fe400078e0af0 */
[----:B------:R-:W5:Y:S02]  /*cf60*/  LDL R233, [R1+0x30] ;  /* 0x0000300001e97983 */ /* 0x000f640000100800 */
[----:B------:R-:W-:Y:S02]  /*cf70*/  IMAD R0, R240, 0x20, R243 ;  /* 0x00000020f0007824 */ /* 0x000fe400078e02f3 */
[----:B--2---:R-:W-:Y:S05]  /*cf80*/  IMAD R2, R232, 0x80, R237 ;  /* 0x00000080e8027824 */ /* 0x004fea00078e02ed */
[----:B------:R-:W-:Y:S05]  /*cf90*/  IADD3 R2, R2, -0x80, R0 ;  /* 0xffffff8002027810 */ /* 0x000fea0007ffe000 */
[----:B------:R-:W-:Y:S04]  /*cfa0*/  @P3 IMAD.HI.U32 R3, R2, c[0x0][0x2bc], RZ ;  /* 0x0000af0002033a27 */ /* 0x000fe800078e00ff */
[----:B------:R-:W-:Y:S01]  /*cfb0*/  IMAD.MOV.U32 R0, RZ, RZ, R2 ;  /* 0x000000ffff007224 */ /* 0x000fe200078e0002 */
[----:B------:R-:W-:Y:S04]  /*cfc0*/  @P3 SHF.R.U32.HI R0, RZ, c[0x0][0x2c0], R3 ;  /* 0x0000b000ff003a19 */ /* 0x000fe80000011603 */
[C---:B---3--:R-:W-:Y:S04]  /*cfd0*/  @!P1 IADD3 R3, P2, R0.reuse, R244, RZ ;  /* 0x000000f400039210 */ /* 0x048fe80007f5e0ff */
[----:B----4-:R-:W-:Y:S01]  /*cfe0*/  @!P1 LEA.HI.X.SX32 R5, R0, R236, 0x1, P2 ;  /* 0x000000ec00059211 */ /* 0x010fe200010f0eff */
        /* <DEDUP_REMOVED lines=10> */
[----:B--2---:R-:W-:Y:S02]  /*d090*/  SHF.L.U64.HI R5, R241, 0x1, R7 ;  /* 0x00000001f1057819 */ /* 0x004fe40000010207 */
[----:B---3--:R-:W-:Y:S01]  /*d0a0*/  SHF.R.S32.HI R4, RZ, 0x1f, R238 ;  /* 0x0000001fff047819 */ /* 0x008fe200000114ee */
[----:B------:R-:W-:Y:S04]  /*d0b0*/  IMAD.WIDE.U32 R2, R238, c[0x0][0x1f0], R2 ;  /* 0x00007c00ee027a25 */ /* 0x000fe800078e0002 */
[----:B------:R-:W-:Y:S01]  /*d0c0*/  IMAD R4, R4, c[0x0][0x1f0], RZ ;  /* 0x00007c0004047a24 */ /* 0x000fe200078e02ff */
[----:B------:R-:W-:Y:S03]  /*d0d0*/  IADD3 R0, P2, R234, R2, RZ ;  /* 0x00000002ea007210 */ /* 0x000fe60007f5e0ff */
[----:B------:R-:W-:Y:S05]  /*d0e0*/  IMAD R4, R238, c[0x0][0x1f4], R4 ;  /* 0x00007d00ee047a24 */ /* 0x000fea00078e0204 */
[----:B-----5:R-:W-:Y:S02]  /*d0f0*/  IADD3.X R2, R233, R3, R4, P2, !PT ;  /* 0x00000003e9027210 */ /* 0x020fe400017fe404 */
[C---:B------:R-:W-:Y:S04]  /*d100*/  LEA R4, P2, R0.reuse, c[0x0][0x1c8], 0x1 ;  /* 0x0000720000047a11 */ /* 0x040fe800078408ff */
[----:B------:R-:W-:Y:S01]  /*d110*/  LEA.HI.X R0, R0, c[0x0][0x1cc], R2, 0x1, P2 ;  /* 0x0000730000007a11 */ /* 0x000fe200010f0c02 */
[----:B------:R-:W-:-:S06]  /*d120*/  BRA.DIV ~URZ, `(.L_x_97) ;  /* 0x000068927f007947 */ /* 0x000fcc000b800000 */
[----:B------:R2:W3:Y:S02]  /*d130*/  SHFL.IDX PT, R7, R0, RZ, 0x181f ;  /* 0x00181fff00077589 */ /* 0x0004e400000e0000 */
.L_x_126:
[----:B------:R-:W-:-:S05]  /*d140*/  BRA.DIV ~URZ, `(.L_x_98) ;  /* 0x000068e27f007947 */ /* 0x000fca000b800000 */
[----:B------:R-:W4:Y:S01]  /*d150*/  SHFL.IDX PT, R8, R4, RZ, 0x181f ;  /* 0x00181fff04087589 */ /* 0x000f2200000e0000 */
[C---:B------:R-:W-:Y:S02]  /*d160*/  IADD3 R2, -R68.reuse, 0x10, RZ ;  /* 0x0000001044027810 */ /* 0x040fe40007ffe1ff */
[----:B------:R-:W-:Y:S01]  /*d170*/  ISETP.NE.U32.AND P2, PT, R68, RZ, PT ;  /* 0x000000ff4400720c */ /* 0x000fe20003f45070 */
[----:B------:R-:W5:Y:S01]  /*d180*/  SHFL.IDX PT, R3, R4, 0x1, 0x181f ;  /* 0x00381f0004037f89 */ /* 0x000f6200000e0000 */
[----:B------:R-:W-:Y:S04]  /*d190*/  LOP3.LUT R2, R2, 0xf, RZ, 0xc0, !PT ;  /* 0x0000000f02027812 */ /* 0x000fe800078ec0ff */
[----:B----4-:R-:W-:Y:S04]  /*d1a0*/  IADD3 R10, P5, P4, R2, R8, R41 ;  /* 0x00000008020a7210 */ /* 0x010fe80007cbe029 */
[----:B---3--:R-:W-:Y:S02]  /*d1b0*/  IADD3.X R11, RZ, R7, R5, P5, P4 ;  /* 0x00000007ff0b7210 */ /* 0x008fe40002fe8405 */
[-C--:B------:R-:W-:Y:S03]  /*d1c0*/  IADD3 R8, P4, R8, R42.reuse, RZ ;  /* 0x0000002a08087210 */ /* 0x080fe60007f9e0ff */
[----:B------:R-:W-:Y:S01]  /*d1d0*/  @!PT LDS RZ, [RZ] ;  /* 0x00000000fffff984 */ /* 0x000fe20000000800 */
[----:B------:R3:W-:Y:S02]  /*d1e0*/  LDGSTS.E.BYPASS.LTC128B.128.ZFILL [R227+0x8100], [R10.64], P2 ;  /* 0x081000000ae37fae */ /* 0x0007e40009141d46 */
[--C-:B------:R-:W-:Y:S02]  /*d1f0*/  IMAD.X R9, R7, 0x1, R6.reuse, P4 ;  /* 0x0000000107097824 */ /* 0x100fe400020e0606 */
[----:B------:R-:W4:Y:S04]  /*d200*/  SHFL.IDX PT, R7, R0, 0x1, 0x181f ;  /* 0x00381f0000077f89 */ /* 0x000f2800000e0000 */
[----:B------:R5:W-:Y:S02]  /*d210*/  LDGSTS.E.BYPASS.LTC128B.128 [R227+0xc100], [R8.64], !P0 ;  /* 0x0c10000008e37fae */ /* 0x000be4000c101d46 */
[C---:B-----5:R-:W-:Y:S04]  /*d220*/  IADD3 R8, P5, P4, R2.reuse, R3, R41 ;  /* 0x0000000302087210 */ /* 0x060fe80007cbe029 */
[----:B----4-:R-:W-:Y:S05]  /*d230*/  IADD3.X R9, RZ, R7, R5, P5, P4 ;  /* 0x00000007ff097210 */ /* 0x010fea0002fe8405 */
[----:B------:R4:W-:Y:S02]  /*d240*/  LDGSTS.E.BYPASS.LTC128B.128.ZFILL [R227+0x9100], [R8.64], P2 ;  /* 0x0910000008e37fae */ /* 0x0009e40009141d46 */
[----:B----4-:R-:W-:Y:S05]  /*d250*/  IADD3 R8, P4, R3, R42, RZ ;  /* 0x0000002a03087210 */ /* 0x010fea0007f9e0ff */
[--C-:B------:R-:W-:Y:S02]  /*d260*/  IMAD.X R9, R7, 0x1, R6.reuse, P4 ;  /* 0x0000000107097824 */ /* 0x100fe400020e0606 */
[----:B------:R-:W4:Y:S04]  /*d270*/  SHFL.IDX PT, R7, R4, 0x2, 0x181f ;  /* 0x00581f0004077f89 */ /* 0x000f2800000e0000 */
[----:B------:R5:W-:Y:S04]  /*d280*/  LDGSTS.E.BYPASS.LTC128B.128 [R227+0xd100], [R8.64], !P0 ;  /* 0x0d10000008e37fae */ /* 0x000be8000c101d46 */
[----:B------:R-:W-:Y:S01]  /*d290*/  SHFL.IDX PT, R4, R4, 0x3, 0x181f ;  /* 0x00781f0004047f89 */ /* 0x000fe200000e0000 */
[----:B----4-:R-:W-:Y:S03]  /*d2a0*/  IADD3 R2, P5, P4, R2, R7, R41 ;  /* 0x0000000702027210 */ /* 0x010fe60007cbe029 */
[----:B-----5:R-:W4:Y:S04]  /*d2b0*/  SHFL.IDX PT, R8, R0, 0x2, 0x181f ;  /* 0x00581f0000087f89 */ /* 0x020f2800000e0000 */
[----:B--2---:R-:W2:Y:S01]  /*d2c0*/  SHFL.IDX PT, R0, R0, 0x3, 0x181f ;  /* 0x00781f0000007f89 */ /* 0x004ea200000e0000 */
[----:B----4-:R-:W-:Y:S05]  /*d2d0*/  IADD3.X R3, RZ, R8, R5, P5, P4 ;  /* 0x00000008ff037210 */ /* 0x010fea0002fe8405 */
[----:B------:R4:W-:Y:S02]  /*d2e0*/  LDGSTS.E.BYPASS.LTC128B.128.ZFILL [R227+0xa100], [R2.64], P2 ;  /* 0x0a10000002e37fae */ /* 0x0009e40009141d46 */
[----:B----4-:R-:W-:Y:S05]  /*d2f0*/  IADD3 R2, P2, R7, R42, RZ ;  /* 0x0000002a07027210 */ /* 0x010fea0007f5e0ff */
[----:B------:R-:W-:Y:S05]  /*d300*/  IMAD.X R3, R8, 0x1, R6, P2 ;  /* 0x0000000108037824 */ /* 0x000fea00010e0606 */
[----:B------:R3:W-:Y:S03]  /*d310*/  LDGSTS.E.BYPASS.LTC128B.128 [R227+0xe100], [R2.64], !P0 ;  /* 0x0e10000002e37fae */ /* 0x0007e6000c101d46 */
.L_x_127:
[C---:B--23--:R-:W-:Y:S02]  /*d320*/  IADD3 R2, -R68.reuse, 0x10, RZ ;  /* 0x0000001044027810 */ /* 0x04cfe40007ffe1ff */
[----:B------:R-:W-:Y:S02]  /*d330*/  ISETP.NE.U32.AND P2, PT, R68, RZ, PT ;  /* 0x000000ff4400720c */ /* 0x000fe40003f45070 */
[----:B------:R-:W-:Y:S04]  /*d340*/  LOP3.LUT R2, R2, 0xf, RZ, 0xc0, !PT ;  /* 0x0000000f02027812 */ /* 0x000fe800078ec0ff */
[----:B------:R-:W-:Y:S04]  /*d350*/  IADD3 R2, P5, P4, R2, R4, R41 ;  /* 0x0000000402027210 */ /* 0x000fe80007cbe029 */
[----:B------:R-:W-:Y:S05]  /*d360*/  IADD3.X R3, RZ, R0, R5, P5, P4 ;  /* 0x00000000ff037210 */ /* 0x000fea0002fe8405 */
[----:B------:R-:W-:Y:S01]  /*d370*/  @!PT LDS RZ, [RZ] ;  /* 0x00000000fffff984 */ /* 0x000fe20000000800 */
[----:B------:R-:W-:Y:S01]  /*d380*/  @!PT LDS RZ, [RZ] ;  /* 0x00000000fffff984 */ /* 0x000fe20000000800 */
[----:B------:R-:W-:Y:S01]  /*d390*/  @!PT LDS RZ, [RZ] ;  /* 0x00000000fffff984 */ /* 0x000fe20000000800 */
[----:B------:R2:W-:Y:S02]  /*d3a0*/  LDGSTS.E.BYPASS.LTC128B.128.ZFILL [R227+0xb100], [R2.64], P2 ;  /* 0x0b10000002e37fae */ /* 0x0005e40009141d46 */
[----:B--2---:R-:W-:Y:S05]  /*d3b0*/  IADD3 R2, P2, R4, R42, RZ ;  /* 0x0000002a04027210 */ /* 0x004fea0007f5e0ff */
[----:B------:R-:W-:Y:S05]  /*d3c0*/  IMAD.X R3, R0, 0x1, R6, P2 ;  /* 0x0000000100037824 */ /* 0x000fea00010e0606 */
[----:B------:R2:W-:Y:S03]  /*d3d0*/  LDGSTS.E.BYPASS.LTC128B.128 [R227+0xf100], [R2.64], !P0 ;  /* 0x0f10000002e37fae */ /* 0x0005e6000c101d46 */
.L_x_96:
[----:B--234-:R-:W-:Y:S05]  /*d3e0*/  BSYNC B0 ;  /* 0x0000000000007941 */ /* 0x01cfea0003800000 */
.L_x_95:
        /* <DEDUP_REMOVED lines=37> */
[----:B-1----:R-:W-:Y:S02]  /*d640*/  FMNMX.FTZ R4, R38, R4, !PT ;  /* 0x0000000426047209 */ /* 0x002fe40007810000 */
        /* <DEDUP_REMOVED lines=26> */
[----:B------:R-:W-:Y:S01]  /*d7f0*/  FMNMX.FTZ R5, R15, R0, !PT ;  /* 0x000000000f057209 */ /* 0x000fe20007810000 */
[----:B------:R-:W-:-:S05]  /*d800*/  BRA.DIV ~URZ, `(.L_x_99) ;  /* 0x000066e27f007947 */ /* 0x000fca000b800000 */
[----:B------:R-:W1:Y:S02]  /*d810*/  SHFL.BFLY PT, R0, R4, 0x2, 0x1f ;  /* 0x0c401f0004007f89 */ /* 0x000e6400000e0000 */
[----:B-1----:R-:W-:Y:S05]  /*d820*/  FMNMX.FTZ R4, R4, R0, !PT ;  /* 0x0000000004047209 */ /* 0x002fea0007810000 */
[----:B------:R-:W1:Y:S02]  /*d830*/  SHFL.BFLY PT, R68, R4, 0x1, 0x1f ;  /* 0x0c201f0004447f89 */ /* 0x000e6400000e0000 */
[----:B-1----:R-:W-:Y:S02]  /*d840*/  FMNMX.FTZ R68, R4, R68, !PT ;  /* 0x0000004404447209 */ /* 0x002fe40007810000 */
[----:B------:R-:W1:Y:S02]  /*d850*/  SHFL.BFLY PT, R4, R5, 0x2, 0x1f ;  /* 0x0c401f0005047f89 */ /* 0x000e6400000e0000 */
[----:B-1----:R-:W-:Y:S05]  /*d860*/  FMNMX.FTZ R4, R5, R4, !PT ;  /* 0x0000000405047209 */ /* 0x002fea0007810000 */
[----:B------:R1:W2:Y:S02]  /*d870*/  SHFL.BFLY PT, R0, R4, 0x1, 0x1f ;  /* 0x0c201f0004007f89 */ /* 0x0002a400000e0000 */
.L_x_128:
[----:B------:R-:W3:Y:S01]  /*d880*/  LDL.LU R50, [R1] ;  /* 0x0000000001327983 */ /* 0x000ee20000300800 */
[----:B--2---:R-:W-:Y:S01]  /*d890*/  FMNMX.FTZ R3, R0, R4, !PT ;  /* 0x0000000400037209 */ /* 0x004fe20007810000 */
[C---:B-1----:R-:W-:Y:S01]  /*d8a0*/  FMUL.FTZ R4, R68.reuse, c[0x0][0x2d0] ;  /* 0x0000b40044047a20 */ /* 0x042fe20000410000 */
[----:B------:R-:W-:Y:S01]  /*d8b0*/  WARPSYNC 0xffffffff ;  /* 0xffffffff00007948 */ /* 0x000fe20003800000 */
[----:B------:R-:W-:Y:S02]  /*d8c0*/  FADD.FTZ R0, -R68, R69 ;  /* 0x0000004544007221 */ /* 0x000fe40000010100 */
[--C-:B------:R-:W-:Y:S02]  /*d8d0*/  FFMA.FTZ R6, R173, c[0x0][0x2d0], -R4.reuse ;  /* 0x0000b400ad067a23 */ /* 0x100fe40000010804 */
[----:B------:R-:W-:Y:S02]  /*d8e0*/  FMUL.FTZ R0, R0, c[0x0][0x2d0] ;  /* 0x0000b40000007a20 */ /* 0x000fe40000410000 */
[--C-:B------:R-:W-:Y:S02]  /*d8f0*/  FFMA.FTZ R5, R230, c[0x0][0x2d0], -R4.reuse ;  /* 0x0000b400e6057a23 */ /* 0x100fe40000010804 */
        /* <DEDUP_REMOVED lines=18> */
[----:B------:R4:W5:Y:S01]  /*da20*/  MUFU.EX2 R146, R7 ;  /* 0x0000000700927308 */ /* 0x0009620000000800 */
[--C-:B------:R-:W-:Y:S02]  /*da30*/  FFMA.FTZ R47, R13, c[0x0][0x2d0], -R4.reuse ;  /* 0x0000b4000d2f7a23 */ /* 0x100fe40000010804 */
        /* <DEDUP_REMOVED lines=15> */
[----:B------:R-:W-:Y:S04]  /*db30*/  FMUL.FTZ R4, R3, c[0x0][0x2d0] ;  /* 0x0000b40003047a20 */ /* 0x000fe80000410000 */
        /* <DEDUP_REMOVED lines=28> */
[----:B------:R-:W-:Y:S01]  /*dd00*/  FFMA.FTZ R166, R166, c[0x0][0x2d0], -R4 ;  /* 0x0000b400a6a67a23 */ /* 0x000fe20000010804 */
[----:B------:R-:W-:Y:S10]  /*dd10*/  MUFU.EX2 R161, R161 ;  /* 0x000000a100a17308 */ /* 0x000ff40000000800 */
[----:B------:R-:W-:Y:S10]  /*dd20*/  MUFU.EX2 R160, R160 ;  /* 0x000000a000a07308 */ /* 0x000ff40000000800 */
[----:B------:R-:W-:Y:S10]  /*dd30*/  MUFU.EX2 R170, R170 ;  /* 0x000000aa00aa7308 */ /* 0x000ff40000000800 */
[----:B------:R-:W-:Y:S10]  /*dd40*/  MUFU.EX2 R229, R229 ;  /* 0x000000e500e57308 */ /* 0x000ff40000000800 */
[----:B------:R-:W-:Y:S10]  /*dd50*/  MUFU.EX2 R236, R236 ;  /* 0x000000ec00ec7308 */ /* 0x000ff40000000800 */
[----:B------:R-:W-:Y:S10]  /*dd60*/  MUFU.EX2 R168, R168 ;  /* 0x000000a800a87308 */ /* 0x000ff40000000800 */
[----:B------:R-:W-:Y:S01]  /*dd70*/  MUFU.EX2 R166, R166 ;  /* 0x000000a600a67308 */ /* 0x000fe20000000800 */
[C---:B-1----:R-:W-:Y:S01]  /*dd80*/  FFMA.FTZ R0, R2.reuse, R246, R6 ;  /* 0x000000f602007223 */ /* 0x042fe20000010006 */
[C---:B--2---:R-:W-:Y:S01]  /*dd90*/  F2FP.BF16.PACK_AB R144, R5.reuse, R6 ;  /* 0x000000060590723e */ /* 0x044fe200000010ff */
[C---:B------:R-:W-:Y:S02]  /*dda0*/  FMUL.FTZ R64, R2.reuse, R72 ;  /* 0x0000004802407220 */ /* 0x040fe40000410000 */
[----:B----4-:R-:W-:Y:S02]  /*ddb0*/  FADD.FTZ R7, R5, R0 ;  /* 0x0000000005077221 */ /* 0x010fe40000010000 */
[----:B------:R-:W-:Y:S02]  /*ddc0*/  FADD.FTZ R0, -R3, R70 ;  /* 0x0000004603007221 */ /* 0x000fe40000010100 */
[----:B------:R-:W-:Y:S02]  /*ddd0*/  FMUL.FTZ R65, R2, R73 ;  /* 0x0000004902417220 */ /* 0x000fe40000410000 */
[----:B------:R-:W-:Y:S02]  /*dde0*/  FMUL.FTZ R0, R0, c[0x0][0x2d0] ;  /* 0x0000b40000007a20 */ /* 0x000fe40000410000 */
[--C-:B------:R-:W-:Y:S02]  /*ddf0*/  FFMA.FTZ R5, R228, c[0x0][0x2d0], -R4.reuse ;  /* 0x0000b400e4057a23 */ /* 0x100fe40000010804 */
[--C-:B------:R-:W-:Y:S02]  /*de00*/  FFMA.FTZ R6, R231, c[0x0][0x2d0], -R4.reuse ;  /* 0x0000b400e7067a23 */ /* 0x100fe40000010804 */
[----:B------:R-:W1:Y:S01]  /*de10*/  MUFU.EX2 R0, R0 ;  /* 0x0000000000007308 */ /* 0x000e620000000800 */
[--C-:B------:R-:W-:Y:S02]  /*de20*/  FFMA.FTZ R70, R175, c[0x0][0x2d0], -R4.reuse ;  /* 0x0000b400af467a23 */ /* 0x100fe40000010804 */
[--C-:B------:R-:W-:Y:S02]  /*de30*/  FFMA.FTZ R231, R34, c[0x0][0x2d0], -R4.reuse ;  /* 0x0000b40022e77a23 */ /* 0x100fe40000010804 */
[--C-:B------:R-:W-:Y:S02]  /*de40*/  FFMA.FTZ R228, R39, c[0x0][0x2d0], -R4.reuse ;  /* 0x0000b40027e47a23 */ /* 0x100fe40000010804 */
[--C-:B------:R-:W-:Y:S02]  /*de50*/  FFMA.FTZ R246, R27, c[0x0][0x2d0], -R4.reuse ;  /* 0x0000b4001bf67a23 */ /* 0x100fe40000010804 */
[----:B------:R-:W-:Y:S01]  /*de60*/  FFMA.FTZ R175, R40, c[0x0][0x2d0], -R4 ;  /* 0x0000b40028af7a23 */ /* 0x000fe20000010804 */
[----:B------:R2:W-:Y:S01]  /*de70*/  MUFU.EX2 R10, R5 ;  /* 0x00000005000a7308 */ /* 0x0005e20000000800 */
[----:B-----5:R-:W-:Y:S01]  /*de80*/  FADD.FTZ R4, R146, R7 ;  /* 0x0000000792047221 */ /* 0x020fe20000010000 */
[----:B------:R-:W-:Y:S01]  /*de90*/  F2FP.BF16.PACK_AB R146, R8, R146 ;  /* 0x000000920892723e */ /* 0x000fe200000010ff */
[----:B------:R-:W-:Y:S02]  /*dea0*/  FMUL.FTZ R33, R2, R105 ;  /* 0x0000006902217220 */ /* 0x000fe40000410000 */
[----:B------:R-:W-:Y:S02]  /*deb0*/  FADD.FTZ R148, R8, R4 ;  /* 0x0000000408947221 */ /* 0x000fe40000010000 */
[C---:B------:R-:W-:Y:S01]  /*dec0*/  FMUL.FTZ R4, R2.reuse, R132 ;  /* 0x0000008402047220 */ /* 0x040fe20000410000 */
[----:B------:R-:W-:Y:S01]  /*ded0*/  MOV R132, R15 ;  /* 0x0000000f00847202 */ /* 0x000fe20000000f00 */
[C---:B------:R-:W-:Y:S01]  /*dee0*/  FMUL.FTZ R8, R2.reuse, R128 ;  /* 0x0000008002087220 */ /* 0x040fe20000410000 */
[----:B------:R-:W-:Y:S01]  /*def0*/  MUFU.EX2 R145, R6 ;  /* 0x0000000600917308 */ /* 0x000fe20000000800 */
[C---:B------:R-:W-:Y:S01]  /*df00*/  FMUL.FTZ R9, R2.reuse, R129 ;  /* 0x0000008102097220 */ /* 0x040fe20000410000 */
[----:B------:R-:W-:Y:S01]  /*df10*/  MOV R129, R18 ;  /* 0x0000001200817202 */ /* 0x000fe20000000f00 */
[----:B------:R-:W-:Y:S01]  /*df20*/  FMUL.FTZ R20, R2, R116 ;  /* 0x0000007402147220 */ /* 0x000fe20000410000 */
[----:B------:R-:W-:Y:S01]  /*df30*/  MOV R116, R11 ;  /* 0x0000000b00747202 */ /* 0x000fe20000000f00 */
[C---:B-1----:R-:W-:Y:S01]  /*df40*/  FMUL.FTZ R66, R0.reuse, R74 ;  /* 0x0000004a00427220 */ /* 0x042fe20000410000 */
[----:B------:R-:W-:Y:S01]  /*df50*/  MOV R128, R43 ;  /* 0x0000002b00807202 */ /* 0x000fe20000000f00 */
[C---:B------:R-:W-:Y:S02]  /*df60*/  FMUL.FTZ R67, R0.reuse, R75 ;  /* 0x0000004b00437220 */ /* 0x040fe40000410000 */
[----:B------:R-:W1:Y:S01]  /*df70*/  LDSM.16.MT88.4 R72, [R202] ;  /* 0x00000000ca48783b */ /* 0x000e620000004200 */
[C---:B------:R-:W-:Y:S01]  /*df80*/  FMUL.FTZ R30, R0.reuse, R110 ;  /* 0x0000006e001e7220 */ /* 0x040fe20000410000 */
[----:B------:R-:W-:Y:S01]  /*df90*/  MUFU.EX2 R175, R175 ;  /* 0x000000af00af7308 */ /* 0x000fe20000000800 */
[----:B------:R-:W-:Y:S02]  /*dfa0*/  FMUL.FTZ R34, R0, R106 ;  /* 0x0000006a00227220 */ /* 0x000fe40000410000 */
[----:B--2---:R-:W-:Y:S01]  /*dfb0*/  FMUL.FTZ R5, R2, R133 ;  /* 0x0000008502057220 */ /* 0x004fe20000410000 */
[----:B------:R-:W-:Y:S01]  /*dfc0*/  MOV R133, R42 ;  /* 0x0000002a00857202 */ /* 0x000fe20000000f00 */
[C---:B------:R-:W-:Y:S02]  /*dfd0*/  FMUL.FTZ R7, R0.reuse, R135 ;  /* 0x0000008700077220 */ /* 0x040fe40000410000 */
[----:B------:R-:W-:Y:S02]  /*dfe0*/  FMUL.FTZ R11, R0, R131 ;  /* 0x00000083000b7220 */ /* 0x000fe40000410000 */
[C---:B------:R-:W-:Y:S01]  /*dff0*/  FMUL.FTZ R12, R2.reuse, R124 ;  /* 0x0000007c020c7220 */ /* 0x040fe20000410000 */
[----:B------:R-:W-:Y:S01]  /*e000*/  MUFU.EX2 R106, R69 ;  /* 0x00000045006a7308 */ /* 0x000fe20000000800 */
[C---:B------:R-:W-:Y:S01]  /*e010*/  FMUL.FTZ R13, R2.reuse, R125 ;  /* 0x0000007d020d7220 */ /* 0x040fe20000410000 */
[----:B------:R-:W-:Y:S01]  /*e020*/  MOV R125, R47 ;  /* 0x0000002f007d7202 */ /* 0x000fe20000000f00 */
[----:B------:R-:W-:Y:S01]  /*e030*/  FMUL.FTZ R16, R2, R120 ;  /* 0x0000007802107220 */ /* 0x000fe20000410000 */
[----:B------:R-:W-:Y:S01]  /*e040*/  MOV R120, R14 ;  /* 0x0000000e00787202 */ /* 0x000fe20000000f00 */
[C---:B------:R-:W-:Y:S01]  /*e050*/  FMUL.FTZ R14, R0.reuse, R126 ;  /* 0x0000007e000e7220 */ /* 0x040fe20000410000 */
[----:B------:R-:W-:Y:S01]  /*e060*/  MOV R124, R46 ;  /* 0x0000002e007c7202 */ /* 0x000fe20000000f00 */
[C---:B------:R-:W-:Y:S02]  /*e070*/  FMUL.FTZ R15, R0.reuse, R127 ;  /* 0x0000007f000f7220 */ /* 0x040fe40000410000 */
[----:B------:R-:W-:Y:S01]  /*e080*/  FMUL.FTZ R18, R0, R122 ;  /* 0x0000007a00127220 */ /* 0x000fe20000410000 */
[----:B------:R-:W2:Y:S01]  /*e090*/  MUFU.EX2 R110, R70 ;  /* 0x00000046006e7308 */ /* 0x000ea20000000800 */
[----:B------:R-:W-:Y:S01]  /*e0a0*/  FMUL.FTZ R17, R2, R121 ;  /* 0x0000007902117220 */ /* 0x000fe20000410000 */
[----:B------:R-:W-:Y:S01]  /*e0b0*/  MOV R121, R19 ;  /* 0x0000001300797202 */ /* 0x000fe20000000f00 */
[----:B------:R-:W-:Y:S02]  /*e0c0*/  FMUL.FTZ R19, R0, R123 ;  /* 0x0000007b00137220 */ /* 0x000fe40000410000 */
[----:B------:R-:W-:Y:S02]  /*e0d0*/  FMUL.FTZ R21, R2, R117 ;  /* 0x0000007502157220 */ /* 0x000fe40000410000 */
[C---:B------:R-:W-:Y:S02]  /*e0e0*/  FMUL.FTZ R22, R0.reuse, R118 ;  /* 0x0000007600167220 */ /* 0x040fe40000410000 */
[----:B------:R-:W-:Y:S01]  /*e0f0*/  FMUL.FTZ R23, R0, R119 ;  /* 0x0000007700177220 */ /* 0x000fe20000410000 */
[----:B------:R-:W4:Y:S01]  /*e100*/  MUFU.EX2 R69, R169 ;  /* 0x000000a900457308 */ /* 0x000f220000000800 */
[C---:B------:R-:W-:Y:S02]  /*e110*/  FMUL.FTZ R24, R2.reuse, R112 ;  /* 0x0000007002187220 */ /* 0x040fe40000410000 */
[----:B------:R-:W-:Y:S02]  /*e120*/  FMUL.FTZ R25, R2, R113 ;  /* 0x0000007102197220 */ /* 0x000fe40000410000 */
[C---:B------:R-:W-:Y:S02]  /*e130*/  FMUL.FTZ R26, R0.reuse, R114 ;  /* 0x00000072001a7220 */ /* 0x040fe40000410000 */
[----:B------:R-:W-:Y:S02]  /*e140*/  FMUL.FTZ R27, R0, R115 ;  /* 0x00000073001b7220 */ /* 0x000fe40000410000 */
[C---:B------:R-:W-:Y:S01]  /*e150*/  FMUL.FTZ R28, R2.reuse, R108 ;  /* 0x0000006c021c7220 */ /* 0x040fe20000410000 */
[----:B------:R-:W-:Y:S01]  /*e160*/  LDSM.16.MT88.4 R112, [R203+0x3800] ;  /* 0x00380000cb70783b */ /* 0x000fe20000004200 */
[----:B------:R-:W-:Y:S01]  /*e170*/  FMUL.FTZ R29, R2, R109 ;  /* 0x0000006d021d7220 */ /* 0x000fe20000410000 */
[----:B------:R-:W-:Y:S01]  /*e180*/  MUFU.EX2 R70, R162 ;  /* 0x000000a200467308 */ /* 0x000fe20000000800 */
[----:B------:R-:W-:Y:S01]  /*e190*/  FMUL.FTZ R31, R0, R111 ;  /* 0x0000006f001f7220 */ /* 0x000fe20000410000 */
[----:B--2---:R-:W-:Y:S01]  /*e1a0*/  F2FP.BF16.PACK_AB R147, R110, R106 ;  /* 0x0000006a6e93723e */ /* 0x004fe200000010ff */
[----:B------:R-:W-:Y:S02]  /*e1b0*/  FMUL.FTZ R35, R0, R107 ;  /* 0x0000006b00237220 */ /* 0x000fe40000410000 */
[C---:B------:R-:W-:Y:S02]  /*e1c0*/  FMUL.FTZ R32, R2.reuse, R104 ;  /* 0x0000006802207220 */ /* 0x040fe40000410000 */
[C---:B------:R-:W-:Y:S02]  /*e1d0*/  FMUL.FTZ R36, R2.reuse, R100 ;  /* 0x0000006402247220 */ /* 0x040fe40000410000 */
[----:B------:R-:W-:Y:S01]  /*e1e0*/  FMUL.FTZ R37, R2, R101 ;  /* 0x0000006502257220 */ /* 0x000fe20000410000 */
[----:B------:R-:W-:Y:S01]  /*e1f0*/  MUFU.EX2 R104, R251 ;  /* 0x000000fb00687308 */ /* 0x000fe20000000800 */
[C---:B------:R-:W-:Y:S02]  /*e200*/  FMUL.FTZ R38, R0.reuse, R102 ;  /* 0x0000006600267220 */ /* 0x040fe40000410000 */
[----:B------:R-:W-:Y:S02]  /*e210*/  FMUL.FTZ R39, R0, R103 ;  /* 0x0000006700277220 */ /* 0x000fe40000410000 */
[----:B------:R-:W-:Y:S01]  /*e220*/  FMUL.FTZ R41, R2, R97 ;  /* 0x0000006102297220 */ /* 0x000fe20000410000 */
[----:B------:R-:W-:Y:S01]  /*e230*/  LDSM.16.MT88.4 R100, [R202+0x7000] ;  /* 0x00700000ca64783b */ /* 0x000fe20000004200 */
[C---:B------:R-:W-:Y:S02]  /*e240*/  FMUL.FTZ R42, R0.reuse, R98 ;  /* 0x00000062002a7220 */ /* 0x040fe40000410000 */
[----:B------:R-:W-:Y:S01]  /*e250*/  FMUL.FTZ R43, R0, R99 ;  /* 0x00000063002b7220 */ /* 0x000fe20000410000 */
[----:B------:R-:W-:Y:S01]  /*e260*/  MUFU.EX2 R109, R150 ;  /* 0x00000096006d7308 */ /* 0x000fe20000000800 */
[C---:B------:R-:W-:Y:S02]  /*e270*/  FMUL.FTZ R40, R2.reuse, R96 ;  /* 0x0000006002287220 */ /* 0x040fe40000410000 */
[----:B------:R-:W-:Y:S02]  /*e280*/  FMUL.FTZ R45, R2, R93 ;  /* 0x0000005d022d7220 */ /* 0x000fe40000410000 */
[C---:B---3--:R-:W-:Y:S02]  /*e290*/  FFMA.FTZ R6, R0.reuse, R50, R10 ;  /* 0x0000003200067223 */ /* 0x048fe4000001000a */
[C---:B------:R-:W-:Y:S02]  /*e2a0*/  FMUL.FTZ R46, R0.reuse, R94 ;  /* 0x0000005e002e7220 */ /* 0x040fe40000410000 */
[C---:B------:R-:W-:Y:S01]  /*e2b0*/  FADD.FTZ R105, R145.reuse, R6 ;  /* 0x0000000691697221 */ /* 0x040fe20000010000 */
[----:B------:R-:W-:Y:S01]  /*e2c0*/  F2FP.BF16.PACK_AB R145, R145, R10 ;  /* 0x0000000a9191723e */ /* 0x000fe200000010ff */
[C---:B------:R-:W-:Y:S01]  /*e2d0*/  FMUL.FTZ R6, R0.reuse, R134 ;  /* 0x0000008600067220 */ /* 0x040fe20000410000 */
[----:B------:R-:W-:Y:S01]  /*e2e0*/  MUFU.EX2 R150, R129 ;  /* 0x0000008100967308 */ /* 0x000fe20000000800 */
[C---:B------:R-:W-:Y:S02]  /*e2f0*/  FMUL.FTZ R10, R0.reuse, R130 ;  /* 0x00000082000a7220 */ /* 0x040fe40000410000 */
[----:B------:R-:W-:Y:S02]  /*e300*/  FMUL.FTZ R47, R0, R95 ;  /* 0x0000005f002f7220 */ /* 0x000fe40000410000 */
[C---:B------:R-:W-:Y:S01]  /*e310*/  FMUL.FTZ R48, R2.reuse, R88 ;  /* 0x0000005802307220 */ /* 0x040fe20000410000 */
[C---:B-1----:R-:W-:Y:S04]  /*e320*/  HMMA.16816.F32.BF16 R4, R144.reuse, R72, R4 ;  /* 0x000000489004723c */ /* 0x042fe80000041804 */
[----:B------:R-:W-:Y:S01]  /*e330*/  MUFU.EX2 R108, R149 ;  /* 0x00000095006c7308 */ /* 0x000fe20000000800 */
[----:B------:R-:W-:Y:S02]  /*e340*/  FMUL.FTZ R49, R2, R89 ;  /* 0x0000005902317220 */ /* 0x000fe40000410000 */
[C---:B------:R-:W-:Y:S01]  /*e350*/  FMUL.FTZ R50, R0.reuse, R90 ;  /* 0x0000005a00327220 */ /* 0x040fe20000410000 */
[C---:B------:R-:W-:Y:S01]  /*e360*/  HMMA.16816.F32.BF16 R8, R144.reuse, R74, R8 ;  /* 0x0000004a9008723c */ /* 0x040fe20000041808 */
[----:B------:R-:W1:Y:S03]  /*e370*/  LDSM.16.MT88.4 R72, [R204] ;  /* 0x00000000cc48783b */ /* 0x000e660000004200 */
[----:B------:R-:W-:Y:S02]  /*e380*/  FMUL.FTZ R51, R0, R91 ;  /* 0x0000005b00337220 */ /* 0x000fe40000410000 */
[----:B------:R-:W-:Y:S01]  /*e390*/  FMUL.FTZ R53, R2, R85 ;  /* 0x0000005502357220 */ /* 0x000fe20000410000 */
[----:B------:R2:W-:Y:S01]  /*e3a0*/  MUFU.EX2 R149, R128 ;  /* 0x0000008000957308 */ /* 0x0005e20000000800 */
[C---:B------:R-:W-:Y:S01]  /*e3b0*/  FMUL.FTZ R54, R0.reuse, R86 ;  /* 0x0000005600367220 */ /* 0x040fe20000410000 */
[----:B------:R-:W-:Y:S03]  /*e3c0*/  LDSM.16.MT88.4 R88, [R204+0x1800] ;  /* 0x00180000cc58783b */ /* 0x000fe60000004200 */
[----:B------:R-:W-:Y:S02]  /*e3d0*/  FMUL.FTZ R55, R0, R87 ;  /* 0x0000005700377220 */ /* 0x000fe40000410000 */
[----:B------:R-:W-:Y:S02]  /*e3e0*/  FMUL.FTZ R57, R2, R81 ;  /* 0x0000005102397220 */ /* 0x000fe40000410000 */
        /* <DEDUP_REMOVED lines=9> */
[C---:B------:R-:W-:Y:S02]  /*e480*/  FMUL.FTZ R44, R2.reuse, R92 ;  /* 0x0000005c022c7220 */ /* 0x040fe40000410000 */
[C---:B------:R-:W-:Y:S02]  /*e490*/  FMUL.FTZ R52, R2.reuse, R84 ;  /* 0x0000005402347220 */ /* 0x040fe40000410000 */
[----:B------:R-:W-:Y:S02]  /*e4a0*/  FMUL.FTZ R56, R2, R80 ;  /* 0x0000005002387220 */ /* 0x000fe40000410000 */
[----:B----4-:R-:W-:Y:S01]  /*e4b0*/  FADD.FTZ R0, R69, R148 ;  /* 0x0000009445007221 */ /* 0x010fe20000010000 */
[----:B--2---:R-:W-:Y:S01]  /*e4c0*/  LDSM.16.MT88.4 R128, [R202+0x3800] ;  /* 0x00380000ca80783b */ /* 0x004fe20000004200 */
[----:B------:R-:W-:Y:S01]  /*e4d0*/  MUFU.EX2 R80, R165 ;  /* 0x000000a500507308 */ /* 0x000fe20000000800 */
[C---:B-1----:R-:W-:Y:S09]  /*e4e0*/  HMMA.16816.F32.BF16 R12, R144.reuse, R72, R12 ;  /* 0x00000048900c723c */ /* 0x042ff2000004180c */
[----:B------:R-:W-:Y:S01]  /*e4f0*/  MUFU.EX2 R84, R157 ;  /* 0x0000009d00547308 */ /* 0x000fe20000000800 */
[C---:B------:R-:W-:Y:S01]  /*e500*/  HMMA.16816.F32.BF16 R16, R144.reuse, R74, R16 ;  /* 0x0000004a9010723c */ /* 0x040fe20000041810 */
[----:B------:R-:W1:Y:S08]  /*e510*/  LDSM.16.MT88.4 R72, [R203] ;  /* 0x00000000cb48783b */ /* 0x000e700000004200 */
[----:B------:R-:W-:Y:S10]  /*e520*/  MUFU.EX2 R92, R172 ;  /* 0x000000ac005c7308 */ /* 0x000ff40000000800 */
[----:B------:R-:W-:Y:S10]  /*e530*/  MUFU.EX2 R157, R155 ;  /* 0x0000009b009d7308 */ /* 0x000ff40000000800 */
[----:B------:R-:W-:Y:S10]  /*e540*/  MUFU.EX2 R155, R152 ;  /* 0x00000098009b7308 */ /* 0x000ff40000000800 */
[----:B------:R-:W-:Y:S01]  /*e550*/  MUFU.EX2 R231, R231 ;  /* 0x000000e700e77308 */ /* 0x000fe20000000800 */
[C---:B-1----:R-:W-:Y:S09]  /*e560*/  HMMA.16816.F32.BF16 R20, R144.reuse, R72, R20 ;  /* 0x000000489014723c */ /* 0x042ff20000041814 */
[----:B------:R-:W-:Y:S01]  /*e570*/  MUFU.EX2 R152, R250 ;  /* 0x000000fa00987308 */ /* 0x000fe20000000800 */
[C---:B------:R-:W-:Y:S01]  /*e580*/  HMMA.16816.F32.BF16 R24, R144.reuse, R74, R24 ;  /* 0x0000004a9018723c */ /* 0x040fe20000041818 */
[----:B------:R-:W1:Y:S08]  /*e590*/  LDSM.16.MT88.4 R72, [R215] ;  /* 0x00000000d748783b */ /* 0x000e700000004200 */
[----:B------:R-:W2:Y:S10]  /*e5a0*/  MUFU.EX2 R2, R167 ;  /* 0x000000a700027308 */ /* 0x000eb40000000800 */
[----:B------:R-:W-:Y:S01]  /*e5b0*/  MUFU.EX2 R148, R133 ;  /* 0x0000008500947308 */ /* 0x000fe20000000800 */
[----:B--2---:R-:W-:Y:S04]  /*e5c0*/  FADD.FTZ R0, R2, R0 ;  /* 0x0000000002007221 */ /* 0x004fe80000010000 */
[----:B------:R-:W-:Y:S01]  /*e5d0*/  FADD.FTZ R0, R80, R0 ;  /* 0x0000000050007221 */ /* 0x000fe20000010000 */
[C---:B-1----:R-:W-:Y:S03]  /*e5e0*/  HMMA.16816.F32.BF16 R28, R144.reuse, R72, R28 ;  /* 0x00000048901c723c */ /* 0x042fe6000004181c */
[----:B------:R-:W-:Y:S05]  /*e5f0*/  FADD.FTZ R0, R70, R0 ;  /* 0x0000000046007221 */ /* 0x000fea0000010000 */
        /* <DEDUP_REMOVED lines=11> */
[C---:B-1----:R-:W-:Y:S07]  /*e6b0*/  HMMA.16816.F32.BF16 R60, R144.reuse, R72, R60 ;  /* 0x00000048903c723c */ /* 0x042fee000004183c */
[----:B------:R-:W-:Y:S01]  /*e6c0*/  F2FP.BF16.PACK_AB R72, R2, R69 ;  /* 0x000000450248723e */ /* 0x000fe200000010ff */
[----:B------:R-:W-:Y:S01]  /*e6d0*/  HMMA.16816.F32.BF16 R64, R144, R74, R64 ;  /* 0x0000004a9040723c */ /* 0x000fe20000041840 */
[----:B------:R1:W2:Y:S03]  /*e6e0*/  MUFU.EX2 R69, R159 ;  /* 0x0000009f00457308 */ /* 0x0002a60000000800 */
[----:B------:R-:W-:Y:S03]  /*e6f0*/  F2FP.BF16.PACK_AB R73, R108, R109 ;  /* 0x0000006d6c49723e */ /* 0x000fe600000010ff */
[----:B------:R-:W-:Y:S02]  /*e700*/  F2FP.BF16.PACK_AB R74, R70, R80 ;  /* 0x00000050464a723e */ /* 0x000fe400000010ff */
[----:B------:R-:W3:Y:S02]  /*e710*/  LDSM.16.MT88.4 R80, [R204+0x800] ;  /* 0x00080000cc50783b */ /* 0x000ee40000004200 */
[----:B------:R-:W-:Y:S01]  /*e720*/  MUFU.EX2 R144, R120 ;  /* 0x0000007800907308 */ /* 0x000fe20000000800 */
[----:B------:R-:W-:Y:S02]  /*e730*/  F2FP.BF16.PACK_AB R75, R166, R168 ;  /* 0x000000a8a64b723e */ /* 0x000fe400000010ff */
[----:B------:R-:W-:Y:S05]  /*e740*/  F2FP.BF16.PACK_AB R145, R149, R150 ;  /* 0x000000969591723e */ /* 0x000fea00000010ff */
[C---:B------:R-:W-:Y:S02]  /*e750*/  HMMA.16816.F32.BF16 R4, R72.reuse, R76, R4 ;  /* 0x0000004c4804723c */ /* 0x040fe40000041804 */
[----:B------:R-:W4:Y:S01]  /*e760*/  MUFU.EX2 R2, R158 ;  /* 0x0000009e00027308 */ /* 0x000f220000000800 */
[----:B-1----:R-:W5:Y:S02]  /*e770*/  LDL R159, [R1+0x4] ;  /* 0x00000400019f7983 */ /* 0x002f640000100800 */
[----:B--2---:R-:W-:Y:S03]  /*e780*/  FADD.FTZ R0, R69, R0 ;  /* 0x0000000045007221 */ /* 0x004fe60000010000 */
[C---:B------:R-:W-:Y:S01]  /*e790*/  HMMA.16816.F32.BF16 R8, R72.reuse, R78, R8 ;  /* 0x0000004e4808723c */ /* 0x040fe20000041808 */
[----:B------:R-:W1:Y:S03]  /*e7a0*/  LDSM.16.MT88.4 R76, [R203+0x800] ;  /* 0x00080000cb4c783b */ /* 0x000e660000004200 */
[----:B------:R-:W2:Y:S10]  /*e7b0*/  MUFU.EX2 R70, R154 ;  /* 0x0000009a00467308 */ /* 0x000eb40000000800 */
[----:B------:R-:W-:Y:S01]  /*e7c0*/  MUFU.EX2 R158, R156 ;  /* 0x0000009c009e7308 */ /* 0x000fe20000000800 */
[----:B----4-:R-:W-:Y:S01]  /*e7d0*/  FADD.FTZ R0, R2, R0 ;  /* 0x0000000002007221 */ /* 0x010fe20000010000 */
[C---:B---3--:R-:W-:Y:S08]  /*e7e0*/  HMMA.16816.F32.BF16 R12, R72.reuse, R80, R12 ;  /* 0x00000050480c723c */ /* 0x048ff0000004180c */
[----:B------:R-:W-:Y:S01]  /*e7f0*/  MUFU.EX2 R156, R153 ;  /* 0x00000099009c7308 */ /* 0x000fe20000000800 */
[----:B------:R-:W-:Y:S04]  /*e800*/  FADD.FTZ R0, R84, R0 ;  /* 0x0000000054007221 */ /* 0x000fe80000010000 */
[C---:B--2---:R-:W-:Y:S01]  /*e810*/  FADD.FTZ R0, R70.reuse, R0 ;  /* 0x0000000046007221 */ /* 0x044fe20000010000 */
[C---:B------:R-:W-:Y:S01]  /*e820*/  HMMA.16816.F32.BF16 R16, R72.reuse, R82, R16 ;  /* 0x000000524810723c */ /* 0x040fe20000041810 */
[----:B------:R-:W2:Y:S03]  /*e830*/  LDSM.16.MT88.4 R80, [R205+0x800] ;  /* 0x00080000cd50783b */ /* 0x000ea60000004200 */
[----:B------:R-:W-:Y:S04]  /*e840*/  MUFU.EX2 R154, R246 ;  /* 0x000000f6009a7308 */ /* 0x000fe80000000800 */
[C---:B-1----:R-:W-:Y:S06]  /*e850*/  HMMA.16816.F32.BF16 R20, R72.reuse, R76, R20 ;  /* 0x0000004c4814723c */ /* 0x042fec0000041814 */
[----:B------:R-:W-:Y:S02]  /*e860*/  MUFU.EX2 R153, R247 ;  /* 0x000000f700997308 */ /* 0x000fe40000000800 */
[C---:B------:R-:W-:Y:S01]  /*e870*/  HMMA.16816.F32.BF16 R24, R72.reuse, R78, R24 ;  /* 0x0000004e4818723c */ /* 0x040fe20000041818 */
[----:B------:R-:W1:Y:S07]  /*e880*/  LDSM.16.MT88.4 R76, [R202+0x4800] ;  /* 0x00480000ca4c783b */ /* 0x000e6e0000004200 */
[----:B------:R-:W-:Y:S01]  /*e890*/  MUFU.EX2 R146, R124 ;  /* 0x0000007c00927308 */ /* 0x000fe20000000800 */
        /* <DEDUP_REMOVED lines=13> */
[----:B------:R-:W-:Y:S01]  /*e970*/  HMMA.16816.F32.BF16 R64, R72, R82, R64 ;  /* 0x000000524840723c */ /* 0x000fe20000041840 */
[----:B------:R-:W2:Y:S06]  /*e980*/  LDSM.16.MT88.4 R80, [R204+0x1000] ;  /* 0x00100000cc50783b */ /* 0x000eac0000004200 */
[----:B------:R-:W-:Y:S02]  /*e990*/  F2FP.BF16.PACK_AB R74, R70, R84 ;  /* 0x00000054464a723e */ /* 0x000fe400000010ff */
[----:B------:R-:W3:Y:S01]  /*e9a0*/  LDSM.16.MT88.4 R84, [R203+0x1000] ;  /* 0x00100000cb54783b */ /* 0x000ee20000004200 */
[----:B------:R-:W-:Y:S02]  /*e9b0*/  MUFU.EX2 R70, R151 ;  /* 0x0000009700467308 */ /* 0x000fe40000000800 */
[----:B------:R-:W-:Y:S02]  /*e9c0*/  F2FP.BF16.PACK_AB R72, R2, R69 ;  /* 0x000000450248723e */ /* 0x000fe400000010ff */
[----:B------:R-:W-:Y:S02]  /*e9d0*/  F2FP.BF16.PACK_AB R73, R163, R164 ;  /* 0x000000a4a349723e */ /* 0x000fe400000010ff */
[----:B------:R-:W-:Y:S04]  /*e9e0*/  F2FP.BF16.PACK_AB R75, R160, R161 ;  /* 0x000000a1a04b723e */ /* 0x000fe800000010ff */
[----:B------:R-:W4:Y:S03]  /*e9f0*/  MUFU.EX2 R69, R174 ;  /* 0x000000ae00457308 */ /* 0x000f260000000800 */
[C---:B-1----:R-:W-:Y:S07]  /*ea00*/  HMMA.16816.F32.BF16 R4, R72.reuse, R76, R4 ;  /* 0x0000004c4804723c */ /* 0x042fee0000041804 */
[----:B------:R-:W1:Y:S01]  /*ea10*/  MUFU.EX2 R2, R173 ;  /* 0x000000ad00027308 */ /* 0x000e620000000800 */
[C---:B------:R-:W-:Y:S01]  /*ea20*/  HMMA.16816.F32.BF16 R8, R72.reuse, R78, R8 ;  /* 0x0000004e4808723c */ /* 0x040fe20000041808 */
[----:B------:R-:W3:Y:S08]  /*ea30*/  LDSM.16.MT88.4 R76, [R205+0x1000] ;  /* 0x00100000cd4c783b */ /* 0x000ef00000004200 */
[----:B------:R-:W-:Y:S01]  /*ea40*/  MUFU.EX2 R151, R252 ;  /* 0x000000fc00977308 */ /* 0x000fe20000000800 */
[C---:B--2---:R-:W-:Y:S03]  /*ea50*/  HMMA.16816.F32.BF16 R12, R72.reuse, R80, R12 ;  /* 0x00000050480c723c */ /* 0x044fe6000004180c */
[----:B----4-:R-:W-:Y:S05]  /*ea60*/  FADD.FTZ R0, R69, R0 ;  /* 0x0000000045007221 */ /* 0x010fea0000010000 */
[C---:B------:R-:W-:Y:S01]  /*ea70*/  HMMA.16816.F32.BF16 R16, R72.reuse, R82, R16 ;  /* 0x000000524810723c */ /* 0x040fe20000041810 */
[----:B------:R-:W2:Y:S03]  /*ea80*/  LDSM.16.MT88.4 R80, [R202+0x5000] ;  /* 0x00500000ca50783b */ /* 0x000ea60000004200 */
[----:B-1----:R-:W-:Y:S04]  /*ea90*/  FADD.FTZ R0, R2, R0 ;  /* 0x0000000002007221 */ /* 0x002fe80000010000 */
[C---:B---3--:R-:W-:Y:S04]  /*eaa0*/  HMMA.16816.F32.BF16 R20, R72.reuse, R84, R20 ;  /* 0x000000544814723c */ /* 0x048fe80000041814 */
[----:B------:R-:W-:Y:S04]  /*eab0*/  FADD.FTZ R0, R92, R0 ;  /* 0x000000005c007221 */ /* 0x000fe80000010000 */
[C---:B------:R-:W-:Y:S01]  /*eac0*/  HMMA.16816.F32.BF16 R24, R72.reuse, R86, R24 ;  /* 0x000000564818723c */ /* 0x040fe20000041818 */
[----:B------:R-:W1:Y:S03]  /*ead0*/  LDSM.16.MT88.4 R84, [R204+0x5000] ;  /* 0x00500000cc54783b */ /* 0x000e660000004200 */
[----:B------:R-:W-:Y:S04]  /*eae0*/  FADD.FTZ R0, R70, R0 ;  /* 0x0000000046007221 */ /* 0x000fe80000010000 */
[C---:B------:R-:W-:Y:S08]  /*eaf0*/  HMMA.16816.F32.BF16 R28, R72.reuse, R76, R28 ;  /* 0x0000004c481c723c */ /* 0x040ff0000004181c */
[C---:B------:R-:W-:Y:S01]  /*eb00*/  HMMA.16816.F32.BF16 R32, R72.reuse, R78, R32 ;  /* 0x0000004e4820723c */ /* 0x040fe20000041820 */
[----:B------:R-:W3:Y:S07]  /*eb10*/  LDSM.16.MT88.4 R76, [R203+0x5000] ;  /* 0x00500000cb4c783b */ /* 0x000eee0000004200 */
[C---:B--2---:R-:W-:Y:S08]  /*eb20*/  HMMA.16816.F32.BF16 R36, R72.reuse, R80, R36 ;  /* 0x000000504824723c */ /* 0x044ff00000041824 */
[C---:B------:R-:W-:Y:S01]  /*eb30*/  HMMA.16816.F32.BF16 R40, R72.reuse, R82, R40 ;  /* 0x000000524828723c */ /* 0x040fe20000041828 */
[----:B------:R-:W2:Y:S07]  /*eb40*/  LDSM.16.MT88.4 R80, [R205+0x5000] ;  /* 0x00500000cd50783b */ /* 0x000eae0000004200 */
[C---:B-1----:R-:W-:Y:S08]  /*eb50*/  HMMA.16816.F32.BF16 R44, R72.reuse, R84, R44 ;  /* 0x00000054482c723c */ /* 0x042ff0000004182c */
[C---:B------:R-:W-:Y:S01]  /*eb60*/  HMMA.16816.F32.BF16 R48, R72.reuse, R86, R48 ;  /* 0x000000564830723c */ /* 0x040fe20000041830 */
[----:B------:R-:W1:Y:S02]  /*eb70*/  LDSM.16.MT88.4 R84, [R202+0x1800] ;  /* 0x00180000ca54783b */ /* 0x000e640000004200 */
[----:B-----5:R-:W-:Y:S05]  /*eb80*/  ISETP.GT.AND P0, PT, R232, R159, PT ;  /* 0x0000009fe800720c */ /* 0x020fea0003f04270 */
[C---:B---3--:R-:W-:Y:S07]  /*eb90*/  HMMA.16816.F32.BF16 R52, R72.reuse, R76, R52 ;  /* 0x0000004c4834723c */ /* 0x048fee0000041834 */
[----:B------:R-:W-:Y:S01]  /*eba0*/  F2FP.BF16.PACK_AB R76, R2, R69 ;  /* 0x00000045024c723e */ /* 0x000fe200000010ff */
[C---:B------:R-:W-:Y:S01]  /*ebb0*/  HMMA.16816.F32.BF16 R56, R72.reuse, R78, R56 ;  /* 0x0000004e4838723c */ /* 0x040fe20000041838 */
[----:B------:R-:W3:Y:S03]  /*ebc0*/  MUFU.EX2 R69, R235 ;  /* 0x000000eb00457308 */ /* 0x000ee60000000800 */
[----:B------:R-:W-:Y:S03]  /*ebd0*/  F2FP.BF16.PACK_AB R77, R157, R158 ;  /* 0x0000009e9d4d723e */ /* 0x000fe600000010ff */
[----:B------:R-:W-:Y:S01]  /*ebe0*/  F2FP.BF16.PACK_AB R78, R70, R92 ;  /* 0x0000005c464e723e */ /* 0x000fe200000010ff */
[C---:B--2---:R-:W-:Y:S01]  /*ebf0*/  HMMA.16816.F32.BF16 R60, R72.reuse, R80, R60 ;  /* 0x00000050483c723c */ /* 0x044fe2000004183c */
[----:B------:R-:W-:Y:S02]  /*ec00*/  LDSM.16.MT88.4 R92, [R204+0x2000] ;  /* 0x00200000cc5c783b */ /* 0x000fe40000004200 */
[----:B------:R-:W2:Y:S01]  /*ec10*/  MUFU.EX2 R2, R234 ;  /* 0x000000ea00027308 */ /* 0x000ea20000000800 */
[----:B------:R-:W-:Y:S04]  /*ec20*/  F2FP.BF16.PACK_AB R79, R155, R156 ;  /* 0x0000009c9b4f723e */ /* 0x000fe800000010ff */
[----:B------:R-:W-:Y:S01]  /*ec30*/  HMMA.16816.F32.BF16 R64, R72, R82, R64 ;  /* 0x000000524840723c */ /* 0x000fe20000041840 */
[----:B------:R-:W4:Y:S04]  /*ec40*/  LDSM.16.MT88.4 R72, [R203+0x1800] ;  /* 0x00180000cb48783b */ /* 0x000f280000004200 */
[----:B------:R-:W5:Y:S03]  /*ec50*/  MUFU.EX2 R70, R230 ;  /* 0x000000e600467308 */ /* 0x000f660000000800 */
[C---:B-1----:R-:W-:Y:S01]  /*ec60*/  HMMA.16816.F32.BF16 R4, R76.reuse, R84, R4 ;  /* 0x000000544c04723c */ /* 0x042fe20000041804 */
[----:B------:R-:W1:Y:S04]  /*ec70*/  LDSM.16.MT88.4 R80, [R205+0x1800] ;  /* 0x00180000cd50783b */ /* 0x000e680000004200 */
[----:B---3--:R-:W-:Y:S03]  /*ec80*/  FADD.FTZ R0, R69, R0 ;  /* 0x0000000045007221 */ /* 0x008fe60000010000 */
[C---:B------:R-:W-:Y:S01]  /*ec90*/  HMMA.16816.F32.BF16 R8, R76.reuse, R86, R8 ;  /* 0x000000564c08723c */ /* 0x040fe20000041808 */
[----:B------:R-:W3:Y:S03]  /*eca0*/  LDSM.16.MT88.4 R84, [R202+0x5800] ;  /* 0x00580000ca54783b */ /* 0x000ee60000004200 */
[----:B--2---:R-:W-:Y:S04]  /*ecb0*/  FADD.FTZ R0, R2, R0 ;  /* 0x0000000002007221 */ /* 0x004fe80000010000 */
[C---:B------:R-:W-:Y:S04]  /*ecc0*/  HMMA.16816.F32.BF16 R12, R76.reuse, R88, R12 ;  /* 0x000000584c0c723c */ /* 0x040fe8000004180c */
[----:B------:R-:W-:Y:S04]  /*ecd0*/  FADD.FTZ R0, R96, R0 ;  /* 0x0000000060007221 */ /* 0x000fe80000010000 */
[C---:B------:R-:W-:Y:S01]  /*ece0*/  HMMA.16816.F32.BF16 R16, R76.reuse, R90, R16 ;  /* 0x0000005a4c10723c */ /* 0x040fe20000041810 */
[----:B------:R-:W-:Y:S03]  /*ecf0*/  LDSM.16.MT88.4 R88, [R203+0x5800] ;  /* 0x00580000cb58783b */ /* 0x000fe60000004200 */
[----:B-----5:R-:W-:Y:S04]  /*ed00*/  FADD.FTZ R0, R70, R0 ;  /* 0x0000000046007221 */ /* 0x020fe80000010000 */
[C---:B----4-:R-:W-:Y:S08]  /*ed10*/  HMMA.16816.F32.BF16 R20, R76.reuse, R72, R20 ;  /* 0x000000484c14723c */ /* 0x050ff00000041814 */
        /* <DEDUP_REMOVED lines=8> */
[C---:B--2---:R-:W-:Y:S07]  /*eda0*/  HMMA.16816.F32.BF16 R44, R76.reuse, R72, R44 ;  /* 0x000000484c2c723c */ /* 0x044fee000004182c */
[----:B------:R-:W-:Y:S01]  /*edb0*/  F2FP.BF16.PACK_AB R72, R2, R69 ;  /* 0x000000450248723e */ /* 0x000fe200000010ff */
[C---:B------:R-:W-:Y:S01]  /*edc0*/  HMMA.16816.F32.BF16 R48, R76.reuse, R74, R48 ;  /* 0x0000004a4c30723c */ /* 0x040fe20000041830 */
[----:B------:R-:W-:Y:S03]  /*edd0*/  MUFU.EX2 R69, R244 ;  /* 0x000000f400457308 */ /* 0x000fe60000000800 */
[----:B------:R-:W-:Y:S03]  /*ede0*/  F2FP.BF16.PACK_AB R73, R171, R170 ;  /* 0x000000aaab49723e */ /* 0x000fe600000010ff */
[----:B------:R-:W-:Y:S01]  /*edf0*/  F2FP.BF16.PACK_AB R74, R70, R96 ;  /* 0x00000060464a723e */ /* 0x000fe200000010ff */
[C---:B------:R-:W-:Y:S03]  /*ee00*/  HMMA.16816.F32.BF16 R52, R76.reuse, R88, R52 ;  /* 0x000000584c34723c */ /* 0x040fe60000041834 */
[----:B------:R-:W2:Y:S01]  /*ee10*/  MUFU.EX2 R96, R243 ;  /* 0x000000f300607308 */ /* 0x000ea20000000800 */
[----:B------:R-:W-:Y:S04]  /*ee20*/  F2FP.BF16.PACK_AB R75, R228, R175 ;  /* 0x000000afe44b723e */ /* 0x000fe800000010ff */
[C---:B------:R-:W-:Y:S01]  /*ee30*/  HMMA.16816.F32.BF16 R56, R76.reuse, R90, R56 ;  /* 0x0000005a4c38723c */ /* 0x040fe20000041838 */
[----:B------:R-:W4:Y:S04]  /*ee40*/  LDSM.16.MT88.4 R88, [R203+0x2000] ;  /* 0x00200000cb58783b */ /* 0x000f280000004200 */
[----:B------:R-:W5:Y:S03]  /*ee50*/  MUFU.EX2 R70, R240 ;  /* 0x000000f000467308 */ /* 0x000f660000000800 */
[C---:B-1----:R-:W-:Y:S07]  /*ee60*/  HMMA.16816.F32.BF16 R60, R76.reuse, R80, R60 ;  /* 0x000000504c3c723c */ /* 0x042fee000004183c */
[----:B------:R-:W1:Y:S01]  /*ee70*/  MUFU.EX2 R2, R245 ;  /* 0x000000f500027308 */ /* 0x000e620000000800 */
[----:B------:R-:W-:Y:S01]  /*ee80*/  HMMA.16816.F32.BF16 R64, R76, R82, R64 ;  /* 0x000000524c40723c */ /* 0x000fe20000041840 */
[----:B------:R-:W4:Y:S03]  /*ee90*/  LDSM.16.MT88.4 R76, [R205+0x2000] ;  /* 0x00200000cd4c783b */ /* 0x000f260000004200 */
[----:B--2---:R-:W-:Y:S04]  /*eea0*/  FADD.FTZ R0, R96, R0 ;  /* 0x0000000060007221 */ /* 0x004fe80000010000 */
[C---:B---3--:R-:W-:Y:S01]  /*eeb0*/  HMMA.16816.F32.BF16 R4, R72.reuse, R84, R4 ;  /* 0x000000544804723c */ /* 0x048fe20000041804 */
[----:B------:R-:W2:Y:S04]  /*eec0*/  LDSM.16.MT88.4 R80, [R202+0x6000] ;  /* 0x00600000ca50783b */ /* 0x000ea80000004200 */
[----:B-----5:R-:W-:Y:S03]  /*eed0*/  FADD.FTZ R0, R70, R0 ;  /* 0x0000000046007221 */ /* 0x020fe60000010000 */
[C---:B------:R-:W-:Y:S01]  /*eee0*/  HMMA.16816.F32.BF16 R8, R72.reuse, R86, R8 ;  /* 0x000000564808723c */ /* 0x040fe20000041808 */
[----:B------:R-:W3:Y:S03]  /*eef0*/  LDSM.16.MT88.4 R84, [R204+0x6000] ;  /* 0x00600000cc54783b */ /* 0x000ee60000004200 */
[----:B------:R-:W-:Y:S04]  /*ef00*/  FADD.FTZ R0, R69, R0 ;  /* 0x0000000045007221 */ /* 0x000fe80000010000 */
[C---:B------:R-:W-:Y:S04]  /*ef10*/  HMMA.16816.F32.BF16 R12, R72.reuse, R92, R12 ;  /* 0x0000005c480c723c */ /* 0x040fe8000004180c */
[----:B-1----:R-:W-:Y:S04]  /*ef20*/  FADD.FTZ R0, R2, R0 ;  /* 0x0000000002007221 */ /* 0x002fe80000010000 */
[C---:B------:R-:W-:Y:S01]  /*ef30*/  HMMA.16816.F32.BF16 R16, R72.reuse, R94, R16 ;  /* 0x0000005e4810723c */ /* 0x040fe20000041810 */
[----:B------:R-:W1:Y:S07]  /*ef40*/  LDSM.16.MT88.4 R92, [R203+0x6000] ;  /* 0x00600000cb5c783b */ /* 0x000e6e0000004200 */
        /* <DEDUP_REMOVED lines=10> */
[C---:B--2---:R-:W-:Y:S04]  /*eff0*/  HMMA.16816.F32.BF16 R36, R72.reuse, R80, R36 ;  /* 0x000000504824723c */ /* 0x044fe80000041824 */
[----:B------:R-:W-:Y:S01]  /*f000*/  F2FP.BF16.PACK_AB R79, R237, R236 ;  /* 0x000000eced4f723e */ /* 0x000fe200000010ff */
[----:B------:R-:W2:Y:S03]  /*f010*/  MUFU.EX2 R69, R249 ;  /* 0x000000f900457308 */ /* 0x000ea60000000800 */
[C---:B------:R-:W-:Y:S01]  /*f020*/  HMMA.16816.F32.BF16 R40, R72.reuse, R82, R40 ;  /* 0x000000524828723c */ /* 0x040fe20000041828 */
[----:B------:R-:W4:Y:S06]  /*f030*/  LDSM.16.MT88.4 R80, [R202+0x2800] ;  /* 0x00280000ca50783b */ /* 0x000f2c0000004200 */
[----:B------:R-:W4:Y:S01]  /*f040*/  MUFU.EX2 R2, R116 ;  /* 0x0000007400027308 */ /* 0x000f220000000800 */
[C---:B---3--:R-:W-:Y:S04]  /*f050*/  HMMA.16816.F32.BF16 R44, R72.reuse, R84, R44 ;  /* 0x00000054482c723c */ /* 0x048fe8000004182c */
[----:B-----5:R-:W-:Y:S04]  /*f060*/  FADD.FTZ R0, R70, R0 ;  /* 0x0000000046007221 */ /* 0x020fe80000010000 */
[C---:B------:R-:W-:Y:S01]  /*f070*/  HMMA.16816.F32.BF16 R48, R72.reuse, R86, R48 ;  /* 0x000000564830723c */ /* 0x040fe20000041830 */
[----:B------:R-:W3:Y:S03]  /*f080*/  LDSM.16.MT88.4 R84, [R204+0x2800] ;  /* 0x00280000cc54783b */ /* 0x000ee60000004200 */
[C---:B--2---:R-:W-:Y:S04]  /*f090*/  FADD.FTZ R0, R69.reuse, R0 ;  /* 0x0000000045007221 */ /* 0x044fe80000010000 */
[C---:B-1----:R-:W-:Y:S04]  /*f0a0*/  HMMA.16816.F32.BF16 R52, R72.reuse, R92, R52 ;  /* 0x0000005c4834723c */ /* 0x042fe80000041834 */
[----:B------:R-:W-:Y:S04]  /*f0b0*/  FADD.FTZ R0, R104, R0 ;  /* 0x0000000068007221 */ /* 0x000fe80000010000 */
[C---:B------:R-:W-:Y:S01]  /*f0c0*/  HMMA.16816.F32.BF16 R56, R72.reuse, R94, R56 ;  /* 0x0000005e4838723c */ /* 0x040fe20000041838 */
[----:B------:R-:W1:Y:S03]  /*f0d0*/  LDSM.16.MT88.4 R92, [R203+0x2800] ;  /* 0x00280000cb5c783b */ /* 0x000e660000004200 */
[C---:B----4-:R-:W-:Y:S04]  /*f0e0*/  FADD.FTZ R0, R2.reuse, R0 ;  /* 0x0000000002007221 */ /* 0x050fe80000010000 */
[C---:B------:R-:W-:Y:S08]  /*f0f0*/  HMMA.16816.F32.BF16 R60, R72.reuse, R88, R60 ;  /* 0x00000058483c723c */ /* 0x040ff0000004183c */
        /* <DEDUP_REMOVED lines=15> */
[----:B------:R-:W1:Y:S03]  /*f1f0*/  MUFU.EX2 R70, R132 ;  /* 0x0000008400467308 */ /* 0x000e660000000800 */
        /* <DEDUP_REMOVED lines=8> */
[C---:B------:R-:W-:Y:S04]  /*f280*/  HMMA.16816.F32.BF16 R44, R76.reuse, R96, R44 ;  /* 0x000000604c2c723c */ /* 0x040fe8000004182c */
[----:B-1----:R-:W-:Y:S04]  /*f290*/  F2FP.BF16.PACK_AB R147, R70, R148 ;  /* 0x000000944693723e */ /* 0x002fe800000010ff */
[C---:B------:R-:W-:Y:S01]  /*f2a0*/  HMMA.16816.F32.BF16 R48, R76.reuse, R98, R48 ;  /* 0x000000624c30723c */ /* 0x040fe20000041830 */
[----:B------:R-:W-:Y:S03]  /*f2b0*/  LDSM.16.MT88.4 R96, [R205+0x3000] ;  /* 0x00300000cd60783b */ /* 0x000fe60000004200 */
[----:B--2---:R-:W-:Y:S04]  /*f2c0*/  FADD.FTZ R0, R2, R0 ;  /* 0x0000000002007221 */ /* 0x004fe80000010000 */
[C---:B-----5:R-:W-:Y:S01]  /*f2d0*/  HMMA.16816.F32.BF16 R52, R76.reuse, R80, R52 ;  /* 0x000000504c34723c */ /* 0x060fe20000041834 */
[----:B------:R-:W-:Y:S03]  /*f2e0*/  LDSM.16.MT88.4 R120, [R204+0x3800] ;  /* 0x00380000cc78783b */ /* 0x000fe60000004200 */
[C---:B------:R-:W-:Y:S01]  /*f2f0*/  FADD.FTZ R0, R144.reuse, R0 ;  /* 0x0000000090007221 */ /* 0x040fe20000010000 */
[----:B------:R-:W-:Y:S01]  /*f300*/  F2FP.BF16.PACK_AB R144, R144, R2 ;  /* 0x000000029090723e */ /* 0x000fe200000010ff */
[----:B------:R-:W-:Y:S02]  /*f310*/  FADD.FTZ R2, R106, R105 ;  /* 0x000000696a027221 */ /* 0x000fe40000010000 */
[C---:B------:R-:W-:Y:S01]  /*f320*/  HMMA.16816.F32.BF16 R56, R76.reuse, R82, R56 ;  /* 0x000000524c38723c */ /* 0x040fe20000041838 */
[----:B------:R-:W1:Y:S03]  /*f330*/  LDSM.16.MT88.4 R80, [R203+0x3000] ;  /* 0x00300000cb50783b */ /* 0x000e660000004200 */
[----:B---3--:R-:W-:Y:S04]  /*f340*/  FADD.FTZ R0, R69, R0 ;  /* 0x0000000045007221 */ /* 0x008fe80000010000 */
        /* <DEDUP_REMOVED lines=67> */
[----:B------:R-:W-:Y:S01]  /*f780*/  FADD.FTZ R2, R148, R0 ;  /* 0x0000000094027221 */ /* 0x000fe20000010000 */
[----:B------:R-:W-:Y:S03]  /*f790*/  IADD3 R0, R232, -0x1, RZ ;  /* 0xffffffffe8007810 */ /* 0x000fe60007ffe0ff */
[C---:B------:R-:W-:Y:S04]  /*f7a0*/  HMMA.16816.F32.BF16 R92, R144.reuse, R88, R44 ;  /* 0x00000058905c723c */ /* 0x040fe8000004182c */
[----:B------:R-:W-:Y:S01]  /*f7b0*/  FADD.FTZ R2, R70, R2 ;  /* 0x0000000246027221 */ /* 0x000fe20000010000 */
[----:B------:R-:W-:Y:S02]  /*f7c0*/  MOV R232, R0 ;  /* 0x0000000000e87202 */ /* 0x000fe40000000f00 */
[----:B------:R-:W-:Y:S01]  /*f7d0*/  MOV R70, R3 ;  /* 0x0000000300467202 */ /* 0x000fe20000000f00 */
[C---:B------:R-:W-:Y:S01]  /*f7e0*/  HMMA.16816.F32.BF16 R88, R144.reuse, R90, R48 ;  /* 0x0000005a9058723c */ /* 0x040fe20000041830 */
[----:B------:R3:W-:Y:S07]  /*f7f0*/  STL [R1], R2 ;  /* 0x0000000201007387 */ /* 0x0007ee0000100800 */
[C---:B-1----:R-:W-:Y:S08]  /*f800*/  HMMA.16816.F32.BF16 R84, R144.reuse, R80, R52 ;  /* 0x000000509054723c */ /* 0x042ff00000041834 */
[C---:B------:R-:W-:Y:S08]  /*f810*/  HMMA.16816.F32.BF16 R80, R144.reuse, R82, R56 ;  /* 0x000000529050723c */ /* 0x040ff00000041838 */
[C---:B--2---:R-:W-:Y:S08]  /*f820*/  HMMA.16816.F32.BF16 R76, R144.reuse, R72, R60 ;  /* 0x00000048904c723c */ /* 0x044ff0000004183c */
[----:B------:R-:W-:Y:S01]  /*f830*/  HMMA.16816.F32.BF16 R72, R144, R74, R64 ;  /* 0x0000004a9048723c */ /* 0x000fe20000041840 */
[----:B------:R-:W-:Y:S07]  /*f840*/  @!UPT UIADD3 URZ, URZ, URZ, URZ ;  /* 0x0000003f3f3ff290 */ /* 0x000fee000fffe03f */
[----:B---3--:R-:W-:-:S11]  /*f850*/  @P0 BRA `(.L_x_100) ;  /* 0xffffbd4000000947 */ /* 0x008fd6000383ffff */
.L_x_93:
[----:B------:R-:W-:Y:S05]  /*f860*/  BRA.DIV ~URZ, `(.L_x_101) ;  /* 0x000047927f007947 */ /* 0x000fea000b800000 */
[----:B------:R1:W2:Y:S02]  /*f870*/  SHFL.BFLY PT, R5, R246, 0x2, 0x1f ;  /* 0x0c401f00f6057f89 */ /* 0x0002a400000e0000 */
.L_x_129:
[----:B--2---:R-:W-:Y:S01]  /*f880*/  FADD.FTZ R5, R5, R246 ;  /* 0x000000f605057221 */ /* 0x004fe20000010000 */
[----:B------:R-:W-:Y:S05]  /*f890*/  BRA.DIV ~URZ, `(.L_x_102) ;  /* 0x000047c27f007947 */ /* 0x000fea000b800000 */
[----:B------:R-:W2:Y:S04]  /*f8a0*/  LDL.LU R2, [R1] ;  /* 0x0000000001027983 */ /* 0x000ea80000300800 */
[----:B------:R-:W3:Y:S02]  /*f8b0*/  SHFL.BFLY PT, R0, R5, 0x1, 0x1f ;  /* 0x0c201f0005007f89 */ /* 0x000ee400000e0000 */
[----:B---3--:R-:W-:-:S02]  /*f8c0*/  FADD.FTZ R5, R5, R0 ;  /* 0x0000000005057221 */ /* 0x008fc40000010000 */
[----:B--2---:R-:W2:Y:S02]  /*f8d0*/  SHFL.BFLY PT, R4, R2, 0x2, 0x1f ;  /* 0x0c401f0002047f89 */ /* 0x004ea400000e0000 */
[----:B--2---:R-:W-:-:S05]  /*f8e0*/  FADD.FTZ R4, R4, R2 ;  /* 0x0000000204047221 */ /* 0x004fca0000010000 */
[----:B------:R2:W3:Y:S02]  /*f8f0*/  SHFL.BFLY PT, R3, R4, 0x1, 0x1f ;  /* 0x0c201f0004037f89 */ /* 0x0004e400000e0000 */
.L_x_130:
[----:B------:R-:W-:Y:S01]  /*f900*/  FSETP.NE.FTZ.AND P1, PT, R5, RZ, PT ;  /* 0x000000ff0500720b */ /* 0x000fe20003f35000 */
[----:B---3--:R-:W-:Y:S01]  /*f910*/  FADD.FTZ R3, R3, R4 ;  /* 0x0000000403037221 */ /* 0x008fe20000010000 */
[----:B------:R-:W-:Y:S02]  /*f920*/  MOV R2, RZ ;  /* 0x000000ff00027202 */ /* 0x000fe40000000f00 */
[----:B------:R-:W-:Y:S02]  /*f930*/  MOV R0, RZ ;  /* 0x000000ff00007202 */ /* 0x000fe40000000f00 */
[----:B------:R-:W-:Y:S02]  /*f940*/  FSETP.NE.FTZ.AND P0, PT, R3, RZ, PT ;  /* 0x000000ff0300720b */ /* 0x000fe40003f15000 */
[----:B------:R-:W-:Y:S02]  /*f950*/  MOV R17, 0xff800000 ;  /* 0xff80000000117802 */ /* 0x000fe40000000f00 */
[----:B------:R-:W-:-:S03]  /*f960*/  MOV R16, 0xff800000 ;  /* 0xff80000000107802 */ /* 0x000fc60000000f00 */
[----:B------:R-:W3:Y:S01]  /*f970*/  @P1 MUFU.RCP R2, R5 ;  /* 0x0000000500021308 */ /* 0x000ee20000001000 */
[----:B--2---:R-:W-:-:S05]  /*f980*/  @P1 MOV R4, 0x3f317218 ;  /* 0x3f31721800041802 */ /* 0x004fca0000000f00 */
[----:B------:R-:W-:Y:S02]  /*f990*/  @P1 FMUL.FTZ R4, R4, c[0x0][0x2d0] ;  /* 0x0000b40004041a20 */ /* 0x000fe40000410000 */
[----:B------:R-:W2:Y:S01]  /*f9a0*/  @P1 MUFU.LG2 R6, R5 ;  /* 0x0000000500061308 */ /* 0x000ea20000000c00 */
[----:B---3--:R-:W-:-:S07]  /*f9b0*/  FMUL.FTZ R132, R2, R132 ;  /* 0x0000008402847220 */ /* 0x008fce0000410000 */
[----:B------:R-:W3:Y:S01]  /*f9c0*/  @P0 MUFU.RCP R0, R3 ;  /* 0x0000000300000308 */ /* 0x000ee20000001000 */
        /* <DEDUP_REMOVED lines=31> */
[----:B------:R4:W5:Y:S01]  /*fbc0*/  @P0 MUFU.LG2 R2, R3 ;  /* 0x0000000300020308 */ /* 0x0009620000000c00 */
[----:B--2---:R-:W-:Y:S02]  /*fbd0*/  @P1 FMUL.FTZ R6, R6, 0.69314718246459960938 ;  /* 0x3f31721806061820 */ /* 0x004fe40000410000 */
[----:B---3--:R-:W-:Y:S02]  /*fbe0*/  FMUL.FTZ R134, R0, R134 ;  /* 0x0000008600867220 */ /* 0x008fe40000410000 */
[----:B------:R-:W-:Y:S01]  /*fbf0*/  @P1 FFMA.FTZ R17, R4, R68, R6 ;  /* 0x0000004404111223 */ /* 0x000fe20000010006 */
[----:B------:R-:W-:Y:S01]  /*fc00*/  MOV R4, 0x1 ;  /* 0x0000000100047802 */ /* 0x000fe20000000f00 */
[C---:B------:R-:W-:Y:S02]  /*fc10*/  FMUL.FTZ R135, R0.reuse, R135 ;  /* 0x0000008700877220 */ /* 0x040fe40000410000 */
[----:B------:R-:W-:-:S02]  /*fc20*/  FMUL.FTZ R130, R0, R130 ;  /* 0x0000008200827220 */ /* 0x000fc40000410000 */
[C---:B------:R-:W-:Y:S02]  /*fc30*/  FMUL.FTZ R131, R0.reuse, R131 ;  /* 0x0000008300837220 */ /* 0x040fe40000410000 */
[C---:B------:R-:W-:Y:S02]  /*fc40*/  FMUL.FTZ R126, R0.reuse, R126 ;  /* 0x0000007e007e7220 */ /* 0x040fe40000410000 */
[----:B------:R-:W-:Y:S01]  /*fc50*/  FMUL.FTZ R127, R0, R127 ;  /* 0x0000007f007f7220 */ /* 0x000fe20000410000 */
[----:B----4-:R-:W-:Y:S01]  /*fc60*/  @P0 MOV R3, 0x3f317218 ;  /* 0x3f31721800030802 */ /* 0x010fe20000000f00 */
[----:B-----5:R-:W-:Y:S02]  /*fc70*/  @P0 FMUL.FTZ R2, R2, 0.69314718246459960938 ;  /* 0x3f31721802020820 */ /* 0x020fe40000410000 */
[----:B------:R-:W-:Y:S02]  /*fc80*/  FMUL.FTZ R122, R0, R122 ;  /* 0x0000007a007a7220 */ /* 0x000fe40000410000 */
[----:B------:R-:W-:-:S02]  /*fc90*/  @P0 FMUL.FTZ R3, R3, c[0x0][0x2d0] ;  /* 0x0000b40003030a20 */ /* 0x000fc40000410000 */
        /* <DEDUP_REMOVED lines=24> */
[----:B------:R-:W-:Y:S01]  /*fe20*/  FMUL.FTZ R75, R0, R75 ;  /* 0x0000004b004b7220 */ /* 0x000fe20000410000 */
[----:B------:R-:W-:Y:S01]  /*fe30*/  PRMT R0, R4, 0x7610, R0 ;  /* 0x0000761004007816 */ /* 0x000fe20000000000 */
[----:B------:R-:W-:Y:S02]  /*fe40*/  @P0 FFMA.FTZ R16, R3, R12, R2 ;  /* 0x0000000c03100223 */ /* 0x000fe40000010002 */
.L_x_74:
[----:B--2---:R2:W5:Y:S01]  /*fe50*/  LDL R7, [R1+0x50] ;  /* 0x0000500001077983 */ /* 0x0045620000100800 */
[----:B------:R-:W-:Y:S03]  /*fe60*/  BSSY B0, `(.L_x_103) ;  /* 0x0000012000007945 */ /* 0x000fe60003800000 */
[----:B------:R-:W3:Y:S02]  /*fe70*/  S2R R6, SR_TID.X ;  /* 0x0000000000067919 */ /* 0x000ee40000002100 */
[----:B---3--:R-:W-:-:S13]  /*fe80*/  LOP3.LUT P6, RZ, R6, 0xff, RZ, 0xc0, !PT ;  /* 0x000000ff06ff7812 */ /* 0x008fda00078cc0ff */
[----:B------:R-:W-:Y:S05]  /*fe90*/  @P6 BRA `(.L_x_104) ;  /* 0x000000e000006947 */ /* 0x000fea0003800000 */
[----:B--2---:R-:W2:Y:S01]  /*fea0*/  S2R R4, SR_LANEID ;  /* 0x0000000000047919 */ /* 0x004ea20000000000 */
[----:B------:R-:W-:Y:S01]  /*feb0*/  VOTEU.ANY UR4, UPT, PT ;  /* 0x0000000000047886 */ /* 0x000fe200038e0100 */
[----:B------:R-:W-:Y:S01]  /*fec0*/  IMAD.MOV.U32 R5, RZ, RZ, c[0x0][0x584] ;  /* 0x00016100ff057624 */ /* 0x000fe200078e00ff */
[----:B------:R-:W2:Y:S08]  /*fed0*/  FLO.U32 R3, UR4 ;  /* 0x0000000400037d00 */ /* 0x000eb000080e0000 */
[----:B------:R-:W3:Y:S01]  /*fee0*/  POPC R2, UR4 ;  /* 0x0000000400027d09 */ /* 0x000ee20008000000 */
[----:B--2---:R-:W-:Y:S01]  /*fef0*/  ISETP.EQ.U32.AND P0, PT, R3, R4, PT ;  /* 0x000000040300720c */ /* 0x004fe20003f02070 */
[----:B------:R-:W-:-:S12]  /*ff00*/  IMAD.MOV.U32 R4, RZ, RZ, c[0x0][0x580] ;  /* 0x00016000ff047624 */ /* 0x000fd800078e00ff */
[----:B---3--:R2:W3:Y:S04]  /*ff10*/  @P0 ATOMG.E.ADD.STRONG.GPU PT, R2, [R4.64], R2 ;  /* 0x00000002040209a8 */ /* 0x0084e800081ee1c6 */
[----:B--2---:R-:W2:Y:S04]  /*ff20*/  S2R R4, SR_LTMASK ;  /* 0x0000000000047919 */ /* 0x004ea80000003900 */
[----:B---3--:R2:W3:Y:S02]  /*ff30*/  SHFL.IDX PT, R3, R2, R3, 0x1f ;  /* 0x00001f0302037589 */ /* 0x0084e400000e0000 */
[----:B--2---:R-:W-:-:S06]  /*ff40*/  LOP3.LUT R2, R4, UR4, RZ, 0xc0, !PT ;  /* 0x0000000404027c12 */ /* 0x004fcc000f8ec0ff */
[----:B------:R-:W3:Y:S02]  /*ff50*/  POPC R2, R2 ;  /* 0x0000000200027309 */ /* 0x000ee40000000000 */
[----:B---3-5:R-:W-:-:S05]  /*ff60*/  IADD3 R7, R3, c[0x0][0xc], R2 ;  /* 0x0000030003077a10 */ /* 0x028fca0007ffe002 */
[----:B------:R2:W-:Y:S02]  /*ff70*/  STL [R1+0x50], R7 ;  /* 0x0000500701007387 */ /* 0x0005e40000100800 */
.L_x_104:
[----:B--2---:R-:W-:Y:S05]  /*ff80*/  BSYNC B0 ;  /* 0x0000000000007941 */ /* 0x004fea0003800000 */
.L_x_103:
[----:B------:R-:W-:Y:S01]  /*ff90*/  PRMT R0, R0, 0x9910, RZ ;  /* 0x0000991000007816 */ /* 0x000fe200000000ff */
[----:B------:R-:W-:Y:S01]  /*ffa0*/  BSSY B1, `(.L_x_105) ;  /* 0x000013b000017945 */ /* 0x000fe20003800000 */
[----:B-----5:R-:W-:Y:S02]  /*ffb0*/  IMAD.MOV.U32 R18, RZ, RZ, R7 ;  /* 0x000000ffff127224 */ /* 0x020fe400078e0007 */
[----:B------:R-:W-:-:S13]  /*ffc0*/  ISETP.NE.AND P0, PT, R0, RZ, PT ;  /* 0x000000ff0000720c */ /* 0x000fda0003f05270 */
[----:B------:R-:W-:Y:S05]  /*ffd0*/  @!P0 BRA `(.L_x_106) ;  /* 0x000010b000008947 */ /* 0x000fea0003800000 */
[----:B------:R-:W-:Y:S01]  /*ffe0*/  WARPSYNC 0xffffffff ;  /* 0xffffffff00007948 */ /* 0x000fe20003800000 */
[----:B------:R-:W-:Y:S06]  /*fff0*/  BAR.SYNC.DEFER_BLOCKING 0x1, 0x100 ;  /* 0x0044000000007b1d */ /* 0x000fec0000010000 */
[----:B------:R-:W-:Y:S05]  /*10000*/  BRA.CONV ~URZ, `(.L_x_107) ;  /* 0x000000837f007947 */ /* 0x000fea000b800000 */
[----:B------:R-:W-:Y:S01]  /*10010*/  SHF.R.S32.HI R2, RZ, 0x1f, R6 ;  /* 0x0000001fff027819 */ /* 0x000fe20000011406 */
[----:B------:R-:W-:Y:S02]  /*10020*/  IMAD.MOV.U32 R52, RZ, RZ, RZ ;  /* 0x000000ffff347224 */ /* 0x000fe400078e00ff */
[----:B------:R-:W-:Y:S01]  /*10030*/  IMAD.MOV.U32 R3, RZ, RZ, 0x1f ;  /* 0x0000001fff037424 */ /* 0x000fe200078e00ff */
[----:B------:R-:W-:-:S04]  /*10040*/  LEA.HI R2, R2, R6, RZ, 0x7 ;  /* 0x0000000602027211 */ /* 0x000fc800078f38ff */
[----:B------:R-:W-:-:S05]  /*10050*/  SHF.R.S32.HI R2, RZ, 0x7, R2 ;  /* 0x00000007ff027819 */ /* 0x000fca0000011402 */
[----:B------:R-:W-:Y:S01]  /*10060*/  IMAD.MOV.U32 R36, RZ, RZ, R2 ;  /* 0x000000ffff247224 */ /* 0x000fe200078e0002 */
[----:B------:R-:W-:Y:S02]  /*10070*/  MOV R2, 0x10090 ;  /* 0x0001009000027802 */ /* 0x000fe40000000f00 */
[----:B-1----:R-:W-:Y:S05]  /*10080*/  CALL.REL.NOINC `($__internal_1_$__cuda_sm70_shflsync_idx_p) ;  /* 0x000041a000007944 */ /* 0x002fea0003c00000 */
.L_x_107:
[----:B------:R-:W2:Y:S04]  /*10090*/  LDL R8, [R1+0xcc] ;  /* 0x0000cc0001087983 */ /* 0x000ea80000100800 */
[----:B------:R-:W3:Y:S04]  /*100a0*/  LDL.LU R6, [R1+0x44] ;  /* 0x0000440001067983 */ /* 0x000ee80000300800 */
[----:B-1----:R-:W4:Y:S04]  /*100b0*/  LDL.LU R11, [R1+0x40] ;  /* 0x00004000010b7983 */ /* 0x002f280000300800 */
[----:B------:R-:W2:Y:S04]  /*100c0*/  LDL.LU R19, [R1+0x48] ;  /* 0x0000480001137983 */ /* 0x000ea80000300800 */
[----:B------:R-:W2:Y:S01]  /*100d0*/  LDL.LU R21, [R1+0x4c] ;  /* 0x00004c0001157983 */ /* 0x000ea20000300800 */
[----:B------:R-:W-:-:S03]  /*100e0*/  MOV R3, 0x1 ;  /* 0x0000000100037802 */ /* 0x000fc60000000f00 */
[----:B------:R-:W2:Y:S01]  /*100f0*/  LDL R20, [R1+0xd4] ;  /* 0x0000d40001147983 */ /* 0x000ea20000100800 */
[----:B------:R-:W-:-:S03]  /*10100*/  ISETP.NE.AND P1, PT, R3, c[0x0][0x4e8], PT ;  /* 0x00013a0003007a0c */ /* 0x000fc60003f25270 */
[----:B------:R-:W1:Y:S04]  /*10110*/  S2R R22, SR_TID.X ;  /* 0x0000000000167919 */ /* 0x000e680000002100 */
[----:B------:R1:W5:Y:S04]  /*10120*/  LDL R45, [R1+0x3c] ;  /* 0x00003c00012d7983 */ /* 0x0003680000100800 */
        /* <DEDUP_REMOVED lines=21> */
[----:B------:R1:W5:Y:S01]  /*10280*/  LDL R23, [R1+0x64] ;  /* 0x0000640001177983 */ /* 0x0003620000100800 */
[----:B---3--:R-:W-:Y:S01]  /*10290*/  SHF.R.S32.HI R0, RZ, 0x1f, R6 ;  /* 0x0000001fff007819 */ /* 0x008fe20000011406 */
[----:B------:R-:W-:Y:S01]  /*102a0*/  IMAD.WIDE.U32 R4, R6, c[0x0][0x4d0], RZ ;  /* 0x0001340006047a25 */ /* 0x000fe200078e00ff */
[----:B----4-:R-:W-:-:S03]  /*102b0*/  SHF.R.S32.HI R7, RZ, 0x1f, R11 ;  /* 0x0000001fff077819 */ /* 0x010fc6000001140b */
[C---:B------:R-:W-:Y:S02]  /*102c0*/  IMAD R2, R0.reuse, c[0x0][0x4d0], RZ ;  /* 0x0001340000027a24 */ /* 0x040fe400078e02ff */
[----:B------:R-:W-:Y:S02]  /*102d0*/  IMAD R3, R0, c[0x0][0x438], RZ ;  /* 0x00010e0000037a24 */ /* 0x000fe400078e02ff */
[----:B------:R-:W-:Y:S02]  /*102e0*/  IMAD R2, R6, c[0x0][0x4d4], R2 ;  /* 0x0001350006027a24 */ /* 0x000fe400078e0202 */
[----:B------:R-:W-:Y:S02]  /*102f0*/  IMAD R9, R7, c[0x0][0x4d8], RZ ;  /* 0x0001360007097a24 */ /* 0x000fe400078e02ff */
[----:B--2---:R-:W-:Y:S01]  /*10300*/  IMAD.IADD R0, R8, 0x1, R21 ;  /* 0x0000000108007824 */ /* 0x004fe200078e0215 */
[----:B------:R-:W-:Y:S01]  /*10310*/  IADD3 R5, R5, R2, RZ ;  /* 0x0000000205057210 */ /* 0x000fe20007ffe0ff */
[----:B------:R-:W-:-:S02]  /*10320*/  IMAD R8, R6, c[0x0][0x43c], R3 ;  /* 0x00010f0006087a24 */ /* 0x000fc400078e0203 */
[----:B------:R-:W-:Y:S01]  /*10330*/  IMAD.WIDE.U32 R2, R6, c[0x0][0x438], RZ ;  /* 0x00010e0006027a25 */ /* 0x000fe200078e00ff */
[----:B------:R-:W-:-:S03]  /*10340*/  MOV R6, R0 ;  /* 0x0000000000067202 */ /* 0x000fc60000000f00 */
[----:B------:R-:W-:Y:S01]  /*10350*/  @P1 IMAD.HI.U32 R10, R0, c[0x0][0x4ec], RZ ;  /* 0x00013b00000a1a27 */ /* 0x000fe200078e00ff */
[----:B------:R-:W-:-:S03]  /*10360*/  IADD3 R3, R3, R8, RZ ;  /* 0x0000000803037210 */ /* 0x000fc60007ffe0ff */
[----:B------:R-:W-:Y:S01]  /*10370*/  IMAD R8, R7, c[0x0][0x440], RZ ;  /* 0x0001100007087a24 */ /* 0x000fe200078e02ff */
[----:B------:R-:W-:Y:S01]  /*10380*/  @P1 SHF.R.U32.HI R6, RZ, c[0x0][0x4f0], R10 ;  /* 0x00013c00ff061a19 */ /* 0x000fe2000001160a */
[C---:B------:R-:W-:Y:S01]  /*10390*/  IMAD R9, R11.reuse, c[0x0][0x4dc], R9 ;  /* 0x000137000b097a24 */ /* 0x040fe200078e0209 */
[----:B------:R-:W-:Y:S01]  /*103a0*/  SHF.R.S32.HI R7, RZ, 0x1f, R19 ;  /* 0x0000001fff077819 */ /* 0x000fe20000011413 */
[----:B------:R-:W-:-:S04]  /*103b0*/  IMAD.WIDE.U32 R4, R11, c[0x0][0x4d8], R4 ;  /* 0x000136000b047a25 */ /* 0x000fc800078e0004 */
[----:B------:R-:W-:Y:S01]  /*103c0*/  IMAD R15, R11, c[0x0][0x444], R8 ;  /* 0x000111000b0f7a24 */ /* 0x000fe200078e0208 */
[----:B------:R-:W-:Y:S01]  /*103d0*/  IADD3 R8, -R6, RZ, RZ ;  /* 0x000000ff06087210 */ /* 0x000fe20007ffe1ff */
[----:B------:R-:W-:Y:S02]  /*103e0*/  IMAD.IADD R5, R5, 0x1, R9 ;  /* 0x0000000105057824 */ /* 0x000fe400078e0209 */
[----:B------:R-:W-:-:S04]  /*103f0*/  IMAD.WIDE.U32 R10, R11, c[0x0][0x440], R2 ;  /* 0x000110000b0a7a25 */ /* 0x000fc800078e0002 */
[----:B------:R-:W-:Y:S02]  /*10400*/  IMAD R3, R8, c[0x0][0x4e8], R0 ;  /* 0x00013a0008037a24 */ /* 0x000fe400078e0200 */
[----:B------:R-:W-:Y:S02]  /*10410*/  IMAD R12, R7, c[0x0][0x4e0], RZ ;  /* 0x00013800070c7a24 */ /* 0x000fe400078e02ff */
[----:B------:R-:W-:Y:S01]  /*10420*/  IMAD.WIDE.U32 R8, R19, c[0x0][0x4e0], R4 ;  /* 0x0001380013087a25 */ /* 0x000fe200078e0004 */
[----:B------:R-:W-:-:S03]  /*10430*/  SHF.R.S32.HI R13, RZ, 0x1f, R6 ;  /* 0x0000001fff0d7819 */ /* 0x000fc60000011406 */
[----:B------:R-:W-:Y:S01]  /*10440*/  @P1 IMAD.HI.U32 R4, R0, c[0x0][0x4ec], RZ ;  /* 0x00013b0000041a27 */ /* 0x000fe200078e00ff */
[----:B------:R-:W-:Y:S02]  /*10450*/  MOV R2, R0 ;  /* 0x0000000000027202 */ /* 0x000fe40000000f00 */
[----:B------:R-:W-:Y:S01]  /*10460*/  SHF.R.S32.HI R14, RZ, 0x1f, R3 ;  /* 0x0000001fff0e7819 */ /* 0x000fe20000011403 */
[----:B------:R-:W-:Y:S01]  /*10470*/  IMAD R12, R19, c[0x0][0x4e4], R12 ;  /* 0x00013900130c7a24 */ /* 0x000fe200078e020c */
[----:B------:R-:W-:Y:S02]  /*10480*/  IADD3 R6, P0, R6, R8, RZ ;  /* 0x0000000806067210 */ /* 0x000fe40007f1e0ff */
[----:B------:R-:W-:Y:S01]  /*10490*/  @P1 SHF.R.U32.HI R2, RZ, c[0x0][0x4f0], R4 ;  /* 0x00013c00ff021a19 */ /* 0x000fe20000011604 */
[----:B------:R-:W-:Y:S01]  /*104a0*/  IMAD.IADD R5, R11, 0x1, R15 ;  /* 0x000000010b057824 */ /* 0x000fe200078e020f */
[----:B------:R-:W-:Y:S01]  /*104b0*/  MOV R4, R10 ;  /* 0x0000000a00047202 */ /* 0x000fe20000000f00 */
[----:B------:R-:W-:Y:S01]  /*104c0*/  IMAD R8, R7, c[0x0][0x448], RZ ;  /* 0x0001120007087a24 */ /* 0x000fe200078e02ff */
[----:B------:R-:W-:Y:S01]  /*104d0*/  IADD3.X R7, R13, R9, R12, P0, !PT ;  /* 0x000000090d077210 */ /* 0x000fe200007fe40c */
[----:B------:R-:W-:Y:S01]  /*104e0*/  IMAD R9, R14, c[0x0][0x4c8], RZ ;  /* 0x000132000e097a24 */ /* 0x000fe200078e02ff */
[----:B------:R2:W5:Y:S01]  /*104f0*/  LDL R15, [R1+0x94] ;  /* 0x00009400010f7983 */ /* 0x0005620000100800 */
[----:B------:R-:W-:-:S02]  /*10500*/  IMAD R10, R19, c[0x0][0x44c], R8 ;  /* 0x00011300130a7a24 */ /* 0x000fc400078e0208 */
[----:B------:R-:W-:Y:S01]  /*10510*/  IMAD.WIDE.U32 R4, R19, c[0x0][0x448], R4 ;  /* 0x0001120013047a25 */ /* 0x000fe200078e0004 */
[----:B-1----:R-:W-:Y:S01]  /*10520*/  SHF.R.S32.HI R19, RZ, 0x1f, R22 ;  /* 0x0000001fff137819 */ /* 0x002fe20000011416 */
[----:B------:R2:W5:Y:S01]  /*10530*/  LDL R14, [R1+0x58] ;  /* 0x00005800010e7983 */ /* 0x0005620000100800 */
[----:B------:R-:W-:Y:S01]  /*10540*/  IADD3 R8, -R2, RZ, RZ ;  /* 0x000000ff02087210 */ /* 0x000fe20007ffe1ff */
[C---:B------:R-:W-:Y:S02]  /*10550*/  IMAD R9, R3.reuse, c[0x0][0x4cc], R9 ;  /* 0x0001330003097a24 */ /* 0x040fe400078e0209 */
[----:B------:R-:W-:Y:S01]  /*10560*/  IMAD.WIDE.U32 R6, R3, c[0x0][0x4c8], R6 ;  /* 0x0001320003067a25 */ /* 0x000fe200078e0006 */
[----:B------:R-:W-:Y:S01]  /*10570*/  SHF.R.S32.HI R3, RZ, 0x1f, R2 ;  /* 0x0000001fff037819 */ /* 0x000fe20000011402 */
[----:B------:R2:W5:Y:S01]  /*10580*/  LDL R13, [R1+0x90] ;  /* 0x00009000010d7983 */ /* 0x0005620000100800 */
[----:B------:R-:W-:Y:S01]  /*10590*/  LEA.HI R19, R19, R22, RZ, 0x5 ;  /* 0x0000001613137211 */ /* 0x000fe200078f28ff */
[----:B------:R-:W-:-:S02]  /*105a0*/  IMAD R8, R8, c[0x0][0x4e8], R0 ;  /* 0x00013a0008087a24 */ /* 0x000fc400078e0200 */
[----:B------:R-:W-:Y:S01]  /*105b0*/  IMAD R0, R3, c[0x0][0x430], RZ ;  /* 0x00010c0003007a24 */ /* 0x000fe200078e02ff */
[----:B------:R-:W-:Y:S01]  /*105c0*/  LOP3.LUT R19, R19, 0xffffffe0, RZ, 0xc0, !PT ;  /* 0xffffffe013137812 */ /* 0x000fe200078ec0ff */
[----:B------:R-:W-:Y:S01]  /*105d0*/  IMAD.IADD R5, R5, 0x1, R10 ;  /* 0x0000000105057824 */ /* 0x000fe200078e020a */
[----:B------:R2:W5:Y:S01]  /*105e0*/  LDL R12, [R1+0x54] ;  /* 0x00005400010c7983 */ /* 0x0005620000100800 */
[C---:B------:R-:W-:Y:S01]  /*105f0*/  IMAD R0, R2.reuse, c[0x0][0x434], R0 ;  /* 0x00010d0002007a24 */ /* 0x040fe200078e0200 */
[----:B------:R-:W-:Y:S01]  /*10600*/  IADD3 R19, -R19, R22, RZ ;  /* 0x0000001613137210 */ /* 0x000fe20007ffe1ff */
[----:B------:R-:W-:Y:S01]  /*10610*/  IMAD.WIDE.U32 R2, R2, c[0x0][0x430], R4 ;  /* 0x00010c0002027a25 */ /* 0x000fe200078e0004 */
[----:B------:R2:W5:Y:S02]  /*10620*/  LDL R22, [R1+0x9c] ;  /* 0x00009c0001167983 */ /* 0x0005640000100800 */
[----:B------:R-:W-:Y:S01]  /*10630*/  LOP3.LUT P1, RZ, R19, 0x3, RZ, 0xc0, !PT ;  /* 0x0000000313ff7812 */ /* 0x000fe2000782c0ff */
[----:B------:R-:W-:Y:S01]  /*10640*/  IMAD.IADD R3, R3, 0x1, R0 ;  /* 0x0000000103037824 */ /* 0x000fe200078e0200 */
[----:B------:R-:W-:Y:S01]  /*10650*/  IADD3 R0, R20, R21, RZ ;  /* 0x0000001514007210 */ /* 0x000fe20007ffe0ff */
[----:B------:R2:W5:Y:S04]  /*10660*/  LDL R19, [R1+0x5c] ;  /* 0x00005c0001137983 */ /* 0x0005680000100800 */
[----:B------:R2:W5:Y:S04]  /*10670*/  LDL R21, [R1+0x60] ;  /* 0x0000600001157983 */ /* 0x0005680000100800 */
[----:B------:R2:W5:Y:S01]  /*10680*/  LDL R20, [R1+0x98] ;  /* 0x0000980001147983 */ /* 0x0005620000100800 */
[----:B------:R-:W-:-:S02]  /*10690*/  IADD3 R7, R7, R9, RZ ;  /* 0x0000000907077210 */ /* 0x000fc40007ffe0ff */
[----:B------:R-:W-:-:S04]  /*106a0*/  LEA R9, P0, R6, c[0x0][0x4a8], 0x2 ;  /* 0x00012a0006097a11 */ /* 0x000fc800078010ff */
[----:B------:R-:W-:Y:S01]  /*106b0*/  LEA.HI.X R7, R6, c[0x0][0x4ac], R7, 0x2, P0 ;  /* 0x00012b0006077a11 */ /* 0x000fe200000f1407 */
[----:B------:R-:W-:Y:S01]  /*106c0*/  SHFL.IDX PT, R4, R9, RZ, 0x1c1f ;  /* 0x001c1fff09047589 */ /* 0x000fe200000e0000 */
[----:B------:R-:W-:-:S03]  /*106d0*/  ULDC UR5, c[0x0][0x4e8] ;  /* 0x00013a0000057ab9 */ /* 0x000fc60000000800 */
[----:B------:R-:W1:Y:S01]  /*106e0*/  SHFL.IDX PT, R5, R7, RZ, 0x1c1f ;  /* 0x001c1fff07057589 */ /* 0x000e6200000e0000 */
[----:B------:R-:W-:-:S03]  /*106f0*/  ULDC UR4, c[0x0][0x388] ;  /* 0x0000e20000047ab9 */ /* 0x000fc60000000800 */
[----:B------:R3:W-:Y:S04]  /*10700*/  SHFL.IDX PT, R6, R9, 0x1, 0x1c1f ;  /* 0x003c1f0009067f89 */ /* 0x0007e800000e0000 */
[----:B------:R-:W4:Y:S01]  /*10710*/  SHFL.IDX PT, R7, R7, 0x1, 0x1c1f ;  /* 0x003c1f0007077f89 */ /* 0x000f2200000e0000 */
[----:B------:R-:W-:-:S06]  /*10720*/  UIMAD UR4, UR5, UR4, URZ ;  /* 0x00000004050472a4 */ /* 0x000fcc000f8e023f */
[----:B------:R-:W-:Y:S02]  /*10730*/  ISETP.GE.OR P2, PT, R0, UR4, P1 ;  /* 0x0000000400007c0c */ /* 0x000fe40008f46670 */
[----:B---3--:R-:W-:-:S05]  /*10740*/  SHF.R.S32.HI R9, RZ, 0x1f, R8 ;  /* 0x0000001fff097819 */ /* 0x008fca0000011408 */
[----:B------:R-:W-:Y:S01]  /*10750*/  IMAD R10, R9, c[0x0][0x428], RZ ;  /* 0x00010a00090a7a24 */ /* 0x000fe200078e02ff */
[----:B------:R-:W-:-:S04]  /*10760*/  IADD3 R9, R0, 0x8, RZ ;  /* 0x0000000800097810 */ /* 0x000fc80007ffe0ff */
[----:B------:R-:W-:Y:S01]  /*10770*/  ISETP.GE.OR P1, PT, R9, UR4, P1 ;  /* 0x0000000409007c0c */ /* 0x000fe20008f26670 */
[C---:B------:R-:W-:Y:S01]  /*10780*/  IMAD R10, R8.reuse, c[0x0][0x42c], R10 ;  /* 0x00010b00080a7a24 */ /* 0x040fe200078e020a */
[----:B-1----:R2:W-:Y:S01]  /*10790*/  @!P2 ST.E [R4.64], R17 ;  /* 0x000000110400a985 */ /* 0x0025e2000c101906 */
[----:B------:R-:W-:-:S05]  /*107a0*/  IMAD.WIDE.U32 R2, R8, c[0x0][0x428], R2 ;  /* 0x00010a0008027a25 */ /* 0x000fca00078e0002 */
[----:B------:R-:W-:-:S05]  /*107b0*/  IADD3 R3, R3, R10, RZ ;  /* 0x0000000a03037210 */ /* 0x000fca0007ffe0ff */
[----:B----4-:R2:W-:Y:S01]  /*107c0*/  @!P1 ST.E [R6.64], R16 ;  /* 0x0000001006009985 */ /* 0x0105e2000c101906 */
[----:B------:R-:W-:Y:S02]  /*107d0*/  ISETP.GE.AND P1, PT, R0, UR4, PT ;  /* 0x0000000400007c0c */ /* 0x000fe4000bf26270 */
[----:B------:R-:W-:-:S04]  /*107e0*/  LEA R11, P0, R2, c[0x0][0x400], 0x2 ;  /* 0x00010000020b7a11 */ /* 0x000fc800078010ff */
[----:B------:R-:W-:Y:S01]  /*107f0*/  LEA.HI.X R10, R2, c[0x0][0x404], R3, 0x2, P0 ;  /* 0x00010100020a7a11 */ /* 0x000fe200000f1403 */
[----:B------:R-:W-:Y:S01]  /*10800*/  BSSY B0, `(.L_x_108) ;  /* 0x0000044000007945 */ /* 0x000fe20003800000 */
[----:B------:R2:W1:Y:S01]  /*10810*/  SHFL.IDX PT, R2, R11, RZ, 0x1c1f ;  /* 0x001c1fff0b027589 */ /* 0x00046200000e0000 */
[----:B------:R-:W-:-:S03]  /*10820*/  ISETP.GE.AND P0, PT, R9, UR4, PT ;  /* 0x0000000409007c0c */ /* 0x000fc6000bf06270 */
[----:B------:R2:W3:Y:S01]  /*10830*/  SHFL.IDX PT, R3, R10, RZ, 0x1c1f ;  /* 0x001c1fff0a037589 */ /* 0x0004e200000e0000 */
[----:B------:R-:W-:Y:S05]  /*10840*/  @P1 BRA `(.L_x_109) ;  /* 0x000003f000001947 */ /* 0x000fea0003800000 */
[----:B-----5:R-:W-:Y:S02]  /*10850*/  ISETP.GE.AND P5, PT, R45, c[0x0][0x3c8], PT ;  /* 0x0000f2002d007a0c */ /* 0x020fe40003fa6270 */
[----:B------:R-:W-:Y:S02]  /*10860*/  ISETP.GE.AND P1, PT, R43, c[0x0][0x3c8], PT ;  /* 0x0000f2002b007a0c */ /* 0x000fe40003f26270 */
[----:B------:R-:W-:Y:S02]  /*10870*/  ISETP.GE.AND P4, PT, R41, c[0x0][0x3c8], PT ;  /* 0x0000f20029007a0c */ /* 0x000fe40003f86270 */
[----:B------:R-:W-:-:S07]  /*10880*/  ISETP.GE.AND P2, PT, R39, c[0x0][0x3c8], PT ;  /* 0x0000f20027007a0c */ /* 0x000fce0003f46270 */
[----:B-123--:R-:W-:Y:S02]  /*10890*/  @!P5 IMAD.WIDE R6, R45, 0x4, R2 ;  /* 0x000000042d06d825 */ /* 0x00efe400078e0202 */
[----:B------:R-:W-:-:S03]  /*108a0*/  @!P1 LEA R4, P3, R43, R2, 0x2 ;  /* 0x000000022b049211 */ /* 0x000fc600078610ff */
[----:B------:R1:W-:Y:S01]  /*108b0*/  @!P5 ST.E.64 [R6.64], R132 ;  /* 0x000000840600d985 */ /* 0x0003e2000c101b06 */
[----:B------:R-:W-:Y:S02]  /*108c0*/  @!P1 LEA.HI.X R5, R43, R3, R44, 0x2, P3 ;  /* 0x000000032b059211 */ /* 0x000fe400018f142c */
[----:B------:R-:W-:-:S03]  /*108d0*/  ISETP.GE.AND P5, PT, R37, c[0x0][0x3c8], PT ;  /* 0x0000f20025007a0c */ /* 0x000fc60003fa6270 */
[----:B------:R2:W-:Y:S01]  /*108e0*/  @!P1 ST.E.64 [R4.64], R128 ;  /* 0x0000008004009985 */ /* 0x0005e2000c101b06 */
[----:B------:R-:W-:Y:S02]  /*108f0*/  ISETP.GE.AND P1, PT, R35, c[0x0][0x3c8], PT ;  /* 0x0000f20023007a0c */ /* 0x000fe40003f26270 */
[----:B-1----:R-:W-:-:S04]  /*10900*/  @!P4 LEA R6, P3, R41, R2, 0x2 ;  /* 0x000000022906c211 */ /* 0x002fc800078610ff */
[----:B------:R-:W-:Y:S02]  /*10910*/  @!P4 LEA.HI.X R7, R41, R3, R42, 0x2, P3 ;  /* 0x000000032907c211 */ /* 0x000fe400018f142a */
[----:B--2---:R-:W-:-:S03]  /*10920*/  @!P2 LEA R4, P3, R39, R2, 0x2 ;  /* 0x000000022704a211 */ /* 0x004fc600078610ff */
        /* <DEDUP_REMOVED lines=28> */
[----:B-1----:R-:W-:-:S04]  /*10af0*/  @!P3 LEA R6, P4, R25, R2, 0x2 ;  /* 0x000000021906b211 */ /* 0x002fc800078810ff */
[-C--:B------:R-:W-:Y:S02]  /*10b00*/  @!P3 LEA.HI.X R7, R25, R3.reuse, R26, 0x2, P4 ;  /* 0x000000031907b211 */ /* 0x080fe400020f141a */
[-C--:B--2---:R-:W-:Y:S02]  /*10b10*/  @!P2 LEA R4, P1, R23, R2.reuse, 0x2 ;  /* 0x000000021704a211 */ /* 0x084fe400078210ff */
[----:B------:R-:W-:Y:S01]  /*10b20*/  ISETP.GE.AND P4, PT, R19, c[0x0][0x3c8], PT ;  /* 0x0000f20013007a0c */ /* 0x000fe20003f86270 */
[----:B------:R1:W-:Y:S01]  /*10b30*/  @!P3 ST.E.64 [R6.64], R92 ;  /* 0x0000005c0600b985 */ /* 0x0003e2000c101b06 */
[----:B------:R-:W-:Y:S02]  /*10b40*/  @!P2 LEA.HI.X R5, R23, R3, R24, 0x2, P1 ;  /* 0x000000031705a211 */ /* 0x000fe400008f1418 */
[----:B------:R-:W-:Y:S02]  /*10b50*/  ISETP.GE.AND P3, PT, R14, c[0x0][0x3c8], PT ;  /* 0x0000f2000e007a0c */ /* 0x000fe40003f66270 */
[----:B------:R-:W-:Y:S01]  /*10b60*/  @!P5 LEA R8, P1, R21, R2, 0x2 ;  /* 0x000000021508d211 */ /* 0x000fe200078210ff */
[----:B------:R2:W-:Y:S01]  /*10b70*/  @!P2 ST.E.64 [R4.64], R88 ;  /* 0x000000580400a985 */ /* 0x0005e2000c101b06 */
[----:B------:R-:W-:-:S02]  /*10b80*/  ISETP.GE.AND P2, PT, R12, c[0x0][0x3c8], PT ;  /* 0x0000f2000c007a0c */ /* 0x000fc40003f46270 */
[----:B------:R-:W-:-:S05]  /*10b90*/  @!P5 LEA.HI.X R9, R21, R3, R22, 0x2, P1 ;  /* 0x000000031509d211 */ /* 0x000fca00008f1416 */
[----:B------:R3:W-:Y:S01]  /*10ba0*/  @!P5 ST.E.64 [R8.64], R84 ;  /* 0x000000540800d985 */ /* 0x0007e2000c101b06 */
[----:B-1----:R-:W-:-:S04]  /*10bb0*/  @!P4 LEA R6, P1, R19, R2, 0x2 ;  /* 0x000000021306c211 */ /* 0x002fc800078210ff */
[----:B------:R-:W-:Y:S02]  /*10bc0*/  @!P4 LEA.HI.X R7, R19, R3, R20, 0x2, P1 ;  /* 0x000000031307c211 */ /* 0x000fe400008f1414 */
[----:B--2---:R-:W-:-:S03]  /*10bd0*/  @!P3 LEA R4, P1, R14, R2, 0x2 ;  /* 0x000000020e04b211 */ /* 0x004fc600078210ff */
[----:B------:R3:W-:Y:S01]  /*10be0*/  @!P4 ST.E.64 [R6.64], R80 ;  /* 0x000000500600c985 */ /* 0x0007e2000c101b06 */
[----:B------:R-:W-:Y:S02]  /*10bf0*/  @!P3 LEA.HI.X R5, R14, R3, R15, 0x2, P1 ;  /* 0x000000030e05b211 */ /* 0x000fe400008f140f */
[----:B------:R-:W-:-:S03]  /*10c00*/  @!P2 LEA R2, P1, R12, R2, 0x2 ;  /* 0x000000020c02a211 */ /* 0x000fc600078210ff */
[----:B------:R3:W-:Y:S01]  /*10c10*/  @!P3 ST.E.64 [R4.64], R76 ;  /* 0x0000004c0400b985 */ /* 0x0007e2000c101b06 */
[----:B------:R-:W-:-:S05]  /*10c20*/  @!P2 LEA.HI.X R3, R12, R3, R13, 0x2, P1 ;  /* 0x000000030c03a211 */ /* 0x000fca00008f140d */
[----:B------:R3:W-:Y:S04]  /*10c30*/  @!P2 ST.E.64 [R2.64], R72 ;  /* 0x000000480200a985 */ /* 0x0007e8000c101b06 */
.L_x_109:
[----:B------:R-:W-:Y:S05]  /*10c40*/  BSYNC B0 ;  /* 0x0000000000007941 */ /* 0x000fea0003800000 */
.L_x_108:
[----:B---3--:R3:W4:Y:S04]  /*10c50*/  SHFL.IDX PT, R3, R10, 0x1, 0x1c1f ;  /* 0x003c1f000a037f89 */ /* 0x00872800000e0000 */
[----:B-1----:R3:W1:Y:S01]  /*10c60*/  SHFL.IDX PT, R2, R11, 0x1, 0x1c1f ;  /* 0x003c1f000b027f89 */ /* 0x00266200000e0000 */
[----:B------:R-:W-:Y:S05]  /*10c70*/  @P0 BRA `(.L_x_110) ;  /* 0x000006d000000947 */ /* 0x000fea0003800000 */
[----:B-----5:R-:W-:Y:S02]  /*10c80*/  ISETP.GE.AND P1, PT, R45, c[0x0][0x3c8], PT ;  /* 0x0000f2002d007a0c */ /* 0x020fe40003f26270 */
[----:B------:R-:W-:Y:S02]  /*10c90*/  ISETP.GE.AND P2, PT, R43, c[0x0][0x3c8], PT ;  /* 0x0000f2002b007a0c */ /* 0x000fe40003f46270 */
[----:B------:R-:W-:Y:S02]  /*10ca0*/  ISETP.GE.AND P3, PT, R41, c[0x0][0x3c8], PT ;  /* 0x0000f20029007a0c */ /* 0x000fe40003f66270 */
[----:B------:R-:W-:-:S07]  /*10cb0*/  ISETP.GE.AND P0, PT, R39, c[0x0][0x3c8], PT ;  /* 0x0000f20027007a0c */ /* 0x000fce0003f06270 */
[----:B-12-4-:R-:W-:Y:S02]  /*10cc0*/  @!P1 IMAD.WIDE R6, R45, 0x4, R2 ;  /* 0x000000042d069825 */ /* 0x016fe400078e0202 */
[----:B------:R-:W-:-:S03]  /*10cd0*/  @!P2 LEA R4, P5, R43, R2, 0x2 ;  /* 0x000000022b04a211 */ /* 0x000fc600078a10ff */
[----:B------:R1:W-:Y:S01]  /*10ce0*/  @!P1 ST.E.64 [R6.64], R134 ;  /* 0x0000008606009985 */ /* 0x0003e2000c101b06 */
[----:B------:R-:W-:Y:S02]  /*10cf0*/  ISETP.GE.AND P1, PT, R37, c[0x0][0x3c8], PT ;  /* 0x0000f20025007a0c */ /* 0x000fe40003f26270 */
[----:B------:R-:W-:-:S05]  /*10d00*/  @!P2 LEA.HI.X R5, R43, R3, R44, 0x2, P5 ;  /* 0x000000032b05a211 */ /* 0x000fca00028f142c */
[----:B------:R2:W-:Y:S01]  /*10d10*/  @!P2 ST.E.64 [R4.64], R130 ;  /* 0x000000820400a985 */ /* 0x0005e2000c101b06 */
[----:B------:R-:W-:Y:S02]  /*10d20*/  ISETP.GE.AND P2, PT, R35, c[0x0][0x3c8], PT ;  /* 0x0000f20023007a0c */ /* 0x000fe40003f46270 */
[----:B-1----:R-:W-:-:S04]  /*10d30*/  @!P3 LEA R6, P4, R41, R2, 0x2 ;  /* 0x000000022906b211 */ /* 0x002fc800078810ff */
[-C--:B------:R-:W-:Y:S02]  /*10d40*/  @!P3 LEA.HI.X R7, R41, R3.reuse, R42, 0x2, P4 ;  /* 0x000000032907b211 */ /* 0x080fe400020f142a */
[----:B------:R-:W-:Y:S02]  /*10d50*/  ISETP.GE.AND P4, PT, R33, c[0x0][0x3c8], PT ;  /* 0x0000f20021007a0c */ /* 0x000fe40003f86270 */
[-C--:B--2---:R-:W-:Y:S01]  /*10d60*/  @!P0 LEA R4, P5, R39, R2.reuse, 0x2 ;  /* 0x0000000227048211 */ /* 0x084fe200078a10ff */
[----:B------:R1:W-:Y:S01]  /*10d70*/  @!P3 ST.E.64 [R6.64], R126 ;  /* 0x0000007e0600b985 */ /* 0x0003e2000c101b06 */
[----:B------:R-:W-:Y:S02]  /*10d80*/  @!P1 LEA R8, P3, R37, R2, 0x2 ;  /* 0x0000000225089211 */ /* 0x000fe400078610ff */
[-C--:B------:R-:W-:Y:S02]  /*10d90*/  @!P0 LEA.HI.X R5, R39, R3.reuse, R40, 0x2, P5 ;  /* 0x0000000327058211 */ /* 0x080fe400028f1428 */
[----:B------:R-:W-:-:S02]  /*10da0*/  @!P1 LEA.HI.X R9, R37, R3, R38, 0x2, P3 ;  /* 0x0000000325099211 */ /* 0x000fc400018f1426 */
[----:B------:R-:W-:Y:S01]  /*10db0*/  ISETP.GE.AND P3, PT, R31, c[0x0][0x3c8], PT ;  /* 0x0000f2001f007a0c */ /* 0x000fe20003f66270 */
[----:B------:R2:W-:Y:S04]  /*10dc0*/  @!P0 ST.E.64 [R4.64], R122 ;  /* 0x0000007a04008985 */ /* 0x0005e8000c101b06 */
[----:B------:R4:W-:Y:S01]  /*10dd0*/  @!P1 ST.E.64 [R8.64], R118 ;  /* 0x0000007608009985 */ /* 0x0009e2000c101b06 */
[----:B------:R-:W-:Y:S02]  /*10de0*/  ISETP.GE.AND P1, PT, R29, c[0x0][0x3c8], PT ;  /* 0x0000f2001d007a0c */ /* 0x000fe40003f26270 */
[----:B-1----:R-:W-:-:S04]  /*10df0*/  @!P2 LEA R6, P0, R35, R2, 0x2 ;  /* 0x000000022306a211 */ /* 0x002fc800078010ff */
[-C--:B------:R-:W-:Y:S02]  /*10e00*/  @!P2 LEA.HI.X R7, R35, R3.reuse, R36, 0x2, P0 ;  /* 0x000000032307a211 */ /* 0x080fe400000f1424 */
[----:B------:R-:W-:Y:S02]  /*10e10*/  ISETP.GE.AND P0, PT, R27, c[0x0][0x3c8], PT ;  /* 0x0000f2001b007a0c */ /* 0x000fe40003f06270 */
[CC--:B--2---:R-:W-:Y:S01]  /*10e20*/  @!P4 LEA R4, P5, R33.reuse, R2.reuse, 0x2 ;  /* 0x000000022104c211 */ /* 0x0c4fe200078a10ff */
[----:B------:R1:W-:Y:S03]  /*10e30*/  @!P2 ST.E.64 [R6.64], R114 ;  /* 0x000000720600a985 */ /* 0x0003e6000c101b06 */
[----:B------:R-:W-:Y:S02]  /*10e40*/  @!P4 LEA.HI.X R5, R33, R3, R34, 0x2, P5 ;  /* 0x000000032105c211 */ /* 0x000fe400028f1422 */
[----:B----4-:R-:W-:-:S03]  /*10e50*/  @!P3 LEA R8, P2, R31, R2, 0x2 ;  /* 0x000000021f08b211 */ /* 0x010fc600078410ff */
[----:B------:R2:W-:Y:S01]  /*10e60*/  @!P4 ST.E.64 [R4.64], R110 ;  /* 0x0000006e0400c985 */ /* 0x0005e2000c101b06 */
[----:B------:R-:W-:Y:S02]  /*10e70*/  ISETP.GE.AND P4, PT, R25, c[0x0][0x3c8], PT ;  /* 0x0000f20019007a0c */ /* 0x000fe40003f86270 */
[----:B------:R-:W-:-:S05]  /*10e80*/  @!P3 LEA.HI.X R9, R31, R3, R32, 0x2, P2 ;  /* 0x000000031f09b211 */ /* 0x000fca00010f1420 */
[----:B------:R-:W-:Y:S01]  /*10e90*/  @!P3 ST.E.64 [R8.64], R106 ;  /* 0x0000006a0800b985 */ /* 0x000fe2000c101b06 */
[----:B------:R-:W-:Y:S02]  /*10ea0*/  ISETP.GE.AND P3, PT, R23, c[0x0][0x3c8], PT ;  /* 0x0000f20017007a0c */ /* 0x000fe40003f66270 */
[----:B-1----:R-:W-:-:S04]  /*10eb0*/  @!P0 LEA R6, P2, R27, R2, 0x2 ;  /* 0x000000021b068211 */ /* 0x002fc800078410ff */
[----:B------:R-:W-:Y:S02]  /*10ec0*/  @!P0 LEA.HI.X R7, R27, R3, R28, 0x2, P2 ;  /* 0x000000031b078211 */ /* 0x000fe400010f141c */
[----:B------:R-:W-:Y:S02]  /*10ed0*/  ISETP.GE.AND P2, PT, R21, c[0x0][0x3c8], PT ;  /* 0x0000f20015007a0c */ /* 0x000fe40003f46270 */
[----:B--2---:R-:W-:-:S04]  /*10ee0*/  @!P1 LEA R4, P5, R29, R2, 0x2 ;  /* 0x000000021d049211 */ /* 0x004fc800078a10ff */
[----:B------:R-:W-:-:S05]  /*10ef0*/  @!P1 LEA.HI.X R5, R29, R3, R30, 0x2, P5 ;  /* 0x000000031d059211 */ /* 0x000fca00028f141e */
[----:B------:R1:W-:Y:S01]  /*10f00*/  @!P1 ST.E.64 [R4.64], R102 ;  /* 0x0000006604009985 */ /* 0x0003e2000c101b06 */
[----:B------:R-:W-:-:S03]  /*10f10*/  ISETP.GE.AND P1, PT, R19, c[0x0][0x3c8], PT ;  /* 0x0000f20013007a0c */ /* 0x000fc60003f26270 */
[----:B------:R2:W-:Y:S01]  /*10f20*/  @!P0 ST.E.64 [R6.64], R98 ;  /* 0x0000006206008985 */ /* 0x0005e2000c101b06 */
[----:B------:R-:W-:Y:S02]  /*10f30*/  ISETP.GE.AND P0, PT, R14, c[0x0][0x3c8], PT ;  /* 0x0000f2000e007a0c */ /* 0x000fe40003f06270 */
[----:B-1----:R-:W-:-:S04]  /*10f40*/  @!P4 LEA R4, P5, R25, R2, 0x2 ;  /* 0x000000021904c211 */ /* 0x002fc800078a10ff */
[----:B------:R-:W-:Y:S02]  /*10f50*/  @!P4 LEA.HI.X R5, R25, R3, R26, 0x2, P5 ;  /* 0x000000031905c211 */ /* 0x000fe400028f141a */
[----:B---3--:R-:W-:-:S03]  /*10f60*/  @!P3 LEA R10, P5, R23, R2, 0x2 ;  /* 0x00000002170ab211 */ /* 0x008fc600078a10ff */
[----:B------:R1:W-:Y:S01]  /*10f70*/  @!P4 ST.E.64 [R4.64], R94 ;  /* 0x0000005e0400c985 */ /* 0x0003e2000c101b06 */
[-C--:B------:R-:W-:Y:S02]  /*10f80*/  @!P2 LEA R8, P4, R21, R2.reuse, 0x2 ;  /* 0x000000021508a211 */ /* 0x080fe400078810ff */
[-C--:B------:R-:W-:Y:S02]  /*10f90*/  @!P3 LEA.HI.X R11, R23, R3.reuse, R24, 0x2, P5 ;  /* 0x00000003170bb211 */ /* 0x080fe400028f1418 */
[----:B--2---:R-:W-:Y:S02]  /*10fa0*/  @!P1 LEA R6, P5, R19, R2, 0x2 ;  /* 0x0000000213069211 */ /* 0x004fe400078a10ff */
[-C--:B------:R-:W-:Y:S01]  /*10fb0*/  @!P2 LEA.HI.X R9, R21, R3.reuse, R22, 0x2, P4 ;  /* 0x000000031509a211 */ /* 0x080fe200020f1416 */
[----:B------:R2:W-:Y:S01]  /*10fc0*/  @!P3 ST.E.64 [R10.64], R90 ;  /* 0x0000005a0a00b985 */ /* 0x0005e2000c101b06 */
[----:B------:R-:W-:-:S03]  /*10fd0*/  @!P1 LEA.HI.X R7, R19, R3, R20, 0x2, P5 ;  /* 0x0000000313079211 */ /* 0x000fc600028f1414 */
[----:B------:R2:W-:Y:S04]  /*10fe0*/  @!P2 ST.E.64 [R8.64], R86 ;  /* 0x000000560800a985 */ /* 0x0005e8000c101b06 */
[----:B------:R2:W-:Y:S01]  /*10ff0*/  @!P1 ST.E.64 [R6.64], R82 ;  /* 0x0000005206009985 */ /* 0x0005e2000c101b06 */
[----:B-1----:R-:W-:-:S04]  /*11000*/  @!P0 LEA R4, P4, R14, R2, 0x2 ;  /* 0x000000020e048211 */ /* 0x002fc800078810ff */
[----:B------:R-:W-:-:S05]  /*11010*/  @!P0 LEA.HI.X R5, R14, R3, R15, 0x2, P4 ;  /* 0x000000030e058211 */ /* 0x000fca00020f140f */
[----:B------:R2:W-:Y:S01]  /*11020*/  @!P0 ST.E.64 [R4.64], R78 ;  /* 0x0000004e04008985 */ /* 0x0005e2000c101b06 */
[----:B------:R-:W-:-:S13]  /*11030*/  ISETP.GE.AND P0, PT, R12, c[0x0][0x3c8], PT ;  /* 0x0000f2000c007a0c */ /* 0x000fda0003f06270 */
[----:B------:R-:W-:Y:S05]  /*11040*/  @P0 BRA `(.L_x_110) ;  /* 0x0000030000000947 */ /* 0x000fea0003800000 */
[----:B------:R-:W-:-:S04]  /*11050*/  LEA R2, P0, R12, R2, 0x2 ;  /* 0x000000020c027211 */ /* 0x000fc800078010ff */
[----:B------:R-:W-:-:S05]  /*11060*/  LEA.HI.X R3, R12, R3, R13, 0x2, P0 ;  /* 0x000000030c037211 */ /* 0x000fca00000f140d */
[----:B------:R1:W-:Y:S01]  /*11070*/  ST.E.64 [R2.64], R74 ;  /* 0x0000004a02007985 */ /* 0x0003e2000c101b06 */
[----:B------:R-:W-:Y:S05]  /*11080*/  BRA `(.L_x_110) ;  /* 0x000002c000007947 */ /* 0x000fea0003800000 */
.L_x_106:
[----:B------:R-:W2:Y:S02]  /*11090*/  S2R R4, SR_TID.X ;  /* 0x0000000000047919 */ /* 0x000ea40000002100 */
[----:B--2---:R-:W-:-:S13]  /*110a0*/  ISETP.GT.AND P0, PT, R4, 0x7f, PT ;  /* 0x0000007f0400780c */ /* 0x004fda0003f04270 */
[----:B------:R-:W-:Y:S05]  /*110b0*/  @P0 BRA `(.L_x_110) ;  /* 0x0000029000000947 */ /* 0x000fea0003800000 */
[----:B------:R-:W2:Y:S01]  /*110c0*/  LDL.LU R3, [R1+0x4c] ;  /* 0x00004c0001037983 */ /* 0x000ea20000300800 */
[----:B------:R-:W-:-:S05]  /*110d0*/  MOV R2, c[0x0][0x4e8] ;  /* 0x00013a0000027a02 */ /* 0x000fca0000000f00 */
[----:B------:R-:W-:Y:S01]  /*110e0*/  IMAD R0, R2, c[0x0][0x388], RZ ;  /* 0x0000e20002007a24 */ /* 0x000fe200078e02ff */
[----:B--2---:R-:W-:-:S04]  /*110f0*/  IADD3 R6, R3, R4, RZ ;  /* 0x0000000403067210 */ /* 0x004fc80007ffe0ff */
[----:B------:R-:W-:-:S13]  /*11100*/  ISETP.GE.AND P0, PT, R6, R0, PT ;  /* 0x000000000600720c */ /* 0x000fda0003f06270 */
[----:B------:R-:W-:Y:S05]  /*11110*/  @P0 BRA `(.L_x_110) ;  /* 0x0000023000000947 */ /* 0x000fea0003800000 */
[----:B------:R-:W2:Y:S04]  /*11120*/  LDL.LU R3, [R1+0x44] ;  /* 0x0000440001037983 */ /* 0x000ea80000300800 */
[----:B------:R-:W3:Y:S04]  /*11130*/  LDL.LU R9, [R1+0x40] ;  /* 0x0000400001097983 */ /* 0x000ee80000300800 */
[----:B------:R-:W4:Y:S01]  /*11140*/  LDL.LU R8, [R1+0x48] ;  /* 0x0000480001087983 */ /* 0x000f220000300800 */
[----:B------:R-:W-:-:S13]  /*11150*/  ISETP.NE.AND P0, PT, R2, 0x1, PT ;  /* 0x000000010200780c */ /* 0x000fda0003f05270 */
[----:B------:R-:W-:Y:S01]  /*11160*/  @P0 IMAD.HI.U32 R7, R6, c[0x0][0x4ec], RZ ;  /* 0x00013b0006070a27 */ /* 0x000fe200078e00ff */
[----:B--2---:R-:W-:Y:S02]  /*11170*/  SHF.R.S32.HI R0, RZ, 0x1f, R3 ;  /* 0x0000001fff007819 */ /* 0x004fe40000011403 */
[----:B---3--:R-:W-:-:S03]  /*11180*/  SHF.R.S32.HI R5, RZ, 0x1f, R9 ;  /* 0x0000001fff057819 */ /* 0x008fc60000011409 */
[----:B------:R-:W-:-:S04]  /*11190*/  IMAD R0, R0, c[0x0][0x4d0], RZ ;  /* 0x0001340000007a24 */ /* 0x000fc800078e02ff */
[C---:B------:R-:W-:Y:S01]  /*111a0*/  IMAD R4, R3.reuse, c[0x0][0x4d4], R0 ;  /* 0x0001350003047a24 */ /* 0x040fe200078e0200 */
[----:B------:R-:W-:Y:S01]  /*111b0*/  MOV R0, R6 ;  /* 0x0000000600007202 */ /* 0x000fe20000000f00 */
[----:B------:R-:W-:Y:S01]  /*111c0*/  IMAD.WIDE.U32 R2, R3, c[0x0][0x4d0], RZ ;  /* 0x0001340003027a25 */ /* 0x000fe200078e00ff */
[----:B------:R-:W-:-:S03]  /*111d0*/  @P0 SHF.R.U32.HI R0, RZ, c[0x0][0x4f0], R7 ;  /* 0x00013c00ff000a19 */ /* 0x000fc60000011607 */
[----:B------:R-:W-:Y:S01]  /*111e0*/  IMAD R5, R5, c[0x0][0x4d8], RZ ;  /* 0x0001360005057a24 */ /* 0x000fe200078e02ff */
[----:B------:R-:W-:Y:S02]  /*111f0*/  IADD3 R3, R3, R4, RZ ;  /* 0x0000000403037210 */ /* 0x000fe40007ffe0ff */
[----:B----4-:R-:W-:Y:S01]  /*11200*/  SHF.R.S32.HI R4, RZ, 0x1f, R8 ;  /* 0x0000001fff047819 */ /* 0x010fe20000011408 */
[C---:B------:R-:W-:Y:S01]  /*11210*/  IMAD R7, R9.reuse, c[0x0][0x4dc], R5 ;  /* 0x0001370009077a24 */ /* 0x040fe200078e0205 */
[----:B------:R-:W-:Y:S01]  /*11220*/  IADD3 R5, -R0, RZ, RZ ;  /* 0x000000ff00057210 */ /* 0x000fe20007ffe1ff */
[----:B------:R-:W-:-:S05]  /*11230*/  IMAD.WIDE.U32 R2, R9, c[0x0][0x4d8], R2 ;  /* 0x0001360009027a25 */ /* 0x000fca00078e0002 */
[----:B------:R-:W-:Y:S01]  /*11240*/  IADD3 R3, R3, R7, RZ ;  /* 0x0000000703037210 */ /* 0x000fe20007ffe0ff */
[----:B------:R-:W-:Y:S02]  /*11250*/  IMAD R7, R4, c[0x0][0x4e0], RZ ;  /* 0x0001380004077a24 */ /* 0x000fe400078e02ff */
[----:B------:R-:W-:Y:S02]  /*11260*/  IMAD R4, R5, c[0x0][0x4e8], R6 ;  /* 0x00013a0005047a24 */ /* 0x000fe400078e0206 */
[----:B------:R-:W-:-:S03]  /*11270*/  IMAD.WIDE.U32 R2, R8, c[0x0][0x4e0], R2 ;  /* 0x0001380008027a25 */ /* 0x000fc600078e0002 */
[----:B------:R-:W-:Y:S01]  /*11280*/  SHF.R.S32.HI R5, RZ, 0x1f, R4 ;  /* 0x0000001fff057819 */ /* 0x000fe20000011404 */
[----:B------:R-:W-:Y:S01]  /*11290*/  IMAD R6, R8, c[0x0][0x4e4], R7 ;  /* 0x0001390008067a24 */ /* 0x000fe200078e0207 */
[----:B------:R-:W-:Y:S02]  /*112a0*/  SHF.R.S32.HI R7, RZ, 0x1f, R0 ;  /* 0x0000001fff077819 */ /* 0x000fe40000011400 */
[----:B------:R-:W-:Y:S01]  /*112b0*/  IADD3 R2, P0, R0, R2, RZ ;  /* 0x0000000200027210 */ /* 0x000fe20007f1e0ff */
[----:B------:R-:W-:-:S03]  /*112c0*/  IMAD R0, R5, c[0x0][0x4c8], RZ ;  /* 0x0001320005007a24 */ /* 0x000fc600078e02ff */
[----:B------:R-:W-:Y:S01]  /*112d0*/  IADD3.X R3, R7, R3, R6, P0, !PT ;  /* 0x0000000307037210 */ /* 0x000fe200007fe406 */
[----:B------:R-:W-:-:S04]  /*112e0*/  IMAD R0, R4, c[0x0][0x4cc], R0 ;  /* 0x0001330004007a24 */ /* 0x000fc800078e0200 */
[----:B------:R-:W-:-:S05]  /*112f0*/  IMAD.WIDE.U32 R2, R4, c[0x0][0x4c8], R2 ;  /* 0x0001320004027a25 */ /* 0x000fca00078e0002 */
[----:B------:R-:W-:Y:S02]  /*11300*/  IADD3 R0, R3, R0, RZ ;  /* 0x0000000003007210 */ /* 0x000fe40007ffe0ff */
[----:B------:R-:W-:-:S04]  /*11310*/  LEA R4, P0, R2, c[0x0][0x4a8], 0x2 ;  /* 0x00012a0002047a11 */ /* 0x000fc800078010ff */
[----:B------:R-:W-:Y:S02]  /*11320*/  LEA.HI.X R5, R2, c[0x0][0x4ac], R0, 0x2, P0 ;  /* 0x00012b0002057a11 */ /* 0x000fe400000f1400 */
[----:B------:R-:W-:-:S05]  /*11330*/  MOV R0, 0xff800000 ;  /* 0xff80000000007802 */ /* 0x000fca0000000f00 */
[----:B------:R2:W-:Y:S02]  /*11340*/  STG.E [R4.64], R0 ;  /* 0x0000000004007986 */ /* 0x0005e4000c101906 */
.L_x_110:
[----:B------:R-:W-:Y:S05]  /*11350*/  BSYNC B1 ;  /* 0x0000000000017941 */ /* 0x000fea0003800000 */
.L_x_105:
[----:B--2---:R-:W2:Y:S02]  /*11360*/  LDL R0, [R1+0xd0] ;  /* 0x0000d00001007983 */ /* 0x004ea40000100800 */
[----:B--2---:R-:W-:-:S13]  /*11370*/  ISETP.NE.AND P0, PT, R0, RZ, PT ;  /* 0x000000ff0000720c */ /* 0x004fda0003f05270 */
[----:B------:R-:W-:Y:S01]  /*11380*/  @P0 WARPSYNC 0xffffffff ;  /* 0xffffffff00000948 */ /* 0x000fe20003800000 */
[----:B------:R-:W-:Y:S06]  /*11390*/  @P0 BAR.SYNC.DEFER_BLOCKING 0x5, 0x100 ;  /* 0x0144000000000b1d */ /* 0x000fec0000010000 */
[----:B------:R-:W2:Y:S04]  /*113a0*/  @P0 LDS R0, [0x10100] ;  /* 0x01010000ff000984 */ /* 0x000ea80000000800 */
[----:B--2---:R2:W-:Y:S04]  /*113b0*/  @P0 STL [R1+0x50], R0 ;  /* 0x0000500001000387 */ /* 0x0045e80000100800 */
[----:B------:R-:W-:Y:S06]  /*113c0*/  @P0 BAR.ARV 0x4, 0x100 ;  /* 0x0104000000000b1d */ /* 0x000fec0000002000 */
[----:B------:R-:W-:Y:S05]  /*113d0*/  @P0 BRA `(.L_x_111) ;  /* 0x0000007000000947 */ /* 0x000fea0003800000 */
[----:B------:R-:W-:Y:S05]  /*113e0*/  BRA.DIV ~URZ, `(.L_x_112) ;  /* 0x00002d727f007947 */ /* 0x000fea000b800000 */
[----:B--2---:R2:W3:Y:S02]  /*113f0*/  SHFL.IDX PT, R0, R18, RZ, 0x1f ;  /* 0x00001fff12007589 */ /* 0x0044e400000e0000 */
.L_x_131:
[----:B------:R-:W-:Y:S01]  /*11400*/  WARPSYNC 0xffffffff ;  /* 0xffffffff00007948 */ /* 0x000fe20003800000 */
[----:B------:R-:W-:Y:S06]  /*11410*/  BAR.SYNC.DEFER_BLOCKING 0x4, 0x100 ;  /* 0x0104000000007b1d */ /* 0x000fec0000010000 */
[----:B---3--:R3:W-:Y:S04]  /*11420*/  STL [R1+0x50], R0 ;  /* 0x0000500001007387 */ /* 0x0087e80000100800 */
[----:B------:R3:W-:Y:S04]  /*11430*/  @!P6 STS [0x10100], R18 ;  /* 0x01010012ff00e388 */ /* 0x0007e80000000800 */
[----:B------:R-:W-:Y:S06]  /*11440*/  BAR.ARV 0x5, 0x100 ;  /* 0x0144000000007b1d */ /* 0x000fec0000002000 */
.L_x_111:
[----:B--23--:R-:W2:Y:S02]  /*11450*/  LDL R0, [R1+0x50] ;  /* 0x0000500001007983 */ /* 0x00cea40000100800 */
[----:B--2---:R-:W-:-:S13]  /*11460*/  ISETP.GE.AND P0, PT, R0, c[0x0][0x538], PT ;  /* 0x00014e0000007a0c */ /* 0x004fda0003f06270 */
[----:B-1--45:R-:W-:Y:S01]  /*11470*/  @P0 CALL.REL.NOINC `(.L_x_113) ;  /* 0x0000001000000944 */ /* 0x032fe20003c00000 */
[----:B------:R-:W-:Y:S05]  /*11480*/  BRA `(.L_x_114) ;  /* 0xfffef59000007947 */ /* 0x000fea000383ffff */
.L_x_113:
[----:B------:R-:W-:Y:S05]  /*11490*/  EXIT ;  /* 0x000000000000794d */ /* 0x000fea0003800000 */
.L_x_77:
[----:B------:R-:W-:Y:S01]  /*114a0*/  IMAD.MOV.U32 R36, RZ, RZ, R0 ;  /* 0x000000ffff247224 */ /* 0x000fe200078e0000 */
[----:B------:R-:W-:Y:S01]  /*114b0*/  MOV R52, RZ ;  /* 0x000000ff00347202 */ /* 0x000fe20000000f00 */
[----:B------:R-:W-:Y:S01]  /*114c0*/  IMAD.MOV.U32 R3, RZ, RZ, 0x181f ;  /* 0x0000181fff037424 */ /* 0x000fe200078e00ff */
[----:B------:R-:W-:Y:S02]  /*114d0*/  MOV R2, 0x114f0 ;  /* 0x000114f000027802 */ /* 0x000fe40000000f00 */
[----:B------:R-:W-:Y:S05]  /*114e0*/  CALL.REL.NOINC `($__internal_1_$__cuda_sm70_shflsync_idx_p) ;  /* 0x00002d4000007944 */ /* 0x000fea0003c00000 */
[----:B------:R-:W-:Y:S01]  /*114f0*/  MOV R5, R52 ;  /* 0x0000003400057202 */ /* 0x000fe20000000f00 */
[----:B------:R-:W-:Y:S05]  /*11500*/  BRA `(.L_x_115) ;  /* 0xffff268000007947 */ /* 0x000fea000383ffff */
.L_x_78:
[----:B------:R-:W-:Y:S01]  /*11510*/  IMAD.MOV.U32 R36, RZ, RZ, R4 ;  /* 0x000000ffff247224 */ /* 0x000fe200078e0004 */
[----:B------:R-:W-:Y:S01]  /*11520*/  MOV R52, RZ ;  /* 0x000000ff00347202 */ /* 0x000fe20000000f00 */
[----:B------:R-:W-:Y:S01]  /*11530*/  IMAD.MOV.U32 R3, RZ, RZ, 0x181f ;  /* 0x0000181fff037424 */ /* 0x000fe200078e00ff */
[----:B------:R-:W-:Y:S02]  /*11540*/  MOV R2, 0x11560 ;  /* 0x0001156000027802 */ /* 0x000fe40000000f00 */
[----:B-12---:R-:W-:Y:S05]  /*11550*/  CALL.REL.NOINC `($__internal_1_$__cuda_sm70_shflsync_idx_p) ;  /* 0x00002cd000007944 */ /* 0x006fea0003c00000 */
[----:B------:R-:W-:Y:S01]  /*11560*/  ISETP.GE.AND P2, PT, R241, c[0x0][0x1d4], PT ;  /* 0x00007500f1007a0c */ /* 0x000fe20003f46270 */
[----:B------:R-:W-:Y:S01]  /*11570*/  IMAD.MOV.U32 R36, RZ, RZ, R0 ;  /* 0x000000ffff247224 */ /* 0x000fe200078e0000 */
[----:B------:R-:W-:Y:S02]  /*11580*/  IADD3 R2, P0, R52, R158, RZ ;  /* 0x0000009e34027210 */ /* 0x000fe40007f1e0ff */
[----:B------:R-:W-:-:S03]  /*11590*/  SEL R6, RZ, 0x10, P2 ;  /* 0x00000010ff067807 */ /* 0x000fc60001000000 */
[----:B------:R-:W-:Y:S01]  /*115a0*/  IMAD.X R3, R5, 0x1, R68, P0 ;  /* 0x0000000105037824 */ /* 0x000fe200000e0644 */
[----:B------:R-:W-:-:S05]  /*115b0*/  ISETP.GE.AND P0, PT, R242, c[0x0][0x1d4], PT ;  /* 0x00007500f2007a0c */ /* 0x000fca0003f06270 */
[----:B------:R-:W-:Y:S01]  /*115c0*/  @!PT LDS RZ, [RZ] ;  /* 0x00000000fffff984 */ /* 0x000fe20000000800 */
[----:B------:R-:W-:Y:S01]  /*115d0*/  @!PT LDS RZ, [RZ] ;  /* 0x00000000fffff984 */ /* 0x000fe20000000800 */
[----:B------:R-:W-:Y:S01]  /*115e0*/  @!PT LDS RZ, [RZ] ;  /* 0x00000000fffff984 */ /* 0x000fe20000000800 */
[----:B------:R1:W-:Y:S02]  /*115f0*/  LDGSTS.E.BYPASS.LTC128B.128 [R227+0x8100], [R2.64], !P2 ;  /* 0x0810000002e37fae */ /* 0x0003e4000d101d46 */
[----:B-1----:R-:W-:Y:S01]  /*11600*/  IADD3 R2, P5, R52, R159, RZ ;  /* 0x0000009f34027210 */ /* 0x002fe20007fbe0ff */
[----:B------:R-:W-:-:S04]  /*11610*/  IMAD.MOV.U32 R52, RZ, RZ, 0x1 ;  /* 0x00000001ff347424 */ /* 0x000fc800078e00ff */
[----:B------:R-:W-:Y:S01]  /*11620*/  IMAD.X R3, R5, 0x1, R69, P5 ;  /* 0x0000000105037824 */ /* 0x000fe200028e0645 */
[----:B------:R-:W-:-:S04]  /*11630*/  SEL R5, RZ, 0x10, P0 ;  /* 0x00000010ff057807 */ /* 0x000fc80000000000 */
[----:B------:R1:W-:Y:S02]  /*11640*/  LDGSTS.E.BYPASS.LTC128B.128 [R227+0xc100], [R2.64], !P0 ;  /* 0x0c10000002e37fae */ /* 0x0003e4000c101d46 */
[----:B-1----:R-:W-:Y:S01]  /*11650*/  IMAD.MOV.U32 R3, RZ, RZ, 0x181f ;  /* 0x0000181fff037424 */ /* 0x002fe200078e00ff */
[----:B------:R-:W-:Y:S02]  /*11660*/  MOV R2, 0x11680 ;  /* 0x0001168000027802 */ /* 0x000fe40000000f00 */
[----:B------:R-:W-:Y:S05]  /*11670*/  CALL.REL.NOINC `($__internal_1_$__cuda_sm70_shflsync_idx_p) ;  /* 0x00002bb000007944 */ /* 0x000fea0003c00000 */
[----:B------:R-:W-:Y:S01]  /*11680*/  IMAD.MOV.U32 R7, RZ, RZ, R52 ;  /* 0x000000ffff077224 */ /* 0x000fe200078e0034 */
[----:B------:R-:W-:Y:S01]  /*11690*/  MOV R52, 0x1 ;  /* 0x0000000100347802 */ /* 0x000fe20000000f00 */
[----:B------:R-:W-:Y:S01]  /*116a0*/  IMAD.MOV.U32 R36, RZ, RZ, R4 ;  /* 0x000000ffff247224 */ /* 0x000fe200078e0004 */
[----:B------:R-:W-:Y:S02]  /*116b0*/  MOV R3, 0x181f ;  /* 0x0000181f00037802 */ /* 0x000fe40000000f00 */
[----:B------:R-:W-:Y:S02]  /*116c0*/  MOV R2, 0x116e0 ;  /* 0x000116e000027802 */ /* 0x000fe40000000f00 */
[----:B------:R-:W-:Y:S05]  /*116d0*/  CALL.REL.NOINC `($__internal_1_$__cuda_sm70_shflsync_idx_p) ;  /* 0x00002b5000007944 */ /* 0x000fea0003c00000 */
[----:B------:R-:W-:Y:S01]  /*116e0*/  IADD3 R8, -R6, 0x10, RZ ;  /* 0x0000001006087810 */ /* 0x000fe20007ffe1ff */
[----:B------:R-:W-:Y:S01]  /*116f0*/  IMAD.MOV.U32 R36, RZ, RZ, R0 ;  /* 0x000000ffff247224 */ /* 0x000fe200078e0000 */
[----:B------:R-:W-:-:S02]  /*11700*/  IADD3 R2, -R5, 0x10, RZ ;  /* 0x0000001005027810 */ /* 0x000fc40007ffe1ff */
[----:B------:R-:W-:Y:S02]  /*11710*/  LOP3.LUT R8, R8, 0xf, RZ, 0xc0, !PT ;  /* 0x0000000f08087812 */ /* 0x000fe400078ec0ff */
[----:B------:R-:W-:Y:S02]  /*11720*/  ISETP.NE.U32.AND P6, PT, R6, RZ, PT ;  /* 0x000000ff0600720c */ /* 0x000fe40003fc5070 */
[----:B------:R-:W-:Y:S02]  /*11730*/  IADD3 R8, P2, P0, R8, R52, R158 ;  /* 0x0000003408087210 */ /* 0x000fe4000785e09e */
[----:B------:R-:W-:Y:S02]  /*11740*/  ISETP.NE.U32.AND P5, PT, R5, RZ, PT ;  /* 0x000000ff0500720c */ /* 0x000fe40003fa5070 */
[----:B------:R-:W-:Y:S02]  /*11750*/  LOP3.LUT R2, R2, 0xf, RZ, 0xc0, !PT ;  /* 0x0000000f02027812 */ /* 0x000fe400078ec0ff */
[----:B------:R-:W-:-:S02]  /*11760*/  IADD3.X R9, RZ, R7, R68, P2, P0 ;  /* 0x00000007ff097210 */ /* 0x000fc400017e0444 */
[----:B------:R-:W-:Y:S01]  /*11770*/  IADD3 R2, P2, P0, R2, R52, R159 ;  /* 0x0000003402027210 */ /* 0x000fe2000785e09f */
[----:B------:R-:W-:Y:S02]  /*11780*/  IMAD.MOV.U32 R52, RZ, RZ, 0x2 ;  /* 0x00000002ff347424 */ /* 0x000fe400078e00ff */
[----:B------:R-:W-:Y:S01]  /*11790*/  @!PT LDS RZ, [RZ] ;  /* 0x00000000fffff984 */ /* 0x000fe20000000800 */
[----:B------:R-:W-:Y:S01]  /*117a0*/  @!PT LDS RZ, [RZ] ;  /* 0x00000000fffff984 */ /* 0x000fe20000000800 */
[----:B------:R-:W-:Y:S01]  /*117b0*/  @!PT LDS RZ, [RZ] ;  /* 0x00000000fffff984 */ /* 0x000fe20000000800 */
[----:B------:R1:W-:Y:S01]  /*117c0*/  LDGSTS.E.BYPASS.LTC128B.128.ZFILL [R227+0x9100], [R8.64], P6 ;  /* 0x0910000008e37fae */ /* 0x0003e2000b141d46 */
[----:B------:R-:W-:-:S05]  /*117d0*/  IADD3.X R3, RZ, R7, R69, P2, P0 ;  /* 0x00000007ff037210 */ /* 0x000fca00017e0445 */
[----:B------:R2:W-:Y:S02]  /*117e0*/  LDGSTS.E.BYPASS.LTC128B.128.ZFILL [R227+0xd100], [R2.64], P5 ;  /* 0x0d10000002e37fae */ /* 0x0005e4000a941d46 */
[----:B--2---:R-:W-:Y:S01]  /*117f0*/  IMAD.MOV.U32 R3, RZ, RZ, 0x181f ;  /* 0x0000181fff037424 */ /* 0x004fe200078e00ff */
[----:B------:R-:W-:Y:S02]  /*11800*/  MOV R2, 0x11820 ;  /* 0x0001182000027802 */ /* 0x000fe40000000f00 */
[----:B-1----:R-:W-:Y:S05]  /*11810*/  CALL.REL.NOINC `($__internal_1_$__cuda_sm70_shflsync_idx_p) ;  /* 0x00002a1000007944 */ /* 0x002fea0003c00000 */
        /* <DEDUP_REMOVED lines=32> */
[----:B------:R-:W-:Y:S01]  /*11a20*/  MOV R4, R52 ;  /* 0x0000003400047202 */ /* 0x000fe20000000f00 */
[----:B------:R-:W-:Y:S05]  /*11a30*/  BRA `(.L_x_116) ;  /* 0xffff233000007947 */ /* 0x000fea000383ffff */
.L_x_79:
[----:B------:R-:W-:Y:S01]  /*11a40*/  IMAD.MOV.U32 R36, RZ, RZ, R4 ;  /* 0x000000ffff247224 */ /* 0x000fe200078e0004 */
[----:B------:R-:W-:Y:S01]  /*11a50*/  MOV R52, RZ ;  /* 0x000000ff00347202 */ /* 0x000fe20000000f00 */
[----:B------:R-:W-:Y:S01]  /*11a60*/  IMAD.MOV.U32 R3, RZ, RZ, 0x1c1f ;  /* 0x00001c1fff037424 */ /* 0x000fe200078e00ff */
[----:B------:R-:W-:-:S02]  /*11a70*/  MOV R2, 0x11a90 ;  /* 0x00011a9000027802 */ /* 0x000fc40000000f00 */
[----:B------:R-:W-:Y:S05]  /*11a80*/  CALL.REL.NOINC `($__internal_1_$__cuda_sm70_shflsync_idx_p) ;  /* 0x000027a000007944 */ /* 0x000fea0003c00000 */
[----:B------:R-:W-:Y:S05]  /*11a90*/  BRA `(.L_x_117) ;  /* 0xffff24d000007947 */ /* 0x000fea000383ffff */
.L_x_80:
[----:B------:R-:W-:Y:S01]  /*11aa0*/  IMAD.MOV.U32 R36, RZ, RZ, R4 ;  /* 0x000000ffff247224 */ /* 0x000fe200078e0004 */
[----:B------:R-:W-:Y:S01]  /*11ab0*/  MOV R52, 0x1 ;  /* 0x0000000100347802 */ /* 0x000fe20000000f00 */
[----:B------:R-:W-:Y:S01]  /*11ac0*/  IMAD.MOV.U32 R3, RZ, RZ, 0x1c1f ;  /* 0x00001c1fff037424 */ /* 0x000fe200078e00ff */
[----:B------:R-:W-:-:S02]  /*11ad0*/  MOV R2, 0x11af0 ;  /* 0x00011af000027802 */ /* 0x000fc40000000f00 */
[----:B-1----:R-:W-:Y:S05]  /*11ae0*/  CALL.REL.NOINC `($__internal_1_$__cuda_sm70_shflsync_idx_p) ;  /* 0x0000274000007944 */ /* 0x002fea0003c00000 */
[----:B------:R-:W-:Y:S01]  /*11af0*/  IMAD.IADD R5, R5, 0x1, R52 ;  /* 0x0000000105057824 */ /* 0x000fe200078e0234 */
[----:B------:R-:W-:-:S04]  /*11b00*/  FMNMX.FTZ R0, R7, R9, !PT ;  /* 0x0000000907007209 */ /* 0x000fc80007810000 */
[----:B------:R-:W-:Y:S02]  /*11b10*/  IMNMX R6, R6, R5, PT ;  /* 0x0000000506067217 */ /* 0x000fe40003800200 */
[----:B------:R-:W-:Y:S02]  /*11b20*/  FMNMX.FTZ R0, R11, R0, !PT ;  /* 0x000000000b007209 */ /* 0x000fe40007810000 */
[C---:B------:R-:W-:Y:S02]  /*11b30*/  ISETP.GT.AND P5, PT, R6.reuse, RZ, PT ;  /* 0x000000ff0600720c */ /* 0x040fe40003fa4270 */
[C---:B------:R-:W-:Y:S02]  /*11b40*/  ISETP.GT.AND P2, PT, R6.reuse, 0x1, PT ;  /* 0x000000010600780c */ /* 0x040fe40003f44270 */
[----:B------:R-:W-:Y:S02]  /*11b50*/  ISETP.GT.AND P0, PT, R6, 0x8, PT ;  /* 0x000000080600780c */ /* 0x000fe40003f04270 */
[----:B------:R-:W-:-:S02]  /*11b60*/  FSEL R5, R129, -INF , P5 ;  /* 0xff80000081057808 */ /* 0x000fc40002800000 */
[----:B------:R-:W-:Y:S02]  /*11b70*/  FSEL R8, R128, -INF , P2 ;  /* 0xff80000080087808 */ /* 0x000fe40001000000 */
[----:B------:R-:W-:Y:S02]  /*11b80*/  ISETP.GT.AND P2, PT, R6, 0x9, PT ;  /* 0x000000090600780c */ /* 0x000fe40003f44270 */
[----:B------:R-:W-:Y:S02]  /*11b90*/  FSEL R10, R126, -INF , P0 ;  /* 0xff8000007e0a7808 */ /* 0x000fe40000000000 */
[----:B------:R-:W-:Y:S02]  /*11ba0*/  FMNMX.FTZ R2, R5, R8, !PT ;  /* 0x0000000805027209 */ /* 0x000fe40007810000 */
[----:B------:R-:W-:Y:S02]  /*11bb0*/  FMNMX.FTZ R68, R13, R0, !PT ;  /* 0x000000000d447209 */ /* 0x000fe40007810000 */
[----:B------:R-:W-:-:S02]  /*11bc0*/  ISETP.GT.AND P0, PT, R6, 0x10, PT ;  /* 0x000000100600780c */ /* 0x000fc40003f04270 */
[----:B------:R-:W-:Y:S02]  /*11bd0*/  FSEL R15, R127, -INF , P2 ;  /* 0xff8000007f0f7808 */ /* 0x000fe40001000000 */
[----:B------:R-:W-:Y:S02]  /*11be0*/  FMNMX.FTZ R0, R10, R2, !PT ;  /* 0x000000020a007209 */ /* 0x000fe40007810000 */
[----:B------:R-:W-:Y:S02]  /*11bf0*/  FMNMX.FTZ R68, R16, R68, !PT ;  /* 0x0000004410447209 */ /* 0x000fe40007810000 */
[----:B------:R-:W-:Y:S02]  /*11c00*/  ISETP.GT.AND P2, PT, R6, 0x11, PT ;  /* 0x000000110600780c */ /* 0x000fe40003f44270 */
[----:B------:R-:W-:Y:S02]  /*11c10*/  FSEL R14, R94, -INF , P0 ;  /* 0xff8000005e0e7808 */ /* 0x000fe40000000000 */
[----:B------:R-:W-:-:S02]  /*11c20*/  FMNMX.FTZ R0, R15, R0, !PT ;  /* 0x000000000f007209 */ /* 0x000fc40007810000 */
[----:B------:R-:W-:Y:S02]  /*11c30*/  FMNMX.FTZ R68, R17, R68, !PT ;  /* 0x0000004411447209 */ /* 0x000fe40007810000 */
[----:B------:R-:W-:Y:S02]  /*11c40*/  ISETP.GT.AND P0, PT, R6, 0x18, PT ;  /* 0x000000180600780c */ /* 0x000fe40003f04270 */
[----:B------:R-:W-:Y:S02]  /*11c50*/  FSEL R19, R93, -INF , P2 ;  /* 0xff8000005d137808 */ /* 0x000fe40001000000 */
[----:B------:R-:W-:Y:S01]  /*11c60*/  FMNMX.FTZ R12, R14, R0, !PT ;  /* 0x000000000e0c7209 */ /* 0x000fe20007810000 */
[----:B------:R-:W-:Y:S01]  /*11c70*/  IMAD.MOV.U32 R0, RZ, RZ, 0x2 ;  /* 0x00000002ff007424 */ /* 0x000fe200078e00ff */
        /* <DEDUP_REMOVED lines=101> */
[----:B------:R-:W-:Y:S02]  /*122d0*/  FSEL R171, R26, -INF , P2 ;  /* 0xff8000001aab7808 */ /* 0x000fe40001000000 */
[----:B------:R-:W-:Y:S01]  /*122e0*/  FMNMX.FTZ R12, R166, R12, !PT ;  /* 0x0000000ca60c7209 */ /* 0x000fe20007810000 */
[----:B------:R-:W-:Y:S01]  /*122f0*/  IMAD.MOV.U32 R4, RZ, RZ, R68 ;  /* 0x000000ffff047224 */ /* 0x000fe200078e0044 */
[----:B------:R-:W-:-:S02]  /*12300*/  MOV R2, 0x12330 ;  /* 0x0001233000027802 */ /* 0x000fc40000000f00 */
[----:B------:R-:W-:Y:S02]  /*12310*/  FMNMX.FTZ R12, R171, R12, !PT ;  /* 0x0000000cab0c7209 */ /* 0x000fe40007810000 */
[----:B------:R-:W-:Y:S05]  /*12320*/  CALL.REL.NOINC `($__internal_0_$__cuda_sm70_shflsync_bfly_p) ;  /* 0x00001ea000007944 */ /* 0x000fea0003c00000 */
[----:B------:R-:W-:Y:S01]  /*12330*/  FMNMX.FTZ R68, R68, R0, !PT ;  /* 0x0000000044447209 */ /* 0x000fe20007810000 */
[----:B------:R-:W-:Y:S01]  /*12340*/  IMAD.MOV.U32 R0, RZ, RZ, 0x1 ;  /* 0x00000001ff007424 */ /* 0x000fe200078e00ff */
[----:B------:R-:W-:-:S03]  /*12350*/  MOV R2, 0x12380 ;  /* 0x0001238000027802 */ /* 0x000fc60000000f00 */
[----:B------:R-:W-:Y:S02]  /*12360*/  IMAD.MOV.U32 R4, RZ, RZ, R68 ;  /* 0x000000ffff047224 */ /* 0x000fe400078e0044 */
[----:B------:R-:W-:Y:S05]  /*12370*/  CALL.REL.NOINC `($__internal_0_$__cuda_sm70_shflsync_bfly_p) ;  /* 0x00001e5000007944 */ /* 0x000fea0003c00000 */
[----:B------:R-:W-:Y:S01]  /*12380*/  FMNMX.FTZ R68, R68, R0, !PT ;  /* 0x0000000044447209 */ /* 0x000fe20007810000 */
[----:B------:R-:W-:Y:S01]  /*12390*/  IMAD.MOV.U32 R4, RZ, RZ, R12 ;  /* 0x000000ffff047224 */ /* 0x000fe200078e000c */
[----:B------:R-:W-:Y:S01]  /*123a0*/  MOV R2, 0x123d0 ;  /* 0x000123d000027802 */ /* 0x000fe20000000f00 */
[----:B------:R-:W-:Y:S02]  /*123b0*/  IMAD.MOV.U32 R0, RZ, RZ, 0x2 ;  /* 0x00000002ff007424 */ /* 0x000fe400078e00ff */
[----:B------:R-:W-:Y:S05]  /*123c0*/  CALL.REL.NOINC `($__internal_0_$__cuda_sm70_shflsync_bfly_p) ;  /* 0x00001e0000007944 */ /* 0x000fea0003c00000 */
[----:B------:R-:W-:Y:S01]  /*123d0*/  FMNMX.FTZ R12, R12, R0, !PT ;  /* 0x000000000c0c7209 */ /* 0x000fe20007810000 */
[----:B------:R-:W-:Y:S01]  /*123e0*/  IMAD.MOV.U32 R0, RZ, RZ, 0x1 ;  /* 0x00000001ff007424 */ /* 0x000fe200078e00ff */
[----:B------:R-:W-:-:S03]  /*123f0*/  MOV R2, 0x12420 ;  /* 0x0001242000027802 */ /* 0x000fc60000000f00 */
[----:B------:R-:W-:Y:S02]  /*12400*/  IMAD.MOV.U32 R4, RZ, RZ, R12 ;  /* 0x000000ffff047224 */ /* 0x000fe400078e000c */
[----:B------:R-:W-:Y:S05]  /*12410*/  CALL.REL.NOINC `($__internal_0_$__cuda_sm70_shflsync_bfly_p) ;  /* 0x00001db000007944 */ /* 0x000fea0003c00000 */
[----:B------:R-:W-:Y:S01]  /*12420*/  MOV R3, R0 ;  /* 0x0000000000037202 */ /* 0x000fe20000000f00 */
[----:B------:R-:W-:Y:S05]  /*12430*/  BRA `(.L_x_118) ;  /* 0xffff27e000007947 */ /* 0x000fea000383ffff */
.L_x_84:
[----:B------:R-:W-:Y:S01]  /*12440*/  MOV R52, RZ ;  /* 0x000000ff00347202 */ /* 0x000fe20000000f00 */
[----:B------:R-:W-:Y:S01]  /*12450*/  IMAD.MOV.U32 R36, RZ, RZ, R0 ;  /* 0x000000ffff247224 */ /* 0x000fe200078e0000 */
[----:B------:R-:W-:Y:S01]  /*12460*/  MOV R2, 0x12490 ;  /* 0x0001249000027802 */ /* 0x000fe20000000f00 */
[----:B------:R-:W-:Y:S02]  /*12470*/  IMAD.MOV.U32 R3, RZ, RZ, 0x181f ;  /* 0x0000181fff037424 */ /* 0x000fe400078e00ff */
[----:B------:R-:W-:Y:S05]  /*12480*/  CALL.REL.NOINC `($__internal_1_$__cuda_sm70_shflsync_idx_p) ;  /* 0x00001da000007944 */ /* 0x000fea0003c00000 */
[----:B------:R-:W-:Y:S01]  /*12490*/  MOV R7, R52 ;  /* 0x0000003400077202 */ /* 0x000fe20000000f00 */
[----:B------:R-:W-:-:S05]  /*124a0*/  BRA `(.L_x_119) ;  /* 0xffff467000007947 */ /* 0x000fca000383ffff */
.L_x_85:
[----:B------:R-:W-:Y:S01]  /*124b0*/  MOV R52, RZ ;  /* 0x000000ff00347202 */ /* 0x000fe20000000f00 */
[----:B------:R-:W-:Y:S01]  /*124c0*/  IMAD.MOV.U32 R36, RZ, RZ, R4 ;  /* 0x000000ffff247224 */ /* 0x000fe200078e0004 */
[----:B------:R-:W-:Y:S01]  /*124d0*/  MOV R2, 0x12500 ;  /* 0x0001250000027802 */ /* 0x000fe20000000f00 */
[----:B------:R-:W-:Y:S02]  /*124e0*/  IMAD.MOV.U32 R3, RZ, RZ, 0x181f ;  /* 0x0000181fff037424 */ /* 0x000fe400078e00ff */
[----:B-12---:R-:W-:Y:S05]  /*124f0*/  CALL.REL.NOINC `($__internal_1_$__cuda_sm70_shflsync_idx_p) ;  /* 0x00001d3000007944 */ /* 0x006fea0003c00000 */
[----:B------:R-:W-:Y:S01]  /*12500*/  ISETP.GE.AND P5, PT, R241, c[0x0][0x1d4], PT ;  /* 0x00007500f1007a0c */ /* 0x000fe20003fa6270 */
[----:B------:R-:W-:Y:S01]  /*12510*/  IMAD.MOV.U32 R36, RZ, RZ, R0 ;  /* 0x000000ffff247224 */ /* 0x000fe200078e0000 */
[----:B------:R-:W-:Y:S02]  /*12520*/  IADD3 R12, P2, R52, R20, RZ ;  /* 0x00000014340c7210 */ /* 0x000fe40007f5e0ff */
[----:B------:R-:W-:Y:S03]  /*12530*/  ISETP.GE.AND P0, PT, R242, c[0x0][0x1d4], PT ;  /* 0x00007500f2007a0c */ /* 0x000fe60003f06270 */
[C---:B------:R-:W-:Y:S01]  /*12540*/  IMAD.X R13, R7.reuse, 0x1, R5, P2 ;  /* 0x00000001070d7824 */ /* 0x040fe200010e0605 */
[----:B------:R-:W-:Y:S01]  /*12550*/  IADD3 R2, P2, R52, R21, RZ ;  /* 0x0000001534027210 */ /* 0x000fe20007f5e0ff */
[----:B------:R-:W-:Y:S04]  /*12560*/  IMAD.MOV.U32 R52, RZ, RZ, 0x1 ;  /* 0x00000001ff347424 */ /* 0x000fe800078e00ff */
[----:B------:R-:W-:Y:S01]  /*12570*/  @!PT LDS RZ, [RZ] ;  /* 0x00000000fffff984 */ /* 0x000fe20000000800 */
[----:B------:R-:W-:Y:S01]  /*12580*/  @!PT LDS RZ, [RZ] ;  /* 0x00000000fffff984 */ /* 0x000fe20000000800 */
[----:B------:R-:W-:Y:S01]  /*12590*/  @!PT LDS RZ, [RZ] ;  /* 0x00000000fffff984 */ /* 0x000fe20000000800 */
[----:B------:R1:W-:Y:S01]  /*125a0*/  LDGSTS.E.BYPASS.LTC128B.128 [R227+0x100], [R12.64], !P5 ;  /* 0x001000000ce37fae */ /* 0x0003e2000e901d46 */
[----:B------:R-:W-:Y:S01]  /*125b0*/  IMAD.X R3, R7, 0x1, R6, P2 ;  /* 0x0000000107037824 */ /* 0x000fe200010e0606 */
[----:B------:R-:W-:Y:S04]  /*125c0*/  SEL R7, RZ, 0x10, P5 ;  /* 0x00000010ff077807 */ /* 0x000fe80002800000 */
[----:B------:R2:W-:Y:S01]  /*125d0*/  LDGSTS.E.BYPASS.LTC128B.128 [R227+0x4100], [R2.64], !P0 ;  /* 0x0410000002e37fae */ /* 0x0005e2000c101d46 */
[----:B-1----:R-:W-:Y:S02]  /*125e0*/  SEL R12, RZ, 0x10, P0 ;  /* 0x00000010ff0c7807 */ /* 0x002fe40000000000 */
[----:B--2---:R-:W-:Y:S01]  /*125f0*/  MOV R2, 0x12620 ;  /* 0x0001262000027802 */ /* 0x004fe20000000f00 */
[----:B------:R-:W-:Y:S02]  /*12600*/  IMAD.MOV.U32 R3, RZ, RZ, 0x181f ;  /* 0x0000181fff037424 */ /* 0x000fe400078e00ff */
[----:B------:R-:W-:Y:S05]  /*12610*/  CALL.REL.NOINC `($__internal_1_$__cuda_sm70_shflsync_idx_p) ;  /* 0x00001c1000007944 */ /* 0x000fea0003c00000 */
[----:B------:R-:W-:Y:S01]  /*12620*/  MOV R3, 0x181f ;  /* 0x0000181f00037802 */ /* 0x000fe20000000f00 */
[----:B------:R-:W-:Y:S01]  /*12630*/  IMAD.MOV.U32 R13, RZ, RZ, R52 ;  /* 0x000000ffff0d7224 */ /* 0x000fe200078e0034 */
[----:B------:R-:W-:Y:S01]  /*12640*/  MOV R52, 0x1 ;  /* 0x0000000100347802 */ /* 0x000fe20000000f00 */
[----:B------:R-:W-:Y:S01]  /*12650*/  IMAD.MOV.U32 R36, RZ, RZ, R4 ;  /* 0x000000ffff247224 */ /* 0x000fe200078e0004 */
[----:B------:R-:W-:Y:S02]  /*12660*/  MOV R2, 0x12680 ;  /* 0x0001268000027802 */ /* 0x000fe40000000f00 */
[----:B------:R-:W-:Y:S05]  /*12670*/  CALL.REL.NOINC `($__internal_1_$__cuda_sm70_shflsync_idx_p) ;  /* 0x00001bb000007944 */ /* 0x000fea0003c00000 */
[C---:B------:R-:W-:Y:S01]  /*12680*/  IADD3 R2, -R7.reuse, 0x10, RZ ;  /* 0x0000001007027810 */ /* 0x040fe20007ffe1ff */
[----:B------:R-:W-:Y:S01]  /*12690*/  IMAD.MOV.U32 R36, RZ, RZ, R0 ;  /* 0x000000ffff247224 */ /* 0x000fe200078e0000 */
[----:B------:R-:W-:Y:S02]  /*126a0*/  ISETP.NE.U32.AND P5, PT, R7, RZ, PT ;  /* 0x000000ff0700720c */ /* 0x000fe40003fa5070 */
[----:B------:R-:W-:Y:S04]  /*126b0*/  LOP3.LUT R2, R2, 0xf, RZ, 0xc0, !PT ;  /* 0x0000000f02027812 */ /* 0x000fe800078ec0ff */
[-C--:B------:R-:W-:Y:S04]  /*126c0*/  IADD3 R2, P2, P0, R2, R52.reuse, R20 ;  /* 0x0000003402027210 */ /* 0x080fe8000785e014 */
[-C--:B------:R-:W-:Y:S05]  /*126d0*/  IADD3.X R3, RZ, R13.reuse, R5, P2, P0 ;  /* 0x0000000dff037210 */ /* 0x080fea00017e0405 */
[----:B------:R-:W-:Y:S01]  /*126e0*/  @!PT LDS RZ, [RZ] ;  /* 0x00000000fffff984 */ /* 0x000fe20000000800 */
[----:B------:R-:W-:Y:S01]  /*126f0*/  @!PT LDS RZ, [RZ] ;  /* 0x00000000fffff984 */ /* 0x000fe20000000800 */
[----:B------:R-:W-:Y:S01]  /*12700*/  @!PT LDS RZ, [RZ] ;  /* 0x00000000fffff984 */ /* 0x000fe20000000800 */
[----:B------:R1:W-:Y:S01]  /*12710*/  LDGSTS.E.BYPASS.LTC128B.128.ZFILL [R227+0x1100], [R2.64], P5 ;  /* 0x0110000002e37fae */ /* 0x0003e2000a941d46 */
[C---:B------:R-:W-:Y:S02]  /*12720*/  ISETP.NE.U32.AND P5, PT, R12.reuse, RZ, PT ;  /* 0x000000ff0c00720c */ /* 0x040fe40003fa5070 */
[----:B-1----:R-:W-:Y:S04]  /*12730*/  IADD3 R2, -R12, 0x10, RZ ;  /* 0x000000100c027810 */ /* 0x002fe80007ffe1ff */
[----:B------:R-:W-:Y:S04]  /*12740*/  LOP3.LUT R2, R2, 0xf, RZ, 0xc0, !PT ;  /* 0x0000000f02027812 */ /* 0x000fe800078ec0ff */
[----:B------:R-:W-:Y:S01]  /*12750*/  IADD3 R2, P2, P0, R2, R52, R21 ;  /* 0x0000003402027210 */ /* 0x000fe2000785e015 */
[----:B------:R-:W-:Y:S03]  /*12760*/  IMAD.MOV.U32 R52, RZ, RZ, 0x2 ;  /* 0x00000002ff347424 */ /* 0x000fe600078e00ff */
[----:B------:R-:W-:Y:S05]  /*12770*/  IADD3.X R3, RZ, R13, R6, P2, P0 ;  /* 0x0000000dff037210 */ /* 0x000fea00017e0406 */
[----:B------:R1:W-:Y:S02]  /*12780*/  LDGSTS.E.BYPASS.LTC128B.128.ZFILL [R227+0x5100], [R2.64], P5 ;  /* 0x0510000002e37fae */ /* 0x0003e4000a941d46 */
[----:B-1----:R-:W-:Y:S01]  /*12790*/  MOV R2, 0x127c0 ;  /* 0x000127c000027802 */ /* 0x002fe20000000f00 */
[----:B------:R-:W-:Y:S03]  /*127a0*/  IMAD.MOV.U32 R3, RZ, RZ, 0x181f ;  /* 0x0000181fff037424 */ /* 0x000fe600078e00ff */
        /* <DEDUP_REMOVED lines=33> */
[----:B------:R-:W-:Y:S01]  /*129c0*/  MOV R4, R52 ;  /* 0x0000003400047202 */ /* 0x000fe20000000f00 */
[----:B------:R-:W-:-:S05]  /*129d0*/  BRA `(.L_x_120) ;  /* 0xffff433000007947 */ /* 0x000fca000383ffff */
.L_x_88:
[----:B------:R-:W-:Y:S01]  /*129e0*/  MOV R52, RZ ;  /* 0x000000ff00347202 */ /* 0x000fe20000000f00 */
[----:B------:R-:W-:Y:S01]  /*129f0*/  IMAD.MOV.U32 R36, RZ, RZ, R0 ;  /* 0x000000ffff247224 */ /* 0x000fe200078e0000 */
[----:B------:R-:W-:Y:S01]  /*12a00*/  MOV R2, 0x12a30 ;  /* 0x00012a3000027802 */ /* 0x000fe20000000f00 */
[----:B------:R-:W-:Y:S02]  /*12a10*/  IMAD.MOV.U32 R3, RZ, RZ, 0x181f ;  /* 0x0000181fff037424 */ /* 0x000fe400078e00ff */
[----:B------:R-:W-:Y:S05]  /*12a20*/  CALL.REL.NOINC `($__internal_1_$__cuda_sm70_shflsync_idx_p) ;  /* 0x0000180000007944 */ /* 0x000fea0003c00000 */
[----:B------:R-:W-:Y:S01]  /*12a30*/  MOV R7, R52 ;  /* 0x0000003400077202 */ /* 0x000fe20000000f00 */
[----:B------:R-:W-:-:S05]  /*12a40*/  BRA `(.L_x_121) ;  /* 0xffff5a4000007947 */ /* 0x000fca000383ffff */
.L_x_89:
        /* <DEDUP_REMOVED lines=83> */
.L_x_90:
[----:B--2---:R-:W-:Y:S01]  /*12f80*/  MOV R52, RZ ;  /* 0x000000ff00347202 */ /* 0x004fe20000000f00 */
[----:B------:R-:W-:Y:S01]  /*12f90*/  IMAD.MOV.U32 R36, RZ, RZ, R4 ;  /* 0x000000ffff247224 */ /* 0x000fe200078e0004 */
[----:B------:R-:W-:Y:S01]  /*12fa0*/  MOV R2, 0x12fd0 ;  /* 0x00012fd000027802 */ /* 0x000fe20000000f00 */
[----:B------:R-:W-:Y:S02]  /*12fb0*/  IMAD.MOV.U32 R3, RZ, RZ, 0x1c1f ;  /* 0x00001c1fff037424 */ /* 0x000fe400078e00ff */
[----:B------:R-:W-:Y:S05]  /*12fc0*/  CALL.REL.NOINC `($__internal_1_$__cuda_sm70_shflsync_idx_p) ;  /* 0x0000126000007944 */ /* 0x000fea0003c00000 */
[----:B------:R-:W-:Y:S01]  /*12fd0*/  MOV R0, R52 ;  /* 0x0000003400007202 */ /* 0x000fe20000000f00 */
[----:B------:R-:W-:-:S05]  /*12fe0*/  BRA `(.L_x_123) ;  /* 0xffff587000007947 */ /* 0x000fca000383ffff */
.L_x_91:
[----:B------:R-:W-:Y:S01]  /*12ff0*/  MOV R52, 0x1 ;  /* 0x0000000100347802 */ /* 0x000fe20000000f00 */
[----:B------:R-:W-:Y:S01]  /*13000*/  IMAD.MOV.U32 R36, RZ, RZ, R4 ;  /* 0x000000ffff247224 */ /* 0x000fe200078e0004 */
[----:B------:R-:W-:Y:S01]  /*13010*/  MOV R2, 0x13040 ;  /* 0x0001304000027802 */ /* 0x000fe20000000f00 */
[----:B------:R-:W-:Y:S02]  /*13020*/  IMAD.MOV.U32 R3, RZ, RZ, 0x1c1f ;  /* 0x00001c1fff037424 */ /* 0x000fe400078e00ff */
[----:B-1----:R-:W-:Y:S05]  /*13030*/  CALL.REL.NOINC `($__internal_1_$__cuda_sm70_shflsync_idx_p) ;  /* 0x000011f000007944 */ /* 0x002fea0003c00000 */
[----:B------:R-:W-:Y:S05]  /*13040*/  IMAD.IADD R0, R5, 0x1, R52 ;  /* 0x0000000105007824 */ /* 0x000fea00078e0234 */
        /* <DEDUP_REMOVED lines=115> */
[----:B------:R-:W-:Y:S02]  /*13780*/  FSEL R10, R154, -INF , P6 ;  /* 0xff8000009a0a7808 */ /* 0x000fe40003000000 */
[----:B------:R-:W-:Y:S02]  /*13790*/  FMNMX.FTZ R144, R36, R2, !PT ;  /* 0x0000000224907209 */ /* 0x000fe40007810000 */
[----:B------:R-:W-:Y:S01]  /*137a0*/  FMNMX.FTZ R4, R14, R0, !PT ;  /* 0x000000000e047209 */ /* 0x000fe20007810000 */
[----:B------:R-:W-:Y:S01]  /*137b0*/  IMAD.MOV.U32 R0, RZ, RZ, 0x2 ;  /* 0x00000002ff007424 */ /* 0x000fe200078e00ff */
[----:B------:R-:W-:Y:S02]  /*137c0*/  FSEL R9, R153, -INF , P5 ;  /* 0xff80000099097808 */ /* 0x000fe40002800000 */
[----:B------:R-:W-:Y:S02]  /*137d0*/  FMNMX.FTZ R144, R10, R144, !PT ;  /* 0x000000900a907209 */ /* 0x000fe40007810000 */
[----:B------:R-:W-:Y:S02]  /*137e0*/  FMNMX.FTZ R4, R13, R4, !PT ;  /* 0x000000040d047209 */ /* 0x000fe40007810000 */
[----:B------:R-:W-:Y:S02]  /*137f0*/  FSEL R8, R150, -INF , P2 ;  /* 0xff80000096087808 */ /* 0x000fe40001000000 */
[----:B------:R-:W-:Y:S02]  /*13800*/  FMNMX.FTZ R144, R9, R144, !PT ;  /* 0x0000009009907209 */ /* 0x000fe40007810000 */
[----:B------:R-:W-:Y:S02]  /*13810*/  FMNMX.FTZ R4, R12, R4, !PT ;  /* 0x000000040c047209 */ /* 0x000fe40007810000 */
[----:B------:R-:W-:Y:S02]  /*13820*/  FSEL R7, R149, -INF , P0 ;  /* 0xff80000095077808 */ /* 0x000fe40000000000 */
[----:B------:R-:W-:Y:S02]  /*13830*/  FMNMX.FTZ R144, R8, R144, !PT ;  /* 0x0000009008907209 */ /* 0x000fe40007810000 */
[----:B------:R-:W-:Y:S02]  /*13840*/  FMNMX.FTZ R4, R11, R4, !PT ;  /* 0x000000040b047209 */ /* 0x000fe40007810000 */
[----:B------:R-:W-:Y:S02]  /*13850*/  FMNMX.FTZ R144, R7, R144, !PT ;  /* 0x0000009007907209 */ /* 0x000fe40007810000 */
[----:B------:R-:W-:Y:S02]  /*13860*/  MOV R2, 0x13880 ;  /* 0x0001388000027802 */ /* 0x000fe40000000f00 */
[----:B------:R-:W-:Y:S05]  /*13870*/  CALL.REL.NOINC `($__internal_0_$__cuda_sm70_shflsync_bfly_p) ;  /* 0x0000095000007944 */ /* 0x000fea0003c00000 */
[----:B------:R-:W-:Y:S01]  /*13880*/  FMNMX.FTZ R4, R4, R0, !PT ;  /* 0x0000000004047209 */ /* 0x000fe20007810000 */
[----:B------:R-:W-:Y:S01]  /*13890*/  IMAD.MOV.U32 R0, RZ, RZ, 0x1 ;  /* 0x00000001ff007424 */ /* 0x000fe200078e00ff */
[----:B------:R-:W-:Y:S02]  /*138a0*/  MOV R2, 0x138c0 ;  /* 0x000138c000027802 */ /* 0x000fe40000000f00 */
        /* <DEDUP_REMOVED lines=8> */
[----:B------:R-:W-:Y:S02]  /*13930*/  MOV R2, 0x13950 ;  /* 0x0001395000027802 */ /* 0x000fe40000000f00 */
[----:B------:R-:W-:Y:S05]  /*13940*/  CALL.REL.NOINC `($__internal_0_$__cuda_sm70_shflsync_bfly_p) ;  /* 0x0000088000007944 */ /* 0x000fea0003c00000 */
[----:B------:R-:W-:-:S05]  /*13950*/  BRA `(.L_x_124) ;  /* 0xffff5bb000007947 */ /* 0x000fca000383ffff */
.L_x_94:
[----:B-1--4-:R-:W-:Y:S01]  /*13960*/  MOV R3, 0x181f ;  /* 0x0000181f00037802 */ /* 0x012fe20000000f00 */
[----:B------:R-:W-:Y:S01]  /*13970*/  IMAD.MOV.U32 R52, RZ, RZ, RZ ;  /* 0x000000ffff347224 */ /* 0x000fe200078e00ff */
[----:B------:R-:W-:Y:S02]  /*13980*/  MOV R2, 0x139a0 ;  /* 0x000139a000027802 */ /* 0x000fe40000000f00 */
[----:B------:R-:W-:Y:S05]  /*13990*/  CALL.REL.NOINC `($__internal_1_$__cuda_sm70_shflsync_idx_p) ;  /* 0x0000089000007944 */ /* 0x000fea0003c00000 */
[----:B------:R-:W-:Y:S01]  /*139a0*/  MOV R28, R52 ;  /* 0x00000034001c7202 */ /* 0x000fe20000000f00 */
[----:B------:R-:W-:-:S05]  /*139b0*/  BRA `(.L_x_125) ;  /* 0xffff7e8000007947 */ /* 0x000fca000383ffff */
.L_x_97:
[----:B------:R-:W-:Y:S01]  /*139c0*/  MOV R52, RZ ;  /* 0x000000ff00347202 */ /* 0x000fe20000000f00 */
[----:B------:R-:W-:Y:S01]  /*139d0*/  IMAD.MOV.U32 R36, RZ, RZ, R0 ;  /* 0x000000ffff247224 */ /* 0x000fe200078e0000 */
[----:B------:R-:W-:Y:S01]  /*139e0*/  MOV R2, 0x13a10 ;  /* 0x00013a1000027802 */ /* 0x000fe20000000f00 */
[----:B------:R-:W-:Y:S02]  /*139f0*/  IMAD.MOV.U32 R3, RZ, RZ, 0x181f ;  /* 0x0000181fff037424 */ /* 0x000fe400078e00ff */
[----:B-1----:R-:W-:Y:S05]  /*13a00*/  CALL.REL.NOINC `($__internal_1_$__cuda_sm70_shflsync_idx_p) ;  /* 0x0000082000007944 */ /* 0x002fea0003c00000 */
[----:B------:R-:W-:Y:S01]  /*13a10*/  MOV R7, R52 ;  /* 0x0000003400077202 */ /* 0x000fe20000000f00 */
[----:B------:R-:W-:-:S05]  /*13a20*/  BRA `(.L_x_126) ;  /* 0xffff971000007947 */ /* 0x000fca000383ffff */
.L_x_98:
[----:B------:R-:W-:Y:S01]  /*13a30*/  MOV R52, RZ ;  /* 0x000000ff00347202 */ /* 0x000fe20000000f00 */
[----:B------:R-:W-:Y:S01]  /*13a40*/  IMAD.MOV.U32 R36, RZ, RZ, R4 ;  /* 0x000000ffff247224 */ /* 0x000fe200078e0004 */
[----:B------:R-:W-:Y:S01]  /*13a50*/  MOV R2, 0x13a80 ;  /* 0x00013a8000027802 */ /* 0x000fe20000000f00 */
[----:B------:R-:W-:Y:S02]  /*13a60*/  IMAD.MOV.U32 R3, RZ, RZ, 0x181f ;  /* 0x0000181fff037424 */ /* 0x000fe400078e00ff */
[----:B-123--:R-:W-:Y:S05]  /*13a70*/  CALL.REL.NOINC `($__internal_1_$__cuda_sm70_shflsync_idx_p) ;  /* 0x000007b000007944 */ /* 0x00efea0003c00000 */
[C---:B------:R-:W-:Y:S01]  /*13a80*/  IADD3 R8, -R68.reuse, 0x10, RZ ;  /* 0x0000001044087810 */ /* 0x040fe20007ffe1ff */
[----:B------:R-:W-:Y:S01]  /*13a90*/  IMAD.MOV.U32 R36, RZ, RZ, R0 ;  /* 0x000000ffff247224 */ /* 0x000fe200078e0000 */
[----:B------:R-:W-:Y:S02]  /*13aa0*/  ISETP.NE.U32.AND P2, PT, R68, RZ, PT ;  /* 0x000000ff4400720c */ /* 0x000fe40003f45070 */
[----:B------:R-:W-:Y:S04]  /*13ab0*/  LOP3.LUT R8, R8, 0xf, RZ, 0xc0, !PT ;  /* 0x0000000f08087812 */ /* 0x000fe800078ec0ff */
[----:B------:R-:W-:Y:S04]  /*13ac0*/  IADD3 R8, P5, P4, R8, R52, R41 ;  /* 0x0000003408087210 */ /* 0x000fe80007cbe029 */
[----:B------:R-:W-:Y:S02]  /*13ad0*/  IADD3.X R9, RZ, R7, R5, P5, P4 ;  /* 0x00000007ff097210 */ /* 0x000fe40002fe8405 */
[----:B------:R-:W-:Y:S01]  /*13ae0*/  IADD3 R2, P4, R52, R42, RZ ;  /* 0x0000002a34027210 */ /* 0x000fe20007f9e0ff */
[----:B------:R-:W-:Y:S02]  /*13af0*/  IMAD.MOV.U32 R52, RZ, RZ, 0x1 ;  /* 0x00000001ff347424 */ /* 0x000fe400078e00ff */
[----:B------:R-:W-:Y:S01]  /*13b00*/  @!PT LDS RZ, [RZ] ;  /* 0x00000000fffff984 */ /* 0x000fe20000000800 */
[----:B------:R-:W-:Y:S01]  /*13b10*/  @!PT LDS RZ, [RZ] ;  /* 0x00000000fffff984 */ /* 0x000fe20000000800 */
[----:B------:R-:W-:Y:S01]  /*13b20*/  @!PT LDS RZ, [RZ] ;  /* 0x00000000fffff984 */ /* 0x000fe20000000800 */
[----:B------:R1:W-:Y:S02]  /*13b30*/  LDGSTS.E.BYPASS.LTC128B.128.ZFILL [R227+0x8100], [R8.64], P2 ;  /* 0x0810000008e37fae */ /* 0x0003e40009141d46 */
[----:B------:R-:W-:Y:S05]  /*13b40*/  IMAD.X R3, R7, 0x1, R6, P4 ;  /* 0x0000000107037824 */ /* 0x000fea00020e0606 */
[----:B------:R2:W-:Y:S02]  /*13b50*/  LDGSTS.E.BYPASS.LTC128B.128 [R227+0xc100], [R2.64], !P0 ;  /* 0x0c10000002e37fae */ /* 0x0005e4000c101d46 */
[----:B--2---:R-:W-:Y:S01]  /*13b60*/  MOV R2, 0x13b90 ;  /* 0x00013b9000027802 */ /* 0x004fe20000000f00 */
[----:B------:R-:W-:Y:S02]  /*13b70*/  IMAD.MOV.U32 R3, RZ, RZ, 0x181f ;  /* 0x0000181fff037424 */ /* 0x000fe400078e00ff */
[----:B-1----:R-:W-:Y:S05]  /*13b80*/  CALL.REL.NOINC `($__internal_1_$__cuda_sm70_shflsync_idx_p) ;  /* 0x000006a000007944 */ /* 0x002fea0003c00000 */
        /* <DEDUP_REMOVED lines=54> */
.L_x_99:
[----:B------:R-:W-:Y:S02]  /*13ef0*/  MOV R0, 0x2 ;  /* 0x0000000200007802 */ /* 0x000fe40000000f00 */
        /* <DEDUP_REMOVED lines=16> */
.L_x_101:
[----:B------:R-:W-:Y:S01]  /*14000*/  IMAD.MOV.U32 R4, RZ, RZ, R246 ;  /* 0x000000ffff047224 */ /* 0x000fe200078e00f6 */
[----:B------:R-:W-:-:S02]  /*14010*/  MOV R0, 0x2 ;  /* 0x0000000200007802 */ /* 0x000fc40000000f00 */
[----:B------:R-:W-:Y:S02]  /*14020*/  MOV R2, 0x14040 ;  /* 0x0001404000027802 */ /* 0x000fe40000000f00 */
[----:B------:R-:W-:Y:S05]  /*14030*/  CALL.REL.NOINC `($__internal_0_$__cuda_sm70_shflsync_bfly_p) ;  /* 0x0000019000007944 */ /* 0x000fea0003c00000 */
[----:B------:R-:W-:Y:S01]  /*14040*/  MOV R5, R0 ;  /* 0x0000000000057202 */ /* 0x000fe20000000f00 */
[----:B------:R-:W-:Y:S05]  /*14050*/  BRA `(.L_x_129) ;  /* 0xffffb82000007947 */ /* 0x000fea000383ffff */
.L_x_102:
[----:B------:R-:W-:Y:S01]  /*14060*/  IMAD.MOV.U32 R4, RZ, RZ, R5 ;  /* 0x000000ffff047224 */ /* 0x000fe200078e0005 */
[----:B------:R-:W-:Y:S02]  /*14070*/  MOV R0, 0x1 ;  /* 0x0000000100007802 */ /* 0x000fe40000000f00 */
[----:B------:R-:W-:Y:S02]  /*14080*/  MOV R2, 0x140a0 ;  /* 0x000140a000027802 */ /* 0x000fe40000000f00 */
[----:B-1----:R-:W-:Y:S05]  /*14090*/  CALL.REL.NOINC `($__internal_0_$__cuda_sm70_shflsync_bfly_p) ;  /* 0x0000013000007944 */ /* 0x002fea0003c00000 */
[----:B------:R1:W5:Y:S01]  /*140a0*/  LDL R4, [R1] ;  /* 0x0000000001047983 */ /* 0x0003620000100800 */
[----:B------:R-:W-:Y:S01]  /*140b0*/  FADD.FTZ R5, R5, R0 ;  /* 0x0000000005057221 */ /* 0x000fe20000010000 */
[----:B------:R-:W-:Y:S02]  /*140c0*/  MOV R0, 0x2 ;  /* 0x0000000200007802 */ /* 0x000fe40000000f00 */
[----:B------:R-:W-:Y:S02]  /*140d0*/  MOV R2, 0x140f0 ;  /* 0x000140f000027802 */ /* 0x000fe40000000f00 */
[----:B-1---5:R-:W-:Y:S05]  /*140e0*/  CALL.REL.NOINC `($__internal_0_$__cuda_sm70_shflsync_bfly_p) ;  /* 0x000000e000007944 */ /* 0x022fea0003c00000 */
[----:B------:R-:W2:Y:S02]  /*140f0*/  LDL.LU R2, [R1] ;  /* 0x0000000001027983 */ /* 0x000ea40000300800 */
[----:B--2---:R-:W-:Y:S01]  /*14100*/  FADD.FTZ R4, R2, R0 ;  /* 0x0000000002047221 */ /* 0x004fe20000010000 */
[----:B------:R-:W-:-:S02]  /*14110*/  MOV R0, 0x1 ;  /* 0x0000000100007802 */ /* 0x000fc40000000f00 */
[----:B------:R-:W-:Y:S02]  /*14120*/  MOV R2, 0x14140 ;  /* 0x0001414000027802 */ /* 0x000fe40000000f00 */
[----:B------:R-:W-:Y:S05]  /*14130*/  CALL.REL.NOINC `($__internal_0_$__cuda_sm70_shflsync_bfly_p) ;  /* 0x0000009000007944 */ /* 0x000fea0003c00000 */
[----:B------:R-:W-:Y:S01]  /*14140*/  MOV R3, R0 ;  /* 0x0000000000037202 */ /* 0x000fe20000000f00 */
[----:B------:R-:W-:Y:S05]  /*14150*/  BRA `(.L_x_130) ;  /* 0xffffb7a000007947 */ /* 0x000fea000383ffff */
.L_x_112:
[----:B-----5:R-:W-:Y:S01]  /*14160*/  IMAD.MOV.U32 R36, RZ, RZ, R18 ;  /* 0x000000ffff247224 */ /* 0x020fe200078e0012 */
[----:B------:R-:W-:Y:S01]  /*14170*/  MOV R52, RZ ;  /* 0x000000ff00347202 */ /* 0x000fe20000000f00 */
[----:B-1--4-:R-:W-:Y:S01]  /*14180*/  IMAD.MOV.U32 R3, RZ, RZ, 0x1f ;  /* 0x0000001fff037424 */ /* 0x012fe200078e00ff */
[----:B------:R-:W-:Y:S02]  /*14190*/  MOV R2, 0x141b0 ;  /* 0x000141b000027802 */ /* 0x000fe40000000f00 */
[----:B--23--:R-:W-:Y:S05]  /*141a0*/  CALL.REL.NOINC `($__internal_1_$__cuda_sm70_shflsync_idx_p) ;  /* 0x0000008000007944 */ /* 0x00cfea0003c00000 */
[----:B------:R-:W-:Y:S01]  /*141b0*/  MOV R0, R52 ;  /* 0x0000003400007202 */ /* 0x000fe20000000f00 */
[----:B------:R-:W-:Y:S05]  /*141c0*/  BRA `(.L_x_131) ;  /* 0xffffd23000007947 */ /* 0x000fea000383ffff */
        .weak           $__internal_0_$__cuda_sm70_shflsync_bfly_p
        .type           $__internal_0_$__cuda_sm70_shflsync_bfly_p,@function
        .size           $__internal_0_$__cuda_sm70_shflsync_bfly_p,($__internal_1_$__cuda_sm70_shflsync_idx_p - $__internal_0_$__cuda_sm70_shflsync_bfly_p)
$__internal_0_$__cuda_sm70_shflsync_bfly_p:
[----:B------:R-:W-:Y:S02]  /*141d0*/  MOV R234, 0xffffffff ;  /* 0xffffffff00ea7802 */ /* 0x000fe40000000f00 */
[----:B------:R-:W-:Y:S02]  /*141e0*/  MOV R3, 0x1f ;  /* 0x0000001f00037802 */ /* 0x000fe40000000f00 */
[----:B------:R-:W-:Y:S04]  /*141f0*/  WARPSYNC R234 ;  /* 0x000000ea00007348 */ /* 0x000fe80003800000 */
[----:B------:R1:W2:Y:S02]  /*14200*/  SHFL.BFLY PT, R0, R4, R0, R3 ;  /* 0x0c00000004007389 */ /* 0x0002a400000e0003 */
[----:B-1----:R-:W-:-:S04]  /*14210*/  MOV R3, 0x0 ;  /* 0x0000000000037802 */ /* 0x002fc80000000f00 */
[----:B--2---:R-:W-:Y:S05]  /*14220*/  RET.REL.NODEC R2 `(_ZN7cutlass13device_kernelIN5flash19enable_sm80_to_sm89INS1_16FlashAttnFwdSm80INS1_25CollectiveMainloopFwdSm80ILi8ELi1ELb1EN4cute5tupleIJNS5_1CILi128EEES8_S8_EEELi128ENS_10bfloat16_tEfNS_4arch4Sm80ELb1ELb0ELb1ELb0ELb1ELb0ELb1ELb1EEENS1_21CollectiveEpilogueFwdIS9_NS6_IJNS7_ILi1EEESF_SF_EEESA_SC_Li256ELb0ELb1ELb1ELb0EEENS1_30DynamicPersistentTileSchedulerILi256ELi256ELb1ELb1ELb0EEEEEEEEEvNT_6ParamsE) ;  /* 0xfffebdd002007950 */ /* 0x004fea0003c3ffff */
        .weak           $__internal_1_$__cuda_sm70_shflsync_idx_p
        .type           $__internal_1_$__cuda_sm70_shflsync_idx_p,@function
        .size           $__internal_1_$__cuda_sm70_shflsync_idx_p,(.L_x_3570 - $__internal_1_$__cuda_sm70_shflsync_idx_p)
$__internal_1_$__cuda_sm70_shflsync_idx_p:
[----:B------:R-:W-:-:S04]  /*14230*/  MOV R62, 0xffffffff ;  /* 0xffffffff003e7802 */ /* 0x000fc80000000f00 */
[----:B------:R-:W-:Y:S04]  /*14240*/  WARPSYNC R62 ;  /* 0x0000003e00007348 */ /* 0x000fe80003800000 */
[----:B------:R1:W2:Y:S02]  /*14250*/  SHFL.IDX PT, R52, R36, R52, R3 ;  /* 0x0000003424347389 */ /* 0x0002a400000e0003 */
[----:B-1----:R-:W-:-:S04]  /*14260*/  MOV R3, 0x0 ;  /* 0x0000000000037802 */ /* 0x002fc80000000f00 */
[----:B--2---:R-:W-:Y:S05]  /*14270*/  RET.REL.NODEC R2 `(_ZN7cutlass13device_kernelIN5flash19enable_sm80_to_sm89INS1_16FlashAttnFwdSm80INS1_25CollectiveMainloopFwdSm80ILi8ELi1ELb1EN4cute5tupleIJNS5_1CILi128EEES8_S8_EEELi128ENS_10bfloat16_tEfNS_4arch4Sm80ELb1ELb0ELb1ELb0ELb1ELb0ELb1ELb1EEENS1_21CollectiveEpilogueFwdIS9_NS6_IJNS7_ILi1EEESF_SF_EEESA_SC_Li256ELb0ELb1ELb1ELb0EEENS1_30DynamicPersistentTileSchedulerILi256ELi256ELb1ELb1ELb0EEEEEEEEEvNT_6ParamsE) ;  /* 0xfffebd8002007950 */ /* 0x004fea0003c3ffff */
.L_x_132:
        /* <DEDUP_REMOVED lines=16> */
.L_x_3570:


//--------------------- .text._ZN7cutlass13device_kernelIN5flash19enable_sm80_to_sm89INS1_16FlashAttnFwdSm80INS1_25CollectiveMainloopFwdSm80ILi4ELi1ELb0EN4cute5tupleIJNS5_1CILi128EEENS7_ILi64EEES8_EEELi128ENS_10bfloat16_tEfNS_4arch4Sm80ELb0ELb0ELb1ELb0ELb1ELb0ELb1ELb1EEENS1_21CollectiveEpilogueFwdINS6_IJS8_S8_S9_EEENS6_IJNS7_ILi1EEESH_SH_EEESB_SD_Li128ELb0ELb1ELb1ELb0EEENS1_19SingleTileSchedulerILb0ELb1ELb1ELi128EEEEEEEEEvNT_6ParamsE --------------------------
	.section	.text._ZN7cutlass13device_kernelIN5flash19enable_sm80_to_sm89INS1_16FlashAttnFwdSm80INS1_25CollectiveMainloopFwdSm80ILi4ELi1ELb0EN4cute5tupleIJNS5_1CILi128EEENS7_ILi64EEES8_EEELi128ENS_10bfloat16_tEfNS_4arch4Sm80ELb0ELb0ELb1ELb0ELb1ELb0ELb1ELb1EEENS1_21CollectiveEpilogueFwdINS6_IJS8_S8_S9_EEENS6_IJNS7_ILi1EEESH_SH_EEESB_SD_Li128ELb0ELb1ELb1ELb0EEENS1_19SingleTileSchedulerILb0ELb1ELb1ELi128EEEEEEEEEvNT_6ParamsE,"ax",@progbits
	.sectioninfo	@"SHI_REGISTERS=255"
	.align	128
.text._ZN7cutlass13device_kernelIN5flash19enable_sm80_to_sm89INS1_16FlashAttnFwdSm80INS1_25CollectiveMainloopFwdSm80ILi4ELi1ELb0EN4cute5tupleIJNS5_1CILi128EEENS7_ILi64EEES8_EEELi128ENS_10bfloat16_tEfNS_4arch4Sm80ELb0ELb0ELb1ELb0ELb1ELb0ELb1ELb1EEENS1_21CollectiveEpilogueFwdINS6_IJS8_S8_S9_EEENS6_IJNS7_ILi1EEESH_SH_EEESB_SD_Li128ELb0ELb1ELb1ELb0EEENS1_19SingleTileSchedulerILb0ELb1ELb1ELi128EEEEEEEEEvNT_6ParamsE:
        .type           _ZN7cutlass13device_kernelIN5flash19enable_sm80_to_sm89INS1_16FlashAttnFwdSm80INS1_25CollectiveMainloopFwdSm80ILi4ELi1ELb0EN4cute5tupleIJNS5_1CILi128EEENS7_ILi64EEES8_EEELi128ENS_10bfloat16_tEfNS_4arch4Sm80ELb0ELb0ELb1ELb0ELb1ELb0ELb1ELb1EEENS1_21CollectiveEpilogueFwdINS6_IJS8_S8_S9_EEENS6_IJNS7_ILi1EEESH_SH_EEESB_SD_Li128ELb0ELb1ELb1ELb0EEENS1_19SingleTileSchedulerILb0ELb1ELb1ELi128EEEEEEEEEvNT_6ParamsE,@function
        .size           _ZN7cutlass13device_kernelIN5flash19enable_sm80_to_sm89INS1_16FlashAttnFwdSm80INS1_25CollectiveMainloopFwdSm80ILi4ELi1ELb0EN4cute5tupleIJNS5_1CILi128EEENS7_ILi64EEES8_EEELi128ENS_10bfloat16_tEfNS_4arch4Sm80ELb0ELb0ELb1ELb0ELb1ELb0ELb1ELb1EEENS1_21CollectiveEpilogueFwdINS6_IJS8_S8_S9_EEENS6_IJNS7_ILi1EEESH_SH_EEESB_SD_Li128ELb0ELb1ELb1ELb0EEENS1_19SingleTileSchedulerILb0ELb1ELb1ELi128EEEEEEEEEvNT_6ParamsE,(.L_x_3573 - _ZN7cutlass13device_kernelIN5flash19enable_sm80_to_sm89INS1_16FlashAttnFwdSm80INS1_25CollectiveMainloopFwdSm80ILi4ELi1ELb0EN4cute5tupleIJNS5_1CILi128EEENS7_ILi64EEES8_EEELi128ENS_10bfloat16_tEfNS_4arch4Sm80ELb0ELb0ELb1ELb0ELb1ELb0ELb1ELb1EEENS1_21CollectiveEpilogueFwdINS6_IJS8_S8_S9_EEENS6_IJNS7_ILi1EEESH_SH_EEESB_SD_Li128ELb0ELb1ELb1ELb0EEENS1_19SingleTileSchedulerILb0ELb1ELb1ELi128EEEEEEEEEvNT_6ParamsE)
        .other          _ZN7cutlass13device_kernelIN5flash19enable_sm80_to_sm89INS1_16FlashAttnFwdSm80INS1_25CollectiveMainloopFwdSm80ILi4ELi1ELb0EN4cute5tupleIJNS5_1CILi128EEENS7_ILi64EEES8_EEELi128ENS_10bfloat16_tEfNS_4arch4Sm80ELb0ELb0ELb1ELb0ELb1ELb0ELb1ELb1EEENS1_21CollectiveEpilogueFwdINS6_IJS8_S8_S9_EEENS6_IJNS7_ILi1EEESH_SH_EEESB_SD_Li128ELb0ELb1ELb1ELb0EEENS1_19SingleTileSchedulerILb0ELb1ELb1ELi128EEEEEEEEEvNT_6ParamsE,@"STO_CUDA_ENTRY STV_DEFAULT"
_ZN7cutlass13device_kernelIN5flash19enable_sm80_to_sm89INS1_16FlashAttnFwdSm80INS1_25CollectiveMainloopFwdSm80ILi4ELi1ELb0EN4cute5tupleIJNS5_1CILi128EEENS7_ILi64EEES8_EEELi128ENS_10bfloat16_tEfNS_4arch4Sm80ELb0ELb0ELb1ELb0ELb1ELb0ELb1ELb1EEENS1_21CollectiveEpilogueFwdINS6_IJS8_S8_S9_EEENS6_IJNS7_ILi1EEESH_SH_EEESB_SD_Li128ELb0ELb1ELb1ELb0EEENS1_19SingleTileSchedulerILb0ELb1ELb1ELi128EEEEEEEEEvNT_6ParamsE:
        /* <DEDUP_REMOVED lines=18> */
.L_x_133:
[----:B------:R-:W-:Y:S02]  /*0120*/  ULDC.64 UR4, c[0x0][0x550] ;  /* 0x0001540000047ab9 */ /* 0x000fe40000000a00 */
[----:B------:R-:W-:Y:S02]  /*0130*/  UISETP.NE.AND UP0, UPT, UR4, 0x1, UPT ;  /* 0x000000010400788c */ /* 0x000fe4000bf05270 */
[----:B------:R-:W-:-:S02]  /*0140*/  UIMAD.WIDE.U32 UR8, UR6, UR5, URZ ;  /* 0x00000005060872a5 */ /* 0x000fc4000f8e003f */
[----:B------:R-:W-:Y:S02]  /*0150*/  ULDC UR4, c[0x0][0x558] ;  /* 0x0001560000047ab9 */ /* 0x000fe40000000800 */
[----:B------:R-:W-:-:S05]  /*0160*/  UMOV UR10, UR6 ;  /* 0x00000006000a7c82 */ /* 0x000fca0008000000 */
[----:B------:R-:W-:-:S03]  /*0170*/  @UP0 USHF.R.U32.HI UR10, URZ, UR4, UR9 ;  /* 0x000000043f0a0299 */ /* 0x000fc60008011609 */
.L_x_134:
        /* <DEDUP_REMOVED lines=28> */
[----:B------:R-:W-:Y:S05]  /*0340*/  @!P0 BRA `(.L_x_135) ;  /* 0x0000023000008947 */ /* 0x000fea0003800000 */
[----:B------:R-:W-:Y:S02]  /*0350*/  USHF.R.U32.HI UR4, URZ, 0x10, UR7 ;  /* 0x000000103f047899 */ /* 0x000fe40008011607 */
[----:B------:R-:W-:Y:S02]  /*0360*/  ULDC UR5, c[0x0][0x338] ;  /* 0x0000ce0000057ab9 */ /* 0x000fe40000000800 */
[----:B------:R-:W-:Y:S02]  /*0370*/  UISETP.NE.AND UP0, UPT, UR4, URZ, UPT ;  /* 0x0000003f0400728c */ /* 0x000fe4000bf05270 */
[----:B------:R-:W-:Y:S02]  /*0380*/  UMOV UR18, URZ ;  /* 0x0000003f00127c82 */ /* 0x000fe40008000000 */
[----:B------:R-:W-:-:S04]  /*0390*/  USEL UR5, UR4, UR5, UP0 ;  /* 0x0000000504057287 */ /* 0x000fc80008000000 */
[----:B------:R-:W-:Y:S02]  /*03a0*/  UIADD3 UR17, UR6, -0x1, UR5 ;  /* 0xffffffff06117890 */ /* 0x000fe4000fffe005 */
[----:B------:R-:W-:-:S05]  /*03b0*/  IMAD.U32 R3, RZ, RZ, UR5 ;  /* 0x00000005ff037e24 */ /* 0x000fca000f8e00ff */
[----:B------:R-:W-:-:S04]  /*03c0*/  IABS R0, R3 ;  /* 0x0000000300007213 */ /* 0x000fc80000000000 */
[----:B------:R-:W3:Y:S02]  /*03d0*/  R2UR UR16, R0 ;  /* 0x00000000001073c2 */ /* 0x000ee400000e0000 */
[----:B---3--:R-:W3:Y:S08]  /*03e0*/  I2F.RP R0, UR16 ;  /* 0x0000001000007d06 */ /* 0x008ef00008209400 */
[----:B---3--:R-:W3:Y:S02]  /*03f0*/  MUFU.RCP R0, R0 ;  /* 0x0000000000007308 */ /* 0x008ee40000001000 */
[----:B---3--:R-:W-:-:S06]  /*0400*/  IADD3 R0, R0, 0xffffffe, RZ ;  /* 0x0ffffffe00007810 */ /* 0x008fcc0007ffe0ff */
[----:B------:R-:W3:Y:S02]  /*0410*/  F2I.FTZ.U32.TRUNC.NTZ R0, R0 ;  /* 0x0000000000007305 */ /* 0x000ee4000021f000 */
[----:B---3--:R3:W4:Y:S02]  /*0420*/  R2UR UR19, R0 ;  /* 0x00000000001373c2 */ /* 0x00872400000e0000 */
[----:B---3--:R-:W-:Y:S01]  /*0430*/  IMAD.U32 R0, RZ, RZ, UR17 ;  /* 0x00000011ff007e24 */ /* 0x008fe2000f8e00ff */
[----:B----4-:R-:W-:Y:S02]  /*0440*/  UIADD3 UR4, URZ, -UR19, URZ ;  /* 0x800000133f047290 */ /* 0x010fe4000fffe03f */
[----:B------:R-:W-:Y:S02]  /*0450*/  ULOP3.LUT UR17, UR17, UR5, URZ, 0x3c, !UPT ;  /* 0x0000000511117292 */ /* 0x000fe4000f8e3c3f */
[----:B-1----:R-:W-:Y:S01]  /*0460*/  IABS R2, R0 ;  /* 0x0000000000027213 */ /* 0x002fe20000000000 */
[----:B------:R-:W-:Y:S01]  /*0470*/  UIMAD UR4, UR4, UR16, URZ ;  /* 0x00000010040472a4 */ /* 0x000fe2000f8e023f */
[----:B------:R-:W-:-:S02]  /*0480*/  IABS R0, R3 ;  /* 0x0000000300007213 */ /* 0x000fc40000000000 */
[----:B------:R-:W1:Y:S01]  /*0490*/  R2UR UR15, R2 ;  /* 0x00000000020f73c2 */ /* 0x000e6200000e0000 */
[----:B------:R-:W-:Y:S02]  /*04a0*/  UIMAD.WIDE.U32 UR18, UR19, UR4, UR18 ;  /* 0x00000004131272a5 */ /* 0x000fe4000f8e0012 */
[----:B------:R-:W-:-:S05]  /*04b0*/  IMAD.MOV R0, RZ, RZ, -R0 ;  /* 0x000000ffff007224 */ /* 0x000fca00078e0a00 */
[----:B------:R-:W3:Y:S01]  /*04c0*/  R2UR UR14, R0 ;  /* 0x00000000000e73c2 */ /* 0x000ee200000e0000 */
[----:B-1----:R-:W-:-:S04]  /*04d0*/  UIMAD.WIDE.U32 UR18, UR19, UR15, URZ ;  /* 0x0000000f131272a5 */ /* 0x002fc8000f8e003f */
[----:B---3--:R-:W-:-:S04]  /*04e0*/  UIMAD UR14, UR19, UR14, UR15 ;  /* 0x0000000e130e72a4 */ /* 0x008fc8000f8e020f */
        /* <DEDUP_REMOVED lines=9> */
.L_x_135:
[----:B------:R-:W-:Y:S01]  /*0580*/  ULOP3.LUT UR7, UR7, 0xffff, URZ, 0xc0, !UPT ;  /* 0x0000ffff07077892 */ /* 0x000fe2000f8ec03f */
[----:B------:R-:W-:Y:S01]  /*0590*/  PLOP3.LUT P4, PT, PT, PT, PT, 0x80, 0x0 ;  /* 0x000000000000781c */ /* 0x000fe20003f8f070 */
[----:B------:R-:W-:Y:S01]  /*05a0*/  CS2R R20, SRZ ;  /* 0x0000000000147805 */ /* 0x000fe2000001ff00 */
[----:B------:R-:W-:Y:S01]  /*05b0*/  CS2R R18, SRZ ;  /* 0x0000000000127805 */ /* 0x000fe2000001ff00 */
[----:B------:R-:W-:Y:S01]  /*05c0*/  UIMAD UR7, UR7, UR19, URZ ;  /* 0x00000013070772a4 */ /* 0x000fe2000f8e023f */
[----:B------:R-:W-:Y:S01]  /*05d0*/  CS2R R126, SRZ ;  /* 0x00000000007e7805 */ /* 0x000fe2000001ff00 */
        /* <DEDUP_REMOVED lines=76> */
[----:B-1----:R-:W-:Y:S02]  /*0aa0*/  IMAD.U32 R2, RZ, RZ, UR4 ;  /* 0x00000004ff027e24 */ /* 0x002fe4000f8e00ff */
[----:B------:R-:W-:Y:S01]  /*0ab0*/  IMAD.U32 R3, RZ, RZ, UR5 ;  /* 0x00000005ff037e24 */ /* 0x000fe2000f8e00ff */
[----:B------:R-:W1:Y:S01]  /*0ac0*/  S2R R12, SR_CTAID.X ;  /* 0x00000000000c7919 */ /* 0x000e620000002500 */
[----:B------:R-:W-:Y:S01]  /*0ad0*/  SHF.R.S32.HI R23, RZ, 0x1f, R208 ;  /* 0x0000001fff177819 */ /* 0x000fe200000114d0 */
[----:B------:R-:W-:Y:S02]  /*0ae0*/  USHF.R.S32.HI UR14, URZ, 0x1f, UR10 ;  /* 0x0000001f3f0e7899 */ /* 0x000fe4000801140a */
[----:B------:R3:W4:Y:S01]  /*0af0*/  @P0 LDG.E R7, [R2.64] ;  /* 0x0000000c02070981 */ /* 0x000722000c1e1900 */
[----:B------:R-:W-:Y:S01]  /*0b00*/  ULDC.64 UR4, c[0x0][0x1b8] ;  /* 0x00006e0000047ab9 */ /* 0x000fe20000000a00 */
[----:B------:R-:W-:Y:S01]  /*0b10*/  LEA.HI R13, R23, R208, RZ, 0x4 ;  /* 0x000000d0170d7211 */ /* 0x000fe200078f20ff */
[----:B------:R-:W-:Y:S01]  /*0b20*/  UIMAD UR14, UR14, UR4, URZ ;  /* 0x000000040e0e72a4 */ /* 0x000fe2000f8e023f */
[----:B------:R-:W-:Y:S01]  /*0b30*/  BSSY B0, `(.L_x_137) ;  /* 0x0000051000007945 */ /* 0x000fe20003800000 */
[----:B------:R-:W-:-:S02]  /*0b40*/  UIMAD.WIDE.U32 UR16, UR10, UR4, URZ ;  /* 0x000000040a1072a5 */ /* 0x000fc4000f8e003f */
[----:B------:R-:W-:Y:S02]  /*0b50*/  UIMAD UR14, UR10, UR5, UR14 ;  /* 0x000000050a0e72a4 */ /* 0x000fe4000f8e020e */
[----:B------:R-:W-:Y:S02]  /*0b60*/  USHF.R.S32.HI UR15, URZ, 0x1f, UR11 ;  /* 0x0000001f3f0f7899 */ /* 0x000fe4000801140b */
[----:B------:R-:W-:Y:S02]  /*0b70*/  ULDC.64 UR4, c[0x0][0x1c0] ;  /* 0x0000700000047ab9 */ /* 0x000fe40000000a00 */
[----:B------:R-:W-:Y:S02]  /*0b80*/  UIADD3 UR17, UR17, UR14, URZ ;  /* 0x0000000e11117290 */ /* 0x000fe4000fffe03f */
[----:B------:R-:W-:Y:S02]  /*0b90*/  UIMAD UR15, UR15, UR4, URZ ;  /* 0x000000040f0f72a4 */ /* 0x000fe4000f8e023f */
[----:B------:R-:W-:-:S02]  /*0ba0*/  UIMAD.WIDE.U32 UR16, UR11, UR4, UR16 ;  /* 0x000000040b1072a5 */ /* 0x000fc4000f8e0010 */
[----:B------:R-:W-:Y:S02]  /*0bb0*/  UIMAD UR5, UR11, UR5, UR15 ;  /* 0x000000050b0572a4 */ /* 0x000fe4000f8e020f */
[----:B------:R-:W-:Y:S02]  /*0bc0*/  ULDC UR4, c[0x0][0x2c4] ;  /* 0x0000b10000047ab9 */ /* 0x000fe40000000800 */
[----:B------:R-:W-:Y:S01]  /*0bd0*/  UIADD3 UR5, UR17, UR5, URZ ;  /* 0x0000000511057290 */ /* 0x000fe2000fffe03f */
[----:B---3--:R-:W-:Y:S01]  /*0be0*/  LEA.HI R2, R23, R208, RZ, 0x3 ;  /* 0x000000d017027211 */ /* 0x008fe200078f18ff */
[----:B------:R-:W-:Y:S01]  /*0bf0*/  IMAD.MOV.U32 R3, RZ, RZ, c[0x0][0x2c4] ;  /* 0x0000b100ff037624 */ /* 0x000fe200078e00ff */
[----:B------:R-:W-:Y:S02]  /*0c00*/  ULDC UR14, c[0x0][0x168] ;  /* 0x00005a00000e7ab9 */ /* 0x000fe40000000800 */
[----:B------:R-:W-:Y:S01]  /*0c10*/  LOP3.LUT R0, R2, 0xfffffff8, RZ, 0xc0, !PT ;  /* 0xfffffff802007812 */ /* 0x000fe200078ec0ff */
[----:B------:R-:W-:Y:S01]  /*0c20*/  UIMAD UR14, UR4, UR14, URZ ;  /* 0x0000000e040e72a4 */ /* 0x000fe2000f8e023f */
[----:B------:R-:W-:Y:S01]  /*0c30*/  ISETP.NE.AND P1, PT, R3, 0x1, PT ;  /* 0x000000010300780c */ /* 0x000fe20003f25270 */
[----:B------:R-:W-:Y:S01]  /*0c40*/  IMAD.U32 R3, RZ, RZ, UR17 ;  /* 0x00000011ff037e24 */ /* 0x000fe2000f8e00ff */
[----:B------:R-:W-:Y:S01]  /*0c50*/  SHF.R.S32.HI R17, RZ, 0x3, R2 ;  /* 0x00000003ff117819 */ /* 0x000fe20000011402 */
[----:B------:R-:W-:-:S02]  /*0c60*/  IMAD.IADD R34, R208, 0x1, -R0 ;  /* 0x00000001d0227824 */ /* 0x000fc400078e0a00 */
[----:B------:R-:W-:Y:S02]  /*0c70*/  IMAD.U32 R2, RZ, RZ, UR16 ;  /* 0x00000010ff027e24 */ /* 0x000fe4000f8e00ff */
[----:B------:R-:W-:Y:S02]  /*0c80*/  IMAD R158, R34, 0x10, R17 ;  /* 0x00000010229e7824 */ /* 0x000fe400078e0211 */
[----:B------:R-:W-:Y:S02]  /*0c90*/  IMAD.U32 R3, RZ, RZ, UR5 ;  /* 0x00000005ff037e24 */ /* 0x000fe4000f8e00ff */
[----:B-1----:R-:W-:Y:S01]  /*0ca0*/  IMAD R5, R12, 0x80, R158 ;  /* 0x000000800c057824 */ /* 0x002fe200078e029e */
[----:B------:R1:W-:Y:S01]  /*0cb0*/  STL [R1+0x48], R158 ;  /* 0x0000489e01007387 */ /* 0x0003e20000100800 */
[----:B------:R-:W-:Y:S02]  /*0cc0*/  IMAD.SHL.U32 R132, R34, 0x8, RZ ;  /* 0x0000000822847824 */ /* 0x000fe400078e00ff */
[----:B------:R-:W-:-:S03]  /*0cd0*/  @P1 IMAD.HI.U32 R0, R5, c[0x0][0x2c8], RZ ;  /* 0x0000b20005001a27 */ /* 0x000fc600078e00ff */
[----:B------:R-:W-:Y:S01]  /*0ce0*/  IADD3 R22, R132, 0x40, RZ ;  /* 0x0000004084167810 */ /* 0x000fe20007ffe0ff */
[----:B------:R-:W-:Y:S01]  /*0cf0*/  IMAD.MOV.U32 R4, RZ, RZ, R5 ;  /* 0x000000ffff047224 */ /* 0x000fe200078e0005 */
[----:B------:R-:W-:Y:S01]  /*0d00*/  @P1 SHF.R.U32.HI R4, RZ, c[0x0][0x2cc], R0 ;  /* 0x0000b300ff041a19 */ /* 0x000fe20000011600 */
[----:B------:R-:W-:Y:S01]  /*0d10*/  IMAD R12, R12, 0x80, R17 ;  /* 0x000000800c0c7824 */ /* 0x000fe200078e0211 */
[----:B------:R-:W-:Y:S02]  /*0d20*/  ISETP.GE.AND P3, PT, R132, c[0x0][0x198], PT ;  /* 0x0000660084007a0c */ /* 0x000fe40003f66270 */
[--C-:B------:R-:W-:Y:S01]  /*0d30*/  SHF.R.S32.HI R6, RZ, 0x1f, R4.reuse ;  /* 0x0000001fff067819 */ /* 0x100fe20000011404 */
[----:B------:R-:W-:Y:S01]  /*0d40*/  IMAD.MOV R0, RZ, RZ, -R4 ;  /* 0x000000ffff007224 */ /* 0x000fe200078e0a04 */
[----:B------:R-:W-:Y:S01]  /*0d50*/  ISETP.GE.AND P4, PT, R12, UR14, PT ;  /* 0x0000000e0c007c0c */ /* 0x000fe2000bf86270 */
[----:B------:R-:W-:-:S04]  /*0d60*/  IMAD.WIDE.U32 R2, R4, c[0x0][0x1b0], R2 ;  /* 0x00006c0004027a25 */ /* 0x000fc800078e0002 */
[----:B------:R-:W-:Y:S02]  /*0d70*/  IMAD R5, R0, c[0x0][0x2c4], R5 ;  /* 0x0000b10000057a24 */ /* 0x000fe400078e0205 */
[----:B------:R-:W-:-:S03]  /*0d80*/  IMAD R6, R6, c[0x0][0x1b0], RZ ;  /* 0x00006c0006067a24 */ /* 0x000fc600078e02ff */
[----:B------:R-:W-:Y:S01]  /*0d90*/  SHF.R.S32.HI R0, RZ, 0x1f, R5 ;  /* 0x0000001fff007819 */ /* 0x000fe20000011405 */
[----:B------:R-:W-:-:S04]  /*0da0*/  IMAD R4, R4, c[0x0][0x1b4], R6 ;  /* 0x00006d0004047a24 */ /* 0x000fc800078e0206 */
[----:B------:R-:W-:Y:S02]  /*0db0*/  IMAD.IADD R3, R3, 0x1, R4 ;  /* 0x0000000103037824 */ /* 0x000fe400078e0204 */
[----:B------:R-:W-:Y:S02]  /*0dc0*/  IMAD R0, R0, c[0x0][0x1a8], RZ ;  /* 0x00006a0000007a24 */ /* 0x000fe400078e02ff */
[----:B------:R-:W-:-:S04]  /*0dd0*/  IMAD.WIDE.U32 R2, R5, c[0x0][0x1a8], R2 ;  /* 0x00006a0005027a25 */ /* 0x000fc800078e0002 */
[----:B------:R-:W-:Y:S01]  /*0de0*/  IMAD R0, R5, c[0x0][0x1ac], R0 ;  /* 0x00006b0005007a24 */ /* 0x000fe200078e0200 */
[----:B------:R-:W-:Y:S01]  /*0df0*/  LEA R11, P1, R2, c[0x0][0x160], 0x1 ;  /* 0x00005800020b7a11 */ /* 0x000fe200078208ff */
[----:B------:R-:W-:Y:S02]  /*0e00*/  IMAD.SHL.U32 R4, R17, 0x40, RZ ;  /* 0x0000004011047824 */ /* 0x000fe400078e00ff */
[----:B------:R-:W-:Y:S01]  /*0e10*/  IMAD.IADD R0, R3, 0x1, R0 ;  /* 0x0000000103007824 */ /* 0x000fe200078e0200 */
[----:B------:R-:W-:-:S04]  /*0e20*/  LOP3.LUT R3, R13, 0xfffffff0, RZ, 0xc0, !PT ;  /* 0xfffffff00d037812 */ /* 0x000fc800078ec0ff */
[----:B------:R-:W-:Y:S01]  /*0e30*/  LEA.HI.X R10, R2, c[0x0][0x164], R0, 0x1, P1 ;  /* 0x00005900020a7a11 */ /* 0x000fe200008f0c00 */
[----:B------:R-:W-:Y:S01]  /*0e40*/  IMAD.IADD R0, R208, 0x1, -R3 ;  /* 0x00000001d0007824 */ /* 0x000fe200078e0a03 */
[----:B------:R-:W-:Y:S02]  /*0e50*/  LOP3.LUT R2, R4, 0x1c0, RZ, 0xc0, !PT ;  /* 0x000001c004027812 */ /* 0x000fe400078ec0ff */
[----:B------:R1:W3:Y:S02]  /*0e60*/  SHFL.IDX PT, R4, R11, RZ, 0x181f ;  /* 0x00181fff0b047589 */ /* 0x0002e400000e0000 */
[----:B------:R-:W-:Y:S02]  /*0e70*/  SHF.R.S32.HI R6, RZ, 0x1f, R0 ;  /* 0x0000001fff067819 */ /* 0x000fe40000011400 */
[----:B------:R-:W-:Y:S01]  /*0e80*/  SHF.R.U32.HI R3, RZ, 0x3, R2 ;  /* 0x00000003ff037819 */ /* 0x000fe20000011602 */
[----:B------:R1:W2:Y:S01]  /*0e90*/  SHFL.IDX PT, R5, R10, RZ, 0x181f ;  /* 0x00181fff0a057589 */ /* 0x0002a200000e0000 */
[----:B------:R-:W-:-:S02]  /*0ea0*/  LOP3.LUT R2, R2, 0x38, R132, 0xf8, !PT ;  /* 0x0000003802027812 */ /* 0x000fc400078ef884 */
[----:B------:R-:W-:Y:S02]  /*0eb0*/  LEA.HI R19, R6, R0, RZ, 0x3 ;  /* 0x0000000006137211 */ /* 0x000fe400078f18ff */
[----:B------:R-:W-:Y:S02]  /*0ec0*/  LOP3.LUT R3, R2, R3, RZ, 0x3c, !PT ;  /* 0x0000000302037212 */ /* 0x000fe400078e3cff */
[----:B------:R-:W-:Y:S02]  /*0ed0*/  LOP3.LUT R2, R19, 0xfffffff8, RZ, 0xc0, !PT ;  /* 0xfffffff813027812 */ /* 0x000fe400078ec0ff */
[----:B------:R-:W-:-:S03]  /*0ee0*/  LEA.HI R6, R23, R208, RZ, 0x6 ;  /* 0x000000d017067211 */ /* 0x000fc600078f30ff */
[----:B------:R-:W-:Y:S02]  /*0ef0*/  IMAD.IADD R18, R0, 0x1, -R2 ;  /* 0x0000000100127824 */ /* 0x000fe400078e0a02 */
[----:B------:R-:W-:Y:S02]  /*0f00*/  IMAD.SHL.U32 R0, R6, 0x8, RZ ;  /* 0x0000000806007824 */ /* 0x000fe400078e00ff */
[----:B------:R-:W-:Y:S02]  /*0f10*/  IMAD.MOV.U32 R2, RZ, RZ, 0x10 ;  /* 0x00000010ff027424 */ /* 0x000fe400078e00ff */
[----:B------:R-:W-:Y:S01]  /*0f20*/  IMAD.MOV.U32 R6, RZ, RZ, 0x20 ;  /* 0x00000020ff067424 */ /* 0x000fe200078e00ff */
[----:B------:R-:W-:Y:S01]  /*0f30*/  LOP3.LUT R9, R3, 0xfffffe00, R0, 0xf8, !PT ;  /* 0xfffffe0003097812 */ /* 0x000fe200078ef800 */
[----:B----4-:R1:W4:Y:S01]  /*0f40*/  @P0 R2UR UR15, R7 ;  /* 0x00000000070f03c2 */ /* 0x01032200000e0000 */
[----:B------:R-:W-:Y:S01]  /*0f50*/  ISETP.GE.AND P0, PT, R22, c[0x0][0x198], PT ;  /* 0x0000660016007a0c */ /* 0x000fe20003f06270 */
[----:B----4-:R-:W-:-:S03]  /*0f60*/  @!UP0 UMOV UR15, UR11 ;  /* 0x0000000b000f8c82 */ /* 0x010fc60008000000 */
[----:B------:R-:W-:-:S05]  /*0f70*/  R2P PR, R18, 0x6 ;  /* 0x0000000612007804 */ /* 0x000fca0000000000 */
[----:B------:R-:W-:Y:S02]  /*0f80*/  SEL R3, R2, 0xfffffff0, !P1 ;  /* 0xfffffff002037807 */ /* 0x000fe40004800000 */
[----:B------:R-:W-:Y:S01]  /*0f90*/  SEL R0, R6, 0xffffffe0, !P2 ;  /* 0xffffffe006007807 */ /* 0x000fe20005000000 */
[----:B------:R-:W-:Y:S05]  /*0fa0*/  @P4 BRA `(.L_x_138) ;  /* 0x0000009000004947 */ /* 0x000fea0003800000 */
[----:B--23--:R-:W-:Y:S01]  /*0fb0*/  SHF.R.S32.HI R2, RZ, 0x1f, R22 ;  /* 0x0000001fff027819 */ /* 0x00cfe20000011416 */
[----:B-1----:R-:W-:-:S03]  /*0fc0*/  IMAD.WIDE R6, R132, 0x2, R4 ;  /* 0x0000000284067825 */ /* 0x002fc600078e0204 */
[----:B------:R-:W-:-:S04]  /*0fd0*/  LEA.HI R2, R2, R22, RZ, 0x3 ;  /* 0x0000001602027211 */ /* 0x000fc800078f18ff */
[----:B------:R-:W-:Y:S02]  /*0fe0*/  LOP3.LUT R8, R2, 0xfffffff8, RZ, 0xc0, !PT ;  /* 0xfffffff802087812 */ /* 0x000fe400078ec0ff */
[----:B------:R-:W-:-:S03]  /*0ff0*/  SHF.L.U32 R2, R9, 0x1, RZ ;  /* 0x0000000109027819 */ /* 0x000fc600000006ff */
[----:B------:R-:W-:Y:S02]  /*1000*/  IMAD.WIDE R4, R8, 0x2, R4 ;  /* 0x0000000208047825 */ /* 0x000fe400078e0204 */
[----:B------:R-:W-:Y:S01]  /*1010*/  @!PT LDS RZ, [RZ] ;  /* 0x00000000fffff984 */ /* 0x000fe20000000800 */
[----:B------:R1:W-:Y:S04]  /*1020*/  LDGSTS.E.BYPASS.LTC128B.128 [R2+0x8100], [R6.64], !P3 ;  /* 0x0810000006027fae */ /* 0x0003e8000d901d4c */
[----:B------:R1:W-:Y:S02]  /*1030*/  LDGSTS.E.BYPASS.LTC128B.128 [R2+0xc100], [R4.64], !P0 ;  /* 0x0c10000004027fae */ /* 0x0003e4000c101d4c */
.L_x_138:
[----:B--23--:R-:W-:Y:S05]  /*1040*/  BSYNC B0 ;  /* 0x0000000000007941 */ /* 0x00cfea0003800000 */
.L_x_137:
[----:B-1----:R-:W-:Y:S01]  /*1050*/  IADD3 R2, R12, 0x10, RZ ;  /* 0x000000100c027810 */ /* 0x002fe20007ffe0ff */
[----:B------:R1:W2:Y:S01]  /*1060*/  SHFL.IDX PT, R5, R10, 0x1, 0x181f ;  /* 0x00381f000a057f89 */ /* 0x0002a200000e0000 */
[----:B------:R-:W-:Y:S02]  /*1070*/  BSSY B0, `(.L_x_139) ;  /* 0x000000d000007945 */ /* 0x000fe40003800000 */
[----:B------:R-:W-:Y:S01]  /*1080*/  ISETP.GE.AND P1, PT, R2, UR14, PT ;  /* 0x0000000e02007c0c */ /* 0x000fe2000bf26270 */
[----:B------:R1:W3:-:S12]  /*1090*/  SHFL.IDX PT, R4, R11, 0x1, 0x181f ;  /* 0x00381f000b047f89 */ /* 0x0002d800000e0000 */
[----:B------:R-:W-:Y:S05]  /*10a0*/  @P1 BRA `(.L_x_140) ;  /* 0x0000009000001947 */ /* 0x000fea0003800000 */
[----:B------:R-:W-:Y:S01]  /*10b0*/  SHF.R.S32.HI R2, RZ, 0x1f, R22 ;  /* 0x0000001fff027819 */ /* 0x000fe20000011416 */
[----:B--23--:R-:W-:-:S03]  /*10c0*/  IMAD.WIDE R6, R132, 0x2, R4 ;  /* 0x0000000284067825 */ /* 0x00cfc600078e0204 */
[----:B------:R-:W-:-:S04]  /*10d0*/  LEA.HI R2, R2, R22, RZ, 0x3 ;  /* 0x0000001602027211 */ /* 0x000fc800078f18ff */
[----:B------:R-:W-:Y:S02]  /*10e0*/  LOP3.LUT R8, R2, 0xfffffff8, RZ, 0xc0, !PT ;  /* 0xfffffff802087812 */ /* 0x000fe400078ec0ff */
[----:B------:R-:W-:-:S03]  /*10f0*/  SHF.L.U32 R2, R9, 0x1, RZ ;  /* 0x0000000109027819 */ /* 0x000fc600000006ff */
[----:B------:R-:W-:Y:S02]  /*1100*/  IMAD.WIDE R4, R8, 0x2, R4 ;  /* 0x0000000208047825 */ /* 0x000fe400078e0204 */
[----:B------:R-:W-:Y:S01]  /*1110*/  @!PT LDS RZ, [RZ] ;  /* 0x00000000fffff984 */ /* 0x000fe20000000800 */
[----:B------:R2:W-:Y:S04]  /*1120*/  LDGSTS.E.BYPASS.LTC128B.128 [R2+0x8900], [R6.64], !P3 ;  /* 0x0890000006027fae */ /* 0x0005e8000d901d4c */
[----:B------:R2:W-:Y:S02]  /*1130*/  LDGSTS.E.BYPASS.LTC128B.128 [R2+0xc900], [R4.64], !P0 ;  /* 0x0c90000004027fae */ /* 0x0005e4000c101d4c */
.L_x_140:
[----:B------:R-:W-:Y:S05]  /*1140*/  BSYNC B0 ;  /* 0x0000000000007941 */ /* 0x000fea0003800000 */
.L_x_139:
[----:B--2---:R-:W-:Y:S01]  /*1150*/  IADD3 R2, R12, 0x20, RZ ;  /* 0x000000200c027810 */ /* 0x004fe20007ffe0ff */
[----:B------:R2:W4:Y:S01]  /*1160*/  SHFL.IDX PT, R5, R10, 0x2, 0x181f ;  /* 0x00581f000a057f89 */ /* 0x00052200000e0000 */
[----:B------:R-:W-:Y:S02]  /*1170*/  BSSY B0, `(.L_x_141) ;  /* 0x000000d000007945 */ /* 0x000fe40003800000 */
[----:B------:R-:W-:Y:S01]  /*1180*/  ISETP.GE.AND P1, PT, R2, UR14, PT ;  /* 0x0000000e02007c0c */ /* 0x000fe2000bf26270 */
[----:B---3--:R2:W3:-:S12]  /*1190*/  SHFL.IDX PT, R4, R11, 0x2, 0x181f ;  /* 0x00581f000b047f89 */ /* 0x0084d800000e0000 */
[----:B------:R-:W-:Y:S05]  /*11a0*/  @P1 BRA `(.L_x_142) ;  /* 0x0000009000001947 */ /* 0x000fea0003800000 */
[----:B------:R-:W-:Y:S01]  /*11b0*/  SHF.R.S32.HI R2, RZ, 0x1f, R22 ;  /* 0x0000001fff027819 */ /* 0x000fe20000011416 */
[----:B---34-:R-:W-:-:S03]  /*11c0*/  IMAD.WIDE R6, R132, 0x2, R4 ;  /* 0x0000000284067825 */ /* 0x018fc600078e0204 */
[----:B------:R-:W-:-:S04]  /*11d0*/  LEA.HI R2, R2, R22, RZ, 0x3 ;  /* 0x0000001602027211 */ /* 0x000fc800078f18ff */
[----:B------:R-:W-:Y:S02]  /*11e0*/  LOP3.LUT R8, R2, 0xfffffff8, RZ, 0xc0, !PT ;  /* 0xfffffff802087812 */ /* 0x000fe400078ec0ff */
[----:B------:R-:W-:-:S03]  /*11f0*/  SHF.L.U32 R2, R9, 0x1, RZ ;  /* 0x0000000109027819 */ /* 0x000fc600000006ff */
[----:B------:R-:W-:Y:S02]  /*1200*/  IMAD.WIDE R4, R8, 0x2, R4 ;  /* 0x0000000208047825 */ /* 0x000fe400078e0204 */
[----:B------:R-:W-:Y:S01]  /*1210*/  @!PT LDS RZ, [RZ] ;  /* 0x00000000fffff984 */ /* 0x000fe20000000800 */
[----:B------:R3:W-:Y:S04]  /*1220*/  LDGSTS.E.BYPASS.LTC128B.128 [R2+0x9100], [R6.64], !P3 ;  /* 0x0910000006027fae */ /* 0x0007e8000d901d4c */
[----:B------:R3:W-:Y:S02]  /*1230*/  LDGSTS.E.BYPASS.LTC128B.128 [R2+0xd100], [R4.64], !P0 ;  /* 0x0d10000004027fae */ /* 0x0007e4000c101d4c */
.L_x_142:
[----:B------:R-:W-:Y:S05]  /*1240*/  BSYNC B0 ;  /* 0x0000000000007941 */ /* 0x000fea0003800000 */
.L_x_141:
[----:B---3--:R-:W-:Y:S01]  /*1250*/  IADD3 R2, R12, 0x30, RZ ;  /* 0x000000300c027810 */ /* 0x008fe20007ffe0ff */
[----:B----4-:R3:W4:Y:S01]  /*1260*/  SHFL.IDX PT, R5, R10, 0x3, 0x181f ;  /* 0x00781f000a057f89 */ /* 0x01072200000e0000 */
[----:B------:R-:W-:Y:S02]  /*1270*/  BSSY B0, `(.L_x_143) ;  /* 0x000000d000007945 */ /* 0x000fe40003800000 */
[----:B------:R-:W-:Y:S01]  /*1280*/  ISETP.GE.AND P1, PT, R2, UR14, PT ;  /* 0x0000000e02007c0c */ /* 0x000fe2000bf26270 */
[----:B------:R3:W1:-:S12]  /*1290*/  SHFL.IDX PT, R4, R11, 0x3, 0x181f ;  /* 0x00781f000b047f89 */ /* 0x00065800000e0000 */
[----:B------:R-:W-:Y:S05]  /*12a0*/  @P1 BRA `(.L_x_144) ;  /* 0x0000009000001947 */ /* 0x000fea0003800000 */
[----:B------:R-:W-:Y:S01]  /*12b0*/  SHF.R.S32.HI R2, RZ, 0x1f, R22 ;  /* 0x0000001fff027819 */ /* 0x000fe20000011416 */
[----:B-1--4-:R-:W-:-:S03]  /*12c0*/  IMAD.WIDE R6, R132, 0x2, R4 ;  /* 0x0000000284067825 */ /* 0x012fc600078e0204 */
[----:B------:R-:W-:-:S04]  /*12d0*/  LEA.HI R2, R2, R22, RZ, 0x3 ;  /* 0x0000001602027211 */ /* 0x000fc800078f18ff */
[----:B------:R-:W-:Y:S02]  /*12e0*/  LOP3.LUT R8, R2, 0xfffffff8, RZ, 0xc0, !PT ;  /* 0xfffffff802087812 */ /* 0x000fe400078ec0ff */
[----:B------:R-:W-:-:S03]  /*12f0*/  SHF.L.U32 R2, R9, 0x1, RZ ;  /* 0x0000000109027819 */ /* 0x000fc600000006ff */
[----:B------:R-:W-:Y:S02]  /*1300*/  IMAD.WIDE R4, R8, 0x2, R4 ;  /* 0x0000000208047825 */ /* 0x000fe400078e0204 */
[----:B------:R-:W-:Y:S01]  /*1310*/  @!PT LDS RZ, [RZ] ;  /* 0x00000000fffff984 */ /* 0x000fe20000000800 */
[----:B------:R1:W-:Y:S04]  /*1320*/  LDGSTS.E.BYPASS.LTC128B.128 [R2+0x9900], [R6.64], !P3 ;  /* 0x0990000006027fae */ /* 0x0003e8000d901d4c */
[----:B------:R1:W-:Y:S02]  /*1330*/  LDGSTS.E.BYPASS.LTC128B.128 [R2+0xd900], [R4.64], !P0 ;  /* 0x0d90000004027fae */ /* 0x0003e4000c101d4c */
.L_x_144:
[----:B------:R-:W-:Y:S05]  /*1340*/  BSYNC B0 ;  /* 0x0000000000007941 */ /* 0x000fea0003800000 */
.L_x_143:
[----:B-1----:R-:W-:Y:S01]  /*1350*/  IADD3 R2, R12, 0x40, RZ ;  /* 0x000000400c027810 */ /* 0x002fe20007ffe0ff */
[----:B----4-:R1:W4:Y:S01]  /*1360*/  SHFL.IDX PT, R5, R10, 0x4, 0x181f ;  /* 0x00981f000a057f89 */ /* 0x01032200000e0000 */
[----:B------:R-:W-:Y:S02]  /*1370*/  BSSY B0, `(.L_x_145) ;  /* 0x000000d000007945 */ /* 0x000fe40003800000 */
[----:B------:R-:W-:Y:S01]  /*1380*/  ISETP.GE.AND P1, PT, R2, UR14, PT ;  /* 0x0000000e02007c0c */ /* 0x000fe2000bf26270 */
[----:B------:R1:W2:-:S12]  /*1390*/  SHFL.IDX PT, R4, R11, 0x4, 0x181f ;  /* 0x00981f000b047f89 */ /* 0x00029800000e0000 */
[----:B------:R-:W-:Y:S05]  /*13a0*/  @P1 BRA `(.L_x_146) ;  /* 0x0000009000001947 */ /* 0x000fea0003800000 */
[----:B------:R-:W-:Y:S01]  /*13b0*/  SHF.R.S32.HI R2, RZ, 0x1f, R22 ;  /* 0x0000001fff027819 */ /* 0x000fe20000011416 */
[----:B--2-4-:R-:W-:-:S03]  /*13c0*/  IMAD.WIDE R6, R132, 0x2, R4 ;  /* 0x0000000284067825 */ /* 0x014fc600078e0204 */
[----:B------:R-:W-:-:S04]  /*13d0*/  LEA.HI R2, R2, R22, RZ, 0x3 ;  /* 0x0000001602027211 */ /* 0x000fc800078f18ff */
[----:B------:R-:W-:Y:S02]  /*13e0*/  LOP3.LUT R8, R2, 0xfffffff8, RZ, 0xc0, !PT ;  /* 0xfffffff802087812 */ /* 0x000fe400078ec0ff */
[----:B------:R-:W-:-:S03]  /*13f0*/  SHF.L.U32 R2, R9, 0x1, RZ ;  /* 0x0000000109027819 */ /* 0x000fc600000006ff */
[----:B------:R-:W-:Y:S02]  /*1400*/  IMAD.WIDE R4, R8, 0x2, R4 ;  /* 0x0000000208047825 */ /* 0x000fe400078e0204 */
[----:B------:R-:W-:Y:S01]  /*1410*/  @!PT LDS RZ, [RZ] ;  /* 0x00000000fffff984 */ /* 0x000fe20000000800 */
[----:B------:R2:W-:Y:S04]  /*1420*/  LDGSTS.E.BYPASS.LTC128B.128 [R2+0xa100], [R6.64], !P3 ;  /* 0x0a10000006027fae */ /* 0x0005e8000d901d4c */
[----:B------:R2:W-:Y:S02]  /*1430*/  LDGSTS.E.BYPASS.LTC128B.128 [R2+0xe100], [R4.64], !P0 ;  /* 0x0e10000004027fae */ /* 0x0005e4000c101d4c */
.L_x_146:
[----:B------:R-:W-:Y:S05]  /*1440*/  BSYNC B0 ;  /* 0x0000000000007941 */ /* 0x000fea0003800000 */
.L_x_145:
[----:B--2---:R-:W-:Y:S01]  /*1450*/  IADD3 R2, R12, 0x50, RZ ;  /* 0x000000500c027810 */ /* 0x004fe20007ffe0ff */
        /* <DEDUP_REMOVED lines=14> */
.L_x_148:
[----:B------:R-:W-:Y:S05]  /*1540*/  BSYNC B0 ;  /* 0x0000000000007941 */ /* 0x000fea0003800000 */
.L_x_147:
        /* <DEDUP_REMOVED lines=15> */
.L_x_150:
[----:B------:R-:W-:Y:S05]  /*1640*/  BSYNC B0 ;  /* 0x0000000000007941 */ /* 0x000fea0003800000 */
.L_x_149:
[----:B------:R-:W-:Y:S01]  /*1650*/  UIADD3 UR11, UR6, -0x1, URZ ;  /* 0xffffffff060b7890 */ /* 0x000fe2000fffe03f */
[----:B--2-4-:R-:W-:Y:S01]  /*1660*/  MOV R5, c[0x0][0x2b8] ;  /* 0x0000ae0000057a02 */ /* 0x014fe20000000f00 */
[----:B------:R-:W-:Y:S01]  /*1670*/  SHFL.IDX PT, R4, R11, 0x7, 0x181f ;  /* 0x00f81f000b047f89 */ /* 0x000fe200000e0000 */
[----:B------:R-:W-:Y:S01]  /*1680*/  IADD3 R6, R12, 0x70, RZ ;  /* 0x000000700c067810 */ /* 0x000fe20007ffe0ff */
[----:B------:R-:W-:Y:S01]  /*1690*/  USHF.R.S32.HI UR18, URZ, 0x1f, UR15 ;  /* 0x0000001f3f127899 */ /* 0x000fe2000801140f */
[----:B------:R-:W-:Y:S01]  /*16a0*/  ISETP.NE.AND P1, PT, R5, 0x1, PT ;  /* 0x000000010500780c */ /* 0x000fe20003f25270 */
[----:B------:R-:W-:Y:S01]  /*16b0*/  IMAD.U32 R2, RZ, RZ, UR11 ;  /* 0x0000000bff027e24 */ /* 0x000fe2000f8e00ff */
[----:B------:R-:W2:Y:S01]  /*16c0*/  SHFL.IDX PT, R5, R10, 0x7, 0x181f ;  /* 0x00f81f000a057f89 */ /* 0x000ea200000e0000 */
[----:B------:R-:W-:Y:S01]  /*16d0*/  ISETP.GE.AND P4, PT, R6, UR14, PT ;  /* 0x0000000e06007c0c */ /* 0x000fe2000bf86270 */
[----:B------:R-:W-:Y:S01]  /*16e0*/  ULDC.64 UR4, c[0x0][0x2b0] ;  /* 0x0000ac0000047ab9 */ /* 0x000fe20000000a00 */
[----:B------:R-:W-:Y:S01]  /*16f0*/  SHF.R.S32.HI R7, RZ, 0x1f, R22 ;  /* 0x0000001fff077819 */ /* 0x000fe20000011416 */
[----:B------:R-:W-:Y:S01]  /*1700*/  UIMAD UR18, UR18, UR4, URZ ;  /* 0x00000004121272a4 */ /* 0x000fe2000f8e023f */
[----:B------:R-:W-:Y:S01]  /*1710*/  LEA R2, R2, R158, 0x6 ;  /* 0x0000009e02027211 */ /* 0x000fe200078e30ff */
[----:B------:R-:W-:Y:S01]  /*1720*/  UIMAD.WIDE.U32 UR16, UR15, UR4, URZ ;  /* 0x000000040f1072a5 */ /* 0x000fe2000f8e003f */
[----:B------:R-:W-:Y:S01]  /*1730*/  SHF.L.U32 R156, R9, 0x1, RZ ;  /* 0x00000001099c7819 */ /* 0x000fe200000006ff */
[----:B------:R-:W-:Y:S01]  /*1740*/  UIMAD UR15, UR15, UR5, UR18 ;  /* 0x000000050f0f72a4 */ /* 0x000fe2000f8e0212 */
[C---:B------:R-:W-:Y:S01]  /*1750*/  IADD3 R8, R2.reuse, UR8, RZ ;  /* 0x0000000802087c10 */ /* 0x040fe2000fffe0ff */
[----:B------:R-:W-:Y:S01]  /*1760*/  IMAD.MOV.U32 R24, RZ, RZ, RZ ;  /* 0x000000ffff187224 */ /* 0x000fe200078e00ff */
[----:B------:R-:W-:Y:S01]  /*1770*/  ISETP.GE.AND P5, PT, R2, UR9, PT ;  /* 0x0000000902007c0c */ /* 0x000fe2000bfa6270 */
[----:B------:R-:W-:Y:S01]  /*1780*/  UIADD3 UR15, UR17, UR15, URZ ;  /* 0x0000000f110f7290 */ /* 0x000fe2000fffe03f */
[----:B------:R-:W-:Y:S01]  /*1790*/  SHF.R.S32.HI R16, RZ, 0x4, R13 ;  /* 0x00000004ff107819 */ /* 0x000fe2000001140d */
[----:B------:R-:W-:Y:S01]  /*17a0*/  @P1 IMAD.HI.U32 R6, R8, c[0x0][0x2bc], RZ ;  /* 0x0000af0008061a27 */ /* 0x000fe200078e00ff */
[----:B------:R-:W-:Y:S01]  /*17b0*/  ISETP.GT.OR P5, PT, R158, 0x3f, P5 ;  /* 0x0000003f9e00780c */ /* 0x000fe20002fa4670 */
[----:B------:R-:W-:Y:S01]  /*17c0*/  USHF.R.S32.HI UR14, URZ, 0x1f, UR10 ;  /* 0x0000001f3f0e7899 */ /* 0x000fe2000801140a */
[----:B------:R-:W-:Y:S01]  /*17d0*/  LEA.HI R155, R23, R208, RZ, 0x5 ;  /* 0x000000d0179b7211 */ /* 0x000fe200078f28ff */
[----:B------:R-:W-:Y:S01]  /*17e0*/  IMAD.MOV.U32 R2, RZ, RZ, R8 ;  /* 0x000000ffff027224 */ /* 0x000fe200078e0008 */
[----:B------:R-:W-:Y:S01]  /*17f0*/  @P1 SHF.R.U32.HI R2, RZ, c[0x0][0x2c0], R6 ;  /* 0x0000b000ff021a19 */ /* 0x000fe20000011606 */
[----:B------:R-:W-:Y:S01]  /*1800*/  ULDC.64 UR4, c[0x0][0x1e8] ;  /* 0x00007a0000047ab9 */ /* 0x000fe20000000a00 */
[----:B------:R-:W-:Y:S01]  /*1810*/  LEA.HI R6, R7, R22, RZ, 0x3 ;  /* 0x0000001607067211 */ /* 0x000fe200078f18ff */
[----:B------:R-:W-:Y:S01]  /*1820*/  STL [R1+0x4], R156 ;  /* 0x0000049c01007387 */ /* 0x000fe20000100800 */
[----:B-123--:R-:W-:-:S02]  /*1830*/  @!P4 IMAD.WIDE R10, R132, 0x2, R4 ;  /* 0x00000002840ac825 */ /* 0x00efc400078e0204 */
[----:B------:R-:W-:-:S03]  /*1840*/  LOP3.LUT R134, R6, 0xfffffff8, RZ, 0xc0, !PT ;  /* 0xfffffff806867812 */ /* 0x000fc600078ec0ff */
[----:B------:R-:W-:Y:S01]  /*1850*/  @!P5 IADD3 R7, P2, R2, UR16, RZ ;  /* 0x000000100207dc10 */ /* 0x000fe2000ff5e0ff */
[----:B------:R-:W-:Y:S01]  /*1860*/  @!PT LDS RZ, [RZ] ;  /* 0x00000000fffff984 */ /* 0x000fe20000000800 */
[----:B------:R1:W-:Y:S01]  /*1870*/  @!P4 LDGSTS.E.BYPASS.LTC128B.128 [R156+0xb900], [R10.64], !P3 ;  /* 0x0b9000000a9ccfae */ /* 0x0003e2000d901d4c */
[----:B------:R-:W-:Y:S02]  /*1880*/  @!P4 IMAD.WIDE R4, R134, 0x2, R4 ;  /* 0x000000028604c825 */ /* 0x000fe400078e0204 */
[C---:B------:R-:W-:Y:S02]  /*1890*/  @!P5 LEA.HI.X.SX32 R9, R2.reuse, UR15, 0x1, P2 ;  /* 0x0000000f0209dc11 */ /* 0x040fe400090f0eff */
[C---:B------:R-:W-:Y:S01]  /*18a0*/  @!P5 LEA R6, P2, R7.reuse, c[0x0][0x2a0], 0x2 ;  /* 0x0000a8000706da11 */ /* 0x040fe200078410ff */
[----:B------:R2:W-:Y:S03]  /*18b0*/  @!P4 LDGSTS.E.BYPASS.LTC128B.128 [R156+0xf900], [R4.64], !P0 ;  /* 0x0f900000049ccfae */ /* 0x0005e6000c101d4c */
[----:B------:R-:W-:Y:S01]  /*18c0*/  @!P5 LEA.HI.X R7, R7, c[0x0][0x2a4], R9, 0x2, P2 ;  /* 0x0000a9000707da11 */ /* 0x000fe200010f1409 */
[----:B------:R-:W0:Y:S04]  /*18d0*/  LDGDEPBAR ;  /* 0x00000000000079af */ /* 0x000e280000000000 */
[----:B------:R-:W-:Y:S06]  /*18e0*/  BAR.SYNC.DEFER_BLOCKING 0x0 ;  /* 0x0000000000007b1d */ /* 0x000fec0000010000 */
[----:B------:R-:W3:Y:S01]  /*18f0*/  @!P5 LDG.E R24, [R6.64] ;  /* 0x0000000c0618d981 */ /* 0x000ee2000c1e1900 */
[----:B------:R-:W-:Y:S01]  /*1900*/  IADD3 R2, -R2, RZ, RZ ;  /* 0x000000ff02027210 */ /* 0x000fe20007ffe1ff */
[----:B------:R-:W-:Y:S01]  /*1910*/  UIMAD UR18, UR14, UR4, URZ ;  /* 0x000000040e1272a4 */ /* 0x000fe2000f8e023f */
[----:B------:R-:W-:Y:S01]  /*1920*/  ISETP.GE.AND P4, PT, R132, c[0x0][0x1d4], PT ;  /* 0x0000750084007a0c */ /* 0x000fe20003f86270 */
[----:B------:R-:W-:Y:S01]  /*1930*/  UIMAD.WIDE.U32 UR20, UR10, UR4, URZ ;  /* 0x000000040a1472a5 */ /* 0x000fe2000f8e003f */
[----:B------:R-:W-:Y:S01]  /*1940*/  ISETP.GE.AND P3, PT, R22, c[0x0][0x1d4], PT ;  /* 0x0000750016007a0c */ /* 0x000fe20003f66270 */
[----:B------:R-:W-:Y:S01]  /*1950*/  IMAD R25, R2, c[0x0][0x2b8], R8 ;  /* 0x0000ae0002197a24 */ /* 0x000fe200078e0208 */
[----:B------:R-:W-:Y:S01]  /*1960*/  UIMAD UR18, UR10, UR5, UR18 ;  /* 0x000000050a1272a4 */ /* 0x000fe2000f8e0212 */
[----:B------:R-:W-:Y:S01]  /*1970*/  SHF.R.S32.HI R157, RZ, 0x1f, R132 ;  /* 0x0000001fff9d7819 */ /* 0x000fe20000011484 */
[----:B------:R-:W-:Y:S01]  /*1980*/  UIMAD UR9, UR11, -0x40, UR9 ;  /* 0xffffffc00b0978a4 */ /* 0x000fe2000f8e0209 */
[----:B--2---:R-:W-:Y:S01]  /*1990*/  IMAD.WIDE.U32 R4, R25, c[0x0][0x1e0], RZ ;  /* 0x0000780019047a25 */ /* 0x004fe200078e00ff */
[----:B------:R-:W-:Y:S01]  /*19a0*/  SHF.R.S32.HI R20, RZ, 0x1f, R25 ;  /* 0x0000001fff147819 */ /* 0x000fe20000011419 */
[----:B------:R-:W-:Y:S01]  /*19b0*/  UIADD3 UR18, UR21, UR18, URZ ;  /* 0x0000001215127290 */ /* 0x000fe2000fffe03f */
[----:B------:R-:W-:Y:S01]  /*19c0*/  STL [R1+0x34], R25 ;  /* 0x0000341901007387 */ /* 0x000fe20000100800 */
[----:B------:R-:W-:Y:S01]  /*19d0*/  ULDC.64 UR4, c[0x0][0x210] ;  /* 0x0000840000047ab9 */ /* 0x000fe20000000a00 */
[----:B------:R-:W-:Y:S01]  /*19e0*/  IADD3 R33, -R17, UR9, RZ ;  /* 0x0000000911217c10 */ /* 0x000fe2000fffe1ff */
[----:B------:R-:W-:Y:S01]  /*19f0*/  IMAD R2, R20, c[0x0][0x1e0], RZ ;  /* 0x0000780014027a24 */ /* 0x000fe200078e02ff */
[----:B------:R-:W-:-:S02]  /*1a00*/  UIMAD UR14, UR14, UR4, URZ ;  /* 0x000000040e0e72a4 */ /* 0x000fc4000f8e023f */
[----:B------:R-:W-:Y:S01]  /*1a10*/  ISETP.GE.AND P6, PT, R33, 0x1, PT ;  /* 0x000000012100780c */ /* 0x000fe20003fc6270 */
[----:B------:R-:W-:Y:S01]  /*1a20*/  IMAD R2, R25, c[0x0][0x1e4], R2 ;  /* 0x0000790019027a24 */ /* 0x000fe200078e0202 */
[C---:B------:R-:W-:Y:S01]  /*1a30*/  ISETP.GE.AND P5, PT, R33.reuse, 0x11, PT ;  /* 0x000000112100780c */ /* 0x040fe20003fa6270 */
[----:B------:R-:W-:Y:S01]  /*1a40*/  UIMAD.WIDE.U32 UR22, UR10, UR4, URZ ;  /* 0x000000040a1672a5 */ /* 0x000fe2000f8e003f */
[----:B------:R-:W-:Y:S01]  /*1a50*/  ISETP.GE.AND P2, PT, R33, 0x21, PT ;  /* 0x000000212100780c */ /* 0x000fe20003f46270 */
[----:B------:R-:W-:Y:S01]  /*1a60*/  IMAD.IADD R5, R5, 0x1, R2 ;  /* 0x0000000105057824 */ /* 0x000fe200078e0202 */
[----:B------:R-:W-:Y:S02]  /*1a70*/  UIMAD UR4, UR10, UR5, UR14 ;  /* 0x000000050a0472a4 */ /* 0x000fe4000f8e020e */
[----:B------:R-:W-:Y:S02]  /*1a80*/  UISETP.GT.AND UP0, UPT, UR11, UR7, UPT ;  /* 0x000000070b00728c */ /* 0x000fe4000bf04270 */
[----:B------:R-:W-:Y:S01]  /*1a90*/  UIADD3 UR4, UR23, UR4, URZ ;  /* 0x0000000417047290 */ /* 0x000fe2000fffe03f */
[----:B---3--:R-:W-:Y:S01]  /*1aa0*/  SHF.R.S32.HI R21, RZ, 0x1f, R24 ;  /* 0x0000001fff157819 */ /* 0x008fe20000011418 */
[----:B------:R-:W-:Y:S01]  /*1ab0*/  IMAD.WIDE.U32 R4, R24, c[0x0][0x1f0], R4 ;  /* 0x00007c0018047a25 */ /* 0x000fe200078e0004 */
[----:B------:R-:W-:Y:S03]  /*1ac0*/  STL [R1+0x2c], R24 ;  /* 0x00002c1801007387 */ /* 0x000fe60000100800 */
[----:B------:R-:W-:Y:S01]  /*1ad0*/  IMAD R6, R21, c[0x0][0x1f0], RZ ;  /* 0x00007c0015067a24 */ /* 0x000fe200078e02ff */
[----:B------:R-:W-:-:S03]  /*1ae0*/  IADD3 R2, P0, R4, UR20, RZ ;  /* 0x0000001404027c10 */ /* 0x000fc6000ff1e0ff */
[----:B------:R-:W-:-:S05]  /*1af0*/  IMAD R6, R24, c[0x0][0x1f4], R6 ;  /* 0x00007d0018067a24 */ /* 0x000fca00078e0206 */
[----:B------:R-:W-:Y:S02]  /*1b00*/  IADD3.X R4, R5, UR18, R6, P0, !PT ;  /* 0x0000001205047c10 */ /* 0x000fe400087fe406 */
[----:B------:R-:W-:-:S04]  /*1b10*/  LEA R6, P0, R2, c[0x0][0x1c8], 0x1 ;  /* 0x0000720002067a11 */ /* 0x000fc800078008ff */
[----:B------:R-:W-:Y:S01]  /*1b20*/  LEA.HI.X R2, R2, c[0x0][0x1cc], R4, 0x1, P0 ;  /* 0x0000730002027a11 */ /* 0x000fe200000f0c04 */
[----:B-1----:R-:W-:Y:S01]  /*1b30*/  SHFL.IDX PT, R10, R6, RZ, 0x181f ;  /* 0x00181fff060a7589 */ /* 0x002fe200000e0000 */
[----:B------:R-:W-:-:S03]  /*1b40*/  ISETP.GT.AND P0, PT, R33, 0x30, PT ;  /* 0x000000302100780c */ /* 0x000fc60003f04270 */
[----:B------:R-:W1:Y:S04]  /*1b50*/  SHFL.IDX PT, R11, R2, RZ, 0x181f ;  /* 0x00181fff020b7589 */ /* 0x000e6800000e0000 */
[----:B------:R-:W-:Y:S04]  /*1b60*/  SHFL.IDX PT, R4, R6, 0x1, 0x181f ;  /* 0x00381f0006047f89 */ /* 0x000fe800000e0000 */
[----:B------:R-:W2:Y:S04]  /*1b70*/  SHFL.IDX PT, R5, R2, 0x1, 0x181f ;  /* 0x00381f0002057f89 */ /* 0x000ea800000e0000 */
[----:B------:R-:W-:Y:S04]  /*1b80*/  SHFL.IDX PT, R8, R6, 0x2, 0x181f ;  /* 0x00581f0006087f89 */ /* 0x000fe800000e0000 */
[----:B------:R-:W3:Y:S04]  /*1b90*/  SHFL.IDX PT, R9, R2, 0x2, 0x181f ;  /* 0x00581f0002097f89 */ /* 0x000ee800000e0000 */
[----:B------:R-:W-:Y:S04]  /*1ba0*/  SHFL.IDX PT, R6, R6, 0x3, 0x181f ;  /* 0x00781f0006067f89 */ /* 0x000fe800000e0000 */
[----:B------:R4:W5:Y:S01]  /*1bb0*/  SHFL.IDX PT, R7, R2, 0x3, 0x181f ;  /* 0x00781f0002077f89 */ /* 0x00096200000e0000 */
[----:B-1----:R-:W-:-:S05]  /*1bc0*/  @P6 IMAD.WIDE R14, R132, 0x2, R10 ;  /* 0x00000002840e6825 */ /* 0x002fca00078e020a */
[----:B------:R1:W-:Y:S01]  /*1bd0*/  @P6 LDGSTS.E.BYPASS.LTC128B.128 [R156+0x4100], [R14.64], !P4 ;  /* 0x041000000e9c6fae */ /* 0x0003e2000e101d4c */
[----:B----4-:R-:W-:Y:S01]  /*1be0*/  LEA.HI R2, R13, R16, RZ, 0x1 ;  /* 0x000000100d027211 */ /* 0x010fe200078f08ff */
[----:B------:R-:W-:-:S03]  /*1bf0*/  @P6 IMAD.WIDE R12, R134, 0x2, R10 ;  /* 0x00000002860c6825 */ /* 0x000fc600078e020a */
[----:B------:R-:W-:Y:S01]  /*1c00*/  LOP3.LUT R2, R2, 0xfffffffe, RZ, 0xc0, !PT ;  /* 0xfffffffe02027812 */ /* 0x000fe200078ec0ff */
[----:B--2---:R-:W-:Y:S01]  /*1c10*/  @P5 IMAD.WIDE R10, R132, 0x2, R4 ;  /* 0x00000002840a5825 */ /* 0x004fe200078e0204 */
[----:B------:R2:W-:Y:S02]  /*1c20*/  @P6 LDGSTS.E.BYPASS.LTC128B.128 [R156+0x6100], [R12.64], !P3 ;  /* 0x061000000c9c6fae */ /* 0x0005e4000d901d4c */
[----:B------:R-:W-:Y:S02]  /*1c30*/  IADD3 R16, R16, -R2, RZ ;  /* 0x8000000210107210 */ /* 0x000fe40007ffe0ff */
[----:B------:R3:W-:Y:S01]  /*1c40*/  @P5 LDGSTS.E.BYPASS.LTC128B.128 [R156+0x4900], [R10.64], !P4 ;  /* 0x049000000a9c5fae */ /* 0x0007e2000e101d4c */
[----:B------:R-:W-:-:S04]  /*1c50*/  SHF.L.U32 R2, R34, 0x6, RZ ;  /* 0x0000000622027819 */ /* 0x000fc800000006ff */
[----:B------:R-:W-:Y:S01]  /*1c60*/  LOP3.LUT R2, R2, 0x1c0, RZ, 0xc0, !PT ;  /* 0x000001c002027812 */ /* 0x000fe200078ec0ff */
[----:B--2---:R-:W-:-:S04]  /*1c70*/  @P5 IMAD.WIDE R12, R134, 0x2, R4 ;  /* 0x00000002860c5825 */ /* 0x004fc800078e0204 */
[--C-:B---3--:R-:W-:Y:S01]  /*1c80*/  @P2 IMAD.WIDE R10, R132, 0x2, R8.reuse ;  /* 0x00000002840a2825 */ /* 0x108fe200078e0208 */
[----:B------:R2:W-:Y:S01]  /*1c90*/  @P5 LDGSTS.E.BYPASS.LTC128B.128 [R156+0x6900], [R12.64], !P3 ;  /* 0x069000000c9c5fae */ /* 0x0005e2000d901d4c */
[----:B------:R-:W-:Y:S02]  /*1ca0*/  ISETP.GE.AND P5, PT, R22, c[0x0][0x1d4], PT ;  /* 0x0000750016007a0c */ /* 0x000fe40003fa6270 */
[----:B------:R-:W-:Y:S01]  /*1cb0*/  @P2 IMAD.WIDE R8, R134, 0x2, R8 ;  /* 0x0000000286082825 */ /* 0x000fe200078e0208 */
[----:B------:R3:W-:Y:S03]  /*1cc0*/  @P2 LDGSTS.E.BYPASS.LTC128B.128 [R156+0x5100], [R10.64], !P4 ;  /* 0x051000000a9c2fae */ /* 0x0007e6000e101d4c */
[--C-:B-----5:R-:W-:Y:S01]  /*1cd0*/  @P0 IMAD.WIDE R4, R132, 0x2, R6.reuse ;  /* 0x0000000284040825 */ /* 0x120fe200078e0206 */
[----:B------:R4:W-:Y:S03]  /*1ce0*/  @P2 LDGSTS.E.BYPASS.LTC128B.128 [R156+0x7100], [R8.64], !P3 ;  /* 0x07100000089c2fae */ /* 0x0009e6000d901d4c */
[----:B------:R-:W-:Y:S01]  /*1cf0*/  @P0 IMAD.WIDE R6, R134, 0x2, R6 ;  /* 0x0000000286060825 */ /* 0x000fe200078e0206 */
[----:B------:R5:W-:Y:S04]  /*1d00*/  @P0 LDGSTS.E.BYPASS.LTC128B.128 [R156+0x5900], [R4.64], !P4 ;  /* 0x05900000049c0fae */ /* 0x000be8000e101d4c */
[----:B------:R1:W-:Y:S04]  /*1d10*/  @P0 LDGSTS.E.BYPASS.LTC128B.128 [R156+0x7900], [R6.64], !P3 ;  /* 0x07900000069c0fae */ /* 0x0003e8000d901d4c */
[----:B------:R-:W0:Y:S01]  /*1d20*/  LDGDEPBAR ;  /* 0x00000000000079af */ /* 0x000e220000000000 */
[----:B--2---:R-:W-:-:S04]  /*1d30*/  IMAD.WIDE.U32 R12, R25, c[0x0][0x208], RZ ;  /* 0x00008200190c7a25 */ /* 0x004fc800078e00ff */
[----:B----4-:R-:W-:Y:S02]  /*1d40*/  IMAD.SHL.U32 R8, R17, 0x8, RZ ;  /* 0x0000000811087824 */ /* 0x010fe400078e00ff */
[----:B-----5:R-:W-:Y:S01]  /*1d50*/  IMAD.SHL.U32 R4, R18, 0x40, RZ ;  /* 0x0000004012047824 */ /* 0x020fe200078e00ff */
[----:B------:R-:W-:Y:S02]  /*1d60*/  SHF.L.U32 R5, R16, 0x3, RZ ;  /* 0x0000000310057819 */ /* 0x000fe400000006ff */
[----:B------:R-:W-:Y:S01]  /*1d70*/  LOP3.LUT R8, R2, 0x8, R8, 0xf8, !PT ;  /* 0x0000000802087812 */ /* 0x000fe200078ef808 */
[----:B------:R-:W-:-:S04]  /*1d80*/  DEPBAR.LE SB0, 0x1 ;  /* 0x000080400000791a */ /* 0x000fc80000000000 */
[----:B------:R-:W-:-:S04]  /*1d90*/  DEPBAR.LE SB0, 0x0 ;  /* 0x000080000000791a */ /* 0x000fc80000000000 */
[----:B------:R-:W-:Y:S02]  /*1da0*/  LOP3.LUT R4, R4, 0x1c0, RZ, 0xc0, !PT ;  /* 0x000001c004047812 */ /* 0x000fe400078ec0ff */
[----:B-1----:R-:W-:Y:S02]  /*1db0*/  SHF.R.U32.HI R6, RZ, 0x3, R2 ;  /* 0x00000003ff067819 */ /* 0x002fe40000011602 */
[----:B------:R-:W-:Y:S01]  /*1dc0*/  LOP3.LUT R7, R4, 0x8, R5, 0xf8, !PT ;  /* 0x0000000804077812 */ /* 0x000fe200078ef805 */
[----:B------:R-:W-:Y:S01]  /*1dd0*/  IMAD.SHL.U32 R5, R19, 0x40, RZ ;  /* 0x0000004013057824 */ /* 0x000fe200078e00ff */
[----:B------:R-:W-:Y:S02]  /*1de0*/  SHF.R.U32.HI R4, RZ, 0x3, R4 ;  /* 0x00000003ff047819 */ /* 0x000fe40000011604 */
[----:B------:R-:W-:Y:S02]  /*1df0*/  SHF.L.U32 R2, R155, 0x5, RZ ;  /* 0x000000059b027819 */ /* 0x000fe400000006ff */
[----:B------:R-:W-:-:S02]  /*1e00*/  LOP3.LUT R6, R8, R6, RZ, 0x3c, !PT ;  /* 0x0000000608067212 */ /* 0x000fc400078e3cff */
[----:B------:R-:W-:Y:S02]  /*1e10*/  LOP3.LUT R154, R7, R4, RZ, 0x3c, !PT ;  /* 0x00000004079a7212 */ /* 0x000fe400078e3cff */
[----:B------:R-:W-:Y:S02]  /*1e20*/  LOP3.LUT R153, R5, 0xfffffe00, RZ, 0xc0, !PT ;  /* 0xfffffe0005997812 */ /* 0x000fe400078ec0ff */
[----:B------:R-:W-:Y:S02]  /*1e30*/  LOP3.LUT R4, R2, 0x7ffffc00, RZ, 0xc0, !PT ;  /* 0x7ffffc0002047812 */ /* 0x000fe400078ec0ff */
[----:B------:R-:W-:Y:S02]  /*1e40*/  LEA R2, R16, R6, 0x9 ;  /* 0x0000000610027211 */ /* 0x000fe400078e48ff */
[----:B------:R-:W-:-:S03]  /*1e50*/  IADD3 R4, R154, R153, R4 ;  /* 0x000000999a047210 */ /* 0x000fc60007ffe004 */
[----:B------:R-:W-:Y:S01]  /*1e60*/  IMAD.SHL.U32 R232, R2, 0x2, RZ ;  /* 0x0000000202e87824 */ /* 0x000fe200078e00ff */
[----:B------:R-:W-:Y:S01]  /*1e70*/  BAR.SYNC.DEFER_BLOCKING 0x0 ;  /* 0x0000000000007b1d */ /* 0x000fe20000010000 */
[----:B------:R-:W-:Y:S01]  /*1e80*/  SHF.L.U32 R239, R4, 0x1, RZ ;  /* 0x0000000104ef7819 */ /* 0x000fe200000006ff */
[----:B------:R-:W-:Y:S02]  /*1e90*/  IMAD R2, R20, c[0x0][0x208], RZ ;  /* 0x0000820014027a24 */ /* 0x000fe400078e02ff */
[----:B------:R-:W-:Y:S02]  /*1ea0*/  IADD3 R243, R232, 0x4120, RZ ;  /* 0x00004120e8f37810 */ /* 0x000fe40007ffe0ff */
[----:B------:R-:W-:Y:S01]  /*1eb0*/  IMAD R2, R25, c[0x0][0x20c], R2 ;  /* 0x0000830019027a24 */ /* 0x000fe200078e0202 */
[----:B------:R-:W-:Y:S01]  /*1ec0*/  LEA R240, R0, R239, 0x1 ;  /* 0x000000ef00f07211 */ /* 0x000fe200078e08ff */
[----:B------:R-:W-:-:S03]  /*1ed0*/  IMAD R241, R3, 0x2, R239 ;  /* 0x0000000203f17824 */ /* 0x000fc600078e02ef */
[----:B------:R-:W-:Y:S01]  /*1ee0*/  IADD3 R13, R13, R2, RZ ;  /* 0x000000020d0d7210 */ /* 0x000fe20007ffe0ff */
[----:B------:R-:W-:Y:S01]  /*1ef0*/  IMAD R2, R21, c[0x0][0x218], RZ ;  /* 0x0000860015027a24 */ /* 0x000fe200078e02ff */
[----:B------:R-:W-:Y:S02]  /*1f00*/  LEA R242, R0, R241, 0x1 ;  /* 0x000000f100f27211 */ /* 0x000fe400078e08ff */
[----:B------:R-:W-:Y:S01]  /*1f10*/  LEA R244, R3, R240, 0x1 ;  /* 0x000000f003f47211 */ /* 0x000fe200078e08ff */
[----:B------:R-:W-:-:S04]  /*1f20*/  IMAD.WIDE.U32 R12, R24, c[0x0][0x218], R12 ;  /* 0x00008600180c7a25 */ /* 0x000fc800078e000c */
[----:B------:R-:W-:Y:S01]  /*1f30*/  IMAD R2, R24, c[0x0][0x21c], R2 ;  /* 0x0000870018027a24 */ /* 0x000fe200078e0202 */
[----:B------:R-:W-:Y:S01]  /*1f40*/  IADD3 R14, P2, R12, UR22, RZ ;  /* 0x000000160c0e7c10 */ /* 0x000fe2000ff5e0ff */
[----:B------:R-:W-:Y:S01]  /*1f50*/  IMAD.WIDE R24, R132, 0x2, RZ ;  /* 0x0000000284187825 */ /* 0x000fe200078e02ff */
[----:B------:R-:W-:Y:S02]  /*1f60*/  LDSM.16.M88.4 R4, [R239+0xa100] ;  /* 0x00a10000ef04783b */ /* 0x000fe40000000200 */
[C---:B------:R-:W-:Y:S02]  /*1f70*/  LEA R12, P0, R14.reuse, c[0x0][0x1f8], 0x1 ;  /* 0x00007e000e0c7a11 */ /* 0x040fe400078008ff */
[----:B------:R-:W-:Y:S01]  /*1f80*/  IADD3.X R2, R13, UR4, R2, P2, !PT ;  /* 0x000000040d027c10 */ /* 0x000fe200097fe402 */
[----:B------:R-:W1:Y:S03]  /*1f90*/  LDSM.16.M88.4 R16, [R232+0x4100] ;  /* 0x00410000e810783b */ /* 0x000e660000000200 */
[----:B------:R-:W-:Y:S01]  /*1fa0*/  LEA.HI.X R2, R14, c[0x0][0x1fc], R2, 0x1, P0 ;  /* 0x00007f000e027a11 */ /* 0x000fe200000f0c02 */
[----:B------:R-:W-:Y:S01]  /*1fb0*/  LDSM.16.M88.4 R36, [R232+0x4900] ;  /* 0x00490000e824783b */ /* 0x000fe20000000200 */
[----:B------:R-:W-:-:S03]  /*1fc0*/  LOP3.LUT P0, RZ, R34, 0x2, RZ, 0xc0, !PT ;  /* 0x0000000222ff7812 */ /* 0x000fc6000780c0ff */
[----:B------:R-:W-:Y:S04]  /*1fd0*/  LDSM.16.M88.4 R40, [R232+0x5100] ;  /* 0x00510000e828783b */ /* 0x000fe80000000200 */
[----:B------:R-:W-:Y:S04]  /*1fe0*/  LDSM.16.M88.4 R48, [R232+0x5900] ;  /* 0x00590000e830783b */ /* 0x000fe80000000200 */
[----:B------:R-:W-:Y:S04]  /*1ff0*/  SHFL.IDX PT, R20, R12, RZ, 0x181f ;  /* 0x00181fff0c147589 */ /* 0x000fe800000e0000 */
[----:B------:R-:W2:Y:S04]  /*2000*/  SHFL.IDX PT, R13, R12, 0x2, 0x181f ;  /* 0x00581f000c0d7f89 */ /* 0x000ea800000e0000 */
[----:B------:R-:W-:Y:S04]  /*2010*/  SHFL.IDX PT, R21, R2, RZ, 0x181f ;  /* 0x00181fff02157589 */ /* 0x000fe800000e0000 */
[----:B------:R-:W-:Y:S04]  /*2020*/  SHFL.IDX PT, R30, R12, 0x3, 0x181f ;  /* 0x00781f000c1e7f89 */ /* 0x000fe800000e0000 */
[----:B------:R-:W4:Y:S04]  /*2030*/  SHFL.IDX PT, R31, R2, 0x2, 0x181f ;  /* 0x00581f00021f7f89 */ /* 0x000f2800000e0000 */
[----:B------:R-:W-:Y:S01]  /*2040*/  SHFL.IDX PT, R32, R2, 0x1, 0x181f ;  /* 0x00381f0002207f89 */ /* 0x000fe200000e0000 */
[----:B-1----:R-:W-:Y:S03]  /*2050*/  HMMA.16816.F32.BF16 R64, R4, R16, RZ ;  /* 0x000000100440723c */ /* 0x002fe600000418ff */
[----:B---3--:R-:W1:Y:S01]  /*2060*/  LDSM.16.M88.4 R8, [R239+0x8100] ;  /* 0x00810000ef08783b */ /* 0x008e620000000200 */
[----:B--2---:R-:W-:-:S04]  /*2070*/  IADD3 R14, P2, R24, R13, RZ ;  /* 0x0000000d180e7210 */ /* 0x004fc80007f5e0ff */
[C---:B------:R-:W-:Y:S08]  /*2080*/  HMMA.16816.F32.BF16 R68, R4.reuse, R36, RZ ;  /* 0x000000240444723c */ /* 0x040ff000000418ff */
[----:B------:R-:W-:Y:S01]  /*2090*/  HMMA.16816.F32.BF16 R72, R4, R40, RZ ;  /* 0x000000280448723c */ /* 0x000fe200000418ff */
[----:B----4-:R-:W-:-:S07]  /*20a0*/  IMAD.X R15, R25, 0x1, R31, P2 ;  /* 0x00000001190f7824 */ /* 0x010fce00010e061f */
[C---:B------:R-:W-:Y:S08]  /*20b0*/  HMMA.16816.F32.BF16 R76, R4.reuse, R48, RZ ;  /* 0x00000030044c723c */ /* 0x040ff000000418ff */
[C---:B------:R-:W-:Y:S08]  /*20c0*/  HMMA.16816.F32.BF16 R84, R4.reuse, R18, RZ ;  /* 0x000000120454723c */ /* 0x040ff000000418ff */
[C---:B------:R-:W-:Y:S08]  /*20d0*/  HMMA.16816.F32.BF16 R92, R4.reuse, R38, RZ ;  /* 0x00000026045c723c */ /* 0x040ff000000418ff */
[C---:B------:R-:W-:Y:S08]  /*20e0*/  HMMA.16816.F32.BF16 R100, R4.reuse, R42, RZ ;  /* 0x0000002a0464723c */ /* 0x040ff000000418ff */
[----:B------:R-:W-:Y:S01]  /*20f0*/  HMMA.16816.F32.BF16 R96, R4, R50, RZ ;  /* 0x000000320460723c */ /* 0x000fe200000418ff */
[----:B------:R-:W2:Y:S04]  /*2100*/  SHFL.IDX PT, R6, R12, 0x1, 0x181f ;  /* 0x00381f000c067f89 */ /* 0x000ea800000e0000 */
[----:B------:R3:W4:Y:S02]  /*2110*/  SHFL.IDX PT, R7, R2, 0x3, 0x181f ;  /* 0x00781f0002077f89 */ /* 0x00072400000e0000 */
[----:B------:R-:W-:Y:S01]  /*2120*/  IMAD.WIDE R4, R134, 0x2, RZ ;  /* 0x0000000286047825 */ /* 0x000fe200078e02ff */
[C---:B-1----:R-:W-:Y:S08]  /*2130*/  HMMA.16816.F32.BF16 R108, R8.reuse, R16, RZ ;  /* 0x00000010086c723c */ /* 0x042ff000000418ff */
[C---:B------:R-:W-:Y:S01]  /*2140*/  HMMA.16816.F32.BF16 R140, R8.reuse, R18, RZ ;  /* 0x00000012088c723c */ /* 0x040fe200000418ff */
[----:B------:R-:W-:Y:S07]  /*2150*/  LDSM.16.M88.4 R16, [R241+0xa100] ;  /* 0x00a10000f110783b */ /* 0x000fee0000000200 */
[----:B------:R-:W-:Y:S01]  /*2160*/  HMMA.16816.F32.BF16 R104, R8, R36, RZ ;  /* 0x000000240868723c */ /* 0x000fe200000418ff */
[----:B--2---:R-:W-:-:S02]  /*2170*/  IADD3 R22, P6, R24, R6, RZ ;  /* 0x0000000618167210 */ /* 0x004fc40007fde0ff */
[----:B---3--:R-:W-:Y:S02]  /*2180*/  IADD3 R2, R232, 0x4100, RZ ;  /* 0x00004100e8027810 */ /* 0x008fe40007ffe0ff */
[----:B------:R-:W-:Y:S02]  /*2190*/  IADD3.X R23, R25, R32, RZ, P6, !PT ;  /* 0x0000002019177210 */ /* 0x000fe400037fe4ff */
[----:B------:R-:W-:Y:S01]  /*21a0*/  @P0 IADD3 R243, R2, -0x20, RZ ;  /* 0xffffffe002f30810 */ /* 0x000fe20007ffe0ff */
[----:B------:R-:W-:Y:S01]  /*21b0*/  HMMA.16816.F32.BF16 R112, R8, R38, RZ ;  /* 0x000000260870723c */ /* 0x000fe200000418ff */
[----:B------:R-:W-:Y:S01]  /*21c0*/  IADD3 R26, P0, R20, R24, RZ ;  /* 0x00000018141a7210 */ /* 0x000fe20007f1e0ff */
[----:B------:R-:W-:Y:S01]  /*21d0*/  IMAD.MOV.U32 R2, RZ, RZ, 0x40 ;  /* 0x00000040ff027424 */ /* 0x000fe200078e00ff */
[----:B------:R-:W-:Y:S01]  /*21e0*/  ISETP.GE.AND P6, PT, R132, c[0x0][0x1d4], PT ;  /* 0x0000750084007a0c */ /* 0x000fe20003fc6270 */
[----:B------:R-:W1:Y:S01]  /*21f0*/  LDSM.16.M88.4 R56, [R243] ;  /* 0x00000000f338783b */ /* 0x000e620000000200 */
[----:B------:R-:W-:-:S02]  /*2200*/  IADD3.X R27, R21, R25, RZ, P0, !PT ;  /* 0x00000019151b7210 */ /* 0x000fc400007fe4ff */
[----:B------:R-:W-:Y:S01]  /*2210*/  IADD3 R28, P0, R24, R30, RZ ;  /* 0x0000001e181c7210 */ /* 0x000fe20007f1e0ff */
[----:B------:R-:W2:Y:S01]  /*2220*/  LDSM.16.M88.4 R52, [R243+0x800] ;  /* 0x00080000f334783b */ /* 0x000ea20000000200 */
[----:B------:R-:W-:Y:S01]  /*2230*/  IADD3 R24, P2, R20, R4, RZ ;  /* 0x0000000414187210 */ /* 0x000fe20007f5e0ff */
[C---:B------:R-:W-:Y:S01]  /*2240*/  HMMA.16816.F32.BF16 R60, R8.reuse, R48, RZ ;  /* 0x00000030083c723c */ /* 0x040fe200000418ff */
[----:B----4-:R-:W-:Y:S01]  /*2250*/  IADD3.X R29, R25, R7, RZ, P0, !PT ;  /* 0x00000007191d7210 */ /* 0x010fe200007fe4ff */
[----:B------:R-:W-:Y:S01]  /*2260*/  LDSM.16.M88.4 R44, [R243+0x1000] ;  /* 0x00100000f32c783b */ /* 0x000fe20000000200 */
[----:B------:R-:W-:Y:S02]  /*2270*/  IADD3.X R25, R21, R5, RZ, P2, !PT ;  /* 0x0000000515197210 */ /* 0x000fe400017fe4ff */
[C---:B------:R-:W-:Y:S01]  /*2280*/  IADD3 R12, P2, R4.reuse, R13, RZ ;  /* 0x0000000d040c7210 */ /* 0x040fe20007f5e0ff */
[----:B------:R-:W3:Y:S01]  /*2290*/  LDSM.16.M88.4 R36, [R243+0x1800] ;  /* 0x00180000f324783b */ /* 0x000ee20000000200 */
[----:B------:R-:W-:Y:S01]  /*22a0*/  IADD3 R20, P0, R4, R6, RZ ;  /* 0x0000000604147210 */ /* 0x000fe20007f1e0ff */
[----:B------:R-:W-:Y:S01]  /*22b0*/  HMMA.16816.F32.BF16 R88, R8, R40, RZ ;  /* 0x000000280858723c */ /* 0x000fe200000418ff */
[----:B------:R-:W-:-:S02]  /*22c0*/  IADD3.X R13, R5, R31, RZ, P2, !PT ;  /* 0x0000001f050d7210 */ /* 0x000fc400017fe4ff */
[----:B------:R-:W-:Y:S01]  /*22d0*/  ISETP.LT.OR P2, PT, R33, 0x1, P6 ;  /* 0x000000012100780c */ /* 0x000fe20003741670 */
[----:B------:R-:W-:Y:S01]  /*22e0*/  IMAD.X R21, R5, 0x1, R32, P0 ;  /* 0x0000000105157824 */ /* 0x000fe200000e0620 */
[----:B------:R-:W-:Y:S02]  /*22f0*/  IADD3 R30, P0, R4, R30, RZ ;  /* 0x0000001e041e7210 */ /* 0x000fe40007f1e0ff */
[----:B------:R-:W-:Y:S01]  /*2300*/  IADD3 R251, R243, 0x800, RZ ;  /* 0x00000800f3fb7810 */ /* 0x000fe20007ffe0ff */
[----:B------:R-:W-:Y:S01]  /*2310*/  HMMA.16816.F32.BF16 R80, R8, R42, RZ ;  /* 0x0000002a0850723c */ /* 0x000fe200000418ff */
[----:B------:R-:W-:Y:S02]  /*2320*/  IADD3.X R31, R5, R7, RZ, P0, !PT ;  /* 0x00000007051f7210 */ /* 0x000fe400007fe4ff */
[----:B------:R-:W-:Y:S01]  /*2330*/  ISETP.LT.OR P0, PT, R33, 0x1, P5 ;  /* 0x000000012100780c */ /* 0x000fe20002f01670 */
[----:B------:R-:W4:Y:S01]  /*2340*/  LDSM.16.M88.4 R4, [R241+0x8100] ;  /* 0x00810000f104783b */ /* 0x000f220000000200 */
[----:B------:R-:W-:-:S02]  /*2350*/  IADD3 R250, R243, 0x1000, RZ ;  /* 0x00001000f3fa7810 */ /* 0x000fc40007ffe0ff */
[----:B------:R-:W-:Y:S01]  /*2360*/  IADD3 R249, R243, 0x1800, RZ ;  /* 0x00001800f3f97810 */ /* 0x000fe20007ffe0ff */
[----:B------:R-:W-:Y:S01]  /*2370*/  @!PT LDS RZ, [RZ] ;  /* 0x00000000fffff984 */ /* 0x000fe20000000800 */
[----:B------:R-:W-:Y:S01]  /*2380*/  @!PT LDS RZ, [RZ] ;  /* 0x00000000fffff984 */ /* 0x000fe20000000800 */
[----:B------:R-:W-:Y:S01]  /*2390*/  @!PT LDS RZ, [RZ] ;  /* 0x00000000fffff984 */ /* 0x000fe20000000800 */
[----:B------:R5:W-:Y:S01]  /*23a0*/  LDGSTS.E.BYPASS.LTC128B.128 [R156+0x100], [R26.64], !P2 ;  /* 0x001000001a9c7fae */ /* 0x000be2000d101d4c */
[----:B------:R-:W-:Y:S01]  /*23b0*/  ISETP.LT.OR P2, PT, R33, 0x11, P6 ;  /* 0x000000112100780c */ /* 0x000fe20003741670 */
[----:B------:R-:W-:Y:S01]  /*23c0*/  HMMA.16816.F32.BF16 R48, R8, R50, RZ ;  /* 0x000000320830723c */ /* 0x000fe200000418ff */
[C---:B------:R-:W-:Y:S02]  /*23d0*/  IADD3 R248, R243.reuse, 0x2000, RZ ;  /* 0x00002000f3f87810 */ /* 0x040fe40007ffe0ff */
[C---:B------:R-:W-:Y:S02]  /*23e0*/  IADD3 R247, R243.reuse, 0x2800, RZ ;  /* 0x00002800f3f77810 */ /* 0x040fe40007ffe0ff */
[----:B------:R-:W-:Y:S01]  /*23f0*/  IADD3 R246, R243, 0x3000, RZ ;  /* 0x00003000f3f67810 */ /* 0x000fe20007ffe0ff */
[----:B------:R5:W-:Y:S01]  /*2400*/  LDGSTS.E.BYPASS.LTC128B.128 [R156+0x2100], [R24.64], !P0 ;  /* 0x02100000189c7fae */ /* 0x000be2000c101d4c */
[----:B------:R-:W-:Y:S01]  /*2410*/  ISETP.LT.OR P0, PT, R33, 0x11, P5 ;  /* 0x000000112100780c */ /* 0x000fe20002f01670 */
[----:B-1----:R-:W-:Y:S01]  /*2420*/  HMMA.16816.F32.BF16 R40, R16, R56, R64 ;  /* 0x000000381028723c */ /* 0x002fe20000041840 */
[----:B------:R-:W-:-:S03]  /*2430*/  IADD3 R245, R243, 0x3800, RZ ;  /* 0x00003800f3f57810 */ /* 0x000fc60007ffe0ff */
[----:B------:R1:W-:Y:S01]  /*2440*/  LDGSTS.E.BYPASS.LTC128B.128 [R156+0x900], [R22.64], !P2 ;  /* 0x00900000169c7fae */ /* 0x0003e2000d101d4c */
[C---:B------:R-:W-:Y:S02]  /*2450*/  ISETP.LT.OR P2, PT, R33.reuse, 0x21, P6 ;  /* 0x000000212100780c */ /* 0x040fe40003741670 */
[C---:B------:R-:W-:Y:S01]  /*2460*/  ISETP.LT.OR P6, PT, R33.reuse, 0x31, P6 ;  /* 0x000000312100780c */ /* 0x040fe200037c1670 */
[C---:B--2---:R-:W-:Y:S04]  /*2470*/  HMMA.16816.F32.BF16 R128, R16.reuse, R52, R68 ;  /* 0x000000341080723c */ /* 0x044fe80000041844 */
[----:B------:R1:W-:Y:S01]  /*2480*/  LDGSTS.E.BYPASS.LTC128B.128 [R156+0x2900], [R20.64], !P0 ;  /* 0x02900000149c7fae */ /* 0x0003e2000c101d4c */
[C---:B------:R-:W-:Y:S02]  /*2490*/  ISETP.LT.OR P0, PT, R33.reuse, 0x21, P5 ;  /* 0x000000212100780c */ /* 0x040fe40002f01670 */
[----:B------:R-:W-:Y:S01]  /*24a0*/  ISETP.LT.OR P5, PT, R33, 0x31, P5 ;  /* 0x000000312100780c */ /* 0x000fe20002fa1670 */
[----:B---3--:R-:W-:Y:S02]  /*24b0*/  HMMA.16816.F32.BF16 R68, R16, R36, R76 ;  /* 0x000000241044723c */ /* 0x008fe4000004184c */
[----:B------:R2:W-:Y:S01]  /*24c0*/  LDGSTS.E.BYPASS.LTC128B.128 [R156+0x1100], [R14.64], !P2 ;  /* 0x011000000e9c7fae */ /* 0x0005e2000d101d4c */
[----:B------:R-:W-:-:S04]  /*24d0*/  LOP3.LUT P2, RZ, R34, 0x4, RZ, 0xc0, !PT ;  /* 0x0000000422ff7812 */ /* 0x000fc8000784c0ff */
[----:B------:R-:W-:Y:S01]  /*24e0*/  SEL R2, R2, 0xffffffc0, !P2 ;  /* 0xffffffc002027807 */ /* 0x000fe20005000000 */
[----:B------:R-:W-:Y:S01]  /*24f0*/  HMMA.16816.F32.BF16 R72, R16, R44, R72 ;  /* 0x0000002c1048723c */ /* 0x000fe20000041848 */
[----:B------:R-:W-:Y:S01]  /*2500*/  PLOP3.LUT P2, PT, PT, PT, UP0, 0x80, 0x0 ;  /* 0x000000000000781c */ /* 0x000fe20003f4f008 */
[----:B------:R2:W-:Y:S01]  /*2510*/  LDGSTS.E.BYPASS.LTC128B.128 [R156+0x3100], [R12.64], !P0 ;  /* 0x031000000c9c7fae */ /* 0x0005e2000c101d4c */
[----:B------:R-:W-:Y:S01]  /*2520*/  IADD3 R238, R232, R2, RZ ;  /* 0x00000002e8ee7210 */ /* 0x000fe20007ffe0ff */
[----:B------:R-:W-:Y:S01]  /*2530*/  IMAD.IADD R237, R2, 0x1, R243 ;  /* 0x0000000102ed7824 */ /* 0x000fe200078e02f3 */
[----:B------:R-:W-:Y:S01]  /*2540*/  ISETP.GT.AND P0, PT, R158, 0x3f, PT ;  /* 0x0000003f9e00780c */ /* 0x000fe20003f04270 */
[----:B------:R3:W-:Y:S02]  /*2550*/  LDGSTS.E.BYPASS.LTC128B.128 [R156+0x1900], [R28.64], !P6 ;  /* 0x019000001c9c7fae */ /* 0x0007e4000f101d4c */
[----:B----4-:R-:W-:Y:S02]  /*2560*/  HMMA.16816.F32.BF16 R32, R4, R56, R108 ;  /* 0x000000380420723c */ /* 0x010fe4000004186c */
[----:B------:R3:W-:Y:S04]  /*2570*/  LDGSTS.E.BYPASS.LTC128B.128 [R156+0x3900], [R30.64], !P5 ;  /* 0x039000001e9c7fae */ /* 0x0007e8000e901d4c */
[----:B------:R-:W-:Y:S02]  /*2580*/  LDSM.16.M88.4 R8, [R240+0xa100] ;  /* 0x00a10000f008783b */ /* 0x000fe40000000200 */
[C---:B------:R-:W-:Y:S02]  /*2590*/  HMMA.16816.F32.BF16 R64, R16.reuse, R58, R84 ;  /* 0x0000003a1040723c */ /* 0x040fe40000041854 */
[----:B-1----:R-:W-:Y:S04]  /*25a0*/  LDSM.16.M88.4 R20, [R238+0x5100] ;  /* 0x00510000ee14783b */ /* 0x002fe80000000200 */
[----:B-----5:R-:W-:Y:S02]  /*25b0*/  LDSM.16.M88.4 R24, [R238+0x4900] ;  /* 0x00490000ee18783b */ /* 0x020fe40000000200 */
[C---:B------:R-:W-:Y:S02]  /*25c0*/  HMMA.16816.F32.BF16 R76, R16.reuse, R54, R92 ;  /* 0x00000036104c723c */ /* 0x040fe4000004185c */
[----:B------:R-:W-:Y:S04]  /*25d0*/  LDSM.16.M88.4 R84, [R237+0x1000] ;  /* 0x00100000ed54783b */ /* 0x000fe80000000200 */
[----:B--2---:R-:W-:Y:S02]  /*25e0*/  LDSM.16.M88.4 R12, [R240+0x8100] ;  /* 0x00810000f00c783b */ /* 0x004fe40000000200 */
[C---:B------:R-:W-:Y:S02]  /*25f0*/  HMMA.16816.F32.BF16 R144, R16.reuse, R46, R100 ;  /* 0x0000002e1090723c */ /* 0x040fe40000041864 */
[----:B------:R-:W-:Y:S04]  /*2600*/  LDSM.16.M88.4 R100, [R237+0x1800] ;  /* 0x00180000ed64783b */ /* 0x000fe80000000200 */
[----:B---3--:R-:W1:Y:S02]  /*2610*/  LDSM.16.M88.4 R28, [R238+0x4100] ;  /* 0x00410000ee1c783b */ /* 0x008e640000000200 */
[----:B------:R-:W-:Y:S02]  /*2620*/  HMMA.16816.F32.BF16 R136, R16, R38, R96 ;  /* 0x000000261088723c */ /* 0x000fe40000041860 */
[----:B------:R-:W2:Y:S04]  /*2630*/  LDSM.16.M88.4 R16, [R238+0x5900] ;  /* 0x00590000ee10783b */ /* 0x000ea80000000200 */
[----:B------:R-:W0:Y:S02]  /*2640*/  LDGDEPBAR ;  /* 0x00000000000079af */ /* 0x000e240000000000 */
[C---:B------:R-:W-:Y:S08]  /*2650*/  HMMA.16816.F32.BF16 R92, R4.reuse, R58, R140 ;  /* 0x0000003a045c723c */ /* 0x040ff0000004188c */
[C---:B------:R-:W-:Y:S01]  /*2660*/  HMMA.16816.F32.BF16 R116, R4.reuse, R36, R60 ;  /* 0x000000240474723c */ /* 0x040fe2000004183c */
[----:B------:R-:W-:Y:S07]  /*2670*/  LDSM.16.M88.4 R60, [R232+0x6100] ;  /* 0x00610000e83c783b */ /* 0x000fee0000000200 */
[C---:B------:R-:W-:Y:S01]  /*2680*/  HMMA.16816.F32.BF16 R48, R4.reuse, R38, R48 ;  /* 0x000000260430723c */ /* 0x040fe20000041830 */
[----:B------:R-:W-:Y:S07]  /*2690*/  LDSM.16.M88.4 R36, [R242+0x8100] ;  /* 0x00810000f224783b */ /* 0x000fee0000000200 */
[----:B------:R-:W-:Y:S08]  /*26a0*/  HMMA.16816.F32.BF16 R120, R4, R52, R104 ;  /* 0x000000340478723c */ /* 0x000ff00000041868 */
[----:B-1----:R-:W-:Y:S01]  /*26b0*/  HMMA.16816.F32.BF16 R56, R8, R28, R40 ;  /* 0x0000001c0838723c */ /* 0x002fe20000041828 */
[----:B------:R-:W1:Y:S07]  /*26c0*/  LDSM.16.M88.4 R40, [R237] ;  /* 0x00000000ed28783b */ /* 0x000e6e0000000200 */
[C---:B------:R-:W-:Y:S08]  /*26d0*/  HMMA.16816.F32.BF16 R124, R4.reuse, R44, R88 ;  /* 0x0000002c047c723c */ /* 0x040ff00000041858 */
[C---:B------:R-:W-:Y:S01]  /*26e0*/  HMMA.16816.F32.BF16 R112, R4.reuse, R54, R112 ;  /* 0x000000360470723c */ /* 0x040fe20000041870 */
[----:B------:R-:W-:Y:S07]  /*26f0*/  LDSM.16.M88.4 R52, [R237+0x800] ;  /* 0x00080000ed34783b */ /* 0x000fee0000000200 */
[----:B------:R-:W-:Y:S01]  /*2700*/  HMMA.16816.F32.BF16 R108, R4, R46, R80 ;  /* 0x0000002e046c723c */ /* 0x000fe20000041850 */
[----:B------:R-:W3:Y:S07]  /*2710*/  LDSM.16.M88.4 R4, [R242+0xa100] ;  /* 0x00a10000f204783b */ /* 0x000eee0000000200 */
[----:B------:R-:W-:Y:S01]  /*2720*/  HMMA.16816.F32.BF16 R44, R12, R28, R32 ;  /* 0x0000001c0c2c723c */ /* 0x000fe20000041820 */
[----:B------:R-:W4:Y:S07]  /*2730*/  LDSM.16.M88.4 R32, [R239+0xc100] ;  /* 0x00c10000ef20783b */ /* 0x000f2e0000000200 */
[C---:B------:R-:W-:Y:S08]  /*2740*/  HMMA.16816.F32.BF16 R96, R8.reuse, R20, R72 ;  /* 0x000000140860723c */ /* 0x040ff00000041848 */
[C---:B--2---:R-:W-:Y:S08]  /*2750*/  HMMA.16816.F32.BF16 R88, R8.reuse, R16, R68 ;  /* 0x000000100858723c */ /* 0x044ff00000041844 */
[C---:B------:R-:W-:Y:S08]  /*2760*/  HMMA.16816.F32.BF16 R104, R8.reuse, R24, R128 ;  /* 0x000000180868723c */ /* 0x040ff00000041880 */
[C---:B------:R-:W-:Y:S08]  /*2770*/  HMMA.16816.F32.BF16 R80, R8.reuse, R30, R64 ;  /* 0x0000001e0850723c */ /* 0x040ff00000041840 */
[C---:B------:R-:W-:Y:S08]  /*2780*/  HMMA.16816.F32.BF16 R76, R8.reuse, R26, R76 ;  /* 0x0000001a084c723c */ /* 0x040ff0000004184c */
[C---:B------:R-:W-:Y:S08]  /*2790*/  HMMA.16816.F32.BF16 R72, R8.reuse, R22, R144 ;  /* 0x000000160848723c */ /* 0x040ff00000041890 */
[----:B------:R-:W-:Y:S08]  /*27a0*/  HMMA.16816.F32.BF16 R68, R8, R18, R136 ;  /* 0x000000120844723c */ /* 0x000ff00000041888 */
[----:B-1----:R-:W-:Y:S08]  /*27b0*/  HMMA.16816.F32.BF16 R8, R36, R40, R44 ;  /* 0x000000282408723c */ /* 0x002ff0000004182c */
[C---:B------:R-:W-:Y:S01]  /*27c0*/  HMMA.16816.F32.BF16 R64, R12.reuse, R30, R92 ;  /* 0x0000001e0c40723c */ /* 0x040fe2000004185c */
[----:B------:R-:W1:Y:S07]  /*27d0*/  LDSM.16.M88.4 R28, [R239+0xe100] ;  /* 0x00e10000ef1c783b */ /* 0x000e6e0000000200 */
[C---:B------:R-:W-:Y:S08]  /*27e0*/  HMMA.16816.F32.BF16 R92, R12.reuse, R24, R120 ;  /* 0x000000180c5c723c */ /* 0x040ff00000041878 */
[C---:B------:R-:W-:Y:S08]  /*27f0*/  HMMA.16816.F32.BF16 R120, R12.reuse, R16, R116 ;  /* 0x000000100c78723c */ /* 0x040ff00000041874 */
[C---:B------:R-:W-:Y:S01]  /*2800*/  HMMA.16816.F32.BF16 R112, R12.reuse, R26, R112 ;  /* 0x0000001a0c70723c */ /* 0x040fe20000041870 */
[----:B------:R-:W-:Y:S07]  /*2810*/  LDSM.16.M88.4 R24, [R241+0xc100] ;  /* 0x00c10000f118783b */ /* 0x000fee0000000200 */
[C---:B------:R-:W-:Y:S08]  /*2820*/  HMMA.16816.F32.BF16 R124, R12.reuse, R20, R124 ;  /* 0x000000140c7c723c */ /* 0x040ff0000004187c */
[C---:B------:R-:W-:Y:S01]  /*2830*/  HMMA.16816.F32.BF16 R108, R12.reuse, R22, R108 ;  /* 0x000000160c6c723c */ /* 0x040fe2000004186c */
[----:B------:R-:W-:Y:S07]  /*2840*/  LDSM.16.M88.4 R20, [R241+0xe100] ;  /* 0x00e10000f114783b */ /* 0x000fee0000000200 */
[----:B------:R-:W-:Y:S01]  /*2850*/  HMMA.16816.F32.BF16 R116, R12, R18, R48 ;  /* 0x000000120c74723c */ /* 0x000fe20000041830 */
[----:B------:R-:W-:Y:S04]  /*2860*/  LDSM.16.M88.4 R48, [R238+0x6100] ;  /* 0x00610000ee30783b */ /* 0x000fe80000000200 */
[----:B------:R-:W-:Y:S03]  /*2870*/  LDSM.16.M88.4 R16, [R240+0xc100] ;  /* 0x00c10000f010783b */ /* 0x000fe60000000200 */
[----:B---3--:R-:W-:Y:S01]  /*2880*/  HMMA.16816.F32.BF16 R12, R4, R40, R56 ;  /* 0x00000028040c723c */ /* 0x008fe20000041838 */
[----:B------:R-:W2:Y:S07]  /*2890*/  LDSM.16.M88.4 R56, [R243+0x2000] ;  /* 0x00200000f338783b */ /* 0x000eae0000000200 */
[----:B----4-:R-:W-:Y:S08]  /*28a0*/  HMMA.16816.F32.BF16 R8, R32, R60, R8 ;  /* 0x0000003c2008723c */ /* 0x010ff00000041808 */
[C---:B------:R-:W-:Y:S08]  /*28b0*/  HMMA.16816.F32.BF16 R80, R4.reuse, R42, R80 ;  /* 0x0000002a0450723c */ /* 0x040ff00000041850 */
[C---:B------:R-:W-:Y:S08]  /*28c0*/  HMMA.16816.F32.BF16 R104, R4.reuse, R52, R104 ;  /* 0x000000340468723c */ /* 0x040ff00000041868 */
[C---:B------:R-:W-:Y:S08]  /*28d0*/  HMMA.16816.F32.BF16 R128, R4.reuse, R54, R76 ;  /* 0x000000360480723c */ /* 0x040ff0000004184c */
[C---:B------:R-:W-:Y:S08]  /*28e0*/  HMMA.16816.F32.BF16 R96, R4.reuse, R84, R96 ;  /* 0x000000540460723c */ /* 0x040ff00000041860 */
[C---:B------:R-:W-:Y:S08]  /*28f0*/  HMMA.16816.F32.BF16 R136, R4.reuse, R86, R72 ;  /* 0x000000560488723c */ /* 0x040ff00000041848 */
[C---:B------:R-:W-:Y:S08]  /*2900*/  HMMA.16816.F32.BF16 R140, R4.reuse, R100, R88 ;  /* 0x00000064048c723c */ /* 0x040ff00000041858 */
[----:B------:R-:W-:Y:S08]  /*2910*/  HMMA.16816.F32.BF16 R144, R4, R102, R68 ;  /* 0x000000660490723c */ /* 0x000ff00000041844 */
[----:B-1----:R-:W-:Y:S01]  /*2920*/  HMMA.16816.F32.BF16 R4, R28, R60, R12 ;  /* 0x0000003c1c04723c */ /* 0x002fe2000004180c */
[----:B------:R-:W1:Y:S07]  /*2930*/  LDSM.16.M88.4 R12, [R240+0xe100] ;  /* 0x00e10000f00c783b */ /* 0x000e6e0000000200 */
[----:B--2---:R-:W-:Y:S01]  /*2940*/  HMMA.16816.F32.BF16 R44, R24, R56, R8 ;  /* 0x00000038182c723c */ /* 0x004fe20000041808 */
[----:B------:R-:W-:Y:S07]  /*2950*/  LDSM.16.M88.4 R8, [R242+0xc100] ;  /* 0x00c10000f208783b */ /* 0x000fee0000000200 */
[C---:B------:R-:W-:Y:S01]  /*2960*/  HMMA.16816.F32.BF16 R64, R36.reuse, R42, R64 ;  /* 0x0000002a2440723c */ /* 0x040fe20000041840 */
[----:B------:R-:W2:Y:S07]  /*2970*/  LDSM.16.M88.4 R40, [R237+0x2000] ;  /* 0x00200000ed28783b */ /* 0x000eae0000000200 */
[C---:B------:R-:W-:Y:S08]  /*2980*/  HMMA.16816.F32.BF16 R92, R36.reuse, R52, R92 ;  /* 0x00000034245c723c */ /* 0x040ff0000004185c */
[----:B------:R-:W-:Y:S08]  /*2990*/  HMMA.16816.F32.BF16 R112, R36, R54, R112 ;  /* 0x000000362470723c */ /* 0x000ff00000041870 */
[----:B------:R-:W-:Y:S01]  /*29a0*/  HMMA.16816.F32.BF16 R52, R20, R56, R4 ;  /* 0x000000381434723c */ /* 0x000fe20000041804 */
[----:B------:R-:W-:Y:S07]  /*29b0*/  LDSM.16.M88.4 R4, [R244+0xe100] ;  /* 0x00e10000f404783b */ /* 0x000fee0000000200 */
[----:B------:R-:W-:Y:S01]  /*29c0*/  HMMA.16816.F32.BF16 R68, R16, R48, R44 ;  /* 0x000000301044723c */ /* 0x000fe2000004182c */
[----:B------:R-:W3:Y:S07]  /*29d0*/  LDSM.16.M88.4 R44, [R232+0x6900] ;  /* 0x00690000e82c783b */ /* 0x000eee0000000200 */
[-C--:B------:R-:W-:Y:S08]  /*29e0*/  HMMA.16816.F32.BF16 R64, R32, R62.reuse, R64 ;  /* 0x0000003e2040723c */ /* 0x080ff00000041840 */
[----:B------:R-:W-:Y:S08]  /*29f0*/  HMMA.16816.F32.BF16 R72, R28, R62, R80 ;  /* 0x0000003e1c48723c */ /* 0x000ff00000041850 */
[----:B-1----:R-:W-:Y:S01]  /*2a00*/  HMMA.16816.F32.BF16 R60, R12, R48, R52 ;  /* 0x000000300c3c723c */ /* 0x002fe20000041834 */
[----:B------:R-:W1:Y:S07]  /*2a10*/  LDSM.16.M88.4 R52, [R243+0x2800] ;  /* 0x00280000f334783b */ /* 0x000e6e0000000200 */
[----:B------:R-:W-:Y:S08]  /*2a20*/  HMMA.16816.F32.BF16 R64, R24, R58, R64 ;  /* 0x0000003a1840723c */ /* 0x000ff00000041840 */
[----:B--2---:R-:W-:Y:S08]  /*2a30*/  HMMA.16816.F32.BF16 R76, R8, R40, R68 ;  /* 0x00000028084c723c */ /* 0x004ff00000041844 */
[----:B------:R-:W-:Y:S08]  /*2a40*/  HMMA.16816.F32.BF16 R72, R20, R58, R72 ;  /* 0x0000003a1448723c */ /* 0x000ff00000041848 */
[----:B---3--:R-:W-:Y:S08]  /*2a50*/  HMMA.16816.F32.BF16 R68, R32, R44, R92 ;  /* 0x0000002c2044723c */ /* 0x008ff0000004185c */
[----:B------:R-:W-:Y:S01]  /*2a60*/  HMMA.16816.F32.BF16 R124, R36, R84, R124 ;  /* 0x00000054247c723c */ /* 0x000fe2000004187c */
[----:B------:R-:W-:-:S04]  /*2a70*/  FMUL.FTZ R2, R76, c[0x0][0x320] ;  /* 0x0000c8004c027a20 */ /* 0x000fc80000410000 */
[----:B------:R2:W3:Y:S03]  /*2a80*/  MUFU.TANH R152, R2 ;  /* 0x0000000200987308 */ /* 0x0004e60000002400 */
[C---:B------:R-:W-:Y:S08]  /*2a90*/  HMMA.16816.F32.BF16 R108, R36.reuse, R86, R108 ;  /* 0x00000056246c723c */ /* 0x040ff0000004186c */
[----:B------:R-:W-:Y:S01]  /*2aa0*/  HMMA.16816.F32.BF16 R120, R36, R100, R120 ;  /* 0x000000642478723c */ /* 0x000fe20000041878 */
[----:B--2---:R-:W-:-:S07]  /*2ab0*/  FMUL.FTZ R2, R77, c[0x0][0x320] ;  /* 0x0000c8004d027a20 */ /* 0x004fce0000410000 */
[----:B------:R-:W-:Y:S01]  /*2ac0*/  HMMA.16816.F32.BF16 R116, R36, R102, R116 ;  /* 0x000000662474723c */ /* 0x000fe20000041874 */
[----:B------:R-:W2:Y:S01]  /*2ad0*/  LDSM.16.M88.4 R36, [R238+0x6900] ;  /* 0x00690000ee24783b */ /* 0x000ea20000000200 */
[----:B------:R4:W1:Y:S06]  /*2ae0*/  MUFU.TANH R151, R2 ;  /* 0x0000000200977308 */ /* 0x00086c0000002400 */
[----:B------:R-:W-:Y:S08]  /*2af0*/  HMMA.16816.F32.BF16 R80, R4, R40, R60 ;  /* 0x000000280450723c */ /* 0x000ff0000004183c */
[----:B------:R-:W-:Y:S01]  /*2b00*/  HMMA.16816.F32.BF16 R60, R16, R50, R64 ;  /* 0x00000032103c723c */ /* 0x000fe20000041840 */
[----:B----4-:R-:W-:-:S04]  /*2b10*/  FMUL.FTZ R2, R78, c[0x0][0x320] ;  /* 0x0000c8004e027a20 */ /* 0x010fc80000410000 */
[----:B------:R4:W1:Y:S03]  /*2b20*/  MUFU.TANH R150, R2 ;  /* 0x0000000200967308 */ /* 0x0008660000002400 */
[----:B------:R-:W-:Y:S08]  /*2b30*/  HMMA.16816.F32.BF16 R56, R28, R44, R104 ;  /* 0x0000002c1c38723c */ /* 0x000ff00000041868 */
[----:B------:R-:W-:Y:S01]  /*2b40*/  HMMA.16816.F32.BF16 R64, R12, R50, R72 ;  /* 0x000000320c40723c */ /* 0x000fe20000041848 */
[----:B------:R-:W5:Y:S01]  /*2b50*/  LDSM.16.M88.4 R48, [R237+0x2800] ;  /* 0x00280000ed30783b */ /* 0x000f620000000200 */
[----:B----4-:R-:W-:-:S06]  /*2b60*/  FMUL.FTZ R2, R79, c[0x0][0x320] ;  /* 0x0000c8004f027a20 */ /* 0x010fcc0000410000 */
[----:B-1----:R-:W-:Y:S01]  /*2b70*/  HMMA.16816.F32.BF16 R68, R24, R52, R68 ;  /* 0x000000341844723c */ /* 0x002fe20000041844 */
[----:B------:R1:W4:Y:S07]  /*2b80*/  MUFU.TANH R149, R2 ;  /* 0x0000000200957308 */ /* 0x00032e0000002400 */
[----:B------:R-:W-:Y:S08]  /*2b90*/  HMMA.16816.F32.BF16 R72, R8, R42, R60 ;  /* 0x0000002a0848723c */ /* 0x000ff0000004183c */
[----:B------:R-:W-:Y:S01]  /*2ba0*/  HMMA.16816.F32.BF16 R60, R20, R52, R56 ;  /* 0x00000034143c723c */ /* 0x000fe20000041838 */
[----:B------:R-:W3:Y:S01]  /*2bb0*/  LDSM.16.M88.4 R56, [R232+0x7100] ;  /* 0x00710000e838783b */ /* 0x000ee20000000200 */
[----:B-1----:R-:W-:-:S04]  /*2bc0*/  FMUL.FTZ R2, R80, c[0x0][0x320] ;  /* 0x0000c80050027a20 */ /* 0x002fc80000410000 */
[----:B------:R1:W1:Y:S02]  /*2bd0*/  MUFU.TANH R148, R2 ;  /* 0x0000000200947308 */ /* 0x0002640000002400 */
[----:B------:R-:W-:Y:S08]  /*2be0*/  HMMA.16816.F32.BF16 R84, R4, R42, R64 ;  /* 0x0000002a0454723c */ /* 0x000ff00000041840 */
[----:B------:R-:W-:Y:S01]  /*2bf0*/  HMMA.16816.F32.BF16 R40, R32, R46, R112 ;  /* 0x0000002e2028723c */ /* 0x000fe20000041870 */
[----:B-1----:R-:W-:-:S07]  /*2c00*/  FMUL.FTZ R2, R81, c[0x0][0x320] ;  /* 0x0000c80051027a20 */ /* 0x002fce0000410000 */
[----:B--2---:R-:W-:Y:S01]  /*2c10*/  HMMA.16816.F32.BF16 R64, R16, R36, R68 ;  /* 0x000000241040723c */ /* 0x004fe20000041844 */
[----:B------:R1:W2:Y:S07]  /*2c20*/  MUFU.TANH R135, R2 ;  /* 0x0000000200877308 */ /* 0x0002ae0000002400 */
[----:B------:R-:W-:Y:S08]  /*2c30*/  HMMA.16816.F32.BF16 R68, R28, R46, R128 ;  /* 0x0000002e1c44723c */ /* 0x000ff00000041880 */
[----:B------:R-:W-:Y:S01]  /*2c40*/  HMMA.16816.F32.BF16 R44, R12, R36, R60 ;  /* 0x000000240c2c723c */ /* 0x000fe2000004183c */
[----:B-1----:R-:W-:-:S04]  /*2c50*/  FMUL.FTZ R2, R82, c[0x0][0x320] ;  /* 0x0000c80052027a20 */ /* 0x002fc80000410000 */
[----:B------:R1:W1:Y:S03]  /*2c60*/  MUFU.TANH R133, R2 ;  /* 0x0000000200857308 */ /* 0x0002660000002400 */
[----:B------:R-:W-:Y:S01]  /*2c70*/  HMMA.16816.F32.BF16 R60, R24, R54, R40 ;  /* 0x00000036183c723c */ /* 0x000fe20000041828 */
[----:B------:R-:W2:Y:S01]  /*2c80*/  LDSM.16.M88.4 R40, [R243+0x3000] ;  /* 0x00300000f328783b */ /* 0x000ea20000000200 */
[----:B-1----:R-:W-:Y:S11]  /*2c90*/  FMUL.FTZ R2, R83, c[0x0][0x320] ;  /* 0x0000c80053027a20 */ /* 0x002ff60000410000 */
[----:B------:R-:W-:Y:S03]  /*2ca0*/  @!UPT UIADD3 URZ, URZ, URZ, URZ ;  /* 0x0000003f3f3ff290 */ /* 0x000fe6000fffe03f */
[----:B-----5:R-:W-:Y:S01]  /*2cb0*/  HMMA.16816.F32.BF16 R76, R4, R48, R44 ;  /* 0x00000030044c723c */ /* 0x020fe2000004182c */
[----:B------:R1:W1:Y:S07]  /*2cc0*/  MUFU.TANH R114, R2 ;  /* 0x0000000200727308 */ /* 0x00026e0000002400 */
[----:B------:R-:W-:Y:S08]  /*2cd0*/  HMMA.16816.F32.BF16 R60, R16, R38, R60 ;  /* 0x00000026103c723c */ /* 0x000ff0000004183c */
[----:B---3--:R-:W-:Y:S01]  /*2ce0*/  HMMA.16816.F32.BF16 R44, R28, R56, R96 ;  /* 0x000000381c2c723c */ /* 0x008fe20000041860 */
[----:B-1----:R-:W-:-:S04]  /*2cf0*/  FMUL.FTZ R2, R72, c[0x0][0x320] ;  /* 0x0000c80048027a20 */ /* 0x002fc80000410000 */
[----:B------:R1:W3:Y:S02]  /*2d00*/  MUFU.TANH R115, R2 ;  /* 0x0000000200737308 */ /* 0x0002e40000002400 */
[----:B-1----:R-:W-:-:S06]  /*2d10*/  FMUL.FTZ R2, R73, c[0x0][0x320] ;  /* 0x0000c80049027a20 */ /* 0x002fcc0000410000 */
[----:B------:R1:W1:Y:S02]  /*2d20*/  MUFU.TANH R113, R2 ;  /* 0x0000000200717308 */ /* 0x0002640000002400 */
[----:B-1----:R-:W-:-:S06]  /*2d30*/  FMUL.FTZ R2, R74, c[0x0][0x320] ;  /* 0x0000c8004a027a20 */ /* 0x002fcc0000410000 */
[----:B------:R1:W1:Y:S02]  /*2d40*/  MUFU.TANH R112, R2 ;  /* 0x0000000200707308 */ /* 0x0002640000002400 */
[----:B-1----:R-:W-:Y:S02]  /*2d50*/  FMUL.FTZ R2, R75, c[0x0][0x320] ;  /* 0x0000c8004b027a20 */ /* 0x002fe40000410000 */
[----:B------:R-:W-:Y:S04]  /*2d60*/  HMMA.16816.F32.BF16 R72, R8, R48, R64 ;  /* 0x000000300848723c */ /* 0x000fe80000041840 */
[----:B------:R1:W1:Y:S04]  /*2d70*/  MUFU.TANH R107, R2 ;  /* 0x00000002006b7308 */ /* 0x0002680000002400 */
[----:B------:R-:W-:Y:S01]  /*2d80*/  HMMA.16816.F32.BF16 R64, R20, R54, R68 ;  /* 0x000000361440723c */ /* 0x000fe20000041844 */
[----:B------:R-:W5:Y:S07]  /*2d90*/  LDSM.16.M88.4 R52, [R238+0x7100] ;  /* 0x00710000ee34783b */ /* 0x000f6e0000000200 */
[----:B------:R-:W-:Y:S01]  /*2da0*/  HMMA.16816.F32.BF16 R68, R32, R56, R124 ;  /* 0x000000382044723c */ /* 0x000fe2000004187c */
[----:B-1----:R-:W-:-:S04]  /*2db0*/  FMUL.FTZ R2, R84, c[0x0][0x320] ;  /* 0x0000c80054027a20 */ /* 0x002fc80000410000 */
[----:B------:R1:W1:Y:S11]  /*2dc0*/  MUFU.TANH R106, R2 ;  /* 0x00000002006a7308 */ /* 0x0002760000002400 */
[----:B------:R-:W-:Y:S01]  /*2dd0*/  HMMA.16816.F32.BF16 R64, R12, R38, R64 ;  /* 0x000000260c40723c */ /* 0x000fe20000041840 */
[----:B------:R-:W3:Y:S01]  /*2de0*/  LDSM.16.M88.4 R36, [R237+0x3000] ;  /* 0x00300000ed24783b */ /* 0x000ee20000000200 */
[----:B-1----:R-:W-:-:S06]  /*2df0*/  FMUL.FTZ R2, R85, c[0x0][0x320] ;  /* 0x0000c80055027a20 */ /* 0x002fcc0000410000 */
[----:B--2---:R-:W-:Y:S01]  /*2e00*/  HMMA.16816.F32.BF16 R68, R24, R40, R68 ;  /* 0x000000281844723c */ /* 0x004fe20000041844 */
[----:B------:R1:W2:Y:S11]  /*2e10*/  MUFU.TANH R105, R2 ;  /* 0x0000000200697308 */ /* 0x0002b60000002400 */
[----:B------:R-:W-:Y:S04]  /*2e20*/  @!UPT UIADD3 URZ, URZ, URZ, URZ ;  /* 0x0000003f3f3ff290 */ /* 0x000fe8000fffe03f */
[----:B------:R-:W-:Y:S01]  /*2e30*/  HMMA.16816.F32.BF16 R80, R4, R50, R64 ;  /* 0x000000320450723c */ /* 0x000fe20000041840 */
[----:B-1----:R-:W-:-:S04]  /*2e40*/  FMUL.FTZ R2, R86, c[0x0][0x320] ;  /* 0x0000c80056027a20 */ /* 0x002fc80000410000 */
[----:B------:R1:W1:Y:S03]  /*2e50*/  MUFU.TANH R104, R2 ;  /* 0x0000000200687308 */ /* 0x0002660000002400 */
[----:B-----5:R-:W-:Y:S08]  /*2e60*/  HMMA.16816.F32.BF16 R64, R16, R52, R68 ;  /* 0x000000341040723c */ /* 0x020ff00000041844 */
[----:B------:R-:W-:Y:S01]  /*2e70*/  HMMA.16816.F32.BF16 R68, R28, R58, R136 ;  /* 0x0000003a1c44723c */ /* 0x000fe20000041888 */
[----:B-1----:R-:W-:-:S04]  /*2e80*/  FMUL.FTZ R2, R87, c[0x0][0x320] ;  /* 0x0000c80057027a20 */ /* 0x002fc80000410000 */
[----:B------:R1:W1:Y:S11]  /*2e90*/  MUFU.TANH R102, R2 ;  /* 0x0000000200667308 */ /* 0x0002760000002400 */
[----:B------:R-:W-:Y:S08]  /*2ea0*/  @!UPT UIADD3 URZ, URZ, URZ, URZ ;  /* 0x0000003f3f3ff290 */ /* 0x000ff0000fffe03f */
[----:B------:R-:W-:Y:S01]  /*2eb0*/  HMMA.16816.F32.BF16 R68, R20, R42, R68 ;  /* 0x0000002a1444723c */ /* 0x000fe20000041844 */
[----:B-1----:R-:W-:-:S04]  /*2ec0*/  FMUL.FTZ R2, R72, c[0x0][0x320] ;  /* 0x0000c80048027a20 */ /* 0x002fc80000410000 */
[----:B------:R1:W1:Y:S02]  /*2ed0*/  MUFU.TANH R103, R2 ;  /* 0x0000000200677308 */ /* 0x0002640000002400 */
[----:B-1----:R-:W-:Y:S11]  /*2ee0*/  FMUL.FTZ R2, R73, c[0x0][0x320] ;  /* 0x0000c80049027a20 */ /* 0x002ff60000410000 */
[----:B------:R-:W-:Y:S06]  /*2ef0*/  @!UPT UIADD3 URZ, URZ, URZ, URZ ;  /* 0x0000003f3f3ff290 */ /* 0x000fec000fffe03f */
[----:B------:R-:W-:Y:S01]  /*2f00*/  HMMA.16816.F32.BF16 R68, R12, R54, R68 ;  /* 0x000000360c44723c */ /* 0x000fe20000041844 */
[----:B------:R1:W1:Y:S02]  /*2f10*/  MUFU.TANH R101, R2 ;  /* 0x0000000200657308 */ /* 0x0002640000002400 */
[----:B-1----:R-:W-:-:S06]  /*2f20*/  FMUL.FTZ R2, R74, c[0x0][0x320] ;  /* 0x0000c8004a027a20 */ /* 0x002fcc0000410000 */
[----:B------:R1:W1:Y:S11]  /*2f30*/  MUFU.TANH R100, R2 ;  /* 0x0000000200647308 */ /* 0x0002760000002400 */
[----:B------:R-:W-:Y:S04]  /*2f40*/  @!UPT UIADD3 URZ, URZ, URZ, URZ ;  /* 0x0000003f3f3ff290 */ /* 0x000fe8000fffe03f */
[----:B---3--:R-:W-:Y:S01]  /*2f50*/  HMMA.16816.F32.BF16 R68, R4, R38, R68 ;  /* 0x000000260444723c */ /* 0x008fe20000041844 */
[----:B-1----:R-:W-:-:S07]  /*2f60*/  FMUL.FTZ R2, R75, c[0x0][0x320] ;  /* 0x0000c8004b027a20 */ /* 0x002fce0000410000 */
[----:B------:R-:W-:Y:S01]  /*2f70*/  HMMA.16816.F32.BF16 R72, R8, R50, R60 ;  /* 0x000000320848723c */ /* 0x000fe2000004183c */
[----:B------:R1:W3:Y:S07]  /*2f80*/  MUFU.TANH R95, R2 ;  /* 0x00000002005f7308 */ /* 0x0002ee0000002400 */
[----:B------:R-:W-:Y:S01]  /*2f90*/  HMMA.16816.F32.BF16 R60, R20, R40, R44 ;  /* 0x00000028143c723c */ /* 0x000fe2000004182c */
[----:B------:R-:W5:Y:S07]  /*2fa0*/  LDSM.16.M88.4 R44, [R232+0x7900] ;  /* 0x00790000e82c783b */ /* 0x000f6e0000000200 */
[----:B------:R-:W-:-:S02]  /*2fb0*/  FMUL.FTZ R68, R68, c[0x0][0x320] ;  /* 0x0000c80044447a20 */ /* 0x000fc40000410000 */
[----:B------:R-:W-:Y:S02]  /*2fc0*/  FMUL.FTZ R69, R69, c[0x0][0x320] ;  /* 0x0000c80045457a20 */ /* 0x000fe40000410000 */
[----:B------:R-:W-:Y:S01]  /*2fd0*/  FMUL.FTZ R70, R70, c[0x0][0x320] ;  /* 0x0000c80046467a20 */ /* 0x000fe20000410000 */
[----:B------:R-:W-:Y:S01]  /*2fe0*/  HMMA.16816.F32.BF16 R48, R32, R58, R108 ;  /* 0x0000003a2030723c */ /* 0x000fe2000004186c */
[----:B------:R-:W2:Y:S01]  /*2ff0*/  MUFU.TANH R68, R68 ;  /* 0x0000004400447308 */ /* 0x000ea20000002400 */
[----:B-1----:R-:W-:-:S07]  /*3000*/  FMUL.FTZ R2, R76, c[0x0][0x320] ;  /* 0x0000c8004c027a20 */ /* 0x002fce0000410000 */
[----:B------:R1:W1:Y:S02]  /*3010*/  MUFU.TANH R94, R2 ;  /* 0x00000002005e7308 */ /* 0x0002640000002400 */
[----:B------:R-:W-:Y:S06]  /*3020*/  HMMA.16816.F32.BF16 R56, R12, R52, R60 ;  /* 0x000000340c38723c */ /* 0x000fec000004183c */
[----:B------:R-:W2:Y:S07]  /*3030*/  MUFU.TANH R69, R69 ;  /* 0x0000004500457308 */ /* 0x000eae0000002400 */
[----:B------:R-:W-:Y:S01]  /*3040*/  HMMA.16816.F32.BF16 R60, R24, R42, R48 ;  /* 0x0000002a183c723c */ /* 0x000fe20000041830 */
[----:B-1----:R-:W-:Y:S01]  /*3050*/  FMUL.FTZ R2, R77, c[0x0][0x320] ;  /* 0x0000c8004d027a20 */ /* 0x002fe20000410000 */
[----:B------:R-:W1:Y:S01]  /*3060*/  LDSM.16.M88.4 R48, [R243+0x3800] ;  /* 0x00380000f330783b */ /* 0x000e620000000200 */
[----:B------:R-:W1:Y:S03]  /*3070*/  MUFU.TANH R70, R70 ;  /* 0x0000004600467308 */ /* 0x000e660000002400 */
[----:B------:R-:W1:Y:S05]  /*3080*/  LDSM.16.M88.4 R40, [R238+0x7900] ;  /* 0x00790000ee28783b */ /* 0x000e6a0000000200 */
[----:B------:R2:W1:Y:S02]  /*3090*/  MUFU.TANH R93, R2 ;  /* 0x00000002005d7308 */ /* 0x0004640000002400 */
[----:B--2---:R-:W-:-:S06]  /*30a0*/  FMUL.FTZ R2, R78, c[0x0][0x320] ;  /* 0x0000c8004e027a20 */ /* 0x004fcc0000410000 */
[----:B------:R2:W1:Y:S02]  /*30b0*/  MUFU.TANH R92, R2 ;  /* 0x00000002005c7308 */ /* 0x0004640000002400 */
[----:B--2---:R-:W-:Y:S02]  /*30c0*/  FMUL.FTZ R2, R79, c[0x0][0x320] ;  /* 0x0000c8004f027a20 */ /* 0x004fe40000410000 */
[----:B------:R-:W-:Y:S04]  /*30d0*/  HMMA.16816.F32.BF16 R76, R4, R36, R56 ;  /* 0x00000024044c723c */ /* 0x000fe80000041838 */
[----:B------:R2:W1:Y:S04]  /*30e0*/  MUFU.TANH R89, R2 ;  /* 0x0000000200597308 */ /* 0x0004680000002400 */
[----:B------:R-:W-:Y:S08]  /*30f0*/  HMMA.16816.F32.BF16 R56, R16, R54, R60 ;  /* 0x000000361038723c */ /* 0x000ff0000004183c */
[----:B-----5:R-:W-:Y:S01]  /*3100*/  HMMA.16816.F32.BF16 R60, R28, R44, R140 ;  /* 0x0000002c1c3c723c */ /* 0x020fe2000004188c */
[----:B--2---:R-:W-:-:S04]  /*3110*/  FMUL.FTZ R2, R72, c[0x0][0x320] ;  /* 0x0000c80048027a20 */ /* 0x004fc80000410000 */
[----:B------:R2:W1:Y:S03]  /*3120*/  MUFU.TANH R91, R2 ;  /* 0x00000002005b7308 */ /* 0x0004660000002400 */
[----:B------:R-:W-:Y:S01]  /*3130*/  HMMA.16816.F32.BF16 R28, R28, R46, R144 ;  /* 0x0000002e1c1c723c */ /* 0x000fe20000041890 */
[----:B--2---:R-:W-:Y:S11]  /*3140*/  FMUL.FTZ R2, R73, c[0x0][0x320] ;  /* 0x0000c80049027a20 */ /* 0x004ff60000410000 */
[----:B------:R-:W-:Y:S04]  /*3150*/  @!UPT UIADD3 URZ, URZ, URZ, URZ ;  /* 0x0000003f3f3ff290 */ /* 0x000fe8000fffe03f */
[----:B-1----:R-:W-:Y:S01]  /*3160*/  HMMA.16816.F32.BF16 R60, R20, R48, R60 ;  /* 0x00000030143c723c */ /* 0x002fe2000004183c */
[----:B------:R1:W2:Y:S02]  /*3170*/  MUFU.TANH R90, R2 ;  /* 0x00000002005a7308 */ /* 0x0002a40000002400 */
[----:B-1----:R-:W-:-:S06]  /*3180*/  FMUL.FTZ R2, R74, c[0x0][0x320] ;  /* 0x0000c8004a027a20 */ /* 0x002fcc0000410000 */
[----:B------:R1:W1:Y:S02]  /*3190*/  MUFU.TANH R88, R2 ;  /* 0x0000000200587308 */ /* 0x0002640000002400 */
[----:B-1----:R-:W-:Y:S02]  /*31a0*/  FMUL.FTZ R2, R75, c[0x0][0x320] ;  /* 0x0000c8004b027a20 */ /* 0x002fe40000410000 */
[----:B------:R-:W-:Y:S04]  /*31b0*/  HMMA.16816.F32.BF16 R72, R8, R36, R64 ;  /* 0x000000240848723c */ /* 0x000fe80000041840 */
[----:B------:R1:W1:Y:S04]  /*31c0*/  MUFU.TANH R87, R2 ;  /* 0x0000000200577308 */ /* 0x0002680000002400 */
[----:B------:R-:W-:Y:S01]  /*31d0*/  HMMA.16816.F32.BF16 R64, R32, R44, R120 ;  /* 0x0000002c2040723c */ /* 0x000fe20000041878 */
[----:B-1----:R-:W-:-:S04]  /*31e0*/  FMUL.FTZ R2, R80, c[0x0][0x320] ;  /* 0x0000c80050027a20 */ /* 0x002fc80000410000 */
[----:B------:R1:W1:Y:S11]  /*31f0*/  MUFU.TANH R86, R2 ;  /* 0x0000000200567308 */ /* 0x0002760000002400 */
[----:B------:R-:W-:Y:S08]  /*3200*/  @!UPT UIADD3 URZ, URZ, URZ, URZ ;  /* 0x0000003f3f3ff290 */ /* 0x000ff0000fffe03f */
[----:B------:R-:W-:Y:S01]  /*3210*/  HMMA.16816.F32.BF16 R52, R24, R48, R64 ;  /* 0x000000301834723c */ /* 0x000fe20000041840 */
[----:B-1----:R-:W-:-:S07]  /*3220*/  FMUL.FTZ R2, R81, c[0x0][0x320] ;  /* 0x0000c80051027a20 */ /* 0x002fce0000410000 */
[----:B------:R-:W-:Y:S01]  /*3230*/  HMMA.16816.F32.BF16 R64, R8, R38, R56 ;  /* 0x000000260840723c */ /* 0x000fe20000041838 */
[----:B------:R1:W1:Y:S07]  /*3240*/  MUFU.TANH R85, R2 ;  /* 0x0000000200557308 */ /* 0x00026e0000002400 */
[----:B------:R-:W-:Y:S01]  /*3250*/  HMMA.16816.F32.BF16 R56, R32, R46, R116 ;  /* 0x0000002e2038723c */ /* 0x000fe20000041874 */
[----:B------:R-:W5:Y:S01]  /*3260*/  LDSM.16.M88.4 R32, [R237+0x3800] ;  /* 0x00380000ed20783b */ /* 0x000f620000000200 */
[----:B------:R-:W-:-:S06]  /*3270*/  DEPBAR.LE SB0, 0x0 ;  /* 0x000080000000791a */ /* 0x000fcc0000000000 */
[----:B------:R-:W-:Y:S01]  /*3280*/  HMMA.16816.F32.BF16 R52, R16, R40, R52 ;  /* 0x000000281034723c */ /* 0x000fe20000041834 */
[----:B-1----:R-:W-:-:S04]  /*3290*/  FMUL.FTZ R2, R82, c[0x0][0x320] ;  /* 0x0000c80052027a20 */ /* 0x002fc80000410000 */
[----:B------:R1:W1:Y:S03]  /*32a0*/  MUFU.TANH R82, R2 ;  /* 0x0000000200527308 */ /* 0x0002660000002400 */
[----:B------:R-:W-:Y:S01]  /*32b0*/  HMMA.16816.F32.BF16 R36, R12, R40, R60 ;  /* 0x000000280c24723c */ /* 0x000fe2000004183c */
[----:B------:R-:W-:Y:S02]  /*32c0*/  FMUL.FTZ R65, R65, c[0x0][0x320] ;  /* 0x0000c80041417a20 */ /* 0x000fe40000410000 */
[----:B------:R-:W-:Y:S02]  /*32d0*/  FMUL.FTZ R66, R66, c[0x0][0x320] ;  /* 0x0000c80042427a20 */ /* 0x000fe40000410000 */
[----:B------:R-:W-:Y:S02]  /*32e0*/  FMUL.FTZ R67, R67, c[0x0][0x320] ;  /* 0x0000c80043437a20 */ /* 0x000fe40000410000 */
[----:B------:R-:W2:Y:S01]  /*32f0*/  MUFU.TANH R65, R65 ;  /* 0x0000004100417308 */ /* 0x000ea20000002400 */
[----:B------:R-:W-:Y:S01]  /*3300*/  HMMA.16816.F32.BF16 R24, R24, R50, R56 ;  /* 0x000000321818723c */ /* 0x000fe20000041838 */
[----:B-1----:R-:W-:-:S06]  /*3310*/  FMUL.FTZ R2, R83, c[0x0][0x320] ;  /* 0x0000c80053027a20 */ /* 0x002fcc0000410000 */
[----:B------:R-:W1:Y:S01]  /*3320*/  MUFU.TANH R66, R66 ;  /* 0x0000004200427308 */ /* 0x000e620000002400 */
[----:B------:R-:W-:Y:S07]  /*3330*/  HMMA.16816.F32.BF16 R48, R20, R50, R28 ;  /* 0x000000321430723c */ /* 0x000fee000004181c */
[----:B------:R1:W1:Y:S01]  /*3340*/  MUFU.TANH R81, R2 ;  /* 0x0000000200517308 */ /* 0x0002620000002400 */
[----:B-----5:R-:W-:Y:S07]  /*3350*/  HMMA.16816.F32.BF16 R52, R8, R32, R52 ;  /* 0x000000200834723c */ /* 0x020fee0000041834 */
[----:B------:R-:W2:Y:S01]  /*3360*/  MUFU.TANH R67, R67 ;  /* 0x0000004300437308 */ /* 0x000ea20000002400 */
[----:B------:R-:W-:Y:S01]  /*3370*/  HMMA.16816.F32.BF16 R16, R16, R42, R24 ;  /* 0x0000002a1010723c */ /* 0x000fe20000041818 */
[----:B-1----:R-:W-:-:S07]  /*3380*/  FMUL.FTZ R2, R72, c[0x0][0x320] ;  /* 0x0000c80048027a20 */ /* 0x002fce0000410000 */
[----:B------:R-:W-:Y:S01]  /*3390*/  HMMA.16816.F32.BF16 R12, R12, R42, R48 ;  /* 0x0000002a0c0c723c */ /* 0x000fe20000041830 */
[----:B------:R1:W1:Y:S07]  /*33a0*/  MUFU.TANH R83, R2 ;  /* 0x0000000200537308 */ /* 0x00026e0000002400 */
[----:B------:R-:W-:Y:S01]  /*33b0*/  HMMA.16816.F32.BF16 R20, R4, R32, R36 ;  /* 0x000000200414723c */ /* 0x000fe20000041824 */
[----:B------:R-:W-:Y:S02]  /*33c0*/  FMUL.FTZ R52, R52, c[0x0][0x320] ;  /* 0x0000c80034347a20 */ /* 0x000fe40000410000 */
[----:B------:R-:W-:-:S02]  /*33d0*/  FMUL.FTZ R53, R53, c[0x0][0x320] ;  /* 0x0000c80035357a20 */ /* 0x000fc40000410000 */
[----:B------:R-:W-:Y:S02]  /*33e0*/  FMUL.FTZ R54, R54, c[0x0][0x320] ;  /* 0x0000c80036367a20 */ /* 0x000fe40000410000 */
[----:B------:R-:W2:Y:S01]  /*33f0*/  MUFU.TANH R52, R52 ;  /* 0x0000003400347308 */ /* 0x000ea20000002400 */
[----:B------:R-:W-:Y:S01]  /*3400*/  HMMA.16816.F32.BF16 R8, R8, R34, R16 ;  /* 0x000000220808723c */ /* 0x000fe20000041810 */
[----:B-1----:R-:W-:-:S06]  /*3410*/  FMUL.FTZ R2, R73, c[0x0][0x320] ;  /* 0x0000c80049027a20 */ /* 0x002fcc0000410000 */
[----:B------:R1:W1:Y:S01]  /*3420*/  MUFU.TANH R84, R2 ;  /* 0x0000000200547308 */ /* 0x0002620000002400 */
[----:B------:R-:W-:Y:S07]  /*3430*/  HMMA.16816.F32.BF16 R4, R4, R34, R12 ;  /* 0x000000220404723c */ /* 0x000fee000004180c */
[----:B------:R-:W2:Y:S01]  /*3440*/  MUFU.TANH R53, R53 ;  /* 0x0000003500357308 */ /* 0x000ea20000002400 */
[----:B------:R-:W-:Y:S01]  /*3450*/  FMUL.FTZ R20, R20, c[0x0][0x320] ;  /* 0x0000c80014147a20 */ /* 0x000fe20000410000 */
[----:B------:R-:W-:Y:S01]  /*3460*/  SHF.R.S32.HI R15, RZ, 0x1f, R134 ;  /* 0x0000001fff0f7819 */ /* 0x000fe20000011486 */
[----:B------:R-:W-:-:S02]  /*3470*/  FMUL.FTZ R21, R21, c[0x0][0x320] ;  /* 0x0000c80015157a20 */ /* 0x000fc40000410000 */
[----:B------:R-:W-:Y:S02]  /*3480*/  FMUL.FTZ R22, R22, c[0x0][0x320] ;  /* 0x0000c80016167a20 */ /* 0x000fe40000410000 */
[----:B------:R-:W-:Y:S01]  /*3490*/  FMUL.FTZ R23, R23, c[0x0][0x320] ;  /* 0x0000c80017177a20 */ /* 0x000fe20000410000 */
[----:B------:R-:W2:Y:S01]  /*34a0*/  MUFU.TANH R54, R54 ;  /* 0x0000003600367308 */ /* 0x000ea20000002400 */
[----:B-1----:R-:W-:Y:S02]  /*34b0*/  FMUL.FTZ R2, R74, c[0x0][0x320] ;  /* 0x0000c8004a027a20 */ /* 0x002fe40000410000 */
[----:B------:R-:W-:Y:S02]  /*34c0*/  FMUL.FTZ R8, R8, c[0x0][0x320] ;  /* 0x0000c80008087a20 */ /* 0x000fe40000410000 */
[----:B------:R-:W-:Y:S02]  /*34d0*/  FMUL.FTZ R9, R9, c[0x0][0x320] ;  /* 0x0000c80009097a20 */ /* 0x000fe40000410000 */
[----:B------:R-:W-:Y:S01]  /*34e0*/  FMUL.FTZ R10, R10, c[0x0][0x320] ;  /* 0x0000c8000a0a7a20 */ /* 0x000fe20000410000 */
[----:B------:R1:W1:Y:S01]  /*34f0*/  MUFU.TANH R80, R2 ;  /* 0x0000000200507308 */ /* 0x0002620000002400 */
[----:B------:R-:W-:-:S02]  /*3500*/  FMUL.FTZ R11, R11, c[0x0][0x320] ;  /* 0x0000c8000b0b7a20 */ /* 0x000fc40000410000 */
[----:B------:R-:W-:Y:S02]  /*3510*/  FMUL.FTZ R5, R5, c[0x0][0x320] ;  /* 0x0000c80005057a20 */ /* 0x000fe40000410000 */
[----:B------:R-:W-:Y:S02]  /*3520*/  FMUL.FTZ R6, R6, c[0x0][0x320] ;  /* 0x0000c80006067a20 */ /* 0x000fe40000410000 */
[----:B------:R-:W-:Y:S01]  /*3530*/  FMUL.FTZ R7, R7, c[0x0][0x320] ;  /* 0x0000c80007077a20 */ /* 0x000fe20000410000 */
[----:B------:R-:W2:Y:S01]  /*3540*/  MUFU.TANH R33, R20 ;  /* 0x0000001400217308 */ /* 0x000ea20000002400 */
[----:B------:R-:W-:Y:S02]  /*3550*/  FMUL.FTZ R4, R4, c[0x0][0x320] ;  /* 0x0000c80004047a20 */ /* 0x000fe40000410000 */
[----:B-1----:R-:W-:-:S05]  /*3560*/  FMUL.FTZ R2, R75, c[0x0][0x320] ;  /* 0x0000c8004b027a20 */ /* 0x002fca0000410000 */
[----:B------:R-:W1:Y:S08]  /*3570*/  MUFU.TANH R32, R21 ;  /* 0x0000001500207308 */ /* 0x000e700000002400 */
[----:B------:R5:W1:Y:S08]  /*3580*/  MUFU.TANH R75, R2 ;  /* 0x00000002004b7308 */ /* 0x000a700000002400 */
[----:B------:R-:W1:Y:S01]  /*3590*/  MUFU.TANH R31, R22 ;  /* 0x00000016001f7308 */ /* 0x000e620000002400 */
[----:B-----5:R-:W-:-:S07]  /*35a0*/  FMUL.FTZ R2, R76, c[0x0][0x320] ;  /* 0x0000c8004c027a20 */ /* 0x020fce0000410000 */
        /* <DEDUP_REMOVED lines=16> */
[----:B------:R5:W1:Y:S08]  /*36b0*/  MUFU.TANH R28, R4 ;  /* 0x00000004001c7308 */ /* 0x000a700000002400 */
[----:B------:R1:W1:Y:S01]  /*36c0*/  MUFU.TANH R44, R2 ;  /* 0x00000002002c7308 */ /* 0x0002620000002400 */
[----:B-----5:R-:W-:Y:S01]  /*36d0*/  LOP3.LUT R4, R154, R153, RZ, 0xfc, !PT ;  /* 0x000000999a047212 */ /* 0x020fe200078efcff */
[----:B-1----:R-:W-:-:S06]  /*36e0*/  FMUL.FTZ R2, R71, c[0x0][0x320] ;  /* 0x0000c80047027a20 */ /* 0x002fcc0000410000 */
[----:B------:R1:W1:Y:S02]  /*36f0*/  MUFU.TANH R40, R2 ;  /* 0x0000000200287308 */ /* 0x0002640000002400 */
[----:B-1----:R-:W-:-:S06]  /*3700*/  FMUL.FTZ R2, R55, c[0x0][0x320] ;  /* 0x0000c80037027a20 */ /* 0x002fcc0000410000 */
[----:B------:R1:W1:Y:S02]  /*3710*/  MUFU.TANH R190, R2 ;  /* 0x0000000200be7308 */ /* 0x0002640000002400 */
[----:B-1----:R-:W-:-:S05]  /*3720*/  IADD3 R2, R156, 0x100, RZ ;  /* 0x000001009c027810 */ /* 0x002fca0007ffe0ff */
[----:B------:R1:W-:Y:S04]  /*3730*/  STL [R1+0x30], R2 ;  /* 0x0000300201007387 */ /* 0x0003e80000100800 */
[----:B------:R-:W-:Y:S06]  /*3740*/  BAR.SYNC.DEFER_BLOCKING 0x0 ;  /* 0x0000000000007b1d */ /* 0x000fec0000010000 */
[----:B------:R-:W-:Y:S05]  /*3750*/  @!P2 BRA `(.L_x_151) ;  /* 0x000004900000a947 */ /* 0x000fea0003800000 */
[----:B--234-:R-:W-:Y:S01]  /*3760*/  ULEA UR11, UR11, UR8, 0x6 ;  /* 0x000000080b0b7291 */ /* 0x01cfe2000f8e303f */
[----:B------:R-:W-:-:S05]  /*3770*/  IMAD.MOV.U32 R9, RZ, RZ, RZ ;  /* 0x000000ffff097224 */ /* 0x000fca00078e00ff */
[----:B------:R-:W-:-:S05]  /*3780*/  IMAD.U32 R5, RZ, RZ, UR11 ;  /* 0x0000000bff057e24 */ /* 0x000fca000f8e00ff */
[----:B------:R-:W-:-:S05]  /*3790*/  IADD3 R5, R5, -0x40, R158 ;  /* 0xffffffc005057810 */ /* 0x000fca0007ffe09e */
[----:B------:R-:W-:-:S04]  /*37a0*/  @P1 IMAD.HI.U32 R6, R5, c[0x0][0x2bc], RZ ;  /* 0x0000af0005061a27 */ /* 0x000fc800078e00ff */
[----:B-1----:R-:W-:Y:S01]  /*37b0*/  IMAD.MOV.U32 R2, RZ, RZ, R5 ;  /* 0x000000ffff027224 */ /* 0x002fe200078e0005 */
[----:B------:R-:W-:-:S04]  /*37c0*/  @P1 SHF.R.U32.HI R2, RZ, c[0x0][0x2c0], R6 ;  /* 0x0000b000ff021a19 */ /* 0x000fc80000011606 */
[----:B------:R-:W-:-:S04]  /*37d0*/  @!P0 IADD3 R7, P2, R2, UR16, RZ ;  /* 0x0000001002078c10 */ /* 0x000fc8000ff5e0ff */
[----:B------:R-:W-:Y:S02]  /*37e0*/  @!P0 LEA.HI.X.SX32 R8, R2, UR15, 0x1, P2 ;  /* 0x0000000f02088c11 */ /* 0x000fe400090f0eff */
[----:B------:R-:W-:-:S04]  /*37f0*/  @!P0 LEA R6, P2, R7, c[0x0][0x2a0], 0x2 ;  /* 0x0000a80007068a11 */ /* 0x000fc800078410ff */
[----:B------:R-:W-:-:S05]  /*3800*/  @!P0 LEA.HI.X R7, R7, c[0x0][0x2a4], R8, 0x2, P2 ;  /* 0x0000a90007078a11 */ /* 0x000fca00010f1408 */
[----:B------:R1:W2:Y:S01]  /*3810*/  @!P0 LDG.E R9, [R6.64] ;  /* 0x0000000c06098981 */ /* 0x0002a2000c1e1900 */
[----:B------:R-:W-:Y:S01]  /*3820*/  IMAD.MOV R2, RZ, RZ, -R2 ;  /* 0x000000ffff027224 */ /* 0x000fe200078e0a02 */
[----:B------:R-:W-:Y:S01]  /*3830*/  SEL R26, RZ, 0x10, P4 ;  /* 0x00000010ff1a7807 */ /* 0x000fe20002000000 */
[----:B------:R-:W-:Y:S01]  /*3840*/  IMAD.SHL.U32 R12, R132, 0x2, RZ ;  /* 0x00000002840c7824 */ /* 0x000fe200078e00ff */
[----:B------:R-:W-:Y:S01]  /*3850*/  SEL R25, RZ, 0x10, P3 ;  /* 0x00000010ff197807 */ /* 0x000fe20001800000 */
[----:B------:R-:W-:Y:S01]  /*3860*/  IMAD R10, R2, c[0x0][0x2b8], R5 ;  /* 0x0000ae00020a7a24 */ /* 0x000fe200078e0205 */
[----:B------:R-:W-:Y:S02]  /*3870*/  IADD3 R22, -R26, 0x10, RZ ;  /* 0x000000101a167810 */ /* 0x000fe40007ffe1ff */
[----:B------:R-:W-:Y:S02]  /*3880*/  IADD3 R11, -R25, 0x10, RZ ;  /* 0x00000010190b7810 */ /* 0x000fe40007ffe1ff */
[----:B------:R-:W-:Y:S01]  /*3890*/  SHF.R.S32.HI R2, RZ, 0x1f, R10 ;  /* 0x0000001fff027819 */ /* 0x000fe2000001140a */
[----:B------:R-:W-:Y:S01]  /*38a0*/  STL [R1+0x34], R10 ;  /* 0x0000340a01007387 */ /* 0x000fe20000100800 */
[----:B------:R-:W-:-:S02]  /*38b0*/  LOP3.LUT R22, R22, 0xf, RZ, 0xc0, !PT ;  /* 0x0000000f16167812 */ /* 0x000fc400078ec0ff */
[----:B------:R-:W-:Y:S01]  /*38c0*/  LOP3.LUT R11, R11, 0xf, RZ, 0xc0, !PT ;  /* 0x0000000f0b0b7812 */ /* 0x000fe200078ec0ff */
[----:B------:R-:W-:-:S04]  /*38d0*/  IMAD R2, R2, c[0x0][0x1e0], RZ ;  /* 0x0000780002027a24 */ /* 0x000fc800078e02ff */
[C---:B------:R-:W-:Y:S02]  /*38e0*/  IMAD R2, R10.reuse, c[0x0][0x1e4], R2 ;  /* 0x000079000a027a24 */ /* 0x040fe400078e0202 */
[----:B-1----:R-:W-:-:S04]  /*38f0*/  IMAD.WIDE.U32 R6, R10, c[0x0][0x1e0], RZ ;  /* 0x000078000a067a25 */ /* 0x002fc800078e00ff */
[----:B------:R-:W-:Y:S01]  /*3900*/  IMAD.IADD R7, R7, 0x1, R2 ;  /* 0x0000000107077824 */ /* 0x000fe200078e0202 */
[----:B--2---:R-:W-:-:S03]  /*3910*/  SHF.R.S32.HI R2, RZ, 0x1f, R9 ;  /* 0x0000001fff027819 */ /* 0x004fc60000011409 */
[----:B------:R-:W-:Y:S01]  /*3920*/  IMAD.WIDE.U32 R6, R9, c[0x0][0x1f0], R6 ;  /* 0x00007c0009067a25 */ /* 0x000fe200078e0006 */
[----:B------:R-:W-:Y:S03]  /*3930*/  STL [R1+0x2c], R9 ;  /* 0x00002c0901007387 */ /* 0x000fe60000100800 */
[----:B------:R-:W-:-:S04]  /*3940*/  IMAD R2, R2, c[0x0][0x1f0], RZ ;  /* 0x00007c0002027a24 */ /* 0x000fc800078e02ff */
[----:B------:R-:W-:Y:S01]  /*3950*/  IMAD R5, R9, c[0x0][0x1f4], R2 ;  /* 0x00007d0009057a24 */ /* 0x000fe200078e0202 */
[----:B------:R-:W-:-:S04]  /*3960*/  IADD3 R2, P2, R6, UR20, RZ ;  /* 0x0000001406027c10 */ /* 0x000fc8000ff5e0ff */
[----:B------:R-:W-:Y:S02]  /*3970*/  IADD3.X R6, R7, UR18, R5, P2, !PT ;  /* 0x0000001207067c10 */ /* 0x000fe400097fe405 */
[----:B------:R-:W-:-:S04]  /*3980*/  LEA R5, P2, R2, c[0x0][0x1c8], 0x1 ;  /* 0x0000720002057a11 */ /* 0x000fc800078408ff */
[----:B------:R-:W-:Y:S01]  /*3990*/  LEA.HI.X R2, R2, c[0x0][0x1cc], R6, 0x1, P2 ;  /* 0x0000730002027a11 */ /* 0x000fe200010f0c06 */
[----:B------:R-:W1:Y:S01]  /*39a0*/  SHFL.IDX PT, R10, R5, 0x3, 0x181f ;  /* 0x00781f00050a7f89 */ /* 0x000e6200000e0000 */
[----:B------:R-:W-:-:S03]  /*39b0*/  SHF.L.U64.HI R6, R132, 0x1, R157 ;  /* 0x0000000184067819 */ /* 0x000fc6000001029d */
[----:B------:R-:W2:Y:S04]  /*39c0*/  SHFL.IDX PT, R7, R2, 0x3, 0x181f ;  /* 0x00781f0002077f89 */ /* 0x000ea800000e0000 */
[----:B------:R-:W3:Y:S04]  /*39d0*/  SHFL.IDX PT, R18, R5, RZ, 0x181f ;  /* 0x00181fff05127589 */ /* 0x000ee800000e0000 */
[----:B------:R-:W-:Y:S04]  /*39e0*/  SHFL.IDX PT, R14, R5, 0x1, 0x181f ;  /* 0x00381f00050e7f89 */ /* 0x000fe800000e0000 */
[----:B------:R-:W4:Y:S04]  /*39f0*/  SHFL.IDX PT, R8, R2, RZ, 0x181f ;  /* 0x00181fff02087589 */ /* 0x000f2800000e0000 */
[----:B------:R5:W5:Y:S04]  /*3a00*/  SHFL.IDX PT, R9, R5, 0x2, 0x181f ;  /* 0x00581f0005097f89 */ /* 0x000b6800000e0000 */
[----:B------:R-:W5:Y:S01]  /*3a10*/  SHFL.IDX PT, R13, R2, 0x1, 0x181f ;  /* 0x00381f00020d7f89 */ /* 0x000f6200000e0000 */
[----:B-1----:R-:W-:-:S03]  /*3a20*/  IADD3 R22, P5, P2, R22, R10, R12 ;  /* 0x0000000a16167210 */ /* 0x002fc60007abe00c */
[----:B------:R1:W1:Y:S01]  /*3a30*/  SHFL.IDX PT, R24, R2, 0x2, 0x181f ;  /* 0x00581f0002187f89 */ /* 0x00026200000e0000 */
[----:B--2---:R-:W-:Y:S02]  /*3a40*/  IADD3.X R23, RZ, R7, R6, P5, P2 ;  /* 0x00000007ff177210 */ /* 0x004fe40002fe4406 */
[----:B---3--:R-:W-:-:S05]  /*3a50*/  IADD3 R20, P6, R18, R12, RZ ;  /* 0x0000000c12147210 */ /* 0x008fca0007fde0ff */
[----:B----4-:R-:W-:Y:S01]  /*3a60*/  IMAD.X R21, R8, 0x1, R6, P6 ;  /* 0x0000000108157824 */ /* 0x010fe200030e0606 */
[----:B-----5:R-:W-:-:S04]  /*3a70*/  SHF.L.U64.HI R5, R134, 0x1, R15 ;  /* 0x0000000186057819 */ /* 0x020fc8000001020f */
[----:B------:R2:W-:Y:S01]  /*3a80*/  LDGSTS.E.BYPASS.LTC128B.128 [R156+0x4100], [R20.64], !P4 ;  /* 0x04100000149c7fae */ /* 0x0005e2000e101d4c */
[----:B-1----:R-:W-:-:S05]  /*3a90*/  IMAD.SHL.U32 R2, R134, 0x2, RZ ;  /* 0x0000000286027824 */ /* 0x002fca00078e00ff */
[----:B------:R-:W-:-:S04]  /*3aa0*/  IADD3 R10, P5, P2, R11, R10, R2 ;  /* 0x0000000a0b0a7210 */ /* 0x000fc80007abe002 */
[--C-:B------:R-:W-:Y:S02]  /*3ab0*/  IADD3.X R11, RZ, R7, R5.reuse, P5, P2 ;  /* 0x00000007ff0b7210 */ /* 0x100fe40002fe4405 */
[----:B------:R-:W-:Y:S02]  /*3ac0*/  IADD3 R18, P5, R18, R2, RZ ;  /* 0x0000000212127210 */ /* 0x000fe40007fbe0ff */
[C---:B------:R-:W-:Y:S02]  /*3ad0*/  IADD3 R16, P2, R14.reuse, R12, RZ ;  /* 0x0000000c0e107210 */ /* 0x040fe40007f5e0ff */
[----:B------:R-:W-:Y:S01]  /*3ae0*/  IADD3 R14, P6, R14, R2, RZ ;  /* 0x000000020e0e7210 */ /* 0x000fe20007fde0ff */
[--C-:B------:R-:W-:Y:S01]  /*3af0*/  IMAD.X R19, R8, 0x1, R5.reuse, P5 ;  /* 0x0000000108137824 */ /* 0x100fe200028e0605 */
[----:B------:R-:W-:Y:S01]  /*3b00*/  IADD3 R12, P5, R9, R12, RZ ;  /* 0x0000000c090c7210 */ /* 0x000fe20007fbe0ff */
[--C-:B------:R-:W-:Y:S01]  /*3b10*/  IMAD.X R17, R13, 0x1, R6.reuse, P2 ;  /* 0x000000010d117824 */ /* 0x100fe200010e0606 */
[----:B------:R-:W-:Y:S01]  /*3b20*/  IADD3 R8, P2, R9, R2, RZ ;  /* 0x0000000209087210 */ /* 0x000fe20007f5e0ff */
[--C-:B------:R-:W-:Y:S01]  /*3b30*/  IMAD.X R15, R13, 0x1, R5.reuse, P6 ;  /* 0x000000010d0f7824 */ /* 0x100fe200030e0605 */
[----:B------:R-:W-:Y:S01]  /*3b40*/  ISETP.NE.U32.AND P6, PT, R26, RZ, PT ;  /* 0x000000ff1a00720c */ /* 0x000fe20003fc5070 */
[C---:B------:R-:W-:Y:S01]  /*3b50*/  IMAD.X R13, R24.reuse, 0x1, R6, P5 ;  /* 0x00000001180d7824 */ /* 0x040fe200028e0606 */
        /* <DEDUP_REMOVED lines=9> */
.L_x_151:
[----:B-1234-:R-:W-:Y:S01]  /*3bf0*/  LOP3.LUT R2, R155, 0xffffffe0, RZ, 0xc0, !PT ;  /* 0xffffffe09b027812 */ /* 0x01efe200078ec0ff */
[----:B------:R-:W-:Y:S01]  /*3c00*/  IMAD.U32 R5, RZ, RZ, UR9 ;  /* 0x00000009ff057e24 */ /* 0x000fe2000f8e00ff */
[----:B------:R-:W-:Y:S01]  /*3c10*/  STL [R1+0x90], R251 ;  /* 0x000090fb01007387 */ /* 0x000fe20000100800 */
[----:B------:R-:W-:-:S02]  /*3c20*/  IMAD.SHL.U32 R233, R4, 0x2, RZ ;  /* 0x0000000204e97824 */ /* 0x000fc400078e00ff */
[----:B------:R-:W-:Y:S01]  /*3c30*/  IMAD.IADD R2, R208, 0x1, -R2 ;  /* 0x00000001d0027824 */ /* 0x000fe200078e0a02 */
[----:B------:R-:W-:Y:S01]  /*3c40*/  STL [R1+0x8c], R250 ;  /* 0x00008cfa01007387 */ /* 0x000fe20000100800 */
[----:B------:R-:W-:Y:S01]  /*3c50*/  IMAD R234, R3, 0x2, R233 ;  /* 0x0000000203ea7824 */ /* 0x000fe200078e02e9 */
[C---:B------:R-:W-:Y:S02]  /*3c60*/  LEA R236, R0.reuse, R233, 0x1 ;  /* 0x000000e900ec7211 */ /* 0x040fe400078e08ff */
[----:B------:R-:W-:Y:S01]  /*3c70*/  SHF.R.S32.HI R8, RZ, 0x1f, R2 ;  /* 0x0000001fff087819 */ /* 0x000fe20000011402 */
[----:B------:R-:W-:Y:S01]  /*3c80*/  STL [R1+0x88], R249 ;  /* 0x000088f901007387 */ /* 0x000fe20000100800 */
[----:B------:R-:W-:Y:S02]  /*3c90*/  IMAD R235, R0, 0x2, R234 ;  /* 0x0000000200eb7824 */ /* 0x000fe400078e02ea */
[----:B------:R-:W-:Y:S01]  /*3ca0*/  LEA.HI R8, R8, R2, RZ, 0x2 ;  /* 0x0000000208087211 */ /* 0x000fe200078f10ff */
[----:B------:R-:W-:Y:S03]  /*3cb0*/  STL [R1+0x84], R248 ;  /* 0x000084f801007387 */ /* 0x000fe60000100800 */
[----:B------:R-:W-:Y:S01]  /*3cc0*/  LOP3.LUT R8, R8, 0x7ffffffc, RZ, 0xc0, !PT ;  /* 0x7ffffffc08087812 */ /* 0x000fe200078ec0ff */
[----:B------:R-:W-:Y:S03]  /*3cd0*/  STL [R1+0x80], R247 ;  /* 0x000080f701007387 */ /* 0x000fe60000100800 */
[----:B------:R-:W-:Y:S01]  /*3ce0*/  IADD3 R8, R2, -R8, RZ ;  /* 0x8000000802087210 */ /* 0x000fe20007ffe0ff */
[----:B------:R-:W-:Y:S04]  /*3cf0*/  STL [R1+0x7c], R246 ;  /* 0x00007cf601007387 */ /* 0x000fe80000100800 */
[----:B------:R-:W-:Y:S01]  /*3d00*/  IMAD R8, R8, -0x2, R5 ;  /* 0xfffffffe08087824 */ /* 0x000fe200078e0205 */
[----:B------:R-:W-:Y:S04]  /*3d10*/  STL [R1+0x78], R245 ;  /* 0x000078f501007387 */ /* 0x000fe80000100800 */
[C---:B------:R-:W-:Y:S01]  /*3d20*/  ISETP.GT.AND P2, PT, R8.reuse, RZ, PT ;  /* 0x000000ff0800720c */ /* 0x040fe20003f44270 */
[----:B------:R-:W-:Y:S01]  /*3d30*/  STL [R1+0x74], R244 ;  /* 0x000074f401007387 */ /* 0x000fe20000100800 */
[----:B------:R-:W-:-:S02]  /*3d40*/  ISETP.GT.AND P6, PT, R8, 0x1, PT ;  /* 0x000000010800780c */ /* 0x000fc40003fc4270 */
[----:B------:R-:W-:Y:S01]  /*3d50*/  ISETP.GT.AND P5, PT, R8, 0x8, PT ;  /* 0x000000080800780c */ /* 0x000fe20003fa4270 */
[----:B------:R-:W-:Y:S01]  /*3d60*/  STL [R1+0x70], R243 ;  /* 0x000070f301007387 */ /* 0x000fe20000100800 */
[----:B------:R-:W-:Y:S02]  /*3d70*/  FSEL R6, R148, -INF , P2 ;  /* 0xff80000094067808 */ /* 0x000fe40001000000 */
[----:B------:R-:W-:Y:S01]  /*3d80*/  FSEL R7, R135, -INF , P6 ;  /* 0xff80000087077808 */ /* 0x000fe20003000000 */
[----:B------:R-:W-:Y:S01]  /*3d90*/  STL [R1+0x6c], R242 ;  /* 0x00006cf201007387 */ /* 0x000fe20000100800 */
[----:B------:R-:W-:Y:S02]  /*3da0*/  FSEL R11, R133, -INF , P2 ;  /* 0xff800000850b7808 */ /* 0x000fe40001000000 */
[----:B------:R-:W-:Y:S01]  /*3db0*/  FSEL R120, R150, -INF , P2 ;  /* 0xff80000096787808 */ /* 0x000fe20001000000 */
[----:B------:R-:W-:Y:S01]  /*3dc0*/  STL [R1+0x68], R241 ;  /* 0x000068f101007387 */ /* 0x000fe20000100800 */
[----:B------:R-:W-:-:S02]  /*3dd0*/  FSEL R96, R152, -INF , P2 ;  /* 0xff80000098607808 */ /* 0x000fc40001000000 */
[----:B------:R-:W-:Y:S01]  /*3de0*/  ISETP.GT.AND P2, PT, R8, 0x9, PT ;  /* 0x000000090800780c */ /* 0x000fe20003f44270 */
[----:B------:R-:W-:Y:S01]  /*3df0*/  STL [R1+0x64], R240 ;  /* 0x000064f001007387 */ /* 0x000fe20000100800 */
[----:B------:R-:W-:Y:S02]  /*3e00*/  FSEL R9, R106, -INF , P5 ;  /* 0xff8000006a097808 */ /* 0x000fe40002800000 */
[----:B------:R-:W-:Y:S01]  /*3e10*/  FMNMX.FTZ R2, R6, R7, !PT ;  /* 0x0000000706027209 */ /* 0x000fe20007810000 */
        /* <DEDUP_REMOVED lines=15> */
[----:B------:R1:W-:Y:S01]  /*3f10*/  STL [R1+0x4c], R132 ;  /* 0x00004c8401007387 */ /* 0x0003e20000100800 */
[----:B------:R-:W-:Y:S02]  /*3f20*/  FSEL R17, R94, -INF , P6 ;  /* 0xff8000005e117808 */ /* 0x000fe40003000000 */
[----:B------:R-:W-:Y:S01]  /*3f30*/  FMNMX.FTZ R2, R10, R2, !PT ;  /* 0x000000020a027209 */ /* 0x000fe20007810000 */
[----:B------:R-:W-:Y:S01]  /*3f40*/  LDSM.16.MT88.4 R60, [R235+0x900] ;  /* 0x00090000eb3c783b */ /* 0x000fe20000004200 */
[----:B------:R-:W-:Y:S02]  /*3f50*/  FSEL R16, R102, -INF , P2 ;  /* 0xff80000066107808 */ /* 0x000fe40001000000 */
[----:B------:R-:W-:Y:S01]  /*3f60*/  FSEL R123, R107, -INF , P2 ;  /* 0xff8000006b7b7808 */ /* 0x000fe20001000000 */
[----:B------:R-:W-:Y:S01]  /*3f70*/  LDSM.16.MT88.4 R56, [R233+0x900] ;  /* 0x00090000e938783b */ /* 0x000fe20000004200 */
[----:B------:R-:W-:-:S02]  /*3f80*/  FSEL R99, R113, -INF , P2 ;  /* 0xff80000071637808 */ /* 0x000fc40001000000 */
[----:B------:R-:W-:Y:S01]  /*3f90*/  ISETP.GT.AND P2, PT, R8, 0x18, PT ;  /* 0x000000180800780c */ /* 0x000fe20003f44270 */
[----:B------:R-:W-:Y:S01]  /*3fa0*/  LDSM.16.MT88.4 R104, [R236+0x2100] ;  /* 0x00210000ec68783b */ /* 0x000fe20000004200 */
        /* <DEDUP_REMOVED lines=11> */
[----:B------:R-:W0:Y:S01]  /*4060*/  LDGDEPBAR ;  /* 0x00000000000079af */ /* 0x000e220000000000 */
[----:B------:R-:W-:Y:S02]  /*4070*/  FSEL R22, R89, -INF , P5 ;  /* 0xff80000059167808 */ /* 0x000fe40002800000 */
[----:B------:R-:W-:Y:S02]  /*4080*/  FSEL R125, R95, -INF , P5 ;  /* 0xff8000005f7d7808 */ /* 0x000fe40002800000 */
[----:B------:R-:W-:Y:S01]  /*4090*/  FSEL R113, R101, -INF , P5 ;  /* 0xff80000065717808 */ /* 0x000fe20002800000 */
[----:B------:R-:W-:Y:S01]  /*40a0*/  LDSM.16.MT88.4 R92, [R233+0x2100] ;  /* 0x00210000e95c783b */ /* 0x000fe20000004200 */
[----:B------:R-:W-:-:S02]  /*40b0*/  ISETP.GT.AND P5, PT, R8, 0x20, PT ;  /* 0x000000200800780c */ /* 0x000fc40003fa4270 */
[----:B------:R-:W-:Y:S01]  /*40c0*/  FSEL R20, R85, -INF , P6 ;  /* 0xff80000055147808 */ /* 0x000fe20003000000 */
[----:B------:R-:W-:Y:S01]  /*40d0*/  LDSM.16.MT88.4 R100, [R234+0x2100] ;  /* 0x00210000ea64783b */ /* 0x000fe20000004200 */
[----:B------:R-:W-:Y:S02]  /*40e0*/  FMNMX.FTZ R2, R19, R2, !PT ;  /* 0x0000000213027209 */ /* 0x000fe40007810000 */
[----:B------:R-:W-:Y:S02]  /*40f0*/  FSEL R23, R82, -INF , P2 ;  /* 0xff80000052177808 */ /* 0x000fe40001000000 */
[----:B------:R-:W-:Y:S02]  /*4100*/  FSEL R126, R88, -INF , P2 ;  /* 0xff800000587e7808 */ /* 0x000fe40001000000 */
[----:B------:R-:W-:Y:S02]  /*4110*/  FSEL R115, R91, -INF , P2 ;  /* 0xff8000005b737808 */ /* 0x000fe40001000000 */
[----:B------:R-:W-:-:S02]  /*4120*/  ISETP.GT.AND P2, PT, R8, 0x21, PT ;  /* 0x000000210800780c */ /* 0x000fc40003f44270 */
[----:B------:R-:W-:Y:S02]  /*4130*/  FSEL R180, R74, -INF , P5 ;  /* 0xff8000004ab47808 */ /* 0x000fe40002800000 */
[----:B------:R-:W-:Y:S02]  /*4140*/  FMNMX.FTZ R2, R20, R2, !PT ;  /* 0x0000000214027209 */ /* 0x000fe40007810000 */
[----:B------:R-:W-:Y:S02]  /*4150*/  FSEL R24, R81, -INF , P6 ;  /* 0xff80000051187808 */ /* 0x000fe40003000000 */
[----:B------:R-:W-:Y:S02]  /*4160*/  FSEL R127, R87, -INF , P6 ;  /* 0xff800000577f7808 */ /* 0x000fe40003000000 */
[----:B------:R-:W-:Y:S02]  /*4170*/  FSEL R114, R90, -INF , P6 ;  /* 0xff8000005a727808 */ /* 0x000fe40003000000 */
[----:B------:R-:W-:Y:S01]  /*4180*/  ISETP.GT.AND P6, PT, R8, 0x28, PT ;  /* 0x000000280800780c */ /* 0x000fe20003fc4270 */
[----:B------:R-:W-:Y:S01]  /*4190*/  LDSM.16.MT88.4 R88, [R235+0x100] ;  /* 0x00010000eb58783b */ /* 0x000fe20000004200 */
[----:B------:R-:W-:-:S02]  /*41a0*/  FSEL R175, R73, -INF , P2 ;  /* 0xff80000049af7808 */ /* 0x000fc40001000000 */
[----:B------:R-:W-:Y:S02]  /*41b0*/  FMNMX.FTZ R2, R180, R2, !PT ;  /* 0x00000002b4027209 */ /* 0x000fe40007810000 */
[----:B------:R-:W-:Y:S02]  /*41c0*/  FSEL R184, R72, -INF , P5 ;  /* 0xff80000048b87808 */ /* 0x000fe40002800000 */
[----:B------:R-:W-:Y:S02]  /*41d0*/  FSEL R172, R80, -INF , P5 ;  /* 0xff80000050ac7808 */ /* 0x000fe40002800000 */
[----:B------:R-:W-:Y:S02]  /*41e0*/  FSEL R169, R83, -INF , P5 ;  /* 0xff80000053a97808 */ /* 0x000fe40002800000 */
[----:B------:R-:W-:Y:S02]  /*41f0*/  ISETP.GT.AND P5, PT, R8, 0x29, PT ;  /* 0x000000290800780c */ /* 0x000fe40003fa4270 */
[----:B------:R-:W-:-:S02]  /*4200*/  FSEL R174, R68, -INF , P6 ;  /* 0xff80000044ae7808 */ /* 0x000fc40003000000 */
[----:B------:R-:W-:Y:S02]  /*4210*/  FMNMX.FTZ R2, R175, R2, !PT ;  /* 0x00000002af027209 */ /* 0x000fe40007810000 */
[----:B------:R-:W-:Y:S02]  /*4220*/  FSEL R183, R45, -INF , P2 ;  /* 0xff8000002db77808 */ /* 0x000fe40001000000 */
[----:B------:R-:W-:Y:S02]  /*4230*/  FSEL R171, R75, -INF , P2 ;  /* 0xff8000004bab7808 */ /* 0x000fe40001000000 */
[----:B------:R-:W-:Y:S01]  /*4240*/  FSEL R168, R84, -INF , P2 ;  /* 0xff80000054a87808 */ /* 0x000fe20001000000 */
[----:B------:R-:W-:Y:S01]  /*4250*/  LDSM.16.MT88.4 R72, [R236+0x900] ;  /* 0x00090000ec48783b */ /* 0x000fe20000004200 */
[----:B------:R-:W-:Y:S02]  /*4260*/  ISETP.GT.AND P2, PT, R8, 0x30, PT ;  /* 0x000000300800780c */ /* 0x000fe40003f44270 */
[----:B------:R-:W-:Y:S01]  /*4270*/  FSEL R173, R69, -INF , P5 ;  /* 0xff80000045ad7808 */ /* 0x000fe20002800000 */
[----:B------:R-:W-:Y:S01]  /*4280*/  LDSM.16.MT88.4 R84, [R236+0x100] ;  /* 0x00010000ec54783b */ /* 0x000fe20000004200 */
[----:B------:R-:W-:-:S02]  /*4290*/  FMNMX.FTZ R2, R174, R2, !PT ;  /* 0x00000002ae027209 */ /* 0x000fc40007810000 */
[----:B------:R-:W-:Y:S02]  /*42a0*/  FSEL R181, R40, -INF , P5 ;  /* 0xff80000028b57808 */ /* 0x000fe40002800000 */
[----:B------:R-:W-:Y:S01]  /*42b0*/  FSEL R136, R67, -INF , P5 ;  /* 0xff80000043887808 */ /* 0x000fe20002800000 */
[----:B------:R-:W-:Y:S01]  /*42c0*/  LDSM.16.MT88.4 R40, [R233+0x100] ;  /* 0x00010000e928783b */ /* 0x000fe20000004200 */
[----:B------:R-:W-:Y:S02]  /*42d0*/  FSEL R133, R65, -INF , P5 ;  /* 0xff80000041857808 */ /* 0x000fe40002800000 */
[----:B------:R-:W-:Y:S02]  /*42e0*/  FSEL R205, R33, -INF , P2 ;  /* 0xff80000021cd7808 */ /* 0x000fe40001000000 */
[----:B------:R-:W-:Y:S02]  /*42f0*/  ISETP.GT.AND P5, PT, R8, 0x31, PT ;  /* 0x000000310800780c */ /* 0x000fe40003fa4270 */
[----:B------:R-:W-:-:S02]  /*4300*/  FMNMX.FTZ R2, R173, R2, !PT ;  /* 0x00000002ad027209 */ /* 0x000fc40007810000 */
[----:B------:R-:W-:Y:S02]  /*4310*/  FSEL R182, R70, -INF , P6 ;  /* 0xff80000046b67808 */ /* 0x000fe40003000000 */
[----:B------:R-:W-:Y:S01]  /*4320*/  FSEL R170, R66, -INF , P6 ;  /* 0xff80000042aa7808 */ /* 0x000fe20003000000 */
[----:B------:R-:W-:Y:S01]  /*4330*/  LDSM.16.MT88.4 R68, [R233+0x2900] ;  /* 0x00290000e944783b */ /* 0x000fe20000004200 */
[----:B------:R-:W-:Y:S02]  /*4340*/  FSEL R135, R44, -INF , P6 ;  /* 0xff8000002c877808 */ /* 0x000fe40003000000 */
[----:B------:R-:W-:Y:S01]  /*4350*/  ISETP.GT.AND P6, PT, R8, 0x38, PT ;  /* 0x000000380800780c */ /* 0x000fe20003fc4270 */
[----:B------:R-:W-:Y:S01]  /*4360*/  LDSM.16.MT88.4 R64, [R234+0x2900] ;  /* 0x00290000ea40783b */ /* 0x000fe20000004200 */
[----:B-1----:R-:W-:Y:S02]  /*4370*/  FSEL R132, R32, -INF , P5 ;  /* 0xff80000020847808 */ /* 0x002fe40002800000 */
[----:B------:R-:W-:-:S02]  /*4380*/  FMNMX.FTZ R2, R205, R2, !PT ;  /* 0x00000002cd027209 */ /* 0x000fc40007810000 */
[----:B------:R-:W-:Y:S02]  /*4390*/  ISETP.GT.AND P5, PT, R8, 0x39, PT ;  /* 0x000000390800780c */ /* 0x000fe40003fa4270 */
[----:B------:R-:W-:Y:S02]  /*43a0*/  FSEL R241, R28, -INF , P6 ;  /* 0xff8000001cf17808 */ /* 0x000fe40003000000 */
[----:B------:R-:W-:Y:S02]  /*43b0*/  FMNMX.FTZ R2, R132, R2, !PT ;  /* 0x0000000284027209 */ /* 0x000fe40007810000 */
[----:B------:R-:W-:Y:S02]  /*43c0*/  FSEL R237, R27, -INF , P5 ;  /* 0xff8000001bed7808 */ /* 0x000fe40002800000 */
[----:B------:R-:W-:Y:S02]  /*43d0*/  FMNMX.FTZ R2, R241, R2, !PT ;  /* 0x00000002f1027209 */ /* 0x000fe40007810000 */
[----:B------:R-:W-:-:S02]  /*43e0*/  FSEL R240, R31, -INF , P2 ;  /* 0xff8000001ff07808 */ /* 0x000fc40001000000 */
[----:B------:R-:W-:Y:S02]  /*43f0*/  FMNMX.FTZ R2, R237, R2, !PT ;  /* 0x00000002ed027209 */ /* 0x000fe40007810000 */
[----:B------:R-:W-:Y:S02]  /*4400*/  FSEL R229, R54, -INF , P2 ;  /* 0xff80000036e57808 */ /* 0x000fe40001000000 */
[----:B------:R-:W-:Y:S01]  /*4410*/  FSEL R228, R52, -INF , P2 ;  /* 0xff80000034e47808 */ /* 0x000fe20001000000 */
[----:B------:R-:W1:Y:S01]  /*4420*/  SHFL.BFLY PT, R5, R2, 0x2, 0x1f ;  /* 0x0c401f0002057f89 */ /* 0x000e6200000e0000 */
[----:B------:R-:W-:Y:S02]  /*4430*/  FSEL R232, R30, -INF , P6 ;  /* 0xff8000001ee87808 */ /* 0x000fe40003000000 */
[----:B------:R-:W-:Y:S02]  /*4440*/  FSEL R212, R29, -INF , P5 ;  /* 0xff8000001dd47808 */ /* 0x000fe40002800000 */
[----:B------:R-:W-:-:S02]  /*4450*/  FMNMX.FTZ R0, R96, R97, !PT ;  /* 0x0000006160007209 */ /* 0x000fc40007810000 */
[----:B------:R-:W-:Y:S02]  /*4460*/  FSEL R191, R35, -INF , P6 ;  /* 0xff80000023bf7808 */ /* 0x000fe40003000000 */
[----:B------:R-:W-:Y:S02]  /*4470*/  FMNMX.FTZ R0, R98, R0, !PT ;  /* 0x0000000062007209 */ /* 0x000fe40007810000 */
[----:B------:R-:W-:Y:S02]  /*4480*/  FSEL R195, R34, -INF , P5 ;  /* 0xff80000022c37808 */ /* 0x000fe40002800000 */
[----:B------:R-:W-:Y:S02]  /*4490*/  FMNMX.FTZ R0, R99, R0, !PT ;  /* 0x0000000063007209 */ /* 0x000fe40007810000 */
[----:B------:R-:W-:Y:S02]  /*44a0*/  FSEL R189, R189, -INF , P6 ;  /* 0xff800000bdbd7808 */ /* 0x000fe40003000000 */
[----:B------:R-:W-:-:S02]  /*44b0*/  FMNMX.FTZ R0, R112, R0, !PT ;  /* 0x0000000070007209 */ /* 0x000fc40007810000 */
[----:B------:R-:W-:Y:S02]  /*44c0*/  FSEL R188, R188, -INF , P5 ;  /* 0xff800000bcbc7808 */ /* 0x000fe40002800000 */
[----:B------:R-:W-:Y:S02]  /*44d0*/  FMNMX.FTZ R0, R113, R0, !PT ;  /* 0x0000000071007209 */ /* 0x000fe40007810000 */
[----:B-1----:R-:W-:Y:S02]  /*44e0*/  FMNMX.FTZ R2, R2, R5, !PT ;  /* 0x0000000502027209 */ /* 0x002fe40007810000 */
[----:B------:R-:W-:-:S03]  /*44f0*/  FMNMX.FTZ R0, R115, R0, !PT ;  /* 0x0000000073007209 */ /* 0x000fc60007810000 */
[----:B------:R-:W1:Y:S01]  /*4500*/  SHFL.BFLY PT, R137, R2, 0x1, 0x1f ;  /* 0x0c201f0002897f89 */ /* 0x000e6200000e0000 */
[----:B------:R-:W-:-:S04]  /*4510*/  FMNMX.FTZ R0, R114, R0, !PT ;  /* 0x0000000072007209 */ /* 0x000fc80007810000 */
[----:B------:R-:W-:-:S04]  /*4520*/  FMNMX.FTZ R0, R169, R0, !PT ;  /* 0x00000000a9007209 */ /* 0x000fc80007810000 */
[----:B------:R-:W-:-:S04]  /*4530*/  FMNMX.FTZ R0, R168, R0, !PT ;  /* 0x00000000a8007209 */ /* 0x000fc80007810000 */
[----:B------:R-:W-:-:S04]  /*4540*/  FMNMX.FTZ R0, R135, R0, !PT ;  /* 0x0000000087007209 */ /* 0x000fc80007810000 */
[----:B------:R-:W-:-:S04]  /*4550*/  FMNMX.FTZ R0, R133, R0, !PT ;  /* 0x0000000085007209 */ /* 0x000fc80007810000 */
[----:B------:R-:W-:Y:S02]  /*4560*/  FMNMX.FTZ R0, R228, R0, !PT ;  /* 0x00000000e4007209 */ /* 0x000fe40007810000 */
[----:B-1----:R-:W-:Y:S02]  /*4570*/  FMNMX.FTZ R137, R2, R137, !PT ;  /* 0x0000008902897209 */ /* 0x002fe40007810000 */
[----:B------:R-:W-:Y:S02]  /*4580*/  FMNMX.FTZ R2, R11, R14, !PT ;  /* 0x0000000e0b027209 */ /* 0x000fe40007810000 */
[C---:B------:R-:W-:Y:S01]  /*4590*/  FSETP.NEU.FTZ.AND P2, PT, R137.reuse, -INF , PT ;  /* 0xff8000008900780b */ /* 0x040fe20003f5d000 */
[----:B------:R-:W-:Y:S01]  /*45a0*/  FMUL.FTZ R13, R137, c[0x0][0x2d0] ;  /* 0x0000b400890d7a20 */ /* 0x000fe20000410000 */
[----:B------:R-:W-:-:S04]  /*45b0*/  FMNMX.FTZ R2, R15, R2, !PT ;  /* 0x000000020f027209 */ /* 0x000fc80007810000 */
[----:B------:R-:W-:Y:S02]  /*45c0*/  FMNMX.FTZ R2, R16, R2, !PT ;  /* 0x0000000210027209 */ /* 0x000fe40007810000 */
[----:B------:R-:W-:Y:S02]  /*45d0*/  FSEL R13, R13, RZ, P2 ;  /* 0x000000ff0d0d7208 */ /* 0x000fe40001000000 */
[----:B------:R-:W-:Y:S02]  /*45e0*/  FMNMX.FTZ R2, R21, R2, !PT ;  /* 0x0000000215027209 */ /* 0x000fe40007810000 */
[----:B------:R-:W-:Y:S02]  /*45f0*/  ISETP.GT.AND P2, PT, R8, 0x31, PT ;  /* 0x000000310800780c */ /* 0x000fe40003f44270 */
[----:B------:R-:W-:Y:S02]  /*4600*/  FMNMX.FTZ R2, R22, R2, !PT ;  /* 0x0000000216027209 */ /* 0x000fe40007810000 */
[----:B------:R-:W-:-:S02]  /*4610*/  FSEL R239, R36, -INF , P2 ;  /* 0xff80000024ef7808 */ /* 0x000fc40001000000 */
[----:B------:R-:W-:-:S04]  /*4620*/  FMNMX.FTZ R2, R23, R2, !PT ;  /* 0x0000000217027209 */ /* 0x000fc80007810000 */
        /* <DEDUP_REMOVED lines=8> */
[----:B------:R-:W-:-:S05]  /*46b0*/  FMNMX.FTZ R2, R212, R2, !PT ;  /* 0x00000002d4027209 */ /* 0x000fca0007810000 */
[----:B------:R-:W1:Y:S02]  /*46c0*/  SHFL.BFLY PT, R5, R2, 0x2, 0x1f ;  /* 0x0c401f0002057f89 */ /* 0x000e6400000e0000 */
[----:B-1----:R-:W-:-:S05]  /*46d0*/  FMNMX.FTZ R2, R2, R5, !PT ;  /* 0x0000000502027209 */ /* 0x002fca0007810000 */
[----:B------:R-:W1:Y:S02]  /*46e0*/  SHFL.BFLY PT, R5, R2, 0x1, 0x1f ;  /* 0x0c201f0002057f89 */ /* 0x000e6400000e0000 */
[----:B-1----:R-:W-:Y:S01]  /*46f0*/  FMNMX.FTZ R2, R5, R2, !PT ;  /* 0x0000000205027209 */ /* 0x002fe20007810000 */
[----:B------:R-:W-:-:S03]  /*4700*/  FFMA.FTZ R5, R6, c[0x0][0x2d0], -R13 ;  /* 0x0000b40006057a23 */ /* 0x000fc6000001080d */
[C---:B------:R-:W-:Y:S01]  /*4710*/  FSETP.NEU.FTZ.AND P2, PT, R2.reuse, -INF , PT ;  /* 0xff8000000200780b */ /* 0x040fe20003f5d000 */
[----:B------:R-:W-:Y:S01]  /*4720*/  FMUL.FTZ R12, R2, c[0x0][0x2d0] ;  /* 0x0000b400020c7a20 */ /* 0x000fe20000410000 */
[----:B------:R1:W-:Y:S04]  /*4730*/  MUFU.EX2 R134, R5 ;  /* 0x0000000500867308 */ /* 0x0003e80000000800 */
[----:B------:R-:W-:Y:S02]  /*4740*/  FSEL R12, R12, RZ, P2 ;  /* 0x000000ff0c0c7208 */ /* 0x000fe40001000000 */
[----:B------:R-:W-:Y:S02]  /*4750*/  ISETP.GT.AND P2, PT, R8, 0x31, PT ;  /* 0x000000310800780c */ /* 0x000fe40003f44270 */
[----:B------:R-:W-:Y:S01]  /*4760*/  FMNMX.FTZ R8, R120, R121, !PT ;  /* 0x0000007978087209 */ /* 0x000fe20007810000 */
[--C-:B------:R-:W-:Y:S01]  /*4770*/  FFMA.FTZ R3, R15, c[0x0][0x2d0], -R12.reuse ;  /* 0x0000b4000f037a23 */ /* 0x100fe2000001080c */
[----:B------:R-:W-:Y:S01]  /*4780*/  FSEL R194, R53, -INF , P2 ;  /* 0xff80000035c27808 */ /* 0x000fe20001000000 */
[----:B------:R-:W-:Y:S01]  /*4790*/  FFMA.FTZ R4, R14, c[0x0][0x2d0], -R12 ;  /* 0x0000b4000e047a23 */ /* 0x000fe2000001080c */
[----:B------:R-:W-:Y:S01]  /*47a0*/  FMNMX.FTZ R8, R122, R8, !PT ;  /* 0x000000087a087209 */ /* 0x000fe20007810000 */
[----:B------:R2:W-:Y:S01]  /*47b0*/  MUFU.EX2 R246, R3 ;  /* 0x0000000300f67308 */ /* 0x0005e20000000800 */
[----:B------:R-:W-:Y:S01]  /*47c0*/  FMNMX.FTZ R0, R194, R0, !PT ;  /* 0x00000000c2007209 */ /* 0x000fe20007810000 */
[----:B------:R-:W-:Y:S01]  /*47d0*/  LDSM.16.MT88.4 R52, [R234+0x900] ;  /* 0x00090000ea34783b */ /* 0x000fe20000004200 */
[----:B-1----:R-:W-:Y:S01]  /*47e0*/  FFMA.FTZ R5, R7, c[0x0][0x2d0], -R13 ;  /* 0x0000b40007057a23 */ /* 0x002fe2000001080d */
[----:B------:R-:W-:-:S02]  /*47f0*/  FSEL R190, R190, -INF , P2 ;  /* 0xff800000bebe7808 */ /* 0x000fc40001000000 */
[----:B------:R-:W-:Y:S02]  /*4800*/  FMNMX.FTZ R0, R191, R0, !PT ;  /* 0x00000000bf007209 */ /* 0x000fe40007810000 */
[----:B------:R1:W3:Y:S02]  /*4810*/  MUFU.EX2 R214, R5 ;  /* 0x0000000500d67308 */ /* 0x0002e40000000800 */
[----:B------:R-:W-:Y:S01]  /*4820*/  FMNMX.FTZ R0, R195, R0, !PT ;  /* 0x00000000c3007209 */ /* 0x000fe20007810000 */
[----:B--2---:R-:W-:-:S05]  /*4830*/  FFMA.FTZ R3, R16, c[0x0][0x2d0], -R12 ;  /* 0x0000b40010037a23 */ /* 0x004fca000001080c */
[----:B------:R3:W-:Y:S01]  /*4840*/  MUFU.EX2 R230, R4 ;  /* 0x0000000400e67308 */ /* 0x0007e20000000800 */
[----:B-1----:R-:W-:-:S07]  /*4850*/  FFMA.FTZ R5, R9, c[0x0][0x2d0], -R13 ;  /* 0x0000b40009057a23 */ /* 0x002fce000001080d */
[----:B------:R1:W2:Y:S01]  /*4860*/  MUFU.EX2 R213, R3 ;  /* 0x0000000300d57308 */ /* 0x0002a20000000800 */
[----:B------:R-:W4:Y:S07]  /*4870*/  SHFL.BFLY PT, R9, R0, 0x2, 0x1f ;  /* 0x0c401f0000097f89 */ /* 0x000f2e00000e0000 */
[----:B------:R4:W-:Y:S01]  /*4880*/  MUFU.EX2 R206, R5 ;  /* 0x0000000500ce7308 */ /* 0x0009e20000000800 */
[----:B---3--:R-:W-:Y:S01]  /*4890*/  F2FP.BF16.PACK_AB R4, R214, R134 ;  /* 0x00000086d604723e */ /* 0x008fe200000010ff */
[----:B-1----:R-:W-:Y:S01]  /*48a0*/  FFMA.FTZ R3, R17, c[0x0][0x2d0], -R13 ;  /* 0x0000b40011037a23 */ /* 0x002fe2000001080d */
[----:B--2---:R-:W-:-:S05]  /*48b0*/  F2FP.BF16.PACK_AB R7, R213, R246 ;  /* 0x000000f6d507723e */ /* 0x004fca00000010ff */
[----:B------:R1:W-:Y:S01]  /*48c0*/  MUFU.EX2 R238, R3 ;  /* 0x0000000300ee7308 */ /* 0x0003e20000000800 */
[----:B----4-:R-:W-:Y:S01]  /*48d0*/  FFMA.FTZ R5, R10, c[0x0][0x2d0], -R13 ;  /* 0x0000b4000a057a23 */ /* 0x010fe2000001080d */
[----:B------:R-:W-:-:S06]  /*48e0*/  FMNMX.FTZ R0, R0, R9, !PT ;  /* 0x0000000900007209 */ /* 0x000fcc0007810000 */
[----:B------:R2:W3:Y:S01]  /*48f0*/  MUFU.EX2 R243, R5 ;  /* 0x0000000500f37308 */ /* 0x0004e20000000800 */
[----:B------:R-:W4:Y:S01]  /*4900*/  SHFL.BFLY PT, R16, R0, 0x1, 0x1f ;  /* 0x0c201f0000107f89 */ /* 0x000f2200000e0000 */
[----:B-1----:R-:W-:-:S06]  /*4910*/  FFMA.FTZ R3, R18, c[0x0][0x2d0], -R13 ;  /* 0x0000b40012037a23 */ /* 0x002fcc000001080d */
[----:B------:R1:W-:Y:S01]  /*4920*/  MUFU.EX2 R250, R3 ;  /* 0x0000000300fa7308 */ /* 0x0003e20000000800 */
[----:B--2---:R-:W-:Y:S01]  /*4930*/  FFMA.FTZ R5, R11, c[0x0][0x2d0], -R12 ;  /* 0x0000b4000b057a23 */ /* 0x004fe2000001080c */
[----:B---3--:R-:W-:-:S06]  /*4940*/  F2FP.BF16.PACK_AB R6, R243, R206 ;  /* 0x000000cef306723e */ /* 0x008fcc00000010ff */
[----:B------:R-:W2:Y:S01]  /*4950*/  MUFU.EX2 R242, R5 ;  /* 0x0000000500f27308 */ /* 0x000ea20000000800 */
[----:B----4-:R-:W-:Y:S02]  /*4960*/  FMNMX.FTZ R139, R0, R16, !PT ;  /* 0x00000010008b7209 */ /* 0x010fe40007810000 */
[----:B-1----:R-:W-:Y:S01]  /*4970*/  FMNMX.FTZ R3, R123, R8, !PT ;  /* 0x000000087b037209 */ /* 0x002fe20007810000 */
[----:B------:R-:W-:Y:S01]  /*4980*/  FFMA.FTZ R8, R19, c[0x0][0x2d0], -R13 ;  /* 0x0000b40013087a23 */ /* 0x000fe2000001080d */
[----:B------:R-:W-:Y:S02]  /*4990*/  FSETP.NEU.FTZ.AND P2, PT, R139, -INF , PT ;  /* 0xff8000008b00780b */ /* 0x000fe40003f5d000 */
[----:B------:R-:W-:Y:S01]  /*49a0*/  FMNMX.FTZ R3, R124, R3, !PT ;  /* 0x000000037c037209 */ /* 0x000fe20007810000 */
[----:B------:R1:W-:Y:S03]  /*49b0*/  MUFU.EX2 R207, R8 ;  /* 0x0000000800cf7308 */ /* 0x0003e60000000800 */
[----:B------:R-:W-:-:S02]  /*49c0*/  FMNMX.FTZ R3, R125, R3, !PT ;  /* 0x000000037d037209 */ /* 0x000fc40007810000 */
[----:B--2---:R-:W-:Y:S02]  /*49d0*/  F2FP.BF16.PACK_AB R5, R230, R242 ;  /* 0x000000f2e605723e */ /* 0x004fe400000010ff */
[----:B------:R-:W-:-:S04]  /*49e0*/  FMNMX.FTZ R3, R126, R3, !PT ;  /* 0x000000037e037209 */ /* 0x000fc80007810000 */
[----:B------:R-:W-:Y:S01]  /*49f0*/  FMNMX.FTZ R3, R127, R3, !PT ;  /* 0x000000037f037209 */ /* 0x000fe20007810000 */
[----:B------:R-:W-:Y:S03]  /*4a00*/  HMMA.16816.F32.BF16 R152, R4, R92, RZ ;  /* 0x0000005c0498723c */ /* 0x000fe600000418ff */
[----:B------:R-:W-:Y:S01]  /*4a10*/  FMNMX.FTZ R3, R172, R3, !PT ;  /* 0x00000003ac037209 */ /* 0x000fe20007810000 */
[----:B-1----:R-:W-:-:S04]  /*4a20*/  FFMA.FTZ R8, R20, c[0x0][0x2d0], -R13 ;  /* 0x0000b40014087a23 */ /* 0x002fc8000001080d */
[----:B------:R1:W2:Y:S01]  /*4a30*/  MUFU.EX2 R185, R8 ;  /* 0x0000000800b97308 */ /* 0x0002a20000000800 */
[C---:B------:R-:W-:Y:S08]  /*4a40*/  HMMA.16816.F32.BF16 R160, R4.reuse, R88, RZ ;  /* 0x0000005804a0723c */ /* 0x040ff000000418ff */
[----:B------:R-:W-:Y:S01]  /*4a50*/  HMMA.16816.F32.BF16 R148, R4, R100, RZ ;  /* 0x000000640494723c */ /* 0x000fe200000418ff */
[----:B-1----:R-:W-:Y:S01]  /*4a60*/  FFMA.FTZ R8, R21, c[0x0][0x2d0], -R12 ;  /* 0x0000b40015087a23 */ /* 0x002fe2000001080c */
[----:B--2---:R-:W-:-:S06]  /*4a70*/  F2FP.BF16.PACK_AB R10, R185, R207 ;  /* 0x000000cfb90a723e */ /* 0x004fcc00000010ff */
[C---:B------:R-:W-:Y:S01]  /*4a80*/  HMMA.16816.F32.BF16 R44, R4.reuse, R40, RZ ;  /* 0x00000028042c723c */ /* 0x040fe200000418ff */
[----:B------:R1:W-:Y:S07]  /*4a90*/  MUFU.EX2 R251, R8 ;  /* 0x0000000800fb7308 */ /* 0x0003ee0000000800 */
[C---:B------:R-:W-:Y:S08]  /*4aa0*/  HMMA.16816.F32.BF16 R164, R4.reuse, R84, RZ ;  /* 0x0000005404a4723c */ /* 0x040ff000000418ff */
[----:B------:R-:W-:Y:S01]  /*4ab0*/  HMMA.16816.F32.BF16 R144, R4, R104, RZ ;  /* 0x000000680490723c */ /* 0x000fe200000418ff */
[----:B-1----:R-:W-:Y:S01]  /*4ac0*/  FMNMX.FTZ R8, R171, R3, !PT ;  /* 0x00000003ab087209 */ /* 0x002fe20007810000 */
[----:B------:R-:W-:-:S03]  /*4ad0*/  FFMA.FTZ R3, R22, c[0x0][0x2d0], -R12 ;  /* 0x0000b40016037a23 */ /* 0x000fc6000001080c */
[----:B------:R-:W-:Y:S01]  /*4ae0*/  FMNMX.FTZ R8, R170, R8, !PT ;  /* 0x00000008aa087209 */ /* 0x000fe20007810000 */
[----:B------:R1:W2:Y:S02]  /*4af0*/  MUFU.EX2 R249, R3 ;  /* 0x0000000300f97308 */ /* 0x0002a40000000800 */
[C---:B------:R-:W-:Y:S08]  /*4b00*/  HMMA.16816.F32.BF16 R156, R4.reuse, R76, RZ ;  /* 0x0000004c049c723c */ /* 0x040ff000000418ff */
[----:B------:R-:W-:Y:S01]  /*4b10*/  HMMA.16816.F32.BF16 R140, R4, R108, RZ ;  /* 0x0000006c048c723c */ /* 0x000fe200000418ff */
[----:B-1----:R-:W-:Y:S01]  /*4b20*/  FMNMX.FTZ R3, R136, R8, !PT ;  /* 0x0000000888037209 */ /* 0x002fe20007810000 */
[----:B------:R-:W-:Y:S01]  /*4b30*/  FFMA.FTZ R8, R23, c[0x0][0x2d0], -R12 ;  /* 0x0000b40017087a23 */ /* 0x000fe2000001080c */
[----:B--2---:R-:W-:-:S05]  /*4b40*/  F2FP.BF16.PACK_AB R9, R249, R251 ;  /* 0x000000fbf909723e */ /* 0x004fca00000010ff */
[----:B------:R-:W-:Y:S01]  /*4b50*/  HMMA.16816.F32.BF16 R128, R4, R42, RZ ;  /* 0x0000002a0480723c */ /* 0x000fe200000418ff */
[----:B------:R-:W-:Y:S01]  /*4b60*/  FMNMX.FTZ R3, R229, R3, !PT ;  /* 0x00000003e5037209 */ /* 0x000fe20007810000 */
[----:B------:R1:W-:Y:S03]  /*4b70*/  MUFU.EX2 R187, R8 ;  /* 0x0000000800bb7308 */ /* 0x0003e60000000800 */
[----:B------:R-:W-:-:S03]  /*4b80*/  FMNMX.FTZ R3, R190, R3, !PT ;  /* 0x00000003be037209 */ /* 0x000fc60007810000 */
[----:B------:R-:W-:Y:S01]  /*4b90*/  HMMA.16816.F32.BF16 R116, R4, R78, RZ ;  /* 0x0000004e0474723c */ /* 0x000fe200000418ff */
[----:B------:R-:W-:-:S04]  /*4ba0*/  FMNMX.FTZ R3, R189, R3, !PT ;  /* 0x00000003bd037209 */ /* 0x000fc80007810000 */
[----:B------:R-:W-:Y:S01]  /*4bb0*/  FMNMX.FTZ R14, R188, R3, !PT ;  /* 0x00000003bc0e7209 */ /* 0x000fe20007810000 */
[----:B------:R-:W-:Y:S02]  /*4bc0*/  FMUL.FTZ R3, R139, c[0x0][0x2d0] ;  /* 0x0000b4008b037a20 */ /* 0x000fe40000410000 */
[C---:B------:R-:W-:Y:S01]  /*4bd0*/  HMMA.16816.F32.BF16 R80, R4.reuse, R86, RZ ;  /* 0x000000560450723c */ /* 0x040fe200000418ff */
[----:B-1----:R-:W-:Y:S01]  /*4be0*/  FFMA.FTZ R8, R24, c[0x0][0x2d0], -R12 ;  /* 0x0000b40018087a23 */ /* 0x002fe2000001080c */
[----:B------:R-:W1:Y:S01]  /*4bf0*/  SHFL.BFLY PT, R15, R14, 0x2, 0x1f ;  /* 0x0c401f000e0f7f89 */ /* 0x000e6200000e0000 */
[----:B------:R-:W-:Y:S02]  /*4c00*/  FSEL R3, R3, RZ, P2 ;  /* 0x000000ff03037208 */ /* 0x000fe40001000000 */
[----:B------:R2:W3:Y:S03]  /*4c10*/  MUFU.EX2 R247, R8 ;  /* 0x0000000800f77308 */ /* 0x0004e60000000800 */
[C---:B------:R-:W-:Y:S08]  /*4c20*/  HMMA.16816.F32.BF16 R36, R4.reuse, R90, RZ ;  /* 0x0000005a0424723c */ /* 0x040ff000000418ff */
[----:B------:R-:W-:Y:S01]  /*4c30*/  HMMA.16816.F32.BF16 R32, R4, R94, RZ ;  /* 0x0000005e0420723c */ /* 0x000fe200000418ff */
[----:B--2---:R-:W-:-:S02]  /*4c40*/  F2FP.BF16.PACK_AB R8, R250, R238 ;  /* 0x000000eefa08723e */ /* 0x004fc400000010ff */
[----:B---3--:R-:W-:-:S05]  /*4c50*/  F2FP.BF16.PACK_AB R11, R247, R187 ;  /* 0x000000bbf70b723e */ /* 0x008fca00000010ff */
[----:B------:R-:W-:Y:S01]  /*4c60*/  HMMA.16816.F32.BF16 R28, R4, R102, RZ ;  /* 0x00000066041c723c */ /* 0x000fe200000418ff */
[----:B-1----:R-:W-:-:S07]  /*4c70*/  FMNMX.FTZ R0, R14, R15, !PT ;  /* 0x0000000f0e007209 */ /* 0x002fce0007810000 */
[C---:B------:R-:W-:Y:S07]  /*4c80*/  HMMA.16816.F32.BF16 R16, R8.reuse, R68, R152 ;  /* 0x000000440810723c */ /* 0x040fee0000041898 */
[----:B------:R-:W-:Y:S01]  /*4c90*/  IMAD.MOV.U32 R155, RZ, RZ, R214 ;  /* 0x000000ffff9b7224 */ /* 0x000fe200078e00d6 */
[C---:B------:R-:W-:Y:S08]  /*4ca0*/  HMMA.16816.F32.BF16 R176, R8.reuse, R60, R160 ;  /* 0x0000003c08b0723c */ /* 0x040ff000000418a0 */
[----:B------:R-:W-:Y:S01]  /*4cb0*/  HMMA.16816.F32.BF16 R208, R8, R56, R44 ;  /* 0x0000003808d0723c */ /* 0x000fe2000004182c */
[----:B------:R-:W-:Y:S07]  /*4cc0*/  LDSM.16.MT88.4 R44, [R235+0x2900] ;  /* 0x00290000eb2c783b */ /* 0x000fee0000004200 */
[----:B------:R-:W-:Y:S01]  /*4cd0*/  MOV R204, R17 ;  /* 0x0000001100cc7202 */ /* 0x000fe20000000f00 */
[----:B------:R-:W-:Y:S01]  /*4ce0*/  IMAD.MOV.U32 R154, RZ, RZ, R19 ;  /* 0x000000ffff9a7224 */ /* 0x000fe200078e0013 */
[----:B------:R-:W-:Y:S01]  /*4cf0*/  MOV R152, R16 ;  /* 0x0000001000987202 */ /* 0x000fe20000000f00 */
[----:B------:R-:W-:Y:S01]  /*4d00*/  IMAD.MOV.U32 R153, RZ, RZ, R18 ;  /* 0x000000ffff997224 */ /* 0x000fe200078e0012 */
[----:B------:R-:W-:Y:S08]  /*4d10*/  HMMA.16816.F32.BF16 R24, R4, R106, RZ ;  /* 0x0000006a0418723c */ /* 0x000ff000000418ff */
[----:B------:R-:W-:Y:S08]  /*4d20*/  HMMA.16816.F32.BF16 R16, R8, R64, R148 ;  /* 0x000000400810723c */ /* 0x000ff00000041894 */
[----:B------:R-:W-:Y:S01]  /*4d30*/  HMMA.16816.F32.BF16 R20, R4, R110, RZ ;  /* 0x0000006e0414723c */ /* 0x000fe200000418ff */
[----:B------:R-:W1:Y:S06]  /*4d40*/  SHFL.BFLY PT, R5, R0, 0x1, 0x1f ;  /* 0x0c201f0000057f89 */ /* 0x000e6c00000e0000 */
[----:B------:R-:W-:Y:S01]  /*4d50*/  FFMA.FTZ R4, R96, c[0x0][0x2d0], -R3 ;  /* 0x0000b40060047a23 */ /* 0x000fe20000010803 */
[C---:B------:R-:W-:Y:S03]  /*4d60*/  HMMA.16816.F32.BF16 R224, R8.reuse, R72, R164 ;  /* 0x0000004808e0723c */ /* 0x040fe600000418a4 */
[----:B------:R2:W-:Y:S04]  /*4d70*/  MUFU.EX2 R193, R4 ;  /* 0x0000000400c17308 */ /* 0x0005e80000000800 */
[----:B------:R-:W-:Y:S01]  /*4d80*/  IMAD.MOV.U32 R167, RZ, RZ, R176 ;  /* 0x000000ffffa77224 */ /* 0x000fe200078e00b0 */
[----:B------:R-:W-:Y:S01]  /*4d90*/  MOV R166, R177 ;  /* 0x000000b100a67202 */ /* 0x000fe20000000f00 */
[----:B------:R-:W-:Y:S01]  /*4da0*/  IMAD.MOV.U32 R165, RZ, RZ, R178 ;  /* 0x000000ffffa57224 */ /* 0x000fe200078e00b2 */
[----:B------:R-:W-:Y:S01]  /*4db0*/  MOV R177, R19 ;  /* 0x0000001300b17202 */ /* 0x000fe20000000f00 */
[----:B------:R-:W-:Y:S01]  /*4dc0*/  IMAD.MOV.U32 R164, RZ, RZ, R179 ;  /* 0x000000ffffa47224 */ /* 0x000fe200078e00b3 */
[----:B------:R-:W-:Y:S01]  /*4dd0*/  HMMA.16816.F32.BF16 R220, R8, R52, R156 ;  /* 0x0000003408dc723c */ /* 0x000fe2000004189c */
[----:B------:R-:W-:-:S02]  /*4de0*/  IMAD.MOV.U32 R179, RZ, RZ, R17 ;  /* 0x000000ffffb37224 */ /* 0x000fc400078e0011 */
[----:B------:R-:W-:Y:S02]  /*4df0*/  IMAD.MOV.U32 R178, RZ, RZ, R18 ;  /* 0x000000ffffb27224 */ /* 0x000fe400078e0012 */
[----:B------:R-:W-:Y:S01]  /*4e00*/  IMAD.MOV.U32 R176, RZ, RZ, R16 ;  /* 0x000000ffffb07224 */ /* 0x000fe200078e0010 */
[----:B-1----:R-:W-:Y:S01]  /*4e10*/  FMNMX.FTZ R138, R0, R5, !PT ;  /* 0x00000005008a7209 */ /* 0x002fe20007810000 */
[--C-:B--2---:R-:W-:Y:S01]  /*4e20*/  FFMA.FTZ R4, R97, c[0x0][0x2d0], -R3.reuse ;  /* 0x0000b40061047a23 */ /* 0x104fe20000010803 */
[C---:B------:R-:W-:Y:S01]  /*4e30*/  HMMA.16816.F32.BF16 R16, R8.reuse, R48, R144 ;  /* 0x000000300810723c */ /* 0x040fe20000041890 */
[--C-:B------:R-:W-:Y:S01]  /*4e40*/  FFMA.FTZ R0, R113, c[0x0][0x2d0], -R3.reuse ;  /* 0x0000b40071007a23 */ /* 0x100fe20000010803 */
[----:B------:R-:W-:Y:S01]  /*4e50*/  FSETP.NEU.FTZ.AND P2, PT, R138, -INF , PT ;  /* 0xff8000008a00780b */ /* 0x000fe20003f5d000 */
[----:B------:R1:W-:Y:S05]  /*4e60*/  MUFU.EX2 R192, R4 ;  /* 0x0000000400c07308 */ /* 0x0003ea0000000800 */
[C---:B------:R-:W-:Y:S03]  /*4e70*/  HMMA.16816.F32.BF16 R128, R8.reuse, R58, R128 ;  /* 0x0000003a0880723c */ /* 0x040fe60000041880 */
[----:B------:R2:W-:Y:S05]  /*4e80*/  MUFU.EX2 R147, R0 ;  /* 0x0000000000937308 */ /* 0x0005ea0000000800 */
[----:B------:R-:W-:Y:S01]  /*4e90*/  HMMA.16816.F32.BF16 R156, R8, R54, R116 ;  /* 0x00000036089c723c */ /* 0x000fe20000041874 */
[----:B-1----:R-:W-:-:S04]  /*4ea0*/  FFMA.FTZ R4, R98, c[0x0][0x2d0], -R3 ;  /* 0x0000b40062047a23 */ /* 0x002fc80000010803 */
[----:B------:R1:W-:Y:S03]  /*4eb0*/  MUFU.EX2 R245, R4 ;  /* 0x0000000400f57308 */ /* 0x0003e60000000800 */
[----:B------:R-:W-:Y:S01]  /*4ec0*/  IMAD.MOV.U32 R146, RZ, RZ, R17 ;  /* 0x000000ffff927224 */ /* 0x000fe200078e0011 */
[----:B------:R-:W-:Y:S01]  /*4ed0*/  MOV R145, R19 ;  /* 0x0000001300917202 */ /* 0x000fe20000000f00 */
[----:B------:R-:W-:Y:S01]  /*4ee0*/  IMAD.MOV.U32 R144, RZ, RZ, R18 ;  /* 0x000000ffff907224 */ /* 0x000fe200078e0012 */
[----:B------:R-:W-:Y:S01]  /*4ef0*/  HMMA.16816.F32.BF16 R196, R8, R74, R80 ;  /* 0x0000004a08c4723c */ /* 0x000fe20000041850 */
[----:B--2---:R-:W-:-:S05]  /*4f00*/  FMUL.FTZ R0, R138, c[0x0][0x2d0] ;  /* 0x0000b4008a007a20 */ /* 0x004fca0000410000 */
[----:B------:R-:W-:Y:S02]  /*4f10*/  FSEL R0, R0, RZ, P2 ;  /* 0x000000ff00007208 */ /* 0x000fe40001000000 */
[----:B------:R-:W-:Y:S01]  /*4f20*/  HMMA.16816.F32.BF16 R200, R8, R62, R36 ;  /* 0x0000003e08c8723c */ /* 0x000fe20000041824 */
[----:B-1----:R-:W-:-:S04]  /*4f30*/  FFMA.FTZ R4, R99, c[0x0][0x2d0], -R3 ;  /* 0x0000b40063047a23 */ /* 0x002fc80000010803 */
[----:B------:R1:W-:Y:S03]  /*4f40*/  MUFU.EX2 R244, R4 ;  /* 0x0000000400f47308 */ /* 0x0003e60000000800 */
[C---:B------:R-:W-:Y:S01]  /*4f50*/  HMMA.16816.F32.BF16 R216, R8.reuse, R66, R28 ;  /* 0x0000004208d8723c */ /* 0x040fe2000004181c */
[--C-:B-1----:R-:W-:Y:S02]  /*4f60*/  FFMA.FTZ R4, R112, c[0x0][0x2d0], -R3.reuse ;  /* 0x0000b40070047a23 */ /* 0x102fe40000010803 */
[----:B------:R-:W-:Y:S02]  /*4f70*/  IMAD.MOV.U32 R112, RZ, RZ, R16 ;  /* 0x000000ffff707224 */ /* 0x000fe400078e0010 */
[----:B------:R1:W-:Y:S03]  /*4f80*/  MUFU.EX2 R15, R4 ;  /* 0x00000004000f7308 */ /* 0x0003e60000000800 */
[----:B------:R-:W-:Y:S01]  /*4f90*/  HMMA.16816.F32.BF16 R16, R8, R44, R140 ;  /* 0x0000002c0810723c */ /* 0x000fe2000004188c */
[----:B-1----:R-:W-:Y:S01]  /*4fa0*/  FFMA.FTZ R4, R115, c[0x0][0x2d0], -R3 ;  /* 0x0000b40073047a23 */ /* 0x002fe20000010803 */
[----:B------:R-:W-:-:S03]  /*4fb0*/  MOV R115, R213 ;  /* 0x000000d500737202 */ /* 0x000fc60000000f00 */
[----:B------:R1:W-:Y:S11]  /*4fc0*/  MUFU.EX2 R248, R4 ;  /* 0x0000000400f87308 */ /* 0x0003f60000000800 */
[----:B------:R-:W-:Y:S08]  /*4fd0*/  @!UPT UIADD3 URZ, URZ, URZ, URZ ;  /* 0x0000003f3f3ff290 */ /* 0x000ff0000fffe03f */
[----:B------:R-:W-:Y:S01]  /*4fe0*/  MOV R141, R18 ;  /* 0x00000012008d7202 */ /* 0x000fe20000000f00 */
[----:B------:R-:W-:Y:S01]  /*4ff0*/  IMAD.MOV.U32 R140, RZ, RZ, R19 ;  /* 0x000000ffff8c7224 */ /* 0x000fe200078e0013 */
[----:B------:R-:W-:Y:S01]  /*5000*/  MOV R98, R16 ;  /* 0x0000001000627202 */ /* 0x000fe20000000f00 */
[----:B------:R-:W-:Y:S02]  /*5010*/  IMAD.MOV.U32 R113, RZ, RZ, R17 ;  /* 0x000000ffff717224 */ /* 0x000fe400078e0011 */
[C---:B------:R-:W-:Y:S01]  /*5020*/  HMMA.16816.F32.BF16 R16, R8.reuse, R70, R32 ;  /* 0x000000460810723c */ /* 0x040fe20000041820 */
[----:B-1----:R-:W-:Y:S02]  /*5030*/  FFMA.FTZ R4, R114, c[0x0][0x2d0], -R3 ;  /* 0x0000b40072047a23 */ /* 0x002fe40000010803 */
[----:B------:R-:W-:Y:S02]  /*5040*/  IMAD.MOV.U32 R114, RZ, RZ, R212 ;  /* 0x000000ffff727224 */ /* 0x000fe400078e00d4 */
[----:B------:R1:W2:Y:S03]  /*5050*/  MUFU.EX2 R186, R4 ;  /* 0x0000000400ba7308 */ /* 0x0002a60000000800 */
[----:B------:R-:W-:Y:S11]  /*5060*/  HMMA.16816.F32.BF16 R212, R8, R46, R20 ;  /* 0x0000002e08d4723c */ /* 0x000ff60000041814 */
[----:B------:R-:W-:Y:S05]  /*5070*/  @!UPT UIADD3 URZ, URZ, URZ, URZ ;  /* 0x0000003f3f3ff290 */ /* 0x000fea000fffe03f */
[----:B------:R-:W-:Y:S01]  /*5080*/  IMAD.MOV.U32 R83, RZ, RZ, R17 ;  /* 0x000000ffff537224 */ /* 0x000fe200078e0011 */
[----:B------:R-:W-:Y:S01]  /*5090*/  MOV R81, R19 ;  /* 0x0000001300517202 */ /* 0x000fe20000000f00 */
[----:B-1----:R-:W-:Y:S01]  /*50a0*/  FFMA.FTZ R4, R120, c[0x0][0x2d0], -R0 ;  /* 0x0000b40078047a23 */ /* 0x002fe20000010800 */
[----:B--2---:R-:W-:Y:S01]  /*50b0*/  F2FP.BF16.PACK_AB R6, R186, R248 ;  /* 0x000000f8ba06723e */ /* 0x004fe200000010ff */
[----:B------:R-:W-:Y:S02]  /*50c0*/  IMAD.MOV.U32 R82, RZ, RZ, R18 ;  /* 0x000000ffff527224 */ /* 0x000fe400078e0012 */
[----:B------:R1:W-:Y:S01]  /*50d0*/  MUFU.EX2 R97, R4 ;  /* 0x0000000400617308 */ /* 0x0003e20000000800 */
[----:B------:R-:W-:Y:S02]  /*50e0*/  IMAD.MOV.U32 R80, RZ, RZ, R16 ;  /* 0x000000ffff507224 */ /* 0x000fe400078e0010 */
[----:B-1----:R-:W-:-:S05]  /*50f0*/  FFMA.FTZ R4, R121, c[0x0][0x2d0], -R0 ;  /* 0x0000b40079047a23 */ /* 0x002fca0000010800 */
[----:B------:R1:W2:Y:S02]  /*5100*/  MUFU.EX2 R96, R4 ;  /* 0x0000000400607308 */ /* 0x0002a40000000800 */
[----:B-1----:R-:W-:-:S06]  /*5110*/  FFMA.FTZ R4, R122, c[0x0][0x2d0], -R0 ;  /* 0x0000b4007a047a23 */ /* 0x002fcc0000010800 */
[----:B------:R1:W-:Y:S02]  /*5120*/  MUFU.EX2 R99, R4 ;  /* 0x0000000400637308 */ /* 0x0003e40000000800 */
[----:B-1----:R-:W-:Y:S02]  /*5130*/  FFMA.FTZ R4, R123, c[0x0][0x2d0], -R0 ;  /* 0x0000b4007b047a23 */ /* 0x002fe40000010800 */
[----:B------:R-:W-:Y:S04]  /*5140*/  HMMA.16816.F32.BF16 R120, R8, R50, R24 ;  /* 0x000000320878723c */ /* 0x000fe80000041818 */
[----:B------:R1:W3:Y:S03]  /*5150*/  MUFU.EX2 R14, R4 ;  /* 0x00000004000e7308 */ /* 0x0002e60000000800 */
[----:B------:R-:W-:-:S02]  /*5160*/  F2FP.BF16.PACK_AB R8, R192, R193 ;  /* 0x000000c1c008723e */ /* 0x000fc400000010ff */
[----:B------:R-:W-:Y:S02]  /*5170*/  F2FP.BF16.PACK_AB R10, R244, R245 ;  /* 0x000000f5f40a723e */ /* 0x000fe400000010ff */
[----:B--2---:R-:W-:Y:S01]  /*5180*/  F2FP.BF16.PACK_AB R9, R96, R97 ;  /* 0x000000616009723e */ /* 0x004fe200000010ff */
[----:B-1----:R-:W-:Y:S01]  /*5190*/  FFMA.FTZ R4, R124, c[0x0][0x2d0], -R0 ;  /* 0x0000b4007c047a23 */ /* 0x002fe20000010800 */
[----:B---3--:R-:W-:-:S03]  /*51a0*/  F2FP.BF16.PACK_AB R11, R14, R99 ;  /* 0x000000630e0b723e */ /* 0x008fc600000010ff */
[----:B------:R1:W-:Y:S04]  /*51b0*/  MUFU.EX2 R252, R4 ;  /* 0x0000000400fc7308 */ /* 0x0003e80000000800 */
[C---:B------:R-:W-:Y:S08]  /*51c0*/  HMMA.16816.F32.BF16 R20, R8.reuse, R40, RZ ;  /* 0x000000280814723c */ /* 0x040ff000000418ff */
[----:B------:R-:W-:Y:S01]  /*51d0*/  HMMA.16816.F32.BF16 R16, R8, R76, RZ ;  /* 0x0000004c0810723c */ /* 0x000fe200000418ff */
[----:B-1----:R-:W-:-:S06]  /*51e0*/  FFMA.FTZ R4, R125, c[0x0][0x2d0], -R0 ;  /* 0x0000b4007d047a23 */ /* 0x002fcc0000010800 */
[----:B------:R-:W-:Y:S01]  /*51f0*/  IMAD.MOV.U32 R77, RZ, RZ, R83 ;  /* 0x000000ffff4d7224 */ /* 0x000fe200078e0053 */
[----:B------:R1:W2:Y:S01]  /*5200*/  MUFU.EX2 R142, R4 ;  /* 0x00000004008e7308 */ /* 0x0002a20000000800 */
[----:B------:R-:W-:Y:S01]  /*5210*/  HMMA.16816.F32.BF16 R36, R8, R84, RZ ;  /* 0x000000540824723c */ /* 0x000fe200000418ff */
[----:B------:R-:W-:-:S06]  /*5220*/  IMAD.MOV.U32 R76, RZ, RZ, R80 ;  /* 0x000000ffff4c7224 */ /* 0x000fcc00078e0050 */
[----:B------:R-:W-:Y:S01]  /*5230*/  MOV R85, R147 ;  /* 0x0000009300557202 */ /* 0x000fe20000000f00 */
[----:B------:R-:W-:Y:S01]  /*5240*/  HMMA.16816.F32.BF16 R32, R8, R88, RZ ;  /* 0x000000580820723c */ /* 0x000fe200000418ff */
[----:B------:R-:W-:Y:S02]  /*5250*/  IMAD.MOV.U32 R84, RZ, RZ, R82 ;  /* 0x000000ffff547224 */ /* 0x000fe400078e0052 */
[----:B-1----:R-:W-:Y:S01]  /*5260*/  FFMA.FTZ R4, R126, c[0x0][0x2d0], -R0 ;  /* 0x0000b4007e047a23 */ /* 0x002fe20000010800 */
[----:B--2---:R-:W-:-:S04]  /*5270*/  F2FP.BF16.PACK_AB R5, R142, R252 ;  /* 0x000000fc8e05723e */ /* 0x004fc800000010ff */
[C---:B------:R-:W-:Y:S01]  /*5280*/  HMMA.16816.F32.BF16 R28, R8.reuse, R92, RZ ;  /* 0x0000005c081c723c */ /* 0x040fe200000418ff */
[----:B------:R-:W-:Y:S01]  /*5290*/  MOV R88, R98 ;  /* 0x0000006200587202 */ /* 0x000fe20000000f00 */
[----:B------:R1:W-:Y:S01]  /*52a0*/  MUFU.EX2 R231, R4 ;  /* 0x0000000400e77308 */ /* 0x0003e20000000800 */
[----:B------:R-:W-:Y:S02]  /*52b0*/  IMAD.MOV.U32 R98, RZ, RZ, R206 ;  /* 0x000000ffff627224 */ /* 0x000fe400078e00ce */
[----:B------:R-:W-:Y:S02]  /*52c0*/  IMAD.MOV.U32 R89, RZ, RZ, R205 ;  /* 0x000000ffff597224 */ /* 0x000fe400078e00cd */
[----:B------:R-:W-:Y:S01]  /*52d0*/  IMAD.MOV.U32 R92, RZ, RZ, R140 ;  /* 0x000000ffff5c7224 */ /* 0x000fe200078e008c */
[----:B------:R-:W-:Y:S01]  /*52e0*/  HMMA.16816.F32.BF16 R24, R8, R100, RZ ;  /* 0x000000640818723c */ /* 0x000fe200000418ff */
[----:B------:R-:W-:Y:S01]  /*52f0*/  IMAD.MOV.U32 R93, RZ, RZ, R113 ;  /* 0x000000ffff5d7224 */ /* 0x000fe200078e0071 */
[----:B------:R-:W-:-:S05]  /*5300*/  MOV R140, R112 ;  /* 0x00000070008c7202 */ /* 0x000fca0000000f00 */
[----:B------:R-:W-:Y:S01]  /*5310*/  IMAD.MOV.U32 R100, RZ, RZ, R141 ;  /* 0x000000ffff647224 */ /* 0x000fe200078e008d */
[----:B------:R-:W-:Y:S01]  /*5320*/  MOV R101, R155 ;  /* 0x0000009b00657202 */ /* 0x000fe20000000f00 */
[----:B------:R-:W-:Y:S01]  /*5330*/  IMAD.MOV.U32 R155, RZ, RZ, R207 ;  /* 0x000000ffff9b7224 */ /* 0x000fe200078e00cf */
[----:B------:R-:W-:Y:S01]  /*5340*/  HMMA.16816.F32.BF16 R40, R8, R42, RZ ;  /* 0x0000002a0828723c */ /* 0x000fe200000418ff */
[----:B-1----:R-:W-:Y:S02]  /*5350*/  FFMA.FTZ R4, R127, c[0x0][0x2d0], -R0 ;  /* 0x0000b4007f047a23 */ /* 0x002fe40000010800 */
[----:B------:R-:W-:Y:S02]  /*5360*/  IMAD.MOV.U32 R141, RZ, RZ, R179 ;  /* 0x000000ffff8d7224 */ /* 0x000fe400078e00b3 */
[----:B------:R1:W2:Y:S02]  /*5370*/  MUFU.EX2 R143, R4 ;  /* 0x00000004008f7308 */ /* 0x0002a40000000800 */
[----:B-1----:R-:W-:Y:S01]  /*5380*/  F2FP.BF16.PACK_AB R4, R147, R15 ;  /* 0x0000000f9304723e */ /* 0x002fe200000010ff */
[----:B------:R-:W-:Y:S01]  /*5390*/  IMAD.MOV.U32 R147, RZ, RZ, R204 ;  /* 0x000000ffff937224 */ /* 0x000fe200078e00cc */
[----:B--2---:R-:W-:-:S07]  /*53a0*/  F2FP.BF16.PACK_AB R7, R143, R231 ;  /* 0x000000e78f07723e */ /* 0x004fce00000010ff */
[C---:B------:R-:W-:Y:S07]  /*53b0*/  HMMA.16816.F32.BF16 R148, R4.reuse, R56, R20 ;  /* 0x000000380494723c */ /* 0x040fee0000041814 */
[----:B------:R-:W-:Y:S01]  /*53c0*/  MOV R56, R145 ;  /* 0x0000009100387202 */ /* 0x000fe20000000f00 */
[----:B------:R-:W-:Y:S01]  /*53d0*/  HMMA.16816.F32.BF16 R160, R4, R52, R16 ;  /* 0x0000003404a0723c */ /* 0x000fe20000041810 */
[----:B------:R-:W-:Y:S01]  /*53e0*/  IMAD.MOV.U32 R57, RZ, RZ, R144 ;  /* 0x000000ffff397224 */ /* 0x000fe200078e0090 */
[----:B------:R-:W-:Y:S01]  /*53f0*/  MOV R145, R177 ;  /* 0x000000b100917202 */ /* 0x000fe20000000f00 */
[----:B------:R-:W-:-:S04]  /*5400*/  IMAD.MOV.U32 R144, RZ, RZ, R178 ;  /* 0x000000ffff907224 */ /* 0x000fc800078e00b2 */
[----:B------:R-:W-:Y:S01]  /*5410*/  IMAD.MOV.U32 R53, RZ, RZ, R146 ;  /* 0x000000ffff357224 */ /* 0x000fe200078e0092 */
[----:B------:R-:W-:Y:S01]  /*5420*/  HMMA.16816.F32.BF16 R20, R8, R104, RZ ;  /* 0x000000680814723c */ /* 0x000fe200000418ff */
[----:B------:R-:W-:Y:S01]  /*5430*/  MOV R52, R81 ;  /* 0x0000005100347202 */ /* 0x000fe20000000f00 */
[----:B------:R-:W-:-:S05]  /*5440*/  IMAD.MOV.U32 R146, RZ, RZ, R176 ;  /* 0x000000ffff927224 */ /* 0x000fca00078e00b0 */
[----:B------:R-:W-:Y:S01]  /*5450*/  MOV R104, R140 ;  /* 0x0000008c00687202 */ /* 0x000fe20000000f00 */
[----:B------:R-:W-:Y:S01]  /*5460*/  HMMA.16816.F32.BF16 R16, R8, R108, RZ ;  /* 0x0000006c0810723c */ /* 0x000fe200000418ff */
[----:B------:R-:W-:-:S06]  /*5470*/  MOV R105, R53 ;  /* 0x0000003500697202 */ /* 0x000fcc0000000f00 */
[----:B------:R-:W-:Y:S01]  /*5480*/  IMAD.MOV.U32 R109, RZ, RZ, R114 ;  /* 0x000000ffff6d7224 */ /* 0x000fe200078e0072 */
[----:B------:R-:W-:Y:S01]  /*5490*/  MOV R108, R115 ;  /* 0x00000073006c7202 */ /* 0x000fe20000000f00 */
[C---:B------:R-:W-:Y:S07]  /*54a0*/  HMMA.16816.F32.BF16 R176, R4.reuse, R72, R36 ;  /* 0x0000004804b0723c */ /* 0x040fee0000041824 */
[----:B------:R-:W-:Y:S01]  /*54b0*/  IMAD.MOV.U32 R73, RZ, RZ, R147 ;  /* 0x000000ffff497224 */ /* 0x000fe200078e0093 */
[----:B------:R-:W-:Y:S01]  /*54c0*/  HMMA.16816.F32.BF16 R80, R4, R60, R32 ;  /* 0x0000003c0450723c */ /* 0x000fe20000041820 */
[----:B------:R-:W-:-:S07]  /*54d0*/  IMAD.MOV.U32 R72, RZ, RZ, R152 ;  /* 0x000000ffff487224 */ /* 0x000fce00078e0098 */
[C---:B------:R-:W-:Y:S08]  /*54e0*/  HMMA.16816.F32.BF16 R124, R4.reuse, R68, R28 ;  /* 0x00000044047c723c */ /* 0x040ff0000004181c */
[C---:B------:R-:W-:Y:S08]  /*54f0*/  HMMA.16816.F32.BF16 R116, R4.reuse, R64, R24 ;  /* 0x000000400474723c */ /* 0x040ff00000041818 */
[C---:B------:R-:W-:Y:S08]  /*5500*/  HMMA.16816.F32.BF16 R112, R4.reuse, R48, R20 ;  /* 0x000000300470723c */ /* 0x040ff00000041814 */
[----:B------:R-:W-:Y:S08]  /*5510*/  HMMA.16816.F32.BF16 R204, R4, R44, R16 ;  /* 0x0000002c04cc723c */ /* 0x000ff00000041810 */
[C---:B------:R-:W-:Y:S07]  /*5520*/  HMMA.16816.F32.BF16 R36, R8.reuse, R78, RZ ;  /* 0x0000004e0824723c */ /* 0x040fee00000418ff */
[----:B------:R-:W-:Y:S01]  /*5530*/  IMAD.MOV.U32 R79, RZ, RZ, R52 ;  /* 0x000000ffff4f7224 */ /* 0x000fe200078e0034 */
[----:B------:R-:W-:Y:S01]  /*5540*/  HMMA.16816.F32.BF16 R32, R8, R86, RZ ;  /* 0x000000560820723c */ /* 0x000fe200000418ff */
[----:B------:R-:W-:Y:S01]  /*5550*/  IMAD.MOV.U32 R78, RZ, RZ, R84 ;  /* 0x000000ffff4e7224 */ /* 0x000fe200078e0054 */
[----:B------:R-:W-:-:S05]  /*5560*/  MOV R84, R185 ;  /* 0x000000b900547202 */ /* 0x000fca0000000f00 */
[----:B------:R-:W-:Y:S01]  /*5570*/  IMAD.MOV.U32 R86, RZ, RZ, R100 ;  /* 0x000000ffff567224 */ /* 0x000fe200078e0064 */
[----:B------:R-:W-:Y:S01]  /*5580*/  HMMA.16816.F32.BF16 R28, R8, R90, RZ ;  /* 0x0000005a081c723c */ /* 0x000fe200000418ff */
[----:B------:R-:W-:Y:S02]  /*5590*/  MOV R100, R155 ;  /* 0x0000009b00647202 */ /* 0x000fe40000000f00 */
[----:B------:R-:W-:Y:S01]  /*55a0*/  MOV R87, R92 ;  /* 0x0000005c00577202 */ /* 0x000fe20000000f00 */
[----:B------:R-:W-:-:S03]  /*55b0*/  IMAD.MOV.U32 R92, RZ, RZ, R187 ;  /* 0x000000ffff5c7224 */ /* 0x000fc600078e00bb */
[----:B------:R-:W-:Y:S01]  /*55c0*/  IMAD.MOV.U32 R90, RZ, RZ, R144 ;  /* 0x000000ffff5a7224 */ /* 0x000fe200078e0090 */
[----:B------:R-:W-:Y:S01]  /*55d0*/  HMMA.16816.F32.BF16 R24, R8, R94, RZ ;  /* 0x0000005e0818723c */ /* 0x000fe200000418ff */
[----:B------:R-:W-:-:S06]  /*55e0*/  MOV R91, R145 ;  /* 0x00000091005b7202 */ /* 0x000fcc0000000f00 */
[----:B------:R-:W-:Y:S01]  /*55f0*/  IMAD.MOV.U32 R94, RZ, RZ, R88 ;  /* 0x000000ffff5e7224 */ /* 0x000fe200078e0058 */
[C---:B------:R-:W-:Y:S01]  /*5600*/  HMMA.16816.F32.BF16 R20, R8.reuse, R102, RZ ;  /* 0x000000660814723c */ /* 0x040fe200000418ff */
[----:B------:R-:W-:Y:S02]  /*5610*/  IMAD.MOV.U32 R88, RZ, RZ, R146 ;  /* 0x000000ffff587224 */ /* 0x000fe400078e0092 */
[----:B------:R-:W-:Y:S02]  /*5620*/  IMAD.MOV.U32 R95, RZ, RZ, R93 ;  /* 0x000000ffff5f7224 */ /* 0x000fe400078e005d */
[----:B------:R-:W-:Y:S02]  /*5630*/  IMAD.MOV.U32 R93, RZ, RZ, R186 ;  /* 0x000000ffff5d7224 */ /* 0x000fe400078e00ba */
[----:B------:R-:W-:Y:S01]  /*5640*/  MOV R103, R89 ;  /* 0x0000005900677202 */ /* 0x000fe20000000f00 */
[----:B------:R-:W-:Y:S01]  /*5650*/  HMMA.16816.F32.BF16 R16, R8, R106, RZ ;  /* 0x0000006a0810723c */ /* 0x000fe200000418ff */
[----:B------:R-:W-:-:S02]  /*5660*/  IMAD.MOV.U32 R89, RZ, RZ, R141 ;  /* 0x000000ffff597224 */ /* 0x000fc400078e008d */
[----:B------:R-:W-:-:S04]  /*5670*/  IMAD.MOV.U32 R102, RZ, RZ, R56 ;  /* 0x000000ffff667224 */ /* 0x000fc800078e0038 */
[----:B------:R-:W-:Y:S01]  /*5680*/  IMAD.MOV.U32 R107, RZ, RZ, R57 ;  /* 0x000000ffff6b7224 */ /* 0x000fe200078e0039 */
[----:B------:R-:W-:Y:S01]  /*5690*/  HMMA.16816.F32.BF16 R8, R8, R110, RZ ;  /* 0x0000006e0808723c */ /* 0x000fe200000418ff */
[----:B------:R-:W-:-:S06]  /*56a0*/  MOV R106, R154 ;  /* 0x0000009a006a7202 */ /* 0x000fcc0000000f00 */
[----:B------:R-:W-:Y:S01]  /*56b0*/  IMAD.MOV.U32 R111, RZ, RZ, R153 ;  /* 0x000000ffff6f7224 */ /* 0x000fe200078e0099 */
[----:B------:R-:W-:Y:S01]  /*56c0*/  HMMA.16816.F32.BF16 R40, R4, R58, R40 ;  /* 0x0000003a0428723c */ /* 0x000fe20000041828 */
[----:B------:R-:W-:Y:S02]  /*56d0*/  IMAD.MOV.U32 R110, RZ, RZ, R94 ;  /* 0x000000ffff6e7224 */ /* 0x000fe400078e005e */
[----:B------:R-:W-:-:S05]  /*56e0*/  IMAD.MOV.U32 R94, RZ, RZ, R108 ;  /* 0x000000ffff5e7224 */ /* 0x000fca00078e006c */
[C---:B------:R-:W-:Y:S08]  /*56f0*/  HMMA.16816.F32.BF16 R36, R4.reuse, R54, R36 ;  /* 0x000000360424723c */ /* 0x040ff00000041824 */
[C---:B------:R-:W-:Y:S08]  /*5700*/  HMMA.16816.F32.BF16 R32, R4.reuse, R74, R32 ;  /* 0x0000004a0420723c */ /* 0x040ff00000041820 */
[----:B------:R-:W-:Y:S01]  /*5710*/  HMMA.16816.F32.BF16 R28, R4, R62, R28 ;  /* 0x0000003e041c723c */ /* 0x000fe2000004181c */
[----:B------:R-:W-:Y:S01]  /*5720*/  MOV R75, R106 ;  /* 0x0000006a004b7202 */ /* 0x000fe20000000f00 */
[----:B------:R-:W-:-:S02]  /*5730*/  IMAD.MOV.U32 R106, RZ, RZ, R107 ;  /* 0x000000ffff6a7224 */ /* 0x000fc400078e006b */
[----:B------:R-:W-:Y:S02]  /*5740*/  IMAD.MOV.U32 R74, RZ, RZ, R111 ;  /* 0x000000ffff4a7224 */ /* 0x000fe400078e006f */
[----:B------:R-:W-:Y:S01]  /*5750*/  IMAD.MOV.U32 R107, RZ, RZ, R102 ;  /* 0x000000ffff6b7224 */ /* 0x000fe200078e0066 */
[----:B------:R-:W-:Y:S01]  /*5760*/  MOV R102, R86 ;  /* 0x0000005600667202 */ /* 0x000fe20000000f00 */
[----:B------:R-:W-:Y:S01]  /*5770*/  HMMA.16816.F32.BF16 R68, R4, R70, R24 ;  /* 0x000000460444723c */ /* 0x000fe20000041818 */
[----:B------:R-:W-:Y:S01]  /*5780*/  LDSM.16.MT88.4 R24, [R234+0x1100] ;  /* 0x00110000ea18783b */ /* 0x000fe20000004200 */
[----:B------:R-:W-:Y:S01]  /*5790*/  IMAD.MOV.U32 R111, RZ, RZ, R95 ;  /* 0x000000ffff6f7224 */ /* 0x000fe200078e005f */
[----:B------:R-:W-:Y:S01]  /*57a0*/  MOV R95, R109 ;  /* 0x0000006d005f7202 */ /* 0x000fe20000000f00 */
[----:B------:R-:W-:-:S04]  /*57b0*/  IMAD.MOV.U32 R86, RZ, RZ, R251 ;  /* 0x000000ffff567224 */ /* 0x000fc800078e00fb */
[C---:B------:R-:W-:Y:S01]  /*57c0*/  HMMA.16816.F32.BF16 R64, R4.reuse, R66, R20 ;  /* 0x000000420440723c */ /* 0x040fe20000041814 */
[----:B------:R-:W-:Y:S07]  /*57d0*/  LDSM.16.MT88.4 R20, [R236+0x1100] ;  /* 0x00110000ec14783b */ /* 0x000fee0000004200 */
[C---:B------:R-:W-:Y:S01]  /*57e0*/  HMMA.16816.F32.BF16 R48, R4.reuse, R50, R16 ;  /* 0x000000320430723c */ /* 0x040fe20000041810 */
[----:B------:R-:W1:Y:S07]  /*57f0*/  LDSM.16.MT88.4 R16, [R233+0x1100] ;  /* 0x00110000e910783b */ /* 0x000e6e0000004200 */
[----:B------:R-:W-:Y:S01]  /*5800*/  HMMA.16816.F32.BF16 R44, R4, R46, R8 ;  /* 0x0000002e042c723c */ /* 0x000fe20000041808 */
[----:B------:R-:W-:Y:S01]  /*5810*/  MOV R108, R249 ;  /* 0x000000f9006c7202 */ /* 0x000fe20000000f00 */
[----:B------:R-:W-:Y:S01]  /*5820*/  IMAD.MOV.U32 R109, RZ, RZ, R248 ;  /* 0x000000ffff6d7224 */ /* 0x000fe200078e00f8 */
[----:B------:R2:W5:Y:S04]  /*5830*/  LDL.LU R251, [R1+0x90] ;  /* 0x0000900001fb7983 */ /* 0x0005680000300800 */
[----:B------:R-:W-:-:S02]  /*5840*/  FFMA.FTZ R4, R169, c[0x0][0x2d0], -R3 ;  /* 0x0000b400a9047a23 */ /* 0x000fc40000010803 */
[----:B------:R-:W-:Y:S01]  /*5850*/  FFMA.FTZ R5, R174, c[0x0][0x2d0], -R13 ;  /* 0x0000b400ae057a23 */ /* 0x000fe2000001080d */
[----:B------:R-:W-:Y:S01]  /*5860*/  MOV R174, R165 ;  /* 0x000000a500ae7202 */ /* 0x000fe20000000f00 */
[----:B------:R3:W-:Y:S08]  /*5870*/  MUFU.EX2 R61, R4 ;  /* 0x00000004003d7308 */ /* 0x0007f00000000800 */
[----:B------:R-:W-:Y:S01]  /*5880*/  MUFU.EX2 R59, R5 ;  /* 0x00000005003b7308 */ /* 0x000fe20000000800 */
[----:B---3--:R-:W-:-:S07]  /*5890*/  FFMA.FTZ R4, R168, c[0x0][0x2d0], -R3 ;  /* 0x0000b400a8047a23 */ /* 0x008fce0000010803 */
[----:B------:R3:W4:Y:S02]  /*58a0*/  MUFU.EX2 R140, R4 ;  /* 0x00000004008c7308 */ /* 0x0007240000000800 */
[----:B---3--:R-:W-:Y:S01]  /*58b0*/  FFMA.FTZ R4, R135, c[0x0][0x2d0], -R3 ;  /* 0x0000b40087047a23 */ /* 0x008fe20000010803 */
[----:B----4-:R-:W-:-:S05]  /*58c0*/  F2FP.BF16.PACK_AB R8, R140, R61 ;  /* 0x0000003d8c08723e */ /* 0x010fca00000010ff */
[----:B------:R3:W-:Y:S02]  /*58d0*/  MUFU.EX2 R135, R4 ;  /* 0x0000000400877308 */ /* 0x0007e40000000800 */
[----:B---3--:R-:W-:-:S06]  /*58e0*/  FFMA.FTZ R4, R133, c[0x0][0x2d0], -R3 ;  /* 0x0000b40085047a23 */ /* 0x008fcc0000010803 */
[----:B------:R3:W4:Y:S02]  /*58f0*/  MUFU.EX2 R141, R4 ;  /* 0x00000004008d7308 */ /* 0x0007240000000800 */
[----:B---3--:R-:W-:Y:S01]  /*5900*/  FFMA.FTZ R4, R172, c[0x0][0x2d0], -R0 ;  /* 0x0000b400ac047a23 */ /* 0x008fe20000010800 */
[----:B----4-:R-:W-:Y:S01]  /*5910*/  F2FP.BF16.PACK_AB R10, R141, R135 ;  /* 0x000000878d0a723e */ /* 0x010fe200000010ff */
[----:B------:R-:W-:-:S04]  /*5920*/  IMAD.MOV.U32 R172, RZ, RZ, R167 ;  /* 0x000000ffffac7224 */ /* 0x000fc800078e00a7 */
[----:B------:R3:W-:Y:S02]  /*5930*/  MUFU.EX2 R57, R4 ;  /* 0x0000000400397308 */ /* 0x0007e40000000800 */
[----:B---3--:R-:W-:-:S06]  /*5940*/  FFMA.FTZ R4, R171, c[0x0][0x2d0], -R0 ;  /* 0x0000b400ab047a23 */ /* 0x008fcc0000010800 */
[----:B------:R3:W4:Y:S02]  /*5950*/  MUFU.EX2 R60, R4 ;  /* 0x00000004003c7308 */ /* 0x0007240000000800 */
[----:B---3--:R-:W-:Y:S01]  /*5960*/  FFMA.FTZ R4, R170, c[0x0][0x2d0], -R0 ;  /* 0x0000b400aa047a23 */ /* 0x008fe20000010800 */
[----:B----4-:R-:W-:-:S05]  /*5970*/  F2FP.BF16.PACK_AB R9, R60, R57 ;  /* 0x000000393c09723e */ /* 0x010fca00000010ff */
[----:B------:R3:W-:Y:S02]  /*5980*/  MUFU.EX2 R63, R4 ;  /* 0x00000004003f7308 */ /* 0x0007e40000000800 */
[----:B---3--:R-:W-:-:S06]  /*5990*/  FFMA.FTZ R4, R136, c[0x0][0x2d0], -R0 ;  /* 0x0000b40088047a23 */ /* 0x008fcc0000010800 */
[----:B------:R3:W4:Y:S02]  /*59a0*/  MUFU.EX2 R133, R4 ;  /* 0x0000000400857308 */ /* 0x0007240000000800 */
[----:B---3--:R-:W-:Y:S01]  /*59b0*/  FFMA.FTZ R4, R180, c[0x0][0x2d0], -R13 ;  /* 0x0000b400b4047a23 */ /* 0x008fe2000001080d */
[----:B----4-:R-:W-:-:S05]  /*59c0*/  F2FP.BF16.PACK_AB R11, R133, R63 ;  /* 0x0000003f850b723e */ /* 0x010fca00000010ff */
[----:B------:R3:W-:Y:S02]  /*59d0*/  MUFU.EX2 R54, R4 ;  /* 0x0000000400367308 */ /* 0x0007e40000000800 */
[C---:B-1----:R-:W-:Y:S08]  /*59e0*/  HMMA.16816.F32.BF16 R148, R8.reuse, R16, R148 ;  /* 0x000000100894723c */ /* 0x042ff00000041894 */
[----:B------:R-:W-:Y:S01]  /*59f0*/  HMMA.16816.F32.BF16 R40, R8, R18, R40 ;  /* 0x000000120828723c */ /* 0x000fe20000041828 */
[----:B---3--:R-:W-:-:S02]  /*5a00*/  FFMA.FTZ R4, R175, c[0x0][0x2d0], -R13 ;  /* 0x0000b400af047a23 */ /* 0x008fc4000001080d */
[----:B------:R-:W-:Y:S02]  /*5a10*/  IMAD.MOV.U32 R175, RZ, RZ, R164 ;  /* 0x000000ffffaf7224 */ /* 0x000fe400078e00a4 */
[----:B------:R1:W-:Y:S03]  /*5a20*/  MUFU.EX2 R56, R4 ;  /* 0x0000000400387308 */ /* 0x0003e60000000800 */
[C---:B------:R-:W-:Y:S08]  /*5a30*/  HMMA.16816.F32.BF16 R176, R8.reuse, R20, R176 ;  /* 0x0000001408b0723c */ /* 0x040ff000000418b0 */
[----:B------:R-:W-:Y:S01]  /*5a40*/  HMMA.16816.F32.BF16 R32, R8, R22, R32 ;  /* 0x000000160820723c */ /* 0x000fe20000041820 */
[----:B-1----:R-:W-:-:S07]  /*5a50*/  FFMA.FTZ R4, R173, c[0x0][0x2d0], -R13 ;  /* 0x0000b400ad047a23 */ /* 0x002fce000001080d */
[C---:B------:R-:W-:Y:S01]  /*5a60*/  HMMA.16816.F32.BF16 R160, R8.reuse, R24, R160 ;  /* 0x0000001808a0723c */ /* 0x040fe200000418a0 */
[----:B------:R-:W-:Y:S01]  /*5a70*/  IMAD.MOV.U32 R173, RZ, RZ, R166 ;  /* 0x000000ffffad7224 */ /* 0x000fe200078e00a6 */
[----:B------:R1:W3:Y:S06]  /*5a80*/  MUFU.EX2 R62, R4 ;  /* 0x00000004003e7308 */ /* 0x0002ec0000000800 */
[----:B------:R-:W-:Y:S01]  /*5a90*/  HMMA.16816.F32.BF16 R36, R8, R26, R36 ;  /* 0x0000001a0824723c */ /* 0x000fe20000041824 */
[----:B-1----:R-:W-:Y:S01]  /*5aa0*/  FFMA.FTZ R4, R184, c[0x0][0x2d0], -R12 ;  /* 0x0000b400b8047a23 */ /* 0x002fe2000001080c */
[----:B---3--:R-:W-:-:S03]  /*5ab0*/  F2FP.BF16.PACK_AB R6, R62, R59 ;  /* 0x0000003b3e06723e */ /* 0x008fc600000010ff */
[----:B------:R1:W-:Y:S02]  /*5ac0*/  MUFU.EX2 R52, R4 ;  /* 0x0000000400347308 */ /* 0x0003e40000000800 */
[----:B-1----:R-:W-:-:S06]  /*5ad0*/  FFMA.FTZ R4, R183, c[0x0][0x2d0], -R12 ;  /* 0x0000b400b7047a23 */ /* 0x002fcc000001080c */
[----:B------:R1:W3:Y:S02]  /*5ae0*/  MUFU.EX2 R53, R4 ;  /* 0x0000000400357308 */ /* 0x0002e40000000800 */
[----:B-1----:R-:W-:Y:S01]  /*5af0*/  FFMA.FTZ R4, R182, c[0x0][0x2d0], -R12 ;  /* 0x0000b400b6047a23 */ /* 0x002fe2000001080c */
[----:B---3--:R-:W-:-:S05]  /*5b00*/  F2FP.BF16.PACK_AB R5, R53, R52 ;  /* 0x000000343505723e */ /* 0x008fca00000010ff */
[----:B------:R1:W-:Y:S02]  /*5b10*/  MUFU.EX2 R55, R4 ;  /* 0x0000000400377308 */ /* 0x0003e40000000800 */
[----:B-1----:R-:W-:-:S06]  /*5b20*/  FFMA.FTZ R4, R181, c[0x0][0x2d0], -R12 ;  /* 0x0000b400b5047a23 */ /* 0x002fcc000001080c */
[----:B------:R1:W3:Y:S02]  /*5b30*/  MUFU.EX2 R58, R4 ;  /* 0x00000004003a7308 */ /* 0x0002e40000000800 */
[----:B-1----:R-:W-:Y:S02]  /*5b40*/  F2FP.BF16.PACK_AB R4, R56, R54 ;  /* 0x000000363804723e */ /* 0x002fe400000010ff */
[----:B---3--:R-:W-:-:S07]  /*5b50*/  F2FP.BF16.PACK_AB R7, R58, R55 ;  /* 0x000000373a07723e */ /* 0x008fce00000010ff */
[C---:B------:R-:W-:Y:S08]  /*5b60*/  HMMA.16816.F32.BF16 R144, R4.reuse, R16, R208 ;  /* 0x000000100490723c */ /* 0x040ff000000418d0 */
[C---:B------:R-:W-:Y:S01]  /*5b70*/  HMMA.16816.F32.BF16 R152, R4.reuse, R18, R128 ;  /* 0x000000120498723c */ /* 0x040fe20000041880 */
[----:B------:R-:W1:Y:S07]  /*5b80*/  LDSM.16.MT88.4 R16, [R235+0x1100] ;  /* 0x00110000eb10783b */ /* 0x000e6e0000004200 */
[C---:B------:R-:W-:Y:S08]  /*5b90*/  HMMA.16816.F32.BF16 R180, R4.reuse, R20, R224 ;  /* 0x0000001404b4723c */ /* 0x040ff000000418e0 */
[C---:B------:R-:W-:Y:S01]  /*5ba0*/  HMMA.16816.F32.BF16 R184, R4.reuse, R22, R196 ;  /* 0x0000001604b8723c */ /* 0x040fe200000418c4 */
[----:B------:R-:W-:Y:S07]  /*5bb0*/  LDSM.16.MT88.4 R20, [R234+0x3100] ;  /* 0x00310000ea14783b */ /* 0x000fee0000004200 */
[----:B------:R-:W-:Y:S01]  /*5bc0*/  HMMA.16816.F32.BF16 R164, R4, R24, R220 ;  /* 0x0000001804a4723c */ /* 0x000fe200000418dc */
[----:B------:R-:W-:-:S07]  /*5bd0*/  IMAD.MOV.U32 R136, RZ, RZ, R102 ;  /* 0x000000ffff887224 */ /* 0x000fce00078e0066 */
[----:B------:R-:W-:Y:S01]  /*5be0*/  HMMA.16816.F32.BF16 R168, R4, R26, R156 ;  /* 0x0000001a04a8723c */ /* 0x000fe2000004189c */
[----:B------:R-:W3:Y:S07]  /*5bf0*/  LDSM.16.MT88.4 R24, [R233+0x3100] ;  /* 0x00310000e918783b */ /* 0x000eee0000004200 */
[-C--:B-1----:R-:W-:Y:S08]  /*5c00*/  HMMA.16816.F32.BF16 R224, R8, R16.reuse, R80 ;  /* 0x0000001008e0723c */ /* 0x082ff00000041850 */
[C---:B------:R-:W-:Y:S07]  /*5c10*/  HMMA.16816.F32.BF16 R196, R4.reuse, R16, R172 ;  /* 0x0000001004c4723c */ /* 0x040fee00000418ac */
[----:B------:R-:W-:Y:S01]  /*5c20*/  MOV R172, R103 ;  /* 0x0000006700ac7202 */ /* 0x000fe20000000f00 */
[----:B------:R-:W-:Y:S01]  /*5c30*/  HMMA.16816.F32.BF16 R200, R4, R18, R200 ;  /* 0x0000001204c8723c */ /* 0x000fe200000418c8 */
[----:B------:R-:W-:-:S07]  /*5c40*/  IMAD.MOV.U32 R103, RZ, RZ, R87 ;  /* 0x000000ffff677224 */ /* 0x000fce00078e0057 */
[----:B------:R-:W-:Y:S01]  /*5c50*/  HMMA.16816.F32.BF16 R220, R8, R18, R28 ;  /* 0x0000001208dc723c */ /* 0x000fe2000004181c */
[----:B------:R-:W1:Y:S04]  /*5c60*/  LDSM.16.MT88.4 R16, [R236+0x3100] ;  /* 0x00310000ec10783b */ /* 0x000e680000004200 */
[----:B------:R-:W4:Y:S01]  /*5c70*/  LDSM.16.MT88.4 R28, [R235+0x3100] ;  /* 0x00310000eb1c783b */ /* 0x000f220000004200 */
[----:B------:R-:W-:Y:S01]  /*5c80*/  IMAD.MOV.U32 R87, RZ, RZ, R250 ;  /* 0x000000ffff577224 */ /* 0x000fe200078e00fa */
[----:B------:R-:W-:Y:S01]  /*5c90*/  MOV R174, R110 ;  /* 0x0000006e00ae7202 */ /* 0x000fe20000000f00 */
[----:B------:R-:W-:Y:S01]  /*5ca0*/  IMAD.MOV.U32 R173, RZ, RZ, R172 ;  /* 0x000000ffffad7224 */ /* 0x000fe200078e00ac */
[----:B------:R-:W-:Y:S01]  /*5cb0*/  MOV R172, R103 ;  /* 0x0000006700ac7202 */ /* 0x000fe20000000f00 */
[----:B------:R-:W-:Y:S01]  /*5cc0*/  IMAD.MOV.U32 R175, RZ, RZ, R111 ;  /* 0x000000ffffaf7224 */ /* 0x000fe200078e006f */
[----:B------:R-:W-:Y:S01]  /*5cd0*/  MOV R102, R86 ;  /* 0x0000005600667202 */ /* 0x000fe20000000f00 */
[----:B------:R-:W-:Y:S01]  /*5ce0*/  IMAD.MOV.U32 R110, RZ, RZ, R94 ;  /* 0x000000ffff6e7224 */ /* 0x000fe200078e005e */
[----:B---3--:R-:W-:Y:S01]  /*5cf0*/  HMMA.16816.F32.BF16 R72, R4, R24, R72 ;  /* 0x000000180448723c */ /* 0x008fe20000041848 */
[----:B------:R-:W-:Y:S01]  /*5d00*/  IMAD.MOV.U32 R111, RZ, RZ, R95 ;  /* 0x000000ffff6f7224 */ /* 0x000fe200078e005f */
[----:B------:R-:W-:Y:S01]  /*5d10*/  MOV R95, R109 ;  /* 0x0000006d005f7202 */ /* 0x000fe20000000f00 */
[----:B------:R-:W-:Y:S01]  /*5d20*/  IMAD.MOV.U32 R103, RZ, RZ, R87 ;  /* 0x000000ffff677224 */ /* 0x000fe200078e0057 */
[----:B------:R2:W5:Y:S01]  /*5d30*/  LDL.LU R250, [R1+0x8c] ;  /* 0x00008c0001fa7983 */ /* 0x0005620000300800 */
[----:B------:R-:W-:Y:S01]  /*5d40*/  IMAD.MOV.U32 R94, RZ, RZ, R108 ;  /* 0x000000ffff5e7224 */ /* 0x000fe200078e006c */
[----:B------:R-:W-:Y:S01]  /*5d50*/  MOV R108, R93 ;  /* 0x0000005d006c7202 */ /* 0x000fe20000000f00 */
        /* <DEDUP_REMOVED lines=8> */
[----:B------:R-:W-:-:S02]  /*5de0*/  IMAD.MOV.U32 R84, RZ, RZ, R244 ;  /* 0x000000ffff547224 */ /* 0x000fc400078e00f4 */
[----:B------:R-:W-:Y:S01]  /*5df0*/  IMAD.MOV.U32 R210, RZ, RZ, R174 ;  /* 0x000000ffffd27224 */ /* 0x000fe200078e00ae */
[----:B------:R-:W-:Y:S01]  /*5e00*/  MOV R111, R94 ;  /* 0x0000005e006f7202 */ /* 0x000fe20000000f00 */
[----:B------:R-:W-:Y:S01]  /*5e10*/  IMAD.MOV.U32 R211, RZ, RZ, R175 ;  /* 0x000000ffffd37224 */ /* 0x000fe200078e00af */
[C---:B------:R-:W-:Y:S01]  /*5e20*/  HMMA.16816.F32.BF16 R88, R4.reuse, R20, R88 ;  /* 0x000000140458723c */ /* 0x040fe20000041858 */
[----:B------:R-:W-:Y:S01]  /*5e30*/  IMAD.MOV.U32 R174, RZ, RZ, R172 ;  /* 0x000000ffffae7224 */ /* 0x000fe200078e00ac */
[----:B------:R-:W-:Y:S01]  /*5e40*/  MOV R94, R87 ;  /* 0x00000057005e7202 */ /* 0x000fe20000000f00 */
[----:B------:R-:W-:Y:S01]  /*5e50*/  IMAD.MOV.U32 R93, RZ, RZ, R245 ;  /* 0x000000ffff5d7224 */ /* 0x000fe200078e00f5 */
[----:B------:R2:W5:Y:S01]  /*5e60*/  LDL.LU R249, [R1+0x88] ;  /* 0x0000880001f97983 */ /* 0x0005620000300800 */
[----:B------:R-:W-:Y:S02]  /*5e70*/  IMAD.MOV.U32 R175, RZ, RZ, R110 ;  /* 0x000000ffffaf7224 */ /* 0x000fe400078e006e */
[----:B------:R-:W-:Y:S01]  /*5e80*/  IMAD.MOV.U32 R172, RZ, RZ, R102 ;  /* 0x000000ffffac7224 */ /* 0x000fe200078e0066 */
[----:B------:R-:W-:Y:S01]  /*5e90*/  MOV R87, R100 ;  /* 0x0000006400577202 */ /* 0x000fe20000000f00 */
[----:B------:R-:W-:Y:S01]  /*5ea0*/  IMAD.MOV.U32 R110, RZ, RZ, R103 ;  /* 0x000000ffff6e7224 */ /* 0x000fe200078e0067 */
[----:B------:R-:W-:Y:S01]  /*5eb0*/  MOV R130, R210 ;  /* 0x000000d200827202 */ /* 0x000fe20000000f00 */
[----:B------:R-:W-:Y:S01]  /*5ec0*/  IMAD.MOV.U32 R102, RZ, RZ, R95 ;  /* 0x000000ffff667224 */ /* 0x000fe200078e005f */
[----:B------:R-:W-:Y:S01]  /*5ed0*/  MOV R100, R84 ;  /* 0x0000005400647202 */ /* 0x000fe20000000f00 */
[----:B------:R-:W-:Y:S01]  /*5ee0*/  IMAD.MOV.U32 R103, RZ, RZ, R86 ;  /* 0x000000ffff677224 */ /* 0x000fe200078e0056 */
[----:B-1----:R-:W-:Y:S01]  /*5ef0*/  HMMA.16816.F32.BF16 R104, R4, R16, R104 ;  /* 0x000000100468723c */ /* 0x002fe20000041868 */
[----:B------:R-:W-:Y:S01]  /*5f00*/  IMAD.MOV.U32 R95, RZ, RZ, R108 ;  /* 0x000000ffff5f7224 */ /* 0x000fe200078e006c */
[----:B------:R-:W-:Y:S01]  /*5f10*/  MOV R84, R242 ;  /* 0x000000f200547202 */ /* 0x000fe20000000f00 */
[----:B------:R-:W-:Y:S01]  /*5f20*/  IMAD.MOV.U32 R86, RZ, RZ, R109 ;  /* 0x000000ffff567224 */ /* 0x000fe200078e006d */
[----:B------:R2:W5:Y:S01]  /*5f30*/  LDL.LU R248, [R1+0x84] ;  /* 0x0000840001f87983 */ /* 0x0005620000300800 */
[----:B------:R-:W-:-:S02]  /*5f40*/  IMAD.MOV.U32 R108, RZ, RZ, R92 ;  /* 0x000000ffff6c7224 */ /* 0x000fc400078e005c */
[----:B------:R-:W-:Y:S02]  /*5f50*/  IMAD.MOV.U32 R109, RZ, RZ, R93 ;  /* 0x000000ffff6d7224 */ /* 0x000fe400078e005d */
[----:B------:R-:W-:Y:S02]  /*5f60*/  IMAD.MOV.U32 R129, RZ, RZ, R209 ;  /* 0x000000ffff817224 */ /* 0x000fe400078e00d1 */
[----:B------:R-:W-:Y:S02]  /*5f70*/  IMAD.MOV.U32 R131, RZ, RZ, R211 ;  /* 0x000000ffff837224 */ /* 0x000fe400078e00d3 */
        /* <DEDUP_REMOVED lines=12> */
[----:B------:R-:W-:Y:S01]  /*6040*/  HMMA.16816.F32.BF16 R76, R4, R26, R76 ;  /* 0x0000001a044c723c */ /* 0x000fe2000004184c */
[----:B------:R-:W-:Y:S01]  /*6050*/  IMAD.MOV.U32 R136, RZ, RZ, R103 ;  /* 0x000000ffff887224 */ /* 0x000fe200078e0067 */
[----:B------:R2:W5:Y:S01]  /*6060*/  LDL.LU R247, [R1+0x80] ;  /* 0x0000800001f77983 */ /* 0x0005620000300800 */
[----:B------:R-:W-:-:S02]  /*6070*/  IMAD.MOV.U32 R172, RZ, RZ, R110 ;  /* 0x000000ffffac7224 */ /* 0x000fc400078e006e */
[----:B------:R-:W-:Y:S01]  /*6080*/  IMAD.MOV.U32 R102, RZ, RZ, R86 ;  /* 0x000000ffff667224 */ /* 0x000fe200078e0056 */
[----:B------:R-:W-:Y:S01]  /*6090*/  MOV R128, R209 ;  /* 0x000000d100807202 */ /* 0x000fe20000000f00 */
[----:B------:R-:W-:Y:S01]  /*60a0*/  IMAD.MOV.U32 R103, RZ, RZ, R87 ;  /* 0x000000ffff677224 */ /* 0x000fe200078e0057 */
[----:B------:R-:W-:Y:S01]  /*60b0*/  MOV R87, R92 ;  /* 0x0000005c00577202 */ /* 0x000fe20000000f00 */
[----:B------:R-:W-:Y:S01]  /*60c0*/  IMAD.MOV.U32 R95, RZ, RZ, R109 ;  /* 0x000000ffff5f7224 */ /* 0x000fe200078e006d */
[----:B------:R-:W-:Y:S01]  /*60d0*/  HMMA.16816.F32.BF16 R64, R8, R22, R64 ;  /* 0x000000160840723c */ /* 0x000fe20000041840 */
[----:B------:R-:W-:Y:S01]  /*60e0*/  IMAD.MOV.U32 R110, RZ, RZ, R94 ;  /* 0x000000ffff6e7224 */ /* 0x000fe200078e005e */
[----:B------:R-:W-:Y:S01]  /*60f0*/  MOV R94, R108 ;  /* 0x0000006c005e7202 */ /* 0x000fe20000000f00 */
[----:B------:R-:W-:Y:S01]  /*6100*/  IMAD.MOV.U32 R86, RZ, RZ, R100 ;  /* 0x000000ffff567224 */ /* 0x000fe200078e0064 */
[----:B------:R-:W-:Y:S01]  /*6110*/  MOV R100, R14 ;  /* 0x0000000e00647202 */ /* 0x000fe20000000f00 */
[----:B------:R-:W-:Y:S01]  /*6120*/  IMAD.MOV.U32 R109, RZ, RZ, R84 ;  /* 0x000000ffff6d7224 */ /* 0x000fe200078e0054 */
[----:B------:R2:W5:Y:S01]  /*6130*/  LDL.LU R246, [R1+0x7c] ;  /* 0x00007c0001f67983 */ /* 0x0005620000300800 */
[----:B------:R-:W-:-:S02]  /*6140*/  IMAD.MOV.U32 R84, RZ, RZ, R237 ;  /* 0x000000ffff547224 */ /* 0x000fc400078e00ed */
[----:B------:R-:W-:Y:S02]  /*6150*/  IMAD.MOV.U32 R108, RZ, RZ, R93 ;  /* 0x000000ffff6c7224 */ /* 0x000fe400078e005d */
[----:B------:R-:W-:Y:S01]  /*6160*/  IMAD.MOV.U32 R158, RZ, RZ, R131 ;  /* 0x000000ffff9e7224 */ /* 0x000fe200078e0083 */
[----:B------:R-:W-:Y:S01]  /*6170*/  MOV R131, R173 ;  /* 0x000000ad00837202 */ /* 0x000fe20000000f00 */
[----:B------:R-:W-:Y:S01]  /*6180*/  IMAD.MOV.U32 R130, RZ, RZ, R210 ;  /* 0x000000ffff827224 */ /* 0x000fe200078e00d2 */
[----:B------:R-:W-:Y:S01]  /*6190*/  MOV R209, R111 ;  /* 0x0000006f00d17202 */ /* 0x000fe20000000f00 */
[----:B------:R-:W-:Y:S02]  /*61a0*/  IMAD.MOV.U32 R93, RZ, RZ, R239 ;  /* 0x000000ffff5d7224 */ /* 0x000fe400078e00ef */
[----:B------:R-:W-:Y:S02]  /*61b0*/  IMAD.MOV.U32 R159, RZ, RZ, R208 ;  /* 0x000000ffff9f7224 */ /* 0x000fe400078e00d0 */
[----:B------:R-:W-:-:S02]  /*61c0*/  IMAD.MOV.U32 R92, RZ, RZ, R240 ;  /* 0x000000ffff5c7224 */ /* 0x000fc400078e00f0 */
        /* <DEDUP_REMOVED lines=14> */
[C---:B------:R-:W-:Y:S01]  /*62b0*/  HMMA.16816.F32.BF16 R48, R8.reuse, R18, R48 ;  /* 0x000000120830723c */ /* 0x040fe20000041830 */
[----:B------:R-:W-:Y:S01]  /*62c0*/  IMAD.MOV.U32 R103, RZ, RZ, R108 ;  /* 0x000000ffff677224 */ /* 0x000fe200078e006c */
[----:B------:R-:W-:Y:S01]  /*62d0*/  MOV R14, R238 ;  /* 0x000000ee000e7202 */ /* 0x000fe20000000f00 */
[----:B------:R-:W-:Y:S01]  /*62e0*/  IMAD.MOV.U32 R86, RZ, RZ, R109 ;  /* 0x000000ffff567224 */ /* 0x000fe200078e006d */
[----:B------:R2:W5:Y:S01]  /*62f0*/  LDL.LU R245, [R1+0x78] ;  /* 0x0000780001f57983 */ /* 0x0005620000300800 */
[----:B------:R-:W-:Y:S02]  /*6300*/  IMAD.MOV.U32 R109, RZ, RZ, R93 ;  /* 0x000000ffff6d7224 */ /* 0x000fe400078e005d */
[----:B------:R-:W-:Y:S02]  /*6310*/  IMAD.MOV.U32 R84, RZ, RZ, R232 ;  /* 0x000000ffff547224 */ /* 0x000fe400078e00e8 */
[----:B------:R-:W-:Y:S01]  /*6320*/  IMAD.MOV.U32 R82, RZ, RZ, R159 ;  /* 0x000000ffff527224 */ /* 0x000fe200078e009f */
[----:B------:R-:W-:Y:S01]  /*6330*/  MOV R159, R209 ;  /* 0x000000d1009f7202 */ /* 0x000fe20000000f00 */
[----:B------:R-:W-:Y:S01]  /*6340*/  IMAD.MOV.U32 R110, RZ, RZ, R95 ;  /* 0x000000ffff6e7224 */ /* 0x000fe200078e005f */
[----:B------:R-:W-:Y:S01]  /*6350*/  MOV R157, R211 ;  /* 0x000000d3009d7202 */ /* 0x000fe20000000f00 */
[----:B------:R-:W-:Y:S01]  /*6360*/  IMAD.MOV.U32 R108, RZ, RZ, R92 ;  /* 0x000000ffff6c7224 */ /* 0x000fe200078e005c */
[----:B----4-:R-:W-:Y:S01]  /*6370*/  HMMA.16816.F32.BF16 R44, R8, R30, R44 ;  /* 0x0000001e082c723c */ /* 0x010fe2000004182c */
[----:B------:R-:W-:Y:S01]  /*6380*/  IMAD.MOV.U32 R209, RZ, RZ, R102 ;  /* 0x000000ffffd17224 */ /* 0x000fe200078e0066 */
[----:B------:R-:W-:Y:S01]  /*6390*/  MOV R102, R87 ;  /* 0x0000005700667202 */ /* 0x000fe20000000f00 */
[----:B------:R-:W-:Y:S01]  /*63a0*/  IMAD.MOV.U32 R128, RZ, RZ, R208 ;  /* 0x000000ffff807224 */ /* 0x000fe200078e00d0 */
[----:B------:R-:W-:Y:S01]  /*63b0*/  MOV R208, R111 ;  /* 0x0000006f00d07202 */ /* 0x000fe20000000f00 */
[----:B------:R-:W-:Y:S01]  /*63c0*/  IMAD.MOV.U32 R158, RZ, RZ, R210 ;  /* 0x000000ffff9e7224 */ /* 0x000fe200078e00d2 */
[----:B------:R-:W-:Y:S01]  /*63d0*/  MOV R210, R103 ;  /* 0x0000006700d27202 */ /* 0x000fe20000000f00 */
[----:B------:R-:W-:Y:S01]  /*63e0*/  IMAD.MOV.U32 R211, RZ, RZ, R86 ;  /* 0x000000ffffd37224 */ /* 0x000fe200078e0056 */
[C---:B------:R-:W-:Y:S01]  /*63f0*/  HMMA.16816.F32.BF16 R92, R4.reuse, R22, R216 ;  /* 0x00000016045c723c */ /* 0x040fe200000418d8 */
[----:B------:R-:W-:Y:S01]  /*6400*/  IMAD.MOV.U32 R87, RZ, RZ, R100 ;  /* 0x000000ffff577224 */ /* 0x000fe200078e0064 */
[----:B------:R-:W-:Y:S01]  /*6410*/  MOV R86, R109 ;  /* 0x0000006d00567202 */ /* 0x000fe20000000f00 */
[----:B------:R-:W-:Y:S01]  /*6420*/  IMAD.MOV.U32 R103, RZ, RZ, R108 ;  /* 0x000000ffff677224 */ /* 0x000fe200078e006c */
[----:B------:R-:W-:Y:S01]  /*6430*/  MOV R100, R84 ;  /* 0x0000005400647202 */ /* 0x000fe20000000f00 */
[----:B------:R-:W-:Y:S01]  /*6440*/  IMAD.MOV.U32 R84, RZ, RZ, R85 ;  /* 0x000000ffff547224 */ /* 0x000fe200078e0055 */
[----:B------:R2:W5:Y:S01]  /*6450*/  LDL.LU R244, [R1+0x74] ;  /* 0x0000740001f47983 */ /* 0x0005620000300800 */
[----:B------:R-:W-:Y:S01]  /*6460*/  MOV R219, R156 ;  /* 0x0000009c00db7202 */ /* 0x000fe20000000f00 */
[----:B------:R-:W-:Y:S01]  /*6470*/  IMAD.MOV.U32 R156, RZ, RZ, R110 ;  /* 0x000000ffff9c7224 */ /* 0x000fe200078e006e */
[----:B------:R-:W-:Y:S01]  /*6480*/  MOV R85, R134 ;  /* 0x0000008600557202 */ /* 0x000fe20000000f00 */
[C---:B------:R-:W-:Y:S01]  /*6490*/  HMMA.16816.F32.BF16 R108, R4.reuse, R18, R120 ;  /* 0x00000012046c723c */ /* 0x040fe20000041878 */
[----:B------:R-:W-:Y:S01]  /*64a0*/  IMAD.MOV.U32 R218, RZ, RZ, R132 ;  /* 0x000000ffffda7224 */ /* 0x000fe200078e0084 */
[----:B------:R2:W5:Y:S04]  /*64b0*/  LDL.LU R243, [R1+0x70] ;  /* 0x0000700001f37983 */ /* 0x0005680000300800 */
[----:B------:R2:W5:Y:S02]  /*64c0*/  LDL.LU R242, [R1+0x6c] ;  /* 0x00006c0001f27983 */ /* 0x0005640000300800 */
[C---:B------:R-:W-:Y:S02]  /*64d0*/  HMMA.16816.F32.BF16 R120, R4.reuse, R28, R80 ;  /* 0x0000001c0478723c */ /* 0x040fe40000041850 */
[----:B------:R2:W5:Y:S04]  /*64e0*/  LDL.LU R241, [R1+0x68] ;  /* 0x0000680001f17983 */ /* 0x0005680000300800 */
[----:B------:R2:W5:Y:S01]  /*64f0*/  LDL.LU R240, [R1+0x64] ;  /* 0x0000640001f07983 */ /* 0x0005620000300800 */
        /* <DEDUP_REMOVED lines=11> */
[----:B------:R2:W5:Y:S01]  /*65b0*/  LDL.LU R239, [R1+0x60] ;  /* 0x0000600001ef7983 */ /* 0x0005620000300800 */
[----:B------:R-:W-:Y:S03]  /*65c0*/  HMMA.16816.F32.BF16 R84, R4, R30, R212 ;  /* 0x0000001e0454723c */ /* 0x000fe600000418d4 */
[----:B------:R2:W5:Y:S04]  /*65d0*/  LDL.LU R238, [R1+0x5c] ;  /* 0x00005c0001ee7983 */ /* 0x0005680000300800 */
[--C-:B------:R-:W-:Y:S01]  /*65e0*/  FFMA.FTZ R4, R228, c[0x0][0x2d0], -R3.reuse ;  /* 0x0000b400e4047a23 */ /* 0x100fe20000010803 */
[----:B------:R-:W-:Y:S01]  /*65f0*/  MOV R7, R219 ;  /* 0x000000db00077202 */ /* 0x000fe20000000f00 */
[----:B------:R-:W-:Y:S01]  /*6600*/  IMAD.MOV.U32 R6, RZ, RZ, R218 ;  /* 0x000000ffff067224 */ /* 0x000fe200078e00da */
[C---:B------:R-:W-:Y:S01]  /*6610*/  HMMA.16816.F32.BF16 R212, R8.reuse, R26, R68 ;  /* 0x0000001a08d4723c */ /* 0x040fe20000041844 */
[----:B------:R1:W-:Y:S01]  /*6620*/  MUFU.EX2 R22, R4 ;  /* 0x0000000400167308 */ /* 0x0003e20000000800 */
[----:B------:R-:W-:Y:S01]  /*6630*/  MOV R5, R103 ;  /* 0x0000006700057202 */ /* 0x000fe20000000f00 */
[----:B------:R2:W5:Y:S05]  /*6640*/  LDL.LU R237, [R1+0x58] ;  /* 0x0000580001ed7983 */ /* 0x00056a0000300800 */
[----:B------:R-:W-:Y:S01]  /*6650*/  HMMA.16816.F32.BF16 R216, R8, R24, R124 ;  /* 0x0000001808d8723c */ /* 0x000fe2000004187c */
[----:B------:R-:W-:Y:S01]  /*6660*/  MOV R70, R7 ;  /* 0x0000000700467202 */ /* 0x000fe20000000f00 */
[----:B------:R-:W-:Y:S01]  /*6670*/  IMAD.MOV.U32 R71, RZ, RZ, R208 ;  /* 0x000000ffff477224 */ /* 0x000fe200078e00d0 */
[----:B------:R2:W5:Y:S01]  /*6680*/  LDL.LU R232, [R1+0x54] ;  /* 0x0000540001e87983 */ /* 0x0005620000300800 */
[----:B-1----:R-:W-:-:S03]  /*6690*/  FFMA.FTZ R4, R194, c[0x0][0x2d0], -R3 ;  /* 0x0000b400c2047a23 */ /* 0x002fc60000010803 */
[----:B------:R-:W-:Y:S01]  /*66a0*/  MOV R124, R209 ;  /* 0x000000d1007c7202 */ /* 0x000fe20000000f00 */
[----:B------:R-:W-:Y:S01]  /*66b0*/  IMAD.MOV.U32 R125, RZ, RZ, R210 ;  /* 0x000000ffff7d7224 */ /* 0x000fe200078e00d2 */
[----:B------:R-:W-:Y:S01]  /*66c0*/  MOV R126, R211 ;  /* 0x000000d3007e7202 */ /* 0x000fe20000000f00 */
[----:B------:R1:W3:Y:S01]  /*66d0*/  MUFU.EX2 R24, R4 ;  /* 0x0000000400187308 */ /* 0x0002e20000000800 */
[----:B------:R-:W-:Y:S02]  /*66e0*/  IMAD.MOV.U32 R127, RZ, RZ, R102 ;  /* 0x000000ffff7f7224 */ /* 0x000fe400078e0066 */
[----:B------:R-:W-:Y:S01]  /*66f0*/  IMAD.MOV.U32 R69, RZ, RZ, R6 ;  /* 0x000000ffff457224 */ /* 0x000fe200078e0006 */
[----:B------:R-:W-:Y:S01]  /*6700*/  MOV R7, R101 ;  /* 0x0000006500077202 */ /* 0x000fe20000000f00 */
[----:B------:R2:W5:Y:S01]  /*6710*/  LDL.LU R134, [R1+0x50] ;  /* 0x0000500001867983 */ /* 0x0005620000300800 */
[--C-:B-1----:R-:W-:Y:S01]  /*6720*/  FFMA.FTZ R4, R191, c[0x0][0x2d0], -R3.reuse ;  /* 0x0000b400bf047a23 */ /* 0x102fe20000010803 */
[----:B------:R-:W-:Y:S01]  /*6730*/  HMMA.16816.F32.BF16 R208, R8, R20, R116 ;  /* 0x0000001408d0723c */ /* 0x000fe20000041874 */
[----:B------:R-:W-:Y:S01]  /*6740*/  FFMA.FTZ R3, R195, c[0x0][0x2d0], -R3 ;  /* 0x0000b400c3037a23 */ /* 0x000fe20000010803 */
[----:B------:R2:W5:Y:S03]  /*6750*/  LDL.LU R132, [R1+0x4c] ;  /* 0x00004c0001847983 */ /* 0x0005660000300800 */
[----:B------:R1:W-:Y:S02]  /*6760*/  MUFU.EX2 R23, R3 ;  /* 0x0000000300177308 */ /* 0x0003e40000000800 */
[----:B-1----:R-:W-:-:S06]  /*6770*/  FFMA.FTZ R3, R229, c[0x0][0x2d0], -R0 ;  /* 0x0000b400e5037a23 */ /* 0x002fcc0000010800 */
[----:B------:R1:W-:Y:S01]  /*6780*/  MUFU.EX2 R18, R3 ;  /* 0x0000000300127308 */ /* 0x0003e20000000800 */
[----:B------:R-:W-:Y:S02]  /*6790*/  IMAD.MOV.U32 R6, RZ, RZ, R100 ;  /* 0x000000ffff067224 */ /* 0x000fe400078e0064 */
[----:B-1----:R-:W-:-:S05]  /*67a0*/  FFMA.FTZ R3, R190, c[0x0][0x2d0], -R0 ;  /* 0x0000b400be037a23 */ /* 0x002fca0000010800 */
[----:B------:R1:W4:Y:S02]  /*67b0*/  MUFU.EX2 R19, R3 ;  /* 0x0000000300137308 */ /* 0x0003240000000800 */
[--C-:B-1----:R-:W-:Y:S02]  /*67c0*/  FFMA.FTZ R3, R189, c[0x0][0x2d0], -R0.reuse ;  /* 0x0000b400bd037a23 */ /* 0x102fe40000010800 */
[----:B------:R-:W-:Y:S01]  /*67d0*/  FFMA.FTZ R0, R188, c[0x0][0x2d0], -R0 ;  /* 0x0000b400bc007a23 */ /* 0x000fe20000010800 */
[----:B------:R-:W-:Y:S03]  /*67e0*/  HMMA.16816.F32.BF16 R100, R8, R16, R112 ;  /* 0x000000100864723c */ /* 0x000fe60000041870 */
[----:B------:R-:W-:Y:S01]  /*67f0*/  MUFU.EX2 R21, R3 ;  /* 0x0000000300157308 */ /* 0x000fe20000000800 */
[----:B------:R-:W-:Y:S07]  /*6800*/  LDSM.16.MT88.4 R188, [R236+0x1900] ;  /* 0x00190000ecbc783b */ /* 0x000fee0000004200 */
[----:B------:R1:W-:Y:S02]  /*6810*/  MUFU.EX2 R20, R0 ;  /* 0x0000000000147308 */ /* 0x0003e40000000800 */
[----:B-1----:R-:W-:-:S02]  /*6820*/  FFMA.FTZ R0, R70, c[0x0][0x2d0], -R13 ;  /* 0x0000b40046007a23 */ /* 0x002fc4000001080d */
        /* <DEDUP_REMOVED lines=19> */
[----:B------:R-:W-:-:S02]  /*6960*/  MOV R130, R15 ;  /* 0x0000000f00827202 */ /* 0x000fc40000000f00 */
[----:B------:R1:W-:Y:S01]  /*6970*/  MUFU.EX2 R15, R0 ;  /* 0x00000000000f7308 */ /* 0x0003e20000000800 */
[----:B------:R-:W-:Y:S01]  /*6980*/  IMAD.MOV.U32 R27, RZ, RZ, R71 ;  /* 0x000000ffff1b7224 */ /* 0x000fe200078e0047 */
[----:B------:R-:W-:Y:S01]  /*6990*/  MOV R68, R124 ;  /* 0x0000007c00447202 */ /* 0x000fe20000000f00 */
[----:B------:R-:W-:Y:S01]  /*69a0*/  IMAD.MOV.U32 R71, RZ, RZ, R6 ;  /* 0x000000ffff477224 */ /* 0x000fe200078e0006 */
[----:B------:R-:W-:Y:S01]  /*69b0*/  MOV R124, R7 ;  /* 0x00000007007c7202 */ /* 0x000fe20000000f00 */
[----:B------:R-:W-:Y:S02]  /*69c0*/  IMAD.MOV.U32 R6, RZ, RZ, R128 ;  /* 0x000000ffff067224 */ /* 0x000fe400078e0080 */
[----:B-1----:R-:W-:-:S04]  /*69d0*/  FFMA.FTZ R0, R69, c[0x0][0x2d0], -R13 ;  /* 0x0000b40045007a23 */ /* 0x002fc8000001080d */
[----:B------:R1:W-:Y:S01]  /*69e0*/  MUFU.EX2 R16, R0 ;  /* 0x0000000000107308 */ /* 0x0003e20000000800 */
[----:B------:R-:W-:Y:S01]  /*69f0*/  IMAD.MOV.U32 R69, RZ, RZ, R126 ;  /* 0x000000ffff457224 */ /* 0x000fe200078e007e */
[----:B------:R-:W-:Y:S01]  /*6a00*/  MOV R128, R129 ;  /* 0x0000008100807202 */ /* 0x000fe20000000f00 */
[----:B------:R-:W-:Y:S02]  /*6a10*/  IMAD.MOV.U32 R126, RZ, RZ, R158 ;  /* 0x000000ffff7e7224 */ /* 0x000fe400078e009e */
[----:B------:R-:W-:Y:S01]  /*6a20*/  IMAD.MOV.U32 R129, RZ, RZ, R130 ;  /* 0x000000ffff817224 */ /* 0x000fe200078e0082 */
[----:B------:R-:W-:Y:S01]  /*6a30*/  MOV R130, R14 ;  /* 0x0000000e00827202 */ /* 0x000fe20000000f00 */
[----:B------:R-:W-:Y:S02]  /*6a40*/  IMAD.MOV.U32 R7, RZ, RZ, R80 ;  /* 0x000000ffff077224 */ /* 0x000fe400078e0050 */
[----:B-1----:R-:W-:-:S04]  /*6a50*/  FFMA.FTZ R0, R70, c[0x0][0x2d0], -R13 ;  /* 0x0000b40046007a23 */ /* 0x002fc8000001080d */
[----:B------:R1:W-:Y:S01]  /*6a60*/  MUFU.EX2 R17, R0 ;  /* 0x0000000000117308 */ /* 0x0003e20000000800 */
[----:B------:R-:W-:Y:S01]  /*6a70*/  MOV R80, R81 ;  /* 0x0000005100507202 */ /* 0x000fe20000000f00 */
[----:B------:R-:W-:Y:S01]  /*6a80*/  IMAD.MOV.U32 R81, RZ, RZ, R82 ;  /* 0x000000ffff517224 */ /* 0x000fe200078e0052 */
[----:B------:R-:W-:Y:S01]  /*6a90*/  MOV R70, R5 ;  /* 0x0000000500467202 */ /* 0x000fe20000000f00 */
[----:B------:R-:W-:Y:S01]  /*6aa0*/  FFMA.FTZ R3, R69, c[0x0][0x2d0], -R12 ;  /* 0x0000b40045037a23 */ /* 0x000fe2000001080c */
[----:B------:R-:W-:Y:S01]  /*6ab0*/  MOV R82, R83 ;  /* 0x0000005300527202 */ /* 0x000fe20000000f00 */
[----:B------:R-:W-:Y:S01]  /*6ac0*/  IMAD.MOV.U32 R114, RZ, RZ, R124 ;  /* 0x000000ffff727224 */ /* 0x000fe200078e007c */
[----:B------:R-:W-:Y:S01]  /*6ad0*/  MOV R5, R159 ;  /* 0x0000009f00057202 */ /* 0x000fe20000000f00 */
[----:B------:R-:W-:Y:S01]  /*6ae0*/  IMAD.MOV.U32 R115, RZ, RZ, R126 ;  /* 0x000000ffff737224 */ /* 0x000fe200078e007e */
[----:B------:R-:W-:Y:S01]  /*6af0*/  MOV R124, R174 ;  /* 0x000000ae007c7202 */ /* 0x000fe20000000f00 */
[----:B-1----:R-:W-:Y:S01]  /*6b00*/  FFMA.FTZ R0, R125, c[0x0][0x2d0], -R13 ;  /* 0x0000b4007d007a23 */ /* 0x002fe2000001080d */
[----:B------:R-:W-:-:S03]  /*6b10*/  MOV R125, R157 ;  /* 0x0000009d007d7202 */ /* 0x000fc60000000f00 */
[----:B------:R1:W-:Y:S01]  /*6b20*/  MUFU.EX2 R14, R0 ;  /* 0x00000000000e7308 */ /* 0x0003e20000000800 */
[----:B------:R-:W-:Y:S01]  /*6b30*/  IMAD.MOV.U32 R83, RZ, RZ, R156 ;  /* 0x000000ffff537224 */ /* 0x000fe200078e009c */
[----:B------:R-:W-:Y:S01]  /*6b40*/  MOV R126, R172 ;  /* 0x000000ac007e7202 */ /* 0x000fe20000000f00 */
[----:B------:R-:W-:Y:S01]  /*6b50*/  IMAD.MOV.U32 R69, RZ, RZ, R173 ;  /* 0x000000ffff457224 */ /* 0x000fe200078e00ad */
[----:B------:R-:W2:Y:S01]  /*6b60*/  LDSM.16.MT88.4 R156, [R233+0x1900] ;  /* 0x00190000e99c783b */ /* 0x000ea20000004200 */
[----:B------:R-:W-:Y:S01]  /*6b70*/  HMMA.16816.F32.BF16 R116, R8, R28, R204 ;  /* 0x0000001c0874723c */ /* 0x000fe200000418cc */
[----:B-1----:R-:W-:Y:S01]  /*6b80*/  FFMA.FTZ R0, R27, c[0x0][0x2d0], -R12 ;  /* 0x0000b4001b007a23 */ /* 0x002fe2000001080c */
[----:B------:R-:W-:Y:S01]  /*6b90*/  MOV R27, R125 ;  /* 0x0000007d001b7202 */ /* 0x000fe20000000f00 */
[----:B------:R-:W-:Y:S01]  /*6ba0*/  IMAD.MOV.U32 R125, RZ, RZ, R175 ;  /* 0x000000ffff7d7224 */ /* 0x000fe200078e00af */
[----:B------:R-:W1:Y:S01]  /*6bb0*/  MUFU.EX2 R25, R4 ;  /* 0x0000000400197308 */ /* 0x000e620000000800 */
[----:B------:R-:W1:Y:S01]  /*6bc0*/  LDSM.16.MT88.4 R172, [R234+0x1900] ;  /* 0x00190000eaac783b */ /* 0x000e620000004200 */
[----:B------:R-:W-:Y:S01]  /*6bd0*/  IMAD.MOV.U32 R113, RZ, RZ, R70 ;  /* 0x000000ffff717224 */ /* 0x000fe200078e0046 */
[----:B------:R-:W-:Y:S01]  /*6be0*/  MOV R112, R71 ;  /* 0x0000004700707202 */ /* 0x000fe20000000f00 */
[----:B------:R-:W-:Y:S01]  /*6bf0*/  FADD.FTZ R10, R114, R230 ;  /* 0x000000e6720a7221 */ /* 0x000fe20000010000 */
[----:B------:R-:W-:-:S02]  /*6c00*/  MOV R28, R124 ;  /* 0x0000007c001c7202 */ /* 0x000fc40000000f00 */
[----:B------:R-:W-:Y:S01]  /*6c10*/  MOV R30, R126 ;  /* 0x0000007e001e7202 */ /* 0x000fe20000000f00 */
[----:B------:R3:W-:Y:S01]  /*6c20*/  MUFU.EX2 R11, R0 ;  /* 0x00000000000b7308 */ /* 0x0007e20000000800 */
[----:B------:R-:W-:Y:S01]  /*6c30*/  FADD.FTZ R9, R97, R96 ;  /* 0x0000006061097221 */ /* 0x000fe20000010000 */
[----:B------:R-:W-:Y:S01]  /*6c40*/  LDSM.16.MT88.4 R204, [R235+0x1900] ;  /* 0x00190000ebcc783b */ /* 0x000fe20000004200 */
[----:B---3--:R-:W-:-:S05]  /*6c50*/  FFMA.FTZ R0, R68, c[0x0][0x2d0], -R12 ;  /* 0x0000b40044007a23 */ /* 0x008fca000001080c */
[----:B------:R3:W1:Y:S02]  /*6c60*/  MUFU.EX2 R26, R0 ;  /* 0x00000000001a7308 */ /* 0x0006640000000800 */
[----:B---3--:R-:W-:-:S06]  /*6c70*/  FFMA.FTZ R0, R6, c[0x0][0x2d0], -R12 ;  /* 0x0000b40006007a23 */ /* 0x008fcc000001080c */
[----:B------:R-:W-:Y:S08]  /*6c80*/  MUFU.EX2 R12, R3 ;  /* 0x00000003000c7308 */ /* 0x000ff00000000800 */
[----:B------:R-:W3:Y:S01]  /*6c90*/  MUFU.EX2 R13, R0 ;  /* 0x00000000000d7308 */ /* 0x000ee20000000800 */
[----:B------:R-:W-:Y:S01]  /*6ca0*/  MOV R68, R5 ;  /* 0x0000000500447202 */ /* 0x000fe20000000f00 */
[----:B------:R-:W-:Y:S01]  /*6cb0*/  IMAD.MOV.U32 R6, RZ, RZ, R128 ;  /* 0x000000ffff067224 */ /* 0x000fe200078e0080 */
[----:B------:R-:W-:Y:S01]  /*6cc0*/  MOV R5, R129 ;  /* 0x0000008100057202 */ /* 0x000fe20000000f00 */
[----:B------:R-:W-:Y:S01]  /*6cd0*/  IMAD.MOV.U32 R71, RZ, RZ, R130 ;  /* 0x000000ffff477224 */ /* 0x000fe200078e0082 */
[----:B------:R-:W-:Y:S01]  /*6ce0*/  MOV R70, R131 ;  /* 0x0000008300467202 */ /* 0x000fe20000000f00 */
[----:B------:R-:W-:Y:S01]  /*6cf0*/  IMAD.MOV.U32 R31, RZ, RZ, R125 ;  /* 0x000000ffff1f7224 */ /* 0x000fe200078e007d */
[----:B------:R-:W-:Y:S01]  /*6d00*/  F2FP.BF16.PACK_AB R128, R24, R22 ;  /* 0x000000161880723e */ /* 0x000fe200000010ff */
[----:B------:R-:W-:Y:S01]  /*6d10*/  IMAD.MOV.U32 R230, RZ, RZ, R127 ;  /* 0x000000ffffe67224 */ /* 0x000fe200078e007f */
[----:B----4-:R-:W-:-:S02]  /*6d20*/  F2FP.BF16.PACK_AB R129, R19, R18 ;  /* 0x000000121381723e */ /* 0x010fc400000010ff */
[----:B-1----:R-:W-:Y:S02]  /*6d30*/  F2FP.BF16.PACK_AB R130, R23, R25 ;  /* 0x000000191782723e */ /* 0x002fe400000010ff */
[----:B------:R-:W-:Y:S02]  /*6d40*/  F2FP.BF16.PACK_AB R131, R20, R21 ;  /* 0x000000151483723e */ /* 0x000fe400000010ff */
[----:B------:R-:W-:Y:S02]  /*6d50*/  F2FP.BF16.PACK_AB R124, R16, R15 ;  /* 0x0000000f107c723e */ /* 0x000fe400000010ff */
[----:B------:R-:W-:Y:S02]  /*6d60*/  F2FP.BF16.PACK_AB R125, R26, R11 ;  /* 0x0000000b1a7d723e */ /* 0x000fe400000010ff */
[----:B------:R-:W-:Y:S02]  /*6d70*/  F2FP.BF16.PACK_AB R126, R14, R17 ;  /* 0x000000110e7e723e */ /* 0x000fe400000010ff */
[----:B---3--:R-:W-:Y:S01]  /*6d80*/  F2FP.BF16.PACK_AB R127, R13, R12 ;  /* 0x0000000c0d7f723e */ /* 0x008fe200000010ff */
[-C--:B--2---:R-:W-:Y:S08]  /*6d90*/  HMMA.16816.F32.BF16 R148, R128, R156.reuse, R148 ;  /* 0x0000009c8094723c */ /* 0x084ff00000041894 */
[C---:B------:R-:W-:Y:S08]  /*6da0*/  HMMA.16816.F32.BF16 R144, R124.reuse, R156, R144 ;  /* 0x0000009c7c90723c */ /* 0x040ff00000041890 */
[----:B------:R-:W-:Y:S08]  /*6db0*/  HMMA.16816.F32.BF16 R152, R124, R158, R152 ;  /* 0x0000009e7c98723c */ /* 0x000ff00000041898 */
[-C--:B------:R-:W-:Y:S08]  /*6dc0*/  HMMA.16816.F32.BF16 R160, R128, R172.reuse, R160 ;  /* 0x000000ac80a0723c */ /* 0x080ff000000418a0 */
[C---:B------:R-:W-:Y:S08]  /*6dd0*/  HMMA.16816.F32.BF16 R164, R124.reuse, R172, R164 ;  /* 0x000000ac7ca4723c */ /* 0x040ff000000418a4 */
[----:B------:R-:W-:Y:S08]  /*6de0*/  HMMA.16816.F32.BF16 R168, R124, R174, R168 ;  /* 0x000000ae7ca8723c */ /* 0x000ff000000418a8 */
[C---:B------:R-:W-:Y:S07]  /*6df0*/  HMMA.16816.F32.BF16 R156, R128.reuse, R158, R40 ;  /* 0x0000009e809c723c */ /* 0x040fee0000041828 */
[----:B------:R-:W-:Y:S01]  /*6e00*/  MOV R41, R5 ;  /* 0x0000000500297202 */ /* 0x000fe20000000f00 */
[----:B------:R-:W-:Y:S01]  /*6e10*/  HMMA.16816.F32.BF16 R172, R128, R174, R36 ;  /* 0x000000ae80ac723c */ /* 0x000fe20000041824 */
[----:B------:R-:W-:-:S06]  /*6e20*/  IMAD.MOV.U32 R40, RZ, RZ, R6 ;  /* 0x000000ffff287224 */ /* 0x000fcc00078e0006 */
[----:B------:R-:W-:Y:S02]  /*6e30*/  MOV R39, R7 ;  /* 0x0000000700277202 */ /* 0x000fe40000000f00 */
[----:B------:R-:W1:Y:S01]  /*6e40*/  LDSM.16.MT88.4 R4, [R235+0x3900] ;  /* 0x00390000eb04783b */ /* 0x000e620000004200 */
[----:B------:R-:W-:Y:S01]  /*6e50*/  FADD.FTZ R3, R193, R192 ;  /* 0x000000c0c1037221 */ /* 0x000fe20000010000 */
[----:B------:R-:W-:Y:S01]  /*6e60*/  HMMA.16816.F32.BF16 R176, R128, R188, R176 ;  /* 0x000000bc80b0723c */ /* 0x000fe200000418b0 */
[----:B------:R-:W-:Y:S01]  /*6e70*/  IMAD.MOV.U32 R0, RZ, RZ, R82 ;  /* 0x000000ffff007224 */ /* 0x000fe200078e0052 */
[----:B------:R-:W-:Y:S02]  /*6e80*/  MOV R36, R83 ;  /* 0x0000005300247202 */ /* 0x000fe40000000f00 */
[----:B------:R-:W-:Y:S01]  /*6e90*/  MOV R37, R81 ;  /* 0x0000005100257202 */ /* 0x000fe20000000f00 */
[----:B------:R-:W-:-:S03]  /*6ea0*/  FADD.FTZ R0, R0, R3 ;  /* 0x0000000300007221 */ /* 0x000fc60000010000 */
[----:B------:R-:W-:Y:S01]  /*6eb0*/  HMMA.16816.F32.BF16 R180, R124, R188, R180 ;  /* 0x000000bc7cb4723c */ /* 0x000fe200000418b4 */
[----:B------:R-:W-:-:S07]  /*6ec0*/  FADD.FTZ R8, R113, R112 ;  /* 0x0000007071087221 */ /* 0x000fce0000010000 */
[----:B------:R-:W-:Y:S01]  /*6ed0*/  HMMA.16816.F32.BF16 R184, R124, R190, R184 ;  /* 0x000000be7cb8723c */ /* 0x000fe200000418b8 */
[----:B------:R-:W-:-:S07]  /*6ee0*/  FADD.FTZ R10, R36, R10 ;  /* 0x0000000a240a7221 */ /* 0x000fce0000010000 */
[----:B------:R-:W-:Y:S01]  /*6ef0*/  HMMA.16816.F32.BF16 R188, R128, R190, R32 ;  /* 0x000000be80bc723c */ /* 0x000fe20000041820 */
[----:B------:R-:W-:Y:S01]  /*6f00*/  IMAD.MOV.U32 R38, RZ, RZ, R80 ;  /* 0x000000ffff267224 */ /* 0x000fe200078e0050 */
[----:B------:R-:W-:Y:S01]  /*6f10*/  MOV R43, R70 ;  /* 0x00000046002b7202 */ /* 0x000fe20000000f00 */
[----:B------:R-:W-:Y:S01]  /*6f20*/  IMAD.MOV.U32 R228, RZ, RZ, R115 ;  /* 0x000000ffffe47224 */ /* 0x000fe200078e0073 */
[----:B------:R-:W2:Y:S03]  /*6f30*/  LDSM.16.MT88.4 R80, [R233+0x3900] ;  /* 0x00390000e950783b */ /* 0x000ea60000004200 */
[----:B------:R-:W-:Y:S01]  /*6f40*/  IMAD.MOV.U32 R34, RZ, RZ, R99 ;  /* 0x000000ffff227224 */ /* 0x000fe200078e0063 */
[----:B------:R-:W-:Y:S01]  /*6f50*/  MOV R35, R98 ;  /* 0x0000006200237202 */ /* 0x000fe20000000f00 */
[----:B------:R-:W-:Y:S01]  /*6f60*/  IMAD.MOV.U32 R42, RZ, RZ, R71 ;  /* 0x000000ffff2a7224 */ /* 0x000fe200078e0047 */
[----:B------:R-:W3:Y:S01]  /*6f70*/  LDSM.16.MT88.4 R96, [R234+0x3900] ;  /* 0x00390000ea60783b */ /* 0x000ee20000004200 */
[----:B------:R-:W-:-:S02]  /*6f80*/  FADD.FTZ R3, R34, R9 ;  /* 0x0000000922037221 */ /* 0x000fc40000010000 */
[----:B------:R-:W-:Y:S01]  /*6f90*/  FADD.FTZ R9, R37, R0 ;  /* 0x0000000025097221 */ /* 0x000fe20000010000 */
[----:B-1----:R-:W-:Y:S01]  /*6fa0*/  HMMA.16816.F32.BF16 R120, R124, R4, R120 ;  /* 0x000000047c78723c */ /* 0x002fe20000041878 */
[----:B------:R-:W-:Y:S01]  /*6fb0*/  FADD.FTZ R8, R35, R8 ;  /* 0x0000000823087221 */ /* 0x000fe20000010000 */
[----:B------:R-:W1:Y:S01]  /*6fc0*/  LDSM.16.MT88.4 R112, [R236+0x3900] ;  /* 0x00390000ec70783b */ /* 0x000e620000004200 */
[----:B------:R-:W-:Y:S02]  /*6fd0*/  FADD.FTZ R0, R40, R10 ;  /* 0x0000000a28007221 */ /* 0x000fe40000010000 */
[----:B------:R-:W-:-:S03]  /*6fe0*/  FADD.FTZ R9, R41, R9 ;  /* 0x0000000929097221 */ /* 0x000fc60000010000 */
[----:B------:R-:W-:Y:S07]  /*6ff0*/  HMMA.16816.F32.BF16 R116, R128, R4, R116 ;  /* 0x000000048074723c */ /* 0x000fee0000041874 */
[----:B------:R-:W-:Y:S02]  /*7000*/  FADD.FTZ R4, R38, R3 ;  /* 0x0000000326047221 */ /* 0x000fe40000010000 */
[----:B------:R-:W-:Y:S02]  /*7010*/  FADD.FTZ R3, R39, R8 ;  /* 0x0000000827037221 */ /* 0x000fe40000010000 */
[----:B------:R-:W-:-:S02]  /*7020*/  FADD.FTZ R5, R43, R0 ;  /* 0x000000002b057221 */ /* 0x000fc40000010000 */
[----:B------:R-:W-:Y:S02]  /*7030*/  FADD.FTZ R0, R230, R9 ;  /* 0x00000009e6007221 */ /* 0x000fe40000010000 */
[----:B------:R-:W-:Y:S02]  /*7040*/  FADD.FTZ R8, R252, R4 ;  /* 0x00000004fc087221 */ /* 0x000fe40000010000 */
[----:B------:R-:W-:Y:S01]  /*7050*/  FADD.FTZ R4, R42, R3 ;  /* 0x000000032a047221 */ /* 0x000fe20000010000 */
[----:B------:R-:W-:Y:S01]  /*7060*/  MOV R229, R68 ;  /* 0x0000004400e57202 */ /* 0x000fe20000000f00 */
[----:B------:R-:W-:Y:S02]  /*7070*/  FADD.FTZ R0, R28, R0 ;  /* 0x000000001c007221 */ /* 0x000fe40000010000 */
[----:B------:R-:W-:Y:S02]  /*7080*/  FADD.FTZ R3, R142, R8 ;  /* 0x000000088e037221 */ /* 0x000fe40000010000 */
[----:B------:R-:W-:-:S02]  /*7090*/  FADD.FTZ R5, R31, R5 ;  /* 0x000000051f057221 */ /* 0x000fc40000010000 */
[----:B------:R-:W-:Y:S02]  /*70a0*/  IMAD.MOV.U32 R29, RZ, RZ, R69 ;  /* 0x000000ffff1d7224 */ /* 0x000fe400078e0045 */
[----:B------:R-:W-:Y:S02]  /*70b0*/  FADD.FTZ R4, R30, R4 ;  /* 0x000000041e047221 */ /* 0x000fe40000010000 */
[----:B------:R-:W-:Y:S02]  /*70c0*/  FADD.FTZ R0, R228, R0 ;  /* 0x00000000e4007221 */ /* 0x000fe40000010000 */
[----:B------:R-:W-:Y:S02]  /*70d0*/  FADD.FTZ R3, R231, R3 ;  /* 0x00000003e7037221 */ /* 0x000fe40000010000 */
[----:B------:R-:W-:Y:S02]  /*70e0*/  FADD.FTZ R5, R229, R5 ;  /* 0x00000005e5057221 */ /* 0x000fe40000010000 */
[----:B------:R-:W-:-:S02]  /*70f0*/  FADD.FTZ R4, R29, R4 ;  /* 0x000000041d047221 */ /* 0x000fc40000010000 */
[----:B------:R-:W-:Y:S02]  /*7100*/  FADD.FTZ R0, R61, R0 ;  /* 0x000000003d007221 */ /* 0x000fe40000010000 */
        /* <DEDUP_REMOVED lines=25> */
[----:B------:R-:W-:Y:S01]  /*72a0*/  FADD.FTZ R5, R26, R5 ;  /* 0x000000051a057221 */ /* 0x000fe20000010000 */
[----:B------:R-:W-:Y:S01]  /*72b0*/  HMMA.16816.F32.BF16 R196, R124, R204, R196 ;  /* 0x000000cc7cc4723c */ /* 0x000fe200000418c4 */
[----:B------:R-:W-:Y:S02]  /*72c0*/  FADD.FTZ R4, R16, R4 ;  /* 0x0000000410047221 */ /* 0x000fe40000010000 */
[----:B------:R-:W-:Y:S02]  /*72d0*/  FADD.FTZ R0, R23, R0 ;  /* 0x0000000017007221 */ /* 0x000fe40000010000 */
[----:B------:R-:W-:-:S03]  /*72e0*/  FADD.FTZ R3, R21, R3 ;  /* 0x0000000315037221 */ /* 0x000fc60000010000 */
[----:B------:R-:W-:Y:S01]  /*72f0*/  HMMA.16816.F32.BF16 R200, R124, R206, R200 ;  /* 0x000000ce7cc8723c */ /* 0x000fe200000418c8 */
[----:B------:R-:W-:Y:S02]  /*7300*/  FADD.FTZ R5, R12, R5 ;  /* 0x000000050c057221 */ /* 0x000fe40000010000 */
[----:B------:R-:W-:-:S05]  /*7310*/  FADD.FTZ R4, R17, R4 ;  /* 0x0000000411047221 */ /* 0x000fca0000010000 */
[C---:B--2---:R-:W-:Y:S01]  /*7320*/  HMMA.16816.F32.BF16 R72, R124.reuse, R80, R72 ;  /* 0x000000507c48723c */ /* 0x044fe20000041848 */
[----:B------:R2:W-:Y:S07]  /*7330*/  STL [R1+0x3c], R0 ;  /* 0x00003c0001007387 */ /* 0x0005ee0000100800 */
[----:B------:R-:W-:Y:S01]  /*7340*/  HMMA.16816.F32.BF16 R76, R124, R82, R76 ;  /* 0x000000527c4c723c */ /* 0x000fe2000004184c */
[----:B------:R-:W-:-:S07]  /*7350*/  UIADD3 UR6, UR6, -0x2, URZ ;  /* 0xfffffffe06067890 */ /* 0x000fce000fffe03f */
[C---:B---3--:R-:W-:Y:S08]  /*7360*/  HMMA.16816.F32.BF16 R88, R124.reuse, R96, R88 ;  /* 0x000000607c58723c */ /* 0x048ff00000041858 */
[----:B------:R-:W-:Y:S01]  /*7370*/  HMMA.16816.F32.BF16 R92, R124, R98, R92 ;  /* 0x000000627c5c723c */ /* 0x000fe2000004185c */
[----:B--2---:R-:W-:-:S07]  /*7380*/  FADD.FTZ R0, R13, R5 ;  /* 0x000000050d007221 */ /* 0x004fce0000010000 */
[C---:B-1----:R-:W-:Y:S08]  /*7390*/  HMMA.16816.F32.BF16 R104, R124.reuse, R112, R104 ;  /* 0x000000707c68723c */ /* 0x042ff00000041868 */
[C---:B------:R-:W-:Y:S08]  /*73a0*/  HMMA.16816.F32.BF16 R108, R124.reuse, R114, R108 ;  /* 0x000000727c6c723c */ /* 0x040ff0000004186c */
[----:B------:R-:W-:Y:S08]  /*73b0*/  HMMA.16816.F32.BF16 R124, R124, R6, R84 ;  /* 0x000000067c7c723c */ /* 0x000ff00000041854 */
        /* <DEDUP_REMOVED lines=8> */
[----:B------:R-:W-:-:S07]  /*7440*/  UISETP.GE.AND UP0, UPT, UR6, UR7, UPT ;  /* 0x000000070600728c */ /* 0x000fce000bf06270 */
[----:B------:R-:W-:Y:S07]  /*7450*/  HMMA.16816.F32.BF16 R128, R128, R6, R44 ;  /* 0x000000068080723c */ /* 0x000fee000004182c */
[----:B------:R-:W-:Y:S02]  /*7460*/  FADD.FTZ R6, R20, R3 ;  /* 0x0000000314067221 */ /* 0x000fe40000010000 */
[----:B------:R-:W-:-:S03]  /*7470*/  FADD.FTZ R3, R14, R4 ;  /* 0x000000040e037221 */ /* 0x000fc60000010000 */
[----:B------:R1:W-:Y:S04]  /*7480*/  STL [R1+0x38], R6 ;  /* 0x0000380601007387 */ /* 0x0003e80000100800 */
[----:B------:R1:W-:Y:S04]  /*7490*/  STL [R1+0x40], R0 ;  /* 0x0000400001007387 */ /* 0x0003e80000100800 */
[----:B------:R1:W-:Y:S01]  /*74a0*/  STL [R1+0x44], R3 ;  /* 0x0000440301007387 */ /* 0x0003e20000100800 */
[----:B------:R-:W-:Y:S11]  /*74b0*/  PLOP3.LUT P2, PT, PT, PT, UP0, 0x80, 0x0 ;  /* 0x000000000000781c */ /* 0x000ff60003f4f008 */
[----:B------:R-:W-:Y:S02]  /*74c0*/  @!UPT UIADD3 URZ, URZ, URZ, URZ ;  /* 0x0000003f3f3ff290 */ /* 0x000fe4000fffe03f */
[----:B------:R-:W-:Y:S05]  /*74d0*/  @!P2 BRA `(.L_x_152) ;  /* 0x000051f00000a947 */ /* 0x000fea0003800000 */
[----:B-----5:R-:W-:Y:S01]  /*74e0*/  SHF.R.S32.HI R27, RZ, 0x1f, R132 ;  /* 0x0000001fff1b7819 */ /* 0x020fe20000011484 */
[C---:B------:R-:W-:Y:S01]  /*74f0*/  IMAD.SHL.U32 R4, R132.reuse, 0x2, RZ ;  /* 0x0000000284047824 */ /* 0x040fe200078e00ff */
[----:B------:R-:W-:Y:S01]  /*7500*/  SHF.R.S32.HI R136, RZ, 0x1f, R134 ;  /* 0x0000001fff887819 */ /* 0x000fe20000011486 */
[----:B------:R-:W-:Y:S01]  /*7510*/  IMAD.MOV.U32 R141, RZ, RZ, R2 ;  /* 0x000000ffff8d7224 */ /* 0x000fe200078e0002 */
[----:B-1----:R-:W-:Y:S01]  /*7520*/  SHF.L.U64.HI R0, R132, 0x1, R27 ;  /* 0x0000000184007819 */ /* 0x002fe2000001021b */
[----:B------:R-:W-:Y:S01]  /*7530*/  IMAD.MOV.U32 R132, RZ, RZ, R138 ;  /* 0x000000ffff847224 */ /* 0x000fe200078e008a */
[C---:B------:R-:W-:Y:S02]  /*7540*/  SHF.L.U64.HI R3, R134.reuse, 0x1, R136 ;  /* 0x0000000186037819 */ /* 0x040fe40000010288 */
[----:B------:R-:W-:Y:S01]  /*7550*/  MOV R140, R137 ;  /* 0x00000089008c7202 */ /* 0x000fe20000000f00 */
[----:B------:R1:W-:Y:S04]  /*7560*/  STL [R1+0x18], R0 ;  /* 0x0000180001007387 */ /* 0x0003e80000100800 */
[----:B------:R-:W-:Y:S04]  /*7570*/  STL [R1+0x14], R4 ;  /* 0x0000140401007387 */ /* 0x000fe80000100800 */
[----:B------:R2:W-:Y:S01]  /*7580*/  STL [R1+0x10], R3 ;  /* 0x0000100301007387 */ /* 0x0005e20000100800 */
[----:B-1----:R-:W-:-:S05]  /*7590*/  IMAD.SHL.U32 R0, R134, 0x2, RZ ;  /* 0x0000000286007824 */ /* 0x002fca00078e00ff */
[----:B------:R1:W-:Y:S01]  /*75a0*/  STL [R1+0xc], R0 ;  /* 0x00000c0001007387 */ /* 0x0003e20000100800 */
[----:B--2---:R-:W-:Y:S01]  /*75b0*/  MOV R3, R139 ;  /* 0x0000008b00037202 */ /* 0x004fe20000000f00 */
[----:B------:R-:W-:Y:S05]  /*75c0*/  BRA `(.L_x_153) ;  /* 0x0000044000007947 */ /* 0x000fea0003800000 */
.L_x_155:
[----:B------:R-:W2:Y:S01]  /*75d0*/  LDL R12, [R1+0x48] ;  /* 0x00004800010c7983 */ /* 0x000ea20000100800 */
[----:B------:R-:W-:Y:S01]  /*75e0*/  ULEA UR5, UR6, UR8, 0x6 ;  /* 0x0000000806057291 */ /* 0x000fe2000f8e303f */
[----:B------:R-:W-:Y:S02]  /*75f0*/  IMAD.MOV.U32 R7, RZ, RZ, RZ ;  /* 0x000000ffff077224 */ /* 0x000fe400078e00ff */
[----:B------:R-:W3:Y:S03]  /*7600*/  LDL R39, [R1+0x14] ;  /* 0x0000140001277983 */ /* 0x000ee60000100800 */
[----:B------:R-:W-:Y:S01]  /*7610*/  IMAD.U32 R2, RZ, RZ, UR5 ;  /* 0x00000005ff027e24 */ /* 0x000fe2000f8e00ff */
[----:B------:R-:W4:Y:S04]  /*7620*/  LDL R38, [R1+0xc] ;  /* 0x00000c0001267983 */ /* 0x000f280000100800 */
[----:B------:R-:W5:Y:S04]  /*7630*/  LDL R37, [R1+0x18] ;  /* 0x0000180001257983 */ /* 0x000f680000100800 */
[----:B------:R-:W3:Y:S04]  /*7640*/  LDL R36, [R1+0x10] ;  /* 0x0000100001247983 */ /* 0x000ee80000100800 */
[----:B------:R-:W3:Y:S01]  /*7650*/  LDL R35, [R1+0x4] ;  /* 0x0000040001237983 */ /* 0x000ee20000100800 */
[----:B--2---:R-:W-:Y:S05]  /*7660*/  IADD3 R2, R2, -0x40, R12 ;  /* 0xffffffc002027810 */ /* 0x004fea0007ffe00c */
        /* <DEDUP_REMOVED lines=8> */
[----:B------:R-:W-:Y:S04]  /*76f0*/  @!P0 LEA.HI.X R5, R5, c[0x0][0x2a4], R6, 0x2, P2 ;  /* 0x0000a90005058a11 */ /* 0x000fe800010f1406 */
[----:B------:R-:W-:Y:S01]  /*7700*/  STL [R1+0x34], R8 ;  /* 0x0000340801007387 */ /* 0x000fe20000100800 */
[----:B------:R-:W-:Y:S03]  /*7710*/  SHF.R.S32.HI R0, RZ, 0x1f, R8 ;  /* 0x0000001fff007819 */ /* 0x000fe60000011408 */
[----:B------:R1:W2:Y:S02]  /*7720*/  @!P0 LDG.E R7, [R4.64] ;  /* 0x0000000c04078981 */ /* 0x0002a4000c1e1900 */
[----:B------:R-:W-:Y:S04]  /*7730*/  IMAD R0, R0, c[0x0][0x1e0], RZ ;  /* 0x0000780000007a24 */ /* 0x000fe800078e02ff */
[C---:B------:R-:W-:Y:S02]  /*7740*/  IMAD R0, R8.reuse, c[0x0][0x1e4], R0 ;  /* 0x0000790008007a24 */ /* 0x040fe400078e0200 */
[----:B-1----:R-:W-:Y:S04]  /*7750*/  IMAD.WIDE.U32 R4, R8, c[0x0][0x1e0], RZ ;  /* 0x0000780008047a25 */ /* 0x002fe800078e00ff */
[----:B------:R-:W-:Y:S01]  /*7760*/  IMAD.IADD R5, R5, 0x1, R0 ;  /* 0x0000000105057824 */ /* 0x000fe200078e0200 */
[----:B--2---:R-:W-:Y:S01]  /*7770*/  STL [R1+0x2c], R7 ;  /* 0x00002c0701007387 */ /* 0x004fe20000100800 */
[----:B------:R-:W-:Y:S02]  /*7780*/  SHF.R.S32.HI R2, RZ, 0x1f, R7 ;  /* 0x0000001fff027819 */ /* 0x000fe40000011407 */
[C---:B------:R-:W-:Y:S04]  /*7790*/  IMAD.WIDE.U32 R4, R7.reuse, c[0x0][0x1f0], R4 ;  /* 0x00007c0007047a25 */ /* 0x040fe800078e0004 */
[----:B------:R-:W-:Y:S01]  /*77a0*/  IMAD R2, R2, c[0x0][0x1f0], RZ ;  /* 0x00007c0002027a24 */ /* 0x000fe200078e02ff */
[----:B------:R-:W-:Y:S03]  /*77b0*/  IADD3 R0, P2, R4, UR20, RZ ;  /* 0x0000001404007c10 */ /* 0x000fe6000ff5e0ff */
[----:B------:R-:W-:Y:S05]  /*77c0*/  IMAD R2, R7, c[0x0][0x1f4], R2 ;  /* 0x00007d0007027a24 */ /* 0x000fea00078e0202 */
[----:B------:R-:W-:Y:S02]  /*77d0*/  IADD3.X R4, R5, UR18, R2, P2, !PT ;  /* 0x0000001205047c10 */ /* 0x000fe400097fe402 */
[C---:B------:R-:W-:Y:S04]  /*77e0*/  LEA R2, P2, R0.reuse, c[0x0][0x1c8], 0x1 ;  /* 0x0000720000027a11 */ /* 0x040fe800078408ff */
[----:B------:R-:W-:Y:S01]  /*77f0*/  LEA.HI.X R0, R0, c[0x0][0x1cc], R4, 0x1, P2 ;  /* 0x0000730000007a11 */ /* 0x000fe200010f0c04 */
[----:B------:R-:W3:Y:S04]  /*7800*/  SHFL.IDX PT, R6, R2, RZ, 0x181f ;  /* 0x00181fff02067589 */ /* 0x000ee800000e0000 */
[----:B------:R-:W5:Y:S04]  /*7810*/  SHFL.IDX PT, R5, R0, RZ, 0x181f ;  /* 0x00181fff00057589 */ /* 0x000f6800000e0000 */
[----:B------:R-:W1:Y:S04]  /*7820*/  SHFL.IDX PT, R12, R2, 0x1, 0x181f ;  /* 0x00381f00020c7f89 */ /* 0x000e6800000e0000 */
[----:B------:R-:W2:Y:S04]  /*7830*/  SHFL.IDX PT, R13, R0, 0x1, 0x181f ;  /* 0x00381f00000d7f89 */ /* 0x000ea800000e0000 */
[----:B------:R-:W2:Y:S04]  /*7840*/  SHFL.IDX PT, R11, R2, 0x2, 0x181f ;  /* 0x00581f00020b7f89 */ /* 0x000ea800000e0000 */
[----:B------:R-:W2:Y:S04]  /*7850*/  SHFL.IDX PT, R14, R0, 0x2, 0x181f ;  /* 0x00581f00000e7f89 */ /* 0x000ea800000e0000 */
[----:B------:R-:W2:Y:S01]  /*7860*/  SHFL.IDX PT, R2, R2, 0x3, 0x181f ;  /* 0x00781f0002027f89 */ /* 0x000ea200000e0000 */
[CC--:B---3--:R-:W-:Y:S02]  /*7870*/  IADD3 R8, P6, R6.reuse, R39.reuse, RZ ;  /* 0x0000002706087210 */ /* 0x0c8fe40007fde0ff */
[----:B----4-:R-:W-:Y:S01]  /*7880*/  IADD3 R6, P5, R6, R38, RZ ;  /* 0x0000002606067210 */ /* 0x010fe20007fbe0ff */
[----:B------:R-:W3:Y:S02]  /*7890*/  SHFL.IDX PT, R0, R0, 0x3, 0x181f ;  /* 0x00781f0000007f89 */ /* 0x000ee400000e0000 */
[C-C-:B-----5:R-:W-:Y:S01]  /*78a0*/  IMAD.X R9, R5.reuse, 0x1, R37.reuse, P6 ;  /* 0x0000000105097824 */ /* 0x160fe200030e0625 */
[----:B------:R-:W-:Y:S02]  /*78b0*/  IADD3.X R7, R5, R36, RZ, P5, !PT ;  /* 0x0000002405077210 */ /* 0x000fe40002ffe4ff */
[CC--:B-1----:R-:W-:Y:S02]  /*78c0*/  IADD3 R4, P2, R12.reuse, R39.reuse, RZ ;  /* 0x000000270c047210 */ /* 0x0c2fe40007f5e0ff */
[----:B------:R1:W-:Y:S01]  /*78d0*/  LDGSTS.E.BYPASS.LTC128B.128 [R35+0x4100], [R8.64], !P4 ;  /* 0x0410000008237fae */ /* 0x0003e2000e101d4c */
[-C--:B------:R-:W-:Y:S02]  /*78e0*/  IADD3 R12, P5, R12, R38.reuse, RZ ;  /* 0x000000260c0c7210 */ /* 0x080fe40007fbe0ff */
[--C-:B--2---:R-:W-:Y:S01]  /*78f0*/  IMAD.X R5, R13, 0x1, R37.reuse, P2 ;  /* 0x000000010d057824 */ /* 0x104fe200010e0625 */
[----:B------:R2:W-:Y:S01]  /*7900*/  LDGSTS.E.BYPASS.LTC128B.128 [R35+0x6100], [R6.64], !P3 ;  /* 0x0610000006237fae */ /* 0x0005e2000d901d4c */
[-C--:B------:R-:W-:Y:S01]  /*7910*/  IADD3 R10, P2, R11, R39.reuse, RZ ;  /* 0x000000270b0a7210 */ /* 0x080fe20007f5e0ff */
[--C-:B------:R-:W-:Y:S02]  /*7920*/  IMAD.X R13, R13, 0x1, R36.reuse, P5 ;  /* 0x000000010d0d7824 */ /* 0x100fe400028e0624 */
[----:B------:R4:W-:Y:S04]  /*7930*/  LDGSTS.E.BYPASS.LTC128B.128 [R35+0x4900], [R4.64], !P4 ;  /* 0x0490000004237fae */ /* 0x0009e8000e101d4c */
[----:B------:R3:W-:Y:S01]  /*7940*/  LDGSTS.E.BYPASS.LTC128B.128 [R35+0x6900], [R12.64], !P3 ;  /* 0x069000000c237fae */ /* 0x0007e2000d901d4c */
[----:B-1----:R-:W-:Y:S01]  /*7950*/  IADD3 R8, P6, R11, R38, RZ ;  /* 0x000000260b087210 */ /* 0x002fe20007fde0ff */
[--C-:B------:R-:W-:Y:S01]  /*7960*/  IMAD.X R11, R14, 0x1, R37.reuse, P2 ;  /* 0x000000010e0b7824 */ /* 0x100fe200010e0625 */
[----:B--2---:R-:W-:Y:S04]  /*7970*/  IADD3 R6, P5, R2, R39, RZ ;  /* 0x0000002702067210 */ /* 0x004fe80007fbe0ff */
[----:B------:R1:W-:Y:S01]  /*7980*/  LDGSTS.E.BYPASS.LTC128B.128 [R35+0x5100], [R10.64], !P4 ;  /* 0x051000000a237fae */ /* 0x0003e2000e101d4c */
[----:B------:R-:W-:Y:S02]  /*7990*/  IADD3.X R9, R14, R36, RZ, P6, !PT ;  /* 0x000000240e097210 */ /* 0x000fe400037fe4ff */
[----:B----4-:R-:W-:Y:S01]  /*79a0*/  IADD3 R4, P2, R2, R38, RZ ;  /* 0x0000002602047210 */ /* 0x010fe20007f5e0ff */
[C---:B---3--:R-:W-:Y:S02]  /*79b0*/  IMAD.X R7, R0.reuse, 0x1, R37, P5 ;  /* 0x0000000100077824 */ /* 0x048fe400028e0625 */
[----:B------:R1:W-:Y:S02]  /*79c0*/  LDGSTS.E.BYPASS.LTC128B.128 [R35+0x7100], [R8.64], !P3 ;  /* 0x0710000008237fae */ /* 0x0003e4000d901d4c */
[----:B------:R-:W-:Y:S02]  /*79d0*/  IMAD.X R5, R0, 0x1, R36, P2 ;  /* 0x0000000100057824 */ /* 0x000fe400010e0624 */
[----:B------:R1:W-:Y:S04]  /*79e0*/  LDGSTS.E.BYPASS.LTC128B.128 [R35+0x5900], [R6.64], !P4 ;  /* 0x0590000006237fae */ /* 0x0003e8000e101d4c */
[----:B------:R1:W-:Y:S01]  /*79f0*/  LDGSTS.E.BYPASS.LTC128B.128 [R35+0x7900], [R4.64], !P3 ;  /* 0x0790000004237fae */ /* 0x0003e2000d901d4c */
[----:B------:R-:W-:-:S05]  /*7a00*/  BRA `(.L_x_154) ;  /* 0x0000172000007947 */ /* 0x000fca0003800000 */
.L_x_153:
[----:B------:R-:W2:Y:S01]  /*7a10*/  LDL R4, [R1+0x34] ;  /* 0x0000340001047983 */ /* 0x000ea20000100800 */
[----:B------:R-:W-:Y:S04]  /*7a20*/  DEPBAR.LE SB0, 0x0 ;  /* 0x000080000000791a */ /* 0x000fe80000000000 */
[----:B------:R-:W3:Y:S01]  /*7a30*/  LDL R2, [R1+0x2c] ;  /* 0x00002c0001027983 */ /* 0x000ee20000100800 */
[----:B------:R-:W-:Y:S03]  /*7a40*/  UISETP.GT.AND UP0, UPT, UR6, UR7, UPT ;  /* 0x000000070600728c */ /* 0x000fe6000bf04270 */
[----:B------:R-:W4:Y:S04]  /*7a50*/  LDL R58, [R1+0x14] ;  /* 0x00001400013a7983 */ /* 0x000f280000100800 */
[----:B------:R-:W5:Y:S04]  /*7a60*/  LDL R57, [R1+0x18] ;  /* 0x0000180001397983 */ /* 0x000f680000100800 */
[----:B------:R-:W4:Y:S04]  /*7a70*/  LDL R56, [R1+0xc] ;  /* 0x00000c0001387983 */ /* 0x000f280000100800 */
[----:B------:R-:W4:Y:S04]  /*7a80*/  LDL R54, [R1+0x30] ;  /* 0x0000300001367983 */ /* 0x000f280000100800 */
[----:B------:R-:W4:Y:S04]  /*7a90*/  LDL R55, [R1+0x10] ;  /* 0x0000100001377983 */ /* 0x000f280000100800 */
[----:B------:R-:W-:Y:S08]  /*7aa0*/  BAR.SYNC.DEFER_BLOCKING 0x0 ;  /* 0x0000000000007b1d */ /* 0x000ff00000010000 */
[----:B------:R-:W-:Y:S08]  /*7ab0*/  LDSM.16.M88.4 R64, [R239+0x8100] ;  /* 0x00810000ef40783b */ /* 0x000ff00000000200 */
[----:B------:R-:W1:Y:S08]  /*7ac0*/  LDSM.16.M88.4 R16, [R232+0x4100] ;  /* 0x00410000e810783b */ /* 0x000e700000000200 */
[----:B------:R-:W1:Y:S08]  /*7ad0*/  LDSM.16.M88.4 R60, [R239+0xa100] ;  /* 0x00a10000ef3c783b */ /* 0x000e700000000200 */
[----:B------:R-:W1:Y:S08]  /*7ae0*/  LDSM.16.M88.4 R32, [R232+0x4900] ;  /* 0x00490000e820783b */ /* 0x000e700000000200 */
[----:B------:R-:W-:Y:S08]  /*7af0*/  LDSM.16.M88.4 R48, [R232+0x5100] ;  /* 0x00510000e830783b */ /* 0x000ff00000000200 */
[----:B------:R-:W-:Y:S08]  /*7b00*/  LDSM.16.M88.4 R136, [R232+0x5900] ;  /* 0x00590000e888783b */ /* 0x000ff00000000200 */
[----:B------:R-:W-:Y:S08]  /*7b10*/  LDSM.16.M88.4 R208, [R241+0x8100] ;  /* 0x00810000f1d0783b */ /* 0x000ff00000000200 */
[----:B------:R-:W-:Y:S08]  /*7b20*/  LDSM.16.M88.4 R212, [R243] ;  /* 0x00000000f3d4783b */ /* 0x000ff00000000200 */
[----:B------:R-:W-:Y:S08]  /*7b30*/  LDSM.16.M88.4 R216, [R241+0xa100] ;  /* 0x00a10000f1d8783b */ /* 0x000ff00000000200 */
[----:B------:R-:W-:Y:S08]  /*7b40*/  LDSM.16.M88.4 R220, [R251] ;  /* 0x00000000fbdc783b */ /* 0x000ff00000000200 */
[----:B------:R-:W-:Y:S08]  /*7b50*/  LDSM.16.M88.4 R224, [R250] ;  /* 0x00000000fae0783b */ /* 0x000ff00000000200 */
[----:B------:R-:W-:Y:S01]  /*7b60*/  LDSM.16.M88.4 R228, [R249] ;  /* 0x00000000f9e4783b */ /* 0x000fe20000000200 */
[----:B-12---:R-:W-:Y:S01]  /*7b70*/  SHF.R.S32.HI R0, RZ, 0x1f, R4 ;  /* 0x0000001fff007819 */ /* 0x006fe20000011404 */
[----:B------:R-:W-:Y:S04]  /*7b80*/  IMAD.WIDE.U32 R8, R4, c[0x0][0x208], RZ ;  /* 0x0000820004087a25 */ /* 0x000fe800078e00ff */
[----:B------:R-:W-:Y:S04]  /*7b90*/  IMAD R0, R0, c[0x0][0x208], RZ ;  /* 0x0000820000007a24 */ /* 0x000fe800078e02ff */
[----:B------:R-:W-:Y:S02]  /*7ba0*/  IMAD R0, R4, c[0x0][0x20c], R0 ;  /* 0x0000830004007a24 */ /* 0x000fe400078e0200 */
[-C--:B------:R-:W-:Y:S03]  /*7bb0*/  HMMA.16816.F32.BF16 R4, R64, R16.reuse, RZ ;  /* 0x000000104004723c */ /* 0x080fe600000418ff */
[----:B------:R-:W-:Y:S02]  /*7bc0*/  IADD3 R9, R9, R0, RZ ;  /* 0x0000000009097210 */ /* 0x000fe40007ffe0ff */
[----:B---3--:R-:W-:Y:S03]  /*7bd0*/  SHF.R.S32.HI R0, RZ, 0x1f, R2 ;  /* 0x0000001fff007819 */ /* 0x008fe60000011402 */
[----:B------:R-:W-:Y:S02]  /*7be0*/  IMAD.WIDE.U32 R12, R2, c[0x0][0x218], R8 ;  /* 0x00008600020c7a25 */ /* 0x000fe400078e0008 */
[C---:B------:R-:W-:Y:S02]  /*7bf0*/  HMMA.16816.F32.BF16 R8, R60.reuse, R16, RZ ;  /* 0x000000103c08723c */ /* 0x040fe400000418ff */
[----:B------:R-:W-:Y:S04]  /*7c00*/  IMAD R0, R0, c[0x0][0x218], RZ ;  /* 0x0000860000007a24 */ /* 0x000fe800078e02ff */
[----:B------:R-:W-:Y:S01]  /*7c10*/  IMAD R2, R2, c[0x0][0x21c], R0 ;  /* 0x0000870002027a24 */ /* 0x000fe200078e0200 */
[----:B------:R-:W-:Y:S05]  /*7c20*/  IADD3 R0, P2, R12, UR22, RZ ;  /* 0x000000160c007c10 */ /* 0x000fea000ff5e0ff */
[----:B------:R-:W-:Y:S02]  /*7c30*/  IADD3.X R16, R13, UR4, R2, P2, !PT ;  /* 0x000000040d107c10 */ /* 0x000fe400097fe402 */
[-C--:B------:R-:W-:Y:S01]  /*7c40*/  HMMA.16816.F32.BF16 R12, R60, R18.reuse, RZ ;  /* 0x000000123c0c723c */ /* 0x080fe200000418ff */
[C---:B------:R-:W-:Y:S04]  /*7c50*/  LEA R2, P2, R0.reuse, c[0x0][0x1f8], 0x1 ;  /* 0x00007e0000027a11 */ /* 0x040fe800078408ff */
[----:B------:R-:W-:Y:S01]  /*7c60*/  LEA.HI.X R0, R0, c[0x0][0x1fc], R16, 0x1, P2 ;  /* 0x00007f0000007a11 */ /* 0x000fe200010f0c10 */
[----:B------:R-:W4:Y:S02]  /*7c70*/  SHFL.IDX PT, R38, R2, RZ, 0x181f ;  /* 0x00181fff02267589 */ /* 0x000f2400000e0000 */
[C---:B------:R-:W-:Y:S06]  /*7c80*/  HMMA.16816.F32.BF16 R16, R64.reuse, R18, RZ ;  /* 0x000000124010723c */ /* 0x040fec00000418ff */
[----:B------:R-:W5:Y:S02]  /*7c90*/  SHFL.IDX PT, R39, R0, RZ, 0x181f ;  /* 0x00181fff00277589 */ /* 0x000f6400000e0000 */
[-C--:B------:R-:W-:Y:S06]  /*7ca0*/  HMMA.16816.F32.BF16 R20, R64, R32.reuse, RZ ;  /* 0x000000204014723c */ /* 0x080fec00000418ff */
[----:B------:R-:W1:Y:S02]  /*7cb0*/  SHFL.IDX PT, R46, R2, 0x1, 0x181f ;  /* 0x00381f00022e7f89 */ /* 0x000e6400000e0000 */
[C---:B------:R-:W-:Y:S06]  /*7cc0*/  HMMA.16816.F32.BF16 R24, R60.reuse, R32, RZ ;  /* 0x000000203c18723c */ /* 0x040fec00000418ff */
[----:B------:R-:W2:Y:S01]  /*7cd0*/  SHFL.IDX PT, R43, R0, 0x1, 0x181f ;  /* 0x00381f00002b7f89 */ /* 0x000ea200000e0000 */
[C---:B----4-:R-:W-:Y:S01]  /*7ce0*/  IADD3 R36, P5, R38.reuse, R58, RZ ;  /* 0x0000003a26247210 */ /* 0x050fe20007fbe0ff */
[-C--:B------:R-:W-:Y:S01]  /*7cf0*/  HMMA.16816.F32.BF16 R28, R60, R34.reuse, RZ ;  /* 0x000000223c1c723c */ /* 0x080fe200000418ff */
[----:B------:R-:W-:Y:S03]  /*7d00*/  IADD3 R38, P2, R38, R56, RZ ;  /* 0x0000003826267210 */ /* 0x000fe60007f5e0ff */
[C---:B-----5:R-:W-:Y:S02]  /*7d10*/  IADD3.X R37, R39.reuse, R57, RZ, P5, !PT ;  /* 0x0000003927257210 */ /* 0x060fe40002ffe4ff */
[----:B------:R-:W3:Y:S02]  /*7d20*/  SHFL.IDX PT, R52, R2, 0x2, 0x181f ;  /* 0x00581f0002347f89 */ /* 0x000ee400000e0000 */
[C---:B------:R-:W-:Y:S04]  /*7d30*/  HMMA.16816.F32.BF16 R32, R64.reuse, R34, RZ ;  /* 0x000000224020723c */ /* 0x040fe800000418ff */
[----:B------:R-:W-:Y:S02]  /*7d40*/  IADD3.X R39, R39, R55, RZ, P2, !PT ;  /* 0x0000003727277210 */ /* 0x000fe400017fe4ff */
[C---:B-1----:R-:W-:Y:S01]  /*7d50*/  IADD3 R40, P2, R46.reuse, R58, RZ ;  /* 0x0000003a2e287210 */ /* 0x042fe20007f5e0ff */
[----:B------:R1:W-:Y:S01]  /*7d60*/  LDGSTS.E.BYPASS.LTC128B.128 [R54], [R36.64], !P4 ;  /* 0x0000000024367fae */ /* 0x0003e2000e101d4c */
[----:B------:R-:W-:Y:S04]  /*7d70*/  IADD3 R46, P6, R46, R56, RZ ;  /* 0x000000382e2e7210 */ /* 0x000fe80007fde0ff */
[C---:B--2---:R-:W-:Y:S03]  /*7d80*/  IADD3.X R41, R43.reuse, R57, RZ, P2, !PT ;  /* 0x000000392b297210 */ /* 0x044fe600017fe4ff */
[----:B------:R-:W2:Y:S01]  /*7d90*/  SHFL.IDX PT, R42, R0, 0x2, 0x181f ;  /* 0x00581f00002a7f89 */ /* 0x000ea200000e0000 */
[----:B------:R-:W-:Y:S07]  /*7da0*/  IADD3.X R47, R43, R55, RZ, P6, !PT ;  /* 0x000000372b2f7210 */ /* 0x000fee00037fe4ff */
[----:B------:R1:W-:Y:S01]  /*7db0*/  LDGSTS.E.BYPASS.LTC128B.128 [R54+0x2000], [R38.64], !P3 ;  /* 0x0200000026367fae */ /* 0x0003e2000d901d4c */
[C---:B---3--:R-:W-:Y:S02]  /*7dc0*/  IADD3 R44, P5, R52.reuse, R58, RZ ;  /* 0x0000003a342c7210 */ /* 0x048fe40007fbe0ff */
[----:B------:R-:W-:Y:S05]  /*7dd0*/  IADD3 R52, P2, R52, R56, RZ ;  /* 0x0000003834347210 */ /* 0x000fea0007f5e0ff */
[----:B------:R3:W-:Y:S08]  /*7de0*/  LDGSTS.E.BYPASS.LTC128B.128 [R54+0x800], [R40.64], !P4 ;  /* 0x0080000028367fae */ /* 0x0007f0000e101d4c */
[----:B------:R4:W-:Y:S01]  /*7df0*/  LDGSTS.E.BYPASS.LTC128B.128 [R54+0x2800], [R46.64], !P3 ;  /* 0x028000002e367fae */ /* 0x0009e2000d901d4c */
[C---:B--2---:R-:W-:Y:S02]  /*7e00*/  IADD3.X R45, R42.reuse, R57, RZ, P5, !PT ;  /* 0x000000392a2d7210 */ /* 0x044fe40002ffe4ff */
[----:B------:R-:W-:Y:S05]  /*7e10*/  IADD3.X R53, R42, R55, RZ, P2, !PT ;  /* 0x000000372a357210 */ /* 0x000fea00017fe4ff */
[----:B------:R4:W-:Y:S01]  /*7e20*/  LDGSTS.E.BYPASS.LTC128B.128 [R54+0x1000], [R44.64], !P4 ;  /* 0x010000002c367fae */ /* 0x0009e2000e101d4c */
[-C--:B-1----:R-:W-:Y:S07]  /*7e30*/  HMMA.16816.F32.BF16 R36, R64, R48.reuse, RZ ;  /* 0x000000304024723c */ /* 0x082fee00000418ff */
[----:B------:R-:W1:Y:S01]  /*7e40*/  SHFL.IDX PT, R2, R2, 0x3, 0x181f ;  /* 0x00781f0002027f89 */ /* 0x000e6200000e0000 */
[C---:B---3--:R-:W-:Y:S07]  /*7e50*/  HMMA.16816.F32.BF16 R40, R60.reuse, R48, RZ ;  /* 0x000000303c28723c */ /* 0x048fee00000418ff */
[----:B------:R-:W2:Y:S08]  /*7e60*/  SHFL.IDX PT, R0, R0, 0x3, 0x181f ;  /* 0x00781f0000007f89 */ /* 0x000eb000000e0000 */
[----:B------:R3:W-:Y:S01]  /*7e70*/  LDGSTS.E.BYPASS.LTC128B.128 [R54+0x3000], [R52.64], !P3 ;  /* 0x0300000034367fae */ /* 0x0007e2000d901d4c */
[-C--:B----4-:R-:W-:Y:S01]  /*7e80*/  HMMA.16816.F32.BF16 R44, R60, R50.reuse, RZ ;  /* 0x000000323c2c723c */ /* 0x090fe200000418ff */
[----:B-1----:R-:W-:Y:S04]  /*7e90*/  IADD3 R48, P2, R2, R58, RZ ;  /* 0x0000003a02307210 */ /* 0x002fe80007f5e0ff */
[----:B--2---:R-:W-:Y:S05]  /*7ea0*/  IADD3.X R49, R0, R57, RZ, P2, !PT ;  /* 0x0000003900317210 */ /* 0x004fea00017fe4ff */
[----:B------:R1:W-:Y:S02]  /*7eb0*/  LDGSTS.E.BYPASS.LTC128B.128 [R54+0x1800], [R48.64], !P4 ;  /* 0x0180000030367fae */ /* 0x0003e4000e101d4c */
[----:B---3--:R-:W-:Y:S04]  /*7ec0*/  IADD3 R52, P2, R2, R56, RZ ;  /* 0x0000003802347210 */ /* 0x008fe80007f5e0ff */
[----:B------:R-:W-:Y:S02]  /*7ed0*/  IADD3.X R53, R0, R55, RZ, P2, !PT ;  /* 0x0000003700357210 */ /* 0x000fe400017fe4ff */
[----:B------:R-:W-:Y:S03]  /*7ee0*/  PLOP3.LUT P2, PT, PT, PT, UP0, 0x80, 0x0 ;  /* 0x000000000000781c */ /* 0x000fe60003f4f008 */
[----:B------:R2:W-:Y:S08]  /*7ef0*/  LDGSTS.E.BYPASS.LTC128B.128 [R54+0x3800], [R52.64], !P3 ;  /* 0x0380000034367fae */ /* 0x0005f0000d901d4c */
[----:B------:R-:W0:Y:S01]  /*7f00*/  LDGDEPBAR ;  /* 0x00000000000079af */ /* 0x000e220000000000 */
[C---:B-1----:R-:W-:Y:S08]  /*7f10*/  HMMA.16816.F32.BF16 R48, R64.reuse, R50, RZ ;  /* 0x000000324030723c */ /* 0x042ff000000418ff */
[-C--:B--2---:R-:W-:Y:S08]  /*7f20*/  HMMA.16816.F32.BF16 R52, R64, R136.reuse, RZ ;  /* 0x000000884034723c */ /* 0x084ff000000418ff */
[C---:B------:R-:W-:Y:S08]  /*7f30*/  HMMA.16816.F32.BF16 R56, R60.reuse, R136, RZ ;  /* 0x000000883c38723c */ /* 0x040ff000000418ff */
[-C--:B------:R-:W-:Y:S08]  /*7f40*/  HMMA.16816.F32.BF16 R60, R60, R138.reuse, RZ ;  /* 0x0000008a3c3c723c */ /* 0x080ff000000418ff */
[----:B------:R-:W-:Y:S01]  /*7f50*/  HMMA.16816.F32.BF16 R64, R64, R138, RZ ;  /* 0x0000008a4040723c */ /* 0x000fe200000418ff */
[----:B------:R-:W-:Y:S07]  /*7f60*/  LDSM.16.M88.4 R136, [R240+0x8100] ;  /* 0x00810000f088783b */ /* 0x000fee0000000200 */
[-C--:B------:R-:W-:Y:S08]  /*7f70*/  HMMA.16816.F32.BF16 R4, R208, R212.reuse, R4 ;  /* 0x000000d4d004723c */ /* 0x080ff00000041804 */
[C---:B------:R-:W-:Y:S08]  /*7f80*/  HMMA.16816.F32.BF16 R8, R216.reuse, R212, R8 ;  /* 0x000000d4d808723c */ /* 0x040ff00000041808 */
[-C--:B------:R-:W-:Y:S08]  /*7f90*/  HMMA.16816.F32.BF16 R12, R216, R214.reuse, R12 ;  /* 0x000000d6d80c723c */ /* 0x080ff0000004180c */
[C---:B------:R-:W-:Y:S01]  /*7fa0*/  HMMA.16816.F32.BF16 R16, R208.reuse, R214, R16 ;  /* 0x000000d6d010723c */ /* 0x040fe20000041810 */
[----:B------:R-:W1:Y:S07]  /*7fb0*/  LDSM.16.M88.4 R212, [R238+0x4100] ;  /* 0x00410000eed4783b */ /* 0x000e6e0000000200 */
[-C--:B------:R-:W-:Y:S08]  /*7fc0*/  HMMA.16816.F32.BF16 R20, R208, R220.reuse, R20 ;  /* 0x000000dcd014723c */ /* 0x080ff00000041814 */
[C---:B------:R-:W-:Y:S08]  /*7fd0*/  HMMA.16816.F32.BF16 R24, R216.reuse, R220, R24 ;  /* 0x000000dcd818723c */ /* 0x040ff00000041818 */
[-C--:B------:R-:W-:Y:S08]  /*7fe0*/  HMMA.16816.F32.BF16 R28, R216, R222.reuse, R28 ;  /* 0x000000ded81c723c */ /* 0x080ff0000004181c */
[C---:B------:R-:W-:Y:S01]  /*7ff0*/  HMMA.16816.F32.BF16 R32, R208.reuse, R222, R32 ;  /* 0x000000ded020723c */ /* 0x040fe20000041820 */
[----:B------:R-:W2:Y:S07]  /*8000*/  LDSM.16.M88.4 R220, [R240+0xa100] ;  /* 0x00a10000f0dc783b */ /* 0x000eae0000000200 */
[-C--:B------:R-:W-:Y:S08]  /*8010*/  HMMA.16816.F32.BF16 R36, R208, R224.reuse, R36 ;  /* 0x000000e0d024723c */ /* 0x080ff00000041824 */
[C---:B------:R-:W-:Y:S08]  /*8020*/  HMMA.16816.F32.BF16 R40, R216.reuse, R224, R40 ;  /* 0x000000e0d828723c */ /* 0x040ff00000041828 */
[-C--:B------:R-:W-:Y:S08]  /*8030*/  HMMA.16816.F32.BF16 R44, R216, R226.reuse, R44 ;  /* 0x000000e2d82c723c */ /* 0x080ff0000004182c */
[C---:B------:R-:W-:Y:S01]  /*8040*/  HMMA.16816.F32.BF16 R48, R208.reuse, R226, R48 ;  /* 0x000000e2d030723c */ /* 0x040fe20000041830 */
[----:B------:R-:W-:Y:S07]  /*8050*/  LDSM.16.M88.4 R224, [R238+0x5900] ;  /* 0x00590000eee0783b */ /* 0x000fee0000000200 */
[-C--:B------:R-:W-:Y:S08]  /*8060*/  HMMA.16816.F32.BF16 R52, R208, R228.reuse, R52 ;  /* 0x000000e4d034723c */ /* 0x080ff00000041834 */
[C---:B------:R-:W-:Y:S08]  /*8070*/  HMMA.16816.F32.BF16 R56, R216.reuse, R228, R56 ;  /* 0x000000e4d838723c */ /* 0x040ff00000041838 */
[-C--:B------:R-:W-:Y:S01]  /*8080*/  HMMA.16816.F32.BF16 R60, R216, R230.reuse, R60 ;  /* 0x000000e6d83c723c */ /* 0x080fe2000004183c */
[----:B------:R-:W-:Y:S07]  /*8090*/  LDSM.16.M88.4 R216, [R238+0x5100] ;  /* 0x00510000eed8783b */ /* 0x000fee0000000200 */
[----:B------:R-:W-:Y:S01]  /*80a0*/  HMMA.16816.F32.BF16 R64, R208, R230, R64 ;  /* 0x000000e6d040723c */ /* 0x000fe20000041840 */
[----:B------:R-:W3:Y:S07]  /*80b0*/  LDSM.16.M88.4 R208, [R238+0x4900] ;  /* 0x00490000eed0783b */ /* 0x000eee0000000200 */
[-C--:B-1----:R-:W-:Y:S08]  /*80c0*/  HMMA.16816.F32.BF16 R4, R136, R212.reuse, R4 ;  /* 0x000000d48804723c */ /* 0x082ff00000041804 */
[C---:B--2---:R-:W-:Y:S08]  /*80d0*/  HMMA.16816.F32.BF16 R8, R220.reuse, R212, R8 ;  /* 0x000000d4dc08723c */ /* 0x044ff00000041808 */
[-C--:B------:R-:W-:Y:S08]  /*80e0*/  HMMA.16816.F32.BF16 R12, R220, R214.reuse, R12 ;  /* 0x000000d6dc0c723c */ /* 0x080ff0000004180c */
[C---:B------:R-:W-:Y:S01]  /*80f0*/  HMMA.16816.F32.BF16 R16, R136.reuse, R214, R16 ;  /* 0x000000d68810723c */ /* 0x040fe20000041810 */
[----:B------:R-:W-:Y:S07]  /*8100*/  LDSM.16.M88.4 R212, [R237] ;  /* 0x00000000edd4783b */ /* 0x000fee0000000200 */
[-C--:B---3--:R-:W-:Y:S08]  /*8110*/  HMMA.16816.F32.BF16 R20, R136, R208.reuse, R20 ;  /* 0x000000d08814723c */ /* 0x088ff00000041814 */
        /* <DEDUP_REMOVED lines=11> */
[-C--:B------:R-:W-:Y:S01]  /*81d0*/  HMMA.16816.F32.BF16 R60, R220, R226.reuse, R60 ;  /* 0x000000e2dc3c723c */ /* 0x080fe2000004183c */
[----:B------:R-:W-:Y:S07]  /*81e0*/  LDSM.16.M88.4 R220, [R237+0x1000] ;  /* 0x00100000eddc783b */ /* 0x000fee0000000200 */
[----:B------:R-:W-:Y:S01]  /*81f0*/  HMMA.16816.F32.BF16 R64, R136, R226, R64 ;  /* 0x000000e28840723c */ /* 0x000fe20000041840 */
[----:B------:R-:W3:Y:S07]  /*8200*/  LDSM.16.M88.4 R136, [R237+0x800] ;  /* 0x00080000ed88783b */ /* 0x000eee0000000200 */
[-C--:B-1----:R-:W-:Y:S01]  /*8210*/  HMMA.16816.F32.BF16 R4, R208, R212.reuse, R4 ;  /* 0x000000d4d004723c */ /* 0x082fe20000041804 */
[----:B------:R-:W1:Y:S07]  /*8220*/  LDSM.16.M88.4 R224, [R237+0x1800] ;  /* 0x00180000ede0783b */ /* 0x000e6e0000000200 */
[C---:B--2---:R-:W-:Y:S08]  /*8230*/  HMMA.16816.F32.BF16 R8, R216.reuse, R212, R8 ;  /* 0x000000d4d808723c */ /* 0x044ff00000041808 */
[-C--:B------:R-:W-:Y:S08]  /*8240*/  HMMA.16816.F32.BF16 R12, R216, R214.reuse, R12 ;  /* 0x000000d6d80c723c */ /* 0x080ff0000004180c */
[C---:B------:R-:W-:Y:S01]  /*8250*/  HMMA.16816.F32.BF16 R16, R208.reuse, R214, R16 ;  /* 0x000000d6d010723c */ /* 0x040fe20000041810 */
[----:B------:R-:W-:Y:S07]  /*8260*/  LDSM.16.M88.4 R212, [R232+0x6100] ;  /* 0x00610000e8d4783b */ /* 0x000fee0000000200 */
[-C--:B---3--:R-:W-:Y:S08]  /*8270*/  HMMA.16816.F32.BF16 R20, R208, R136.reuse, R20 ;  /* 0x00000088d014723c */ /* 0x088ff00000041814 */
        /* <DEDUP_REMOVED lines=8> */
[----:B------:R-:W3:Y:S07]  /*8300*/  LDSM.16.M88.4 R220, [R239+0xe100] ;  /* 0x00e10000efdc783b */ /* 0x000eee0000000200 */
[-C--:B-1----:R-:W-:Y:S08]  /*8310*/  HMMA.16816.F32.BF16 R52, R208, R224.reuse, R52 ;  /* 0x000000e0d034723c */ /* 0x082ff00000041834 */
[C---:B------:R-:W-:Y:S08]  /*8320*/  HMMA.16816.F32.BF16 R56, R216.reuse, R224, R56 ;  /* 0x000000e0d838723c */ /* 0x040ff00000041838 */
[-C--:B------:R-:W-:Y:S01]  /*8330*/  HMMA.16816.F32.BF16 R60, R216, R226.reuse, R60 ;  /* 0x000000e2d83c723c */ /* 0x080fe2000004183c */
[----:B------:R-:W-:Y:S07]  /*8340*/  LDSM.16.M88.4 R216, [R232+0x7100] ;  /* 0x00710000e8d8783b */ /* 0x000fee0000000200 */
[----:B------:R-:W-:Y:S01]  /*8350*/  HMMA.16816.F32.BF16 R64, R208, R226, R64 ;  /* 0x000000e2d040723c */ /* 0x000fe20000041840 */
[----:B------:R-:W1:Y:S07]  /*8360*/  LDSM.16.M88.4 R208, [R232+0x6900] ;  /* 0x00690000e8d0783b */ /* 0x000e6e0000000200 */
[-C--:B--2---:R-:W-:Y:S01]  /*8370*/  HMMA.16816.F32.BF16 R4, R136, R212.reuse, R4 ;  /* 0x000000d48804723c */ /* 0x084fe20000041804 */
[----:B------:R-:W2:Y:S07]  /*8380*/  LDSM.16.M88.4 R224, [R232+0x7900] ;  /* 0x00790000e8e0783b */ /* 0x000eae0000000200 */
[C---:B---3--:R-:W-:Y:S08]  /*8390*/  HMMA.16816.F32.BF16 R8, R220.reuse, R212, R8 ;  /* 0x000000d4dc08723c */ /* 0x048ff00000041808 */
[-C--:B------:R-:W-:Y:S08]  /*83a0*/  HMMA.16816.F32.BF16 R12, R220, R214.reuse, R12 ;  /* 0x000000d6dc0c723c */ /* 0x080ff0000004180c */
[C---:B------:R-:W-:Y:S01]  /*83b0*/  HMMA.16816.F32.BF16 R16, R136.reuse, R214, R16 ;  /* 0x000000d68810723c */ /* 0x040fe20000041810 */
[----:B------:R-:W-:Y:S07]  /*83c0*/  LDSM.16.M88.4 R212, [R248] ;  /* 0x00000000f8d4783b */ /* 0x000fee0000000200 */
[-C--:B-1----:R-:W-:Y:S08]  /*83d0*/  HMMA.16816.F32.BF16 R20, R136, R208.reuse, R20 ;  /* 0x000000d08814723c */ /* 0x082ff00000041814 */
        /* <DEDUP_REMOVED lines=8> */
[----:B------:R-:W3:Y:S07]  /*8460*/  LDSM.16.M88.4 R216, [R241+0xe100] ;  /* 0x00e10000f1d8783b */ /* 0x000eee0000000200 */
[-C--:B--2---:R-:W-:Y:S08]  /*8470*/  HMMA.16816.F32.BF16 R52, R136, R224.reuse, R52 ;  /* 0x000000e08834723c */ /* 0x084ff00000041834 */
[C---:B------:R-:W-:Y:S08]  /*8480*/  HMMA.16816.F32.BF16 R56, R220.reuse, R224, R56 ;  /* 0x000000e0dc38723c */ /* 0x040ff00000041838 */
[-C--:B------:R-:W-:Y:S01]  /*8490*/  HMMA.16816.F32.BF16 R60, R220, R226.reuse, R60 ;  /* 0x000000e2dc3c723c */ /* 0x080fe2000004183c */
[----:B------:R-:W-:Y:S07]  /*84a0*/  LDSM.16.M88.4 R220, [R246] ;  /* 0x00000000f6dc783b */ /* 0x000fee0000000200 */
[----:B------:R-:W-:Y:S01]  /*84b0*/  HMMA.16816.F32.BF16 R64, R136, R226, R64 ;  /* 0x000000e28840723c */ /* 0x000fe20000041840 */
[----:B------:R-:W2:Y:S07]  /*84c0*/  LDSM.16.M88.4 R136, [R247] ;  /* 0x00000000f788783b */ /* 0x000eae0000000200 */
[-C--:B-1----:R-:W-:Y:S01]  /*84d0*/  HMMA.16816.F32.BF16 R4, R208, R212.reuse, R4 ;  /* 0x000000d4d004723c */ /* 0x082fe20000041804 */
[----:B------:R-:W1:Y:S07]  /*84e0*/  LDSM.16.M88.4 R224, [R245] ;  /* 0x00000000f5e0783b */ /* 0x000e6e0000000200 */
[C---:B---3--:R-:W-:Y:S08]  /*84f0*/  HMMA.16816.F32.BF16 R8, R216.reuse, R212, R8 ;  /* 0x000000d4d808723c */ /* 0x048ff00000041808 */
[-C--:B------:R-:W-:Y:S08]  /*8500*/  HMMA.16816.F32.BF16 R12, R216, R214.reuse, R12 ;  /* 0x000000d6d80c723c */ /* 0x080ff0000004180c */
[C---:B------:R-:W-:Y:S01]  /*8510*/  HMMA.16816.F32.BF16 R16, R208.reuse, R214, R16 ;  /* 0x000000d6d010723c */ /* 0x040fe20000041810 */
[----:B------:R-:W-:Y:S07]  /*8520*/  LDSM.16.M88.4 R212, [R238+0x6100] ;  /* 0x00610000eed4783b */ /* 0x000fee0000000200 */
[-C--:B--2---:R-:W-:Y:S08]  /*8530*/  HMMA.16816.F32.BF16 R20, R208, R136.reuse, R20 ;  /* 0x00000088d014723c */ /* 0x084ff00000041814 */
        /* <DEDUP_REMOVED lines=12> */
[----:B------:R-:W1:Y:S07]  /*8600*/  LDSM.16.M88.4 R216, [R238+0x6900] ;  /* 0x00690000eed8783b */ /* 0x000e6e0000000200 */
[----:B------:R-:W-:Y:S01]  /*8610*/  HMMA.16816.F32.BF16 R64, R208, R226, R64 ;  /* 0x000000e2d040723c */ /* 0x000fe20000041840 */
[----:B------:R-:W4:Y:S07]  /*8620*/  LDSM.16.M88.4 R208, [R238+0x7100] ;  /* 0x00710000eed0783b */ /* 0x000f2e0000000200 */
[-C--:B--2---:R-:W-:Y:S01]  /*8630*/  HMMA.16816.F32.BF16 R4, R136, R212.reuse, R4 ;  /* 0x000000d48804723c */ /* 0x084fe20000041804 */
[----:B------:R-:W2:Y:S07]  /*8640*/  LDSM.16.M88.4 R224, [R238+0x7900] ;  /* 0x00790000eee0783b */ /* 0x000eae0000000200 */
[C---:B---3--:R-:W-:Y:S08]  /*8650*/  HMMA.16816.F32.BF16 R8, R220.reuse, R212, R8 ;  /* 0x000000d4dc08723c */ /* 0x048ff00000041808 */
[-C--:B------:R-:W-:Y:S08]  /*8660*/  HMMA.16816.F32.BF16 R12, R220, R214.reuse, R12 ;  /* 0x000000d6dc0c723c */ /* 0x080ff0000004180c */
[C---:B------:R-:W-:Y:S01]  /*8670*/  HMMA.16816.F32.BF16 R16, R136.reuse, R214, R16 ;  /* 0x000000d68810723c */ /* 0x040fe20000041810 */
[----:B------:R-:W-:Y:S07]  /*8680*/  LDSM.16.M88.4 R212, [R242+0xc100] ;  /* 0x00c10000f2d4783b */ /* 0x000fee0000000200 */
[-C--:B-1----:R-:W-:Y:S08]  /*8690*/  HMMA.16816.F32.BF16 R20, R136, R216.reuse, R20 ;  /* 0x000000d88814723c */ /* 0x082ff00000041814 */
[C---:B------:R-:W-:Y:S08]  /*86a0*/  HMMA.16816.F32.BF16 R24, R220.reuse, R216, R24 ;  /* 0x000000d8dc18723c */ /* 0x040ff00000041818 */
[-C--:B------:R-:W-:Y:S08]  /*86b0*/  HMMA.16816.F32.BF16 R28, R220, R218.reuse, R28 ;  /* 0x000000dadc1c723c */ /* 0x080ff0000004181c */
[C---:B------:R-:W-:Y:S01]  /*86c0*/  HMMA.16816.F32.BF16 R32, R136.reuse, R218, R32 ;  /* 0x000000da8820723c */ /* 0x040fe20000041820 */
[----:B------:R-:W1:Y:S07]  /*86d0*/  LDSM.16.M88.4 R216, [R237+0x2000] ;  /* 0x00200000edd8783b */ /* 0x000e6e0000000200 */
[-C--:B----4-:R-:W-:Y:S08]  /*86e0*/  HMMA.16816.F32.BF16 R36, R136, R208.reuse, R36 ;  /* 0x000000d08824723c */ /* 0x090ff00000041824 */
[C---:B------:R-:W-:Y:S08]  /*86f0*/  HMMA.16816.F32.BF16 R40, R220.reuse, R208, R40 ;  /* 0x000000d0dc28723c */ /* 0x040ff00000041828 */
[-C--:B------:R-:W-:Y:S08]  /*8700*/  HMMA.16816.F32.BF16 R44, R220, R210.reuse, R44 ;  /* 0x000000d2dc2c723c */ /* 0x080ff0000004182c */
[C---:B------:R-:W-:Y:S01]  /*8710*/  HMMA.16816.F32.BF16 R48, R136.reuse, R210, R48 ;  /* 0x000000d28830723c */ /* 0x040fe20000041830 */
[----:B------:R-:W3:Y:S07]  /*8720*/  LDSM.16.M88.4 R208, [R244+0xe100] ;  /* 0x00e10000f4d0783b */ /* 0x000eee0000000200 */
[-C--:B--2---:R-:W-:Y:S08]  /*8730*/  HMMA.16816.F32.BF16 R52, R136, R224.reuse, R52 ;  /* 0x000000e08834723c */ /* 0x084ff00000041834 */
[C---:B------:R-:W-:Y:S08]  /*8740*/  HMMA.16816.F32.BF16 R56, R220.reuse, R224, R56 ;  /* 0x000000e0dc38723c */ /* 0x040ff00000041838 */
[-C--:B------:R-:W-:Y:S08]  /*8750*/  HMMA.16816.F32.BF16 R60, R220, R226.reuse, R60 ;  /* 0x000000e2dc3c723c */ /* 0x080ff0000004183c */
[----:B------:R-:W-:Y:S08]  /*8760*/  HMMA.16816.F32.BF16 R64, R136, R226, R64 ;  /* 0x000000e28840723c */ /* 0x000ff00000041840 */
[-C--:B-1----:R-:W-:Y:S08]  /*8770*/  HMMA.16816.F32.BF16 R4, R212, R216.reuse, R4 ;  /* 0x000000d8d404723c */ /* 0x082ff00000041804 */
[C---:B---3--:R-:W-:Y:S08]  /*8780*/  HMMA.16816.F32.BF16 R8, R208.reuse, R216, R8 ;  /* 0x000000d8d008723c */ /* 0x048ff00000041808 */
[-C--:B------:R-:W-:Y:S08]  /*8790*/  HMMA.16816.F32.BF16 R12, R208, R218.reuse, R12 ;  /* 0x000000dad00c723c */ /* 0x080ff0000004180c */
        /* <DEDUP_REMOVED lines=16> */
[----:B------:R-:W-:Y:S05]  /*88a0*/  FMUL.FTZ R14, R14, c[0x0][0x320] ;  /* 0x0000c8000e0e7a20 */ /* 0x000fea0000410000 */
[----:B------:R1:W-:Y:S10]  /*88b0*/  MUFU.TANH R223, R7 ;  /* 0x0000000700df7308 */ /* 0x0003f40000002400 */
[----:B------:R-:W-:Y:S10]  /*88c0*/  MUFU.TANH R222, R8 ;  /* 0x0000000800de7308 */ /* 0x000ff40000002400 */
[----:B------:R-:W-:Y:S01]  /*88d0*/  MUFU.TANH R225, R9 ;  /* 0x0000000900e17308 */ /* 0x000fe20000002400 */
[----:B-1----:R-:W1:Y:S09]  /*88e0*/  LDSM.16.M88.4 R4, [R237+0x2800] ;  /* 0x00280000ed04783b */ /* 0x002e720000000200 */
[----:B------:R-:W-:Y:S10]  /*88f0*/  MUFU.TANH R220, R10 ;  /* 0x0000000a00dc7308 */ /* 0x000ff40000002400 */
[----:B------:R2:W-:Y:S10]  /*8900*/  MUFU.TANH R226, R11 ;  /* 0x0000000b00e27308 */ /* 0x0005f40000002400 */
[----:B------:R3:W-:Y:S10]  /*8910*/  MUFU.TANH R219, R15 ;  /* 0x0000000f00db7308 */ /* 0x0007f40000002400 */
[----:B------:R4:W-:Y:S01]  /*8920*/  MUFU.TANH R142, R16 ;  /* 0x00000010008e7308 */ /* 0x0009e20000002400 */
[----:B--2---:R-:W2:Y:S01]  /*8930*/  LDSM.16.M88.4 R8, [R237+0x3000] ;  /* 0x00300000ed08783b */ /* 0x004ea20000000200 */
[-C--:B-1----:R-:W-:Y:S08]  /*8940*/  HMMA.16816.F32.BF16 R20, R212, R4.reuse, R20 ;  /* 0x00000004d414723c */ /* 0x082ff00000041814 */
[----:B------:R-:W-:Y:S01]  /*8950*/  MUFU.TANH R218, R12 ;  /* 0x0000000c00da7308 */ /* 0x000fe20000002400 */
[C---:B------:R-:W-:Y:S04]  /*8960*/  HMMA.16816.F32.BF16 R24, R208.reuse, R4, R24 ;  /* 0x00000004d018723c */ /* 0x040fe80000041818 */
[----:B---3--:R-:W-:Y:S02]  /*8970*/  FMUL.FTZ R15, R17, c[0x0][0x320] ;  /* 0x0000c800110f7a20 */ /* 0x008fe40000410000 */
[----:B------:R-:W-:Y:S03]  /*8980*/  FMUL.FTZ R17, R19, c[0x0][0x320] ;  /* 0x0000c80013117a20 */ /* 0x000fe60000410000 */
[----:B------:R-:W-:Y:S01]  /*8990*/  MUFU.TANH R217, R13 ;  /* 0x0000000d00d97308 */ /* 0x000fe20000002400 */
[-C--:B------:R-:W-:Y:S03]  /*89a0*/  HMMA.16816.F32.BF16 R28, R208, R6.reuse, R28 ;  /* 0x00000006d01c723c */ /* 0x080fe6000004181c */
[----:B----4-:R-:W-:Y:S05]  /*89b0*/  FMUL.FTZ R16, R18, c[0x0][0x320] ;  /* 0x0000c80012107a20 */ /* 0x010fea0000410000 */
[C---:B------:R-:W-:Y:S01]  /*89c0*/  HMMA.16816.F32.BF16 R32, R212.reuse, R6, R32 ;  /* 0x00000006d420723c */ /* 0x040fe20000041820 */
[----:B------:R-:W-:Y:S01]  /*89d0*/  MUFU.TANH R224, R14 ;  /* 0x0000000e00e07308 */ /* 0x000fe20000002400 */
[----:B------:R-:W1:Y:S01]  /*89e0*/  LDSM.16.M88.4 R4, [R237+0x3800] ;  /* 0x00380000ed04783b */ /* 0x000e620000000200 */
[----:B------:R-:W-:Y:S04]  /*89f0*/  DEPBAR.LE SB0, 0x0 ;  /* 0x000080000000791a */ /* 0x000fe80000000000 */
[----:B------:R-:W-:Y:S02]  /*8a00*/  FMUL.FTZ R20, R20, c[0x0][0x320] ;  /* 0x0000c80014147a20 */ /* 0x000fe40000410000 */
[----:B------:R-:W-:Y:S02]  /*8a10*/  FMUL.FTZ R21, R21, c[0x0][0x320] ;  /* 0x0000c80015157a20 */ /* 0x000fe40000410000 */
[----:B------:R-:W3:Y:S01]  /*8a20*/  MUFU.TANH R0, R20 ;  /* 0x0000001400007308 */ /* 0x000ee20000002400 */
[----:B------:R-:W-:Y:S01]  /*8a30*/  BAR.SYNC.DEFER_BLOCKING 0x0 ;  /* 0x0000000000007b1d */ /* 0x000fe20000010000 */
[----:B------:R-:W-:Y:S02]  /*8a40*/  FMUL.FTZ R22, R22, c[0x0][0x320] ;  /* 0x0000c80016167a20 */ /* 0x000fe40000410000 */
[----:B------:R-:W-:Y:S01]  /*8a50*/  FMUL.FTZ R24, R24, c[0x0][0x320] ;  /* 0x0000c80018187a20 */ /* 0x000fe20000410000 */
[-C--:B--2---:R-:W-:Y:S05]  /*8a60*/  HMMA.16816.F32.BF16 R36, R212, R8.reuse, R36 ;  /* 0x00000008d424723c */ /* 0x084fea0000041824 */
[----:B------:R-:W2:Y:S01]  /*8a70*/  MUFU.TANH R2, R21 ;  /* 0x0000001500027308 */ /* 0x000ea20000002400 */
[----:B------:R-:W-:Y:S02]  /*8a80*/  FMUL.FTZ R23, R23, c[0x0][0x320] ;  /* 0x0000c80017177a20 */ /* 0x000fe40000410000 */
[----:B------:R-:W-:Y:S01]  /*8a90*/  FMUL.FTZ R32, R32, c[0x0][0x320] ;  /* 0x0000c80020207a20 */ /* 0x000fe20000410000 */
[C---:B------:R-:W-:Y:S04]  /*8aa0*/  HMMA.16816.F32.BF16 R40, R208.reuse, R8, R40 ;  /* 0x00000008d028723c */ /* 0x040fe80000041828 */
[----:B------:R-:W-:Y:S02]  /*8ab0*/  FMUL.FTZ R33, R33, c[0x0][0x320] ;  /* 0x0000c80021217a20 */ /* 0x000fe40000410000 */
[----:B------:R-:W-:Y:S01]  /*8ac0*/  MUFU.TANH R15, R15 ;  /* 0x0000000f000f7308 */ /* 0x000fe20000002400 */
[----:B------:R-:W-:Y:S01]  /*8ad0*/  FMUL.FTZ R25, R25, c[0x0][0x320] ;  /* 0x0000c80019197a20 */ /* 0x000fe20000410000 */
[-C--:B------:R-:W-:Y:S01]  /*8ae0*/  HMMA.16816.F32.BF16 R44, R208, R10.reuse, R44 ;  /* 0x0000000ad02c723c */ /* 0x080fe2000004182c */
[----:B---3--:R3:W-:Y:S03]  /*8af0*/  STL [R1+0x24], R0 ;  /* 0x0000240001007387 */ /* 0x0087e60000100800 */
[----:B------:R-:W-:Y:S02]  /*8b00*/  FMUL.FTZ R26, R26, c[0x0][0x320] ;  /* 0x0000c8001a1a7a20 */ /* 0x000fe40000410000 */
[----:B------:R-:W-:Y:S02]  /*8b10*/  FMUL.FTZ R27, R27, c[0x0][0x320] ;  /* 0x0000c8001b1b7a20 */ /* 0x000fe40000410000 */
[----:B------:R-:W-:Y:S01]  /*8b20*/  MUFU.TANH R16, R16 ;  /* 0x0000001000107308 */ /* 0x000fe20000002400 */
[C---:B------:R-:W-:Y:S01]  /*8b30*/  HMMA.16816.F32.BF16 R48, R212.reuse, R10, R48 ;  /* 0x0000000ad430723c */ /* 0x040fe20000041830 */
[----:B--2---:R-:W-:Y:S03]  /*8b40*/  STL [R1+0x20], R2 ;  /* 0x0000200201007387 */ /* 0x004fe60000100800 */
[----:B------:R-:W-:Y:S02]  /*8b50*/  FMUL.FTZ R28, R28, c[0x0][0x320] ;  /* 0x0000c8001c1c7a20 */ /* 0x000fe40000410000 */
[----:B------:R-:W-:Y:S02]  /*8b60*/  FMUL.FTZ R29, R29, c[0x0][0x320] ;  /* 0x0000c8001d1d7a20 */ /* 0x000fe40000410000 */
[-C--:B-1----:R-:W-:Y:S01]  /*8b70*/  HMMA.16816.F32.BF16 R52, R212, R4.reuse, R52 ;  /* 0x00000004d434723c */ /* 0x082fe20000041834 */
[----:B------:R-:W-:Y:S03]  /*8b80*/  MUFU.TANH R17, R17 ;  /* 0x0000001100117308 */ /* 0x000fe60000002400 */
[----:B------:R-:W-:Y:S02]  /*8b90*/  FMUL.FTZ R30, R30, c[0x0][0x320] ;  /* 0x0000c8001e1e7a20 */ /* 0x000fe40000410000 */
[----:B------:R-:W-:Y:S02]  /*8ba0*/  FMUL.FTZ R31, R31, c[0x0][0x320] ;  /* 0x0000c8001f1f7a20 */ /* 0x000fe40000410000 */
[C---:B------:R-:W-:Y:S03]  /*8bb0*/  HMMA.16816.F32.BF16 R56, R208.reuse, R4, R56 ;  /* 0x00000004d038723c */ /* 0x040fe60000041838 */
[----:B---3--:R-:W1:Y:S01]  /*8bc0*/  MUFU.TANH R0, R22 ;  /* 0x0000001600007308 */ /* 0x008e620000002400 */
[----:B------:R-:W-:Y:S02]  /*8bd0*/  FMUL.FTZ R34, R34, c[0x0][0x320] ;  /* 0x0000c80022227a20 */ /* 0x000fe40000410000 */
[----:B------:R-:W-:Y:S02]  /*8be0*/  FMUL.FTZ R42, R42, c[0x0][0x320] ;  /* 0x0000c8002a2a7a20 */ /* 0x000fe40000410000 */
[-C--:B------:R-:W-:Y:S04]  /*8bf0*/  HMMA.16816.F32.BF16 R60, R208, R6.reuse, R60 ;  /* 0x00000006d03c723c */ /* 0x080fe8000004183c */
[----:B------:R-:W-:Y:S01]  /*8c00*/  FMUL.FTZ R44, R44, c[0x0][0x320] ;  /* 0x0000c8002c2c7a20 */ /* 0x000fe20000410000 */
[----:B------:R-:W-:Y:S01]  /*8c10*/  MUFU.TANH R22, R23 ;  /* 0x0000001700167308 */ /* 0x000fe20000002400 */
[----:B------:R-:W-:Y:S02]  /*8c20*/  FMUL.FTZ R45, R45, c[0x0][0x320] ;  /* 0x0000c8002d2d7a20 */ /* 0x000fe40000410000 */
[----:B------:R-:W-:Y:S04]  /*8c30*/  HMMA.16816.F32.BF16 R64, R212, R6, R64 ;  /* 0x00000006d440723c */ /* 0x000fe80000041840 */
[----:B------:R-:W-:Y:S02]  /*8c40*/  FMUL.FTZ R46, R46, c[0x0][0x320] ;  /* 0x0000c8002e2e7a20 */ /* 0x000fe40000410000 */
[----:B------:R-:W-:Y:S01]  /*8c50*/  FMUL.FTZ R48, R48, c[0x0][0x320] ;  /* 0x0000c80030307a20 */ /* 0x000fe20000410000 */
[----:B------:R-:W-:Y:S01]  /*8c60*/  MUFU.TANH R21, R25 ;  /* 0x0000001900157308 */ /* 0x000fe20000002400 */
[----:B------:R-:W-:Y:S01]  /*8c70*/  FMUL.FTZ R50, R50, c[0x0][0x320] ;  /* 0x0000c80032327a20 */ /* 0x000fe20000410000 */
[----:B-1----:R1:W-:Y:S03]  /*8c80*/  STL [R1+0x1c], R0 ;  /* 0x00001c0001007387 */ /* 0x0023e60000100800 */
        /* <DEDUP_REMOVED lines=29> */
[----:B------:R-:W-:Y:S01]  /*8e60*/  FMUL.FTZ R66, R66, c[0x0][0x320] ;  /* 0x0000c80042427a20 */ /* 0x000fe20000410000 */
[----:B-1----:R1:W-:Y:S01]  /*8e70*/  STL [R1+0x28], R0 ;  /* 0x0000280001007387 */ /* 0x0023e20000100800 */
[----:B------:R-:W-:Y:S05]  /*8e80*/  FMUL.FTZ R67, R67, c[0x0][0x320] ;  /* 0x0000c80043437a20 */ /* 0x000fea0000410000 */
[----:B------:R-:W-:Y:S10]  /*8e90*/  MUFU.TANH R26, R30 ;  /* 0x0000001e001a7308 */ /* 0x000ff40000002400 */
[----:B------:R-:W-:Y:S10]  /*8ea0*/  MUFU.TANH R19, R31 ;  /* 0x0000001f00137308 */ /* 0x000ff40000002400 */
[----:B-1----:R-:W1:Y:S10]  /*8eb0*/  MUFU.TANH R0, R32 ;  /* 0x0000002000007308 */ /* 0x002e740000002400 */
[----:B------:R-:W-:Y:S10]  /*8ec0*/  MUFU.TANH R28, R34 ;  /* 0x00000022001c7308 */ /* 0x000ff40000002400 */
[----:B------:R-:W-:Y:S01]  /*8ed0*/  MUFU.TANH R23, R35 ;  /* 0x0000002300177308 */ /* 0x000fe20000002400 */
[----:B-1----:R1:W-:Y:S09]  /*8ee0*/  STL [R1], R0 ;  /* 0x0000000001007387 */ /* 0x0023f20000100800 */
[----:B------:R-:W-:Y:S10]  /*8ef0*/  MUFU.TANH R32, R36 ;  /* 0x0000002400207308 */ /* 0x000ff40000002400 */
[----:B------:R-:W-:Y:S10]  /*8f00*/  MUFU.TANH R31, R37 ;  /* 0x00000025001f7308 */ /* 0x000ff40000002400 */
[----:B-1----:R-:W1:Y:S10]  /*8f10*/  MUFU.TANH R0, R33 ;  /* 0x0000002100007308 */ /* 0x002e740000002400 */
[----:B------:R2:W3:Y:S10]  /*8f20*/  MUFU.TANH R20, R38 ;  /* 0x0000002600147308 */ /* 0x0004f40000002400 */
[----:B------:R2:W4:Y:S01]  /*8f30*/  MUFU.TANH R29, R39 ;  /* 0x00000027001d7308 */ /* 0x0005220000002400 */
[----:B-1----:R1:W-:Y:S09]  /*8f40*/  STL [R1+0x8], R0 ;  /* 0x0000080001007387 */ /* 0x0023f20000100800 */
[----:B------:R2:W2:Y:S10]  /*8f50*/  MUFU.TANH R25, R40 ;  /* 0x0000002800197308 */ /* 0x0004b40000002400 */
[----:B------:R2:W2:Y:S01]  /*8f60*/  MUFU.TANH R24, R41 ;  /* 0x0000002900187308 */ /* 0x0004a20000002400 */
[----:B-1----:R-:W-:Y:S09]  /*8f70*/  FMUL.FTZ R0, R63, c[0x0][0x320] ;  /* 0x0000c8003f007a20 */ /* 0x002ff20000410000 */
        /* <DEDUP_REMOVED lines=27> */
.L_x_154:
[----:B------:R-:W2:Y:S01]  /*9130*/  LDL.LU R41, [R1+0x20] ;  /* 0x0000200001297983 */ /* 0x000ea20000300800 */
[----:B------:R-:W-:Y:S01]  /*9140*/  FMNMX.FTZ R0, R143, R3, !PT ;  /* 0x000000038f007209 */ /* 0x000fe20007810000 */
[----:B------:R-:W-:Y:S01]  /*9150*/  IMAD.MOV.U32 R47, RZ, RZ, R139 ;  /* 0x000000ffff2f7224 */ /* 0x000fe200078e008b */
[----:B------:R-:W-:Y:S01]  /*9160*/  FMNMX.FTZ R2, R222, R140, !PT ;  /* 0x0000008cde027209 */ /* 0x000fe20007810000 */
[----:B------:R-:W3:Y:S01]  /*9170*/  LDL.LU R40, [R1+0x24] ;  /* 0x0000240001287983 */ /* 0x000ee20000300800 */
[----:B------:R-:W-:Y:S01]  /*9180*/  FMNMX.FTZ R0, R221, R0, !PT ;  /* 0x00000000dd007209 */ /* 0x000fe20007810000 */
[----:B------:R-:W-:Y:S01]  /*9190*/  UISETP.GT.AND UP0, UPT, UR6, UR7, UPT ;  /* 0x000000070600728c */ /* 0x000fe2000bf04270 */
[----:B------:R-:W-:Y:S01]  /*91a0*/  FMNMX.FTZ R2, R225, R2, !PT ;  /* 0x00000002e1027209 */ /* 0x000fe20007810000 */
[----:B------:R-:W4:Y:S01]  /*91b0*/  LDL.LU R43, [R1] ;  /* 0x00000000012b7983 */ /* 0x000f220000300800 */
[----:B------:R-:W-:Y:S01]  /*91c0*/  FMNMX.FTZ R0, R142, R0, !PT ;  /* 0x000000008e007209 */ /* 0x000fe20007810000 */
[----:B------:R-:W-:Y:S01]  /*91d0*/  UIADD3 UR6, UR6, -0x1, URZ ;  /* 0xffffffff06067890 */ /* 0x000fe2000fffe03f */
[----:B------:R-:W-:Y:S01]  /*91e0*/  FMNMX.FTZ R2, R218, R2, !PT ;  /* 0x00000002da027209 */ /* 0x000fe20007810000 */
[----:B------:R-:W2:Y:S01]  /*91f0*/  LDL.LU R49, [R1+0x8] ;  /* 0x0000080001317983 */ /* 0x000ea20000300800 */
[----:B------:R-:W-:Y:S02]  /*9200*/  FMNMX.FTZ R0, R15, R0, !PT ;  /* 0x000000000f007209 */ /* 0x000fe40007810000 */
[----:B------:R-:W-:Y:S01]  /*9210*/  FMNMX.FTZ R2, R217, R2, !PT ;  /* 0x00000002d9027209 */ /* 0x000fe20007810000 */
[----:B------:R-:W-:Y:S01]  /*9220*/  STL [R1+0x7c], R248 ;  /* 0x00007cf801007387 */ /* 0x000fe20000100800 */
[----:B-1----:R-:W-:Y:S02]  /*9230*/  MOV R35, R138 ;  /* 0x0000008a00237202 */ /* 0x002fe40000000f00 */
[----:B------:R-:W-:Y:S01]  /*9240*/  FMNMX.FTZ R4, R216, R132, !PT ;  /* 0x00000084d8047209 */ /* 0x000fe20007810000 */
[----:B------:R-:W-:Y:S01]  /*9250*/  STL [R1+0x78], R247 ;  /* 0x000078f701007387 */ /* 0x000fe20000100800 */
[----:B------:R-:W-:Y:S02]  /*9260*/  FMNMX.FTZ R5, R220, R141, !PT ;  /* 0x0000008ddc057209 */ /* 0x000fe40007810000 */
        /* <DEDUP_REMOVED lines=8> */
[----:B------:R-:W-:Y:S02]  /*92f0*/  MOV R52, R28 ;  /* 0x0000001c00347202 */ /* 0x000fe40000000f00 */
[----:B------:R-:W-:Y:S01]  /*9300*/  MOV R53, R134 ;  /* 0x0000008600357202 */ /* 0x000fe20000000f00 */
[----:B------:R-:W-:Y:S01]  /*9310*/  STL [R1+0x68], R243 ;  /* 0x000068f301007387 */ /* 0x000fe20000100800 */
[----:B------:R-:W-:Y:S02]  /*9320*/  FMNMX.FTZ R5, R219, R5, !PT ;  /* 0x00000005db057209 */ /* 0x000fe40007810000 */
[----:B------:R-:W-:Y:S01]  /*9330*/  MOV R54, R23 ;  /* 0x0000001700367202 */ /* 0x000fe20000000f00 */
[----:B------:R1:W-:Y:S01]  /*9340*/  STL [R1+0x64], R242 ;  /* 0x000064f201007387 */ /* 0x0003e20000100800 */
[----:B------:R-:W-:Y:S02]  /*9350*/  MOV R55, R133 ;  /* 0x0000008500377202 */ /* 0x000fe40000000f00 */
[----:B------:R-:W-:Y:S01]  /*9360*/  FMNMX.FTZ R5, R53, R5, !PT ;  /* 0x0000000535057209 */ /* 0x000fe20007810000 */
[----:B------:R-:W-:Y:S01]  /*9370*/  LDSM.16.MT88.4 R36, [R234+0x100] ;  /* 0x00010000ea24783b */ /* 0x000fe20000004200 */
[----:B------:R-:W-:Y:S02]  /*9380*/  MOV R56, R20 ;  /* 0x0000001400387202 */ /* 0x000fe40000000f00 */
[----:B------:R-:W-:Y:S02]  /*9390*/  FMNMX.FTZ R5, R55, R5, !PT ;  /* 0x0000000537057209 */ /* 0x000fe40007810000 */
[----:B------:R-:W-:Y:S02]  /*93a0*/  PLOP3.LUT P2, PT, PT, PT, UP0, 0x80, 0x0 ;  /* 0x000000000000781c */ /* 0x000fe40003f4f008 */
[----:B------:R-:W-:Y:S01]  /*93b0*/  FMNMX.FTZ R5, R26, R5, !PT ;  /* 0x000000051a057209 */ /* 0x000fe20007810000 */
[----:B------:R-:W0:Y:S03]  /*93c0*/  LDGDEPBAR ;  /* 0x00000000000079af */ /* 0x000e260000000000 */
[----:B------:R-:W-:Y:S04]  /*93d0*/  FMNMX.FTZ R5, R19, R5, !PT ;  /* 0x0000000513057209 */ /* 0x000fe80007810000 */
[----:B------:R-:W-:Y:S01]  /*93e0*/  FMNMX.FTZ R5, R30, R5, !PT ;  /* 0x000000051e057209 */ /* 0x000fe20007810000 */
[----:B-1----:R-:W2:Y:S04]  /*93f0*/  LDL.LU R242, [R1+0x1c] ;  /* 0x00001c0001f27983 */ /* 0x002ea80000300800 */
[----:B------:R1:W-:Y:S04]  /*9400*/  STL [R1+0x60], R241 ;  /* 0x000060f101007387 */ /* 0x0003e80000100800 */
[----:B-1----:R-:W2:Y:S04]  /*9410*/  LDL.LU R241, [R1+0x28] ;  /* 0x0000280001f17983 */ /* 0x002ea80000300800 */
[----:B------:R1:W-:Y:S04]  /*9420*/  STL [R1+0x5c], R240 ;  /* 0x00005cf001007387 */ /* 0x0003e80000100800 */
[----:B------:R-:W-:Y:S04]  /*9430*/  STL [R1+0x58], R239 ;  /* 0x000058ef01007387 */ /* 0x000fe80000100800 */
[----:B------:R1:W-:Y:S04]  /*9440*/  STL [R1+0x54], R238 ;  /* 0x000054ee01007387 */ /* 0x0003e80000100800 */
[----:B------:R1:W-:Y:S04]  /*9450*/  STL [R1+0x50], R237 ;  /* 0x000050ed01007387 */ /* 0x0003e80000100800 */
[----:B------:R1:W-:Y:S02]  /*9460*/  STL [R1+0x4c], R232 ;  /* 0x00004ce801007387 */ /* 0x0003e40000100800 */
[----:B-1----:R-:W-:Y:S02]  /*9470*/  MOV R240, R27 ;  /* 0x0000001b00f07202 */ /* 0x002fe40000000f00 */
[----:B------:R-:W-:Y:S02]  /*9480*/  MOV R238, R22 ;  /* 0x0000001600ee7202 */ /* 0x000fe40000000f00 */
[----:B------:R-:W-:Y:S02]  /*9490*/  MOV R237, R21 ;  /* 0x0000001500ed7202 */ /* 0x000fe40000000f00 */
[----:B------:R-:W-:Y:S01]  /*94a0*/  LDSM.16.MT88.4 R20, [R233+0x100] ;  /* 0x00010000e914783b */ /* 0x000fe20000004200 */
[----:B------:R-:W-:Y:S02]  /*94b0*/  MOV R232, R137 ;  /* 0x0000008900e87202 */ /* 0x000fe40000000f00 */
[----:B--2---:R-:W-:Y:S02]  /*94c0*/  FMNMX.FTZ R2, R241, R2, !PT ;  /* 0x00000002f1027209 */ /* 0x004fe40007810000 */
[----:B---3--:R-:W-:Y:S02]  /*94d0*/  FMNMX.FTZ R0, R40, R0, !PT ;  /* 0x0000000028007209 */ /* 0x008fe40007810000 */
[----:B------:R-:W-:Y:S02]  /*94e0*/  FMNMX.FTZ R2, R237, R2, !PT ;  /* 0x00000002ed027209 */ /* 0x000fe40007810000 */
[----:B------:R-:W-:Y:S02]  /*94f0*/  FMNMX.FTZ R0, R41, R0, !PT ;  /* 0x0000000029007209 */ /* 0x000fe40007810000 */
[----:B------:R-:W-:Y:S02]  /*9500*/  FMNMX.FTZ R2, R240, R2, !PT ;  /* 0x00000002f0027209 */ /* 0x000fe40007810000 */
[----:B----4-:R-:W-:Y:S02]  /*9510*/  FMNMX.FTZ R0, R43, R0, !PT ;  /* 0x000000002b007209 */ /* 0x010fe40007810000 */
        /* <DEDUP_REMOVED lines=20> */
[----:B------:R-:W1:Y:S03]  /*9660*/  SHFL.BFLY PT, R7, R0, 0x2, 0x1f ;  /* 0x0c401f0000077f89 */ /* 0x000e6600000e0000 */
[----:B------:R-:W-:Y:S04]  /*9670*/  FMNMX.FTZ R4, R52, R4, !PT ;  /* 0x0000000434047209 */ /* 0x000fe80007810000 */
[----:B------:R-:W-:Y:S01]  /*9680*/  FMNMX.FTZ R4, R54, R4, !PT ;  /* 0x0000000436047209 */ /* 0x000fe20007810000 */
[----:B------:R-:W2:Y:S03]  /*9690*/  SHFL.BFLY PT, R137, R2, 0x2, 0x1f ;  /* 0x0c401f0002897f89 */ /* 0x000ea600000e0000 */
[----:B------:R-:W-:Y:S04]  /*96a0*/  FMNMX.FTZ R4, R56, R4, !PT ;  /* 0x0000000438047209 */ /* 0x000fe80007810000 */
[----:B------:R-:W-:Y:S04]  /*96b0*/  FMNMX.FTZ R4, R29, R4, !PT ;  /* 0x000000041d047209 */ /* 0x000fe80007810000 */
[----:B------:R-:W-:Y:S04]  /*96c0*/  FMNMX.FTZ R4, R46, R4, !PT ;  /* 0x000000042e047209 */ /* 0x000fe80007810000 */
[----:B------:R-:W-:Y:S02]  /*96d0*/  FMNMX.FTZ R4, R45, R4, !PT ;  /* 0x000000042d047209 */ /* 0x000fe40007810000 */
[----:B-1----:R-:W-:Y:S02]  /*96e0*/  FMNMX.FTZ R0, R0, R7, !PT ;  /* 0x0000000700007209 */ /* 0x002fe40007810000 */
[----:B------:R-:W-:Y:S03]  /*96f0*/  FMNMX.FTZ R4, R252, R4, !PT ;  /* 0x00000004fc047209 */ /* 0x000fe60007810000 */
[----:B------:R-:W1:Y:S01]  /*9700*/  SHFL.BFLY PT, R139, R0, 0x1, 0x1f ;  /* 0x0c201f00008b7f89 */ /* 0x000e6200000e0000 */
[----:B------:R-:W-:Y:S02]  /*9710*/  FMNMX.FTZ R4, R231, R4, !PT ;  /* 0x00000004e7047209 */ /* 0x000fe40007810000 */
[----:B--2---:R-:W-:Y:S02]  /*9720*/  FMNMX.FTZ R137, R2, R137, !PT ;  /* 0x0000008902897209 */ /* 0x004fe40007810000 */
[----:B------:R-:W-:Y:S02]  /*9730*/  FMNMX.FTZ R2, R18, R5, !PT ;  /* 0x0000000512027209 */ /* 0x000fe40007810000 */
[----:B------:R-:W-:Y:S01]  /*9740*/  FMNMX.FTZ R4, R214, R4, !PT ;  /* 0x00000004d6047209 */ /* 0x000fe20007810000 */
[----:B------:R-:W2:Y:S01]  /*9750*/  SHFL.BFLY PT, R5, R137, 0x1, 0x1f ;  /* 0x0c201f0089057f89 */ /* 0x000ea200000e0000 */
[----:B------:R-:W-:Y:S02]  /*9760*/  FMNMX.FTZ R2, R42, R2, !PT ;  /* 0x000000022a027209 */ /* 0x000fe40007810000 */
[----:B------:R-:W-:Y:S02]  /*9770*/  FMNMX.FTZ R4, R213, R4, !PT ;  /* 0x00000004d5047209 */ /* 0x000fe40007810000 */
[----:B------:R-:W-:Y:S03]  /*9780*/  FMNMX.FTZ R2, R33, R2, !PT ;  /* 0x0000000221027209 */ /* 0x000fe60007810000 */
[----:B------:R-:W3:Y:S01]  /*9790*/  SHFL.BFLY PT, R6, R4, 0x2, 0x1f ;  /* 0x0c401f0004067f89 */ /* 0x000ee200000e0000 */
[----:B-1----:R-:W-:Y:S05]  /*97a0*/  FMNMX.FTZ R139, R0, R139, !PT ;  /* 0x0000008b008b7209 */ /* 0x002fea0007810000 */
[C---:B------:R-:W-:Y:S01]  /*97b0*/  FADD.FTZ R0, -R139.reuse, R3 ;  /* 0x000000038b007221 */ /* 0x040fe20000010100 */
[----:B------:R-:W-:Y:S01]  /*97c0*/  FMNMX.FTZ R3, R34, R2, !PT ;  /* 0x0000000222037209 */ /* 0x000fe20007810000 */
[----:B------:R-:W-:Y:S01]  /*97d0*/  FMUL.FTZ R208, R139, c[0x0][0x2d0] ;  /* 0x0000b4008bd07a20 */ /* 0x000fe20000410000 */
[----:B--2---:R-:W-:Y:S01]  /*97e0*/  FMNMX.FTZ R137, R137, R5, !PT ;  /* 0x0000000589897209 */ /* 0x004fe20007810000 */
[----:B------:R-:W-:Y:S01]  /*97f0*/  FMUL.FTZ R2, R0, c[0x0][0x2d0] ;  /* 0x0000b40000027a20 */ /* 0x000fe20000410000 */
[----:B------:R-:W-:Y:S01]  /*9800*/  FMNMX.FTZ R0, R44, R3, !PT ;  /* 0x000000032c007209 */ /* 0x000fe20007810000 */
[--C-:B------:R-:W-:Y:S02]  /*9810*/  FFMA.FTZ R212, R212, c[0x0][0x2d0], -R208.reuse ;  /* 0x0000b400d4d47a23 */ /* 0x100fe400000108d0 */
[----:B------:R-:W1:Y:S01]  /*9820*/  MUFU.EX2 R134, R2 ;  /* 0x0000000200867308 */ /* 0x000e620000000800 */
[----:B------:R-:W-:Y:S01]  /*9830*/  FMNMX.FTZ R0, R136, R0, !PT ;  /* 0x0000000088007209 */ /* 0x000fe20007810000 */
[----:B------:R-:W-:Y:S01]  /*9840*/  FMUL.FTZ R210, R137, c[0x0][0x2d0] ;  /* 0x0000b40089d27a20 */ /* 0x000fe20000410000 */
[----:B---3--:R-:W-:Y:S01]  /*9850*/  FMNMX.FTZ R4, R4, R6, !PT ;  /* 0x0000000604047209 */ /* 0x008fe20007810000 */
[--C-:B------:R-:W-:Y:S01]  /*9860*/  FFMA.FTZ R227, R227, c[0x0][0x2d0], -R208.reuse ;  /* 0x0000b400e3e37a23 */ /* 0x100fe200000108d0 */
[----:B------:R-:W-:Y:S03]  /*9870*/  FMNMX.FTZ R0, R135, R0, !PT ;  /* 0x0000000087007209 */ /* 0x000fe60007810000 */
[----:B------:R-:W2:Y:S08]  /*9880*/  SHFL.BFLY PT, R138, R4, 0x1, 0x1f ;  /* 0x0c201f00048a7f89 */ /* 0x000eb000000e0000 */
[----:B------:R-:W3:Y:S01]  /*9890*/  SHFL.BFLY PT, R3, R0, 0x2, 0x1f ;  /* 0x0c401f0000037f89 */ /* 0x000ee200000e0000 */
[C---:B-1----:R-:W-:Y:S02]  /*98a0*/  FMUL.FTZ R5, R134.reuse, R149 ;  /* 0x0000009586057220 */ /* 0x042fe40000410000 */
[C---:B------:R-:W-:Y:S02]  /*98b0*/  FMUL.FTZ R64, R134.reuse, R204 ;  /* 0x000000cc86407220 */ /* 0x040fe40000410000 */
[C---:B------:R-:W-:Y:S02]  /*98c0*/  FMUL.FTZ R65, R134.reuse, R205 ;  /* 0x000000cd86417220 */ /* 0x040fe40000410000 */
[----:B------:R-:W-:Y:S01]  /*98d0*/  FMUL.FTZ R68, R134, R68 ;  /* 0x0000004486447220 */ /* 0x000fe20000410000 */
[----:B--2---:R-:W-:Y:S01]  /*98e0*/  FMNMX.FTZ R138, R4, R138, !PT ;  /* 0x0000008a048a7209 */ /* 0x004fe20007810000 */
[----:B------:R-:W-:Y:S02]  /*98f0*/  FFMA.FTZ R4, R143, c[0x0][0x2d0], -R208 ;  /* 0x0000b4008f047a23 */ /* 0x000fe400000108d0 */
[----:B------:R-:W-:Y:S02]  /*9900*/  FMUL.FTZ R69, R134, R69 ;  /* 0x0000004586457220 */ /* 0x000fe40000410000 */
[C---:B------:R-:W-:Y:S01]  /*9910*/  FMUL.FTZ R209, R138.reuse, c[0x0][0x2d0] ;  /* 0x0000b4008ad17a20 */ /* 0x040fe20000410000 */
[----:B------:R-:W-:Y:S01]  /*9920*/  MUFU.EX2 R8, R4 ;  /* 0x0000000400087308 */ /* 0x000fe20000000800 */
[----:B------:R-:W-:Y:S01]  /*9930*/  FADD.FTZ R2, -R138, R132 ;  /* 0x000000848a027221 */ /* 0x000fe20000010100 */
[----:B---3--:R-:W-:Y:S01]  /*9940*/  FMNMX.FTZ R0, R0, R3, !PT ;  /* 0x0000000300007209 */ /* 0x008fe20007810000 */
[----:B------:R-:W-:Y:S02]  /*9950*/  FFMA.FTZ R3, R15, c[0x0][0x2d0], -R208 ;  /* 0x0000b4000f037a23 */ /* 0x000fe400000108d0 */
[----:B------:R-:W-:Y:S02]  /*9960*/  FMUL.FTZ R2, R2, c[0x0][0x2d0] ;  /* 0x0000b40002027a20 */ /* 0x000fe40000410000 */
[C---:B------:R-:W-:Y:S02]  /*9970*/  FMUL.FTZ R80, R134.reuse, R80 ;  /* 0x0000005086507220 */ /* 0x040fe40000410000 */
[C---:B------:R-:W-:Y:S01]  /*9980*/  FMUL.FTZ R81, R134.reuse, R81 ;  /* 0x0000005186517220 */ /* 0x040fe20000410000 */
[----:B------:R1:W-:Y:S01]  /*9990*/  MUFU.EX2 R245, R3 ;  /* 0x0000000300f57308 */ /* 0x0003e20000000800 */
[C---:B------:R-:W-:Y:S02]  /*99a0*/  FMUL.FTZ R84, R134.reuse, R84 ;  /* 0x0000005486547220 */ /* 0x040fe40000410000 */
[C---:B------:R-:W-:Y:S02]  /*99b0*/  FMUL.FTZ R85, R134.reuse, R85 ;  /* 0x0000005586557220 */ /* 0x040fe40000410000 */
[C---:B------:R-:W-:Y:S02]  /*99c0*/  FMUL.FTZ R96, R134.reuse, R96 ;  /* 0x0000006086607220 */ /* 0x040fe40000410000 */
[C---:B------:R-:W-:Y:S02]  /*99d0*/  FMUL.FTZ R97, R134.reuse, R97 ;  /* 0x0000006186617220 */ /* 0x040fe40000410000 */
[C---:B------:R-:W-:Y:S01]  /*99e0*/  FMUL.FTZ R100, R134.reuse, R100 ;  /* 0x0000006486647220 */ /* 0x040fe20000410000 */
[----:B------:R2:W3:Y:S01]  /*99f0*/  MUFU.EX2 R133, R2 ;  /* 0x0000000200857308 */ /* 0x0004e20000000800 */
[----:B------:R-:W-:Y:S02]  /*9a00*/  FMUL.FTZ R101, R134, R101 ;  /* 0x0000006586657220 */ /* 0x000fe40000410000 */
[--C-:B------:R-:W-:Y:S02]  /*9a10*/  FFMA.FTZ R214, R214, c[0x0][0x2d0], -R209.reuse ;  /* 0x0000b400d6d67a23 */ /* 0x100fe400000108d1 */
[C---:B------:R-:W-:Y:S02]  /*9a20*/  FMUL.FTZ R112, R134.reuse, R112 ;  /* 0x0000007086707220 */ /* 0x040fe40000410000 */
[C---:B------:R-:W-:Y:S02]  /*9a30*/  FMUL.FTZ R113, R134.reuse, R113 ;  /* 0x0000007186717220 */ /* 0x040fe40000410000 */
[C---:B------:R-:W-:Y:S02]  /*9a40*/  FMUL.FTZ R116, R134.reuse, R116 ;  /* 0x0000007486747220 */ /* 0x040fe40000410000 */
[C---:B------:R-:W-:Y:S02]  /*9a50*/  FMUL.FTZ R117, R134.reuse, R117 ;  /* 0x0000007586757220 */ /* 0x040fe40000410000 */
[----:B------:R-:W-:Y:S02]  /*9a60*/  FMUL.FTZ R128, R134, R128 ;  /* 0x0000008086807220 */ /* 0x000fe40000410000 */
[--C-:B-1----:R-:W-:Y:S02]  /*9a70*/  FFMA.FTZ R3, R216, c[0x0][0x2d0], -R209.reuse ;  /* 0x0000b400d8037a23 */ /* 0x102fe400000108d1 */
[----:B------:R-:W-:Y:S02]  /*9a80*/  FMUL.FTZ R129, R134, R129 ;  /* 0x0000008186817220 */ /* 0x000fe40000410000 */
[----:B------:R1:W-:Y:S01]  /*9a90*/  MUFU.EX2 R9, R3 ;  /* 0x0000000300097308 */ /* 0x0003e20000000800 */
[--C-:B------:R-:W-:Y:S02]  /*9aa0*/  FFMA.FTZ R231, R231, c[0x0][0x2d0], -R209.reuse ;  /* 0x0000b400e7e77a23 */ /* 0x100fe400000108d1 */
[----:B--2---:R-:W-:Y:S02]  /*9ab0*/  FADD.FTZ R2, -R137, R140 ;  /* 0x0000008c89027221 */ /* 0x004fe40000010100 */
[C---:B---3--:R-:W-:Y:S02]  /*9ac0*/  FMUL.FTZ R6, R133.reuse, R150 ;  /* 0x0000009685067220 */ /* 0x048fe40000410000 */
[----:B------:R-:W-:Y:S02]  /*9ad0*/  FMUL.FTZ R2, R2, c[0x0][0x2d0] ;  /* 0x0000b40002027a20 */ /* 0x000fe40000410000 */
[C---:B------:R-:W-:Y:S02]  /*9ae0*/  FMUL.FTZ R7, R133.reuse, R151 ;  /* 0x0000009785077220 */ /* 0x040fe40000410000 */
[----:B------:R2:W3:Y:S01]  /*9af0*/  MUFU.EX2 R132, R2 ;  /* 0x0000000200847308 */ /* 0x0004e20000000800 */
[C---:B------:R-:W-:Y:S02]  /*9b00*/  FMUL.FTZ R66, R133.reuse, R206 ;  /* 0x000000ce85427220 */ /* 0x040fe40000410000 */
[C---:B------:R-:W-:Y:S02]  /*9b10*/  FMUL.FTZ R67, R133.reuse, R207 ;  /* 0x000000cf85437220 */ /* 0x040fe40000410000 */
[C---:B------:R-:W-:Y:S01]  /*9b20*/  FMUL.FTZ R70, R133.reuse, R70 ;  /* 0x0000004685467220 */ /* 0x040fe20000410000 */
[----:B------:R-:W-:Y:S01]  /*9b30*/  LDSM.16.MT88.4 R204, [R235+0x1900] ;  /* 0x00190000ebcc783b */ /* 0x000fe20000004200 */
[C---:B------:R-:W-:Y:S02]  /*9b40*/  FMUL.FTZ R71, R133.reuse, R71 ;  /* 0x0000004785477220 */ /* 0x040fe40000410000 */
[----:B------:R-:W-:Y:S02]  /*9b50*/  FMUL.FTZ R82, R133, R82 ;  /* 0x0000005285527220 */ /* 0x000fe40000410000 */
[--C-:B-1----:R-:W-:Y:S02]  /*9b60*/  FFMA.FTZ R3, R223, c[0x0][0x2d0], -R209.reuse ;  /* 0x0000b400df037a23 */ /* 0x102fe400000108d1 */
[C---:B------:R-:W-:Y:S02]  /*9b70*/  FMUL.FTZ R83, R133.reuse, R83 ;  /* 0x0000005385537220 */ /* 0x040fe40000410000 */
[----:B------:R1:W-:Y:S01]  /*9b80*/  MUFU.EX2 R223, R3 ;  /* 0x0000000300df7308 */ /* 0x0003e20000000800 */
[C---:B------:R-:W-:Y:S02]  /*9b90*/  FMUL.FTZ R86, R133.reuse, R86 ;  /* 0x0000005685567220 */ /* 0x040fe40000410000 */
[C---:B------:R-:W-:Y:S02]  /*9ba0*/  FMUL.FTZ R87, R133.reuse, R87 ;  /* 0x0000005785577220 */ /* 0x040fe40000410000 */
[C---:B------:R-:W-:Y:S02]  /*9bb0*/  FMUL.FTZ R98, R133.reuse, R98 ;  /* 0x0000006285627220 */ /* 0x040fe40000410000 */
[----:B------:R-:W-:Y:S02]  /*9bc0*/  FMUL.FTZ R99, R133, R99 ;  /* 0x0000006385637220 */ /* 0x000fe40000410000 */
[--C-:B--2---:R-:W-:Y:S02]  /*9bd0*/  FFMA.FTZ R2, R221, c[0x0][0x2d0], -R208.reuse ;  /* 0x0000b400dd027a23 */ /* 0x104fe400000108d0 */
[C---:B---3--:R-:W-:Y:S01]  /*9be0*/  FMUL.FTZ R13, R132.reuse, R153 ;  /* 0x00000099840d7220 */ /* 0x048fe20000410000 */
[----:B------:R-:W-:Y:S01]  /*9bf0*/  MOV R153, R30 ;  /* 0x0000001e00997202 */ /* 0x000fe20000000f00 */
[----:B------:R2:W-:Y:S01]  /*9c00*/  MUFU.EX2 R239, R2 ;  /* 0x0000000200ef7308 */ /* 0x0005e20000000800 */
[C---:B------:R-:W-:Y:S01]  /*9c10*/  FMUL.FTZ R12, R132.reuse, R152 ;  /* 0x00000098840c7220 */ /* 0x040fe20000410000 */
[----:B------:R-:W-:Y:S01]  /*9c20*/  MOV R152, R40 ;  /* 0x0000002800987202 */ /* 0x000fe20000000f00 */
[C---:B------:R-:W-:Y:S01]  /*9c30*/  FMUL.FTZ R28, R132.reuse, R168 ;  /* 0x000000a8841c7220 */ /* 0x040fe20000410000 */
[----:B------:R-:W-:Y:S01]  /*9c40*/  MOV R168, R29 ;  /* 0x0000001d00a87202 */ /* 0x000fe20000000f00 */
[C---:B------:R-:W-:Y:S01]  /*9c50*/  FMUL.FTZ R29, R132.reuse, R169 ;  /* 0x000000a9841d7220 */ /* 0x040fe20000410000 */
[----:B------:R-:W-:Y:S01]  /*9c60*/  MOV R169, R56 ;  /* 0x0000003800a97202 */ /* 0x000fe20000000f00 */
[C---:B------:R-:W-:Y:S02]  /*9c70*/  FMUL.FTZ R40, R132.reuse, R180 ;  /* 0x000000b484287220 */ /* 0x040fe40000410000 */
[----:B------:R-:W-:Y:S02]  /*9c80*/  FMUL.FTZ R56, R132, R196 ;  /* 0x000000c484387220 */ /* 0x000fe40000410000 */
[--C-:B-1----:R-:W-:Y:S01]  /*9c90*/  FFMA.FTZ R3, R16, c[0x0][0x2d0], -R209.reuse ;  /* 0x0000b40010037a23 */ /* 0x102fe200000108d1 */
[----:B------:R-:W-:Y:S01]  /*9ca0*/  MUFU.EX2 R196, R227 ;  /* 0x000000e300c47308 */ /* 0x000fe20000000800 */
[----:B------:R-:W-:Y:S01]  /*9cb0*/  FMUL.FTZ R16, R134, R156 ;  /* 0x0000009c86107220 */ /* 0x000fe20000410000 */
[----:B------:R-:W-:Y:S01]  /*9cc0*/  MOV R156, R35 ;  /* 0x00000023009c7202 */ /* 0x000fe20000000f00 */
[C---:B------:R-:W-:Y:S01]  /*9cd0*/  FMUL.FTZ R35, R133.reuse, R175 ;  /* 0x000000af85237220 */ /* 0x040fe20000410000 */
[----:B------:R-:W-:Y:S01]  /*9ce0*/  MOV R175, R52 ;  /* 0x0000003400af7202 */ /* 0x000fe20000000f00 */
[----:B------:R-:W-:Y:S02]  /*9cf0*/  FMUL.FTZ R57, R132, R197 ;  /* 0x000000c584397220 */ /* 0x000fe40000410000 */
[--C-:B------:R-:W-:Y:S02]  /*9d00*/  FFMA.FTZ R152, R152, c[0x0][0x2d0], -R208.reuse ;  /* 0x0000b40098987a23 */ /* 0x100fe400000108d0 */
[C---:B------:R-:W-:Y:S01]  /*9d10*/  FMUL.FTZ R60, R132.reuse, R200 ;  /* 0x000000c8843c7220 */ /* 0x040fe20000410000 */
[----:B------:R1:W-:Y:S01]  /*9d20*/  MUFU.EX2 R247, R3 ;  /* 0x0000000300f77308 */ /* 0x0003e20000000800 */
[----:B------:R-:W-:Y:S02]  /*9d30*/  FMUL.FTZ R61, R132, R201 ;  /* 0x000000c9843d7220 */ /* 0x000fe40000410000 */
[----:B--2---:R-:W-:Y:S02]  /*9d40*/  FFMA.FTZ R2, R142, c[0x0][0x2d0], -R208 ;  /* 0x0000b4008e027a23 */ /* 0x004fe400000108d0 */
[C---:B------:R-:W-:Y:S02]  /*9d50*/  FMUL.FTZ R72, R132.reuse, R72 ;  /* 0x0000004884487220 */ /* 0x040fe40000410000 */
[C---:B------:R-:W-:Y:S02]  /*9d60*/  FMUL.FTZ R73, R132.reuse, R73 ;  /* 0x0000004984497220 */ /* 0x040fe40000410000 */
[C---:B------:R-:W-:Y:S01]  /*9d70*/  FMUL.FTZ R76, R132.reuse, R76 ;  /* 0x0000004c844c7220 */ /* 0x040fe20000410000 */
[----:B------:R2:W3:Y:S01]  /*9d80*/  MUFU.EX2 R248, R2 ;  /* 0x0000000200f87308 */ /* 0x0004e20000000800 */
[C---:B------:R-:W-:Y:S02]  /*9d90*/  FMUL.FTZ R77, R132.reuse, R77 ;  /* 0x0000004d844d7220 */ /* 0x040fe40000410000 */
[C---:B------:R-:W-:Y:S02]  /*9da0*/  FMUL.FTZ R88, R132.reuse, R88 ;  /* 0x0000005884587220 */ /* 0x040fe40000410000 */
[C---:B------:R-:W-:Y:S02]  /*9db0*/  FMUL.FTZ R89, R132.reuse, R89 ;  /* 0x0000005984597220 */ /* 0x040fe40000410000 */
[C---:B------:R-:W-:Y:S02]  /*9dc0*/  FMUL.FTZ R92, R132.reuse, R92 ;  /* 0x0000005c845c7220 */ /* 0x040fe40000410000 */
[----:B------:R-:W-:Y:S01]  /*9dd0*/  FMUL.FTZ R93, R132, R93 ;  /* 0x0000005d845d7220 */ /* 0x000fe20000410000 */
[----:B------:R-:W-:Y:S01]  /*9de0*/  MUFU.EX2 R197, R152 ;  /* 0x0000009800c57308 */ /* 0x000fe20000000800 */
[C---:B------:R-:W-:Y:S02]  /*9df0*/  FMUL.FTZ R102, R133.reuse, R102 ;  /* 0x0000006685667220 */ /* 0x040fe40000410000 */
[----:B------:R-:W-:Y:S02]  /*9e00*/  FMUL.FTZ R103, R133, R103 ;  /* 0x0000006785677220 */ /* 0x000fe40000410000 */
[--C-:B-1----:R-:W-:Y:S02]  /*9e10*/  FFMA.FTZ R3, R222, c[0x0][0x2d0], -R210.reuse ;  /* 0x0000b400de037a23 */ /* 0x102fe400000108d2 */
[C---:B------:R-:W-:Y:S02]  /*9e20*/  FMUL.FTZ R104, R132.reuse, R104 ;  /* 0x0000006884687220 */ /* 0x040fe40000410000 */
[C---:B------:R-:W-:Y:S01]  /*9e30*/  FMUL.FTZ R105, R132.reuse, R105 ;  /* 0x0000006984697220 */ /* 0x040fe20000410000 */
[----:B------:R1:W-:Y:S01]  /*9e40*/  MUFU.EX2 R221, R3 ;  /* 0x0000000300dd7308 */ /* 0x0003e20000000800 */
[C---:B------:R-:W-:Y:S02]  /*9e50*/  FMUL.FTZ R108, R132.reuse, R108 ;  /* 0x0000006c846c7220 */ /* 0x040fe40000410000 */
[----:B------:R-:W-:Y:S01]  /*9e60*/  FMUL.FTZ R109, R132, R109 ;  /* 0x0000006d846d7220 */ /* 0x000fe20000410000 */
[----:B--2---:R-:W2:Y:S01]  /*9e70*/  SHFL.BFLY PT, R2, R0, 0x1, 0x1f ;  /* 0x0c201f0000027f89 */ /* 0x004ea200000e0000 */
[----:B---3--:R-:W-:Y:S01]  /*9e80*/  F2FP.BF16.PACK_AB R142, R245, R248 ;  /* 0x000000f8f58e723e */ /* 0x008fe200000010ff */
[--C-:B------:R-:W-:Y:S02]  /*9e90*/  FFMA.FTZ R156, R156, c[0x0][0x2d0], -R210.reuse ;  /* 0x0000b4009c9c7a23 */ /* 0x100fe400000108d2 */
[C---:B------:R-:W-:Y:S02]  /*9ea0*/  FMUL.FTZ R114, R133.reuse, R114 ;  /* 0x0000007285727220 */ /* 0x040fe40000410000 */
[C---:B------:R-:W-:Y:S02]  /*9eb0*/  FMUL.FTZ R115, R133.reuse, R115 ;  /* 0x0000007385737220 */ /* 0x040fe40000410000 */
[C---:B------:R-:W-:Y:S02]  /*9ec0*/  FMUL.FTZ R118, R133.reuse, R118 ;  /* 0x0000007685767220 */ /* 0x040fe40000410000 */
[----:B------:R-:W-:Y:S02]  /*9ed0*/  FMUL.FTZ R119, R133, R119 ;  /* 0x0000007785777220 */ /* 0x000fe40000410000 */
[C---:B------:R-:W-:Y:S02]  /*9ee0*/  FMUL.FTZ R120, R132.reuse, R120 ;  /* 0x0000007884787220 */ /* 0x040fe40000410000 */
[C---:B------:R-:W-:Y:S02]  /*9ef0*/  FMUL.FTZ R121, R132.reuse, R121 ;  /* 0x0000007984797220 */ /* 0x040fe40000410000 */
[C---:B------:R-:W-:Y:S02]  /*9f00*/  FMUL.FTZ R124, R132.reuse, R124 ;  /* 0x0000007c847c7220 */ /* 0x040fe40000410000 */
[C---:B------:R-:W-:Y:S02]  /*9f10*/  FMUL.FTZ R125, R132.reuse, R125 ;  /* 0x0000007d847d7220 */ /* 0x040fe40000410000 */
[--C-:B-1----:R-:W-:Y:S01]  /*9f20*/  FFMA.FTZ R3, R225, c[0x0][0x2d0], -R210.reuse ;  /* 0x0000b400e1037a23 */ /* 0x102fe200000108d2 */
[----:B------:R-:W-:Y:S01]  /*9f30*/  MOV R225, R9 ;  /* 0x0000000900e17202 */ /* 0x000fe20000000f00 */
[----:B------:R-:W-:Y:S02]  /*9f40*/  FMUL.FTZ R9, R132, R145 ;  /* 0x0000009184097220 */ /* 0x000fe40000410000 */
[----:B------:R1:W-:Y:S01]  /*9f50*/  MUFU.EX2 R222, R3 ;  /* 0x0000000300de7308 */ /* 0x0003e20000000800 */
[----:B--2---:R-:W-:Y:S01]  /*9f60*/  FMNMX.FTZ R2, R2, R0, !PT ;  /* 0x0000000002027209 */ /* 0x004fe20007810000 */
[----:B------:R-:W-:Y:S02]  /*9f70*/  FFMA.FTZ R0, R17, c[0x0][0x2d0], -R209 ;  /* 0x0000b40011007a23 */ /* 0x000fe400000108d1 */
[----:B------:R-:W-:Y:S01]  /*9f80*/  FMUL.FTZ R17, R134, R157 ;  /* 0x0000009d86117220 */ /* 0x000fe20000410000 */
[----:B------:R-:W-:Y:S01]  /*9f90*/  MOV R157, R19 ;  /* 0x00000013009d7202 */ /* 0x000fe20000000f00 */
[C---:B------:R-:W-:Y:S01]  /*9fa0*/  FMUL.FTZ R19, R133.reuse, R159 ;  /* 0x0000009f85137220 */ /* 0x040fe20000410000 */
[----:B------:R-:W-:Y:S01]  /*9fb0*/  MOV R159, R51 ;  /* 0x00000033009f7202 */ /* 0x000fe20000000f00 */
[C---:B------:R-:W-:Y:S02]  /*9fc0*/  FMUL.FTZ R51, R133.reuse, R191 ;  /* 0x000000bf85337220 */ /* 0x040fe40000410000 */
[----:B------:R2:W3:Y:S01]  /*9fd0*/  MUFU.EX2 R244, R0 ;  /* 0x0000000000f47308 */ /* 0x0004e20000000800 */
[C---:B------:R-:W-:Y:S02]  /*9fe0*/  FMUL.FTZ R130, R133.reuse, R130 ;  /* 0x0000008285827220 */ /* 0x040fe40000410000 */
[----:B------:R-:W-:Y:S02]  /*9ff0*/  FMUL.FTZ R131, R133, R131 ;  /* 0x0000008385837220 */ /* 0x000fe40000410000 */
[--C-:B-1----:R-:W-:Y:S05]  /*a000*/  FFMA.FTZ R3, R218, c[0x0][0x2d0], -R210.reuse ;  /* 0x0000b400da037a23 */ /* 0x102fea00000108d2 */
[----:B------:R1:W-:Y:S01]  /*a010*/  MUFU.EX2 R246, R3 ;  /* 0x0000000300f67308 */ /* 0x0003e20000000800 */
[----:B--2---:R-:W-:Y:S01]  /*a020*/  FADD.FTZ R0, -R2, R141 ;  /* 0x0000008d02007221 */ /* 0x004fe20000010100 */
[----:B---3--:R-:W-:Y:S02]  /*a030*/  F2FP.BF16.PACK_AB R143, R244, R247 ;  /* 0x000000f7f48f723e */ /* 0x008fe400000010ff */
[----:B------:R-:W-:Y:S01]  /*a040*/  F2FP.BF16.PACK_AB R141, R223, R225 ;  /* 0x000000e1df8d723e */ /* 0x000fe200000010ff */
[----:B------:R-:W-:Y:S06]  /*a050*/  FMUL.FTZ R0, R0, c[0x0][0x2d0] ;  /* 0x0000b40000007a20 */ /* 0x000fec0000410000 */
[----:B------:R-:W2:Y:S01]  /*a060*/  MUFU.EX2 R0, R0 ;  /* 0x0000000000007308 */ /* 0x000ea20000000800 */
[----:B-1----:R-:W-:Y:S09]  /*a070*/  FFMA.FTZ R3, R217, c[0x0][0x2d0], -R210 ;  /* 0x0000b400d9037a23 */ /* 0x002ff200000108d2 */
[----:B------:R1:W3:Y:S01]  /*a080*/  MUFU.EX2 R243, R3 ;  /* 0x0000000300f37308 */ /* 0x0002e20000000800 */
[C---:B--2---:R-:W-:Y:S02]  /*a090*/  FMUL.FTZ R10, R0.reuse, R146 ;  /* 0x00000092000a7220 */ /* 0x044fe40000410000 */
[C---:B------:R-:W-:Y:S02]  /*a0a0*/  FMUL.FTZ R11, R0.reuse, R147 ;  /* 0x00000093000b7220 */ /* 0x040fe40000410000 */
[C---:B------:R-:W-:Y:S01]  /*a0b0*/  FMUL.FTZ R14, R0.reuse, R154 ;  /* 0x0000009a000e7220 */ /* 0x040fe20000410000 */
[----:B------:R-:W-:Y:S01]  /*a0c0*/  MOV R154, R18 ;  /* 0x00000012009a7202 */ /* 0x000fe20000000f00 */
[C---:B------:R-:W-:Y:S01]  /*a0d0*/  FMUL.FTZ R15, R0.reuse, R155 ;  /* 0x0000009b000f7220 */ /* 0x040fe20000410000 */
[----:B------:R-:W-:Y:S01]  /*a0e0*/  MOV R155, R42 ;  /* 0x0000002a009b7202 */ /* 0x000fe20000000f00 */
[----:B------:R-:W-:Y:S01]  /*a0f0*/  FMUL.FTZ R18, R133, R158 ;  /* 0x0000009e85127220 */ /* 0x000fe20000410000 */
[----:B------:R-:W-:Y:S01]  /*a100*/  MOV R158, R26 ;  /* 0x0000001a009e7202 */ /* 0x000fe20000000f00 */
[----:B------:R-:W-:Y:S02]  /*a110*/  FMUL.FTZ R26, R0, R166 ;  /* 0x000000a6001a7220 */ /* 0x000fe40000410000 */
[----:B-1----:R-:W-:Y:S01]  /*a120*/  FMUL.FTZ R3, R2, c[0x0][0x2d0] ;  /* 0x0000b40002037a20 */ /* 0x002fe20000410000 */
[----:B---3--:R-:W-:Y:S01]  /*a130*/  F2FP.BF16.PACK_AB R146, R243, R246 ;  /* 0x000000f6f392723e */ /* 0x008fe200000010ff */
[----:B------:R-:W-:Y:S01]  /*a140*/  FMUL.FTZ R30, R0, R170 ;  /* 0x000000aa001e7220 */ /* 0x000fe20000410000 */
[----:B------:R-:W-:Y:S01]  /*a150*/  MOV R170, R31 ;  /* 0x0000001f00aa7202 */ /* 0x000fe20000000f00 */
[--C-:B------:R-:W-:Y:S01]  /*a160*/  FFMA.FTZ R4, R220, c[0x0][0x2d0], -R3.reuse ;  /* 0x0000b400dc047a23 */ /* 0x100fe20000010803 */
[----:B------:R-:W-:Y:S01]  /*a170*/  MOV R220, R44 ;  /* 0x0000002c00dc7202 */ /* 0x000fe20000000f00 */
[----:B------:R-:W-:Y:S01]  /*a180*/  FMUL.FTZ R31, R0, R171 ;  /* 0x000000ab001f7220 */ /* 0x000fe20000410000 */
[----:B------:R-:W-:Y:S01]  /*a190*/  MOV R171, R32 ;  /* 0x0000002000ab7202 */ /* 0x000fe20000000f00 */
[----:B------:R1:W-:Y:S01]  /*a1a0*/  MUFU.EX2 R216, R4 ;  /* 0x0000000400d87308 */ /* 0x0003e20000000800 */
[----:B------:R-:W-:Y:S01]  /*a1b0*/  FMUL.FTZ R32, R134, R172 ;  /* 0x000000ac86207220 */ /* 0x000fe20000410000 */
[----:B------:R-:W-:Y:S01]  /*a1c0*/  MOV R172, R55 ;  /* 0x0000003700ac7202 */ /* 0x000fe20000000f00 */
[----:B------:R-:W-:Y:S02]  /*a1d0*/  IMAD.MOV.U32 R166, RZ, RZ, R34 ;  /* 0x000000ffffa67224 */ /* 0x000fe400078e0022 */
[----:B------:R-:W-:Y:S01]  /*a1e0*/  FMUL.FTZ R34, R133, R174 ;  /* 0x000000ae85227220 */ /* 0x000fe20000410000 */
[----:B------:R-:W-:Y:S01]  /*a1f0*/  MOV R174, R53 ;  /* 0x0000003500ae7202 */ /* 0x000fe20000000f00 */
[C---:B------:R-:W-:Y:S02]  /*a200*/  FMUL.FTZ R27, R0.reuse, R167 ;  /* 0x000000a7001b7220 */ /* 0x040fe40000410000 */
[C---:B------:R-:W-:Y:S02]  /*a210*/  FMUL.FTZ R42, R0.reuse, R182 ;  /* 0x000000b6002a7220 */ /* 0x040fe40000410000 */
[----:B------:R-:W-:Y:S02]  /*a220*/  IMAD.MOV.U32 R167, RZ, RZ, R46 ;  /* 0x000000ffffa77224 */ /* 0x000fe400078e002e */
[----:B------:R-:W-:Y:S02]  /*a230*/  FMUL.FTZ R46, R0, R186 ;  /* 0x000000ba002e7220 */ /* 0x000fe40000410000 */
[----:B------:R-:W-:Y:S02]  /*a240*/  FMUL.FTZ R44, R132, R184 ;  /* 0x000000b8842c7220 */ /* 0x000fe40000410000 */
[C---:B------:R-:W-:Y:S02]  /*a250*/  FMUL.FTZ R58, R0.reuse, R198 ;  /* 0x000000c6003a7220 */ /* 0x040fe40000410000 */
[C---:B------:R-:W-:Y:S02]  /*a260*/  FMUL.FTZ R59, R0.reuse, R199 ;  /* 0x000000c7003b7220 */ /* 0x040fe40000410000 */
[C---:B------:R-:W-:Y:S02]  /*a270*/  FMUL.FTZ R62, R0.reuse, R202 ;  /* 0x000000ca003e7220 */ /* 0x040fe40000410000 */
[----:B------:R-:W-:Y:S02]  /*a280*/  FMUL.FTZ R63, R0, R203 ;  /* 0x000000cb003f7220 */ /* 0x000fe40000410000 */
[--C-:B-1----:R-:W-:Y:S01]  /*a290*/  FFMA.FTZ R4, R226, c[0x0][0x2d0], -R3.reuse ;  /* 0x0000b400e2047a23 */ /* 0x102fe20000010803 */
[----:B------:R-:W-:Y:S01]  /*a2a0*/  MOV R226, R8 ;  /* 0x0000000800e27202 */ /* 0x000fe20000000f00 */
[----:B------:R-:W-:Y:S01]  /*a2b0*/  FMUL.FTZ R8, R132, R144 ;  /* 0x0000009084087220 */ /* 0x000fe20000410000 */
[----:B------:R-:W-:Y:S01]  /*a2c0*/  F2FP.BF16.PACK_AB R144, R222, R221 ;  /* 0x000000ddde90723e */ /* 0x000fe200000010ff */
[----:B------:R1:W2:Y:S01]  /*a2d0*/  MUFU.EX2 R217, R4 ;  /* 0x0000000400d97308 */ /* 0x0002a20000000800 */
[----:B------:R-:W-:Y:S01]  /*a2e0*/  F2FP.BF16.PACK_AB R140, R239, R226 ;  /* 0x000000e2ef8c723e */ /* 0x000fe200000010ff */
[C---:B------:R-:W-:Y:S02]  /*a2f0*/  FMUL.FTZ R74, R0.reuse, R74 ;  /* 0x0000004a004a7220 */ /* 0x040fe40000410000 */
        /* <DEDUP_REMOVED lines=9> */
[----:B------:R-:W-:Y:S02]  /*a390*/  FMUL.FTZ R110, R0, R110 ;  /* 0x0000006e006e7220 */ /* 0x000fe40000410000 */
[--C-:B-1----:R-:W-:Y:S01]  /*a3a0*/  FFMA.FTZ R4, R224, c[0x0][0x2d0], -R3.reuse ;  /* 0x0000b400e0047a23 */ /* 0x102fe20000010803 */
[----:B--2---:R-:W-:Y:S01]  /*a3b0*/  F2FP.BF16.PACK_AB R145, R217, R216 ;  /* 0x000000d8d991723e */ /* 0x004fe200000010ff */
[----:B------:R-:W-:Y:S01]  /*a3c0*/  FMUL.FTZ R111, R0, R111 ;  /* 0x0000006f006f7220 */ /* 0x000fe20000410000 */
[----:B------:R-:W-:Y:S01]  /*a3d0*/  MOV R224, R45 ;  /* 0x0000002d00e07202 */ /* 0x000fe20000000f00 */
[----:B------:R1:W-:Y:S01]  /*a3e0*/  MUFU.EX2 R218, R4 ;  /* 0x0000000400da7308 */ /* 0x0003e20000000800 */
[----:B------:R-:W-:Y:S02]  /*a3f0*/  FMUL.FTZ R45, R132, R185 ;  /* 0x000000b9842d7220 */ /* 0x000fe40000410000 */
[C---:B------:R-:W-:Y:S02]  /*a400*/  FMUL.FTZ R122, R0.reuse, R122 ;  /* 0x0000007a007a7220 */ /* 0x040fe40000410000 */
[C---:B------:R-:W-:Y:S02]  /*a410*/  FMUL.FTZ R123, R0.reuse, R123 ;  /* 0x0000007b007b7220 */ /* 0x040fe40000410000 */
[C---:B------:R-:W-:Y:S02]  /*a420*/  FMUL.FTZ R126, R0.reuse, R126 ;  /* 0x0000007e007e7220 */ /* 0x040fe40000410000 */
[----:B------:R-:W-:Y:S01]  /*a430*/  FMUL.FTZ R127, R0, R127 ;  /* 0x0000007f007f7220 */ /* 0x000fe20000410000 */
[----:B------:R-:W-:Y:S01]  /*a440*/  MUFU.EX2 R185, R156 ;  /* 0x0000009c00b97308 */ /* 0x000fe20000000800 */
[--C-:B-1----:R-:W-:Y:S09]  /*a450*/  FFMA.FTZ R4, R219, c[0x0][0x2d0], -R3.reuse ;  /* 0x0000b400db047a23 */ /* 0x102ff20000010803 */
[----:B------:R1:W2:Y:S02]  /*a460*/  MUFU.EX2 R219, R4 ;  /* 0x0000000400db7308 */ /* 0x0002a40000000800 */
[C---:B-1----:R-:W-:Y:S01]  /*a470*/  FMUL.FTZ R4, R134.reuse, R148 ;  /* 0x0000009486047220 */ /* 0x042fe20000410000 */
[----:B--2---:R-:W-:Y:S01]  /*a480*/  F2FP.BF16.PACK_AB R147, R219, R218 ;  /* 0x000000dadb93723e */ /* 0x004fe200000010ff */
[----:B------:R-:W-:Y:S05]  /*a490*/  LDSM.16.MT88.4 R148, [R235+0x100] ;  /* 0x00010000eb94783b */ /* 0x000fea0000004200 */
[-C--:B------:R-:W-:Y:S08]  /*a4a0*/  HMMA.16816.F32.BF16 R4, R140, R20.reuse, R4 ;  /* 0x000000148c04723c */ /* 0x080ff00000041804 */
[C---:B------:R-:W-:Y:S07]  /*a4b0*/  HMMA.16816.F32.BF16 R8, R144.reuse, R20, R8 ;  /* 0x000000149008723c */ /* 0x040fee0000041808 */
[C---:B------:R-:W-:Y:S01]  /*a4c0*/  FMUL.FTZ R20, R134.reuse, R160 ;  /* 0x000000a086147220 */ /* 0x040fe20000410000 */
[-C--:B------:R-:W-:Y:S01]  /*a4d0*/  HMMA.16816.F32.BF16 R12, R144, R22.reuse, R12 ;  /* 0x00000016900c723c */ /* 0x080fe2000004180c */
[----:B------:R-:W-:Y:S03]  /*a4e0*/  MOV R160, R50 ;  /* 0x0000003200a07202 */ /* 0x000fe60000000f00 */
[C---:B------:R-:W-:Y:S02]  /*a4f0*/  FMUL.FTZ R50, R133.reuse, R190 ;  /* 0x000000be85327220 */ /* 0x040fe40000410000 */
[----:B------:R-:W-:Y:S01]  /*a500*/  IMAD.MOV.U32 R180, RZ, RZ, R160 ;  /* 0x000000ffffb47224 */ /* 0x000fe200078e00a0 */
[----:B------:R-:W-:Y:S01]  /*a510*/  MOV R160, R154 ;  /* 0x0000009a00a07202 */ /* 0x000fe20000000f00 */
[C---:B------:R-:W-:Y:S01]  /*a520*/  HMMA.16816.F32.BF16 R16, R140.reuse, R22, R16 ;  /* 0x000000168c10723c */ /* 0x040fe20000041810 */
[C---:B------:R-:W-:Y:S03]  /*a530*/  FMUL.FTZ R21, R134.reuse, R161 ;  /* 0x000000a186157220 */ /* 0x040fe60000410000 */
[----:B------:R-:W-:Y:S01]  /*a540*/  MOV R161, R48 ;  /* 0x0000003000a17202 */ /* 0x000fe20000000f00 */
[----:B------:R-:W-:Y:S02]  /*a550*/  FMUL.FTZ R48, R134, R188 ;  /* 0x000000bc86307220 */ /* 0x000fe40000410000 */
[C---:B------:R-:W-:Y:S02]  /*a560*/  FMUL.FTZ R22, R133.reuse, R162 ;  /* 0x000000a285167220 */ /* 0x040fe40000410000 */
[----:B------:R-:W-:Y:S03]  /*a570*/  FMUL.FTZ R23, R133, R163 ;  /* 0x000000a385177220 */ /* 0x000fe60000410000 */
[----:B------:R-:W-:Y:S01]  /*a580*/  IMAD.MOV.U32 R162, RZ, RZ, R24 ;  /* 0x000000ffffa27224 */ /* 0x000fe200078e0018 */
[----:B------:R-:W-:Y:S01]  /*a590*/  MOV R163, R25 ;  /* 0x0000001900a37202 */ /* 0x000fe20000000f00 */
[----:B------:R-:W-:Y:S01]  /*a5a0*/  FMUL.FTZ R24, R132, R164 ;  /* 0x000000a484187220 */ /* 0x000fe20000410000 */
[----:B------:R-:W-:Y:S01]  /*a5b0*/  MOV R164, R33 ;  /* 0x0000002100a47202 */ /* 0x000fe20000000f00 */
[-C--:B------:R-:W-:Y:S01]  /*a5c0*/  HMMA.16816.F32.BF16 R20, R140, R36.reuse, R20 ;  /* 0x000000248c14723c */ /* 0x080fe20000041814 */
[----:B------:R-:W-:Y:S01]  /*a5d0*/  FMUL.FTZ R33, R134, R173 ;  /* 0x000000ad86217220 */ /* 0x000fe20000410000 */
[----:B------:R-:W-:Y:S01]  /*a5e0*/  MOV R173, R54 ;  /* 0x0000003600ad7202 */ /* 0x000fe20000000f00 */
[----:B------:R-:W-:Y:S01]  /*a5f0*/  FMUL.FTZ R25, R132, R165 ;  /* 0x000000a584197220 */ /* 0x000fe20000410000 */
[----:B------:R-:W1:Y:S01]  /*a600*/  LDSM.16.MT88.4 R52, [R236+0x100] ;  /* 0x00010000ec34783b */ /* 0x000e620000004200 */
[--C-:B------:R-:W-:Y:S01]  /*a610*/  FFMA.FTZ R163, R163, c[0x0][0x2d0], -R210.reuse ;  /* 0x0000b400a3a37a23 */ /* 0x100fe200000108d2 */
[----:B------:R-:W-:Y:S01]  /*a620*/  MOV R165, R47 ;  /* 0x0000002f00a57202 */ /* 0x000fe20000000f00 */
[--C-:B------:R-:W-:Y:S02]  /*a630*/  FFMA.FTZ R162, R162, c[0x0][0x2d0], -R210.reuse ;  /* 0x0000b400a2a27a23 */ /* 0x100fe400000108d2 */
[--C-:B------:R-:W-:Y:S01]  /*a640*/  FFMA.FTZ R160, R160, c[0x0][0x2d0], -R3.reuse ;  /* 0x0000b400a0a07a23 */ /* 0x100fe20000010803 */
[C---:B------:R-:W-:Y:S01]  /*a650*/  HMMA.16816.F32.BF16 R24, R144.reuse, R36, R24 ;  /* 0x000000249018723c */ /* 0x040fe20000041818 */
[----:B------:R-:W-:Y:S01]  /*a660*/  MUFU.EX2 R201, R163 ;  /* 0x000000a300c97308 */ /* 0x000fe20000000800 */
[----:B------:R-:W-:Y:S02]  /*a670*/  FMUL.FTZ R47, R0, R187 ;  /* 0x000000bb002f7220 */ /* 0x000fe40000410000 */
[--C-:B------:R-:W-:Y:S02]  /*a680*/  FFMA.FTZ R165, R165, c[0x0][0x2d0], -R210.reuse ;  /* 0x0000b400a5a57a23 */ /* 0x100fe400000108d2 */
[----:B------:R-:W-:Y:S02]  /*a690*/  FFMA.FTZ R180, R180, c[0x0][0x2d0], -R210 ;  /* 0x0000b400b4b47a23 */ /* 0x000fe400000108d2 */
[-C--:B------:R-:W-:Y:S01]  /*a6a0*/  HMMA.16816.F32.BF16 R28, R144, R38.reuse, R28 ;  /* 0x00000026901c723c */ /* 0x080fe2000004181c */
[C---:B------:R-:W-:Y:S02]  /*a6b0*/  FMUL.FTZ R36, R134.reuse, R176 ;  /* 0x000000b086247220 */ /* 0x040fe40000410000 */
[----:B------:R-:W-:Y:S01]  /*a6c0*/  MUFU.EX2 R188, R165 ;  /* 0x000000a500bc7308 */ /* 0x000fe20000000800 */
[----:B------:R-:W-:Y:S01]  /*a6d0*/  MOV R176, R49 ;  /* 0x0000003100b07202 */ /* 0x000fe20000000f00 */
[C---:B------:R-:W-:Y:S02]  /*a6e0*/  FMUL.FTZ R49, R134.reuse, R189 ;  /* 0x000000bd86317220 */ /* 0x040fe40000410000 */
[----:B------:R-:W-:Y:S01]  /*a6f0*/  FMUL.FTZ R37, R134, R177 ;  /* 0x000000b186257220 */ /* 0x000fe20000410000 */
[C---:B------:R-:W-:Y:S01]  /*a700*/  HMMA.16816.F32.BF16 R32, R140.reuse, R38, R32 ;  /* 0x000000268c20723c */ /* 0x040fe20000041820 */
[----:B------:R-:W-:Y:S03]  /*a710*/  MOV R177, R43 ;  /* 0x0000002b00b17202 */ /* 0x000fe60000000f00 */
[----:B------:R-:W-:Y:S02]  /*a720*/  FMUL.FTZ R43, R0, R183 ;  /* 0x000000b7002b7220 */ /* 0x000fe40000410000 */
[--C-:B------:R-:W-:Y:S02]  /*a730*/  FFMA.FTZ R183, R136, c[0x0][0x2d0], -R3.reuse ;  /* 0x0000b40088b77a23 */ /* 0x100fe40000010803 */
[C---:B------:R-:W-:Y:S01]  /*a740*/  FMUL.FTZ R38, R133.reuse, R178 ;  /* 0x000000b285267220 */ /* 0x040fe20000410000 */
[----:B------:R-:W-:Y:S03]  /*a750*/  MOV R178, R41 ;  /* 0x0000002900b27202 */ /* 0x000fe60000000f00 */
[----:B------:R-:W-:Y:S02]  /*a760*/  FMUL.FTZ R39, R133, R179 ;  /* 0x000000b385277220 */ /* 0x000fe40000410000 */
[----:B------:R-:W-:Y:S01]  /*a770*/  FMUL.FTZ R41, R132, R181 ;  /* 0x000000b584297220 */ /* 0x000fe20000410000 */
[----:B------:R-:W-:Y:S01]  /*a780*/  MOV R181, R159 ;  /* 0x0000009f00b57202 */ /* 0x000fe20000000f00 */
[----:B------:R-:W-:Y:S01]  /*a790*/  FFMA.FTZ R152, R178, c[0x0][0x2d0], -R208 ;  /* 0x0000b400b2987a23 */ /* 0x000fe200000108d0 */
[----:B------:R-:W-:Y:S02]  /*a7a0*/  MOV R178, R161 ;  /* 0x000000a100b27202 */ /* 0x000fe40000000f00 */
[-C--:B-1----:R-:W-:Y:S01]  /*a7b0*/  HMMA.16816.F32.BF16 R36, R140, R52.reuse, R36 ;  /* 0x000000348c24723c */ /* 0x082fe20000041824 */
[----:B------:R-:W-:Y:S01]  /*a7c0*/  MOV R161, R153 ;  /* 0x0000009900a17202 */ /* 0x000fe20000000f00 */
[--C-:B------:R-:W-:Y:S01]  /*a7d0*/  FFMA.FTZ R182, R181, c[0x0][0x2d0], -R210.reuse ;  /* 0x0000b400b5b67a23 */ /* 0x100fe200000108d2 */
[----:B------:R1:W-:Y:S01]  /*a7e0*/  MUFU.EX2 R184, R152 ;  /* 0x0000009800b87308 */ /* 0x0003e20000000800 */
[----:B------:R-:W-:Y:S02]  /*a7f0*/  FFMA.FTZ R178, R178, c[0x0][0x2d0], -R210 ;  /* 0x0000b400b2b27a23 */ /* 0x000fe400000108d2 */
[----:B------:R-:W-:Y:S02]  /*a800*/  FFMA.FTZ R161, R161, c[0x0][0x2d0], -R3 ;  /* 0x0000b400a1a17a23 */ /* 0x000fe40000010803 */
[C---:B------:R-:W-:Y:S05]  /*a810*/  HMMA.16816.F32.BF16 R40, R144.reuse, R52, R40 ;  /* 0x000000349028723c */ /* 0x040fea0000041828 */
[----:B------:R-:W-:Y:S02]  /*a820*/  MUFU.EX2 R202, R161 ;  /* 0x000000a100ca7308 */ /* 0x000fe40000000800 */
[C---:B------:R-:W-:Y:S01]  /*a830*/  FMUL.FTZ R53, R134.reuse, R193 ;  /* 0x000000c186357220 */ /* 0x040fe20000410000 */
[-C--:B------:R-:W-:Y:S01]  /*a840*/  HMMA.16816.F32.BF16 R44, R144, R54.reuse, R44 ;  /* 0x00000036902c723c */ /* 0x080fe2000004182c */
[----:B------:R-:W2:Y:S03]  /*a850*/  LDL.LU R193, [R1+0x3c] ;  /* 0x00003c0001c17983 */ /* 0x000ea60000300800 */
[----:B------:R-:W-:Y:S01]  /*a860*/  FMUL.FTZ R52, R134, R192 ;  /* 0x000000c086347220 */ /* 0x000fe20000410000 */
[----:B------:R-:W3:Y:S03]  /*a870*/  LDL.LU R191, [R1+0x38] ;  /* 0x0000380001bf7983 */ /* 0x000ee60000300800 */
[C---:B------:R-:W-:Y:S01]  /*a880*/  HMMA.16816.F32.BF16 R48, R140.reuse, R54, R48 ;  /* 0x000000368c30723c */ /* 0x040fe20000041830 */
[----:B------:R-:W4:Y:S03]  /*a890*/  LDL.LU R190, [R1+0x44] ;  /* 0x0000440001be7983 */ /* 0x000f260000300800 */
[--C-:B-1----:R-:W-:Y:S01]  /*a8a0*/  FFMA.FTZ R152, R242, c[0x0][0x2d0], -R209.reuse ;  /* 0x0000b400f2987a23 */ /* 0x102fe200000108d1 */
[----:B------:R-:W3:Y:S02]  /*a8b0*/  LDL.LU R189, [R1+0x40] ;  /* 0x0000400001bd7983 */ /* 0x000ee40000300800 */
[C---:B------:R-:W-:Y:S01]  /*a8c0*/  FMUL.FTZ R54, R133.reuse, R194 ;  /* 0x000000c285367220 */ /* 0x040fe20000410000 */
[----:B------:R1:W-:Y:S01]  /*a8d0*/  MUFU.EX2 R242, R152 ;  /* 0x0000009800f27308 */ /* 0x0003e20000000800 */
[----:B------:R-:W-:Y:S07]  /*a8e0*/  FMUL.FTZ R55, R133, R195 ;  /* 0x000000c385377220 */ /* 0x000fee0000410000 */
[-C--:B------:R-:W-:Y:S02]  /*a8f0*/  HMMA.16816.F32.BF16 R52, R140, R148.reuse, R52 ;  /* 0x000000948c34723c */ /* 0x080fe40000041834 */
[----:B------:R-:W-:Y:S06]  /*a900*/  MUFU.EX2 R195, R231 ;  /* 0x000000e700c37308 */ /* 0x000fec0000000800 */
[C---:B------:R-:W-:Y:S08]  /*a910*/  HMMA.16816.F32.BF16 R56, R144.reuse, R148, R56 ;  /* 0x000000949038723c */ /* 0x040ff00000041838 */
[-C--:B------:R-:W-:Y:S01]  /*a920*/  HMMA.16816.F32.BF16 R60, R144, R150.reuse, R60 ;  /* 0x00000096903c723c */ /* 0x080fe2000004183c */
[----:B-1----:R-:W-:Y:S04]  /*a930*/  FFMA.FTZ R152, R238, c[0x0][0x2d0], -R209 ;  /* 0x0000b400ee987a23 */ /* 0x002fe800000108d1 */
[----:B------:R1:W-:Y:S03]  /*a940*/  MUFU.EX2 R238, R152 ;  /* 0x0000009800ee7308 */ /* 0x0003e60000000800 */
[C---:B------:R-:W-:Y:S01]  /*a950*/  HMMA.16816.F32.BF16 R64, R140.reuse, R150, R64 ;  /* 0x000000968c40723c */ /* 0x040fe20000041840 */
[----:B------:R-:W1:Y:S03]  /*a960*/  LDSM.16.MT88.4 R148, [R233+0x2100] ;  /* 0x00210000e994783b */ /* 0x000e660000004200 */
[--C-:B-1----:R-:W-:Y:S01]  /*a970*/  FFMA.FTZ R152, R177, c[0x0][0x2d0], -R208.reuse ;  /* 0x0000b400b1987a23 */ /* 0x102fe200000108d0 */
[----:B------:R-:W-:Y:S03]  /*a980*/  MOV R177, R240 ;  /* 0x000000f000b17202 */ /* 0x000fe60000000f00 */
[----:B------:R1:W-:Y:S01]  /*a990*/  MUFU.EX2 R200, R152 ;  /* 0x0000009800c87308 */ /* 0x0003e20000000800 */
[-C--:B------:R-:W-:Y:S08]  /*a9a0*/  HMMA.16816.F32.BF16 R68, R140, R148.reuse, R68 ;  /* 0x000000948c44723c */ /* 0x080ff00000041844 */
[C---:B------:R-:W-:Y:S01]  /*a9b0*/  HMMA.16816.F32.BF16 R72, R144.reuse, R148, R72 ;  /* 0x000000949048723c */ /* 0x040fe20000041848 */
[--C-:B-1----:R-:W-:Y:S03]  /*a9c0*/  FFMA.FTZ R152, R176, c[0x0][0x2d0], -R208.reuse ;  /* 0x0000b400b0987a23 */ /* 0x102fe600000108d0 */
[----:B------:R-:W-:Y:S01]  /*a9d0*/  FFMA.FTZ R176, R228, c[0x0][0x2d0], -R208 ;  /* 0x0000b400e4b07a23 */ /* 0x000fe200000108d0 */
[----:B------:R1:W-:Y:S03]  /*a9e0*/  MUFU.EX2 R187, R152 ;  /* 0x0000009800bb7308 */ /* 0x0003e60000000800 */
[-C--:B------:R-:W-:Y:S08]  /*a9f0*/  HMMA.16816.F32.BF16 R76, R144, R150.reuse, R76 ;  /* 0x00000096904c723c */ /* 0x080ff0000004184c */
[C---:B------:R-:W-:Y:S01]  /*aa00*/  HMMA.16816.F32.BF16 R80, R140.reuse, R150, R80 ;  /* 0x000000968c50723c */ /* 0x040fe20000041850 */
[----:B------:R-:W1:Y:S03]  /*aa10*/  LDSM.16.MT88.4 R148, [R234+0x2100] ;  /* 0x00210000ea94783b */ /* 0x000e660000004200 */
[--C-:B-1----:R-:W-:Y:S04]  /*aa20*/  FFMA.FTZ R152, R241, c[0x0][0x2d0], -R210.reuse ;  /* 0x0000b400f1987a23 */ /* 0x102fe800000108d2 */
[----:B------:R1:W-:Y:S01]  /*aa30*/  MUFU.EX2 R241, R152 ;  /* 0x0000009800f17308 */ /* 0x0003e20000000800 */
[-C--:B------:R-:W-:Y:S03]  /*aa40*/  HMMA.16816.F32.BF16 R84, R140, R148.reuse, R84 ;  /* 0x000000948c54723c */ /* 0x080fe60000041854 */
[----:B-1----:R-:W-:Y:S06]  /*aa50*/  FFMA.FTZ R152, R237, c[0x0][0x2d0], -R210 ;  /* 0x0000b400ed987a23 */ /* 0x002fec00000108d2 */
[----:B------:R1:W-:Y:S01]  /*aa60*/  MUFU.EX2 R237, R152 ;  /* 0x0000009800ed7308 */ /* 0x0003e20000000800 */
[C---:B------:R-:W-:Y:S08]  /*aa70*/  HMMA.16816.F32.BF16 R88, R144.reuse, R148, R88 ;  /* 0x000000949058723c */ /* 0x040ff00000041858 */
[-C--:B------:R-:W-:Y:S08]  /*aa80*/  HMMA.16816.F32.BF16 R92, R144, R150.reuse, R92 ;  /* 0x00000096905c723c */ /* 0x080ff0000004185c */
[C---:B------:R-:W-:Y:S01]  /*aa90*/  HMMA.16816.F32.BF16 R96, R140.reuse, R150, R96 ;  /* 0x000000968c60723c */ /* 0x040fe20000041860 */
[----:B------:R-:W1:Y:S03]  /*aaa0*/  LDSM.16.MT88.4 R148, [R236+0x2100] ;  /* 0x00210000ec94783b */ /* 0x000e660000004200 */
[----:B-1----:R-:W-:Y:S04]  /*aab0*/  FFMA.FTZ R152, R174, c[0x0][0x2d0], -R3 ;  /* 0x0000b400ae987a23 */ /* 0x002fe80000010803 */
[----:B------:R1:W-:Y:S01]  /*aac0*/  MUFU.EX2 R240, R152 ;  /* 0x0000009800f07308 */ /* 0x0003e20000000800 */
[-C--:B------:R-:W-:Y:S08]  /*aad0*/  HMMA.16816.F32.BF16 R100, R140, R148.reuse, R100 ;  /* 0x000000948c64723c */ /* 0x080ff00000041864 */
[C---:B------:R-:W-:Y:S07]  /*aae0*/  HMMA.16816.F32.BF16 R104, R144.reuse, R148, R104 ;  /* 0x000000949068723c */ /* 0x040fee0000041868 */
[----:B------:R-:W-:Y:S01]  /*aaf0*/  FFMA.FTZ R148, R175, c[0x0][0x2d0], -R209 ;  /* 0x0000b400af947a23 */ /* 0x000fe200000108d1 */
[-C--:B------:R-:W-:Y:S01]  /*ab00*/  HMMA.16816.F32.BF16 R108, R144, R150.reuse, R108 ;  /* 0x00000096906c723c */ /* 0x080fe2000004186c */
[----:B------:R-:W-:Y:S03]  /*ab10*/  MOV R175, R173 ;  /* 0x000000ad00af7202 */ /* 0x000fe60000000f00 */
[----:B------:R-:W-:Y:S01]  /*ab20*/  MOV R173, R172 ;  /* 0x000000ac00ad7202 */ /* 0x000fe20000000f00 */
[----:B------:R-:W-:Y:S01]  /*ab30*/  IMAD.MOV.U32 R172, RZ, RZ, R171 ;  /* 0x000000ffffac7224 */ /* 0x000fe200078e00ab */
[----:B------:R-:W-:Y:S02]  /*ab40*/  MOV R171, R170 ;  /* 0x000000aa00ab7202 */ /* 0x000fe40000000f00 */
[C---:B------:R-:W-:Y:S01]  /*ab50*/  HMMA.16816.F32.BF16 R112, R140.reuse, R150, R112 ;  /* 0x000000968c70723c */ /* 0x040fe20000041870 */
[----:B------:R-:W-:Y:S03]  /*ab60*/  MOV R170, R169 ;  /* 0x000000a900aa7202 */ /* 0x000fe60000000f00 */
[----:B------:R-:W-:Y:S01]  /*ab70*/  MOV R169, R168 ;  /* 0x000000a800a97202 */ /* 0x000fe20000000f00 */
[----:B-1----:R-:W-:Y:S01]  /*ab80*/  FFMA.FTZ R152, R173, c[0x0][0x2d0], -R3 ;  /* 0x0000b400ad987a23 */ /* 0x002fe20000010803 */
[----:B------:R-:W-:Y:S01]  /*ab90*/  MOV R168, R167 ;  /* 0x000000a700a87202 */ /* 0x000fe20000000f00 */
[--C-:B------:R-:W-:Y:S01]  /*aba0*/  FFMA.FTZ R174, R171, c[0x0][0x2d0], -R208.reuse ;  /* 0x0000b400abae7a23 */ /* 0x100fe200000108d0 */
[----:B------:R-:W-:Y:S01]  /*abb0*/  MOV R167, R224 ;  /* 0x000000e000a77202 */ /* 0x000fe20000000f00 */
[----:B------:R-:W-:Y:S02]  /*abc0*/  FFMA.FTZ R173, R230, c[0x0][0x2d0], -R208 ;  /* 0x0000b400e6ad7a23 */ /* 0x000fe400000108d0 */
[----:B------:R-:W-:Y:S01]  /*abd0*/  MUFU.EX2 R203, R174 ;  /* 0x000000ae00cb7308 */ /* 0x000fe20000000800 */
[----:B------:R-:W-:Y:S02]  /*abe0*/  MOV R224, R220 ;  /* 0x000000dc00e07202 */ /* 0x000fe40000000f00 */
[----:B------:R-:W-:Y:S01]  /*abf0*/  MOV R171, R170 ;  /* 0x000000aa00ab7202 */ /* 0x000fe20000000f00 */
[----:B------:R-:W-:Y:S01]  /*ac00*/  IMAD.MOV.U32 R170, RZ, RZ, R169 ;  /* 0x000000ffffaa7224 */ /* 0x000fe200078e00a9 */
[----:B------:R-:W-:Y:S01]  /*ac10*/  MOV R169, R168 ;  /* 0x000000a800a97202 */ /* 0x000fe20000000f00 */
[----:B------:R-:W-:Y:S01]  /*ac20*/  FFMA.FTZ R181, R224, c[0x0][0x2d0], -R3 ;  /* 0x0000b400e0b57a23 */ /* 0x000fe20000010803 */
[----:B------:R-:W-:Y:S01]  /*ac30*/  MOV R168, R167 ;  /* 0x000000a700a87202 */ /* 0x000fe20000000f00 */
[--C-:B------:R-:W-:Y:S01]  /*ac40*/  FFMA.FTZ R171, R171, c[0x0][0x2d0], -R209.reuse ;  /* 0x0000b400abab7a23 */ /* 0x100fe200000108d1 */
[----:B------:R-:W-:Y:S01]  /*ac50*/  MOV R167, R166 ;  /* 0x000000a600a77202 */ /* 0x000fe20000000f00 */
[----:B------:R1:W-:Y:S01]  /*ac60*/  MUFU.EX2 R220, R148 ;  /* 0x0000009400dc7308 */ /* 0x0003e20000000800 */
[----:B------:R-:W-:Y:S01]  /*ac70*/  MOV R166, R164 ;  /* 0x000000a400a67202 */ /* 0x000fe20000000f00 */
[--C-:B------:R-:W-:Y:S01]  /*ac80*/  FFMA.FTZ R170, R170, c[0x0][0x2d0], -R209.reuse ;  /* 0x0000b400aaaa7a23 */ /* 0x100fe200000108d1 */
[----:B------:R-:W-:Y:S01]  /*ac90*/  MOV R164, R232 ;  /* 0x000000e800a47202 */ /* 0x000fe20000000f00 */
[--C-:B------:R-:W-:Y:S01]  /*aca0*/  FFMA.FTZ R169, R169, c[0x0][0x2d0], -R209.reuse ;  /* 0x0000b400a9a97a23 */ /* 0x100fe200000108d1 */
[----:B------:R-:W-:Y:S01]  /*acb0*/  MOV R179, R167 ;  /* 0x000000a700b37202 */ /* 0x000fe20000000f00 */
[----:B------:R-:W-:Y:S01]  /*acc0*/  FFMA.FTZ R168, R168, c[0x0][0x2d0], -R209 ;  /* 0x0000b400a8a87a23 */ /* 0x000fe200000108d1 */
[----:B------:R-:W-:Y:S01]  /*acd0*/  MOV R167, R166 ;  /* 0x000000a600a77202 */ /* 0x000fe20000000f00 */
[----:B------:R-:W-:Y:S01]  /*ace0*/  FFMA.FTZ R164, R164, c[0x0][0x2d0], -R210 ;  /* 0x0000b400a4a47a23 */ /* 0x000fe200000108d2 */
[----:B------:R-:W-:Y:S01]  /*acf0*/  MOV R166, R155 ;  /* 0x0000009b00a67202 */ /* 0x000fe20000000f00 */
[----:B------:R2:W-:Y:S01]  /*ad00*/  MUFU.EX2 R232, R152 ;  /* 0x0000009800e87308 */ /* 0x0005e20000000800 */
[--C-:B------:R-:W-:Y:S02]  /*ad10*/  FFMA.FTZ R179, R179, c[0x0][0x2d0], -R3.reuse ;  /* 0x0000b400b3b37a23 */ /* 0x100fe40000010803 */
[--C-:B------:R-:W-:Y:S02]  /*ad20*/  FFMA.FTZ R167, R167, c[0x0][0x2d0], -R3.reuse ;  /* 0x0000b400a7a77a23 */ /* 0x100fe40000010803 */
[----:B------:R-:W-:Y:S05]  /*ad30*/  FFMA.FTZ R166, R166, c[0x0][0x2d0], -R3 ;  /* 0x0000b400a6a67a23 */ /* 0x000fea0000010803 */
[----:B------:R-:W3:Y:S01]  /*ad40*/  MUFU.EX2 R173, R173 ;  /* 0x000000ad00ad7308 */ /* 0x000ee20000000800 */
[--C-:B-1----:R-:W-:Y:S02]  /*ad50*/  FFMA.FTZ R148, R175, c[0x0][0x2d0], -R209.reuse ;  /* 0x0000b400af947a23 */ /* 0x102fe400000108d1 */
[--C-:B------:R-:W-:Y:S02]  /*ad60*/  FFMA.FTZ R175, R172, c[0x0][0x2d0], -R208.reuse ;  /* 0x0000b400acaf7a23 */ /* 0x100fe400000108d0 */
[--C-:B------:R-:W-:Y:S05]  /*ad70*/  FFMA.FTZ R172, R229, c[0x0][0x2d0], -R208.reuse ;  /* 0x0000b400e5ac7a23 */ /* 0x100fea00000108d0 */
[----:B------:R1:W-:Y:S01]  /*ad80*/  MUFU.EX2 R186, R148 ;  /* 0x0000009400ba7308 */ /* 0x0003e20000000800 */
[----:B------:R-:W-:Y:S02]  /*ad90*/  FFMA.FTZ R208, R211, c[0x0][0x2d0], -R208 ;  /* 0x0000b400d3d07a23 */ /* 0x000fe400000108d0 */
[--C-:B--2---:R-:W-:Y:S02]  /*ada0*/  FFMA.FTZ R152, R177, c[0x0][0x2d0], -R210.reuse ;  /* 0x0000b400b1987a23 */ /* 0x104fe400000108d2 */
[----:B------:R-:W-:Y:S02]  /*adb0*/  FFMA.FTZ R210, R215, c[0x0][0x2d0], -R210 ;  /* 0x0000b400d7d27a23 */ /* 0x000fe400000108d2 */
[--C-:B------:R-:W-:Y:S03]  /*adc0*/  FFMA.FTZ R177, R252, c[0x0][0x2d0], -R209.reuse ;  /* 0x0000b400fcb17a23 */ /* 0x100fe600000108d1 */
[----:B------:R2:W-:Y:S01]  /*add0*/  MUFU.EX2 R211, R152 ;  /* 0x0000009800d37308 */ /* 0x0005e20000000800 */
[----:B------:R-:W-:Y:S02]  /*ade0*/  FFMA.FTZ R209, R213, c[0x0][0x2d0], -R209 ;  /* 0x0000b400d5d17a23 */ /* 0x000fe400000108d1 */
[----:B------:R-:W-:Y:S02]  /*adf0*/  FFMA.FTZ R134, R134, R193, R226 ;  /* 0x000000c186867223 */ /* 0x000fe400000100e2 */
[----:B----4-:R-:W-:Y:S02]  /*ae00*/  FFMA.FTZ R136, R132, R190, R221 ;  /* 0x000000be84887223 */ /* 0x010fe400000100dd */
[----:B---3--:R-:W-:Y:S03]  /*ae10*/  FFMA.FTZ R0, R0, R189, R216 ;  /* 0x000000bd00007223 */ /* 0x008fe600000100d8 */
[----:B------:R3:W-:Y:S01]  /*ae20*/  MUFU.EX2 R213, R167 ;  /* 0x000000a700d57308 */ /* 0x0007e20000000800 */
[----:B------:R-:W-:Y:S01]  /*ae30*/  FADD.FTZ R0, R217, R0 ;  /* 0x00000000d9007221 */ /* 0x000fe20000010000 */
[----:B-1----:R-:W1:Y:S03]  /*ae40*/  LDSM.16.MT88.4 R148, [R235+0x2100] ;  /* 0x00210000eb94783b */ /* 0x002e660000004200 */
[----:B------:R-:W-:Y:S05]  /*ae50*/  FADD.FTZ R0, R218, R0 ;  /* 0x00000000da007221 */ /* 0x000fea0000010000 */
[----:B------:R-:W4:Y:S01]  /*ae60*/  MUFU.EX2 R198, R175 ;  /* 0x000000af00c67308 */ /* 0x000f220000000800 */
[----:B--2---:R-:W2:Y:S09]  /*ae70*/  LDSM.16.MT88.4 R152, [R233+0x900] ;  /* 0x00090000e998783b */ /* 0x004eb20000004200 */
[----:B------:R-:W-:Y:S01]  /*ae80*/  MUFU.EX2 R172, R172 ;  /* 0x000000ac00ac7308 */ /* 0x000fe20000000800 */
[----:B---3--:R-:W-:Y:S09]  /*ae90*/  MOV R167, R173 ;  /* 0x000000ad00a77202 */ /* 0x008ff20000000f00 */
[----:B------:R-:W-:Y:S01]  /*aea0*/  MUFU.EX2 R215, R169 ;  /* 0x000000a900d77308 */ /* 0x000fe20000000800 */
[----:B----4-:R-:W-:Y:S09]  /*aeb0*/  F2FP.BF16.PACK_AB R132, R203, R198 ;  /* 0x000000c6cb84723e */ /* 0x010ff200000010ff */
[----:B------:R-:W-:Y:S01]  /*aec0*/  MUFU.EX2 R169, R160 ;  /* 0x000000a000a97308 */ /* 0x000fe20000000800 */
[-C--:B-1----:R-:W-:Y:S09]  /*aed0*/  HMMA.16816.F32.BF16 R116, R140, R148.reuse, R116 ;  /* 0x000000948c74723c */ /* 0x082ff20000041874 */
[----:B------:R-:W-:Y:S01]  /*aee0*/  MUFU.EX2 R193, R212 ;  /* 0x000000d400c17308 */ /* 0x000fe20000000800 */
[C---:B------:R-:W-:Y:S07]  /*aef0*/  HMMA.16816.F32.BF16 R120, R144.reuse, R148, R120 ;  /* 0x000000949078723c */ /* 0x040fee0000041878 */
[--C-:B------:R-:W-:Y:S01]  /*af00*/  FFMA.FTZ R148, R158, c[0x0][0x2d0], -R3.reuse ;  /* 0x0000b4009e947a23 */ /* 0x100fe20000010803 */
[-C--:B------:R-:W-:Y:S01]  /*af10*/  HMMA.16816.F32.BF16 R124, R144, R150.reuse, R124 ;  /* 0x00000096907c723c */ /* 0x080fe2000004187c */
[----:B------:R-:W-:Y:S06]  /*af20*/  MUFU.EX2 R252, R214 ;  /* 0x000000d600fc7308 */ /* 0x000fec0000000800 */
[--C-:B------:R-:W-:Y:S01]  /*af30*/  FFMA.FTZ R144, R157, c[0x0][0x2d0], -R3.reuse ;  /* 0x0000b4009d907a23 */ /* 0x100fe20000010803 */
[----:B------:R-:W-:Y:S01]  /*af40*/  HMMA.16816.F32.BF16 R128, R140, R150, R128 ;  /* 0x000000968c80723c */ /* 0x000fe20000041880 */
[----:B------:R-:W1:Y:S02]  /*af50*/  LDSM.16.MT88.4 R156, [R234+0x900] ;  /* 0x00090000ea9c783b */ /* 0x000e640000004200 */
[----:B------:R3:W-:Y:S01]  /*af60*/  MUFU.EX2 R192, R148 ;  /* 0x0000009400c07308 */ /* 0x0007e20000000800 */
[----:B------:R-:W-:Y:S01]  /*af70*/  F2FP.BF16.PACK_AB R145, R232, R240 ;  /* 0x000000f0e891723e */ /* 0x000fe200000010ff */
[----:B------:R-:W-:Y:S01]  /*af80*/  FFMA.FTZ R3, R135, c[0x0][0x2d0], -R3 ;  /* 0x0000b40087037a23 */ /* 0x000fe20000010803 */
[----:B------:R-:W-:Y:S02]  /*af90*/  F2FP.BF16.PACK_AB R146, R185, R211 ;  /* 0x000000d3b992723e */ /* 0x000fe400000010ff */
[----:B------:R-:W-:Y:S04]  /*afa0*/  F2FP.BF16.PACK_AB R141, R238, R242 ;  /* 0x000000f2ee8d723e */ /* 0x000fe800000010ff */
[----:B------:R-:W-:Y:S01]  /*afb0*/  F2FP.BF16.PACK_AB R140, R184, R197 ;  /* 0x000000c5b88c723e */ /* 0x000fe200000010ff */
[----:B------:R4:W4:Y:S01]  /*afc0*/  MUFU.EX2 R194, R144 ;  /* 0x0000009000c27308 */ /* 0x0009220000000800 */
[----:B------:R-:W-:Y:S02]  /*afd0*/  F2FP.BF16.PACK_AB R142, R187, R200 ;  /* 0x000000c8bb8e723e */ /* 0x000fe400000010ff */
[----:B------:R-:W-:Y:S07]  /*afe0*/  F2FP.BF16.PACK_AB R143, R186, R220 ;  /* 0x000000dcba8f723e */ /* 0x000fee00000010ff */
[-C--:B--2---:R-:W-:Y:S01]  /*aff0*/  HMMA.16816.F32.BF16 R4, R140, R152.reuse, R4 ;  /* 0x000000988c04723c */ /* 0x084fe20000041804 */
[----:B------:R-:W-:Y:S01]  /*b000*/  MUFU.EX2 R231, R209 ;  /* 0x000000d100e77308 */ /* 0x000fe20000000800 */
[----:B---3--:R-:W2:Y:S09]  /*b010*/  LDSM.16.MT88.4 R148, [R236+0x900] ;  /* 0x00090000ec94783b */ /* 0x008eb20000004200 */
[----:B------:R-:W-:Y:S01]  /*b020*/  MUFU.EX2 R199, R171 ;  /* 0x000000ab00c77308 */ /* 0x000fe20000000800 */
[----:B----4-:R-:W-:Y:S02]  /*b030*/  F2FP.BF16.PACK_AB R144, R237, R241 ;  /* 0x000000f1ed90723e */ /* 0x010fe400000010ff */
[----:B------:R-:W-:Y:S07]  /*b040*/  F2FP.BF16.PACK_AB R147, R194, R192 ;  /* 0x000000c0c293723e */ /* 0x000fee00000010ff */
[----:B------:R3:W-:Y:S01]  /*b050*/  MUFU.EX2 R171, R162 ;  /* 0x000000a200ab7308 */ /* 0x0007e20000000800 */
[C---:B------:R-:W-:Y:S08]  /*b060*/  HMMA.16816.F32.BF16 R8, R144.reuse, R152, R8 ;  /* 0x000000989008723c */ /* 0x040ff00000041808 */
[-C--:B------:R-:W-:Y:S01]  /*b070*/  HMMA.16816.F32.BF16 R12, R144, R154.reuse, R12 ;  /* 0x0000009a900c723c */ /* 0x080fe2000004180c */
[----:B------:R-:W4:Y:S07]  /*b080*/  MUFU.EX2 R168, R168 ;  /* 0x000000a800a87308 */ /* 0x000f2e0000000800 */
[C---:B------:R-:W-:Y:S01]  /*b090*/  HMMA.16816.F32.BF16 R16, R140.reuse, R154, R16 ;  /* 0x0000009a8c10723c */ /* 0x040fe20000041810 */
[----:B------:R-:W2:Y:S02]  /*b0a0*/  LDSM.16.MT88.4 R152, [R235+0x900] ;  /* 0x00090000eb98783b */ /* 0x000ea40000004200 */
[----:B------:R-:W4:Y:S05]  /*b0b0*/  MUFU.EX2 R166, R166 ;  /* 0x000000a600a67308 */ /* 0x000f2a0000000800 */
[-C--:B-1----:R-:W-:Y:S01]  /*b0c0*/  HMMA.16816.F32.BF16 R20, R140, R156.reuse, R20 ;  /* 0x0000009c8c14723c */ /* 0x082fe20000041814 */
[----:B---3--:R-:W-:Y:S04]  /*b0d0*/  LDSM.16.MT88.4 R160, [R236+0x3100] ;  /* 0x00310000eca0783b */ /* 0x008fe80000004200 */
[----:B------:R1:W-:Y:S03]  /*b0e0*/  MUFU.EX2 R230, R178 ;  /* 0x000000b200e67308 */ /* 0x0003e60000000800 */
[C---:B------:R-:W-:Y:S01]  /*b0f0*/  HMMA.16816.F32.BF16 R24, R144.reuse, R156, R24 ;  /* 0x0000009c9018723c */ /* 0x040fe20000041818 */
[----:B----4-:R-:W-:Y:S06]  /*b100*/  F2FP.BF16.PACK_AB R135, R168, R215 ;  /* 0x000000d7a887723e */ /* 0x010fec00000010ff */
[----:B------:R-:W-:Y:S01]  /*b110*/  FFMA.FTZ R156, R133, R191, R225 ;  /* 0x000000bf859c7223 */ /* 0x000fe200000100e1 */
[-C--:B------:R-:W-:Y:S01]  /*b120*/  HMMA.16816.F32.BF16 R28, R144, R158.reuse, R28 ;  /* 0x0000009e901c723c */ /* 0x080fe2000004181c */
[----:B------:R-:W-:Y:S03]  /*b130*/  MUFU.EX2 R225, R210 ;  /* 0x000000d200e17308 */ /* 0x000fe60000000800 */
[----:B------:R-:W-:Y:S01]  /*b140*/  MOV R216, R166 ;  /* 0x000000a600d87202 */ /* 0x000fe20000000f00 */
[----:B------:R-:W-:Y:S02]  /*b150*/  FADD.FTZ R165, R223, R156 ;  /* 0x0000009cdfa57221 */ /* 0x000fe40000010000 */
[----:B------:R-:W-:Y:S01]  /*b160*/  FADD.FTZ R166, R239, R134 ;  /* 0x00000086efa67221 */ /* 0x000fe20000010000 */
[C---:B------:R-:W-:Y:S01]  /*b170*/  HMMA.16816.F32.BF16 R32, R140.reuse, R158, R32 ;  /* 0x0000009e8c20723c */ /* 0x040fe20000041820 */
[----:B------:R-:W-:Y:S02]  /*b180*/  LDSM.16.MT88.4 R156, [R233+0x3100] ;  /* 0x00310000e99c783b */ /* 0x000fe40000004200 */
[----:B------:R3:W-:Y:S01]  /*b190*/  MUFU.EX2 R239, R176 ;  /* 0x000000b000ef7308 */ /* 0x0007e20000000800 */
[----:B------:R-:W-:Y:S02]  /*b1a0*/  F2FP.BF16.PACK_AB R134, R172, R167 ;  /* 0x000000a7ac86723e */ /* 0x000fe400000010ff */
[----:B-1----:R-:W-:Y:S02]  /*b1b0*/  MOV R178, R215 ;  /* 0x000000d700b27202 */ /* 0x002fe40000000f00 */
[-C--:B--2---:R-:W-:Y:S05]  /*b1c0*/  HMMA.16816.F32.BF16 R36, R140, R148.reuse, R36 ;  /* 0x000000948c24723c */ /* 0x084fea0000041824 */
[----:B------:R1:W-:Y:S03]  /*b1d0*/  MUFU.EX2 R228, R179 ;  /* 0x000000b300e47308 */ /* 0x0003e60000000800 */
[C---:B------:R-:W-:Y:S07]  /*b1e0*/  HMMA.16816.F32.BF16 R40, R144.reuse, R148, R40 ;  /* 0x000000949028723c */ /* 0x040fee0000041828 */
[----:B------:R-:W-:Y:S01]  /*b1f0*/  MUFU.EX2 R223, R3 ;  /* 0x0000000300df7308 */ /* 0x000fe20000000800 */
[-C--:B------:R-:W-:Y:S01]  /*b200*/  HMMA.16816.F32.BF16 R44, R144, R150.reuse, R44 ;  /* 0x00000096902c723c */ /* 0x080fe2000004182c */
[----:B---3--:R-:W-:Y:S07]  /*b210*/  MOV R176, R220 ;  /* 0x000000dc00b07202 */ /* 0x008fee0000000f00 */
[C---:B------:R-:W-:Y:S01]  /*b220*/  HMMA.16816.F32.BF16 R48, R140.reuse, R150, R48 ;  /* 0x000000968c30723c */ /* 0x040fe20000041830 */
[----:B------:R-:W2:Y:S01]  /*b230*/  LDSM.16.MT88.4 R148, [R233+0x2900] ;  /* 0x00290000e994783b */ /* 0x000ea20000004200 */
[----:B------:R-:W3:Y:S02]  /*b240*/  MUFU.EX2 R170, R170 ;  /* 0x000000aa00aa7308 */ /* 0x000ee40000000800 */
[----:B-1----:R-:W-:Y:S04]  /*b250*/  MOV R179, R216 ;  /* 0x000000d800b37202 */ /* 0x002fe80000000f00 */
[-C--:B------:R-:W-:Y:S04]  /*b260*/  HMMA.16816.F32.BF16 R52, R140, R152.reuse, R52 ;  /* 0x000000988c34723c */ /* 0x080fe80000041834 */
[----:B------:R-:W1:Y:S04]  /*b270*/  MUFU.EX2 R164, R164 ;  /* 0x000000a400a47308 */ /* 0x000e680000000800 */
[C---:B------:R-:W-:Y:S06]  /*b280*/  HMMA.16816.F32.BF16 R56, R144.reuse, R152, R56 ;  /* 0x000000989038723c */ /* 0x040fec0000041838 */
[----:B------:R-:W-:Y:S02]  /*b290*/  MUFU.EX2 R177, R177 ;  /* 0x000000b100b17308 */ /* 0x000fe40000000800 */
[-C--:B------:R-:W-:Y:S01]  /*b2a0*/  HMMA.16816.F32.BF16 R60, R144, R154.reuse, R60 ;  /* 0x0000009a903c723c */ /* 0x080fe2000004183c */
[----:B---3--:R-:W-:Y:S07]  /*b2b0*/  F2FP.BF16.PACK_AB R133, R170, R199 ;  /* 0x000000c7aa85723e */ /* 0x008fee00000010ff */
[C---:B------:R-:W-:Y:S01]  /*b2c0*/  HMMA.16816.F32.BF16 R64, R140.reuse, R154, R64 ;  /* 0x0000009a8c40723c */ /* 0x040fe20000041840 */
[----:B------:R-:W3:Y:S01]  /*b2d0*/  LDSM.16.MT88.4 R152, [R234+0x2900] ;  /* 0x00290000ea98783b */ /* 0x000ee20000004200 */
[----:B------:R4:W-:Y:S02]  /*b2e0*/  MUFU.EX2 R229, R180 ;  /* 0x000000b400e57308 */ /* 0x0009e40000000800 */
[----:B-1----:R-:W-:Y:S01]  /*b2f0*/  MOV R221, R164 ;  /* 0x000000a400dd7202 */ /* 0x002fe20000000f00 */
[----:B------:R-:W-:Y:S01]  /*b300*/  FADD.FTZ R164, R222, R136 ;  /* 0x00000088dea47221 */ /* 0x000fe20000010000 */
[----:B------:R-:W-:Y:S01]  /*b310*/  MOV R222, R172 ;  /* 0x000000ac00de7202 */ /* 0x000fe20000000f00 */
[----:B------:R-:W-:Y:S01]  /*b320*/  IMAD.MOV.U32 R136, RZ, RZ, R168 ;  /* 0x000000ffff887224 */ /* 0x000fe200078e00a8 */
[-C--:B--2---:R-:W-:Y:S01]  /*b330*/  HMMA.16816.F32.BF16 R68, R140, R148.reuse, R68 ;  /* 0x000000948c44723c */ /* 0x084fe20000041844 */
[----:B------:R-:W-:Y:S03]  /*b340*/  LDSM.16.MT88.4 R172, [R234+0x1900] ;  /* 0x00190000eaac783b */ /* 0x000fe60000004200 */
[----:B------:R1:W-:Y:S01]  /*b350*/  MUFU.EX2 R168, R208 ;  /* 0x000000d000a87308 */ /* 0x0003e20000000800 */
[----:B------:R-:W-:Y:S03]  /*b360*/  FADD.FTZ R3, R246, R164 ;  /* 0x000000a4f6037221 */ /* 0x000fe60000010000 */
[C---:B------:R-:W-:Y:S01]  /*b370*/  HMMA.16816.F32.BF16 R72, R144.reuse, R148, R72 ;  /* 0x000000949048723c */ /* 0x040fe20000041848 */
[----:B------:R-:W-:Y:S03]  /*b380*/  FADD.FTZ R220, R243, R3 ;  /* 0x00000003f3dc7221 */ /* 0x000fe60000010000 */
[----:B------:R-:W-:Y:S02]  /*b390*/  MOV R3, R211 ;  /* 0x000000d300037202 */ /* 0x000fe40000000f00 */
[----:B------:R2:W-:Y:S02]  /*b3a0*/  MUFU.EX2 R226, R182 ;  /* 0x000000b600e27308 */ /* 0x0005e40000000800 */
[-C--:B------:R-:W-:Y:S01]  /*b3b0*/  HMMA.16816.F32.BF16 R76, R144, R150.reuse, R76 ;  /* 0x00000096904c723c */ /* 0x080fe2000004184c */
[-C--:B----4-:R-:W-:Y:S07]  /*b3c0*/  MOV R180, R221.reuse ;  /* 0x000000dd00b47202 */ /* 0x090fee0000000f00 */
[----:B------:R4:W4:Y:S01]  /*b3d0*/  MUFU.EX2 R227, R181 ;  /* 0x000000b500e37308 */ /* 0x0009220000000800 */
[C---:B------:R-:W-:Y:S01]  /*b3e0*/  HMMA.16816.F32.BF16 R80, R140.reuse, R150, R80 ;  /* 0x000000968c50723c */ /* 0x040fe20000041850 */
[----:B------:R-:W4:Y:S07]  /*b3f0*/  LDSM.16.MT88.4 R148, [R236+0x2900] ;  /* 0x00290000ec94783b */ /* 0x000f2e0000004200 */
[-C--:B---3--:R-:W-:Y:S01]  /*b400*/  HMMA.16816.F32.BF16 R84, R140, R152.reuse, R84 ;  /* 0x000000988c54723c */ /* 0x088fe20000041854 */
[----:B-1----:R-:W-:Y:S01]  /*b410*/  LDSM.16.MT88.4 R208, [R233+0x3900] ;  /* 0x00390000e9d0783b */ /* 0x002fe20000004200 */
[----:B------:R-:W1:Y:S02]  /*b420*/  MUFU.EX2 R224, R183 ;  /* 0x000000b700e07308 */ /* 0x000e640000000800 */
[----:B--2---:R-:W-:Y:S01]  /*b430*/  MOV R182, R136 ;  /* 0x0000008800b67202 */ /* 0x004fe20000000f00 */
[----:B------:R-:W-:Y:S03]  /*b440*/  FADD.FTZ R136, R247, R165 ;  /* 0x000000a5f7887221 */ /* 0x000fe60000010000 */
[C---:B------:R-:W-:Y:S01]  /*b450*/  HMMA.16816.F32.BF16 R88, R144.reuse, R152, R88 ;  /* 0x000000989058723c */ /* 0x040fe20000041858 */
[----:B----4-:R-:W-:Y:S07]  /*b460*/  MOV R181, R222 ;  /* 0x000000de00b57202 */ /* 0x010fee0000000f00 */
[-C--:B------:R-:W-:Y:S08]  /*b470*/  HMMA.16816.F32.BF16 R92, R144, R154.reuse, R92 ;  /* 0x0000009a905c723c */ /* 0x080ff0000004185c */
[C---:B------:R-:W-:Y:S01]  /*b480*/  HMMA.16816.F32.BF16 R96, R140.reuse, R154, R96 ;  /* 0x0000009a8c60723c */ /* 0x040fe20000041860 */
[----:B------:R-:W2:Y:S07]  /*b490*/  LDSM.16.MT88.4 R152, [R235+0x2900] ;  /* 0x00290000eb98783b */ /* 0x000eae0000004200 */
[-C--:B------:R-:W-:Y:S08]  /*b4a0*/  HMMA.16816.F32.BF16 R100, R140, R148.reuse, R100 ;  /* 0x000000948c64723c */ /* 0x080ff00000041864 */
[C---:B------:R-:W-:Y:S08]  /*b4b0*/  HMMA.16816.F32.BF16 R104, R144.reuse, R148, R104 ;  /* 0x000000949068723c */ /* 0x040ff00000041868 */
[-C--:B------:R-:W-:Y:S08]  /*b4c0*/  HMMA.16816.F32.BF16 R108, R144, R150.reuse, R108 ;  /* 0x00000096906c723c */ /* 0x080ff0000004186c */
[C---:B------:R-:W-:Y:S01]  /*b4d0*/  HMMA.16816.F32.BF16 R112, R140.reuse, R150, R112 ;  /* 0x000000968c70723c */ /* 0x040fe20000041870 */
[----:B------:R-:W3:Y:S07]  /*b4e0*/  LDSM.16.MT88.4 R148, [R233+0x1100] ;  /* 0x00110000e994783b */ /* 0x000eee0000004200 */
[-C--:B--2---:R-:W-:Y:S08]  /*b4f0*/  HMMA.16816.F32.BF16 R116, R140, R152.reuse, R116 ;  /* 0x000000988c74723c */ /* 0x084ff00000041874 */
[C---:B------:R-:W-:Y:S08]  /*b500*/  HMMA.16816.F32.BF16 R120, R144.reuse, R152, R120 ;  /* 0x000000989078723c */ /* 0x040ff00000041878 */
[-C--:B------:R-:W-:Y:S01]  /*b510*/  HMMA.16816.F32.BF16 R124, R144, R154.reuse, R124 ;  /* 0x0000009a907c723c */ /* 0x080fe2000004187c */
[----:B------:R-:W2:Y:S07]  /*b520*/  LDSM.16.MT88.4 R144, [R234+0x1100] ;  /* 0x00110000ea90783b */ /* 0x000eae0000004200 */
[----:B------:R-:W-:Y:S01]  /*b530*/  HMMA.16816.F32.BF16 R128, R140, R154, R128 ;  /* 0x0000009a8c80723c */ /* 0x000fe20000041880 */
[----:B------:R-:W4:Y:S06]  /*b540*/  LDSM.16.MT88.4 R152, [R236+0x1100] ;  /* 0x00110000ec98783b */ /* 0x000f2c0000004200 */
[----:B------:R-:W-:Y:S01]  /*b550*/  F2FP.BF16.PACK_AB R142, R188, R221 ;  /* 0x000000ddbc8e723e */ /* 0x000fe200000010ff */
[----:B------:R-:W-:Y:S01]  /*b560*/  FADD.FTZ R221, R244, R136 ;  /* 0x00000088f4dd7221 */ /* 0x000fe20000010000 */
[-C--:B---3--:R-:W-:Y:S03]  /*b570*/  HMMA.16816.F32.BF16 R4, R132, R148.reuse, R4 ;  /* 0x000000948404723c */ /* 0x088fe60000041804 */
[----:B------:R-:W-:Y:S01]  /*b580*/  F2FP.BF16.PACK_AB R143, R213, R216 ;  /* 0x000000d8d58f723e */ /* 0x000fe200000010ff */
[----:B------:R-:W-:Y:S01]  /*b590*/  FADD.FTZ R136, R219, R0 ;  /* 0x00000000db887221 */ /* 0x000fe20000010000 */
[----:B------:R-:W-:Y:S01]  /*b5a0*/  F2FP.BF16.PACK_AB R140, R171, R201 ;  /* 0x000000c9ab8c723e */ /* 0x000fe200000010ff */
[----:B------:R-:W-:Y:S01]  /*b5b0*/  LDSM.16.MT88.4 R216, [R236+0x3900] ;  /* 0x00390000ecd8783b */ /* 0x000fe20000004200 */
[----:B------:R-:W-:Y:S01]  /*b5c0*/  F2FP.BF16.PACK_AB R141, R169, R202 ;  /* 0x000000caa98d723e */ /* 0x000fe200000010ff */
[----:B------:R-:W-:Y:S06]  /*b5d0*/  IMAD.MOV.U32 R0, RZ, RZ, R213 ;  /* 0x000000ffff007224 */ /* 0x000fec00078e00d5 */
[C---:B------:R-:W-:Y:S01]  /*b5e0*/  HMMA.16816.F32.BF16 R8, R140.reuse, R148, R8 ;  /* 0x000000948c08723c */ /* 0x040fe20000041808 */
[----:B------:R-:W-:Y:S07]  /*b5f0*/  LDSM.16.MT88.4 R212, [R234+0x3900] ;  /* 0x00390000ead4783b */ /* 0x000fee0000004200 */
[-C--:B------:R-:W-:Y:S08]  /*b600*/  HMMA.16816.F32.BF16 R12, R140, R150.reuse, R12 ;  /* 0x000000968c0c723c */ /* 0x080ff0000004180c */
[C---:B------:R-:W-:Y:S01]  /*b610*/  HMMA.16816.F32.BF16 R16, R132.reuse, R150, R16 ;  /* 0x000000968410723c */ /* 0x040fe20000041810 */
[----:B------:R-:W3:Y:S07]  /*b620*/  LDSM.16.MT88.4 R148, [R235+0x1100] ;  /* 0x00110000eb94783b */ /* 0x000eee0000004200 */
[-C--:B--2---:R-:W-:Y:S08]  /*b630*/  HMMA.16816.F32.BF16 R20, R132, R144.reuse, R20 ;  /* 0x000000908414723c */ /* 0x084ff00000041814 */
[C---:B------:R-:W-:Y:S08]  /*b640*/  HMMA.16816.F32.BF16 R24, R140.reuse, R144, R24 ;  /* 0x000000908c18723c */ /* 0x040ff00000041818 */
[-C--:B------:R-:W-:Y:S08]  /*b650*/  HMMA.16816.F32.BF16 R28, R140, R146.reuse, R28 ;  /* 0x000000928c1c723c */ /* 0x080ff0000004181c */
[C---:B------:R-:W-:Y:S01]  /*b660*/  HMMA.16816.F32.BF16 R32, R132.reuse, R146, R32 ;  /* 0x000000928420723c */ /* 0x040fe20000041820 */
[----:B------:R-:W2:Y:S07]  /*b670*/  LDSM.16.MT88.4 R144, [R234+0x3100] ;  /* 0x00310000ea90783b */ /* 0x000eae0000004200 */
[-C--:B----4-:R-:W-:Y:S08]  /*b680*/  HMMA.16816.F32.BF16 R36, R132, R152.reuse, R36 ;  /* 0x000000988424723c */ /* 0x090ff00000041824 */
[C---:B------:R-:W-:Y:S08]  /*b690*/  HMMA.16816.F32.BF16 R40, R140.reuse, R152, R40 ;  /* 0x000000988c28723c */ /* 0x040ff00000041828 */
[-C--:B------:R-:W-:Y:S08]  /*b6a0*/  HMMA.16816.F32.BF16 R44, R140, R154.reuse, R44 ;  /* 0x0000009a8c2c723c */ /* 0x080ff0000004182c */
[C---:B------:R-:W-:Y:S01]  /*b6b0*/  HMMA.16816.F32.BF16 R48, R132.reuse, R154, R48 ;  /* 0x0000009a8430723c */ /* 0x040fe20000041830 */
[----:B------:R-:W4:Y:S07]  /*b6c0*/  LDSM.16.MT88.4 R152, [R235+0x3100] ;  /* 0x00310000eb98783b */ /* 0x000f2e0000004200 */
[-C--:B---3--:R-:W-:Y:S08]  /*b6d0*/  HMMA.16816.F32.BF16 R52, R132, R148.reuse, R52 ;  /* 0x000000948434723c */ /* 0x088ff00000041834 */
[C---:B------:R-:W-:Y:S08]  /*b6e0*/  HMMA.16816.F32.BF16 R56, R140.reuse, R148, R56 ;  /* 0x000000948c38723c */ /* 0x040ff00000041838 */
[-C--:B------:R-:W-:Y:S08]  /*b6f0*/  HMMA.16816.F32.BF16 R60, R140, R150.reuse, R60 ;  /* 0x000000968c3c723c */ /* 0x080ff0000004183c */
[C---:B------:R-:W-:Y:S08]  /*b700*/  HMMA.16816.F32.BF16 R64, R132.reuse, R150, R64 ;  /* 0x000000968440723c */ /* 0x040ff00000041840 */
[-C--:B------:R-:W-:Y:S08]  /*b710*/  HMMA.16816.F32.BF16 R68, R132, R156.reuse, R68 ;  /* 0x0000009c8444723c */ /* 0x080ff00000041844 */
[C---:B------:R-:W-:Y:S08]  /*b720*/  HMMA.16816.F32.BF16 R72, R140.reuse, R156, R72 ;  /* 0x0000009c8c48723c */ /* 0x040ff00000041848 */
[-C--:B------:R-:W-:Y:S08]  /*b730*/  HMMA.16816.F32.BF16 R76, R140, R158.reuse, R76 ;  /* 0x0000009e8c4c723c */ /* 0x080ff0000004184c */
[C---:B------:R-:W-:Y:S01]  /*b740*/  HMMA.16816.F32.BF16 R80, R132.reuse, R158, R80 ;  /* 0x0000009e8450723c */ /* 0x040fe20000041850 */
[----:B------:R-:W3:Y:S07]  /*b750*/  LDSM.16.MT88.4 R156, [R233+0x1900] ;  /* 0x00190000e99c783b */ /* 0x000eee0000004200 */
[-C--:B--2---:R-:W-:Y:S08]  /*b760*/  HMMA.16816.F32.BF16 R84, R132, R144.reuse, R84 ;  /* 0x000000908454723c */ /* 0x084ff00000041854 */
[C---:B------:R-:W-:Y:S08]  /*b770*/  HMMA.16816.F32.BF16 R88, R140.reuse, R144, R88 ;  /* 0x000000908c58723c */ /* 0x040ff00000041858 */
[-C--:B------:R-:W-:Y:S08]  /*b780*/  HMMA.16816.F32.BF16 R92, R140, R146.reuse, R92 ;  /* 0x000000928c5c723c */ /* 0x080ff0000004185c */
[C---:B------:R-:W-:Y:S08]  /*b790*/  HMMA.16816.F32.BF16 R96, R132.reuse, R146, R96 ;  /* 0x000000928460723c */ /* 0x040ff00000041860 */
[-C--:B------:R-:W-:Y:S08]  /*b7a0*/  HMMA.16816.F32.BF16 R100, R132, R160.reuse, R100 ;  /* 0x000000a08464723c */ /* 0x080ff00000041864 */
[C---:B------:R-:W-:Y:S07]  /*b7b0*/  HMMA.16816.F32.BF16 R104, R140.reuse, R160, R104 ;  /* 0x000000a08c68723c */ /* 0x040fee0000041868 */
[----:B------:R-:W-:Y:S01]  /*b7c0*/  MOV R161, R188 ;  /* 0x000000bc00a17202 */ /* 0x000fe20000000f00 */
[-C--:B------:R-:W-:Y:S01]  /*b7d0*/  HMMA.16816.F32.BF16 R108, R140, R162.reuse, R108 ;  /* 0x000000a28c6c723c */ /* 0x080fe2000004186c */
[----:B------:R-:W2:Y:S07]  /*b7e0*/  LDSM.16.MT88.4 R188, [R236+0x1900] ;  /* 0x00190000ecbc783b */ /* 0x000eae0000004200 */
[C---:B------:R-:W-:Y:S08]  /*b7f0*/  HMMA.16816.F32.BF16 R112, R132.reuse, R162, R112 ;  /* 0x000000a28470723c */ /* 0x040ff00000041870 */
[-C--:B----4-:R-:W-:Y:S08]  /*b800*/  HMMA.16816.F32.BF16 R116, R132, R152.reuse, R116 ;  /* 0x000000988474723c */ /* 0x090ff00000041874 */
[C---:B------:R-:W-:Y:S08]  /*b810*/  HMMA.16816.F32.BF16 R120, R140.reuse, R152, R120 ;  /* 0x000000988c78723c */ /* 0x040ff00000041878 */
[-C--:B------:R-:W-:Y:S07]  /*b820*/  HMMA.16816.F32.BF16 R124, R140, R154.reuse, R124 ;  /* 0x0000009a8c7c723c */ /* 0x080fee000004187c */
[----:B------:R-:W-:Y:S01]  /*b830*/  FADD.FTZ R140, R248, R166 ;  /* 0x000000a6f88c7221 */ /* 0x000fe20000010000 */
[----:B------:R-:W-:Y:S01]  /*b840*/  HMMA.16816.F32.BF16 R128, R132, R154, R128 ;  /* 0x0000009a8480723c */ /* 0x000fe20000041880 */
[----:B------:R-:W-:Y:S01]  /*b850*/  F2FP.BF16.PACK_AB R141, R227, R228 ;  /* 0x000000e4e38d723e */ /* 0x000fe200000010ff */
[----:B------:R4:W5:Y:S02]  /*b860*/  LDL.LU R248, [R1+0x7c] ;  /* 0x00007c0001f87983 */ /* 0x0009640000300800 */
[----:B------:R-:W-:Y:S01]  /*b870*/  FADD.FTZ R222, R245, R140 ;  /* 0x0000008cf5de7221 */ /* 0x000fe20000010000 */
[----:B------:R-:W-:Y:S01]  /*b880*/  F2FP.BF16.PACK_AB R140, R229, R230 ;  /* 0x000000e6e58c723e */ /* 0x000fe200000010ff */
[----:B------:R4:W5:Y:S01]  /*b890*/  LDL.LU R247, [R1+0x78] ;  /* 0x0000780001f77983 */ /* 0x0009620000300800 */
[----:B------:R-:W-:Y:S02]  /*b8a0*/  F2FP.BF16.PACK_AB R132, R196, R239 ;  /* 0x000000efc484723e */ /* 0x000fe400000010ff */
[----:B------:R-:W-:Y:S01]  /*b8b0*/  F2FP.BF16.PACK_AB R133, R195, R177 ;  /* 0x000000b1c385723e */ /* 0x000fe200000010ff */
[----:B------:R4:W5:Y:S02]  /*b8c0*/  LDL.LU R246, [R1+0x74] ;  /* 0x0000740001f67983 */ /* 0x0009640000300800 */
[----:B------:R-:W-:Y:S02]  /*b8d0*/  F2FP.BF16.PACK_AB R134, R168, R193 ;  /* 0x000000c1a886723e */ /* 0x000fe400000010ff */
[----:B------:R-:W-:Y:S01]  /*b8e0*/  F2FP.BF16.PACK_AB R135, R231, R252 ;  /* 0x000000fce787723e */ /* 0x000fe200000010ff */
[----:B------:R4:W5:Y:S01]  /*b8f0*/  LDL.LU R245, [R1+0x70] ;  /* 0x0000700001f57983 */ /* 0x0009620000300800 */
[----:B------:R-:W-:Y:S02]  /*b900*/  F2FP.BF16.PACK_AB R142, R225, R226 ;  /* 0x000000e2e18e723e */ /* 0x000fe400000010ff */
[----:B-1----:R-:W-:Y:S01]  /*b910*/  F2FP.BF16.PACK_AB R143, R223, R224 ;  /* 0x000000e0df8f723e */ /* 0x002fe200000010ff */
[----:B------:R4:W5:Y:S02]  /*b920*/  LDL.LU R244, [R1+0x6c] ;  /* 0x00006c0001f47983 */ /* 0x0009640000300800 */
[-C--:B---3--:R-:W-:Y:S02]  /*b930*/  HMMA.16816.F32.BF16 R148, R132, R156.reuse, R4 ;  /* 0x0000009c8494723c */ /* 0x088fe40000041804 */
[----:B------:R-:W1:Y:S06]  /*b940*/  LDSM.16.MT88.4 R4, [R235+0x3900] ;  /* 0x00390000eb04783b */ /* 0x000e6c0000004200 */
[C---:B------:R-:W-:Y:S02]  /*b950*/  HMMA.16816.F32.BF16 R144, R140.reuse, R156, R8 ;  /* 0x0000009c8c90723c */ /* 0x040fe40000041808 */
[----:B------:R4:W5:Y:S05]  /*b960*/  LDL.LU R243, [R1+0x68] ;  /* 0x0000680001f37983 */ /* 0x00096a0000300800 */
[----:B------:R-:W-:Y:S01]  /*b970*/  MOV R9, R161 ;  /* 0x000000a100097202 */ /* 0x000fe20000000f00 */
[-C--:B------:R-:W-:Y:S01]  /*b980*/  HMMA.16816.F32.BF16 R152, R140, R158.reuse, R12 ;  /* 0x0000009e8c98723c */ /* 0x080fe2000004180c */
[----:B------:R-:W-:Y:S03]  /*b990*/  MOV R10, R176 ;  /* 0x000000b0000a7202 */ /* 0x000fe60000000f00 */
[----:B------:R-:W-:Y:S02]  /*b9a0*/  MOV R11, R200 ;  /* 0x000000c8000b7202 */ /* 0x000fe40000000f00 */
[----:B------:R-:W-:Y:S02]  /*b9b0*/  MOV R8, R197 ;  /* 0x000000c500087202 */ /* 0x000fe40000000f00 */
[C---:B------:R-:W-:Y:S01]  /*b9c0*/  HMMA.16816.F32.BF16 R156, R132.reuse, R158, R16 ;  /* 0x0000009e849c723c */ /* 0x040fe20000041810 */
[----:B------:R-:W-:Y:S03]  /*b9d0*/  MOV R15, R168 ;  /* 0x000000a8000f7202 */ /* 0x000fe60000000f00 */
[----:B------:R-:W-:Y:S01]  /*b9e0*/  MOV R14, R193 ;  /* 0x000000c1000e7202 */ /* 0x000fe20000000f00 */
[----:B------:R-:W-:Y:S01]  /*b9f0*/  FADD.FTZ R8, R8, R222 ;  /* 0x000000de08087221 */ /* 0x000fe20000010000 */
[----:B------:R-:W-:Y:S02]  /*ba00*/  MOV R12, R182 ;  /* 0x000000b6000c7202 */ /* 0x000fe40000000f00 */
[-C--:B------:R-:W-:Y:S01]  /*ba10*/  HMMA.16816.F32.BF16 R160, R132, R172.reuse, R20 ;  /* 0x000000ac84a0723c */ /* 0x080fe20000041814 */
[----:B------:R-:W-:Y:S03]  /*ba20*/  MOV R18, R177 ;  /* 0x000000b100127202 */ /* 0x000fe60000000f00 */
[----:B------:R-:W-:Y:S02]  /*ba30*/  MOV R16, R179 ;  /* 0x000000b300107202 */ /* 0x000fe40000000f00 */
[----:B------:R-:W-:Y:S01]  /*ba40*/  MOV R17, R181 ;  /* 0x000000b500117202 */ /* 0x000fe20000000f00 */
[----:B------:R-:W-:Y:S01]  /*ba50*/  IMAD.MOV.U32 R20, RZ, RZ, R169 ;  /* 0x000000ffff147224 */ /* 0x000fe200078e00a9 */
[----:B------:R-:W-:Y:S02]  /*ba60*/  MOV R21, R167 ;  /* 0x000000a700157202 */ /* 0x000fe40000000f00 */
[C---:B------:R-:W-:Y:S02]  /*ba70*/  HMMA.16816.F32.BF16 R164, R140.reuse, R172, R24 ;  /* 0x000000ac8ca4723c */ /* 0x040fe40000041818 */
[----:B------:R-:W-:Y:S02]  /*ba80*/  MOV R22, R178 ;  /* 0x000000b200167202 */ /* 0x000fe40000000f00 */
[----:B------:R-:W-:Y:S02]  /*ba90*/  MOV R23, R180 ;  /* 0x000000b400177202 */ /* 0x000fe40000000f00 */
[----:B------:R-:W-:Y:S02]  /*baa0*/  MOV R13, R195 ;  /* 0x000000c3000d7202 */ /* 0x000fe40000000f00 */
[----:B------:R-:W-:Y:S04]  /*bab0*/  MOV R27, R171 ;  /* 0x000000ab001b7202 */ /* 0x000fe80000000f00 */
[----:B------:R-:W-:Y:S02]  /*bac0*/  MOV R26, R170 ;  /* 0x000000aa001a7202 */ /* 0x000fe40000000f00 */
[-C--:B------:R-:W-:Y:S01]  /*bad0*/  HMMA.16816.F32.BF16 R168, R140, R174.reuse, R28 ;  /* 0x000000ae8ca8723c */ /* 0x080fe2000004181c */
[----:B------:R-:W-:Y:S02]  /*bae0*/  MOV R19, R196 ;  /* 0x000000c400137202 */ /* 0x000fe40000000f00 */
[----:B------:R-:W-:Y:S02]  /*baf0*/  MOV R25, R203 ;  /* 0x000000cb00197202 */ /* 0x000fe40000000f00 */
[----:B------:R-:W-:Y:S02]  /*bb00*/  MOV R24, R202 ;  /* 0x000000ca00187202 */ /* 0x000fe40000000f00 */
[----:B------:R-:W-:Y:S01]  /*bb10*/  MOV R31, R201 ;  /* 0x000000c9001f7202 */ /* 0x000fe20000000f00 */
[C---:B------:R-:W-:Y:S01]  /*bb20*/  HMMA.16816.F32.BF16 R172, R132.reuse, R174, R32 ;  /* 0x000000ae84ac723c */ /* 0x040fe20000041820 */
[----:B------:R-:W-:Y:S03]  /*bb30*/  MOV R30, R199 ;  /* 0x000000c7001e7202 */ /* 0x000fe60000000f00 */
[----:B------:R-:W-:Y:S01]  /*bb40*/  IMAD.MOV.U32 R29, RZ, RZ, R198 ;  /* 0x000000ffff1d7224 */ /* 0x000fe200078e00c6 */
[----:B------:R-:W-:Y:S02]  /*bb50*/  MOV R28, R194 ;  /* 0x000000c2001c7202 */ /* 0x000fe40000000f00 */
[----:B------:R-:W-:Y:S01]  /*bb60*/  IMAD.MOV.U32 R34, RZ, RZ, R186 ;  /* 0x000000ffff227224 */ /* 0x000fe200078e00ba */
[-C--:B--2---:R-:W-:Y:S01]  /*bb70*/  HMMA.16816.F32.BF16 R176, R132, R188.reuse, R36 ;  /* 0x000000bc84b0723c */ /* 0x084fe20000041824 */
[----:B------:R-:W-:Y:S03]  /*bb80*/  MOV R32, R192 ;  /* 0x000000c000207202 */ /* 0x000fe60000000f00 */
[----:B------:R-:W-:Y:S02]  /*bb90*/  MOV R33, R187 ;  /* 0x000000bb00217202 */ /* 0x000fe40000000f00 */
[----:B------:R-:W-:Y:S02]  /*bba0*/  MOV R35, R185 ;  /* 0x000000b900237202 */ /* 0x000fe40000000f00 */
[C---:B------:R-:W-:Y:S01]  /*bbb0*/  HMMA.16816.F32.BF16 R180, R140.reuse, R188, R40 ;  /* 0x000000bc8cb4723c */ /* 0x040fe20000041828 */
[----:B------:R-:W-:Y:S04]  /*bbc0*/  MOV R39, R184 ;  /* 0x000000b800277202 */ /* 0x000fe80000000f00 */
[----:B------:R-:W-:Y:S02]  /*bbd0*/  MOV R38, R39 ;  /* 0x0000002700267202 */ /* 0x000fe40000000f00 */
[----:B------:R-:W-:Y:S01]  /*bbe0*/  MOV R39, R32 ;  /* 0x0000002000277202 */ /* 0x000fe20000000f00 */
[-C--:B------:R-:W-:Y:S01]  /*bbf0*/  HMMA.16816.F32.BF16 R184, R140, R190.reuse, R44 ;  /* 0x000000be8cb8723c */ /* 0x080fe2000004182c */
[----:B------:R-:W-:Y:S03]  /*bc00*/  MOV R32, R33 ;  /* 0x0000002100207202 */ /* 0x000fe60000000f00 */
[----:B------:R-:W-:Y:S02]  /*bc10*/  MOV R33, R34 ;  /* 0x0000002200217202 */ /* 0x000fe40000000f00 */
[----:B------:R-:W-:Y:S02]  /*bc20*/  MOV R34, R35 ;  /* 0x0000002300227202 */ /* 0x000fe40000000f00 */
[C---:B------:R-:W-:Y:S01]  /*bc30*/  HMMA.16816.F32.BF16 R188, R132.reuse, R190, R48 ;  /* 0x000000be84bc723c */ /* 0x040fe20000041830 */
[----:B------:R-:W-:Y:S03]  /*bc40*/  MOV R35, R28 ;  /* 0x0000001c00237202 */ /* 0x000fe60000000f00 */
[----:B------:R-:W-:Y:S01]  /*bc50*/  IMAD.MOV.U32 R28, RZ, RZ, R29 ;  /* 0x000000ffff1c7224 */ /* 0x000fe200078e001d */
        /* <DEDUP_REMOVED lines=8> */
[----:B------:R-:W-:Y:S02]  /*bce0*/  MOV R27, R20 ;  /* 0x00000014001b7202 */ /* 0x000fe40000000f00 */
[----:B------:R-:W-:Y:S01]  /*bcf0*/  MOV R20, R21 ;  /* 0x0000001500147202 */ /* 0x000fe20000000f00 */
[----:B------:R-:W-:Y:S01]  /*bd00*/  IMAD.MOV.U32 R21, RZ, RZ, R22 ;  /* 0x000000ffff157224 */ /* 0x000fe200078e0016 */
[-C--:B------:R-:W-:Y:S01]  /*bd10*/  HMMA.16816.F32.BF16 R200, R140, R206.reuse, R60 ;  /* 0x000000ce8cc8723c */ /* 0x080fe2000004183c */
[----:B------:R-:W-:Y:S03]  /*bd20*/  MOV R22, R23 ;  /* 0x0000001700167202 */ /* 0x000fe60000000f00 */
[----:B------:R-:W-:Y:S02]  /*bd30*/  MOV R23, R16 ;  /* 0x0000001000177202 */ /* 0x000fe40000000f00 */
[----:B------:R-:W-:Y:S02]  /*bd40*/  MOV R16, R17 ;  /* 0x0000001100107202 */ /* 0x000fe40000000f00 */
[----:B------:R-:W-:Y:S01]  /*bd50*/  MOV R17, R12 ;  /* 0x0000000c00117202 */ /* 0x000fe20000000f00 */
[C---:B------:R-:W-:Y:S03]  /*bd60*/  HMMA.16816.F32.BF16 R204, R132.reuse, R206, R64 ;  /* 0x000000ce84cc723c */ /* 0x040fe60000041840 */
[----:B------:R-:W-:Y:S02]  /*bd70*/  MOV R12, R9 ;  /* 0x00000009000c7202 */ /* 0x000fe40000000f00 */
[----:B------:R-:W-:Y:S02]  /*bd80*/  MOV R9, R0 ;  /* 0x0000000000097202 */ /* 0x000fe40000000f00 */
[----:B------:R-:W-:Y:S01]  /*bd90*/  MOV R0, R3 ;  /* 0x0000000300007202 */ /* 0x000fe20000000f00 */
[----:B------:R-:W-:Y:S01]  /*bda0*/  FADD.FTZ R3, R242, R221 ;  /* 0x000000ddf2037221 */ /* 0x000fe20000010000 */
[----:B------:R-:W-:Y:S01]  /*bdb0*/  MOV R37, R38 ;  /* 0x0000002600257202 */ /* 0x000fe20000000f00 */
[-C--:B------:R-:W-:Y:S01]  /*bdc0*/  HMMA.16816.F32.BF16 R68, R132, R208.reuse, R68 ;  /* 0x000000d08444723c */ /* 0x080fe20000041844 */
[----:B------:R4:W5:Y:S01]  /*bdd0*/  LDL.LU R242, [R1+0x64] ;  /* 0x0000640001f27983 */ /* 0x0009620000300800 */
[----:B------:R-:W-:Y:S01]  /*bde0*/  MOV R38, R39 ;  /* 0x0000002700267202 */ /* 0x000fe20000000f00 */
[----:B------:R-:W-:Y:S01]  /*bdf0*/  IMAD.MOV.U32 R39, RZ, RZ, R32 ;  /* 0x000000ffff277224 */ /* 0x000fe200078e0020 */
[----:B------:R-:W-:Y:S01]  /*be00*/  MOV R32, R33 ;  /* 0x0000002100207202 */ /* 0x000fe20000000f00 */
[----:B------:R-:W-:Y:S01]  /*be10*/  FADD.FTZ R3, R238, R3 ;  /* 0x00000003ee037221 */ /* 0x000fe20000010000 */
[----:B------:R-:W-:Y:S02]  /*be20*/  MOV R33, R34 ;  /* 0x0000002200217202 */ /* 0x000fe40000000f00 */
[----:B------:R-:W-:Y:S01]  /*be30*/  MOV R34, R35 ;  /* 0x0000002300227202 */ /* 0x000fe20000000f00 */
[C---:B------:R-:W-:Y:S03]  /*be40*/  HMMA.16816.F32.BF16 R72, R140.reuse, R208, R72 ;  /* 0x000000d08c48723c */ /* 0x040fe60000041848 */
[----:B------:R-:W-:Y:S01]  /*be50*/  MOV R35, R28 ;  /* 0x0000001c00237202 */ /* 0x000fe20000000f00 */
[----:B------:R-:W-:Y:S01]  /*be60*/  FADD.FTZ R10, R10, R3 ;  /* 0x000000030a0a7221 */ /* 0x000fe20000010000 */
[----:B------:R-:W-:Y:S02]  /*be70*/  MOV R28, R29 ;  /* 0x0000001d001c7202 */ /* 0x000fe40000000f00 */
[----:B------:R-:W-:Y:S01]  /*be80*/  MOV R29, R30 ;  /* 0x0000001e001d7202 */ /* 0x000fe20000000f00 */
[-C--:B------:R-:W-:Y:S01]  /*be90*/  HMMA.16816.F32.BF16 R76, R140, R210.reuse, R76 ;  /* 0x000000d28c4c723c */ /* 0x080fe2000004184c */
[----:B------:R-:W-:Y:S03]  /*bea0*/  MOV R30, R31 ;  /* 0x0000001f001e7202 */ /* 0x000fe60000000f00 */
[----:B------:R-:W-:Y:S02]  /*beb0*/  MOV R31, R24 ;  /* 0x00000018001f7202 */ /* 0x000fe40000000f00 */
[----:B------:R-:W-:Y:S01]  /*bec0*/  MOV R24, R25 ;  /* 0x0000001900187202 */ /* 0x000fe20000000f00 */
[----:B------:R-:W-:Y:S01]  /*bed0*/  IMAD.MOV.U32 R25, RZ, RZ, R26 ;  /* 0x000000ffff197224 */ /* 0x000fe200078e001a */
[----:B------:R-:W-:Y:S01]  /*bee0*/  MOV R26, R27 ;  /* 0x0000001b001a7202 */ /* 0x000fe20000000f00 */
[C---:B------:R-:W-:Y:S03]  /*bef0*/  HMMA.16816.F32.BF16 R80, R132.reuse, R210, R80 ;  /* 0x000000d28450723c */ /* 0x040fe60000041850 */
[----:B------:R-:W-:Y:S02]  /*bf00*/  MOV R27, R20 ;  /* 0x00000014001b7202 */ /* 0x000fe40000000f00 */
[----:B------:R-:W-:Y:S02]  /*bf10*/  MOV R20, R21 ;  /* 0x0000001500147202 */ /* 0x000fe40000000f00 */
[----:B------:R-:W-:Y:S01]  /*bf20*/  MOV R21, R22 ;  /* 0x0000001600157202 */ /* 0x000fe20000000f00 */
[-C--:B------:R-:W-:Y:S01]  /*bf30*/  HMMA.16816.F32.BF16 R84, R132, R212.reuse, R84 ;  /* 0x000000d48454723c */ /* 0x080fe20000041854 */
[----:B------:R-:W-:Y:S03]  /*bf40*/  MOV R22, R23 ;  /* 0x0000001700167202 */ /* 0x000fe60000000f00 */
[----:B------:R-:W-:Y:S02]  /*bf50*/  MOV R23, R16 ;  /* 0x0000001000177202 */ /* 0x000fe40000000f00 */
[----:B------:R-:W-:Y:S02]  /*bf60*/  MOV R16, R17 ;  /* 0x0000001100107202 */ /* 0x000fe40000000f00 */
[----:B------:R-:W-:Y:S01]  /*bf70*/  MOV R17, R12 ;  /* 0x0000000c00117202 */ /* 0x000fe20000000f00 */
[C---:B------:R-:W-:Y:S03]  /*bf80*/  HMMA.16816.F32.BF16 R88, R140.reuse, R212, R88 ;  /* 0x000000d48c58723c */ /* 0x040fe60000041858 */
[----:B------:R-:W-:Y:S01]  /*bf90*/  MOV R12, R9 ;  /* 0x00000009000c7202 */ /* 0x000fe20000000f00 */
[----:B------:R-:W-:Y:S01]  /*bfa0*/  IMAD.MOV.U32 R9, RZ, RZ, R0 ;  /* 0x000000ffff097224 */ /* 0x000fe200078e0000 */
[----:B------:R-:W-:Y:S01]  /*bfb0*/  MOV R36, R37 ;  /* 0x0000002500247202 */ /* 0x000fe20000000f00 */
[----:B------:R-:W-:Y:S01]  /*bfc0*/  FADD.FTZ R0, R241, R220 ;  /* 0x000000dcf1007221 */ /* 0x000fe20000010000 */
[----:B------:R-:W-:Y:S01]  /*bfd0*/  MOV R37, R38 ;  /* 0x0000002600257202 */ /* 0x000fe20000000f00 */
[----:B------:R4:W5:Y:S01]  /*bfe0*/  LDL.LU R241, [R1+0x60] ;  /* 0x0000600001f17983 */ /* 0x0009620000300800 */
[----:B------:R-:W-:Y:S01]  /*bff0*/  MOV R38, R39 ;  /* 0x0000002700267202 */ /* 0x000fe20000000f00 */
[-C--:B------:R-:W-:Y:S02]  /*c000*/  HMMA.16816.F32.BF16 R92, R140, R214.reuse, R92 ;  /* 0x000000d68c5c723c */ /* 0x080fe4000004185c */
[----:B------:R-:W-:Y:S01]  /*c010*/  FADD.FTZ R0, R237, R0 ;  /* 0x00000000ed007221 */ /* 0x000fe20000010000 */
[----:B------:R-:W-:Y:S02]  /*c020*/  MOV R39, R32 ;  /* 0x0000002000277202 */ /* 0x000fe40000000f00 */
[----:B------:R-:W-:Y:S01]  /*c030*/  MOV R32, R33 ;  /* 0x0000002100207202 */ /* 0x000fe20000000f00 */
[----:B------:R-:W-:Y:S01]  /*c040*/  FADD.FTZ R9, R9, R0 ;  /* 0x0000000009097221 */ /* 0x000fe20000010000 */
[----:B------:R-:W-:Y:S01]  /*c050*/  MOV R33, R34 ;  /* 0x0000002200217202 */ /* 0x000fe20000000f00 */
[C---:B------:R-:W-:Y:S01]  /*c060*/  HMMA.16816.F32.BF16 R96, R132.reuse, R214, R96 ;  /* 0x000000d68460723c */ /* 0x040fe20000041860 */
[----:B------:R-:W-:Y:S03]  /*c070*/  MOV R34, R35 ;  /* 0x0000002300227202 */ /* 0x000fe60000000f00 */
[----:B------:R-:W-:Y:S02]  /*c080*/  MOV R35, R28 ;  /* 0x0000001c00237202 */ /* 0x000fe40000000f00 */
[----:B------:R-:W-:Y:S01]  /*c090*/  MOV R28, R29 ;  /* 0x0000001d001c7202 */ /* 0x000fe20000000f00 */
[----:B------:R-:W-:Y:S01]  /*c0a0*/  IMAD.MOV.U32 R29, RZ, RZ, R30 ;  /* 0x000000ffff1d7224 */ /* 0x000fe200078e001e */
[----:B------:R-:W-:Y:S01]  /*c0b0*/  MOV R30, R31 ;  /* 0x0000001f001e7202 */ /* 0x000fe20000000f00 */
[-C--:B------:R-:W-:Y:S03]  /*c0c0*/  HMMA.16816.F32.BF16 R100, R132, R216.reuse, R100 ;  /* 0x000000d88464723c */ /* 0x080fe60000041864 */
[----:B------:R-:W-:Y:S02]  /*c0d0*/  MOV R31, R24 ;  /* 0x00000018001f7202 */ /* 0x000fe40000000f00 */
[----:B------:R-:W-:Y:S02]  /*c0e0*/  MOV R24, R25 ;  /* 0x0000001900187202 */ /* 0x000fe40000000f00 */
[----:B------:R-:W-:Y:S01]  /*c0f0*/  MOV R25, R26 ;  /* 0x0000001a00197202 */ /* 0x000fe20000000f00 */
[C---:B------:R-:W-:Y:S01]  /*c100*/  HMMA.16816.F32.BF16 R104, R140.reuse, R216, R104 ;  /* 0x000000d88c68723c */ /* 0x040fe20000041868 */
[----:B------:R-:W-:Y:S03]  /*c110*/  MOV R26, R27 ;  /* 0x0000001b001a7202 */ /* 0x000fe60000000f00 */
[----:B------:R-:W-:Y:S02]  /*c120*/  MOV R27, R20 ;  /* 0x00000014001b7202 */ /* 0x000fe40000000f00 */
[----:B------:R-:W-:Y:S02]  /*c130*/  MOV R20, R21 ;  /* 0x0000001500147202 */ /* 0x000fe40000000f00 */
[----:B------:R-:W-:Y:S01]  /*c140*/  MOV R21, R22 ;  /* 0x0000001600157202 */ /* 0x000fe20000000f00 */
[-C--:B------:R-:W-:Y:S03]  /*c150*/  HMMA.16816.F32.BF16 R108, R140, R218.reuse, R108 ;  /* 0x000000da8c6c723c */ /* 0x080fe6000004186c */
[----:B------:R-:W-:Y:S01]  /*c160*/  MOV R22, R23 ;  /* 0x0000001700167202 */ /* 0x000fe20000000f00 */
[----:B------:R-:W-:Y:S01]  /*c170*/  IMAD.MOV.U32 R23, RZ, RZ, R16 ;  /* 0x000000ffff177224 */ /* 0x000fe200078e0010 */
[----:B------:R-:W-:Y:S02]  /*c180*/  MOV R16, R17 ;  /* 0x0000001100107202 */ /* 0x000fe40000000f00 */
[----:B------:R-:W-:Y:S01]  /*c190*/  MOV R17, R12 ;  /* 0x0000000c00117202 */ /* 0x000fe20000000f00 */
[----:B------:R-:W-:Y:S01]  /*c1a0*/  FADD.FTZ R12, R240, R136 ;  /* 0x00000088f00c7221 */ /* 0x000fe20000010000 */
[----:B------:R-:W-:Y:S01]  /*c1b0*/  MOV R43, R36 ;  /* 0x00000024002b7202 */ /* 0x000fe20000000f00 */
[----:B------:R4:W5:Y:S01]  /*c1c0*/  LDL.LU R240, [R1+0x5c] ;  /* 0x00005c0001f07983 */ /* 0x0009620000300800 */
[C---:B------:R-:W-:Y:S01]  /*c1d0*/  HMMA.16816.F32.BF16 R112, R132.reuse, R218, R112 ;  /* 0x000000da8470723c */ /* 0x040fe20000041870 */
[----:B------:R-:W-:Y:S01]  /*c1e0*/  FADD.FTZ R12, R232, R12 ;  /* 0x0000000ce80c7221 */ /* 0x000fe20000010000 */
[----:B------:R-:W-:Y:S01]  /*c1f0*/  MOV R36, R37 ;  /* 0x0000002500247202 */ /* 0x000fe20000000f00 */
[----:B------:R-:W-:Y:S01]  /*c200*/  FADD.FTZ R8, R43, R8 ;  /* 0x000000082b087221 */ /* 0x000fe20000010000 */
[----:B------:R-:W-:Y:S02]  /*c210*/  MOV R37, R38 ;  /* 0x0000002600257202 */ /* 0x000fe40000000f00 */
[----:B------:R-:W-:Y:S01]  /*c220*/  MOV R38, R39 ;  /* 0x0000002700267202 */ /* 0x000fe20000000f00 */
[----:B------:R-:W-:Y:S01]  /*c230*/  FADD.FTZ R11, R11, R8 ;  /* 0x000000080b0b7221 */ /* 0x000fe20000010000 */
[----:B------:R-:W-:Y:S01]  /*c240*/  MOV R39, R32 ;  /* 0x0000002000277202 */ /* 0x000fe20000000f00 */
[----:B------:R-:W-:Y:S01]  /*c250*/  FADD.FTZ R8, R36, R12 ;  /* 0x0000000c24087221 */ /* 0x000fe20000010000 */
[-C--:B-1----:R-:W-:Y:S02]  /*c260*/  HMMA.16816.F32.BF16 R116, R132, R4.reuse, R116 ;  /* 0x000000048474723c */ /* 0x082fe40000041874 */
[----:B------:R-:W-:Y:S01]  /*c270*/  FADD.FTZ R3, R37, R11 ;  /* 0x0000000b25037221 */ /* 0x000fe20000010000 */
[----:B------:R-:W-:Y:S01]  /*c280*/  MOV R32, R33 ;  /* 0x0000002100207202 */ /* 0x000fe20000000f00 */
[----:B------:R-:W-:Y:S01]  /*c290*/  FADD.FTZ R0, R38, R10 ;  /* 0x0000000a26007221 */ /* 0x000fe20000010000 */
[----:B------:R-:W-:Y:S01]  /*c2a0*/  MOV R33, R34 ;  /* 0x0000002200217202 */ /* 0x000fe20000000f00 */
[----:B------:R-:W-:Y:S01]  /*c2b0*/  IMAD.MOV.U32 R34, RZ, RZ, R35 ;  /* 0x000000ffff227224 */ /* 0x000fe200078e0023 */
[----:B------:R-:W-:Y:S01]  /*c2c0*/  MOV R35, R28 ;  /* 0x0000001c00237202 */ /* 0x000fe20000000f00 */
[----:B------:R-:W-:Y:S01]  /*c2d0*/  FADD.FTZ R12, R39, R9 ;  /* 0x00000009270c7221 */ /* 0x000fe20000010000 */
[----:B------:R-:W-:Y:S01]  /*c2e0*/  MOV R28, R29 ;  /* 0x0000001d001c7202 */ /* 0x000fe20000000f00 */
[C---:B------:R-:W-:Y:S02]  /*c2f0*/  HMMA.16816.F32.BF16 R120, R140.reuse, R4, R120 ;  /* 0x000000048c78723c */ /* 0x040fe40000041878 */
[----:B------:R-:W-:Y:S01]  /*c300*/  FADD.FTZ R10, R33, R3 ;  /* 0x00000003210a7221 */ /* 0x000fe20000010000 */
[----:B------:R-:W-:Y:S01]  /*c310*/  MOV R29, R30 ;  /* 0x0000001e001d7202 */ /* 0x000fe20000000f00 */
[----:B------:R-:W-:Y:S01]  /*c320*/  FADD.FTZ R11, R32, R8 ;  /* 0x00000008200b7221 */ /* 0x000fe20000010000 */
[----:B------:R-:W-:Y:S01]  /*c330*/  MOV R30, R31 ;  /* 0x0000001f001e7202 */ /* 0x000fe20000000f00 */
[----:B------:R-:W-:Y:S01]  /*c340*/  FADD.FTZ R9, R34, R0 ;  /* 0x0000000022097221 */ /* 0x000fe20000010000 */
[----:B------:R-:W-:Y:S01]  /*c350*/  MOV R31, R24 ;  /* 0x00000018001f7202 */ /* 0x000fe20000000f00 */
[----:B------:R-:W-:Y:S01]  /*c360*/  FADD.FTZ R8, R35, R12 ;  /* 0x0000000c23087221 */ /* 0x000fe20000010000 */
[----:B------:R-:W-:Y:S01]  /*c370*/  MOV R24, R25 ;  /* 0x0000001900187202 */ /* 0x000fe20000000f00 */
[-C--:B------:R-:W-:Y:S02]  /*c380*/  HMMA.16816.F32.BF16 R124, R140, R6.reuse, R124 ;  /* 0x000000068c7c723c */ /* 0x080fe4000004187c */
[----:B------:R-:W-:Y:S01]  /*c390*/  FADD.FTZ R0, R29, R10 ;  /* 0x0000000a1d007221 */ /* 0x000fe20000010000 */
[----:B------:R-:W-:Y:S01]  /*c3a0*/  MOV R25, R26 ;  /* 0x0000001a00197202 */ /* 0x000fe20000000f00 */
[----:B------:R-:W-:Y:S01]  /*c3b0*/  FADD.FTZ R3, R28, R11 ;  /* 0x0000000b1c037221 */ /* 0x000fe20000010000 */
[----:B------:R-:W-:Y:S01]  /*c3c0*/  MOV R26, R27 ;  /* 0x0000001b001a7202 */ /* 0x000fe20000000f00 */
[----:B------:R-:W-:Y:S01]  /*c3d0*/  FADD.FTZ R11, R30, R9 ;  /* 0x000000091e0b7221 */ /* 0x000fe20000010000 */
[----:B------:R-:W-:Y:S01]  /*c3e0*/  MOV R27, R20 ;  /* 0x00000014001b7202 */ /* 0x000fe20000000f00 */
[----:B------:R-:W-:Y:S01]  /*c3f0*/  IMAD.MOV.U32 R20, RZ, RZ, R21 ;  /* 0x000000ffff147224 */ /* 0x000fe200078e0015 */
[----:B------:R-:W-:Y:S01]  /*c400*/  MOV R21, R22 ;  /* 0x0000001600157202 */ /* 0x000fe20000000f00 */
[----:B------:R-:W-:Y:S02]  /*c410*/  HMMA.16816.F32.BF16 R128, R132, R6, R128 ;  /* 0x000000068480723c */ /* 0x000fe40000041880 */
[----:B------:R-:W-:Y:S01]  /*c420*/  FADD.FTZ R10, R31, R8 ;  /* 0x000000081f0a7221 */ /* 0x000fe20000010000 */
[----:B------:R-:W-:Y:S01]  /*c430*/  MOV R22, R23 ;  /* 0x0000001700167202 */ /* 0x000fe20000000f00 */
[----:B------:R-:W-:Y:S01]  /*c440*/  FADD.FTZ R8, R25, R0 ;  /* 0x0000000019087221 */ /* 0x000fe20000010000 */
[----:B------:R-:W-:Y:S01]  /*c450*/  MOV R23, R16 ;  /* 0x0000001000177202 */ /* 0x000fe20000000f00 */
[----:B------:R-:W-:Y:S01]  /*c460*/  FADD.FTZ R9, R24, R3 ;  /* 0x0000000318097221 */ /* 0x000fe20000010000 */
[----:B------:R-:W-:Y:S01]  /*c470*/  MOV R16, R17 ;  /* 0x0000001100107202 */ /* 0x000fe20000000f00 */
[----:B------:R-:W-:Y:S01]  /*c480*/  FADD.FTZ R4, R26, R11 ;  /* 0x0000000b1a047221 */ /* 0x000fe20000010000 */
[----:B------:R-:W-:Y:S02]  /*c490*/  MOV R17, R239 ;  /* 0x000000ef00117202 */ /* 0x000fe40000000f00 */
[----:B------:R4:W5:Y:S01]  /*c4a0*/  LDL.LU R239, [R1+0x58] ;  /* 0x0000580001ef7983 */ /* 0x0009620000300800 */
[----:B------:R-:W-:Y:S01]  /*c4b0*/  FADD.FTZ R3, R27, R10 ;  /* 0x0000000a1b037221 */ /* 0x000fe20000010000 */
[----:B------:R-:W-:Y:S01]  /*c4c0*/  MOV R141, R2 ;  /* 0x00000002008d7202 */ /* 0x000fe20000000f00 */
[----:B------:R-:W-:Y:S01]  /*c4d0*/  FADD.FTZ R10, R21, R8 ;  /* 0x00000008150a7221 */ /* 0x000fe20000010000 */
        /* <DEDUP_REMOVED lines=9> */
[----:B------:R-:W-:Y:S02]  /*c570*/  FADD.FTZ R8, R16, R0 ;  /* 0x0000000010087221 */ /* 0x000fe40000010000 */
        /* <DEDUP_REMOVED lines=9> */
[----:B------:R-:W-:Y:S01]  /*c610*/  FADD.FTZ R4, R231, R4 ;  /* 0x00000004e7047221 */ /* 0x000fe20000010000 */
[----:B------:R-:W-:Y:S01]  /*c620*/  STL [R1+0x3c], R5 ;  /* 0x00003c0501007387 */ /* 0x000fe20000100800 */
[----:B------:R-:W-:Y:S02]  /*c630*/  FADD.FTZ R3, R226, R3 ;  /* 0x00000003e2037221 */ /* 0x000fe40000010000 */
[----:B------:R-:W-:Y:S01]  /*c640*/  FADD.FTZ R0, R227, R8 ;  /* 0x00000008e3007221 */ /* 0x000fe20000010000 */
[----:B------:R-:W-:Y:S01]  /*c650*/  STL [R1+0x38], R4 ;  /* 0x0000380401007387 */ /* 0x000fe20000100800 */
[----:B------:R-:W-:Y:S02]  /*c660*/  FADD.FTZ R3, R225, R3 ;  /* 0x00000003e1037221 */ /* 0x000fe40000010000 */
[----:B------:R-:W-:Y:S03]  /*c670*/  FADD.FTZ R0, R224, R0 ;  /* 0x00000000e0007221 */ /* 0x000fe60000010000 */
[----:B------:R1:W-:Y:S01]  /*c680*/  STL [R1+0x44], R3 ;  /* 0x0000440301007387 */ /* 0x0003e20000100800 */
[----:B------:R-:W-:Y:S05]  /*c690*/  FADD.FTZ R0, R223, R0 ;  /* 0x00000000df007221 */ /* 0x000fea0000010000 */
[----:B------:R4:W-:Y:S01]  /*c6a0*/  STL [R1+0x40], R0 ;  /* 0x0000400001007387 */ /* 0x0009e20000100800 */
[----:B-1----:R-:W-:Y:S01]  /*c6b0*/  MOV R3, R139 ;  /* 0x0000008b00037202 */ /* 0x002fe20000000f00 */
[----:B----45:R-:W-:-:S05]  /*c6c0*/  @P2 BRA `(.L_x_153) ;  /* 0xffffb34000002947 */ /* 0x030fca000383ffff */
.L_x_152:
[----:B-1----:R-:W2:Y:S04]  /*c6d0*/  LDL.LU R0, [R1+0x3c] ;  /* 0x00003c0001007983 */ /* 0x002ea80000300800 */
[----:B------:R-:W3:Y:S04]  /*c6e0*/  LDL.LU R4, [R1+0x38] ;  /* 0x0000380001047983 */ /* 0x000ee80000300800 */
[----:B------:R-:W4:Y:S04]  /*c6f0*/  LDL.LU R8, [R1+0x44] ;  /* 0x0000440001087983 */ /* 0x000f280000300800 */
[----:B------:R-:W4:Y:S01]  /*c700*/  LDL.LU R5, [R1+0x40] ;  /* 0x0000400001057983 */ /* 0x000f220000300800 */
[----:B------:R-:W-:-:S02]  /*c710*/  MOV R18, 0xff800000 ;  /* 0xff80000000127802 */ /* 0x000fc40000000f00 */
[----:B------:R-:W-:Y:S02]  /*c720*/  MOV R19, 0xff800000 ;  /* 0xff80000000137802 */ /* 0x000fe40000000f00 */
[----:B------:R-:W-:Y:S02]  /*c730*/  MOV R20, 0xff800000 ;  /* 0xff80000000147802 */ /* 0x000fe40000000f00 */
[----:B------:R-:W-:Y:S02]  /*c740*/  MOV R21, 0xff800000 ;  /* 0xff80000000157802 */ /* 0x000fe40000000f00 */
[----:B------:R-:W-:Y:S01]  /*c750*/  PLOP3.LUT P4, PT, PT, PT, PT, 0x8, 0x0 ;  /* 0x000000000000781c */ /* 0x000fe20003f8e170 */
[----:B--2---:R-:W1:Y:S04]  /*c760*/  SHFL.BFLY PT, R11, R0, 0x2, 0x1f ;  /* 0x0c401f00000b7f89 */ /* 0x004e6800000e0000 */
[----:B---3--:R-:W2:Y:S04]  /*c770*/  SHFL.BFLY PT, R9, R4, 0x2, 0x1f ;  /* 0x0c401f0004097f89 */ /* 0x008ea800000e0000 */
[----:B----4-:R-:W3:Y:S04]  /*c780*/  SHFL.BFLY PT, R7, R8, 0x2, 0x1f ;  /* 0x0c401f0008077f89 */ /* 0x010ee800000e0000 */
[----:B------:R-:W4:Y:S01]  /*c790*/  SHFL.BFLY PT, R6, R5, 0x2, 0x1f ;  /* 0x0c401f0005067f89 */ /* 0x000f2200000e0000 */
[----:B-1----:R-:W-:-:S02]  /*c7a0*/  FADD.FTZ R11, R11, R0 ;  /* 0x000000000b0b7221 */ /* 0x002fc40000010000 */
[----:B--2---:R-:W-:-:S03]  /*c7b0*/  FADD.FTZ R9, R9, R4 ;  /* 0x0000000409097221 */ /* 0x004fc60000010000 */
[----:B------:R-:W1:Y:S01]  /*c7c0*/  SHFL.BFLY PT, R0, R11, 0x1, 0x1f ;  /* 0x0c201f000b007f89 */ /* 0x000e6200000e0000 */
[----:B---3--:R-:W-:-:S03]  /*c7d0*/  FADD.FTZ R7, R7, R8 ;  /* 0x0000000807077221 */ /* 0x008fc60000010000 */
[----:B------:R-:W2:Y:S01]  /*c7e0*/  SHFL.BFLY PT, R4, R9, 0x1, 0x1f ;  /* 0x0c201f0009047f89 */ /* 0x000ea200000e0000 */
[----:B----4-:R-:W-:-:S03]  /*c7f0*/  FADD.FTZ R6, R6, R5 ;  /* 0x0000000506067221 */ /* 0x010fc60000010000 */
[----:B------:R-:W3:Y:S04]  /*c800*/  SHFL.BFLY PT, R3, R7, 0x1, 0x1f ;  /* 0x0c201f0007037f89 */ /* 0x000ee800000e0000 */
[----:B------:R-:W4:Y:S01]  /*c810*/  SHFL.BFLY PT, R5, R6, 0x1, 0x1f ;  /* 0x0c201f0006057f89 */ /* 0x000f2200000e0000 */
[----:B-1----:R-:W-:Y:S01]  /*c820*/  FADD.FTZ R11, R11, R0 ;  /* 0x000000000b0b7221 */ /* 0x002fe20000010000 */
[----:B------:R-:W-:Y:S01]  /*c830*/  MOV R0, RZ ;  /* 0x000000ff00007202 */ /* 0x000fe20000000f00 */
[----:B--2---:R-:W-:-:S03]  /*c840*/  FADD.FTZ R9, R9, R4 ;  /* 0x0000000409097221 */ /* 0x004fc60000010000 */
[----:B------:R-:W-:Y:S02]  /*c850*/  FSETP.NE.FTZ.AND P3, PT, R11, RZ, PT ;  /* 0x000000ff0b00720b */ /* 0x000fe40003f75000 */
[----:B------:R-:W-:Y:S01]  /*c860*/  MOV R4, RZ ;  /* 0x000000ff00047202 */ /* 0x000fe20000000f00 */
[----:B---3--:R-:W-:Y:S01]  /*c870*/  FADD.FTZ R7, R7, R3 ;  /* 0x0000000307077221 */ /* 0x008fe20000010000 */
[----:B------:R-:W-:Y:S02]  /*c880*/  FSETP.NE.FTZ.AND P2, PT, R9, RZ, PT ;  /* 0x000000ff0900720b */ /* 0x000fe40003f55000 */
[----:B------:R-:W-:Y:S01]  /*c890*/  MOV R3, RZ ;  /* 0x000000ff00037202 */ /* 0x000fe20000000f00 */
[----:B----4-:R-:W-:Y:S01]  /*c8a0*/  FADD.FTZ R6, R5, R6 ;  /* 0x0000000605067221 */ /* 0x010fe20000010000 */
[----:B------:R-:W-:-:S04]  /*c8b0*/  FSETP.NE.FTZ.AND P1, PT, R7, RZ, PT ;  /* 0x000000ff0700720b */ /* 0x000fc80003f35000 */
[----:B------:R-:W-:Y:S01]  /*c8c0*/  FSETP.NE.FTZ.AND P0, PT, R6, RZ, PT ;  /* 0x000000ff0600720b */ /* 0x000fe20003f15000 */
[----:B------:R-:W1:Y:S08]  /*c8d0*/  @P3 MUFU.RCP R0, R11 ;  /* 0x0000000b00003308 */ /* 0x000e700000001000 */
[----:B------:R-:W2:Y:S04]  /*c8e0*/  @P1 MUFU.RCP R3, R7 ;  /* 0x0000000700031308 */ /* 0x000ea80000001000 */
[----:B------:R-:W-:Y:S01]  /*c8f0*/  @P0 MOV R8, 0x3f317218 ;  /* 0x3f31721800080802 */ /* 0x000fe20000000f00 */
[----:B-1----:R-:W-:-:S03]  /*c900*/  FMUL.FTZ R148, R0, R148 ;  /* 0x0000009400947220 */ /* 0x002fc60000410000 */
[----:B------:R-:W1:Y:S01]  /*c910*/  @P2 MUFU.RCP R4, R9 ;  /* 0x0000000900042308 */ /* 0x000e620000001000 */
[C---:B------:R-:W-:Y:S02]  /*c920*/  FMUL.FTZ R149, R0.reuse, R149 ;  /* 0x0000009500957220 */ /* 0x040fe40000410000 */
[C---:B------:R-:W-:Y:S02]  /*c930*/  FMUL.FTZ R156, R0.reuse, R156 ;  /* 0x0000009c009c7220 */ /* 0x040fe40000410000 */
[C---:B------:R-:W-:Y:S02]  /*c940*/  FMUL.FTZ R157, R0.reuse, R157 ;  /* 0x0000009d009d7220 */ /* 0x040fe40000410000 */
[C---:B------:R-:W-:Y:S01]  /*c950*/  FMUL.FTZ R160, R0.reuse, R160 ;  /* 0x000000a000a07220 */ /* 0x040fe20000410000 */
[----:B------:R-:W-:Y:S01]  /*c960*/  @P3 MUFU.LG2 R11, R11 ;  /* 0x0000000b000b3308 */ /* 0x000fe20000000c00 */
[C---:B------:R-:W-:Y:S02]  /*c970*/  FMUL.FTZ R161, R0.reuse, R161 ;  /* 0x000000a100a17220 */ /* 0x040fe40000410000 */
[----:B------:R-:W-:-:S02]  /*c980*/  FMUL.FTZ R172, R0, R172 ;  /* 0x000000ac00ac7220 */ /* 0x000fc40000410000 */
[C---:B------:R-:W-:Y:S02]  /*c990*/  FMUL.FTZ R173, R0.reuse, R173 ;  /* 0x000000ad00ad7220 */ /* 0x040fe40000410000 */
[C---:B------:R-:W-:Y:S01]  /*c9a0*/  FMUL.FTZ R176, R0.reuse, R176 ;  /* 0x000000b000b07220 */ /* 0x040fe20000410000 */
[----:B------:R-:W-:Y:S01]  /*c9b0*/  @P2 MUFU.LG2 R9, R9 ;  /* 0x0000000900092308 */ /* 0x000fe20000000c00 */
[C---:B------:R-:W-:Y:S02]  /*c9c0*/  FMUL.FTZ R177, R0.reuse, R177 ;  /* 0x000000b100b17220 */ /* 0x040fe40000410000 */
[C---:B------:R-:W-:Y:S02]  /*c9d0*/  FMUL.FTZ R188, R0.reuse, R188 ;  /* 0x000000bc00bc7220 */ /* 0x040fe40000410000 */
[C---:B------:R-:W-:Y:S02]  /*c9e0*/  FMUL.FTZ R189, R0.reuse, R189 ;  /* 0x000000bd00bd7220 */ /* 0x040fe40000410000 */
[C---:B------:R-:W-:Y:S01]  /*c9f0*/  FMUL.FTZ R192, R0.reuse, R192 ;  /* 0x000000c000c07220 */ /* 0x040fe20000410000 */
[----:B------:R-:W-:Y:S01]  /*ca00*/  @P1 MUFU.LG2 R7, R7 ;  /* 0x0000000700071308 */ /* 0x000fe20000000c00 */
        /* <DEDUP_REMOVED lines=18> */
[----:B------:R-:W-:Y:S01]  /*cb30*/  FMUL.FTZ R129, R0, R129 ;  /* 0x0000008100817220 */ /* 0x000fe20000410000 */
[----:B------:R-:W-:Y:S01]  /*cb40*/  MOV R0, RZ ;  /* 0x000000ff00007202 */ /* 0x000fe20000000f00 */
[----:B--2---:R-:W-:-:S02]  /*cb50*/  FMUL.FTZ R144, R3, R144 ;  /* 0x0000009003907220 */ /* 0x004fc40000410000 */
[C---:B------:R-:W-:Y:S02]  /*cb60*/  FMUL.FTZ R145, R3.reuse, R145 ;  /* 0x0000009103917220 */ /* 0x040fe40000410000 */
[C---:B------:R-:W-:Y:S01]  /*cb70*/  FMUL.FTZ R152, R3.reuse, R152 ;  /* 0x0000009803987220 */ /* 0x040fe20000410000 */
[----:B------:R-:W2:Y:S01]  /*cb80*/  @P0 MUFU.RCP R0, R6 ;  /* 0x0000000600000308 */ /* 0x000ea20000001000 */
[C---:B------:R-:W-:Y:S02]  /*cb90*/  FMUL.FTZ R153, R3.reuse, R153 ;  /* 0x0000009903997220 */ /* 0x040fe40000410000 */
[C---:B------:R-:W-:Y:S02]  /*cba0*/  FMUL.FTZ R164, R3.reuse, R164 ;  /* 0x000000a403a47220 */ /* 0x040fe40000410000 */
[C---:B------:R-:W-:Y:S02]  /*cbb0*/  FMUL.FTZ R165, R3.reuse, R165 ;  /* 0x000000a503a57220 */ /* 0x040fe40000410000 */
[C---:B------:R-:W-:Y:S01]  /*cbc0*/  FMUL.FTZ R168, R3.reuse, R168 ;  /* 0x000000a803a87220 */ /* 0x040fe20000410000 */
[----:B------:R-:W3:Y:S01]  /*cbd0*/  @P0 MUFU.LG2 R6, R6 ;  /* 0x0000000600060308 */ /* 0x000ee20000000c00 */
        /* <DEDUP_REMOVED lines=25> */
[----:B------:R-:W-:Y:S01]  /*cd70*/  @P2 MOV R3, 0x3f317218 ;  /* 0x3f31721800032802 */ /* 0x000fe20000000f00 */
[----:B-1----:R-:W-:-:S02]  /*cd80*/  FMUL.FTZ R150, R4, R150 ;  /* 0x0000009604967220 */ /* 0x002fc40000410000 */
        /* <DEDUP_REMOVED lines=31> */
[----:B------:R-:W-:Y:S01]  /*cf80*/  @P3 MOV R4, 0x3f317218 ;  /* 0x3f31721800043802 */ /* 0x000fe20000000f00 */
[C---:B--2---:R-:W-:Y:S02]  /*cf90*/  FMUL.FTZ R146, R0.reuse, R146 ;  /* 0x0000009200927220 */ /* 0x044fe40000410000 */
        /* <DEDUP_REMOVED lines=30> */
[----:B------:R-:W-:Y:S01]  /*d180*/  FMUL.FTZ R127, R0, R127 ;  /* 0x0000007f007f7220 */ /* 0x000fe20000410000 */
[----:B------:R-:W-:Y:S01]  /*d190*/  @P1 MOV R0, 0x3f317218 ;  /* 0x3f31721800001802 */ /* 0x000fe20000000f00 */
[----:B------:R-:W-:Y:S02]  /*d1a0*/  @P2 FMUL.FTZ R5, R3, c[0x0][0x2d0] ;  /* 0x0000b40003052a20 */ /* 0x000fe40000410000 */
[----:B------:R-:W-:Y:S02]  /*d1b0*/  @P3 FMUL.FTZ R10, R4, c[0x0][0x2d0] ;  /* 0x0000b400040a3a20 */ /* 0x000fe40000410000 */
[----:B------:R-:W-:-:S02]  /*d1c0*/  @P1 FMUL.FTZ R3, R0, c[0x0][0x2d0] ;  /* 0x0000b40000031a20 */ /* 0x000fc40000410000 */
[----:B------:R-:W-:Y:S02]  /*d1d0*/  @P3 FMUL.FTZ R11, R11, 0.69314718246459960938 ;  /* 0x3f3172180b0b3820 */ /* 0x000fe40000410000 */
[----:B------:R-:W-:Y:S02]  /*d1e0*/  @P2 FMUL.FTZ R9, R9, 0.69314718246459960938 ;  /* 0x3f31721809092820 */ /* 0x000fe40000410000 */
[----:B------:R-:W-:Y:S02]  /*d1f0*/  @P1 FMUL.FTZ R7, R7, 0.69314718246459960938 ;  /* 0x3f31721807071820 */ /* 0x000fe40000410000 */
[----:B---3--:R-:W-:Y:S02]  /*d200*/  @P0 FMUL.FTZ R4, R6, 0.69314718246459960938 ;  /* 0x3f31721806040820 */ /* 0x008fe40000410000 */
[----:B------:R-:W-:Y:S02]  /*d210*/  @P0 FMUL.FTZ R0, R8, c[0x0][0x2d0] ;  /* 0x0000b40008000a20 */ /* 0x000fe40000410000 */
[----:B------:R-:W-:-:S02]  /*d220*/  @P3 FFMA.FTZ R18, R10, R139, R11 ;  /* 0x0000008b0a123223 */ /* 0x000fc4000001000b */
[----:B------:R-:W-:Y:S02]  /*d230*/  @P2 FFMA.FTZ R19, R5, R138, R9 ;  /* 0x0000008a05132223 */ /* 0x000fe40000010009 */
[----:B------:R-:W-:Y:S02]  /*d240*/  @P1 FFMA.FTZ R20, R3, R137, R7 ;  /* 0x0000008903141223 */ /* 0x000fe40000010007 */
[----:B------:R-:W-:Y:S02]  /*d250*/  @P0 FFMA.FTZ R21, R0, R2, R4 ;  /* 0x0000000200150223 */ /* 0x000fe40000010004 */
.L_x_136:
[----:B------:R-:W-:Y:S05]  /*d260*/  @P4 BRA `(.L_x_156) ;  /* 0x0000209000004947 */ /* 0x000fea0003800000 */
[----:B------:R-:W3:Y:S01]  /*d270*/  S2R R16, SR_TID.X ;  /* 0x0000000000107919 */ /* 0x000ee20000002100 */
[----:B------:R-:W-:Y:S01]  /*d280*/  ULDC.64 UR4, c[0x0][0x4d0] ;  /* 0x0001340000047ab9 */ /* 0x000fe20000000a00 */
[----:B------:R-:W-:Y:S01]  /*d290*/  IMAD R4, RZ, RZ, -UR10 ;  /* 0x8000000aff047e24 */ /* 0x000fe2000f8e02ff */
[----:B--2---:R-:W-:Y:S01]  /*d2a0*/  UIMAD.WIDE.U32 UR8, UR10, UR4, URZ ;  /* 0x000000040a0872a5 */ /* 0x004fe2000f8e003f */
[----:B------:R-:W2:Y:S01]  /*d2b0*/  S2R R11, SR_CTAID.Y ;  /* 0x00000000000b7919 */ /* 0x000ea20000002600 */
[----:B------:R-:W-:Y:S01]  /*d2c0*/  USHF.R.S32.HI UR6, URZ, 0x1f, UR10 ;  /* 0x0000001f3f067899 */ /* 0x000fe2000801140a */
[----:B------:R-:W-:Y:S01]  /*d2d0*/  MOV R24, c[0x0][0x4e8] ;  /* 0x00013a0000187a02 */ /* 0x000fe20000000f00 */
[----:B------:R-:W-:Y:S01]  /*d2e0*/  BSSY B0, `(.L_x_157) ;  /* 0x00000db000007945 */ /* 0x000fe20003800000 */
[----:B------:R-:W4:Y:S01]  /*d2f0*/  S2R R9, SR_CTAID.Z ;  /* 0x0000000000097919 */ /* 0x000f220000002700 */
[----:B------:R-:W-:Y:S01]  /*d300*/  IMAD.U32 R3, RZ, RZ, UR9 ;  /* 0x00000009ff037e24 */ /* 0x000fe2000f8e00ff */
[----:B------:R-:W-:Y:S01]  /*d310*/  UIMAD UR7, UR6, UR4, URZ ;  /* 0x00000004060772a4 */ /* 0x000fe2000f8e023f */
[----:B-1----:R-:W-:Y:S01]  /*d320*/  IMAD.U32 R2, RZ, RZ, UR8 ;  /* 0x00000008ff027e24 */ /* 0x002fe2000f8e00ff */
[----:B------:R-:W1:Y:S04]  /*d330*/  S2R R15, SR_CTAID.X ;  /* 0x00000000000f7919 */ /* 0x000e680000002500 */
[----:B------:R-:W-:Y:S01]  /*d340*/  BAR.SYNC.DEFER_BLOCKING 0x1, 0x80 ;  /* 0x0042000000007b1d */ /* 0x000fe20000010000 */
[----:B------:R-:W-:Y:S01]  /*d350*/  UIMAD UR5, UR10, UR5, UR7 ;  /* 0x000000050a0572a4 */ /* 0x000fe2000f8e0207 */
[C---:B------:R-:W-:Y:S01]  /*d360*/  ISETP.NE.AND P0, PT, R24.reuse, 0x1, PT ;  /* 0x000000011800780c */ /* 0x040fe20003f05270 */
[----:B------:R-:W-:-:S02]  /*d370*/  IMAD R24, R24, c[0x0][0x388], RZ ;  /* 0x0000e20018187a24 */ /* 0x000fc400078e02ff */
[----:B------:R-:W-:Y:S01]  /*d380*/  UIADD3 UR5, UR9, UR5, URZ ;  /* 0x0000000509057290 */ /* 0x000fe2000fffe03f */
[----:B---3--:R-:W-:-:S05]  /*d390*/  SHF.R.S32.HI R6, RZ, 0x1f, R16 ;  /* 0x0000001fff067819 */ /* 0x008fca0000011410 */
[----:B------:R-:W-:Y:S01]  /*d3a0*/  IMAD.U32 R5, RZ, RZ, UR5 ;  /* 0x00000005ff057e24 */ /* 0x000fe2000f8e00ff */
[-C--:B------:R-:W-:Y:S01]  /*d3b0*/  LEA.HI R0, R6, R16.reuse, RZ, 0x2 ;  /* 0x0000001006007211 */ /* 0x080fe200078f10ff */
[----:B--2---:R-:W-:Y:S01]  /*d3c0*/  IMAD R12, R4, c[0x0][0x550], R11 ;  /* 0x00015400040c7a24 */ /* 0x004fe200078e020b */
[-C--:B------:R-:W-:Y:S01]  /*d3d0*/  LEA.HI R6, R6, R16.reuse, RZ, 0x5 ;  /* 0x0000001006067211 */ /* 0x080fe200078f28ff */
[----:B------:R-:W-:Y:S01]  /*d3e0*/  IMAD.MOV.U32 R4, RZ, RZ, R2 ;  /* 0x000000ffff047224 */ /* 0x000fe200078e0002 */
[----:B------:R-:W-:Y:S01]  /*d3f0*/  LOP3.LUT R0, R0, 0xfffffffc, RZ, 0xc0, !PT ;  /* 0xfffffffc00007812 */ /* 0x000fe200078ec0ff */
[----:B------:R-:W-:Y:S01]  /*d400*/  ULDC.64 UR4, c[0x0][0x438] ;  /* 0x00010e0000047ab9 */ /* 0x000fe20000000a00 */
[----:B------:R-:W-:Y:S01]  /*d410*/  LOP3.LUT R7, R6, 0xffffffe0, RZ, 0xc0, !PT ;  /* 0xffffffe006077812 */ /* 0x000fe200078ec0ff */
[----:B------:R-:W-:Y:S01]  /*d420*/  UIMAD UR6, UR6, UR4, URZ ;  /* 0x00000004060672a4 */ /* 0x000fe2000f8e023f */
[----:B------:R-:W-:Y:S01]  /*d430*/  IADD3 R0, -R0, R16, RZ ;  /* 0x0000001000007210 */ /* 0x000fe20007ffe1ff */
[----:B------:R-:W-:Y:S01]  /*d440*/  UIMAD.WIDE.U32 UR8, UR10, UR4, URZ ;  /* 0x000000040a0872a5 */ /* 0x000fe2000f8e003f */
[--C-:B------:R-:W-:Y:S01]  /*d450*/  SHF.R.S32.HI R8, RZ, 0x5, R6.reuse ;  /* 0x00000005ff087819 */ /* 0x100fe20000011406 */
[----:B------:R-:W-:Y:S01]  /*d460*/  IMAD.IADD R16, R16, 0x1, -R7 ;  /* 0x0000000110107824 */ /* 0x000fe200078e0a07 */
[----:B------:R-:W-:Y:S01]  /*d470*/  LEA.HI R3, R0, R0, RZ, 0x1 ;  /* 0x0000000000037211 */ /* 0x000fe200078f08ff */
[----:B------:R-:W-:Y:S01]  /*d480*/  UIMAD UR4, UR10, UR5, UR6 ;  /* 0x000000050a0472a4 */ /* 0x000fe2000f8e0206 */
[----:B------:R-:W-:Y:S01]  /*d490*/  SHF.R.S32.HI R2, RZ, 0x1f, R6 ;  /* 0x0000001fff027819 */ /* 0x000fe20000011406 */
[----:B----4-:R-:W-:Y:S01]  /*d4a0*/  IMAD.WIDE.U32 R4, R9, c[0x0][0x4d8], R4 ;  /* 0x0001360009047a25 */ /* 0x010fe200078e0004 */
[----:B------:R-:W-:Y:S01]  /*d4b0*/  LOP3.LUT R7, R3, 0x1ffffffe, RZ, 0xc0, !PT ;  /* 0x1ffffffe03077812 */ /* 0x000fe200078ec0ff */
[----:B------:R-:W-:Y:S01]  /*d4c0*/  UIADD3 UR4, UR9, UR4, URZ ;  /* 0x0000000409047290 */ /* 0x000fe2000fffe03f */
[----:B------:R-:W-:-:S02]  /*d4d0*/  LEA.HI R2, R2, R8, RZ, 0x2 ;  /* 0x0000000802027211 */ /* 0x000fc400078f10ff */
[----:B------:R-:W-:Y:S01]  /*d4e0*/  IADD3 R7, R0, -R7, RZ ;  /* 0x8000000700077210 */ /* 0x000fe20007ffe0ff */
[----:B------:R-:W-:Y:S01]  /*d4f0*/  IMAD.SHL.U32 R0, R3, 0x20, RZ ;  /* 0x0000002003007824 */ /* 0x000fe200078e00ff */
[----:B------:R-:W-:Y:S02]  /*d500*/  SHF.R.S32.HI R3, RZ, 0x1f, R16 ;  /* 0x0000001fff037819 */ /* 0x000fe40000011410 */
[----:B------:R-:W-:Y:S02]  /*d510*/  LOP3.LUT R2, R2, 0xffffffc, RZ, 0xc0, !PT ;  /* 0x0ffffffc02027812 */ /* 0x000fe400078ec0ff */
[----:B------:R-:W-:Y:S01]  /*d520*/  LEA.HI R17, R3, R16, RZ, 0x2 ;  /* 0x0000001003117211 */ /* 0x000fe200078f10ff */
[----:B------:R-:W-:Y:S01]  /*d530*/  IMAD.U32 R3, RZ, RZ, UR9 ;  /* 0x00000009ff037e24 */ /* 0x000fe2000f8e00ff */
[----:B------:R-:W-:Y:S01]  /*d540*/  LOP3.LUT R0, R0, 0xffffffc0, RZ, 0xc0, !PT ;  /* 0xffffffc000007812 */ /* 0x000fe200078ec0ff */
[----:B------:R-:W-:Y:S01]  /*d550*/  IMAD.IADD R8, R8, 0x1, -R2 ;  /* 0x0000000108087824 */ /* 0x000fe200078e0a02 */
[----:B------:R-:W-:Y:S01]  /*d560*/  SHF.R.S32.HI R6, RZ, 0x2, R17 ;  /* 0x00000002ff067819 */ /* 0x000fe20000011411 */
[----:B------:R-:W-:Y:S01]  /*d570*/  IMAD.U32 R2, RZ, RZ, UR8 ;  /* 0x00000008ff027e24 */ /* 0x000fe2000f8e00ff */
[----:B------:R-:W-:Y:S01]  /*d580*/  SHF.R.S32.HI R10, RZ, 0x1f, R9 ;  /* 0x0000001fff0a7819 */ /* 0x000fe20000011409 */
[----:B------:R-:W-:Y:S01]  /*d590*/  IMAD R7, R7, 0x8, R0 ;  /* 0x0000000807077824 */ /* 0x000fe200078e0200 */
[----:B------:R-:W-:Y:S01]  /*d5a0*/  MOV R3, UR4 ;  /* 0x0000000400037c02 */ /* 0x000fe20008000f00 */
[----:B------:R-:W-:Y:S01]  /*d5b0*/  IMAD R14, R8, 0x10, R6 ;  /* 0x00000010080e7824 */ /* 0x000fe200078e0206 */
[----:B------:R-:W-:Y:S01]  /*d5c0*/  LOP3.LUT P1, RZ, R16, 0x3, RZ, 0xc0, !PT ;  /* 0x0000000310ff7812 */ /* 0x000fe2000782c0ff */
[----:B------:R-:W-:-:S02]  /*d5d0*/  IMAD R0, R10, c[0x0][0x4d8], RZ ;  /* 0x000136000a007a24 */ /* 0x000fc400078e02ff */
[----:B------:R-:W-:Y:S01]  /*d5e0*/  IMAD R6, R10, c[0x0][0x440], RZ ;  /* 0x000110000a067a24 */ /* 0x000fe200078e02ff */
[----:B------:R-:W-:Y:S01]  /*d5f0*/  IADD3 R8, R14, R7, RZ ;  /* 0x000000070e087210 */ /* 0x000fe20007ffe0ff */
[C---:B------:R-:W-:Y:S02]  /*d600*/  IMAD R0, R9.reuse, c[0x0][0x4dc], R0 ;  /* 0x0001370009007a24 */ /* 0x040fe400078e0200 */
[----:B------:R-:W-:Y:S02]  /*d610*/  IMAD R6, R9, c[0x0][0x444], R6 ;  /* 0x0001110009067a24 */ /* 0x000fe400078e0206 */
[----:B-1----:R-:W-:Y:S02]  /*d620*/  IMAD R8, R15, 0x80, R8 ;  /* 0x000000800f087824 */ /* 0x002fe400078e0208 */
[----:B------:R-:W-:-:S04]  /*d630*/  IMAD.WIDE.U32 R2, R9, c[0x0][0x440], R2 ;  /* 0x0001100009027a25 */ /* 0x000fc800078e0002 */
[----:B------:R-:W-:-:S04]  /*d640*/  @P0 IMAD.HI.U32 R11, R8, c[0x0][0x4ec], RZ ;  /* 0x00013b00080b0a27 */ /* 0x000fc800078e00ff */
[----:B------:R-:W-:Y:S01]  /*d650*/  IMAD.IADD R5, R5, 0x1, R0 ;  /* 0x0000000105057824 */ /* 0x000fe200078e0200 */
[----:B------:R-:W-:Y:S01]  /*d660*/  SHF.R.S32.HI R0, RZ, 0x1f, R12 ;  /* 0x0000001fff007819 */ /* 0x000fe2000001140c */
[----:B------:R-:W-:Y:S01]  /*d670*/  IMAD.IADD R3, R3, 0x1, R6 ;  /* 0x0000000103037824 */ /* 0x000fe200078e0206 */
[----:B------:R-:W-:Y:S01]  /*d680*/  MOV R6, R8 ;  /* 0x0000000800067202 */ /* 0x000fe20000000f00 */
[----:B------:R-:W-:Y:S01]  /*d690*/  @P0 IMAD.HI.U32 R10, R8, c[0x0][0x4ec], RZ ;  /* 0x00013b00080a0a27 */ /* 0x000fe200078e00ff */
[----:B------:R-:W-:-:S03]  /*d6a0*/  @P0 SHF.R.U32.HI R6, RZ, c[0x0][0x4f0], R11 ;  /* 0x00013c00ff060a19 */ /* 0x000fc6000001160b */
[----:B------:R-:W-:Y:S01]  /*d6b0*/  IMAD.MOV.U32 R7, RZ, RZ, R8 ;  /* 0x000000ffff077224 */ /* 0x000fe200078e0008 */
[----:B------:R-:W-:Y:S01]  /*d6c0*/  @P0 SHF.R.U32.HI R7, RZ, c[0x0][0x4f0], R10 ;  /* 0x00013c00ff070a19 */ /* 0x000fe2000001160a */
[C---:B------:R-:W-:Y:S02]  /*d6d0*/  IMAD R9, R0.reuse, c[0x0][0x448], RZ ;  /* 0x0001120000097a24 */ /* 0x040fe400078e02ff */
[----:B------:R-:W-:Y:S02]  /*d6e0*/  IMAD R0, R0, c[0x0][0x4e0], RZ ;  /* 0x0001380000007a24 */ /* 0x000fe400078e02ff */
[----:B------:R-:W-:Y:S02]  /*d6f0*/  IMAD.MOV R10, RZ, RZ, -R6 ;  /* 0x000000ffff0a7224 */ /* 0x000fe400078e0a06 */
[C---:B------:R-:W-:Y:S01]  /*d700*/  IMAD R11, R12.reuse, c[0x0][0x44c], R9 ;  /* 0x000113000c0b7a24 */ /* 0x040fe200078e0209 */
[----:B------:R-:W-:Y:S01]  /*d710*/  SHF.R.S32.HI R9, RZ, 0x1f, R7 ;  /* 0x0000001fff097819 */ /* 0x000fe20000011407 */
[----:B------:R-:W-:-:S02]  /*d720*/  IMAD R13, R12, c[0x0][0x4e4], R0 ;  /* 0x000139000c0d7a24 */ /* 0x000fc400078e0200 */
[----:B------:R-:W-:-:S04]  /*d730*/  IMAD.WIDE.U32 R4, R12, c[0x0][0x4e0], R4 ;  /* 0x000138000c047a25 */ /* 0x000fc800078e0004 */
[----:B------:R-:W-:Y:S01]  /*d740*/  IMAD R0, R10, c[0x0][0x4e8], R8 ;  /* 0x00013a000a007a24 */ /* 0x000fe200078e0208 */
[----:B------:R-:W-:Y:S01]  /*d750*/  SHF.R.S32.HI R10, RZ, 0x1f, R6 ;  /* 0x0000001fff0a7819 */ /* 0x000fe20000011406 */
[----:B------:R-:W-:Y:S01]  /*d760*/  IMAD R9, R9, c[0x0][0x430], RZ ;  /* 0x00010c0009097a24 */ /* 0x000fe200078e02ff */
[----:B------:R-:W-:Y:S01]  /*d770*/  IADD3 R4, P0, R6, R4, RZ ;  /* 0x0000000406047210 */ /* 0x000fe20007f1e0ff */
[----:B------:R-:W-:Y:S01]  /*d780*/  IMAD.WIDE.U32 R2, R12, c[0x0][0x448], R2 ;  /* 0x000112000c027a25 */ /* 0x000fe200078e0002 */
[----:B------:R-:W-:Y:S02]  /*d790*/  SHF.R.S32.HI R6, RZ, 0x1f, R0 ;  /* 0x0000001fff067819 */ /* 0x000fe40000011400 */
[----:B------:R-:W-:Y:S01]  /*d7a0*/  IADD3.X R5, R10, R5, R13, P0, !PT ;  /* 0x000000050a057210 */ /* 0x000fe200007fe40d */
[----:B------:R-:W-:Y:S01]  /*d7b0*/  IMAD R10, R7, c[0x0][0x434], R9 ;  /* 0x00010d00070a7a24 */ /* 0x000fe200078e0209 */
[----:B------:R-:W-:Y:S01]  /*d7c0*/  IADD3 R3, R3, R11, RZ ;  /* 0x0000000b03037210 */ /* 0x000fe20007ffe0ff */
[----:B------:R-:W-:-:S02]  /*d7d0*/  IMAD R9, R6, c[0x0][0x4c8], RZ ;  /* 0x0001320006097a24 */ /* 0x000fc400078e02ff */
[----:B------:R-:W-:Y:S02]  /*d7e0*/  IMAD.MOV R6, RZ, RZ, -R7 ;  /* 0x000000ffff067224 */ /* 0x000fe400078e0a07 */
[----:B------:R-:W-:-:S04]  /*d7f0*/  IMAD.WIDE.U32 R4, R0, c[0x0][0x4c8], R4 ;  /* 0x0001320000047a25 */ /* 0x000fc800078e0004 */
[----:B------:R-:W-:Y:S02]  /*d800*/  IMAD R0, R0, c[0x0][0x4cc], R9 ;  /* 0x0001330000007a24 */ /* 0x000fe400078e0209 */
[----:B------:R-:W-:Y:S01]  /*d810*/  IMAD R13, R6, c[0x0][0x4e8], R8 ;  /* 0x00013a00060d7a24 */ /* 0x000fe200078e0208 */
[C---:B------:R-:W-:Y:S01]  /*d820*/  LEA R6, P0, R4.reuse, c[0x0][0x4a8], 0x2 ;  /* 0x00012a0004067a11 */ /* 0x040fe200078010ff */
[----:B------:R-:W-:Y:S01]  /*d830*/  IMAD.WIDE.U32 R2, R7, c[0x0][0x430], R2 ;  /* 0x00010c0007027a25 */ /* 0x000fe200078e0002 */
[----:B------:R-:W-:Y:S02]  /*d840*/  IADD3 R0, R5, R0, RZ ;  /* 0x0000000005007210 */ /* 0x000fe40007ffe0ff */
[----:B------:R-:W-:Y:S01]  /*d850*/  SHF.R.S32.HI R7, RZ, 0x1f, R13 ;  /* 0x0000001fff077819 */ /* 0x000fe2000001140d */
[----:B------:R-:W-:Y:S01]  /*d860*/  IMAD.IADD R3, R3, 0x1, R10 ;  /* 0x0000000103037824 */ /* 0x000fe200078e020a */
[----:B------:R-:W-:Y:S01]  /*d870*/  LEA.HI.X R0, R4, c[0x0][0x4ac], R0, 0x2, P0 ;  /* 0x00012b0004007a11 */ /* 0x000fe200000f1400 */
[----:B------:R-:W-:Y:S01]  /*d880*/  IMAD R12, R15, 0x80, R14 ;  /* 0x000000800f0c7824 */ /* 0x000fe200078e020e */
[----:B------:R-:W-:Y:S01]  /*d890*/  SHFL.IDX PT, R4, R6, RZ, 0x1c1f ;  /* 0x001c1fff06047589 */ /* 0x000fe200000e0000 */
[----:B------:R-:W-:-:S02]  /*d8a0*/  IMAD R7, R7, c[0x0][0x428], RZ ;  /* 0x00010a0007077a24 */ /* 0x000fc400078e02ff */
[C---:B------:R-:W-:Y:S01]  /*d8b0*/  IMAD.WIDE.U32 R2, R13.reuse, c[0x0][0x428], R2 ;  /* 0x00010a000d027a25 */ /* 0x040fe200078e0002 */
[----:B------:R-:W1:Y:S01]  /*d8c0*/  SHFL.IDX PT, R5, R0, RZ, 0x1c1f ;  /* 0x001c1fff00057589 */ /* 0x000e6200000e0000 */
[C---:B------:R-:W-:Y:S02]  /*d8d0*/  IADD3 R14, R12.reuse, 0x40, RZ ;  /* 0x000000400c0e7810 */ /* 0x040fe40007ffe0ff */
[----:B------:R-:W-:Y:S01]  /*d8e0*/  IMAD R15, R13, c[0x0][0x42c], R7 ;  /* 0x00010b000d0f7a24 */ /* 0x000fe200078e0207 */
[----:B------:R-:W-:Y:S01]  /*d8f0*/  SHFL.IDX PT, R10, R6, 0x1, 0x1c1f ;  /* 0x003c1f00060a7f89 */ /* 0x000fe200000e0000 */
[C---:B------:R-:W-:Y:S02]  /*d900*/  IADD3 R13, R12.reuse, 0x48, RZ ;  /* 0x000000480c0d7810 */ /* 0x040fe40007ffe0ff */
[-C--:B------:R-:W-:Y:S01]  /*d910*/  ISETP.GE.OR P4, PT, R12, R24.reuse, P1 ;  /* 0x000000180c00720c */ /* 0x080fe20000f86670 */
[----:B------:R-:W2:Y:S01]  /*d920*/  SHFL.IDX PT, R11, R0, 0x1, 0x1c1f ;  /* 0x003c1f00000b7f89 */ /* 0x000ea200000e0000 */
[-C--:B------:R-:W-:Y:S01]  /*d930*/  ISETP.GE.OR P2, PT, R14, R24.reuse, P1 ;  /* 0x000000180e00720c */ /* 0x080fe20000f46670 */
[----:B------:R-:W-:Y:S01]  /*d940*/  IMAD.IADD R3, R3, 0x1, R15 ;  /* 0x0000000103037824 */ /* 0x000fe200078e020f */
[----:B------:R-:W-:Y:S01]  /*d950*/  LEA R23, P0, R2, c[0x0][0x400], 0x2 ;  /* 0x0001000002177a11 */ /* 0x000fe200078010ff */
[----:B------:R-:W-:Y:S01]  /*d960*/  SHFL.IDX PT, R8, R6, 0x2, 0x1c1f ;  /* 0x005c1f0006087f89 */ /* 0x000fe200000e0000 */
[----:B------:R-:W-:-:S02]  /*d970*/  ISETP.GE.AND P5, PT, R14, R24, PT ;  /* 0x000000180e00720c */ /* 0x000fc40003fa6270 */
[----:B------:R-:W-:Y:S01]  /*d980*/  LEA.HI.X R22, R2, c[0x0][0x404], R3, 0x2, P0 ;  /* 0x0001010002167a11 */ /* 0x000fe200000f1403 */
[----:B------:R-:W3:Y:S01]  /*d990*/  SHFL.IDX PT, R9, R0, 0x2, 0x1c1f ;  /* 0x005c1f0000097f89 */ /* 0x000ee200000e0000 */
[----:B------:R-:W-:-:S03]  /*d9a0*/  ISETP.GE.AND P6, PT, R13, R24, PT ;  /* 0x000000180d00720c */ /* 0x000fc60003fc6270 */
[----:B------:R-:W-:Y:S04]  /*d9b0*/  SHFL.IDX PT, R6, R6, 0x3, 0x1c1f ;  /* 0x007c1f0006067f89 */ /* 0x000fe800000e0000 */
[----:B------:R4:W2:Y:S04]  /*d9c0*/  SHFL.IDX PT, R7, R0, 0x3, 0x1c1f ;  /* 0x007c1f0000077f89 */ /* 0x0008a800000e0000 */
[----:B-1----:R1:W-:Y:S04]  /*d9d0*/  @!P4 ST.E [R4.64], R18 ;  /* 0x000000120400c985 */ /* 0x0023e8000c10190c */
[----:B------:R1:W1:Y:S04]  /*d9e0*/  SHFL.IDX PT, R2, R23, RZ, 0x1c1f ;  /* 0x001c1fff17027589 */ /* 0x00026800000e0000 */
[----:B------:R1:W1:Y:S01]  /*d9f0*/  SHFL.IDX PT, R3, R22, RZ, 0x1c1f ;  /* 0x001c1fff16037589 */ /* 0x00026200000e0000 */
[----:B----4-:R-:W-:-:S04]  /*da00*/  IADD3 R0, R12, 0x8, RZ ;  /* 0x000000080c007810 */ /* 0x010fc80007ffe0ff */
[CC--:B------:R-:W-:Y:S02]  /*da10*/  ISETP.GE.OR P3, PT, R0.reuse, R24.reuse, P1 ;  /* 0x000000180000720c */ /* 0x0c0fe40000f66670 */
[-C--:B------:R-:W-:Y:S02]  /*da20*/  ISETP.GE.OR P1, PT, R13, R24.reuse, P1 ;  /* 0x000000180d00720c */ /* 0x080fe40000f26670 */
[----:B------:R-:W-:Y:S02]  /*da30*/  ISETP.GE.AND P0, PT, R0, R24, PT ;  /* 0x000000180000720c */ /* 0x000fe40003f06270 */
[----:B------:R-:W-:-:S04]  /*da40*/  LOP3.LUT R0, R17, 0x7ffffffc, RZ, 0xc0, !PT ;  /* 0x7ffffffc11007812 */ /* 0x000fc800078ec0ff */
[----:B------:R-:W-:-:S03]  /*da50*/  IADD3 R0, R16, -R0, RZ ;  /* 0x8000000010007210 */ /* 0x000fc60007ffe0ff */
[----:B--2---:R2:W-:Y:S02]  /*da60*/  @!P3 ST.E [R10.64], R19 ;  /* 0x000000130a00b985 */ /* 0x0045e4000c10190c */
[----:B------:R-:W-:Y:S02]  /*da70*/  IMAD.SHL.U32 R0, R0, 0x2, RZ ;  /* 0x0000000200007824 */ /* 0x000fe400078e00ff */
[----:B---3--:R2:W-:Y:S04]  /*da80*/  @!P2 ST.E [R8.64], R20 ;  /* 0x000000140800a985 */ /* 0x0085e8000c10190c */
[----:B------:R2:W-:Y:S01]  /*da90*/  @!P1 ST.E [R6.64], R21 ;  /* 0x0000001506009985 */ /* 0x0005e2000c10190c */
[----:B------:R-:W-:-:S13]  /*daa0*/  ISETP.GE.AND P1, PT, R12, R24, PT ;  /* 0x000000180c00720c */ /* 0x000fda0003f26270 */
[----:B------:R-:W-:Y:S05]  /*dab0*/  @P1 BRA `(.L_x_158) ;  /* 0x000005d000001947 */ /* 0x000fea0003800000 */
[C---:B-1----:R-:W-:Y:S02]  /*dac0*/  IADD3 R4, R0.reuse, 0x8, RZ ;  /* 0x0000000800047810 */ /* 0x042fe40007ffe0ff */
[----:B------:R-:W-:Y:S02]  /*dad0*/  IADD3 R5, R0, 0x10, RZ ;  /* 0x0000001000057810 */ /* 0x000fe40007ffe0ff */
[----:B------:R-:W-:Y:S02]  /*dae0*/  ISETP.GE.AND P3, PT, R4, c[0x0][0x3c8], PT ;  /* 0x0000f20004007a0c */ /* 0x000fe40003f66270 */
[----:B------:R-:W-:Y:S02]  /*daf0*/  ISETP.GE.AND P2, PT, R5, c[0x0][0x3c8], PT ;  /* 0x0000f20005007a0c */ /* 0x000fe40003f46270 */
[C---:B------:R-:W-:Y:S02]  /*db00*/  ISETP.GE.AND P4, PT, R0.reuse, c[0x0][0x3c8], PT ;  /* 0x0000f20000007a0c */ /* 0x040fe40003f86270 */
[----:B--2---:R-:W-:-:S02]  /*db10*/  IADD3 R8, R0, 0x18, RZ ;  /* 0x0000001800087810 */ /* 0x004fc40007ffe0ff */
[----:B------:R-:W-:Y:S02]  /*db20*/  IADD3 R10, R0, 0x38, RZ ;  /* 0x00000038000a7810 */ /* 0x000fe40007ffe0ff */
[----:B------:R-:W-:-:S03]  /*db30*/  ISETP.GE.AND P1, PT, R8, c[0x0][0x3c8], PT ;  /* 0x0000f20008007a0c */ /* 0x000fc60003f26270 */
[----:B------:R-:W-:Y:S02]  /*db40*/  @!P3 LEA.HI R4, R4, R4, RZ, 0x1 ;  /* 0x000000040404b211 */ /* 0x000fe400078f08ff */
[----:B------:R-:W-:Y:S02]  /*db50*/  @!P2 LEA.HI R9, R5, R5, RZ, 0x1 ;  /* 0x000000050509a211 */ /* 0x000fe400078f08ff */
[----:B------:R-:W-:Y:S01]  /*db60*/  @!P3 LOP3.LUT R4, R4, 0xfffffffe, RZ, 0xc0, !PT ;  /* 0xfffffffe0404b812 */ /* 0x000fe200078ec0ff */
[----:B------:R-:W-:Y:S01]  /*db70*/  @!P4 IMAD.WIDE R6, R0, 0x4, R2 ;  /* 0x000000040006c825 */ /* 0x000fe200078e0202 */
[----:B------:R-:W-:-:S03]  /*db80*/  @!P2 LOP3.LUT R9, R9, 0xfffffffe, RZ, 0xc0, !PT ;  /* 0xfffffffe0909a812 */ /* 0x000fc600078ec0ff */
[----:B------:R-:W-:Y:S01]  /*db90*/  @!P3 IMAD.WIDE R4, R4, 0x4, R2 ;  /* 0x000000040404b825 */ /* 0x000fe200078e0202 */
[----:B------:R1:W-:Y:S01]  /*dba0*/  @!P4 ST.E.64 [R6.64], R148 ;  /* 0x000000940600c985 */ /* 0x0003e2000c101b0c */
[----:B------:R-:W-:-:S03]  /*dbb0*/  @!P1 LEA.HI R8, R8, R8, RZ, 0x1 ;  /* 0x0000000808089211 */ /* 0x000fc600078f08ff */
[----:B------:R2:W-:Y:S01]  /*dbc0*/  @!P3 ST.E.64 [R4.64], R156 ;  /* 0x0000009c0400b985 */ /* 0x0005e2000c101b0c */
[----:B------:R-:W-:Y:S02]  /*dbd0*/  @!P1 LOP3.LUT R8, R8, 0xfffffffe, RZ, 0xc0, !PT ;  /* 0xfffffffe08089812 */ /* 0x000fe400078ec0ff */
[C---:B-1----:R-:W-:Y:S02]  /*dbe0*/  IADD3 R7, R0.reuse, 0x20, RZ ;  /* 0x0000002000077810 */ /* 0x042fe40007ffe0ff */
[C---:B------:R-:W-:Y:S01]  /*dbf0*/  IADD3 R6, R0.reuse, 0x28, RZ ;  /* 0x0000002800067810 */ /* 0x040fe20007ffe0ff */
[----:B--2---:R-:W-:Y:S01]  /*dc00*/  @!P2 IMAD.WIDE R4, R9, 0x4, R2 ;  /* 0x000000040904a825 */ /* 0x004fe200078e0202 */
[----:B------:R-:W-:Y:S02]  /*dc10*/  IADD3 R9, R0, 0x30, RZ ;  /* 0x0000003000097810 */ /* 0x000fe40007ffe0ff */
[----:B------:R-:W-:Y:S02]  /*dc20*/  ISETP.GE.AND P4, PT, R7, c[0x0][0x3c8], PT ;  /* 0x0000f20007007a0c */ /* 0x000fe40003f86270 */
[----:B------:R1:W-:Y:S01]  /*dc30*/  @!P2 ST.E.64 [R4.64], R160 ;  /* 0x000000a00400a985 */ /* 0x0003e2000c101b0c */
[----:B------:R-:W-:-:S02]  /*dc40*/  ISETP.GE.AND P3, PT, R6, c[0x0][0x3c8], PT ;  /* 0x0000f20006007a0c */ /* 0x000fc40003f66270 */
[----:B------:R-:W-:Y:S01]  /*dc50*/  ISETP.GE.AND P2, PT, R9, c[0x0][0x3c8], PT ;  /* 0x0000f20009007a0c */ /* 0x000fe20003f46270 */
[----:B-1----:R-:W-:-:S07]  /*dc60*/  @!P1 IMAD.WIDE R4, R8, 0x4, R2 ;  /* 0x0000000408049825 */ /* 0x002fce00078e0202 */
[----:B------:R-:W-:Y:S01]  /*dc70*/  @!P4 LEA.HI R8, R7, R7, RZ, 0x1 ;  /* 0x000000070708c211 */ /* 0x000fe200078f08ff */
[----:B------:R1:W-:Y:S01]  /*dc80*/  @!P1 ST.E.64 [R4.64], R172 ;  /* 0x000000ac04009985 */ /* 0x0003e2000c101b0c */
[----:B------:R-:W-:Y:S02]  /*dc90*/  ISETP.GE.AND P1, PT, R10, c[0x0][0x3c8], PT ;  /* 0x0000f2000a007a0c */ /* 0x000fe40003f26270 */
[----:B------:R-:W-:-:S11]  /*dca0*/  @!P4 LOP3.LUT R8, R8, 0xfffffffe, RZ, 0xc0, !PT ;  /* 0xfffffffe0808c812 */ /* 0x000fd600078ec0ff */
[----:B------:R-:W-:Y:S02]  /*dcb0*/  @!P1 LEA.HI R10, R10, R10, RZ, 0x1 ;  /* 0x0000000a0a0a9211 */ /* 0x000fe400078f08ff */
[----:B-1----:R-:W-:Y:S02]  /*dcc0*/  @!P3 LEA.HI R5, R6, R6, RZ, 0x1 ;  /* 0x000000060605b211 */ /* 0x002fe400078f08ff */
[----:B------:R-:W-:Y:S01]  /*dcd0*/  @!P2 LEA.HI R4, R9, R9, RZ, 0x1 ;  /* 0x000000090904a211 */ /* 0x000fe200078f08ff */
[--C-:B------:R-:W-:Y:S01]  /*dce0*/  @!P4 IMAD.WIDE R8, R8, 0x4, R2.reuse ;  /* 0x000000040808c825 */ /* 0x100fe200078e0202 */
[----:B------:R-:W-:Y:S02]  /*dcf0*/  @!P3 LOP3.LUT R5, R5, 0xfffffffe, RZ, 0xc0, !PT ;  /* 0xfffffffe0505b812 */ /* 0x000fe400078ec0ff */
[----:B------:R-:W-:Y:S02]  /*dd00*/  @!P2 LOP3.LUT R4, R4, 0xfffffffe, RZ, 0xc0, !PT ;  /* 0xfffffffe0404a812 */ /* 0x000fe400078ec0ff */
[----:B------:R1:W-:Y:S01]  /*dd10*/  @!P4 ST.E.64 [R8.64], R176 ;  /* 0x000000b00800c985 */ /* 0x0003e2000c101b0c */
[----:B------:R-:W-:-:S04]  /*dd20*/  @!P3 IMAD.WIDE R6, R5, 0x4, R2 ;  /* 0x000000040506b825 */ /* 0x000fc800078e0202 */
[----:B------:R-:W-:Y:S01]  /*dd30*/  @!P2 IMAD.WIDE R4, R4, 0x4, R2 ;  /* 0x000000040404a825 */ /* 0x000fe200078e0202 */
[----:B------:R2:W-:Y:S04]  /*dd40*/  @!P3 ST.E.64 [R6.64], R188 ;  /* 0x000000bc0600b985 */ /* 0x0005e8000c101b0c */
[----:B------:R3:W-:Y:S01]  /*dd50*/  @!P2 ST.E.64 [R4.64], R192 ;  /* 0x000000c00400a985 */ /* 0x0007e2000c101b0c */
[----:B-1----:R-:W-:Y:S02]  /*dd60*/  @!P1 LOP3.LUT R8, R10, 0xfffffffe, RZ, 0xc0, !PT ;  /* 0xfffffffe0a089812 */ /* 0x002fe400078ec0ff */
[----:B------:R-:W-:-:S03]  /*dd70*/  IADD3 R9, R0, 0x40, RZ ;  /* 0x0000004000097810 */ /* 0x000fc60007ffe0ff */
[----:B--2---:R-:W-:Y:S01]  /*dd80*/  @!P1 IMAD.WIDE R6, R8, 0x4, R2 ;  /* 0x0000000408069825 */ /* 0x004fe200078e0202 */
[----:B------:R-:W-:Y:S02]  /*dd90*/  ISETP.GE.AND P4, PT, R9, c[0x0][0x3c8], PT ;  /* 0x0000f20009007a0c */ /* 0x000fe40003f86270 */
[C---:B------:R-:W-:Y:S02]  /*dda0*/  IADD3 R8, R0.reuse, 0x58, RZ ;  /* 0x0000005800087810 */ /* 0x040fe40007ffe0ff */
[C---:B---3--:R-:W-:Y:S01]  /*ddb0*/  IADD3 R5, R0.reuse, 0x48, RZ ;  /* 0x0000004800057810 */ /* 0x048fe20007ffe0ff */
[----:B------:R1:W-:Y:S01]  /*ddc0*/  @!P1 ST.E.64 [R6.64], R204 ;  /* 0x000000cc06009985 */ /* 0x0003e2000c101b0c */
[----:B------:R-:W-:Y:S02]  /*ddd0*/  IADD3 R4, R0, 0x50, RZ ;  /* 0x0000005000047810 */ /* 0x000fe40007ffe0ff */
[----:B------:R-:W-:Y:S02]  /*dde0*/  ISETP.GE.AND P3, PT, R5, c[0x0][0x3c8], PT ;  /* 0x0000f20005007a0c */ /* 0x000fe40003f66270 */
[----:B------:R-:W-:-:S02]  /*ddf0*/  ISETP.GE.AND P2, PT, R4, c[0x0][0x3c8], PT ;  /* 0x0000f20004007a0c */ /* 0x000fc40003f46270 */
[----:B------:R-:W-:Y:S02]  /*de00*/  ISETP.GE.AND P1, PT, R8, c[0x0][0x3c8], PT ;  /* 0x0000f20008007a0c */ /* 0x000fe40003f26270 */
[----:B------:R-:W-:-:S09]  /*de10*/  @!P4 LEA.HI R9, R9, R9, RZ, 0x1 ;  /* 0x000000090909c211 */ /* 0x000fd200078f08ff */
[----:B------:R-:W-:Y:S02]  /*de20*/  @!P2 LEA.HI R4, R4, R4, RZ, 0x1 ;  /* 0x000000040404a211 */ /* 0x000fe400078f08ff */
[----:B------:R-:W-:-:S04]  /*de30*/  @!P1 LEA.HI R8, R8, R8, RZ, 0x1 ;  /* 0x0000000808089211 */ /* 0x000fc800078f08ff */
[----:B------:R-:W-:Y:S02]  /*de40*/  @!P1 LOP3.LUT R10, R8, 0xfffffffe, RZ, 0xc0, !PT ;  /* 0xfffffffe080a9812 */ /* 0x000fe400078ec0ff */
[----:B-1----:R-:W-:Y:S02]  /*de50*/  @!P3 LEA.HI R6, R5, R5, RZ, 0x1 ;  /* 0x000000050506b211 */ /* 0x002fe400078f08ff */
[----:B------:R-:W-:Y:S02]  /*de60*/  @!P4 LOP3.LUT R5, R9, 0xfffffffe, RZ, 0xc0, !PT ;  /* 0xfffffffe0905c812 */ /* 0x000fe400078ec0ff */
[----:B------:R-:W-:Y:S02]  /*de70*/  @!P3 LOP3.LUT R9, R6, 0xfffffffe, RZ, 0xc0, !PT ;  /* 0xfffffffe0609b812 */ /* 0x000fe400078ec0ff */
[----:B------:R-:W-:Y:S01]  /*de80*/  @!P2 LOP3.LUT R6, R4, 0xfffffffe, RZ, 0xc0, !PT ;  /* 0xfffffffe0406a812 */ /* 0x000fe200078ec0ff */
[----:B------:R-:W-:-:S04]  /*de90*/  @!P4 IMAD.WIDE R4, R5, 0x4, R2 ;  /* 0x000000040504c825 */ /* 0x000fc800078e0202 */
[--C-:B------:R-:W-:Y:S01]  /*dea0*/  @!P3 IMAD.WIDE R8, R9, 0x4, R2.reuse ;  /* 0x000000040908b825 */ /* 0x100fe200078e0202 */
[----:B------:R1:W-:Y:S03]  /*deb0*/  @!P4 ST.E.64 [R4.64], R68 ;  /* 0x000000440400c985 */ /* 0x0003e6000c101b0c */
[--C-:B------:R-:W-:Y:S01]  /*dec0*/  @!P2 IMAD.WIDE R6, R6, 0x4, R2.reuse ;  /* 0x000000040606a825 */ /* 0x100fe200078e0202 */
[----:B------:R2:W-:Y:S04]  /*ded0*/  @!P3 ST.E.64 [R8.64], R80 ;  /* 0x000000500800b985 */ /* 0x0005e8000c101b0c */
[----:B------:R3:W-:Y:S01]  /*dee0*/  @!P2 ST.E.64 [R6.64], R84 ;  /* 0x000000540600a985 */ /* 0x0007e2000c101b0c */
[----:B-1----:R-:W-:Y:S01]  /*def0*/  @!P1 IMAD.WIDE R4, R10, 0x4, R2 ;  /* 0x000000040a049825 */ /* 0x002fe200078e0202 */
[----:B--2---:R-:W-:-:S04]  /*df00*/  IADD3 R8, R0, 0x60, RZ ;  /* 0x0000006000087810 */ /* 0x004fc80007ffe0ff */
[----:B------:R1:W-:Y:S01]  /*df10*/  @!P1 ST.E.64 [R4.64], R96 ;  /* 0x0000006004009985 */ /* 0x0003e2000c101b0c */
[----:B---3--:R-:W-:Y:S02]  /*df20*/  IADD3 R6, R0, 0x68, RZ ;  /* 0x0000006800067810 */ /* 0x008fe40007ffe0ff */
[----:B------:R-:W-:Y:S02]  /*df30*/  ISETP.GE.AND P4, PT, R8, c[0x0][0x3c8], PT ;  /* 0x0000f20008007a0c */ /* 0x000fe40003f86270 */
[----:B------:R-:W-:-:S11]  /*df40*/  ISETP.GE.AND P3, PT, R6, c[0x0][0x3c8], PT ;  /* 0x0000f20006007a0c */ /* 0x000fd60003f66270 */
[----:B------:R-:W-:Y:S02]  /*df50*/  @!P4 LEA.HI R8, R8, R8, RZ, 0x1 ;  /* 0x000000080808c211 */ /* 0x000fe400078f08ff */
[----:B------:R-:W-:-:S04]  /*df60*/  @!P3 LEA.HI R7, R6, R6, RZ, 0x1 ;  /* 0x000000060607b211 */ /* 0x000fc800078f08ff */
[----:B------:R-:W-:Y:S02]  /*df70*/  @!P3 LOP3.LUT R7, R7, 0xfffffffe, RZ, 0xc0, !PT ;  /* 0xfffffffe0707b812 */ /* 0x000fe400078ec0ff */
[C---:B-1----:R-:W-:Y:S02]  /*df80*/  IADD3 R5, R0.reuse, 0x70, RZ ;  /* 0x0000007000057810 */ /* 0x042fe40007ffe0ff */
[----:B------:R-:W-:Y:S02]  /*df90*/  IADD3 R4, R0, 0x78, RZ ;  /* 0x0000007800047810 */ /* 0x000fe40007ffe0ff */
[----:B------:R-:W-:Y:S02]  /*dfa0*/  ISETP.GE.AND P2, PT, R5, c[0x0][0x3c8], PT ;  /* 0x0000f20005007a0c */ /* 0x000fe40003f46270 */
[----:B------:R-:W-:-:S11]  /*dfb0*/  ISETP.GE.AND P1, PT, R4, c[0x0][0x3c8], PT ;  /* 0x0000f20004007a0c */ /* 0x000fd60003f26270 */
[----:B------:R-:W-:Y:S02]  /*dfc0*/  @!P2 LEA.HI R6, R5, R5, RZ, 0x1 ;  /* 0x000000050506a211 */ /* 0x000fe400078f08ff */
[----:B------:R-:W-:Y:S02]  /*dfd0*/  @!P1 LEA.HI R4, R4, R4, RZ, 0x1 ;  /* 0x0000000404049211 */ /* 0x000fe400078f08ff */
[----:B------:R-:W-:Y:S02]  /*dfe0*/  @!P4 LOP3.LUT R5, R8, 0xfffffffe, RZ, 0xc0, !PT ;  /* 0xfffffffe0805c812 */ /* 0x000fe400078ec0ff */
[----:B------:R-:W-:Y:S01]  /*dff0*/  @!P2 LOP3.LUT R10, R6, 0xfffffffe, RZ, 0xc0, !PT ;  /* 0xfffffffe060aa812 */ /* 0x000fe200078ec0ff */
[----:B------:R-:W-:Y:S01]  /*e000*/  @!P3 IMAD.WIDE R6, R7, 0x4, R2 ;  /* 0x000000040706b825 */ /* 0x000fe200078e0202 */
[----:B------:R-:W-:-:S03]  /*e010*/  @!P1 LOP3.LUT R11, R4, 0xfffffffe, RZ, 0xc0, !PT ;  /* 0xfffffffe040b9812 */ /* 0x000fc600078ec0ff */
[----:B------:R-:W-:-:S04]  /*e020*/  @!P4 IMAD.WIDE R8, R5, 0x4, R2 ;  /* 0x000000040508c825 */ /* 0x000fc800078e0202 */
[--C-:B------:R-:W-:Y:S01]  /*e030*/  @!P2 IMAD.WIDE R4, R10, 0x4, R2.reuse ;  /* 0x000000040a04a825 */ /* 0x100fe200078e0202 */
[----:B------:R1:W-:Y:S03]  /*e040*/  @!P4 ST.E.64 [R8.64], R100 ;  /* 0x000000640800c985 */ /* 0x0003e6000c101b0c */
[----:B------:R-:W-:Y:S01]  /*e050*/  @!P1 IMAD.WIDE R2, R11, 0x4, R2 ;  /* 0x000000040b029825 */ /* 0x000fe200078e0202 */
[----:B------:R1:W-:Y:S04]  /*e060*/  @!P3 ST.E.64 [R6.64], R112 ;  /* 0x000000700600b985 */ /* 0x0003e8000c101b0c */
[----:B------:R1:W-:Y:S04]  /*e070*/  @!P2 ST.E.64 [R4.64], R116 ;  /* 0x000000740400a985 */ /* 0x0003e8000c101b0c */
[----:B------:R1:W-:Y:S02]  /*e080*/  @!P1 ST.E.64 [R2.64], R128 ;  /* 0x0000008002009985 */ /* 0x0003e4000c101b0c */
.L_x_158:
[----:B-1----:R-:W-:Y:S05]  /*e090*/  BSYNC B0 ;  /* 0x0000000000007941 */ /* 0x002fea0003800000 */
.L_x_157:
[----:B------:R1:W3:Y:S01]  /*e0a0*/  SHFL.IDX PT, R3, R22, 0x1, 0x1c1f ;  /* 0x003c1f0016037f89 */ /* 0x0002e200000e0000 */
[----:B------:R-:W-:Y:S03]  /*e0b0*/  BSSY B0, `(.L_x_159) ;  /* 0x0000060000007945 */ /* 0x000fe60003800000 */
[----:B------:R1:W4:Y:S01]  /*e0c0*/  SHFL.IDX PT, R2, R23, 0x1, 0x1c1f ;  /* 0x003c1f0017027f89 */ /* 0x00032200000e0000 */
[----:B------:R-:W-:Y:S05]  /*e0d0*/  @P0 BRA `(.L_x_160) ;  /* 0x000005d000000947 */ /* 0x000fea0003800000 */
[C---:B--2---:R-:W-:Y:S02]  /*e0e0*/  IADD3 R6, R0.reuse, 0x8, RZ ;  /* 0x0000000800067810 */ /* 0x044fe40007ffe0ff */
[----:B------:R-:W-:-:S02]  /*e0f0*/  IADD3 R5, R0, 0x10, RZ ;  /* 0x0000001000057810 */ /* 0x000fc40007ffe0ff */
[C---:B------:R-:W-:Y:S02]  /*e100*/  ISETP.GE.AND P0, PT, R0.reuse, c[0x0][0x3c8], PT ;  /* 0x0000f20000007a0c */ /* 0x040fe40003f06270 */
[----:B------:R-:W-:Y:S02]  /*e110*/  IADD3 R4, R0, 0x18, RZ ;  /* 0x0000001800047810 */ /* 0x000fe40007ffe0ff */
[----:B------:R-:W-:Y:S02]  /*e120*/  ISETP.GE.AND P4, PT, R6, c[0x0][0x3c8], PT ;  /* 0x0000f20006007a0c */ /* 0x000fe40003f86270 */
[----:B------:R-:W-:Y:S02]  /*e130*/  ISETP.GE.AND P3, PT, R5, c[0x0][0x3c8], PT ;  /* 0x0000f20005007a0c */ /* 0x000fe40003f66270 */
[----:B------:R-:W-:Y:S02]  /*e140*/  ISETP.GE.AND P2, PT, R4, c[0x0][0x3c8], PT ;  /* 0x0000f20004007a0c */ /* 0x000fe40003f46270 */
[----:B------:R-:W-:-:S02]  /*e150*/  IADD3 R10, R0, 0x20, RZ ;  /* 0x00000020000a7810 */ /* 0x000fc40007ffe0ff */
[C---:B------:R-:W-:Y:S01]  /*e160*/  IADD3 R11, R0.reuse, 0x28, RZ ;  /* 0x00000028000b7810 */ /* 0x040fe20007ffe0ff */
[----:B---34-:R-:W-:Y:S01]  /*e170*/  @!P0 IMAD.WIDE R8, R0, 0x4, R2 ;  /* 0x0000000400088825 */ /* 0x018fe200078e0202 */
[----:B------:R-:W-:Y:S02]  /*e180*/  ISETP.GE.AND P1, PT, R10, c[0x0][0x3c8], PT ;  /* 0x0000f2000a007a0c */ /* 0x000fe40003f26270 */
[----:B------:R-:W-:Y:S02]  /*e190*/  IADD3 R12, R0, 0x50, RZ ;  /* 0x00000050000c7810 */ /* 0x000fe40007ffe0ff */
[----:B------:R-:W-:Y:S01]  /*e1a0*/  @!P4 LEA.HI R7, R6, R6, RZ, 0x1 ;  /* 0x000000060607c211 */ /* 0x000fe200078f08ff */
[----:B------:R2:W-:Y:S01]  /*e1b0*/  @!P0 ST.E.64 [R8.64], R150 ;  /* 0x0000009608008985 */ /* 0x0005e2000c101b0c */
[----:B------:R-:W-:Y:S02]  /*e1c0*/  @!P3 LEA.HI R6, R5, R5, RZ, 0x1 ;  /* 0x000000050506b211 */ /* 0x000fe400078f08ff */
[----:B------:R-:W-:-:S02]  /*e1d0*/  @!P2 LEA.HI R4, R4, R4, RZ, 0x1 ;  /* 0x000000040404a211 */ /* 0x000fc400078f08ff */
[----:B------:R-:W-:Y:S02]  /*e1e0*/  @!P4 LOP3.LUT R5, R7, 0xfffffffe, RZ, 0xc0, !PT ;  /* 0xfffffffe0705c812 */ /* 0x000fe400078ec0ff */
[----:B------:R-:W-:Y:S02]  /*e1f0*/  @!P3 LOP3.LUT R6, R6, 0xfffffffe, RZ, 0xc0, !PT ;  /* 0xfffffffe0606b812 */ /* 0x000fe400078ec0ff */
[----:B------:R-:W-:Y:S02]  /*e200*/  ISETP.GE.AND P0, PT, R11, c[0x0][0x3c8], PT ;  /* 0x0000f2000b007a0c */ /* 0x000fe40003f06270 */
[----:B------:R-:W-:Y:S01]  /*e210*/  @!P2 LOP3.LUT R4, R4, 0xfffffffe, RZ, 0xc0, !PT ;  /* 0xfffffffe0404a812 */ /* 0x000fe200078ec0ff */
[----:B------:R-:W-:-:S04]  /*e220*/  @!P3 IMAD.WIDE R6, R6, 0x4, R2 ;  /* 0x000000040606b825 */ /* 0x000fc800078e0202 */
[----:B--2---:R-:W-:-:S04]  /*e230*/  @!P4 IMAD.WIDE R8, R5, 0x4, R2 ;  /* 0x000000040508c825 */ /* 0x004fc800078e0202 */
[----:B------:R-:W-:Y:S01]  /*e240*/  @!P2 IMAD.WIDE R4, R4, 0x4, R2 ;  /* 0x000000040404a825 */ /* 0x000fe200078e0202 */
[----:B------:R2:W-:Y:S04]  /*e250*/  @!P4 ST.E.64 [R8.64], R158 ;  /* 0x0000009e0800c985 */ /* 0x0005e8000c101b0c */
[----:B------:R3:W-:Y:S04]  /*e260*/  @!P3 ST.E.64 [R6.64], R162 ;  /* 0x000000a20600b985 */ /* 0x0007e8000c101b0c */
[----:B------:R4:W-:Y:S01]  /*e270*/  @!P2 ST.E.64 [R4.64], R174 ;  /* 0x000000ae0400a985 */ /* 0x0009e2000c101b0c */
[----:B--2---:R-:W-:-:S02]  /*e280*/  IADD3 R8, R0, 0x30, RZ ;  /* 0x0000003000087810 */ /* 0x004fc40007ffe0ff */
[----:B------:R-:W-:Y:S02]  /*e290*/  IADD3 R9, R0, 0x40, RZ ;  /* 0x0000004000097810 */ /* 0x000fe40007ffe0ff */
[----:B---3--:R-:W-:Y:S02]  /*e2a0*/  @!P1 LEA.HI R6, R10, R10, RZ, 0x1 ;  /* 0x0000000a0a069211 */ /* 0x008fe400078f08ff */
[----:B------:R-:W-:Y:S02]  /*e2b0*/  IADD3 R10, R0, 0x38, RZ ;  /* 0x00000038000a7810 */ /* 0x000fe40007ffe0ff */
[----:B----4-:R-:W-:Y:S02]  /*e2c0*/  @!P0 LEA.HI R4, R11, R11, RZ, 0x1 ;  /* 0x0000000b0b048211 */ /* 0x010fe400078f08ff */
[----:B------:R-:W-:Y:S02]  /*e2d0*/  @!P1 LOP3.LUT R6, R6, 0xfffffffe, RZ, 0xc0, !PT ;  /* 0xfffffffe06069812 */ /* 0x000fe400078ec0ff */
[----:B------:R-:W-:-:S02]  /*e2e0*/  @!P0 LOP3.LUT R4, R4, 0xfffffffe, RZ, 0xc0, !PT ;  /* 0xfffffffe04048812 */ /* 0x000fc400078ec0ff */
[----:B------:R-:W-:Y:S01]  /*e2f0*/  IADD3 R11, R0, 0x48, RZ ;  /* 0x00000048000b7810 */ /* 0x000fe20007ffe0ff */
[--C-:B------:R-:W-:Y:S01]  /*e300*/  @!P1 IMAD.WIDE R6, R6, 0x4, R2.reuse ;  /* 0x0000000406069825 */ /* 0x100fe200078e0202 */
[----:B------:R-:W-:Y:S02]  /*e310*/  ISETP.GE.AND P4, PT, R8, c[0x0][0x3c8], PT ;  /* 0x0000f20008007a0c */ /* 0x000fe40003f86270 */
[----:B------:R-:W-:Y:S01]  /*e320*/  ISETP.GE.AND P3, PT, R10, c[0x0][0x3c8], PT ;  /* 0x0000f2000a007a0c */ /* 0x000fe20003f66270 */
[----:B------:R-:W-:Y:S01]  /*e330*/  @!P0 IMAD.WIDE R4, R4, 0x4, R2 ;  /* 0x0000000404048825 */ /* 0x000fe200078e0202 */
[----:B------:R-:W-:Y:S01]  /*e340*/  ISETP.GE.AND P2, PT, R9, c[0x0][0x3c8], PT ;  /* 0x0000f20009007a0c */ /* 0x000fe20003f46270 */
[----:B------:R2:W-:Y:S01]  /*e350*/  @!P1 ST.E.64 [R6.64], R178 ;  /* 0x000000b206009985 */ /* 0x0005e2000c101b0c */
[----:B------:R-:W-:-:S03]  /*e360*/  ISETP.GE.AND P1, PT, R11, c[0x0][0x3c8], PT ;  /* 0x0000f2000b007a0c */ /* 0x000fc60003f26270 */
[----:B------:R3:W-:Y:S01]  /*e370*/  @!P0 ST.E.64 [R4.64], R190 ;  /* 0x000000be04008985 */ /* 0x0007e2000c101b0c */
[----:B------:R-:W-:-:S13]  /*e380*/  ISETP.GE.AND P0, PT, R12, c[0x0][0x3c8], PT ;  /* 0x0000f2000c007a0c */ /* 0x000fda0003f06270 */
[----:B------:R-:W-:-:S04]  /*e390*/  @!P0 LEA.HI R12, R12, R12, RZ, 0x1 ;  /* 0x0000000c0c0c8211 */ /* 0x000fc800078f08ff */
[----:B------:R-:W-:Y:S02]  /*e3a0*/  @!P0 LOP3.LUT R12, R12, 0xfffffffe, RZ, 0xc0, !PT ;  /* 0xfffffffe0c0c8812 */ /* 0x000fe400078ec0ff */
[----:B--2---:R-:W-:Y:S02]  /*e3b0*/  @!P3 LEA.HI R6, R10, R10, RZ, 0x1 ;  /* 0x0000000a0a06b211 */ /* 0x004fe400078f08ff */
[----:B------:R-:W-:Y:S02]  /*e3c0*/  @!P1 LEA.HI R7, R11, R11, RZ, 0x1 ;  /* 0x0000000b0b079211 */ /* 0x000fe400078f08ff */
[----:B---3--:R-:W-:Y:S02]  /*e3d0*/  @!P4 LEA.HI R4, R8, R8, RZ, 0x1 ;  /* 0x000000080804c211 */ /* 0x008fe400078f08ff */
[----:B------:R-:W-:Y:S02]  /*e3e0*/  @!P2 LEA.HI R5, R9, R9, RZ, 0x1 ;  /* 0x000000090905a211 */ /* 0x000fe400078f08ff */
[----:B------:R-:W-:-:S02]  /*e3f0*/  @!P4 LOP3.LUT R4, R4, 0xfffffffe, RZ, 0xc0, !PT ;  /* 0xfffffffe0404c812 */ /* 0x000fc400078ec0ff */
[----:B------:R-:W-:Y:S02]  /*e400*/  @!P3 LOP3.LUT R6, R6, 0xfffffffe, RZ, 0xc0, !PT ;  /* 0xfffffffe0606b812 */ /* 0x000fe400078ec0ff */
[----:B------:R-:W-:Y:S01]  /*e410*/  @!P2 LOP3.LUT R10, R5, 0xfffffffe, RZ, 0xc0, !PT ;  /* 0xfffffffe050aa812 */ /* 0x000fe200078ec0ff */
[----:B------:R-:W-:Y:S01]  /*e420*/  @!P4 IMAD.WIDE R4, R4, 0x4, R2 ;  /* 0x000000040404c825 */ /* 0x000fe200078e0202 */
[----:B------:R-:W-:-:S03]  /*e430*/  @!P1 LOP3.LUT R7, R7, 0xfffffffe, RZ, 0xc0, !PT ;  /* 0xfffffffe07079812 */ /* 0x000fc600078ec0ff */
[--C-:B------:R-:W-:Y:S01]  /*e440*/  @!P3 IMAD.WIDE R8, R6, 0x4, R2.reuse ;  /* 0x000000040608b825 */ /* 0x100fe200078e0202 */
[----:B------:R2:W-:Y:S03]  /*e450*/  @!P4 ST.E.64 [R4.64], R194 ;  /* 0x000000c20400c985 */ /* 0x0005e6000c101b0c */
[--C-:B------:R-:W-:Y:S01]  /*e460*/  @!P2 IMAD.WIDE R10, R10, 0x4, R2.reuse ;  /* 0x000000040a0aa825 */ /* 0x100fe200078e0202 */
[----:B------:R3:W-:Y:S03]  /*e470*/  @!P3 ST.E.64 [R8.64], R206 ;  /* 0x000000ce0800b985 */ /* 0x0007e6000c101b0c */
[--C-:B------:R-:W-:Y:S01]  /*e480*/  @!P1 IMAD.WIDE R6, R7, 0x4, R2.reuse ;  /* 0x0000000407069825 */ /* 0x100fe200078e0202 */
[----:B------:R-:W-:Y:S04]  /*e490*/  @!P2 ST.E.64 [R10.64], R70 ;  /* 0x000000460a00a985 */ /* 0x000fe8000c101b0c */
[----:B------:R4:W-:Y:S01]  /*e4a0*/  @!P1 ST.E.64 [R6.64], R82 ;  /* 0x0000005206009985 */ /* 0x0009e2000c101b0c */
[----:B--2---:R-:W-:Y:S01]  /*e4b0*/  @!P0 IMAD.WIDE R4, R12, 0x4, R2 ;  /* 0x000000040c048825 */ /* 0x004fe200078e0202 */
[----:B---3--:R-:W-:-:S04]  /*e4c0*/  IADD3 R8, R0, 0x58, RZ ;  /* 0x0000005800087810 */ /* 0x008fc80007ffe0ff */
[----:B------:R2:W-:Y:S01]  /*e4d0*/  @!P0 ST.E.64 [R4.64], R86 ;  /* 0x0000005604008985 */ /* 0x0005e2000c101b0c */
[----:B------:R-:W-:Y:S02]  /*e4e0*/  ISETP.GE.AND P4, PT, R8, c[0x0][0x3c8], PT ;  /* 0x0000f20008007a0c */ /* 0x000fe40003f86270 */
[C---:B----4-:R-:W-:Y:S02]  /*e4f0*/  IADD3 R7, R0.reuse, 0x60, RZ ;  /* 0x0000006000077810 */ /* 0x050fe40007ffe0ff */
[----:B------:R-:W-:Y:S02]  /*e500*/  IADD3 R6, R0, 0x68, RZ ;  /* 0x0000006800067810 */ /* 0x000fe40007ffe0ff */
[----:B------:R-:W-:Y:S02]  /*e510*/  ISETP.GE.AND P3, PT, R7, c[0x0][0x3c8], PT ;  /* 0x0000f20007007a0c */ /* 0x000fe40003f66270 */
[----:B------:R-:W-:-:S05]  /*e520*/  ISETP.GE.AND P2, PT, R6, c[0x0][0x3c8], PT ;  /* 0x0000f20006007a0c */ /* 0x000fca0003f46270 */
[----:B------:R-:W-:-:S06]  /*e530*/  @!P4 LEA.HI R9, R8, R8, RZ, 0x1 ;  /* 0x000000080809c211 */ /* 0x000fcc00078f08ff */
[----:B------:R-:W-:Y:S02]  /*e540*/  @!P3 LEA.HI R8, R7, R7, RZ, 0x1 ;  /* 0x000000070708b211 */ /* 0x000fe400078f08ff */
[----:B------:R-:W-:Y:S02]  /*e550*/  @!P2 LEA.HI R7, R6, R6, RZ, 0x1 ;  /* 0x000000060607a211 */ /* 0x000fe400078f08ff */
[----:B------:R-:W-:Y:S02]  /*e560*/  @!P3 LOP3.LUT R8, R8, 0xfffffffe, RZ, 0xc0, !PT ;  /* 0xfffffffe0808b812 */ /* 0x000fe400078ec0ff */
[C---:B--2---:R-:W-:Y:S02]  /*e570*/  IADD3 R5, R0.reuse, 0x70, RZ ;  /* 0x0000007000057810 */ /* 0x044fe40007ffe0ff */
[----:B------:R-:W-:Y:S02]  /*e580*/  IADD3 R4, R0, 0x78, RZ ;  /* 0x0000007800047810 */ /* 0x000fe40007ffe0ff */
[----:B------:R-:W-:-:S02]  /*e590*/  ISETP.GE.AND P1, PT, R5, c[0x0][0x3c8], PT ;  /* 0x0000f20005007a0c */ /* 0x000fc40003f26270 */
[----:B------:R-:W-:Y:S02]  /*e5a0*/  ISETP.GE.AND P0, PT, R4, c[0x0][0x3c8], PT ;  /* 0x0000f20004007a0c */ /* 0x000fe40003f06270 */
[----:B------:R-:W-:-:S09]  /*e5b0*/  @!P2 LOP3.LUT R7, R7, 0xfffffffe, RZ, 0xc0, !PT ;  /* 0xfffffffe0707a812 */ /* 0x000fd200078ec0ff */
[----:B------:R-:W-:Y:S02]  /*e5c0*/  @!P1 LEA.HI R6, R5, R5, RZ, 0x1 ;  /* 0x0000000505069211 */ /* 0x000fe400078f08ff */
[----:B------:R-:W-:Y:S02]  /*e5d0*/  @!P0 LEA.HI R4, R4, R4, RZ, 0x1 ;  /* 0x0000000404048211 */ /* 0x000fe400078f08ff */
[----:B------:R-:W-:Y:S01]  /*e5e0*/  @!P4 LOP3.LUT R5, R9, 0xfffffffe, RZ, 0xc0, !PT ;  /* 0xfffffffe0905c812 */ /* 0x000fe200078ec0ff */
[--C-:B------:R-:W-:Y:S01]  /*e5f0*/  @!P3 IMAD.WIDE R8, R8, 0x4, R2.reuse ;  /* 0x000000040808b825 */ /* 0x100fe200078e0202 */
[----:B------:R-:W-:Y:S02]  /*e600*/  @!P1 LOP3.LUT R12, R6, 0xfffffffe, RZ, 0xc0, !PT ;  /* 0xfffffffe060c9812 */ /* 0x000fe400078ec0ff */
[----:B------:R-:W-:Y:S01]  /*e610*/  @!P0 LOP3.LUT R13, R4, 0xfffffffe, RZ, 0xc0, !PT ;  /* 0xfffffffe040d8812 */ /* 0x000fe200078ec0ff */
[----:B------:R-:W-:-:S04]  /*e620*/  @!P4 IMAD.WIDE R10, R5, 0x4, R2 ;  /* 0x00000004050ac825 */ /* 0x000fc800078e0202 */
[--C-:B------:R-:W-:Y:S01]  /*e630*/  @!P2 IMAD.WIDE R6, R7, 0x4, R2.reuse ;  /* 0x000000040706a825 */ /* 0x100fe200078e0202 */
[----:B------:R2:W-:Y:S03]  /*e640*/  @!P4 ST.E.64 [R10.64], R98 ;  /* 0x000000620a00c985 */ /* 0x0005e6000c101b0c */
[--C-:B------:R-:W-:Y:S01]  /*e650*/  @!P1 IMAD.WIDE R4, R12, 0x4, R2.reuse ;  /* 0x000000040c049825 */ /* 0x100fe200078e0202 */
[----:B------:R2:W-:Y:S03]  /*e660*/  @!P3 ST.E.64 [R8.64], R102 ;  /* 0x000000660800b985 */ /* 0x0005e6000c101b0c */
[----:B------:R-:W-:Y:S01]  /*e670*/  @!P0 IMAD.WIDE R2, R13, 0x4, R2 ;  /* 0x000000040d028825 */ /* 0x000fe200078e0202 */
[----:B------:R2:W-:Y:S04]  /*e680*/  @!P2 ST.E.64 [R6.64], R114 ;  /* 0x000000720600a985 */ /* 0x0005e8000c101b0c */
[----:B------:R2:W-:Y:S04]  /*e690*/  @!P1 ST.E.64 [R4.64], R118 ;  /* 0x0000007604009985 */ /* 0x0005e8000c101b0c */
[----:B------:R2:W-:Y:S02]  /*e6a0*/  @!P0 ST.E.64 [R2.64], R130 ;  /* 0x0000008202008985 */ /* 0x0005e4000c101b0c */
.L_x_160:
[----:B------:R-:W-:Y:S05]  /*e6b0*/  BSYNC B0 ;  /* 0x0000000000007941 */ /* 0x000fea0003800000 */
.L_x_159:
[----:B--23--:R2:W3:Y:S01]  /*e6c0*/  SHFL.IDX PT, R3, R22, 0x2, 0x1c1f ;  /* 0x005c1f0016037f89 */ /* 0x00c4e200000e0000 */
[----:B------:R-:W-:Y:S03]  /*e6d0*/  BSSY B0, `(.L_x_161) ;  /* 0x0000060000007945 */ /* 0x000fe60003800000 */
[----:B----4-:R2:W4:Y:S01]  /*e6e0*/  SHFL.IDX PT, R2, R23, 0x2, 0x1c1f ;  /* 0x005c1f0017027f89 */ /* 0x01052200000e0000 */
[----:B------:R-:W-:Y:S05]  /*e6f0*/  @P5 BRA `(.L_x_162) ;  /* 0x000005d000005947 */ /* 0x000fea0003800000 */
[C---:B------:R-:W-:Y:S02]  /*e700*/  IADD3 R5, R0.reuse, 0x8, RZ ;  /* 0x0000000800057810 */ /* 0x040fe40007ffe0ff */
[----:B------:R-:W-:-:S02]  /*e710*/  IADD3 R4, R0, 0x10, RZ ;  /* 0x0000001000047810 */ /* 0x000fc40007ffe0ff */
[----:B------:R-:W-:Y:S02]  /*e720*/  ISETP.GE.AND P2, PT, R5, c[0x0][0x3c8], PT ;  /* 0x0000f20005007a0c */ /* 0x000fe40003f46270 */
[----:B------:R-:W-:Y:S02]  /*e730*/  ISETP.GE.AND P1, PT, R4, c[0x0][0x3c8], PT ;  /* 0x0000f20004007a0c */ /* 0x000fe40003f26270 */
[C---:B------:R-:W-:Y:S02]  /*e740*/  ISETP.GE.AND P3, PT, R0.reuse, c[0x0][0x3c8], PT ;  /* 0x0000f20000007a0c */ /* 0x040fe40003f66270 */
[C---:B------:R-:W-:Y:S02]  /*e750*/  IADD3 R10, R0.reuse, 0x18, RZ ;  /* 0x00000018000a7810 */ /* 0x040fe40007ffe0ff */
[----:B------:R-:W-:Y:S02]  /*e760*/  IADD3 R11, R0, 0x20, RZ ;  /* 0x00000020000b7810 */ /* 0x000fe40007ffe0ff */
[----:B------:R-:W-:-:S02]  /*e770*/  ISETP.GE.AND P0, PT, R10, c[0x0][0x3c8], PT ;  /* 0x0000f2000a007a0c */ /* 0x000fc40003f06270 */
[----:B------:R-:W-:Y:S02]  /*e780*/  ISETP.GE.AND P5, PT, R11, c[0x0][0x3c8], PT ;  /* 0x0000f2000b007a0c */ /* 0x000fe40003fa6270 */
[----:B------:R-:W-:Y:S02]  /*e790*/  @!P2 LEA.HI R5, R5, R5, RZ, 0x1 ;  /* 0x000000050505a211 */ /* 0x000fe400078f08ff */
[----:B------:R-:W-:Y:S01]  /*e7a0*/  @!P1 LEA.HI R4, R4, R4, RZ, 0x1 ;  /* 0x0000000404049211 */ /* 0x000fe200078f08ff */
[--C-:B---34-:R-:W-:Y:S01]  /*e7b0*/  @!P3 IMAD.WIDE R6, R0, 0x4, R2.reuse ;  /* 0x000000040006b825 */ /* 0x118fe200078e0202 */
[----:B------:R-:W-:Y:S02]  /*e7c0*/  @!P2 LOP3.LUT R5, R5, 0xfffffffe, RZ, 0xc0, !PT ;  /* 0xfffffffe0505a812 */ /* 0x000fe400078ec0ff */
[----:B------:R-:W-:Y:S02]  /*e7d0*/  @!P1 LOP3.LUT R8, R4, 0xfffffffe, RZ, 0xc0, !PT ;  /* 0xfffffffe04089812 */ /* 0x000fe400078ec0ff */
[----:B------:R3:W-:Y:S01]  /*e7e0*/  @!P3 ST.E.64 [R6.64], R144 ;  /* 0x000000900600b985 */ /* 0x0007e2000c101b0c */
[----:B------:R-:W-:Y:S01]  /*e7f0*/  @!P2 IMAD.WIDE R4, R5, 0x4, R2 ;  /* 0x000000040504a825 */ /* 0x000fe200078e0202 */
[----:B------:R-:W-:-:S03]  /*e800*/  IADD3 R12, R0, 0x48, RZ ;  /* 0x00000048000c7810 */ /* 0x000fc60007ffe0ff */
[----:B------:R-:W-:Y:S01]  /*e810*/  @!P1 IMAD.WIDE R8, R8, 0x4, R2 ;  /* 0x0000000408089825 */ /* 0x000fe200078e0202 */
[----:B------:R4:W-:Y:S04]  /*e820*/  @!P2 ST.E.64 [R4.64], R152 ;  /* 0x000000980400a985 */ /* 0x0009e8000c101b0c */
[----:B------:R1:W-:Y:S01]  /*e830*/  @!P1 ST.E.64 [R8.64], R164 ;  /* 0x000000a408009985 */ /* 0x0003e2000c101b0c */
[----:B---3--:R-:W-:Y:S02]  /*e840*/  IADD3 R7, R0, 0x28, RZ ;  /* 0x0000002800077810 */ /* 0x008fe40007ffe0ff */
[----:B------:R-:W-:Y:S02]  /*e850*/  @!P5 LEA.HI R6, R11, R11, RZ, 0x1 ;  /* 0x0000000b0b06d211 */ /* 0x000fe400078f08ff */
[----:B------:R-:W-:-:S02]  /*e860*/  ISETP.GE.AND P4, PT, R7, c[0x0][0x3c8], PT ;  /* 0x0000f20007007a0c */ /* 0x000fc40003f86270 */
[----:B----4-:R-:W-:Y:S02]  /*e870*/  @!P0 LEA.HI R4, R10, R10, RZ, 0x1 ;  /* 0x0000000a0a048211 */ /* 0x010fe400078f08ff */
[----:B------:R-:W-:Y:S02]  /*e880*/  IADD3 R10, R0, 0x40, RZ ;  /* 0x00000040000a7810 */ /* 0x000fe40007ffe0ff */
[----:B------:R-:W-:Y:S02]  /*e890*/  @!P0 LOP3.LUT R4, R4, 0xfffffffe, RZ, 0xc0, !PT ;  /* 0xfffffffe04048812 */ /* 0x000fe400078ec0ff */
[C---:B-1----:R-:W-:Y:S02]  /*e8a0*/  IADD3 R8, R0.reuse, 0x30, RZ ;  /* 0x0000003000087810 */ /* 0x042fe40007ffe0ff */
[----:B------:R-:W-:Y:S01]  /*e8b0*/  IADD3 R9, R0, 0x38, RZ ;  /* 0x0000003800097810 */ /* 0x000fe20007ffe0ff */
[----:B------:R-:W-:Y:S01]  /*e8c0*/  @!P0 IMAD.WIDE R4, R4, 0x4, R2 ;  /* 0x0000000404048825 */ /* 0x000fe200078e0202 */
[----:B------:R-:W-:-:S02]  /*e8d0*/  ISETP.GE.AND P3, PT, R8, c[0x0][0x3c8], PT ;  /* 0x0000f20008007a0c */ /* 0x000fc40003f66270 */
[----:B------:R-:W-:Y:S02]  /*e8e0*/  ISETP.GE.AND P2, PT, R9, c[0x0][0x3c8], PT ;  /* 0x0000f20009007a0c */ /* 0x000fe40003f46270 */
[----:B------:R-:W-:Y:S01]  /*e8f0*/  @!P5 LOP3.LUT R6, R6, 0xfffffffe, RZ, 0xc0, !PT ;  /* 0xfffffffe0606d812 */ /* 0x000fe200078ec0ff */
[----:B------:R1:W-:Y:S01]  /*e900*/  @!P0 ST.E.64 [R4.64], R168 ;  /* 0x000000a804008985 */ /* 0x0003e2000c101b0c */
[----:B------:R-:W-:Y:S02]  /*e910*/  ISETP.GE.AND P1, PT, R10, c[0x0][0x3c8], PT ;  /* 0x0000f2000a007a0c */ /* 0x000fe40003f26270 */
[----:B------:R-:W-:-:S13]  /*e920*/  ISETP.GE.AND P0, PT, R12, c[0x0][0x3c8], PT ;  /* 0x0000f2000c007a0c */ /* 0x000fda0003f06270 */
[----:B------:R-:W-:-:S04]  /*e930*/  @!P0 LEA.HI R12, R12, R12, RZ, 0x1 ;  /* 0x0000000c0c0c8211 */ /* 0x000fc800078f08ff */
[----:B------:R-:W-:Y:S01]  /*e940*/  @!P0 LOP3.LUT R12, R12, 0xfffffffe, RZ, 0xc0, !PT ;  /* 0xfffffffe0c0c8812 */ /* 0x000fe200078ec0ff */
[----:B-1----:R-:W-:Y:S01]  /*e950*/  @!P5 IMAD.WIDE R4, R6, 0x4, R2 ;  /* 0x000000040604d825 */ /* 0x002fe200078e0202 */
[----:B------:R-:W-:Y:S02]  /*e960*/  @!P4 LEA.HI R6, R7, R7, RZ, 0x1 ;  /* 0x000000070706c211 */ /* 0x000fe400078f08ff */
[----:B------:R-:W-:Y:S02]  /*e970*/  @!P1 LEA.HI R7, R10, R10, RZ, 0x1 ;  /* 0x0000000a0a079211 */ /* 0x000fe400078f08ff */
[----:B------:R1:W-:Y:S01]  /*e980*/  @!P5 ST.E.64 [R4.64], R180 ;  /* 0x000000b40400d985 */ /* 0x0003e2000c101b0c */
[----:B------:R-:W-:Y:S02]  /*e990*/  @!P4 LOP3.LUT R6, R6, 0xfffffffe, RZ, 0xc0, !PT ;  /* 0xfffffffe0606c812 */ /* 0x000fe400078ec0ff */
[----:B------:R-:W-:Y:S02]  /*e9a0*/  @!P1 LOP3.LUT R7, R7, 0xfffffffe, RZ, 0xc0, !PT ;  /* 0xfffffffe07079812 */ /* 0x000fe400078ec0ff */
[----:B-1----:R-:W-:-:S02]  /*e9b0*/  @!P3 LEA.HI R5, R8, R8, RZ, 0x1 ;  /* 0x000000080805b211 */ /* 0x002fc400078f08ff */
[----:B------:R-:W-:Y:S02]  /*e9c0*/  @!P2 LEA.HI R4, R9, R9, RZ, 0x1 ;  /* 0x000000090904a211 */ /* 0x000fe400078f08ff */
[----:B------:R-:W-:Y:S02]  /*e9d0*/  @!P3 LOP3.LUT R8, R5, 0xfffffffe, RZ, 0xc0, !PT ;  /* 0xfffffffe0508b812 */ /* 0x000fe400078ec0ff */
[----:B------:R-:W-:Y:S01]  /*e9e0*/  @!P2 LOP3.LUT R10, R4, 0xfffffffe, RZ, 0xc0, !PT ;  /* 0xfffffffe040aa812 */ /* 0x000fe200078ec0ff */
[----:B------:R-:W-:-:S04]  /*e9f0*/  @!P4 IMAD.WIDE R4, R6, 0x4, R2 ;  /* 0x000000040604c825 */ /* 0x000fc800078e0202 */
[--C-:B------:R-:W-:Y:S01]  /*ea00*/  @!P3 IMAD.WIDE R8, R8, 0x4, R2.reuse ;  /* 0x000000040808b825 */ /* 0x100fe200078e0202 */
[----:B------:R1:W-:Y:S03]  /*ea10*/  @!P4 ST.E.64 [R4.64], R184 ;  /* 0x000000b80400c985 */ /* 0x0003e6000c101b0c */
[--C-:B------:R-:W-:Y:S01]  /*ea20*/  @!P2 IMAD.WIDE R10, R10, 0x4, R2.reuse ;  /* 0x000000040a0aa825 */ /* 0x100fe200078e0202 */
[----:B------:R3:W-:Y:S03]  /*ea30*/  @!P3 ST.E.64 [R8.64], R196 ;  /* 0x000000c40800b985 */ /* 0x0007e6000c101b0c */
[--C-:B------:R-:W-:Y:S01]  /*ea40*/  @!P1 IMAD.WIDE R6, R7, 0x4, R2.reuse ;  /* 0x0000000407069825 */ /* 0x100fe200078e0202 */
[----:B------:R-:W-:Y:S04]  /*ea50*/  @!P2 ST.E.64 [R10.64], R200 ;  /* 0x000000c80a00a985 */ /* 0x000fe8000c101b0c */
[----:B------:R4:W-:Y:S01]  /*ea60*/  @!P1 ST.E.64 [R6.64], R72 ;  /* 0x0000004806009985 */ /* 0x0009e2000c101b0c */
[----:B-1----:R-:W-:Y:S01]  /*ea70*/  @!P0 IMAD.WIDE R4, R12, 0x4, R2 ;  /* 0x000000040c048825 */ /* 0x002fe200078e0202 */
[----:B---3--:R-:W-:-:S04]  /*ea80*/  IADD3 R9, R0, 0x50, RZ ;  /* 0x0000005000097810 */ /* 0x008fc80007ffe0ff */
[----:B------:R1:W-:Y:S01]  /*ea90*/  @!P0 ST.E.64 [R4.64], R76 ;  /* 0x0000004c04008985 */ /* 0x0003e2000c101b0c */
[----:B------:R-:W-:Y:S02]  /*eaa0*/  IADD3 R8, R0, 0x58, RZ ;  /* 0x0000005800087810 */ /* 0x000fe40007ffe0ff */
[----:B------:R-:W-:Y:S02]  /*eab0*/  ISETP.GE.AND P5, PT, R9, c[0x0][0x3c8], PT ;  /* 0x0000f20009007a0c */ /* 0x000fe40003fa6270 */
[----:B------:R-:W-:Y:S02]  /*eac0*/  ISETP.GE.AND P4, PT, R8, c[0x0][0x3c8], PT ;  /* 0x0000f20008007a0c */ /* 0x000fe40003f86270 */
[C---:B----4-:R-:W-:Y:S02]  /*ead0*/  IADD3 R7, R0.reuse, 0x60, RZ ;  /* 0x0000006000077810 */ /* 0x050fe40007ffe0ff */
[----:B------:R-:W-:Y:S02]  /*eae0*/  IADD3 R6, R0, 0x68, RZ ;  /* 0x0000006800067810 */ /* 0x000fe40007ffe0ff */
[----:B------:R-:W-:-:S02]  /*eaf0*/  ISETP.GE.AND P3, PT, R7, c[0x0][0x3c8], PT ;  /* 0x0000f20007007a0c */ /* 0x000fc40003f66270 */
[----:B------:R-:W-:-:S03]  /*eb00*/  ISETP.GE.AND P2, PT, R6, c[0x0][0x3c8], PT ;  /* 0x0000f20006007a0c */ /* 0x000fc60003f46270 */
[----:B------:R-:W-:Y:S02]  /*eb10*/  @!P5 LEA.HI R9, R9, R9, RZ, 0x1 ;  /* 0x000000090909d211 */ /* 0x000fe400078f08ff */
[----:B------:R-:W-:-:S04]  /*eb20*/  @!P4 LEA.HI R10, R8, R8, RZ, 0x1 ;  /* 0x00000008080ac211 */ /* 0x000fc800078f08ff */
[----:B------:R-:W-:Y:S02]  /*eb30*/  @!P4 LOP3.LUT R10, R10, 0xfffffffe, RZ, 0xc0, !PT ;  /* 0xfffffffe0a0ac812 */ /* 0x000fe400078ec0ff */
[----:B------:R-:W-:Y:S02]  /*eb40*/  @!P3 LEA.HI R8, R7, R7, RZ, 0x1 ;  /* 0x000000070708b211 */ /* 0x000fe400078f08ff */
[----:B------:R-:W-:Y:S01]  /*eb50*/  @!P2 LEA.HI R7, R6, R6, RZ, 0x1 ;  /* 0x000000060607a211 */ /* 0x000fe200078f08ff */
[----:B------:R-:W-:Y:S01]  /*eb60*/  @!P4 IMAD.WIDE R10, R10, 0x4, R2 ;  /* 0x000000040a0ac825 */ /* 0x000fe200078e0202 */
[----:B------:R-:W-:Y:S02]  /*eb70*/  @!P3 LOP3.LUT R8, R8, 0xfffffffe, RZ, 0xc0, !PT ;  /* 0xfffffffe0808b812 */ /* 0x000fe400078ec0ff */
[C---:B-1----:R-:W-:Y:S02]  /*eb80*/  IADD3 R5, R0.reuse, 0x70, RZ ;  /* 0x0000007000057810 */ /* 0x042fe40007ffe0ff */
[----:B------:R-:W-:-:S02]  /*eb90*/  IADD3 R4, R0, 0x78, RZ ;  /* 0x0000007800047810 */ /* 0x000fc40007ffe0ff */
[----:B------:R-:W-:Y:S02]  /*eba0*/  ISETP.GE.AND P1, PT, R5, c[0x0][0x3c8], PT ;  /* 0x0000f20005007a0c */ /* 0x000fe40003f26270 */
[----:B------:R-:W-:Y:S02]  /*ebb0*/  ISETP.GE.AND P0, PT, R4, c[0x0][0x3c8], PT ;  /* 0x0000f20004007a0c */ /* 0x000fe40003f06270 */
[----:B------:R-:W-:-:S09]  /*ebc0*/  @!P2 LOP3.LUT R7, R7, 0xfffffffe, RZ, 0xc0, !PT ;  /* 0xfffffffe0707a812 */ /* 0x000fd200078ec0ff */
[----:B------:R-:W-:Y:S02]  /*ebd0*/  @!P1 LEA.HI R6, R5, R5, RZ, 0x1 ;  /* 0x0000000505069211 */ /* 0x000fe400078f08ff */
[----:B------:R-:W-:Y:S01]  /*ebe0*/  @!P5 LOP3.LUT R5, R9, 0xfffffffe, RZ, 0xc0, !PT ;  /* 0xfffffffe0905d812 */ /* 0x000fe200078ec0ff */
[--C-:B------:R-:W-:Y:S01]  /*ebf0*/  @!P3 IMAD.WIDE R8, R8, 0x4, R2.reuse ;  /* 0x000000040808b825 */ /* 0x100fe200078e0202 */
[----:B------:R-:W-:Y:S02]  /*ec00*/  @!P0 LEA.HI R4, R4, R4, RZ, 0x1 ;  /* 0x0000000404048211 */ /* 0x000fe400078f08ff */
[----:B------:R-:W-:Y:S01]  /*ec10*/  @!P1 LOP3.LUT R14, R6, 0xfffffffe, RZ, 0xc0, !PT ;  /* 0xfffffffe060e9812 */ /* 0x000fe200078ec0ff */
[----:B------:R-:W-:Y:S01]  /*ec20*/  @!P5 IMAD.WIDE R12, R5, 0x4, R2 ;  /* 0x00000004050cd825 */ /* 0x000fe200078e0202 */
[----:B------:R-:W-:-:S03]  /*ec30*/  @!P0 LOP3.LUT R15, R4, 0xfffffffe, RZ, 0xc0, !PT ;  /* 0xfffffffe040f8812 */ /* 0x000fc600078ec0ff */
[--C-:B------:R-:W-:Y:S01]  /*ec40*/  @!P2 IMAD.WIDE R6, R7, 0x4, R2.reuse ;  /* 0x000000040706a825 */ /* 0x100fe200078e0202 */
[----:B------:R1:W-:Y:S03]  /*ec50*/  @!P5 ST.E.64 [R12.64], R88 ;  /* 0x000000580c00d985 */ /* 0x0003e6000c101b0c */
[--C-:B------:R-:W-:Y:S01]  /*ec60*/  @!P1 IMAD.WIDE R4, R14, 0x4, R2.reuse ;  /* 0x000000040e049825 */ /* 0x100fe200078e0202 */
[----:B------:R1:W-:Y:S03]  /*ec70*/  @!P4 ST.E.64 [R10.64], R92 ;  /* 0x0000005c0a00c985 */ /* 0x0003e6000c101b0c */
[----:B------:R-:W-:Y:S01]  /*ec80*/  @!P0 IMAD.WIDE R2, R15, 0x4, R2 ;  /* 0x000000040f028825 */ /* 0x000fe200078e0202 */
[----:B------:R1:W-:Y:S04]  /*ec90*/  @!P3 ST.E.64 [R8.64], R104 ;  /* 0x000000680800b985 */ /* 0x0003e8000c101b0c */
[----:B------:R1:W-:Y:S04]  /*eca0*/  @!P2 ST.E.64 [R6.64], R108 ;  /* 0x0000006c0600a985 */ /* 0x0003e8000c101b0c */
[----:B------:R1:W-:Y:S04]  /*ecb0*/  @!P1 ST.E.64 [R4.64], R120 ;  /* 0x0000007804009985 */ /* 0x0003e8000c101b0c */
[----:B------:R1:W-:Y:S02]  /*ecc0*/  @!P0 ST.E.64 [R2.64], R124 ;  /* 0x0000007c02008985 */ /* 0x0003e4000c101b0c */
.L_x_162:
[----:B------:R-:W-:Y:S05]  /*ecd0*/  BSYNC B0 ;  /* 0x0000000000007941 */ /* 0x000fea0003800000 */
.L_x_161:
[----:B-1-3--:R1:W3:Y:S04]  /*ece0*/  SHFL.IDX PT, R3, R22, 0x3, 0x1c1f ;  /* 0x007c1f0016037f89 */ /* 0x00a2e800000e0000 */
[----:B----4-:R1:W4:Y:S01]  /*ecf0*/  SHFL.IDX PT, R2, R23, 0x3, 0x1c1f ;  /* 0x007c1f0017027f89 */ /* 0x01032200000e0000 */
[----:B------:R-:W-:Y:S05]  /*ed00*/  @P6 EXIT ;  /* 0x000000000000694d */ /* 0x000fea0003800000 */
[C---:B------:R-:W-:Y:S02]  /*ed10*/  ISETP.GE.AND P0, PT, R0.reuse, c[0x0][0x3c8], PT ;  /* 0x0000f20000007a0c */ /* 0x040fe40003f06270 */
[----:B------:R-:W-:-:S02]  /*ed20*/  IADD3 R5, R0, 0x8, RZ ;  /* 0x0000000800057810 */ /* 0x000fc40007ffe0ff */
[----:B------:R-:W-:Y:S02]  /*ed30*/  IADD3 R4, R0, 0x10, RZ ;  /* 0x0000001000047810 */ /* 0x000fe40007ffe0ff */
[----:B------:R-:W-:Y:S02]  /*ed40*/  ISETP.GE.AND P6, PT, R5, c[0x0][0x3c8], PT ;  /* 0x0000f20005007a0c */ /* 0x000fe40003fc6270 */
[----:B------:R-:W-:Y:S02]  /*ed50*/  ISETP.GE.AND P5, PT, R4, c[0x0][0x3c8], PT ;  /* 0x0000f20004007a0c */ /* 0x000fe40003fa6270 */
[C---:B------:R-:W-:Y:S02]  /*ed60*/  IADD3 R8, R0.reuse, 0x18, RZ ;  /* 0x0000001800087810 */ /* 0x040fe40007ffe0ff */
[C---:B------:R-:W-:Y:S01]  /*ed70*/  IADD3 R9, R0.reuse, 0x20, RZ ;  /* 0x0000002000097810 */ /* 0x040fe20007ffe0ff */
[C---:B---34-:R-:W-:Y:S01]  /*ed80*/  @!P0 IMAD.WIDE R6, R0.reuse, 0x4, R2 ;  /* 0x0000000400068825 */ /* 0x058fe200078e0202 */
[----:B------:R-:W-:-:S02]  /*ed90*/  IADD3 R10, R0, 0x28, RZ ;  /* 0x00000028000a7810 */ /* 0x000fc40007ffe0ff */
[C---:B------:R-:W-:Y:S02]  /*eda0*/  IADD3 R11, R0.reuse, 0x30, RZ ;  /* 0x00000030000b7810 */ /* 0x040fe40007ffe0ff */
[----:B------:R3:W-:Y:S01]  /*edb0*/  @!P0 ST.E.64 [R6.64], R146 ;  /* 0x0000009206008985 */ /* 0x0007e2000c101b0c */
[----:B------:R-:W-:Y:S02]  /*edc0*/  IADD3 R12, R0, 0x38, RZ ;  /* 0x00000038000c7810 */ /* 0x000fe40007ffe0ff */
[----:B------:R-:W-:Y:S02]  /*edd0*/  @!P5 LEA.HI R4, R4, R4, RZ, 0x1 ;  /* 0x000000040404d211 */ /* 0x000fe400078f08ff */
[----:B------:R-:W-:Y:S02]  /*ede0*/  ISETP.GE.AND P4, PT, R8, c[0x0][0x3c8], PT ;  /* 0x0000f20008007a0c */ /* 0x000fe40003f86270 */
[----:B------:R-:W-:Y:S02]  /*edf0*/  ISETP.GE.AND P3, PT, R9, c[0x0][0x3c8], PT ;  /* 0x0000f20009007a0c */ /* 0x000fe40003f66270 */
[----:B------:R-:W-:-:S02]  /*ee00*/  @!P5 LOP3.LUT R4, R4, 0xfffffffe, RZ, 0xc0, !PT ;  /* 0xfffffffe0404d812 */ /* 0x000fc400078ec0ff */
[----:B------:R-:W-:Y:S02]  /*ee10*/  ISETP.GE.AND P2, PT, R10, c[0x0][0x3c8], PT ;  /* 0x0000f2000a007a0c */ /* 0x000fe40003f46270 */
[----:B------:R-:W-:Y:S02]  /*ee20*/  ISETP.GE.AND P1, PT, R11, c[0x0][0x3c8], PT ;  /* 0x0000f2000b007a0c */ /* 0x000fe40003f26270 */
[----:B------:R-:W-:Y:S02]  /*ee30*/  ISETP.GE.AND P0, PT, R12, c[0x0][0x3c8], PT ;  /* 0x0000f2000c007a0c */ /* 0x000fe40003f06270 */
[C---:B------:R-:W-:Y:S02]  /*ee40*/  IADD3 R14, R0.reuse, 0x40, RZ ;  /* 0x00000040000e7810 */ /* 0x040fe40007ffe0ff */
[----:B------:R-:W-:Y:S02]  /*ee50*/  IADD3 R15, R0, 0x48, RZ ;  /* 0x00000048000f7810 */ /* 0x000fe40007ffe0ff */
[----:B---3--:R-:W-:Y:S01]  /*ee60*/  @!P6 LEA.HI R6, R5, R5, RZ, 0x1 ;  /* 0x000000050506e211 */ /* 0x008fe200078f08ff */
[----:B------:R-:W-:-:S03]  /*ee70*/  @!P5 IMAD.WIDE R4, R4, 0x4, R2 ;  /* 0x000000040404d825 */ /* 0x000fc600078e0202 */
[----:B------:R-:W-:-:S05]  /*ee80*/  @!P6 LOP3.LUT R6, R6, 0xfffffffe, RZ, 0xc0, !PT ;  /* 0xfffffffe0606e812 */ /* 0x000fca00078ec0ff */
[----:B------:R-:W-:-:S05]  /*ee90*/  @!P6 IMAD.WIDE R6, R6, 0x4, R2 ;  /* 0x000000040606e825 */ /* 0x000fca00078e0202 */
[----:B------:R3:W-:Y:S01]  /*eea0*/  @!P6 ST.E.64 [R6.64], R154 ;  /* 0x0000009a0600e985 */ /* 0x0007e2000c101b0c */
[----:B------:R-:W-:-:S03]  /*eeb0*/  ISETP.GE.AND P6, PT, R14, c[0x0][0x3c8], PT ;  /* 0x0000f2000e007a0c */ /* 0x000fc60003fc6270 */
[----:B------:R4:W-:Y:S01]  /*eec0*/  @!P5 ST.E.64 [R4.64], R166 ;  /* 0x000000a60400d985 */ /* 0x0009e2000c101b0c */
[----:B------:R-:W-:Y:S02]  /*eed0*/  ISETP.GE.AND P5, PT, R15, c[0x0][0x3c8], PT ;  /* 0x0000f2000f007a0c */ /* 0x000fe40003fa6270 */
[----:B---3--:R-:W-:Y:S02]  /*eee0*/  @!P2 LEA.HI R7, R10, R10, RZ, 0x1 ;  /* 0x0000000a0a07a211 */ /* 0x008fe400078f08ff */
[----:B------:R-:W-:Y:S02]  /*eef0*/  @!P1 LEA.HI R6, R11, R11, RZ, 0x1 ;  /* 0x0000000b0b069211 */ /* 0x000fe400078f08ff */
[----:B----4-:R-:W-:Y:S02]  /*ef00*/  @!P4 LEA.HI R4, R8, R8, RZ, 0x1 ;  /* 0x000000080804c211 */ /* 0x010fe400078f08ff */
[----:B------:R-:W-:Y:S02]  /*ef10*/  @!P3 LEA.HI R8, R9, R9, RZ, 0x1 ;  /* 0x000000090908b211 */ /* 0x000fe400078f08ff */
[----:B------:R-:W-:-:S02]  /*ef20*/  @!P0 LEA.HI R5, R12, R12, RZ, 0x1 ;  /* 0x0000000c0c058211 */ /* 0x000fc400078f08ff */
[----:B------:R-:W-:Y:S02]  /*ef30*/  @!P4 LOP3.LUT R4, R4, 0xfffffffe, RZ, 0xc0, !PT ;  /* 0xfffffffe0404c812 */ /* 0x000fe400078ec0ff */
[----:B------:R-:W-:Y:S02]  /*ef40*/  @!P3 LOP3.LUT R8, R8, 0xfffffffe, RZ, 0xc0, !PT ;  /* 0xfffffffe0808b812 */ /* 0x000fe400078ec0ff */
[----:B------:R-:W-:Y:S01]  /*ef50*/  @!P2 LOP3.LUT R7, R7, 0xfffffffe, RZ, 0xc0, !PT ;  /* 0xfffffffe0707a812 */ /* 0x000fe200078ec0ff */
[--C-:B------:R-:W-:Y:S01]  /*ef60*/  @!P4 IMAD.WIDE R12, R4, 0x4, R2.reuse ;  /* 0x00000004040cc825 */ /* 0x100fe200078e0202 */
[----:B------:R-:W-:Y:S02]  /*ef70*/  @!P1 LOP3.LUT R6, R6, 0xfffffffe, RZ, 0xc0, !PT ;  /* 0xfffffffe06069812 */ /* 0x000fe400078ec0ff */
[----:B------:R-:W-:Y:S01]  /*ef80*/  @!P0 LOP3.LUT R5, R5, 0xfffffffe, RZ, 0xc0, !PT ;  /* 0xfffffffe05058812 */ /* 0x000fe200078ec0ff */
[--C-:B------:R-:W-:Y:S01]  /*ef90*/  @!P3 IMAD.WIDE R10, R8, 0x4, R2.reuse ;  /* 0x00000004080ab825 */ /* 0x100fe200078e0202 */
[----:B------:R3:W-:Y:S03]  /*efa0*/  @!P4 ST.E.64 [R12.64], R170 ;  /* 0x000000aa0c00c985 */ /* 0x0007e6000c101b0c */
[--C-:B------:R-:W-:Y:S01]  /*efb0*/  @!P2 IMAD.WIDE R8, R7, 0x4, R2.reuse ;  /* 0x000000040708a825 */ /* 0x100fe200078e0202 */
[----:B------:R4:W-:Y:S03]  /*efc0*/  @!P3 ST.E.64 [R10.64], R182 ;  /* 0x000000b60a00b985 */ /* 0x0009e6000c101b0c */
[--C-:B------:R-:W-:Y:S01]  /*efd0*/  @!P1 IMAD.WIDE R6, R6, 0x4, R2.reuse ;  /* 0x0000000406069825 */ /* 0x100fe200078e0202 */
[----:B------:R1:W-:Y:S03]  /*efe0*/  @!P2 ST.E.64 [R8.64], R186 ;  /* 0x000000ba0800a985 */ /* 0x0003e6000c101b0c */
[----:B------:R-:W-:Y:S01]  /*eff0*/  @!P0 IMAD.WIDE R4, R5, 0x4, R2 ;  /* 0x0000000405048825 */ /* 0x000fe200078e0202 */
[----:B------:R-:W-:Y:S04]  /*f000*/  @!P1 ST.E.64 [R6.64], R198 ;  /* 0x000000c606009985 */ /* 0x000fe8000c101b0c */
[----:B------:R2:W-:Y:S01]  /*f010*/  @!P0 ST.E.64 [R4.64], R202 ;  /* 0x000000ca04008985 */ /* 0x0005e2000c101b0c */
[----:B---3--:R-:W-:-:S02]  /*f020*/  IADD3 R12, R0, 0x70, RZ ;  /* 0x00000070000c7810 */ /* 0x008fc40007ffe0ff */
[C---:B----4-:R-:W-:Y:S02]  /*f030*/  IADD3 R10, R0.reuse, 0x60, RZ ;  /* 0x00000060000a7810 */ /* 0x050fe40007ffe0ff */
[C---:B------:R-:W-:Y:S02]  /*f040*/  IADD3 R11, R0.reuse, 0x68, RZ ;  /* 0x00000068000b7810 */ /* 0x040fe40007ffe0ff */
[C---:B-1----:R-:W-:Y:S02]  /*f050*/  IADD3 R8, R0.reuse, 0x50, RZ ;  /* 0x0000005000087810 */ /* 0x042fe40007ffe0ff */
[----:B------:R-:W-:Y:S02]  /*f060*/  IADD3 R9, R0, 0x58, RZ ;  /* 0x0000005800097810 */ /* 0x000fe40007ffe0ff */
[----:B------:R-:W-:Y:S02]  /*f070*/  ISETP.GE.AND P4, PT, R8, c[0x0][0x3c8], PT ;  /* 0x0000f20008007a0c */ /* 0x000fe40003f86270 */
[----:B------:R-:W-:-:S02]  /*f080*/  ISETP.GE.AND P3, PT, R9, c[0x0][0x3c8], PT ;  /* 0x0000f20009007a0c */ /* 0x000fc40003f66270 */
[----:B--2---:R-:W-:Y:S02]  /*f090*/  @!P6 LEA.HI R4, R14, R14, RZ, 0x1 ;  /* 0x0000000e0e04e211 */ /* 0x004fe400078f08ff */
[----:B------:R-:W-:Y:S02]  /*f0a0*/  @!P5 LEA.HI R5, R15, R15, RZ, 0x1 ;  /* 0x0000000f0f05d211 */ /* 0x000fe400078f08ff */
[----:B------:R-:W-:Y:S02]  /*f0b0*/  @!P6 LOP3.LUT R4, R4, 0xfffffffe, RZ, 0xc0, !PT ;  /* 0xfffffffe0404e812 */ /* 0x000fe400078ec0ff */
[----:B------:R-:W-:Y:S02]  /*f0c0*/  ISETP.GE.AND P2, PT, R10, c[0x0][0x3c8], PT ;  /* 0x0000f2000a007a0c */ /* 0x000fe40003f46270 */
[----:B------:R-:W-:Y:S01]  /*f0d0*/  @!P5 LOP3.LUT R5, R5, 0xfffffffe, RZ, 0xc0, !PT ;  /* 0xfffffffe0505d812 */ /* 0x000fe200078ec0ff */
[----:B------:R-:W-:Y:S01]  /*f0e0*/  @!P6 IMAD.WIDE R6, R4, 0x4, R2 ;  /* 0x000000040406e825 */ /* 0x000fe200078e0202 */
[----:B------:R-:W-:-:S02]  /*f0f0*/  ISETP.GE.AND P1, PT, R11, c[0x0][0x3c8], PT ;  /* 0x0000f2000b007a0c */ /* 0x000fc40003f26270 */
[----:B------:R-:W-:Y:S01]  /*f100*/  ISETP.GE.AND P0, PT, R12, c[0x0][0x3c8], PT ;  /* 0x0000f2000c007a0c */ /* 0x000fe20003f06270 */
[----:B------:R-:W-:Y:S01]  /*f110*/  @!P5 IMAD.WIDE R4, R5, 0x4, R2 ;  /* 0x000000040504d825 */ /* 0x000fe200078e0202 */
[----:B------:R1:W-:Y:S01]  /*f120*/  @!P6 ST.E.64 [R6.64], R74 ;  /* 0x0000004a0600e985 */ /* 0x0003e2000c101b0c */
[----:B------:R-:W-:-:S03]  /*f130*/  IADD3 R0, R0, 0x78, RZ ;  /* 0x0000007800007810 */ /* 0x000fc60007ffe0ff */
[----:B------:R2:W-:Y:S01]  /*f140*/  @!P5 ST.E.64 [R4.64], R78 ;  /* 0x0000004e0400d985 */ /* 0x0005e2000c101b0c */
[----:B-1----:R-:W-:-:S04]  /*f150*/  @!P2 LEA.HI R7, R10, R10, RZ, 0x1 ;  /* 0x0000000a0a07a211 */ /* 0x002fc800078f08ff */
[----:B------:R-:W-:Y:S02]  /*f160*/  @!P1 LEA.HI R6, R11, R11, RZ, 0x1 ;  /* 0x0000000b0b069211 */ /* 0x000fe400078f08ff */
[----:B--2---:R-:W-:Y:S02]  /*f170*/  @!P4 LEA.HI R4, R8, R8, RZ, 0x1 ;  /* 0x000000080804c211 */ /* 0x004fe400078f08ff */
[----:B------:R-:W-:Y:S02]  /*f180*/  @!P3 LEA.HI R8, R9, R9, RZ, 0x1 ;  /* 0x000000090908b211 */ /* 0x000fe400078f08ff */
[----:B------:R-:W-:Y:S02]  /*f190*/  @!P0 LEA.HI R5, R12, R12, RZ, 0x1 ;  /* 0x0000000c0c058211 */ /* 0x000fe400078f08ff */
[----:B------:R-:W-:Y:S02]  /*f1a0*/  @!P4 LOP3.LUT R4, R4, 0xfffffffe, RZ, 0xc0, !PT ;  /* 0xfffffffe0404c812 */ /* 0x000fe400078ec0ff */
[----:B------:R-:W-:-:S02]  /*f1b0*/  @!P3 LOP3.LUT R8, R8, 0xfffffffe, RZ, 0xc0, !PT ;  /* 0xfffffffe0808b812 */ /* 0x000fc400078ec0ff */
        /* <DEDUP_REMOVED lines=20> */
.L_x_156:
[----:B------:R-:W3:Y:S02]  /*f300*/  S2R R0, SR_TID.X ;  /* 0x0000000000007919 */ /* 0x000ee40000002100 */
[----:B---3--:R-:W-:-:S13]  /*f310*/  ISETP.GT.AND P0, PT, R0, 0x7f, PT ;  /* 0x0000007f0000780c */ /* 0x008fda0003f04270 */
[----:B------:R-:W-:Y:S05]  /*f320*/  @P0 EXIT ;  /* 0x000000000000094d */ /* 0x000fea0003800000 */
[----:B------:R-:W3:Y:S01]  /*f330*/  S2R R8, SR_CTAID.X ;  /* 0x0000000000087919 */ /* 0x000ee20000002500 */
[----:B------:R-:W-:-:S05]  /*f340*/  MOV R3, c[0x0][0x4e8] ;  /* 0x00013a0000037a02 */ /* 0x000fca0000000f00 */
[----:B-1----:R-:W-:Y:S01]  /*f350*/  IMAD R2, R3, c[0x0][0x388], RZ ;  /* 0x0000e20003027a24 */ /* 0x002fe200078e02ff */
[----:B---3--:R-:W-:-:S04]  /*f360*/  LEA R8, R8, R0, 0x7 ;  /* 0x0000000008087211 */ /* 0x008fc800078e38ff */
[----:B------:R-:W-:-:S13]  /*f370*/  ISETP.GE.AND P0, PT, R8, R2, PT ;  /* 0x000000020800720c */ /* 0x000fda0003f06270 */
[----:B------:R-:W-:Y:S05]  /*f380*/  @P0 EXIT ;  /* 0x000000000000094d */ /* 0x000fea0003800000 */
[----:B------:R-:W1:Y:S01]  /*f390*/  S2R R7, SR_CTAID.Z ;  /* 0x0000000000077919 */ /* 0x000e620000002700 */
[----:B------:R-:W-:Y:S01]  /*f3a0*/  USHF.R.S32.HI UR6, URZ, 0x1f, UR10 ;  /* 0x0000001f3f067899 */ /* 0x000fe2000801140a */
[----:B------:R-:W-:Y:S01]  /*f3b0*/  ISETP.NE.AND P0, PT, R3, 0x1, PT ;  /* 0x000000010300780c */ /* 0x000fe20003f05270 */
[----:B------:R-:W-:Y:S01]  /*f3c0*/  ULDC.64 UR4, c[0x0][0x4d0] ;  /* 0x0001340000047ab9 */ /* 0x000fe20000000a00 */
[----:B------:R-:W3:Y:S01]  /*f3d0*/  S2R R9, SR_CTAID.Y ;  /* 0x0000000000097919 */ /* 0x000ee20000002600 */
[----:B------:R-:W-:Y:S01]  /*f3e0*/  UIMAD UR6, UR6, UR4, URZ ;  /* 0x00000004060672a4 */ /* 0x000fe2000f8e023f */
[----:B------:R-:W-:Y:S01]  /*f3f0*/  IADD3 R4, RZ, -UR10, RZ ;  /* 0x8000000aff047c10 */ /* 0x000fe2000fffe0ff */
[----:B--2---:R-:W-:Y:S01]  /*f400*/  UIMAD.WIDE.U32 UR8, UR10, UR4, URZ ;  /* 0x000000040a0872a5 */ /* 0x004fe2000f8e003f */
        /* <DEDUP_REMOVED lines=11> */
[----:B---3--:R-:W-:Y:S02]  /*f4c0*/  IMAD R4, R4, c[0x0][0x550], R9 ;  /* 0x0001540004047a24 */ /* 0x008fe400078e0209 */
[----:B------:R-:W-:Y:S01]  /*f4d0*/  IMAD R5, R7, c[0x0][0x4dc], R6 ;  /* 0x0001370007057a24 */ /* 0x000fe200078e0206 */
[----:B------:R-:W-:Y:S02]  /*f4e0*/  IADD3 R7, -R0, RZ, RZ ;  /* 0x000000ff00077210 */ /* 0x000fe40007ffe1ff */
[----:B------:R-:W-:Y:S01]  /*f4f0*/  SHF.R.S32.HI R6, RZ, 0x1f, R4 ;  /* 0x0000001fff067819 */ /* 0x000fe20000011404 */
[----:B------:R-:W-:Y:S02]  /*f500*/  IMAD.IADD R3, R5, 0x1, R3 ;  /* 0x0000000105037824 */ /* 0x000fe400078e0203 */
[----:B------:R-:W-:Y:S01]  /*f510*/  IMAD R5, R7, c[0x0][0x4e8], R8 ;  /* 0x00013a0007057a24 */ /* 0x000fe200078e0208 */
[----:B------:R-:W-:Y:S01]  /*f520*/  SHF.R.S32.HI R7, RZ, 0x1f, R0 ;  /* 0x0000001fff077819 */ /* 0x000fe20000011400 */
[----:B------:R-:W-:-:S02]  /*f530*/  IMAD R6, R6, c[0x0][0x4e0], RZ ;  /* 0x0001380006067a24 */ /* 0x000fc400078e02ff */
        /* <DEDUP_REMOVED lines=14> */
.L_x_163:
        /* <DEDUP_REMOVED lines=14> */
.L_x_3573:


//--------------------- .text._ZN7cutlass13device_kernelIN5flash19enable_sm80_to_sm89INS1_16FlashAttnFwdSm80INS1_25CollectiveMainloopFwdSm80ILi8ELi1ELb1EN4cute5tupleIJNS5_1CILi128EEENS7_ILi112EEES8_EEELi128ENS_10bfloat16_tEfNS_4arch4Sm80ELb0ELb0ELb1ELb1ELb1ELb0ELb1ELb1EEENS1_21CollectiveEpilogueFwdINS6_IJS8_S8_S9_EEENS6_IJNS7_ILi1EEESH_SH_EEESB_SD_Li256ELb1ELb1ELb1ELb0EEENS1_36VarlenDynamicPersistentTileSchedulerILi128ELi112ELi256ELi256ELb1ELb1ELb0ELb0ELb1ELb1EEEEEEEEEvNT_6ParamsE --------------------------
	.section	.text._ZN7cutlass13device_kernelIN5flash19enable_sm80_to_sm89INS1_16FlashAttnFwdSm80INS1_25CollectiveMainloopFwdSm80ILi8ELi1ELb1EN4cute5tupleIJNS5_1CILi128EEENS7_ILi112EEES8_EEELi128ENS_10bfloat16_tEfNS_4arch4Sm80ELb0ELb0ELb1ELb1ELb1ELb0ELb1ELb1EEENS1_21CollectiveEpilogueFwdINS6_IJS8_S8_S9_EEENS6_IJNS7_ILi1EEESH_SH_EEESB_SD_Li256ELb1ELb1ELb1ELb0EEENS1_36VarlenDynamicPersistentTileSchedulerILi128ELi112ELi256ELi256ELb1ELb1ELb0ELb0ELb1ELb1EEEEEEEEEvNT_6ParamsE,"ax",@progbits
	.sectioninfo	@"SHI_REGISTERS=255"
	.align	128
.text._ZN7cutlass13device_kernelIN5flash19enable_sm80_to_sm89INS1_16FlashAttnFwdSm80INS1_25CollectiveMainloopFwdSm80ILi8ELi1ELb1EN4cute5tupleIJNS5_1CILi128EEENS7_ILi112EEES8_EEELi128ENS_10bfloat16_tEfNS_4arch4Sm80ELb0ELb0ELb1ELb1ELb1ELb0ELb1ELb1EEENS1_21CollectiveEpilogueFwdINS6_IJS8_S8_S9_EEENS6_IJNS7_ILi1EEESH_SH_EEESB_SD_Li256ELb1ELb1ELb1ELb0EEENS1_36VarlenDynamicPersistentTileSchedulerILi128ELi112ELi256ELi256ELb1ELb1ELb0ELb0ELb1ELb1EEEEEEEEEvNT_6ParamsE:
        .type           _ZN7cutlass13device_kernelIN5flash19enable_sm80_to_sm89INS1_16FlashAttnFwdSm80INS1_25CollectiveMainloopFwdSm80ILi8ELi1ELb1EN4cute5tupleIJNS5_1CILi128EEENS7_ILi112EEES8_EEELi128ENS_10bfloat16_tEfNS_4arch4Sm80ELb0ELb0ELb1ELb1ELb1ELb0ELb1ELb1EEENS1_21CollectiveEpilogueFwdINS6_IJS8_S8_S9_EEENS6_IJNS7_ILi1EEESH_SH_EEESB_SD_Li256ELb1ELb1ELb1ELb0EEENS1_36VarlenDynamicPersistentTileSchedulerILi128ELi112ELi256ELi256ELb1ELb1ELb0ELb0ELb1ELb1EEEEEEEEEvNT_6ParamsE,@function
        .size           _ZN7cutlass13device_kernelIN5flash19enable_sm80_to_sm89INS1_16FlashAttnFwdSm80INS1_25CollectiveMainloopFwdSm80ILi8ELi1ELb1EN4cute5tupleIJNS5_1CILi128EEENS7_ILi112EEES8_EEELi128ENS_10bfloat16_tEfNS_4arch4Sm80ELb0ELb0ELb1ELb1ELb1ELb0ELb1ELb1EEENS1_21CollectiveEpilogueFwdINS6_IJS8_S8_S9_EEENS6_IJNS7_ILi1EEESH_SH_EEESB_SD_Li256ELb1ELb1ELb1ELb0EEENS1_36VarlenDynamicPersistentTileSchedulerILi128ELi112ELi256ELi256ELb1ELb1ELb0ELb0ELb1ELb1EEEEEEEEEvNT_6ParamsE,(.L_x_3574 - _ZN7cutlass13device_kernelIN5flash19enable_sm80_to_sm89INS1_16FlashAttnFwdSm80INS1_25CollectiveMainloopFwdSm80ILi8ELi1ELb1EN4cute5tupleIJNS5_1CILi128EEENS7_ILi112EEES8_EEELi128ENS_10bfloat16_tEfNS_4arch4Sm80ELb0ELb0ELb1ELb1ELb1ELb0ELb1ELb1EEENS1_21CollectiveEpilogueFwdINS6_IJS8_S8_S9_EEENS6_IJNS7_ILi1EEESH_SH_EEESB_SD_Li256ELb1ELb1ELb1ELb0EEENS1_36VarlenDynamicPersistentTileSchedulerILi128ELi112ELi256ELi256ELb1ELb1ELb0ELb0ELb1ELb1EEEEEEEEEvNT_6ParamsE)
        .other          _ZN7cutlass13device_kernelIN5flash19enable_sm80_to_sm89INS1_16FlashAttnFwdSm80INS1_25CollectiveMainloopFwdSm80ILi8ELi1ELb1EN4cute5tupleIJNS5_1CILi128EEENS7_ILi112EEES8_EEELi128ENS_10bfloat16_tEfNS_4arch4Sm80ELb0ELb0ELb1ELb1ELb1ELb0ELb1ELb1EEENS1_21CollectiveEpilogueFwdINS6_IJS8_S8_S9_EEENS6_IJNS7_ILi1EEESH_SH_EEESB_SD_Li256ELb1ELb1ELb1ELb0EEENS1_36VarlenDynamicPersistentTileSchedulerILi128ELi112ELi256ELi256ELb1ELb1ELb0ELb0ELb1ELb1EEEEEEEEEvNT_6ParamsE,@"STO_CUDA_ENTRY STV_DEFAULT"
_ZN7cutlass13device_kernelIN5flash19enable_sm80_to_sm89INS1_16FlashAttnFwdSm80INS1_25CollectiveMainloopFwdSm80ILi8ELi1ELb1EN4cute5tupleIJNS5_1CILi128EEENS7_ILi112EEES8_EEELi128ENS_10bfloat16_tEfNS_4arch4Sm80ELb0ELb0ELb1ELb1ELb1ELb0ELb1ELb1EEENS1_21CollectiveEpilogueFwdINS6_IJS8_S8_S9_EEENS6_IJNS7_ILi1EEESH_SH_EEESB_SD_Li256ELb1ELb1ELb1ELb0EEENS1_36VarlenDynamicPersistentTileSchedulerILi128ELi112ELi256ELi256ELb1ELb1ELb0ELb0ELb1ELb1EEEEEEEEEvNT_6ParamsE:
[----:B------:R-:W-:Y:S02]  /*0000*/  MOV R1, c[0x0][0x28] ;  /* 0x00000a0000017a02 */ /* 0x000fe40000000f00 */
[----:B------:R-:W1:Y:S01]  /*0010*/  S2R R2, SR_TID.X ;  /* 0x0000000000027919 */ /* 0x000e620000002100 */
[----:B------:R-:W-:Y:S01]  /*0020*/  ULDC.64 UR8, c[0x0][0x118] ;  /* 0x0000460000087ab9 */ /* 0x000fe20000000a00 */
[----:B------:R-:W-:Y:S02]  /*0030*/  IADD3 R1, R1, -0xb8, RZ ;  /* 0xffffff4801017810 */ /* 0x000fe40007ffe0ff */
[----:B-1----:R-:W-:-:S06]  /*0040*/  SHF.R.U32.HI R0, RZ, 0x5, R2 ;  /* 0x00000005ff007819 */ /* 0x002fcc0000011602 */
[----:B------:R-:W1:Y:S02]  /*0050*/  SHFL.IDX PT, R0, R0, RZ, 0x1f ;  /* 0x00001fff00007589 */ /* 0x000e6400000e0000 */
[----:B-1----:R-:W1:Y:S02]  /*0060*/  R2UR UR6, R0 ;  /* 0x00000000000673c2 */ /* 0x002e6400000e0000 */
[----:B-1----:R-:W-:-:S13]  /*0070*/  ISETP.NE.AND P0, PT, RZ, UR6, PT ;  /* 0x00000006ff007c0c */ /* 0x002fda000bf05270 */
[----:B------:R-:W-:Y:S06]  /*0080*/  @P0 BAR.SYNC.DEFER_BLOCKING 0x5, 0x100 ;  /* 0x0144000000000b1d */ /* 0x000fec0000010000 */
[----:B------:R-:W1:Y:S04]  /*0090*/  @P0 LDS.128 R244, [0xf100] ;  /* 0x00f10000fff40984 */ /* 0x000e680000000c00 */
[----:B------:R-:W-:Y:S06]  /*00a0*/  @P0 BAR.ARV 0x4, 0x100 ;  /* 0x0104000000000b1d */ /* 0x000fec0000002000 */
[----:B------:R-:W-:Y:S05]  /*00b0*/  @P0 BRA `(.L_x_164) ;  /* 0x00000a7000000947 */ /* 0x000fea0003800000 */
[----:B------:R-:W-:Y:S01]  /*00c0*/  LOP3.LUT R13, R2, 0x1f, RZ, 0xc0, !PT ;  /* 0x0000001f020d7812 */ /* 0x000fe200078ec0ff */
[----:B------:R-:W-:Y:S01]  /*00d0*/  CS2R R8, SRZ ;  /* 0x0000000000087805 */ /* 0x000fe2000001ff00 */
[----:B------:R-:W-:-:S02]  /*00e0*/  IMAD.MOV.U32 R7, RZ, RZ, RZ ;  /* 0x000000ffff077224 */ /* 0x000fc400078e00ff */
[----:B------:R-:W-:-:S04]  /*00f0*/  ISETP.NE.AND P6, PT, R13, 0x1f, PT ;  /* 0x0000001f0d00780c */ /* 0x000fc80003fc5270 */
[----:B------:R-:W-:-:S13]  /*0100*/  ISETP.GE.OR P0, PT, R13, c[0x0][0x53c], !P6 ;  /* 0x00014f000d007a0c */ /* 0x000fda0007706670 */
[----:B------:R-:W-:Y:S02]  /*0110*/  @!P0 IMAD.MOV.U32 R4, RZ, RZ, 0x4 ;  /* 0x00000004ff048424 */ /* 0x000fe400078e00ff */
[----:B------:R-:W-:Y:S02]  /*0120*/  @!P0 IMAD.MOV.U32 R2, RZ, RZ, 0x4 ;  /* 0x00000004ff028424 */ /* 0x000fe400078e00ff */
[----:B------:R-:W-:-:S04]  /*0130*/  @!P0 IMAD.WIDE.U32 R4, R13, R4, c[0x0][0x580] ;  /* 0x000160000d048625 */ /* 0x000fc800078e0004 */
[C---:B------:R-:W-:Y:S01]  /*0140*/  @!P0 IMAD.WIDE.U32 R2, R13.reuse, R2, c[0x0][0x578] ;  /* 0x00015e000d028625 */ /* 0x040fe200078e0002 */
[----:B------:R-:W2:Y:S04]  /*0150*/  @!P0 LDG.E R8, [R4.64] ;  /* 0x0000000804088981 */ /* 0x000ea8000c1e1900 */
[----:B------:R-:W2:Y:S01]  /*0160*/  @!P0 LDG.E R7, [R2.64] ;  /* 0x0000000802078981 */ /* 0x000ea2000c1e1900 */
[C---:B------:R-:W-:Y:S01]  /*0170*/  ISETP.NE.AND P5, PT, R13.reuse, RZ, PT ;  /* 0x000000ff0d00720c */ /* 0x040fe20003fa5270 */
[----:B------:R-:W3:Y:S01]  /*0180*/  S2UR UR4, SR_CTAID.X ;  /* 0x00000000000479c3 */ /* 0x000ee20000002500 */
[C---:B------:R-:W-:Y:S02]  /*0190*/  ISETP.GE.U32.AND P4, PT, R13.reuse, 0x2, PT ;  /* 0x000000020d00780c */ /* 0x040fe40003f86070 */
[----:B------:R-:W-:-:S02]  /*01a0*/  ISETP.GE.U32.AND P3, PT, R13, 0x4, PT ;  /* 0x000000040d00780c */ /* 0x000fc40003f66070 */
[C---:B------:R-:W-:Y:S02]  /*01b0*/  ISETP.GE.U32.AND P2, PT, R13.reuse, 0x8, PT ;  /* 0x000000080d00780c */ /* 0x040fe40003f46070 */
[----:B------:R-:W-:Y:S01]  /*01c0*/  ISETP.GE.U32.AND P1, PT, R13, 0x10, PT ;  /* 0x000000100d00780c */ /* 0x000fe20003f26070 */
[----:B--2---:R-:W-:-:S05]  /*01d0*/  IMAD R4, R8, R7, RZ ;  /* 0x0000000708047224 */ /* 0x004fca00078e02ff */
[----:B------:R-:W2:Y:S02]  /*01e0*/  SHFL.UP PT, R0, R4, 0x1, RZ ;  /* 0x0420000004007989 */ /* 0x000ea400000e00ff */
[----:B--2---:R-:W-:-:S05]  /*01f0*/  SEL R0, R0, RZ, P5 ;  /* 0x000000ff00007207 */ /* 0x004fca0002800000 */
[----:B------:R-:W-:-:S05]  /*0200*/  IMAD.IADD R4, R4, 0x1, R0 ;  /* 0x0000000104047824 */ /* 0x000fca00078e0200 */
        /* <DEDUP_REMOVED lines=12> */
[----:B------:R-:W2:Y:S02]  /*02d0*/  SHFL.IDX PT, R6, R4, 0x1f, 0x1f ;  /* 0x03e01f0004067f89 */ /* 0x000ea400000e0000 */
[----:B--2---:R-:W-:-:S04]  /*02e0*/  IMAD R6, R6, c[0x0][0x538], RZ ;  /* 0x00014e0006067a24 */ /* 0x004fc800078e02ff */
[----:B------:R-:W-:Y:S01]  /*02f0*/  IMAD.MOV.U32 R0, RZ, RZ, R6 ;  /* 0x000000ffff007224 */ /* 0x000fe200078e0006 */
[----:B---3--:R-:W-:-:S13]  /*0300*/  ISETP.GT.AND P0, PT, R6, UR4, PT ;  /* 0x0000000406007c0c */ /* 0x008fda000bf04270 */
[----:B------:R-:W-:Y:S05]  /*0310*/  @P0 BRA `(.L_x_165) ;  /* 0x0000027000000947 */ /* 0x000fea0003800000 */
[----:B------:R-:W-:Y:S02]  /*0320*/  MOV R6, R0 ;  /* 0x0000000000067202 */ /* 0x000fe40000000f00 */
[----:B------:R-:W-:-:S04]  /*0330*/  MOV R9, RZ ;  /* 0x000000ff00097202 */ /* 0x000fc80000000f00 */
.L_x_169:
[----:B------:R-:W-:-:S04]  /*0340*/  IADD3 R0, R9, 0x1f, RZ ;  /* 0x0000001f09007810 */ /* 0x000fc80007ffe0ff */
[----:B------:R-:W-:-:S13]  /*0350*/  ISETP.GE.AND P0, PT, R0, c[0x0][0x53c], PT ;  /* 0x00014f0000007a0c */ /* 0x000fda0003f06270 */
[----:B------:R-:W-:Y:S05]  /*0360*/  @P0 BRA `(.L_x_166) ;  /* 0x0000074000000947 */ /* 0x000fea0003800000 */
[----:B------:R-:W-:Y:S01]  /*0370*/  MOV R9, R0 ;  /* 0x0000000000097202 */ /* 0x000fe20000000f00 */
[----:B------:R-:W-:Y:S01]  /*0380*/  IMAD.MOV.U32 R7, RZ, RZ, RZ ;  /* 0x000000ffff077224 */ /* 0x000fe200078e00ff */
[----:B------:R-:W-:Y:S02]  /*0390*/  MOV R8, RZ ;  /* 0x000000ff00087202 */ /* 0x000fe40000000f00 */
[----:B------:R-:W-:-:S04]  /*03a0*/  IADD3 R0, R13, R9, RZ ;  /* 0x000000090d007210 */ /* 0x000fc80007ffe0ff */
[----:B------:R-:W-:-:S13]  /*03b0*/  ISETP.GE.OR P0, PT, R0, c[0x0][0x53c], !P6 ;  /* 0x00014f0000007a0c */ /* 0x000fda0007706670 */
[----:B------:R-:W-:Y:S01]  /*03c0*/  @!P0 MOV R2, 0x4 ;  /* 0x0000000400028802 */ /* 0x000fe20000000f00 */
[----:B------:R-:W-:-:S04]  /*03d0*/  @!P0 IMAD.MOV.U32 R3, RZ, RZ, 0x4 ;  /* 0x00000004ff038424 */ /* 0x000fc800078e00ff */
[----:B------:R-:W-:-:S04]  /*03e0*/  @!P0 IMAD.WIDE R4, R0, R2, c[0x0][0x580] ;  /* 0x0001600000048625 */ /* 0x000fc800078e0202 */
[----:B------:R-:W-:Y:S01]  /*03f0*/  @!P0 IMAD.WIDE R2, R0, R3, c[0x0][0x578] ;  /* 0x00015e0000028625 */ /* 0x000fe200078e0203 */
[----:B------:R-:W2:Y:S04]  /*0400*/  @!P0 LDG.E R8, [R4.64] ;  /* 0x0000000804088981 */ /* 0x000ea8000c1e1900 */
[----:B------:R-:W2:Y:S02]  /*0410*/  @!P0 LDG.E R7, [R2.64] ;  /* 0x0000000802078981 */ /* 0x000ea4000c1e1900 */
[----:B--2---:R-:W-:Y:S01]  /*0420*/  IMAD R5, R8, R7, RZ ;  /* 0x0000000708057224 */ /* 0x004fe200078e02ff */
[----:B------:R-:W-:Y:S05]  /*0430*/  BRA.DIV ~URZ, `(.L_x_167) ;  /* 0x0000e2a27f007947 */ /* 0x000fea000b800000 */
[----:B------:R2:W3:Y:S02]  /*0440*/  SHFL.UP PT, R0, R5, 0x1, RZ ;  /* 0x0420000005007989 */ /* 0x0004e400000e00ff */
.L_x_276:
[----:B---3--:R-:W-:-:S04]  /*0450*/  SEL R0, R0, RZ, P5 ;  /* 0x000000ff00007207 */ /* 0x008fc80002800000 */
[----:B--2---:R-:W-:Y:S01]  /*0460*/  IADD3 R5, R5, R0, RZ ;  /* 0x0000000005057210 */ /* 0x004fe20007ffe0ff */
[----:B------:R-:W-:Y:S05]  /*0470*/  BRA.DIV ~URZ, `(.L_x_168) ;  /* 0x0000e2c27f007947 */ /* 0x000fea000b800000 */
        /* <DEDUP_REMOVED lines=12> */
[----:B------:R2:W3:Y:S02]  /*0540*/  SHFL.IDX PT, R0, R4, 0x1f, 0x1f ;  /* 0x03e01f0004007f89 */ /* 0x0004e400000e0000 */
.L_x_277:
[----:B---3--:R-:W-:-:S05]  /*0550*/  IMAD R0, R0, c[0x0][0x538], RZ ;  /* 0x00014e0000007a24 */ /* 0x008fca00078e02ff */
[----:B------:R-:W-:-:S04]  /*0560*/  IADD3 R6, R0, R6, RZ ;  /* 0x0000000600067210 */ /* 0x000fc80007ffe0ff */
[----:B------:R-:W-:-:S13]  /*0570*/  ISETP.GT.AND P0, PT, R6, UR4, PT ;  /* 0x0000000406007c0c */ /* 0x000fda000bf04270 */
[----:B-12---:R-:W-:Y:S05]  /*0580*/  @!P0 BRA `(.L_x_169) ;  /* 0xfffffdb000008947 */ /* 0x006fea000383ffff */
.L_x_165:
[----:B------:R-:W-:-:S05]  /*0590*/  IADD3 R12, -R0, R6, RZ ;  /* 0x00000006000c7210 */ /* 0x000fca0007ffe1ff */
[----:B------:R-:W-:-:S05]  /*05a0*/  IMAD R0, R4, c[0x0][0x538], R12 ;  /* 0x00014e0004007a24 */ /* 0x000fca00078e020c */
[----:B------:R-:W-:Y:S01]  /*05b0*/  ISETP.GT.AND P0, PT, R0, UR4, PT ;  /* 0x0000000400007c0c */ /* 0x000fe2000bf04270 */
[----:B------:R-:W-:-:S12]  /*05c0*/  BRA.DIV ~URZ, `(.L_x_170) ;  /* 0x0000e3327f007947 */ /* 0x000fd8000b800000 */
[----:B------:R-:W-:-:S04]  /*05d0*/  VOTE.ANY R0, PT, !P0 ;  /* 0x0000000000007806 */ /* 0x000fc800040e0100 */
.L_x_278:
[----:B-1----:R1:W2:Y:S01]  /*05e0*/  POPC R247, R0 ;  /* 0x0000000000f77309 */ /* 0x0022a20000000000 */
[----:B------:R-:W-:Y:S05]  /*05f0*/  BRA.DIV ~URZ, `(.L_x_171) ;  /* 0x0000e3427f007947 */ /* 0x000fea000b800000 */
[----:B--2---:R2:W3:Y:S01]  /*0600*/  SHFL.IDX PT, R11, R8, R247, 0x1f ;  /* 0x00001ff7080b7589 */ /* 0x0044e200000e0000 */
[----:B------:R-:W-:-:S03]  /*0610*/  MOV R6, RZ ;  /* 0x000000ff00067202 */ /* 0x000fc60000000f00 */
[----:B------:R2:W4:Y:S04]  /*0620*/  SHFL.IDX PT, R10, R7, R247, 0x1f ;  /* 0x00001ff7070a7589 */ /* 0x00052800000e0000 */
.L_x_279:
[----:B------:R-:W-:Y:S01]  /*0630*/  ISETP.NE.AND P0, PT, R0, RZ, PT ;  /* 0x000000ff0000720c */ /* 0x000fe20003f05270 */
[----:B------:R-:W-:-:S12]  /*0640*/  BSSY B0, `(.L_x_172) ;  /* 0x0000005000007945 */ /* 0x000fd80003800000 */
[----:B------:R-:W-:Y:S05]  /*0650*/  @!P0 BRA `(.L_x_173) ;  /* 0x0000003000008947 */ /* 0x000fea0003800000 */
[----:B------:R-:W-:Y:S01]  /*0660*/  IADD3 R36, R247, -0x1, RZ ;  /* 0xfffffffff7247810 */ /* 0x000fe20007ffe0ff */
[----:B------:R-:W-:Y:S05]  /*0670*/  BRA.DIV ~URZ, `(.L_x_174) ;  /* 0x0000e3a27f007947 */ /* 0x000fea000b800000 */
[----:B------:R1:W2:Y:S02]  /*0680*/  SHFL.IDX PT, R6, R4, R36, 0x1f ;  /* 0x00001f2404067589 */ /* 0x0002a400000e0000 */
.L_x_173:
[----:B------:R-:W-:Y:S05]  /*0690*/  BSYNC B0 ;  /* 0x0000000000007941 */ /* 0x000fea0003800000 */
.L_x_172:
[----:B-1-3--:R-:W-:Y:S01]  /*06a0*/  IABS R0, R11 ;  /* 0x0000000b00007213 */ /* 0x00afe20000000000 */
[----:B--2---:R-:W-:Y:S02]  /*06b0*/  IMAD R244, R6, c[0x0][0x538], R12 ;  /* 0x00014e0006f47a24 */ /* 0x004fe400078e020c */
[----:B------:R-:W-:Y:S02]  /*06c0*/  IMAD.IADD R247, R247, 0x1, R9 ;  /* 0x00000001f7f77824 */ /* 0x000fe400078e0209 */
[----:B------:R-:W-:Y:S01]  /*06d0*/  IMAD.MOV.U32 R5, RZ, RZ, R0 ;  /* 0x000000ffff057224 */ /* 0x000fe200078e0000 */
[----:B----4-:R-:W-:Y:S02]  /*06e0*/  IABS R0, R10 ;  /* 0x0000000a00007213 */ /* 0x010fe40000000000 */
[----:B------:R-:W-:Y:S01]  /*06f0*/  IADD3 R245, -R244, UR4, RZ ;  /* 0x00000004f4f57c10 */ /* 0x000fe2000fffe1ff */
[----:B------:R-:W1:Y:S02]  /*0700*/  I2F.RP R2, R5 ;  /* 0x0000000500027306 */ /* 0x000e640000209400 */
[----:B------:R-:W-:Y:S01]  /*0710*/  IMAD.MOV.U32 R7, RZ, RZ, R0 ;  /* 0x000000ffff077224 */ /* 0x000fe200078e0000 */
[----:B------:R-:W-:-:S02]  /*0720*/  IABS R6, R245 ;  /* 0x000000f500067213 */ /* 0x000fc40000000000 */
[----:B------:R-:W-:-:S03]  /*0730*/  IABS R0, R11 ;  /* 0x0000000b00007213 */ /* 0x000fc60000000000 */
[----:B------:R-:W-:Y:S01]  /*0740*/  I2F.RP R8, R7 ;  /* 0x0000000700087306 */ /* 0x000fe20000209400 */
[----:B------:R-:W-:-:S07]  /*0750*/  IADD3 R0, RZ, -R0, RZ ;  /* 0x80000000ff007210 */ /* 0x000fce0007ffe0ff */
[----:B-1----:R-:W1:Y:S02]  /*0760*/  MUFU.RCP R2, R2 ;  /* 0x0000000200027308 */ /* 0x002e640000001000 */
[----:B-1----:R-:W-:-:S06]  /*0770*/  IADD3 R2, R2, 0xffffffe, RZ ;  /* 0x0ffffffe02027810 */ /* 0x002fcc0007ffe0ff */
[----:B------:R-:W1:Y:S02]  /*0780*/  F2I.FTZ.U32.TRUNC.NTZ R3, R2 ;  /* 0x0000000200037305 */ /* 0x000e64000021f000 */
[----:B-1----:R-:W-:-:S04]  /*0790*/  IMAD.MOV R2, RZ, RZ, -R3 ;  /* 0x000000ffff027224 */ /* 0x002fc800078e0a03 */
[----:B------:R-:W-:Y:S02]  /*07a0*/  IMAD R4, R2, R5, RZ ;  /* 0x0000000502047224 */ /* 0x000fe400078e02ff */
[----:B------:R-:W-:-:S04]  /*07b0*/  IMAD.MOV.U32 R2, RZ, RZ, RZ ;  /* 0x000000ffff027224 */ /* 0x000fc800078e00ff */
[----:B------:R-:W-:-:S04]  /*07c0*/  IMAD.HI.U32 R2, R3, R4, R2 ;  /* 0x0000000403027227 */ /* 0x000fc800078e0002 */
[----:B------:R-:W-:-:S04]  /*07d0*/  IMAD.MOV.U32 R3, RZ, RZ, R6 ;  /* 0x000000ffff037224 */ /* 0x000fc800078e0006 */
[----:B------:R-:W-:-:S04]  /*07e0*/  IMAD.HI.U32 R2, R2, R3, RZ ;  /* 0x0000000302027227 */ /* 0x000fc800078e00ff */
[----:B------:R-:W-:Y:S02]  /*07f0*/  IMAD R0, R2, R0, R3 ;  /* 0x0000000002007224 */ /* 0x000fe400078e0203 */
[----:B------:R-:W1:Y:S03]  /*0800*/  MUFU.RCP R3, R8 ;  /* 0x0000000800037308 */ /* 0x000e660000001000 */
[----:B------:R-:W-:Y:S02]  /*0810*/  ISETP.GT.U32.AND P1, PT, R5, R0, PT ;  /* 0x000000000500720c */ /* 0x000fe40003f24070 */
[----:B-1----:R-:W-:-:S11]  /*0820*/  IADD3 R3, R3, 0xffffffe, RZ ;  /* 0x0ffffffe03037810 */ /* 0x002fd60007ffe0ff */
[----:B------:R-:W-:Y:S01]  /*0830*/  @!P1 IMAD.IADD R0, R0, 0x1, -R5 ;  /* 0x0000000100009824 */ /* 0x000fe200078e0a05 */
[----:B------:R-:W-:Y:S02]  /*0840*/  @!P1 IADD3 R2, R2, 0x1, RZ ;  /* 0x0000000102029810 */ /* 0x000fe40007ffe0ff */
[----:B------:R-:W-:Y:S01]  /*0850*/  ISETP.NE.AND P1, PT, R11, RZ, PT ;  /* 0x000000ff0b00720c */ /* 0x000fe20003f25270 */
[----:B------:R-:W1:Y:S01]  /*0860*/  F2I.FTZ.U32.TRUNC.NTZ R3, R3 ;  /* 0x0000000300037305 */ /* 0x000e62000021f000 */
[----:B------:R-:W-:Y:S02]  /*0870*/  ISETP.GE.U32.AND P2, PT, R0, R5, PT ;  /* 0x000000050000720c */ /* 0x000fe40003f46070 */
[----:B------:R-:W-:-:S04]  /*0880*/  LOP3.LUT R0, R245, R11, RZ, 0x3c, !PT ;  /* 0x0000000bf5007212 */ /* 0x000fc800078e3cff */
[----:B------:R-:W-:-:S07]  /*0890*/  ISETP.GE.AND P0, PT, R0, RZ, PT ;  /* 0x000000ff0000720c */ /* 0x000fce0003f06270 */
[----:B------:R-:W-:Y:S02]  /*08a0*/  @P2 IADD3 R2, R2, 0x1, RZ ;  /* 0x0000000102022810 */ /* 0x000fe40007ffe0ff */
[----:B-1----:R-:W-:-:S03]  /*08b0*/  IADD3 R0, RZ, -R3, RZ ;  /* 0x80000003ff007210 */ /* 0x002fc60007ffe0ff */
[----:B------:R-:W-:Y:S02]  /*08c0*/  IMAD.MOV.U32 R4, RZ, RZ, R2 ;  /* 0x000000ffff047224 */ /* 0x000fe400078e0002 */
[----:B------:R-:W-:Y:S01]  /*08d0*/  IMAD.MOV.U32 R2, RZ, RZ, R0 ;  /* 0x000000ffff027224 */ /* 0x000fe200078e0000 */
[----:B------:R-:W-:Y:S01]  /*08e0*/  IABS R0, R10 ;  /* 0x0000000a00007213 */ /* 0x000fe20000000000 */
[----:B------:R-:W-:Y:S01]  /*08f0*/  @!P0 IMAD.MOV R4, RZ, RZ, -R4 ;  /* 0x000000ffff048224 */ /* 0x000fe200078e0a04 */
[----:B------:R-:W-:Y:S01]  /*0900*/  @!P1 LOP3.LUT R4, RZ, R11, RZ, 0x33, !PT ;  /* 0x0000000bff049212 */ /* 0x000fe200078e33ff */
[----:B------:R-:W-:Y:S01]  /*0910*/  IMAD R5, R2, R7, RZ ;  /* 0x0000000702057224 */ /* 0x000fe200078e02ff */
[----:B------:R-:W-:Y:S01]  /*0920*/  MOV R2, RZ ;  /* 0x000000ff00027202 */ /* 0x000fe20000000f00 */
[----:B------:R-:W-:Y:S01]  /*0930*/  IMAD.MOV R6, RZ, RZ, -R0 ;  /* 0x000000ffff067224 */ /* 0x000fe200078e0a00 */
[----:B------:R-:W-:-:S03]  /*0940*/  IABS R8, R4 ;  /* 0x0000000400087213 */ /* 0x000fc60000000000 */
[----:B------:R-:W-:-:S04]  /*0950*/  IMAD.HI.U32 R0, R3, R5, R2 ;  /* 0x0000000503007227 */ /* 0x000fc800078e0002 */
[----:B------:R-:W-:Y:S02]  /*0960*/  IMAD.MOV.U32 R2, RZ, RZ, R8 ;  /* 0x000000ffff027224 */ /* 0x000fe400078e0008 */
[----:B------:R-:W-:Y:S02]  /*0970*/  IMAD.MOV.U32 R3, RZ, RZ, R6 ;  /* 0x000000ffff037224 */ /* 0x000fe400078e0006 */
[----:B------:R-:W-:-:S04]  /*0980*/  IMAD.HI.U32 R0, R0, R2, RZ ;  /* 0x0000000200007227 */ /* 0x000fc800078e00ff */
[----:B------:R-:W-:Y:S02]  /*0990*/  IMAD R2, R0, R3, R2 ;  /* 0x0000000300027224 */ /* 0x000fe400078e0202 */
[----:B------:R-:W-:-:S03]  /*09a0*/  IMAD R3, R4, R11, RZ ;  /* 0x0000000b04037224 */ /* 0x000fc600078e02ff */
[----:B------:R-:W-:Y:S02]  /*09b0*/  ISETP.GT.U32.AND P1, PT, R7, R2, PT ;  /* 0x000000020700720c */ /* 0x000fe40003f24070 */
[----:B------:R-:W-:-:S11]  /*09c0*/  IADD3 R245, R245, -R3, RZ ;  /* 0x80000003f5f57210 */ /* 0x000fd60007ffe0ff */
[----:B------:R-:W-:Y:S01]  /*09d0*/  @!P1 IMAD.IADD R2, R2, 0x1, -R7 ;  /* 0x0000000102029824 */ /* 0x000fe200078e0a07 */
[----:B------:R-:W-:Y:S02]  /*09e0*/  @!P1 IADD3 R0, R0, 0x1, RZ ;  /* 0x0000000100009810 */ /* 0x000fe40007ffe0ff */
[----:B------:R-:W-:Y:S02]  /*09f0*/  ISETP.NE.AND P1, PT, R10, RZ, PT ;  /* 0x000000ff0a00720c */ /* 0x000fe40003f25270 */
[----:B------:R-:W-:Y:S02]  /*0a00*/  ISETP.GE.U32.AND P2, PT, R2, R7, PT ;  /* 0x000000070200720c */ /* 0x000fe40003f46070 */
[----:B------:R-:W-:-:S04]  /*0a10*/  LOP3.LUT R2, R4, R10, RZ, 0x3c, !PT ;  /* 0x0000000a04027212 */ /* 0x000fc800078e3cff */
[----:B------:R-:W-:-:S07]  /*0a20*/  ISETP.GE.AND P0, PT, R2, RZ, PT ;  /* 0x000000ff0200720c */ /* 0x000fce0003f06270 */
[----:B------:R-:W-:-:S06]  /*0a30*/  @P2 IADD3 R0, R0, 0x1, RZ ;  /* 0x0000000100002810 */ /* 0x000fcc0007ffe0ff */
[----:B------:R-:W-:Y:S02]  /*0a40*/  @!P0 IADD3 R0, -R0, RZ, RZ ;  /* 0x000000ff00008210 */ /* 0x000fe40007ffe1ff */
[----:B------:R-:W-:-:S05]  /*0a50*/  @!P1 LOP3.LUT R0, RZ, R10, RZ, 0x33, !PT ;  /* 0x0000000aff009212 */ /* 0x000fca00078e33ff */
[--C-:B------:R-:W-:Y:S02]  /*0a60*/  IMAD.MOV R2, RZ, RZ, -R0.reuse ;  /* 0x000000ffff027224 */ /* 0x100fe400078e0a00 */
[C---:B------:R-:W-:Y:S02]  /*0a70*/  IMAD R0, R10.reuse, 0x1000000, R0 ;  /* 0x010000000a007824 */ /* 0x040fe400078e0200 */
[----:B------:R-:W-:-:S04]  /*0a80*/  IMAD R2, R10, R2, R4 ;  /* 0x000000020a027224 */ /* 0x000fc800078e0204 */
[----:B------:R-:W-:Y:S01]  /*0a90*/  IMAD R246, R2, 0x10000, R0 ;  /* 0x0001000002f67824 */ /* 0x000fe200078e0200 */
[----:B------:R-:W-:Y:S05]  /*0aa0*/  BRA `(.L_x_175) ;  /* 0x0000004000007947 */ /* 0x000fea0003800000 */
.L_x_166:
[----:B-1----:R-:W-:Y:S01]  /*0ab0*/  IMAD.MOV.U32 R245, RZ, RZ, RZ ;  /* 0x000000fffff57224 */ /* 0x002fe200078e00ff */
[----:B------:R-:W-:Y:S01]  /*0ac0*/  MOV R246, RZ ;  /* 0x000000ff00f67202 */ /* 0x000fe20000000f00 */
[----:B------:R-:W-:Y:S01]  /*0ad0*/  IMAD.U32 R244, RZ, RZ, UR4 ;  /* 0x00000004fff47e24 */ /* 0x000fe2000f8e00ff */
[----:B------:R-:W-:Y:S02]  /*0ae0*/  MOV R247, c[0x0][0x53c] ;  /* 0x00014f0000f77a02 */ /* 0x000fe40000000f00 */
.L_x_175:
[----:B------:R-:W-:Y:S01]  /*0af0*/  ISETP.NE.AND P0, PT, R13, RZ, PT ;  /* 0x000000ff0d00720c */ /* 0x000fe20003f05270 */
[----:B------:R-:W-:-:S12]  /*0b00*/  WARPSYNC 0xffffffff ;  /* 0xffffffff00007948 */ /* 0x000fd80003800000 */
[----:B------:R1:W-:Y:S04]  /*0b10*/  @!P0 STS.128 [0xf100], R244 ;  /* 0x00f100f4ff008388 */ /* 0x0003e80000000c00 */
[----:B------:R-:W-:Y:S06]  /*0b20*/  BAR.ARV 0x5, 0x100 ;  /* 0x0144000000007b1d */ /* 0x000fec0000002000 */
.L_x_164:
[----:B-1----:R-:W-:-:S13]  /*0b30*/  ISETP.GE.AND P0, PT, R247, c[0x0][0x53c], PT ;  /* 0x00014f00f7007a0c */ /* 0x002fda0003f06270 */
[----:B------:R-:W-:Y:S05]  /*0b40*/  @P0 EXIT ;  /* 0x000000000000094d */ /* 0x000fea0003800000 */
[----:B------:R-:W1:Y:S01]  /*0b50*/  S2R R16, SR_TID.X ;  /* 0x0000000000107919 */ /* 0x000e620000002100 */
[----:B------:R-:W-:Y:S02]  /*0b60*/  ULDC UR5, c[0x0][0x2ac] ;  /* 0x0000ab0000057ab9 */ /* 0x000fe40000000800 */
[----:B------:R-:W-:Y:S02]  /*0b70*/  ULDC UR4, c[0x0][0x1d0] ;  /* 0x0000740000047ab9 */ /* 0x000fe40000000800 */
[----:B------:R-:W-:Y:S01]  /*0b80*/  UIMAD UR5, UR5, UR4, URZ ;  /* 0x00000004050572a4 */ /* 0x000fe2000f8e023f */
[----:B-1----:R-:W-:-:S04]  /*0b90*/  SHF.R.S32.HI R7, RZ, 0x1f, R16 ;  /* 0x0000001fff077819 */ /* 0x002fc80000011410 */
[CC--:B------:R-:W-:Y:S02]  /*0ba0*/  LEA.HI R2, R7.reuse, R16.reuse, RZ, 0x4 ;  /* 0x0000001007027211 */ /* 0x0c0fe400078f20ff */
[----:B------:R-:W-:Y:S02]  /*0bb0*/  LEA.HI R15, R7, R16, RZ, 0x2 ;  /* 0x00000010070f7211 */ /* 0x000fe400078f10ff */
[----:B------:R-:W-:Y:S02]  /*0bc0*/  SHF.R.S32.HI R3, RZ, 0x4, R2 ;  /* 0x00000004ff037819 */ /* 0x000fe40000011402 */
[--C-:B------:R-:W-:Y:S02]  /*0bd0*/  SHF.R.S32.HI R8, RZ, 0x2, R15.reuse ;  /* 0x00000002ff087819 */ /* 0x100fe4000001140f */
[----:B------:R-:W-:Y:S02]  /*0be0*/  LEA.HI R0, R2, R3, RZ, 0x1 ;  /* 0x0000000302007211 */ /* 0x000fe400078f08ff */
[----:B------:R-:W-:-:S02]  /*0bf0*/  SHF.R.S32.HI R4, RZ, 0x1f, R15 ;  /* 0x0000001fff047819 */ /* 0x000fc4000001140f */
[----:B------:R-:W-:Y:S02]  /*0c00*/  LOP3.LUT R0, R0, 0xfffffffe, RZ, 0xc0, !PT ;  /* 0xfffffffe00007812 */ /* 0x000fe400078ec0ff */
[CC--:B------:R-:W-:Y:S02]  /*0c10*/  LEA.HI R9, R7.reuse, R16.reuse, RZ, 0x3 ;  /* 0x0000001007097211 */ /* 0x0c0fe400078f18ff */
[----:B------:R-:W-:Y:S01]  /*0c20*/  LEA.HI R10, R7, R16, RZ, 0x5 ;  /* 0x00000010070a7211 */ /* 0x000fe200078f28ff */
[----:B------:R-:W-:Y:S01]  /*0c30*/  IMAD.IADD R13, R3, 0x1, -R0 ;  /* 0x00000001030d7824 */ /* 0x000fe200078e0a00 */
[----:B------:R-:W-:Y:S02]  /*0c40*/  LOP3.LUT R0, R2, 0xfffffff0, RZ, 0xc0, !PT ;  /* 0xfffffff002007812 */ /* 0x000fe400078ec0ff */
[----:B------:R-:W-:Y:S02]  /*0c50*/  LEA.HI R3, R4, R8, RZ, 0x3 ;  /* 0x0000000804037211 */ /* 0x000fe400078f18ff */
[----:B------:R-:W-:Y:S01]  /*0c60*/  SHF.R.S32.HI R234, RZ, 0x3, R9 ;  /* 0x00000003ffea7819 */ /* 0x000fe20000011409 */
[----:B------:R-:W-:Y:S01]  /*0c70*/  IMAD.IADD R2, R16, 0x1, -R0 ;  /* 0x0000000110027824 */ /* 0x000fe200078e0a00 */
[----:B------:R-:W-:-:S02]  /*0c80*/  LOP3.LUT R4, R9, 0xfffffff8, RZ, 0xc0, !PT ;  /* 0xfffffff809047812 */ /* 0x000fc400078ec0ff */
[----:B------:R-:W-:Y:S01]  /*0c90*/  LOP3.LUT R0, R3, 0xfffffff8, RZ, 0xc0, !PT ;  /* 0xfffffff803007812 */ /* 0x000fe200078ec0ff */
[----:B------:R-:W-:Y:S01]  /*0ca0*/  IMAD.SHL.U32 R3, R234, 0x40, RZ ;  /* 0x00000040ea037824 */ /* 0x000fe200078e00ff */
[----:B------:R-:W-:Y:S01]  /*0cb0*/  LEA.HI R7, R7, R16, RZ, 0x6 ;  /* 0x0000001007077211 */ /* 0x000fe200078f30ff */
[----:B------:R-:W-:Y:S01]  /*0cc0*/  IMAD.IADD R233, R16, 0x1, -R4 ;  /* 0x0000000110e97824 */ /* 0x000fe200078e0a04 */
[----:B------:R-:W-:Y:S01]  /*0cd0*/  SHF.R.S32.HI R4, RZ, 0x1f, R2 ;  /* 0x0000001fff047819 */ /* 0x000fe20000011402 */
[----:B------:R-:W-:Y:S01]  /*0ce0*/  IMAD.IADD R8, R8, 0x1, -R0 ;  /* 0x0000000108087824 */ /* 0x000fe200078e0a00 */
[----:B------:R-:W-:Y:S01]  /*0cf0*/  LOP3.LUT R0, R3, 0x1c0, RZ, 0xc0, !PT ;  /* 0x000001c003007812 */ /* 0x000fe200078ec0ff */
[C---:B------:R-:W-:Y:S01]  /*0d00*/  IMAD.SHL.U32 R231, R233.reuse, 0x8, RZ ;  /* 0x00000008e9e77824 */ /* 0x040fe200078e00ff */
[----:B------:R-:W-:Y:S01]  /*0d10*/  LEA.HI R14, R4, R2, RZ, 0x3 ;  /* 0x00000002040e7211 */ /* 0x000fe200078f18ff */
[----:B------:R-:W-:Y:S01]  /*0d20*/  IMAD.SHL.U32 R5, R233, 0x40, RZ ;  /* 0x00000040e9057824 */ /* 0x000fe200078e00ff */
[----:B------:R-:W-:Y:S01]  /*0d30*/  SHF.R.U32.HI R6, RZ, 0x3, R0 ;  /* 0x00000003ff067819 */ /* 0x000fe20000011600 */
[----:B------:R-:W-:Y:S01]  /*0d40*/  IMAD.SHL.U32 R7, R7, 0x8, RZ ;  /* 0x0000000807077824 */ /* 0x000fe200078e00ff */
[----:B------:R-:W-:-:S02]  /*0d50*/  LOP3.LUT R3, R0, 0x38, R231, 0xf8, !PT ;  /* 0x0000003800037812 */ /* 0x000fc400078ef8e7 */
[----:B------:R-:W-:Y:S02]  /*0d60*/  LOP3.LUT R4, R14, 0xfffffff8, RZ, 0xc0, !PT ;  /* 0xfffffff80e047812 */ /* 0x000fe400078ec0ff */
[----:B------:R-:W-:Y:S02]  /*0d70*/  LOP3.LUT R12, R3, R6, RZ, 0x3c, !PT ;  /* 0x00000006030c7212 */ /* 0x000fe400078e3cff */
[----:B------:R-:W-:Y:S01]  /*0d80*/  LOP3.LUT R0, R5, 0x1c0, RZ, 0xc0, !PT ;  /* 0x000001c005007812 */ /* 0x000fe200078ec0ff */
[----:B------:R-:W-:Y:S01]  /*0d90*/  IMAD.IADD R3, R2, 0x1, -R4 ;  /* 0x0000000102037824 */ /* 0x000fe200078e0a04 */
[----:B------:R-:W-:Y:S02]  /*0da0*/  LOP3.LUT R4, R10, 0xffffffe0, RZ, 0xc0, !PT ;  /* 0xffffffe00a047812 */ /* 0x000fe400078ec0ff */
[----:B------:R-:W-:Y:S02]  /*0db0*/  LOP3.LUT R5, R0, 0x8, R9, 0xf8, !PT ;  /* 0x0000000800057812 */ /* 0x000fe400078ef809 */
[----:B------:R-:W-:Y:S01]  /*0dc0*/  SHF.R.U32.HI R2, RZ, 0x3, R0 ;  /* 0x00000003ff027819 */ /* 0x000fe20000011600 */
[----:B------:R-:W-:Y:S01]  /*0dd0*/  IMAD.IADD R18, R16, 0x1, -R4 ;  /* 0x0000000110127824 */ /* 0x000fe200078e0a04 */
[----:B------:R-:W-:-:S02]  /*0de0*/  SHF.R.S32.HI R9, RZ, 0x5, R10 ;  /* 0x00000005ff097819 */ /* 0x000fc4000001140a */
[----:B------:R-:W-:Y:S02]  /*0df0*/  SHF.R.S32.HI R0, RZ, 0x1f, R10 ;  /* 0x0000001fff007819 */ /* 0x000fe4000001140a */
[----:B------:R-:W-:Y:S02]  /*0e00*/  SHF.R.S32.HI R11, RZ, 0x1f, R18 ;  /* 0x0000001fff0b7819 */ /* 0x000fe40000011412 */
[----:B------:R-:W-:Y:S02]  /*0e10*/  LEA.HI R0, R0, R9, RZ, 0x3 ;  /* 0x0000000900007211 */ /* 0x000fe400078f18ff */
[----:B------:R-:W-:Y:S02]  /*0e20*/  LOP3.LUT R10, R5, R2, RZ, 0x3c, !PT ;  /* 0x00000002050a7212 */ /* 0x000fe400078e3cff */
[----:B------:R-:W-:Y:S01]  /*0e30*/  LOP3.LUT R2, R15, 0xfffffffc, RZ, 0xc0, !PT ;  /* 0xfffffffc0f027812 */ /* 0x000fe200078ec0ff */
[----:B------:R-:W-:Y:S01]  /*0e40*/  IMAD.MOV.U32 R15, RZ, RZ, 0x20 ;  /* 0x00000020ff0f7424 */ /* 0x000fe200078e00ff */
[----:B------:R-:W-:-:S02]  /*0e50*/  LOP3.LUT R0, R0, 0xffffff8, RZ, 0xc0, !PT ;  /* 0x0ffffff800007812 */ /* 0x000fc400078ec0ff */
[----:B------:R-:W-:Y:S01]  /*0e60*/  LEA.HI R11, R11, R18, RZ, 0x2 ;  /* 0x000000120b0b7211 */ /* 0x000fe200078f10ff */
[----:B------:R-:W-:Y:S01]  /*0e70*/  IMAD.IADD R2, R16, 0x1, -R2 ;  /* 0x0000000110027824 */ /* 0x000fe200078e0a02 */
[----:B------:R-:W-:Y:S01]  /*0e80*/  LOP3.LUT R6, R8, 0x1, RZ, 0xc0, !PT ;  /* 0x0000000108067812 */ /* 0x000fe200078ec0ff */
[----:B------:R-:W-:Y:S01]  /*0e90*/  IMAD.IADD R5, R9, 0x1, -R0 ;  /* 0x0000000109057824 */ /* 0x000fe200078e0a00 */
[----:B------:R-:W-:Y:S01]  /*0ea0*/  SHF.R.S32.HI R4, RZ, 0x2, R11 ;  /* 0x00000002ff047819 */ /* 0x000fe2000001140b */
[----:B------:R-:W-:Y:S01]  /*0eb0*/  IMAD.MOV.U32 R16, RZ, RZ, 0x10 ;  /* 0x00000010ff107424 */ /* 0x000fe200078e00ff */
[----:B------:R-:W-:Y:S02]  /*0ec0*/  LEA.HI R0, R2, R2, RZ, 0x1 ;  /* 0x0000000202007211 */ /* 0x000fe400078f08ff */
[----:B------:R-:W-:Y:S01]  /*0ed0*/  ISETP.NE.U32.AND P0, PT, R6, 0x1, PT ;  /* 0x000000010600780c */ /* 0x000fe20003f05070 */
[----:B------:R-:W-:Y:S01]  /*0ee0*/  IMAD R17, R5, 0x10, R4 ;  /* 0x0000001005117824 */ /* 0x000fe200078e0204 */
[----:B------:R-:W-:Y:S01]  /*0ef0*/  LOP3.LUT R5, R0, 0x1ffffffe, RZ, 0xc0, !PT ;  /* 0x1ffffffe00057812 */ /* 0x000fe200078ec0ff */
[----:B------:R-:W-:Y:S01]  /*0f00*/  IMAD.SHL.U32 R4, R8, 0x40, RZ ;  /* 0x0000004008047824 */ /* 0x000fe200078e00ff */
[----:B------:R-:W-:Y:S01]  /*0f10*/  LOP3.LUT R12, R12, 0x7ffffe00, R7, 0xf8, !PT ;  /* 0x7ffffe000c0c7812 */ /* 0x000fe200078ef807 */
[----:B------:R-:W-:Y:S01]  /*0f20*/  IMAD R7, R9, 0x200, R2 ;  /* 0x0000020009077824 */ /* 0x000fe200078e0202 */
[----:B------:R-:W-:Y:S01]  /*0f30*/  R2P PR, R8, 0x6 ;  /* 0x0000000608007804 */ /* 0x000fe20000000000 */
[----:B------:R-:W-:Y:S01]  /*0f40*/  IMAD.IADD R8, R2, 0x1, -R5 ;  /* 0x0000000102087824 */ /* 0x000fe200078e0a05 */
[----:B------:R-:W-:Y:S01]  /*0f50*/  LOP3.LUT R4, R4, 0x1c0, RZ, 0xc0, !PT ;  /* 0x000001c004047812 */ /* 0x000fe200078ec0ff */
[----:B------:R-:W-:Y:S01]  /*0f60*/  IMAD.SHL.U32 R6, R13, 0x8, RZ ;  /* 0x000000080d067824 */ /* 0x000fe200078e00ff */
[C---:B------:R-:W-:Y:S01]  /*0f70*/  LOP3.LUT P4, RZ, R3.reuse, 0x2, RZ, 0xc0, !PT ;  /* 0x0000000203ff7812 */ /* 0x040fe2000788c0ff */
[----:B------:R-:W-:Y:S01]  /*0f80*/  IMAD R8, R8, 0x8, R17 ;  /* 0x0000000808087824 */ /* 0x000fe200078e0211 */
[----:B------:R-:W-:Y:S01]  /*0f90*/  LEA.HI R2, R4, R4, RZ, 0x1d ;  /* 0x0000000404027211 */ /* 0x000fe200078fe8ff */
[----:B------:R1:W-:Y:S01]  /*0fa0*/  STL [R1+0xac], R17 ;  /* 0x0000ac1101007387 */ /* 0x0003e20000100800 */
[C---:B------:R-:W-:Y:S01]  /*0fb0*/  LOP3.LUT P3, RZ, R3.reuse, 0x4, RZ, 0xc0, !PT ;  /* 0x0000000403ff7812 */ /* 0x040fe2000786c0ff */
[----:B------:R-:W-:Y:S01]  /*0fc0*/  IMAD.SHL.U32 R3, R3, 0x40, RZ ;  /* 0x0000004003037824 */ /* 0x000fe200078e00ff */
[----:B------:R-:W-:Y:S01]  /*0fd0*/  IADD3 R235, R231, 0x40, RZ ;  /* 0x00000040e7eb7810 */ /* 0x000fe20007ffe0ff */
[----:B------:R-:W-:Y:S01]  /*0fe0*/  IMAD.U32 R7, R7, 0x2, R2 ;  /* 0x0000000207077824 */ /* 0x000fe200078e0002 */
[----:B------:R-:W-:Y:S01]  /*0ff0*/  LOP3.LUT R2, R11, 0x7ffffffc, RZ, 0xc0, !PT ;  /* 0x7ffffffc0b027812 */ /* 0x000fe200078ec0ff */
[----:B------:R2:W-:Y:S01]  /*1000*/  STL [R1+0xb0], R8 ;  /* 0x0000b00801007387 */ /* 0x0005e20000100800 */
[----:B------:R-:W-:Y:S01]  /*1010*/  LOP3.LUT R3, R3, 0x1c0, RZ, 0xc0, !PT ;  /* 0x000001c003037812 */ /* 0x000fe200078ec0ff */
[----:B------:R-:W-:Y:S01]  /*1020*/  IMAD R0, R13, 0x200, R10 ;  /* 0x000002000d007824 */ /* 0x000fe200078e020a */
[----:B------:R-:W-:Y:S01]  /*1030*/  SEL R5, R16, 0xfffffff0, !P4 ;  /* 0xfffffff010057807 */ /* 0x000fe20006000000 */
[----:B------:R-:W-:Y:S01]  /*1040*/  IMAD.IADD R2, R18, 0x1, -R2 ;  /* 0x0000000112027824 */ /* 0x000fe200078e0a02 */
[----:B------:R-:W-:Y:S01]  /*1050*/  LOP3.LUT R6, R3, 0x8, R6, 0xf8, !PT ;  /* 0x0000000803067812 */ /* 0x000fe200078ef806 */
[----:B------:R-:W-:Y:S01]  /*1060*/  IMAD.MOV.U32 R10, RZ, RZ, 0x40 ;  /* 0x00000040ff0a7424 */ /* 0x000fe200078e00ff */
[----:B------:R-:W-:Y:S01]  /*1070*/  SHF.R.U32.HI R3, RZ, 0x3, R3 ;  /* 0x00000003ff037819 */ /* 0x000fe20000011603 */
[----:B------:R-:W-:Y:S01]  /*1080*/  IMAD.SHL.U32 R26, R2, 0x2, RZ ;  /* 0x00000002021a7824 */ /* 0x000fe200078e00ff */
[----:B------:R-:W-:Y:S01]  /*1090*/  SEL R4, R15, 0xffffffe0, !P3 ;  /* 0xffffffe00f047807 */ /* 0x000fe20005800000 */
[----:B------:R-:W-:Y:S01]  /*10a0*/  IMAD.SHL.U32 R200, R12, 0x2, RZ ;  /* 0x000000020cc87824 */ /* 0x000fe200078e00ff */
[----:B------:R-:W-:Y:S01]  /*10b0*/  LOP3.LUT R3, R6, R3, RZ, 0x3c, !PT ;  /* 0x0000000306037212 */ /* 0x000fe200078e3cff */
[----:B------:R-:W-:Y:S01]  /*10c0*/  IMAD.SHL.U32 R6, R14, 0x40, RZ ;  /* 0x000000400e067824 */ /* 0x000fe200078e00ff */
[C---:B------:R-:W-:Y:S01]  /*10d0*/  IADD3 R25, R26.reuse, 0x8, RZ ;  /* 0x000000081a197810 */ /* 0x040fe20007ffe0ff */
[----:B------:R-:W-:Y:S01]  /*10e0*/  STL [R1+0x4c], R26 ;  /* 0x00004c1a01007387 */ /* 0x000fe20000100800 */
[C---:B------:R-:W-:Y:S01]  /*10f0*/  IADD3 R24, R26.reuse, 0x10, RZ ;  /* 0x000000101a187810 */ /* 0x040fe20007ffe0ff */
[----:B------:R-:W-:Y:S01]  /*1100*/  IMAD.IADD R4, R5, 0x1, R4 ;  /* 0x0000000105047824 */ /* 0x000fe200078e0204 */
[C---:B------:R-:W-:Y:S01]  /*1110*/  IADD3 R23, R26.reuse, 0x18, RZ ;  /* 0x000000181a177810 */ /* 0x040fe20007ffe0ff */
[----:B------:R-:W-:Y:S01]  /*1120*/  STL [R1+0x48], R25 ;  /* 0x0000481901007387 */ /* 0x000fe20000100800 */
[----:B------:R-:W-:-:S02]  /*1130*/  IADD3 R22, R26, 0x20, RZ ;  /* 0x000000201a167810 */ /* 0x000fc40007ffe0ff */
[C---:B------:R-:W-:Y:S01]  /*1140*/  IADD3 R21, R26.reuse, 0x28, RZ ;  /* 0x000000281a157810 */ /* 0x040fe20007ffe0ff */
[----:B------:R-:W-:Y:S01]  /*1150*/  STL [R1+0x44], R24 ;  /* 0x0000441801007387 */ /* 0x000fe20000100800 */
[C---:B------:R-:W-:Y:S02]  /*1160*/  IADD3 R20, R26.reuse, 0x30, RZ ;  /* 0x000000301a147810 */ /* 0x040fe40007ffe0ff */
[C---:B------:R-:W-:Y:S01]  /*1170*/  IADD3 R19, R26.reuse, 0x38, RZ ;  /* 0x000000381a137810 */ /* 0x040fe20007ffe0ff */
[----:B------:R-:W-:Y:S01]  /*1180*/  STL [R1+0x40], R23 ;  /* 0x0000401701007387 */ /* 0x000fe20000100800 */
[C---:B------:R-:W-:Y:S02]  /*1190*/  IADD3 R18, R26.reuse, 0x40, RZ ;  /* 0x000000401a127810 */ /* 0x040fe40007ffe0ff */
[C---:B-1----:R-:W-:Y:S01]  /*11a0*/  IADD3 R17, R26.reuse, 0x48, RZ ;  /* 0x000000481a117810 */ /* 0x042fe20007ffe0ff */
[----:B------:R-:W-:Y:S01]  /*11b0*/  STL [R1+0x3c], R22 ;  /* 0x00003c1601007387 */ /* 0x000fe20000100800 */
[----:B------:R-:W-:-:S02]  /*11c0*/  IADD3 R16, R26, 0x50, RZ ;  /* 0x000000501a107810 */ /* 0x000fc40007ffe0ff */
[----:B------:R-:W-:Y:S01]  /*11d0*/  LOP3.LUT R3, R3, 0x7ffffe00, R6, 0xf8, !PT ;  /* 0x7ffffe0003037812 */ /* 0x000fe200078ef806 */
[----:B------:R-:W-:Y:S01]  /*11e0*/  STL [R1+0x38], R21 ;  /* 0x0000381501007387 */ /* 0x000fe20000100800 */
[----:B------:R-:W-:Y:S02]  /*11f0*/  IADD3 R14, R26, 0x58, RZ ;  /* 0x000000581a0e7810 */ /* 0x000fe40007ffe0ff */
[----:B------:R-:W-:Y:S01]  /*1200*/  SHF.R.S32.HI R6, RZ, 0x1f, R235 ;  /* 0x0000001fff067819 */ /* 0x000fe200000114eb */
[----:B------:R1:W-:Y:S01]  /*1210*/  STL [R1+0x34], R20 ;  /* 0x0000341401007387 */ /* 0x0003e20000100800 */
[----:B------:R-:W-:Y:S02]  /*1220*/  LEA R71, R0, 0x8100, 0x1 ;  /* 0x0000810000477811 */ /* 0x000fe400078e08ff */
[----:B------:R-:W-:Y:S01]  /*1230*/  IADD3 R13, R26, 0x60, RZ ;  /* 0x000000601a0d7810 */ /* 0x000fe20007ffe0ff */
[----:B------:R-:W-:Y:S01]  /*1240*/  STL [R1+0x30], R19 ;  /* 0x0000301301007387 */ /* 0x000fe20000100800 */
[----:B------:R-:W-:-:S02]  /*1250*/  SEL R6, R10, 0xffffffc0, !P2 ;  /* 0xffffffc00a067807 */ /* 0x000fc40005000000 */
[----:B------:R-:W-:Y:S01]  /*1260*/  SEL R0, R10, 0xffffffc0, !P3 ;  /* 0xffffffc00a007807 */ /* 0x000fe20005800000 */
[----:B------:R-:W-:Y:S01]  /*1270*/  STL [R1+0x2c], R18 ;  /* 0x00002c1201007387 */ /* 0x000fe20000100800 */
[C---:B------:R-:W-:Y:S02]  /*1280*/  IADD3 R12, R26.reuse, 0x68, RZ ;  /* 0x000000681a0c7810 */ /* 0x040fe40007ffe0ff */
[----:B------:R-:W-:Y:S01]  /*1290*/  IADD3 R11, R26, 0x70, RZ ;  /* 0x000000701a0b7810 */ /* 0x000fe20007ffe0ff */
[----:B------:R3:W-:Y:S01]  /*12a0*/  STL [R1+0x28], R17 ;  /* 0x0000281101007387 */ /* 0x0007e20000100800 */
[----:B------:R-:W-:Y:S02]  /*12b0*/  LEA R10, R7, 0x80, 0x1 ;  /* 0x00000080070a7811 */ /* 0x000fe400078e08ff */
[----:B------:R-:W-:Y:S01]  /*12c0*/  SHF.R.S32.HI R7, RZ, 0x1f, R25 ;  /* 0x0000001fff077819 */ /* 0x000fe20000011419 */
[----:B------:R-:W-:Y:S01]  /*12d0*/  STL [R1+0x24], R16 ;  /* 0x0000241001007387 */ /* 0x000fe20000100800 */
[----:B------:R-:W-:-:S02]  /*12e0*/  SHF.R.S32.HI R5, RZ, 0x1f, R231 ;  /* 0x0000001fff057819 */ /* 0x000fc400000114e7 */
[C---:B------:R-:W-:Y:S01]  /*12f0*/  SEL R5, R15.reuse, 0xffffffe0, !P1 ;  /* 0xffffffe00f057807 */ /* 0x040fe20004800000 */
[----:B------:R-:W-:Y:S01]  /*1300*/  STL [R1+0x20], R14 ;  /* 0x0000200e01007387 */ /* 0x000fe20000100800 */
[----:B------:R-:W-:Y:S02]  /*1310*/  SEL R2, R15, 0xffffffe0, !P4 ;  /* 0xffffffe00f027807 */ /* 0x000fe40006000000 */
[----:B--2---:R-:W-:Y:S01]  /*1320*/  IADD3 R8, R26, 0x78, RZ ;  /* 0x000000781a087810 */ /* 0x004fe20007ffe0ff */
[----:B------:R-:W-:Y:S01]  /*1330*/  STL [R1+0x1c], R13 ;  /* 0x00001c0d01007387 */ /* 0x000fe20000100800 */
[----:B------:R-:W-:Y:S02]  /*1340*/  SHF.R.S32.HI R15, RZ, 0x1f, R24 ;  /* 0x0000001fff0f7819 */ /* 0x000fe40000011418 */
[----:B-1----:R-:W-:Y:S01]  /*1350*/  SHF.R.S32.HI R20, RZ, 0x1f, R20 ;  /* 0x0000001fff147819 */ /* 0x002fe20000011414 */
[----:B------:R-:W-:Y:S01]  /*1360*/  STL [R1+0x18], R12 ;  /* 0x0000180c01007387 */ /* 0x000fe20000100800 */
[----:B------:R-:W-:-:S03]  /*1370*/  LEA R189, R3, 0x100, 0x1 ;  /* 0x0000010003bd7811 */ /* 0x000fc600078e08ff */
[----:B------:R-:W-:Y:S01]  /*1380*/  STL [R1+0x14], R11 ;  /* 0x0000140b01007387 */ /* 0x000fe20000100800 */
[--C-:B------:R-:W-:Y:S01]  /*1390*/  IADD3 R192, R0, R189, R2.reuse ;  /* 0x000000bd00c07210 */ /* 0x100fe20007ffe002 */
[----:B------:R-:W-:Y:S02]  /*13a0*/  IMAD R195, R9, 0x800, R189 ;  /* 0x0000080009c37824 */ /* 0x000fe400078e02bd */
[----:B------:R1:W-:Y:S01]  /*13b0*/  STL [R1+0xa8], R7 ;  /* 0x0000a80701007387 */ /* 0x0003e20000100800 */
[----:B---3--:R-:W-:Y:S01]  /*13c0*/  SHF.R.S32.HI R17, RZ, 0x1f, R17 ;  /* 0x0000001fff117819 */ /* 0x008fe20000011411 */
[C---:B------:R-:W-:Y:S02]  /*13d0*/  IMAD.IADD R191, R189.reuse, 0x1, R2 ;  /* 0x00000001bdbf7824 */ /* 0x040fe400078e0202 */
[----:B------:R-:W-:Y:S01]  /*13e0*/  STL [R1+0x10], R8 ;  /* 0x0000100801007387 */ /* 0x000fe20000100800 */
[----:B------:R-:W-:Y:S02]  /*13f0*/  IMAD.IADD R196, R2, 0x1, R195 ;  /* 0x0000000102c47824 */ /* 0x000fe400078e02c3 */
[----:B------:R-:W-:Y:S01]  /*1400*/  IMAD R194, R4, 0x2, R189 ;  /* 0x0000000204c27824 */ /* 0x000fe200078e02bd */
[----:B------:R2:W-:Y:S01]  /*1410*/  STL [R1+0xa4], R15 ;  /* 0x0000a40f01007387 */ /* 0x0005e20000100800 */
[----:B------:R-:W-:-:S02]  /*1420*/  IMAD.IADD R190, R189, 0x1, R0 ;  /* 0x00000001bdbe7824 */ /* 0x000fc400078e0200 */
[C---:B------:R-:W-:Y:S01]  /*1430*/  IMAD.IADD R198, R0.reuse, 0x1, R195 ;  /* 0x0000000100c67824 */ /* 0x040fe200078e02c3 */
[----:B------:R-:W-:Y:S01]  /*1440*/  STL [R1+0x50], R10 ;  /* 0x0000500a01007387 */ /* 0x000fe20000100800 */
[----:B------:R-:W-:Y:S01]  /*1450*/  IMAD.IADD R197, R0, 0x1, R196 ;  /* 0x0000000100c57824 */ /* 0x000fe200078e02c4 */
[----:B-1----:R-:W-:-:S05]  /*1460*/  SHF.R.S32.HI R7, RZ, 0x1f, R23 ;  /* 0x0000001fff077819 */ /* 0x002fca0000011417 */
[----:B------:R1:W-:Y:S01]  /*1470*/  STL [R1+0xa0], R7 ;  /* 0x0000a00701007387 */ /* 0x0003e20000100800 */
[----:B--2---:R-:W-:-:S05]  /*1480*/  SHF.R.S32.HI R15, RZ, 0x1f, R22 ;  /* 0x0000001fff0f7819 */ /* 0x004fca0000011416 */
[----:B------:R2:W-:Y:S01]  /*1490*/  STL [R1+0x9c], R15 ;  /* 0x00009c0f01007387 */ /* 0x0005e20000100800 */
[----:B-1----:R-:W-:-:S05]  /*14a0*/  SHF.R.S32.HI R7, RZ, 0x1f, R21 ;  /* 0x0000001fff077819 */ /* 0x002fca0000011415 */
[----:B------:R1:W-:Y:S01]  /*14b0*/  STL [R1+0x98], R7 ;  /* 0x0000980701007387 */ /* 0x0003e20000100800 */
[----:B--2---:R-:W-:-:S03]  /*14c0*/  SHF.R.S32.HI R15, RZ, 0x1f, R19 ;  /* 0x0000001fff0f7819 */ /* 0x004fc60000011413 */
[----:B------:R-:W-:Y:S04]  /*14d0*/  STL [R1+0x94], R20 ;  /* 0x0000941401007387 */ /* 0x000fe80000100800 */
[----:B------:R2:W-:Y:S01]  /*14e0*/  STL [R1+0x90], R15 ;  /* 0x0000900f01007387 */ /* 0x0005e20000100800 */
[----:B-1----:R-:W-:-:S05]  /*14f0*/  SHF.R.S32.HI R7, RZ, 0x1f, R18 ;  /* 0x0000001fff077819 */ /* 0x002fca0000011412 */
[----:B------:R1:W-:Y:S01]  /*1500*/  STL [R1+0x8c], R7 ;  /* 0x00008c0701007387 */ /* 0x0003e20000100800 */
[----:B--2---:R-:W-:-:S03]  /*1510*/  SHF.R.S32.HI R15, RZ, 0x1f, R16 ;  /* 0x0000001fff0f7819 */ /* 0x004fc60000011410 */
[----:B------:R-:W-:Y:S04]  /*1520*/  STL [R1+0x88], R17 ;  /* 0x0000881101007387 */ /* 0x000fe80000100800 */
[----:B------:R-:W-:Y:S01]  /*1530*/  STL [R1+0x84], R15 ;  /* 0x0000840f01007387 */ /* 0x000fe20000100800 */
[----:B-1----:R-:W-:Y:S02]  /*1540*/  SHF.R.S32.HI R7, RZ, 0x1f, R14 ;  /* 0x0000001fff077819 */ /* 0x002fe4000001140e */
[----:B------:R-:W-:Y:S02]  /*1550*/  SHF.R.S32.HI R14, RZ, 0x1f, R13 ;  /* 0x0000001fff0e7819 */ /* 0x000fe4000001140d */
[----:B------:R-:W-:Y:S01]  /*1560*/  SHF.R.S32.HI R13, RZ, 0x1f, R12 ;  /* 0x0000001fff0d7819 */ /* 0x000fe2000001140c */
[----:B------:R1:W-:Y:S01]  /*1570*/  STL [R1+0x80], R7 ;  /* 0x0000800701007387 */ /* 0x0003e20000100800 */
[----:B------:R-:W-:-:S02]  /*1580*/  SHF.R.S32.HI R12, RZ, 0x1f, R11 ;  /* 0x0000001fff0c7819 */ /* 0x000fc4000001140b */
[----:B------:R-:W-:Y:S01]  /*1590*/  SHF.R.S32.HI R11, RZ, 0x1f, R8 ;  /* 0x0000001fff0b7819 */ /* 0x000fe20000011408 */
[C---:B------:R-:W-:Y:S01]  /*15a0*/  IMAD.IADD R8, R10.reuse, 0x1, R5 ;  /* 0x000000010a087824 */ /* 0x040fe200078e0205 */
[----:B------:R-:W-:Y:S04]  /*15b0*/  STL [R1+0x7c], R14 ;  /* 0x00007c0e01007387 */ /* 0x000fe80000100800 */
[----:B------:R-:W-:Y:S04]  /*15c0*/  STL [R1+0x78], R13 ;  /* 0x0000780d01007387 */ /* 0x000fe80000100800 */
[----:B------:R-:W-:Y:S04]  /*15d0*/  STL [R1+0x74], R12 ;  /* 0x0000740c01007387 */ /* 0x000fe80000100800 */
[----:B------:R-:W-:Y:S04]  /*15e0*/  STL [R1+0x70], R11 ;  /* 0x0000700b01007387 */ /* 0x000fe80000100800 */
[----:B------:R2:W-:Y:S01]  /*15f0*/  STL [R1+0x5c], R8 ;  /* 0x00005c0801007387 */ /* 0x0005e20000100800 */
[----:B-1----:R-:W-:-:S02]  /*1600*/  IADD3 R7, R10, -0x10, RZ ;  /* 0xfffffff00a077810 */ /* 0x002fc40007ffe0ff */
[C---:B------:R-:W-:Y:S01]  /*1610*/  @P0 IADD3 R7, R10.reuse, 0x10, RZ ;  /* 0x000000100a070810 */ /* 0x040fe20007ffe0ff */
[----:B------:R-:W-:-:S04]  /*1620*/  IMAD.IADD R10, R10, 0x1, R6 ;  /* 0x000000010a0a7824 */ /* 0x000fc800078e0206 */
[--C-:B------:R-:W-:Y:S01]  /*1630*/  IMAD.IADD R3, R5, 0x1, R7.reuse ;  /* 0x0000000105037824 */ /* 0x100fe200078e0207 */
[----:B------:R1:W-:Y:S01]  /*1640*/  STL [R1+0x6c], R10 ;  /* 0x00006c0a01007387 */ /* 0x0003e20000100800 */
[----:B------:R-:W-:Y:S02]  /*1650*/  IMAD.IADD R5, R6, 0x1, R7 ;  /* 0x0000000106057824 */ /* 0x000fe400078e0207 */
[--C-:B------:R-:W-:Y:S01]  /*1660*/  IMAD.IADD R2, R3, 0x1, R6.reuse ;  /* 0x0000000103027824 */ /* 0x100fe200078e0206 */
[----:B------:R1:W-:Y:S01]  /*1670*/  STL [R1+0x54], R7 ;  /* 0x0000540701007387 */ /* 0x0003e20000100800 */
[----:B--2---:R-:W-:-:S05]  /*1680*/  IMAD.IADD R8, R8, 0x1, R6 ;  /* 0x0000000108087824 */ /* 0x004fca00078e0206 */
[----:B------:R1:W-:Y:S04]  /*1690*/  STL [R1+0x68], R8 ;  /* 0x0000680801007387 */ /* 0x0003e80000100800 */
[----:B------:R1:W-:Y:S04]  /*16a0*/  STL [R1+0x64], R5 ;  /* 0x0000640501007387 */ /* 0x0003e80000100800 */
[----:B------:R1:W-:Y:S04]  /*16b0*/  STL [R1+0x58], R3 ;  /* 0x0000580301007387 */ /* 0x0003e80000100800 */
[----:B------:R1:W-:Y:S02]  /*16c0*/  STL [R1+0x60], R2 ;  /* 0x0000600201007387 */ /* 0x0003e40000100800 */
.L_x_275:
[----:B-1----:R-:W-:-:S04]  /*16d0*/  IMAD.MOV.U32 R8, RZ, RZ, 0x4 ;  /* 0x00000004ff087424 */ /* 0x002fc800078e00ff */
[----:B------:R-:W-:-:S05]  /*16e0*/  IMAD.WIDE R2, R247, R8, c[0x0][0x588] ;  /* 0x00016200f7027625 */ /* 0x000fca00078e0208 */
[----:B------:R-:W2:Y:S01]  /*16f0*/  LDG.E R251, [R2.64] ;  /* 0x0000000802fb7981 */ /* 0x000ea2000c1e1900 */
[----:B------:R-:W-:Y:S01]  /*1700*/  ISETP.NE.U32.AND P4, PT, RZ, c[0x0][0x370], PT ;  /* 0x0000dc00ff007a0c */ /* 0x000fe20003f85070 */
[----:B------:R-:W-:Y:S01]  /*1710*/  IMAD.MOV.U32 R237, RZ, RZ, RZ ;  /* 0x000000ffffed7224 */ /* 0x000fe200078e00ff */
[----:B------:R-:W-:Y:S01]  /*1720*/  ISETP.NE.U32.AND P2, PT, RZ, c[0x0][0x360], PT ;  /* 0x0000d800ff007a0c */ /* 0x000fe20003f45070 */
[----:B------:R-:W-:Y:S01]  /*1730*/  IMAD.MOV.U32 R11, RZ, RZ, RZ ;  /* 0x000000ffff0b7224 */ /* 0x000fe200078e00ff */
[----:B------:R-:W-:Y:S02]  /*1740*/  ISETP.NE.AND.EX P4, PT, RZ, c[0x0][0x374], PT, P4 ;  /* 0x0000dd00ff007a0c */ /* 0x000fe40003f85340 */
[----:B------:R-:W-:Y:S02]  /*1750*/  ISETP.NE.AND.EX P2, PT, RZ, c[0x0][0x364], PT, P2 ;  /* 0x0000d900ff007a0c */ /* 0x000fe40003f45320 */
[----:B------:R-:W-:-:S04]  /*1760*/  ISETP.NE.U32.AND P3, PT, RZ, c[0x0][0x348], PT ;  /* 0x0000d200ff007a0c */ /* 0x000fc80003f65070 */
[----:B------:R-:W-:Y:S02]  /*1770*/  ISETP.NE.AND.EX P3, PT, RZ, c[0x0][0x34c], PT, P3 ;  /* 0x0000d300ff007a0c */ /* 0x000fe40003f65330 */
[----:B--2---:R-:W-:Y:S01]  /*1780*/  SHF.R.S32.HI R13, RZ, 0x1f, R251 ;  /* 0x0000001fff0d7819 */ /* 0x004fe200000114fb */
[C---:B------:R-:W-:Y:S02]  /*1790*/  IMAD.SHL.U32 R252, R251.reuse, 0x4, RZ ;  /* 0x00000004fbfc7824 */ /* 0x040fe400078e00ff */
[C---:B------:R-:W-:Y:S02]  /*17a0*/  @P4 LEA R6, P1, R251.reuse, c[0x0][0x370], 0x2 ;  /* 0x0000dc00fb064a11 */ /* 0x040fe400078210ff */
[C-C-:B------:R-:W-:Y:S01]  /*17b0*/  SHF.L.U64.HI R14, R251.reuse, 0x2, R13.reuse ;  /* 0x00000002fb0e7819 */ /* 0x140fe2000001020d */
[----:B------:R1:W-:Y:S01]  /*17c0*/  STL [R1+0xc], R13 ;  /* 0x00000c0d01007387 */ /* 0x0003e20000100800 */
[----:B------:R-:W-:Y:S02]  /*17d0*/  @P4 LEA.HI.X R7, R251, c[0x0][0x374], R13, 0x2, P1 ;  /* 0x0000dd00fb074a11 */ /* 0x000fe400008f140d */
[C---:B------:R-:W-:Y:S01]  /*17e0*/  @P2 IADD3 R4, P0, R252.reuse, c[0x0][0x360], RZ ;  /* 0x0000d800fc042a10 */ /* 0x040fe20007f1e0ff */
[----:B------:R1:W-:Y:S01]  /*17f0*/  STL [R1], R14 ;  /* 0x0000000e01007387 */ /* 0x0003e20000100800 */
[----:B------:R-:W-:-:S02]  /*1800*/  IADD3 R2, P1, R252, c[0x0][0x348], RZ ;  /* 0x0000d200fc027a10 */ /* 0x000fc40007f3e0ff */
[C---:B------:R-:W-:Y:S01]  /*1810*/  @P2 IADD3.X R5, R14.reuse, c[0x0][0x364], RZ, P0, !PT ;  /* 0x0000d9000e052a10 */ /* 0x040fe200007fe4ff */
[----:B------:R1:W5:Y:S01]  /*1820*/  @P4 LDG.E R237, [R6.64] ;  /* 0x0000000806ed4981 */ /* 0x000362000c1e1900 */
[----:B------:R-:W-:-:S03]  /*1830*/  IADD3.X R3, R14, c[0x0][0x34c], RZ, P1, !PT ;  /* 0x0000d3000e037a10 */ /* 0x000fc60000ffe4ff */
[----:B------:R1:W5:Y:S04]  /*1840*/  @P2 LDG.E R12, [R4.64] ;  /* 0x00000008040c2981 */ /* 0x000368000c1e1900 */
[----:B------:R1:W5:Y:S01]  /*1850*/  @P3 LDG.E R11, [R2.64] ;  /* 0x00000008020b3981 */ /* 0x000362000c1e1900 */
[----:B------:R-:W-:Y:S01]  /*1860*/  YIELD ;  /* 0x0000000000007946 */ /* 0x000fe20003800000 */
[----:B------:R-:W-:Y:S05]  /*1870*/  @P2 BRA `(.L_x_176) ;  /* 0x0000005000002947 */ /* 0x000fea0003800000 */
[----:B-----5:R-:W-:Y:S01]  /*1880*/  MOV R12, c[0x0][0x168] ;  /* 0x00005a00000c7a02 */ /* 0x020fe20000000f00 */
[----:B------:R-:W-:Y:S05]  /*1890*/  @!P3 BRA `(.L_x_176) ;  /* 0x000000300000b947 */ /* 0x000fea0003800000 */
[----:B------:R2:W3:Y:S04]  /*18a0*/  LDG.E R0, [R2.64] ;  /* 0x0000000802007981 */ /* 0x0004e8000c1e1900 */
[----:B-12---:R-:W3:Y:S02]  /*18b0*/  LDG.E R2, [R2.64+0x4] ;  /* 0x0000040802027981 */ /* 0x006ee4000c1e1900 */
[----:B---3--:R-:W-:-:S02]  /*18c0*/  IADD3 R12, -R0, R2, RZ ;  /* 0x00000002000c7210 */ /* 0x008fc40007ffe1ff */
.L_x_176:
[----:B------:R-:W-:-:S04]  /*18d0*/  ISETP.NE.U32.AND P0, PT, RZ, c[0x0][0x368], PT ;  /* 0x0000da00ff007a0c */ /* 0x000fc80003f05070 */
[----:B------:R-:W-:-:S13]  /*18e0*/  ISETP.NE.AND.EX P0, PT, RZ, c[0x0][0x36c], PT, P0 ;  /* 0x0000db00ff007a0c */ /* 0x000fda0003f05300 */
[----:B------:R-:W-:Y:S05]  /*18f0*/  @!P0 BRA `(.L_x_177) ;  /* 0x0000004000008947 */ /* 0x000fea0003800000 */
[----:B-1----:R-:W-:-:S04]  /*1900*/  IADD3 R2, P0, R252, c[0x0][0x368], RZ ;  /* 0x0000da00fc027a10 */ /* 0x002fc80007f1e0ff */
[----:B------:R-:W-:-:S05]  /*1910*/  IADD3.X R3, R14, c[0x0][0x36c], RZ, P0, !PT ;  /* 0x0000db000e037a10 */ /* 0x000fca00007fe4ff */
[----:B------:R1:W5:Y:S01]  /*1920*/  LDG.E R0, [R2.64] ;  /* 0x0000000802007981 */ /* 0x000362000c1e1900 */
[----:B------:R-:W-:Y:S05]  /*1930*/  BRA `(.L_x_178) ;  /* 0x0000008000007947 */ /* 0x000fea0003800000 */
.L_x_177:
[----:B------:R-:W-:Y:S01]  /*1940*/  ISETP.NE.U32.AND P0, PT, RZ, c[0x0][0x350], PT ;  /* 0x0000d400ff007a0c */ /* 0x000fe20003f05070 */
[----:B------:R-:W-:-:S03]  /*1950*/  IMAD.U32 R0, RZ, RZ, UR5 ;  /* 0x00000005ff007e24 */ /* 0x000fc6000f8e00ff */
[----:B------:R-:W-:-:S13]  /*1960*/  ISETP.NE.AND.EX P0, PT, RZ, c[0x0][0x354], PT, P0 ;  /* 0x0000d500ff007a0c */ /* 0x000fda0003f05300 */
[----:B------:R-:W-:Y:S05]  /*1970*/  @!P0 BRA `(.L_x_178) ;  /* 0x0000004000008947 */ /* 0x000fea0003800000 */
[----:B-1----:R-:W-:-:S05]  /*1980*/  IMAD.WIDE R2, R251, R8, c[0x0][0x350] ;  /* 0x0000d400fb027625 */ /* 0x002fca00078e0208 */
[----:B------:R-:W2:Y:S04]  /*1990*/  LDG.E R4, [R2.64] ;  /* 0x0000000802047981 */ /* 0x000ea8000c1e1900 */
[----:B------:R-:W2:Y:S02]  /*19a0*/  LDG.E R0, [R2.64+0x4] ;  /* 0x0000040802007981 */ /* 0x000ea4000c1e1900 */
[----:B--2---:R-:W-:-:S05]  /*19b0*/  IADD3 R0, -R4, R0, RZ ;  /* 0x0000000004007210 */ /* 0x004fca0007ffe1ff */
.L_x_178:
[----:B-----5:R-:W-:Y:S01]  /*19c0*/  IMAD.IADD R21, R0, 0x1, -R237 ;  /* 0x0000000100157824 */ /* 0x020fe200078e0aed */
[C---:B------:R-:W-:Y:S01]  /*19d0*/  LOP3.LUT R0, R246.reuse, 0xff000000, RZ, 0xc0, !PT ;  /* 0xff000000f6007812 */ /* 0x040fe200078ec0ff */
[----:B-1----:R-:W-:Y:S01]  /*19e0*/  IMAD.MOV.U32 R2, RZ, RZ, RZ ;  /* 0x000000ffff027224 */ /* 0x002fe200078e00ff */
[----:B------:R-:W-:Y:S01]  /*19f0*/  LOP3.LUT R4, R246, 0xff0000, RZ, 0xc0, !PT ;  /* 0x00ff0000f6047812 */ /* 0x000fe200078ec0ff */
[----:B------:R-:W-:Y:S01]  /*1a00*/  BSSY B0, `(.L_x_179) ;  /* 0x000002c000007945 */ /* 0x000fe20003800000 */
[----:B------:R-:W-:-:S02]  /*1a10*/  SHF.R.U32.HI R0, RZ, 0x8, R0 ;  /* 0x00000008ff007819 */ /* 0x000fc40000011600 */
[C---:B------:R-:W-:Y:S02]  /*1a20*/  IADD3 R3, R21.reuse, 0x6f, RZ ;  /* 0x0000006f15037810 */ /* 0x040fe40007ffe0ff */
[----:B------:R-:W-:Y:S02]  /*1a30*/  LEA.HI R0, R4, R0, RZ, 0x10 ;  /* 0x0000000004007211 */ /* 0x000fe400078f80ff */
[----:B------:R-:W-:Y:S01]  /*1a40*/  ISETP.GE.AND P0, PT, R21, 0x1, PT ;  /* 0x000000011500780c */ /* 0x000fe20003f06270 */
[----:B------:R-:W-:Y:S01]  /*1a50*/  IMAD.HI R2, R3, -0x6db6db6d, R2 ;  /* 0x9249249303027827 */ /* 0x000fe200078e0202 */
[----:B------:R-:W-:Y:S02]  /*1a60*/  LOP3.LUT R15, R0, 0xff, RZ, 0xc0, !PT ;  /* 0x000000ff000f7812 */ /* 0x000fe400078ec0ff */
[----:B------:R-:W-:Y:S02]  /*1a70*/  SHF.R.U32.HI R5, RZ, 0x10, R0 ;  /* 0x00000010ff057819 */ /* 0x000fe40000011600 */
[----:B------:R-:W-:Y:S01]  /*1a80*/  SHF.R.U32.HI R3, RZ, 0x1f, R2 ;  /* 0x0000001fff037819 */ /* 0x000fe20000011602 */
[----:B------:R1:W-:Y:S03]  /*1a90*/  STL [R1+0x8], R15 ;  /* 0x0000080f01007387 */ /* 0x0003e60000100800 */
[----:B------:R-:W-:Y:S01]  /*1aa0*/  LEA.HI.SX32 R10, R2, R3, 0x1a ;  /* 0x00000003020a7211 */ /* 0x000fe200078fd2ff */
[----:B------:R1:W-:Y:S01]  /*1ab0*/  STL [R1+0x4], R5 ;  /* 0x0000040501007387 */ /* 0x0003e20000100800 */
[----:B------:R-:W-:Y:S01]  /*1ac0*/  IMAD.MOV.U32 R2, RZ, RZ, RZ ;  /* 0x000000ffff027224 */ /* 0x000fe200078e00ff */
[----:B------:R-:W-:Y:S05]  /*1ad0*/  @!P0 BRA `(.L_x_180) ;  /* 0x000001e000008947 */ /* 0x000fea0003800000 */
[----:B------:R-:W-:Y:S01]  /*1ae0*/  ISETP.NE.AND P0, PT, R5, RZ, PT ;  /* 0x000000ff0500720c */ /* 0x000fe20003f05270 */
[----:B------:R-:W-:-:S03]  /*1af0*/  IMAD.MOV.U32 R4, RZ, RZ, RZ ;  /* 0x000000ffff047224 */ /* 0x000fc600078e00ff */
[----:B------:R-:W-:-:S04]  /*1b00*/  SEL R0, R5, c[0x0][0x338], P0 ;  /* 0x0000ce0005007a07 */ /* 0x000fc80000000000 */
[----:B------:R-:W-:Y:S02]  /*1b10*/  IABS R3, R0 ;  /* 0x0000000000037213 */ /* 0x000fe40000000000 */
[----:B------:R-:W-:Y:S02]  /*1b20*/  IADD3 R6, R10, -0x1, R0 ;  /* 0xffffffff0a067810 */ /* 0x000fe40007ffe000 */
[----:B------:R-:W2:Y:S02]  /*1b30*/  I2F.RP R2, R3 ;  /* 0x0000000300027306 */ /* 0x000ea40000209400 */
[----:B------:R-:W-:-:S06]  /*1b40*/  IABS R9, R6 ;  /* 0x0000000600097213 */ /* 0x000fcc0000000000 */
[----:B--2---:R-:W2:Y:S02]  /*1b50*/  MUFU.RCP R2, R2 ;  /* 0x0000000200027308 */ /* 0x004ea40000001000 */
[----:B--2---:R-:W-:-:S06]  /*1b60*/  IADD3 R2, R2, 0xffffffe, RZ ;  /* 0x0ffffffe02027810 */ /* 0x004fcc0007ffe0ff */
[----:B-1----:R-:W1:Y:S02]  /*1b70*/  F2I.FTZ.U32.TRUNC.NTZ R5, R2 ;  /* 0x0000000200057305 */ /* 0x002e64000021f000 */
[----:B-1----:R-:W-:-:S04]  /*1b80*/  IMAD.MOV R2, RZ, RZ, -R5 ;  /* 0x000000ffff027224 */ /* 0x002fc800078e0a05 */
        /* <DEDUP_REMOVED lines=13> */
[----:B------:R-:W-:Y:S02]  /*1c60*/  ISETP.GE.U32.AND P2, PT, R4, R3, PT ;  /* 0x000000030400720c */ /* 0x000fe40003f46070 */
[----:B------:R-:W-:-:S04]  /*1c70*/  LOP3.LUT R3, R6, R0, RZ, 0x3c, !PT ;  /* 0x0000000006037212 */ /* 0x000fc800078e3cff */
[----:B------:R-:W-:-:S07]  /*1c80*/  ISETP.GE.AND P0, PT, R3, RZ, PT ;  /* 0x000000ff0300720c */ /* 0x000fce0003f06270 */
[----:B------:R-:W-:-:S06]  /*1c90*/  @P2 IADD3 R2, R2, 0x1, RZ ;  /* 0x0000000102022810 */ /* 0x000fcc0007ffe0ff */
[----:B------:R-:W-:Y:S01]  /*1ca0*/  @!P0 IMAD.MOV R2, RZ, RZ, -R2 ;  /* 0x000000ffff028224 */ /* 0x000fe200078e0a02 */
[----:B------:R-:W-:Y:S02]  /*1cb0*/  @!P1 LOP3.LUT R2, RZ, R0, RZ, 0x33, !PT ;  /* 0x00000000ff029212 */ /* 0x000fe400078e33ff */
.L_x_180:
[----:B------:R-:W-:Y:S05]  /*1cc0*/  BSYNC B0 ;  /* 0x0000000000007941 */ /* 0x000fea0003800000 */
.L_x_179:
[----:B------:R-:W-:Y:S01]  /*1cd0*/  IMAD R236, R15, R2, RZ ;  /* 0x000000020fec7224 */ /* 0x000fe200078e02ff */
[----:B------:R-:W-:Y:S01]  /*1ce0*/  PRMT R0, RZ, 0x7610, R0 ;  /* 0x00007610ff007816 */ /* 0x000fe20000000000 */
[----:B------:R-:W-:Y:S01]  /*1cf0*/  CS2R R22, SRZ ;  /* 0x0000000000167805 */ /* 0x000fe2000001ff00 */
[----:B------:R-:W-:Y:S01]  /*1d00*/  CS2R R26, SRZ ;  /* 0x00000000001a7805 */ /* 0x000fe2000001ff00 */
[----:B------:R-:W-:Y:S01]  /*1d10*/  IMAD.IADD R2, R236, 0x1, R2 ;  /* 0x00000001ec027824 */ /* 0x000fe200078e0202 */
[----:B------:R-:W-:Y:S01]  /*1d20*/  CS2R R24, SRZ ;  /* 0x0000000000187805 */ /* 0x000fe2000001ff00 */
        /* <DEDUP_REMOVED lines=33> */
[----:B------:R-:W-:-:S04]  /*1f40*/  ISETP.NE.U32.AND P1, PT, RZ, c[0x0][0x340], PT ;  /* 0x0000d000ff007a0c */ /* 0x000fc80003f25070 */
[----:B------:R-:W-:-:S13]  /*1f50*/  ISETP.NE.AND.EX P1, PT, RZ, c[0x0][0x344], PT, P1 ;  /* 0x0000d100ff007a0c */ /* 0x000fda0003f25310 */
[----:B------:R-:W-:-:S04]  /*1f60*/  @P1 IADD3 R2, P0, R252, c[0x0][0x340], RZ ;  /* 0x0000d000fc021a10 */ /* 0x000fc80007f1e0ff */
[----:B------:R-:W-:-:S05]  /*1f70*/  @P1 IADD3.X R3, R14, c[0x0][0x344], RZ, P0, !PT ;  /* 0x0000d1000e031a10 */ /* 0x000fca00007fe4ff */
[----:B------:R2:W3:Y:S01]  /*1f80*/  @P1 LDG.E R0, [R2.64] ;  /* 0x0000000802001981 */ /* 0x0004e2000c1e1900 */
[----:B------:R-:W-:Y:S01]  /*1f90*/  IMAD.MOV.U32 R146, RZ, RZ, 0x70 ;  /* 0x00000070ff927424 */ /* 0x000fe200078e00ff */
[----:B------:R-:W-:Y:S01]  /*1fa0*/  WARPSYNC 0xffffffff ;  /* 0xffffffff00007948 */ /* 0x000fe20003800000 */
[----:B------:R-:W-:Y:S01]  /*1fb0*/  IMAD R36, R233, 0x20, R234 ;  /* 0x00000020e9247824 */ /* 0x000fe200078e02ea */
[----:B------:R-:W-:Y:S01]  /*1fc0*/  BAR.SYNC.DEFER_BLOCKING 0x0 ;  /* 0x0000000000007b1d */ /* 0x000fe20000010000 */
[----:B------:R-:W-:Y:S02]  /*1fd0*/  IMAD R146, R214, R146, -0x70 ;  /* 0xffffff90d6927424 */ /* 0x000fe400078e0292 */
[----:B------:R-:W-:Y:S02]  /*1fe0*/  IMAD.MOV.U32 R205, RZ, RZ, RZ ;  /* 0x000000ffffcd7224 */ /* 0x000fe400078e00ff */
[----:B--2---:R-:W-:-:S05]  /*1ff0*/  IMAD.MOV.U32 R2, RZ, RZ, c[0x0][0x2b8] ;  /* 0x0000ae00ff027624 */ /* 0x004fca00078e00ff */
[----:B------:R-:W-:Y:S01]  /*2000*/  ISETP.NE.AND P0, PT, R2, 0x1, PT ;  /* 0x000000010200780c */ /* 0x000fe20003f05270 */
[----:B------:R-:W-:-:S04]  /*2010*/  IMAD.IADD R2, R36, 0x1, R146 ;  /* 0x0000000124027824 */ /* 0x000fc800078e0292 */
[C---:B------:R-:W-:Y:S01]  /*2020*/  IMAD.IADD R9, R2.reuse, 0x1, R237 ;  /* 0x0000000102097824 */ /* 0x040fe200078e02ed */
[----:B------:R-:W-:-:S03]  /*2030*/  ISETP.GE.AND P2, PT, R2, R21, PT ;  /* 0x000000150200720c */ /* 0x000fc60003f46270 */
[----:B------:R-:W-:Y:S01]  /*2040*/  IMAD.MOV.U32 R8, RZ, RZ, R9 ;  /* 0x000000ffff087224 */ /* 0x000fe200078e0009 */
[----:B------:R-:W-:-:S03]  /*2050*/  ISETP.GT.OR P2, PT, R36, 0x6f, P2 ;  /* 0x0000006f2400780c */ /* 0x000fc60001744670 */
[----:B------:R-:W-:-:S05]  /*2060*/  @P0 IMAD.HI.U32 R3, R9, c[0x0][0x2bc], RZ ;  /* 0x0000af0009030a27 */ /* 0x000fca00078e00ff */
[----:B------:R-:W-:Y:S01]  /*2070*/  @P0 SHF.R.U32.HI R8, RZ, c[0x0][0x2c0], R3 ;  /* 0x0000b000ff080a19 */ /* 0x000fe20000011603 */
[----:B------:R-:W-:Y:S01]  /*2080*/  IMAD.MOV.U32 R4, RZ, RZ, c[0x0][0x2c4] ;  /* 0x0000b100ff047624 */ /* 0x000fe200078e00ff */
[----:B------:R-:W-:Y:S01]  /*2090*/  LOP3.LUT R22, R246, 0xffff, RZ, 0xc0, !PT ;  /* 0x0000fffff6167812 */ /* 0x000fe200078ec0ff */
[----:B-1----:R-:W-:Y:S02]  /*20a0*/  IMAD R5, R245, 0x80, R36 ;  /* 0x00000080f5057824 */ /* 0x002fe400078e0224 */
[----:B------:R-:W-:-:S04]  /*20b0*/  @!P1 IMAD.MOV.U32 R0, RZ, RZ, R251 ;  /* 0x000000ffff009224 */ /* 0x000fc800078e00fb */
[----:B---3--:R-:W-:Y:S01]  /*20c0*/  IMAD.WIDE.U32 R240, R0, c[0x0][0x2b0], RZ ;  /* 0x0000ac0000f07a25 */ /* 0x008fe200078e00ff */
[----:B------:R-:W-:-:S05]  /*20d0*/  SHF.R.S32.HI R2, RZ, 0x1f, R0 ;  /* 0x0000001fff027819 */ /* 0x000fca0000011400 */
[----:B------:R-:W-:-:S04]  /*20e0*/  IMAD R2, R2, c[0x0][0x2b0], RZ ;  /* 0x0000ac0002027a24 */ /* 0x000fc800078e02ff */
[----:B------:R-:W-:Y:S01]  /*20f0*/  IMAD R2, R0, c[0x0][0x2b4], R2 ;  /* 0x0000ad0000027a24 */ /* 0x000fe200078e0202 */
[----:B------:R-:W-:-:S03]  /*2100*/  @!P2 IADD3 R0, P1, R8, R240, RZ ;  /* 0x000000f00800a210 */ /* 0x000fc60007f3e0ff */
[----:B------:R-:W-:Y:S01]  /*2110*/  IMAD.IADD R249, R241, 0x1, R2 ;  /* 0x00000001f1f97824 */ /* 0x000fe200078e0202 */
[----:B------:R-:W-:-:S04]  /*2120*/  @!P2 LEA R2, P0, R0, c[0x0][0x2a0], 0x2 ;  /* 0x0000a8000002aa11 */ /* 0x000fc800078010ff */
[----:B------:R-:W-:-:S04]  /*2130*/  @!P2 LEA.HI.X.SX32 R3, R8, R249, 0x1, P1 ;  /* 0x000000f90803a211 */ /* 0x000fc800008f0eff */
[----:B------:R-:W-:-:S05]  /*2140*/  @!P2 LEA.HI.X R3, R0, c[0x0][0x2a4], R3, 0x2, P0 ;  /* 0x0000a9000003aa11 */ /* 0x000fca00000f1403 */
[----:B------:R1:W2:Y:S01]  /*2150*/  @!P2 LDG.E R205, [R2.64] ;  /* 0x0000000802cda981 */ /* 0x0002a2000c1e1900 */
[----:B------:R-:W-:Y:S01]  /*2160*/  SHF.R.S32.HI R0, RZ, 0x1f, R11 ;  /* 0x0000001fff007819 */ /* 0x000fe2000001140b */
[----:B------:R-:W-:Y:S01]  /*2170*/  IMAD.WIDE.U32 R238, R22, c[0x0][0x1e8], RZ ;  /* 0x00007a0016ee7a25 */ /* 0x000fe200078e00ff */
[----:B------:R-:W-:Y:S01]  /*2180*/  ISETP.NE.AND P0, PT, R4, 0x1, PT ;  /* 0x000000010400780c */ /* 0x000fe20003f05270 */
[----:B------:R-:W-:Y:S01]  /*2190*/  BSSY B0, `(.L_x_182) ;  /* 0x00000f0000007945 */ /* 0x000fe20003800000 */
[----:B------:R-:W-:Y:S01]  /*21a0*/  SEL R6, R13, RZ, !P3 ;  /* 0x000000ff0d067207 */ /* 0x000fe20005800000 */
[----:B------:R-:W-:Y:S01]  /*21b0*/  IMAD R0, R0, c[0x0][0x178], RZ ;  /* 0x00005e0000007a24 */ /* 0x000fe200078e02ff */
[----:B------:R-:W-:Y:S01]  /*21c0*/  SEL R4, R251, RZ, !P3 ;  /* 0x000000fffb047207 */ /* 0x000fe20005800000 */
[----:B------:R-:W-:Y:S01]  /*21d0*/  IMAD R248, R22, c[0x0][0x1ec], R239 ;  /* 0x00007b0016f87a24 */ /* 0x000fe200078e02ef */
[----:B------:R-:W-:Y:S01]  /*21e0*/  SHF.R.S32.HI R24, RZ, 0x1f, R231 ;  /* 0x0000001fff187819 */ /* 0x000fe200000114e7 */
[----:B------:R-:W-:Y:S01]  /*21f0*/  IMAD R0, R11, c[0x0][0x17c], R0 ;  /* 0x00005f000b007a24 */ /* 0x000fe200078e0200 */
[----:B------:R-:W-:Y:S01]  /*2200*/  SHF.R.S32.HI R23, RZ, 0x1f, R235 ;  /* 0x0000001fff177819 */ /* 0x000fe200000114eb */
[----:B------:R-:W-:Y:S01]  /*2210*/  IMAD R6, R6, c[0x0][0x1c0], RZ ;  /* 0x0000700006067a24 */ /* 0x000fe200078e02ff */
[----:B------:R-:W-:Y:S01]  /*2220*/  ISETP.GE.AND P3, PT, R231, c[0x0][0x198], PT ;  /* 0x00006600e7007a0c */ /* 0x000fe20003f66270 */
[----:B------:R-:W-:Y:S01]  /*2230*/  IMAD.WIDE.U32 R242, R22, c[0x0][0x210], RZ ;  /* 0x0000840016f27a25 */ /* 0x000fe200078e00ff */
[----:B------:R-:W-:-:S02]  /*2240*/  ISETP.GE.AND P2, PT, R235, c[0x0][0x198], PT ;  /* 0x00006600eb007a0c */ /* 0x000fc40003f46270 */
[----:B------:R-:W-:Y:S01]  /*2250*/  IADD3 R145, R214, -0x1, RZ ;  /* 0xffffffffd6917810 */ /* 0x000fe20007ffe0ff */
[----:B------:R-:W-:Y:S01]  /*2260*/  @P0 IMAD.HI.U32 R7, R5, c[0x0][0x2c8], RZ ;  /* 0x0000b20005070a27 */ /* 0x000fe200078e00ff */
[----:B------:R-:W-:Y:S02]  /*2270*/  SHF.L.U64.HI R203, R231, 0x1, R24 ;  /* 0x00000001e7cb7819 */ /* 0x000fe40000010218 */
[----:B------:R-:W-:Y:S01]  /*2280*/  SHF.L.U64.HI R204, R235, 0x1, R23 ;  /* 0x00000001ebcc7819 */ /* 0x000fe20000010217 */
[----:B------:R-:W-:Y:S02]  /*2290*/  IMAD R6, R4, c[0x0][0x1c4], R6 ;  /* 0x0000710004067a24 */ /* 0x000fe400078e0206 */
[----:B------:R-:W-:Y:S02]  /*22a0*/  IMAD R144, R145, -0x70, R21 ;  /* 0xffffff9091907824 */ /* 0x000fe400078e0215 */
[----:B-1----:R-:W-:-:S04]  /*22b0*/  IMAD.WIDE.U32 R2, R11, c[0x0][0x178], RZ ;  /* 0x00005e000b027a25 */ /* 0x002fc800078e00ff */
[----:B------:R-:W-:Y:S02]  /*22c0*/  IMAD.IADD R3, R3, 0x1, R0 ;  /* 0x0000000103037824 */ /* 0x000fe400078e0200 */
[----:B------:R-:W-:Y:S01]  /*22d0*/  IMAD.MOV.U32 R0, RZ, RZ, R5 ;  /* 0x000000ffff007224 */ /* 0x000fe200078e0005 */
[----:B------:R-:W-:Y:S01]  /*22e0*/  @P0 SHF.R.U32.HI R0, RZ, c[0x0][0x2cc], R7 ;  /* 0x0000b300ff000a19 */ /* 0x000fe20000011607 */
[----:B------:R-:W-:-:S03]  /*22f0*/  IMAD.WIDE.U32 R2, R22, c[0x0][0x1b8], R2 ;  /* 0x00006e0016027a25 */ /* 0x000fc600078e0002 */
[----:B------:R-:W-:Y:S01]  /*2300*/  SHF.R.S32.HI R7, RZ, 0x1f, R0 ;  /* 0x0000001fff077819 */ /* 0x000fe20000011400 */
[C---:B------:R-:W-:Y:S02]  /*2310*/  IMAD R3, R22.reuse, c[0x0][0x1bc], R3 ;  /* 0x00006f0016037a24 */ /* 0x040fe400078e0203 */
[----:B------:R-:W-:Y:S02]  /*2320*/  IMAD R250, R22, c[0x0][0x214], R243 ;  /* 0x0000850016fa7a24 */ /* 0x000fe400078e02f3 */
[----:B------:R-:W-:-:S04]  /*2330*/  IMAD.WIDE.U32 R2, R4, c[0x0][0x1c0], R2 ;  /* 0x0000700004027a25 */ /* 0x000fc800078e0002 */
[----:B------:R-:W-:Y:S02]  /*2340*/  IMAD.MOV R4, RZ, RZ, -R0 ;  /* 0x000000ffff047224 */ /* 0x000fe400078e0a00 */
[----:B------:R-:W-:Y:S02]  /*2350*/  IMAD.IADD R3, R3, 0x1, R6 ;  /* 0x0000000103037824 */ /* 0x000fe400078e0206 */
[----:B------:R-:W-:Y:S02]  /*2360*/  IMAD R4, R4, c[0x0][0x2c4], R5 ;  /* 0x0000b10004047a24 */ /* 0x000fe400078e0205 */
[----:B------:R-:W-:Y:S02]  /*2370*/  IMAD R5, R7, c[0x0][0x1b0], RZ ;  /* 0x00006c0007057a24 */ /* 0x000fe400078e02ff */
[----:B------:R-:W-:-:S04]  /*2380*/  IMAD.WIDE.U32 R2, R0, c[0x0][0x1b0], R2 ;  /* 0x00006c0000027a25 */ /* 0x000fc800078e0002 */
[----:B------:R-:W-:Y:S01]  /*2390*/  IMAD R6, R0, c[0x0][0x1b4], R5 ;  /* 0x00006d0000067a24 */ /* 0x000fe200078e0205 */
[----:B------:R-:W-:-:S03]  /*23a0*/  SHF.R.S32.HI R5, RZ, 0x1f, R4 ;  /* 0x0000001fff057819 */ /* 0x000fc60000011404 */
[----:B------:R-:W-:Y:S02]  /*23b0*/  IMAD.IADD R3, R3, 0x1, R6 ;  /* 0x0000000103037824 */ /* 0x000fe400078e0206 */
[----:B------:R-:W-:Y:S02]  /*23c0*/  IMAD R0, R5, c[0x0][0x1a8], RZ ;  /* 0x00006a0005007a24 */ /* 0x000fe400078e02ff */
[----:B------:R-:W-:-:S04]  /*23d0*/  IMAD.WIDE.U32 R2, R4, c[0x0][0x1a8], R2 ;  /* 0x00006a0004027a25 */ /* 0x000fc800078e0002 */
[----:B------:R-:W-:Y:S01]  /*23e0*/  IMAD R0, R4, c[0x0][0x1ac], R0 ;  /* 0x00006b0004007a24 */ /* 0x000fe200078e0200 */
[----:B------:R-:W-:-:S03]  /*23f0*/  LEA R17, P0, R2, c[0x0][0x160], 0x1 ;  /* 0x0000580002117a11 */ /* 0x000fc600078008ff */
[----:B------:R-:W-:Y:S02]  /*2400*/  IMAD.IADD R0, R3, 0x1, R0 ;  /* 0x0000000103007824 */ /* 0x000fe400078e0200 */
[----:B------:R-:W-:Y:S02]  /*2410*/  IMAD.MOV R3, RZ, RZ, -R8 ;  /* 0x000000ffff037224 */ /* 0x000fe400078e0a08 */
[----:B------:R-:W1:Y:S01]  /*2420*/  SHFL.IDX PT, R8, R17, RZ, 0x181f ;  /* 0x00181fff11087589 */ /* 0x000e6200000e0000 */
[----:B------:R-:W-:Y:S01]  /*2430*/  LEA.HI.X R16, R2, c[0x0][0x164], R0, 0x1, P0 ;  /* 0x0000590002107a11 */ /* 0x000fe200000f0c00 */
[----:B------:R-:W-:Y:S02]  /*2440*/  IMAD R206, R3, c[0x0][0x2b8], R9 ;  /* 0x0000ae0003ce7a24 */ /* 0x000fe400078e0209 */
[----:B------:R-:W-:Y:S01]  /*2450*/  SHFL.IDX PT, R9, R17, 0x1, 0x181f ;  /* 0x00381f0011097f89 */ /* 0x000fe200000e0000 */
[----:B------:R-:W-:Y:S02]  /*2460*/  IMAD R2, R245, 0x80, R234 ;  /* 0x00000080f5027824 */ /* 0x000fe400078e02ea */
[----:B------:R-:W-:Y:S01]  /*2470*/  IMAD R0, R12, c[0x0][0x2c4], RZ ;  /* 0x0000b1000c007a24 */ /* 0x000fe200078e02ff */
[----:B------:R-:W3:Y:S01]  /*2480*/  SHFL.IDX PT, R11, R16, RZ, 0x181f ;  /* 0x00181fff100b7589 */ /* 0x000ee200000e0000 */
[----:B------:R-:W-:-:S02]  /*2490*/  SHF.R.S32.HI R3, RZ, 0x1f, R206 ;  /* 0x0000001fff037819 */ /* 0x000fc400000114ce */
[C---:B------:R-:W-:Y:S01]  /*24a0*/  IADD3 R4, R2.reuse, 0x20, RZ ;  /* 0x0000002002047810 */ /* 0x040fe20007ffe0ff */
[----:B------:R-:W4:Y:S01]  /*24b0*/  SHFL.IDX PT, R18, R16, 0x1, 0x181f ;  /* 0x00381f0010127f89 */ /* 0x000f2200000e0000 */
[-C--:B------:R-:W-:Y:S01]  /*24c0*/  ISETP.GE.AND P4, PT, R2, R0.reuse, PT ;  /* 0x000000000200720c */ /* 0x080fe20003f86270 */
[C---:B------:R-:W-:Y:S01]  /*24d0*/  IMAD R6, R3.reuse, c[0x0][0x1e0], RZ ;  /* 0x0000780003067a24 */ /* 0x040fe200078e02ff */
[----:B------:R-:W-:Y:S01]  /*24e0*/  ISETP.GE.AND P0, PT, R4, R0, PT ;  /* 0x000000000400720c */ /* 0x000fe20003f06270 */
[----:B------:R-:W-:Y:S01]  /*24f0*/  IMAD R10, R3, c[0x0][0x208], RZ ;  /* 0x00008200030a7a24 */ /* 0x000fe200078e02ff */
[----:B------:R-:W-:Y:S01]  /*2500*/  SHFL.IDX PT, R19, R16, 0x2, 0x181f ;  /* 0x00581f0010137f89 */ /* 0x000fe200000e0000 */
[----:B------:R-:W-:Y:S01]  /*2510*/  IMAD R3, R206, c[0x0][0x1e4], R6 ;  /* 0x00007900ce037a24 */ /* 0x000fe200078e0206 */
[----:B------:R-:W-:Y:S01]  /*2520*/  IADD3 R20, R2, 0x40, RZ ;  /* 0x0000004002147810 */ /* 0x000fe20007ffe0ff */
[----:B------:R-:W-:Y:S01]  /*2530*/  IMAD.WIDE.U32 R4, R206, c[0x0][0x1e0], RZ ;  /* 0x00007800ce047a25 */ /* 0x000fe200078e00ff */
[----:B------:R-:W-:-:S03]  /*2540*/  IADD3 R2, R2, 0x60, RZ ;  /* 0x0000006002027810 */ /* 0x000fc60007ffe0ff */
[C---:B------:R-:W-:Y:S02]  /*2550*/  IMAD.WIDE.U32 R6, R206.reuse, c[0x0][0x208], RZ ;  /* 0x00008200ce067a25 */ /* 0x040fe400078e00ff */
[-C--:B-1----:R-:W-:Y:S02]  /*2560*/  @!P4 LEA R14, P5, R231, R8.reuse, 0x1 ;  /* 0x00000008e70ec211 */ /* 0x082fe400078a08ff */
[----:B------:R-:W-:Y:S01]  /*2570*/  IMAD R10, R206, c[0x0][0x20c], R10 ;  /* 0x00008300ce0a7a24 */ /* 0x000fe200078e020a */
[----:B------:R-:W-:Y:S01]  /*2580*/  @!P4 LEA R12, P1, R235, R8, 0x1 ;  /* 0x00000008eb0cc211 */ /* 0x000fe200078208ff */
[----:B------:R-:W-:Y:S02]  /*2590*/  IMAD.IADD R3, R5, 0x1, R3 ;  /* 0x0000000105037824 */ /* 0x000fe400078e0203 */
[----:B------:R-:W-:Y:S01]  /*25a0*/  IMAD.IADD R5, R7, 0x1, R10 ;  /* 0x0000000107057824 */ /* 0x000fe200078e020a */
[C---:B---3--:R-:W-:Y:S01]  /*25b0*/  @!P4 LEA.HI.X R15, R231.reuse, R11, R24, 0x1, P5 ;  /* 0x0000000be70fc211 */ /* 0x048fe200028f0c18 */
[----:B------:R-:W1:Y:S01]  /*25c0*/  SHFL.IDX PT, R7, R17, 0x2, 0x181f ;  /* 0x00581f0011077f89 */ /* 0x000e6200000e0000 */
[----:B------:R-:W-:-:S02]  /*25d0*/  @!P0 LEA R10, P5, R231, R9, 0x1 ;  /* 0x00000009e70a8211 */ /* 0x000fc400078a08ff */
[----:B------:R-:W-:Y:S01]  /*25e0*/  @!P4 LEA.HI.X R13, R235, R11, R23, 0x1, P1 ;  /* 0x0000000beb0dc211 */ /* 0x000fe200008f0c17 */
[----:B------:R2:W-:Y:S01]  /*25f0*/  @!P4 LDGSTS.E.BYPASS.LTC128B.128 [R200+0x100], [R14.64], !P3 ;  /* 0x001000000ec8cfae */ /* 0x0005e2000d901d48 */
[----:B----4-:R-:W-:Y:S02]  /*2600*/  @!P0 LEA.HI.X R11, R231, R18, R24, 0x1, P5 ;  /* 0x00000012e70b8211 */ /* 0x010fe400028f0c18 */
[----:B------:R-:W-:Y:S01]  /*2610*/  ISETP.GE.AND P5, PT, R20, R0, PT ;  /* 0x000000001400720c */ /* 0x000fe20003fa6270 */
[----:B------:R3:W-:Y:S01]  /*2620*/  @!P4 LDGSTS.E.BYPASS.LTC128B.128 [R200+0x4100], [R12.64], !P2 ;  /* 0x041000000cc8cfae */ /* 0x0007e2000d101d48 */
[----:B------:R-:W-:-:S03]  /*2630*/  @!P0 LEA R8, P1, R235, R9, 0x1 ;  /* 0x00000009eb088211 */ /* 0x000fc600078208ff */
[----:B------:R4:W-:Y:S01]  /*2640*/  @!P0 LDGSTS.E.BYPASS.LTC128B.128 [R200+0x1100], [R10.64], !P3 ;  /* 0x011000000ac88fae */ /* 0x0009e2000d901d48 */
[----:B------:R-:W-:Y:S02]  /*2650*/  @!P0 LEA.HI.X R9, R235, R18, R23, 0x1, P1 ;  /* 0x00000012eb098211 */ /* 0x000fe400008f0c17 */
[----:B------:R-:W-:Y:S01]  /*2660*/  ISETP.GE.AND P1, PT, R2, R0, PT ;  /* 0x000000000200720c */ /* 0x000fe20003f26270 */
[----:B------:R-:W-:Y:S02]  /*2670*/  IMAD.MOV.U32 R2, RZ, RZ, R4 ;  /* 0x000000ffff027224 */ /* 0x000fe400078e0004 */
[----:B------:R-:W-:Y:S01]  /*2680*/  IMAD.MOV.U32 R4, RZ, RZ, R6 ;  /* 0x000000ffff047224 */ /* 0x000fe200078e0006 */
[----:B------:R5:W-:Y:S01]  /*2690*/  @!P0 LDGSTS.E.BYPASS.LTC128B.128 [R200+0x5100], [R8.64], !P2 ;  /* 0x0510000008c88fae */ /* 0x000be2000d101d48 */
[----:B-1----:R-:W-:-:S03]  /*26a0*/  @!P5 LEA R6, P0, R231, R7, 0x1 ;  /* 0x00000007e706d211 */ /* 0x002fc600078008ff */
[----:B---3--:R-:W-:Y:S04]  /*26b0*/  SHFL.IDX PT, R12, R16, 0x3, 0x181f ;  /* 0x00781f00100c7f89 */ /* 0x008fe800000e0000 */
[----:B----4-:R-:W1:Y:S01]  /*26c0*/  SHFL.IDX PT, R11, R17, 0x3, 0x181f ;  /* 0x00781f00110b7f89 */ /* 0x010e6200000e0000 */
[----:B-----5:R-:W-:Y:S02]  /*26d0*/  @!P5 LEA R8, P4, R235, R7, 0x1 ;  /* 0x00000007eb08d211 */ /* 0x020fe400078808ff */
[-C--:B------:R-:W-:Y:S02]  /*26e0*/  @!P5 LEA.HI.X R7, R231, R19.reuse, R24, 0x1, P0 ;  /* 0x00000013e707d211 */ /* 0x080fe400000f0c18 */
[----:B------:R-:W-:-:S03]  /*26f0*/  @!P5 LEA.HI.X R9, R235, R19, R23, 0x1, P4 ;  /* 0x00000013eb09d211 */ /* 0x000fc600020f0c17 */
[----:B------:R3:W-:Y:S04]  /*2700*/  @!P5 LDGSTS.E.BYPASS.LTC128B.128 [R200+0x2100], [R6.64], !P3 ;  /* 0x0210000006c8dfae */ /* 0x0007e8000d901d48 */
[----:B------:R4:W-:Y:S01]  /*2710*/  @!P5 LDGSTS.E.BYPASS.LTC128B.128 [R200+0x6100], [R8.64], !P2 ;  /* 0x0610000008c8dfae */ /* 0x0009e2000d101d48 */
[----:B--2---:R-:W-:Y:S01]  /*2720*/  SHF.R.S32.HI R15, RZ, 0x1f, R205 ;  /* 0x0000001fff0f7819 */ /* 0x004fe200000114cd */
[----:B------:R-:W-:-:S04]  /*2730*/  IMAD.WIDE.U32 R2, R205, c[0x0][0x1f0], R2 ;  /* 0x00007c00cd027a25 */ /* 0x000fc800078e0002 */
[C---:B------:R-:W-:Y:S01]  /*2740*/  IMAD R0, R15.reuse, c[0x0][0x1f0], RZ ;  /* 0x00007c000f007a24 */ /* 0x040fe200078e02ff */
[----:B------:R-:W-:Y:S01]  /*2750*/  IADD3 R2, P0, R2, R238, RZ ;  /* 0x000000ee02027210 */ /* 0x000fe20007f1e0ff */
[----:B----4-:R-:W-:Y:S02]  /*2760*/  IMAD R9, R15, c[0x0][0x218], RZ ;  /* 0x000086000f097a24 */ /* 0x010fe400078e02ff */
[----:B------:R-:W-:-:S05]  /*2770*/  IMAD R0, R205, c[0x0][0x1f4], R0 ;  /* 0x00007d00cd007a24 */ /* 0x000fca00078e0200 */
[----:B---3--:R-:W-:Y:S02]  /*2780*/  IADD3.X R6, R248, R3, R0, P0, !PT ;  /* 0x00000003f8067210 */ /* 0x008fe400007fe400 */
[----:B------:R-:W-:Y:S02]  /*2790*/  LEA R0, P0, R2, c[0x0][0x1c8], 0x1 ;  /* 0x0000720002007a11 */ /* 0x000fe400078008ff */
[----:B------:R-:W-:Y:S02]  /*27a0*/  IMNMX R3, R144, 0x70, PT ;  /* 0x0000007090037817 */ /* 0x000fe40003800200 */
[----:B------:R-:W-:Y:S01]  /*27b0*/  LEA.HI.X R18, R2, c[0x0][0x1cc], R6, 0x1, P0 ;  /* 0x0000730002127a11 */ /* 0x000fe200000f0c06 */
[----:B------:R-:W-:Y:S01]  /*27c0*/  SHFL.IDX PT, R10, R0, RZ, 0x181f ;  /* 0x00181fff000a7589 */ /* 0x000fe200000e0000 */
[-C--:B-1----:R-:W-:Y:S01]  /*27d0*/  @!P1 LEA R6, P4, R231, R11.reuse, 0x1 ;  /* 0x0000000be7069211 */ /* 0x082fe200078808ff */
[----:B------:R-:W-:Y:S02]  /*27e0*/  IMAD.IADD R8, R3, 0x1, -R234 ;  /* 0x0000000103087824 */ /* 0x000fe400078e0aea */
[----:B------:R-:W-:Y:S01]  /*27f0*/  SHFL.IDX PT, R16, R18, RZ, 0x181f ;  /* 0x00181fff12107589 */ /* 0x000fe200000e0000 */
[----:B------:R-:W-:Y:S01]  /*2800*/  IMAD.WIDE.U32 R2, R205, c[0x0][0x218], R4 ;  /* 0x00008600cd027a25 */ /* 0x000fe200078e0004 */
[----:B------:R-:W-:-:S02]  /*2810*/  @!P1 LEA R4, P0, R235, R11, 0x1 ;  /* 0x0000000beb049211 */ /* 0x000fc400078008ff */
[----:B------:R-:W1:Y:S01]  /*2820*/  SHFL.IDX PT, R13, R0, 0x1, 0x181f ;  /* 0x00381f00000d7f89 */ /* 0x000e6200000e0000 */
[C---:B------:R-:W-:Y:S02]  /*2830*/  ISETP.GE.AND P6, PT, R8.reuse, 0x1, PT ;  /* 0x000000010800780c */ /* 0x040fe40003fc6270 */
[----:B------:R-:W-:Y:S01]  /*2840*/  ISETP.GE.AND P5, PT, R8, 0x21, PT ;  /* 0x000000210800780c */ /* 0x000fe20003fa6270 */
[----:B------:R-:W2:Y:S01]  /*2850*/  SHFL.IDX PT, R14, R18, 0x1, 0x181f ;  /* 0x00381f00120e7f89 */ /* 0x000ea200000e0000 */
[-C--:B------:R-:W-:Y:S02]  /*2860*/  @!P1 LEA.HI.X R7, R231, R12.reuse, R24, 0x1, P4 ;  /* 0x0000000ce7079211 */ /* 0x080fe400020f0c18 */
[----:B------:R-:W-:Y:S02]  /*2870*/  @!P1 LEA.HI.X R5, R235, R12, R23, 0x1, P0 ;  /* 0x0000000ceb059211 */ /* 0x000fe400000f0c17 */
[----:B------:R-:W-:Y:S01]  /*2880*/  IADD3 R15, P0, R2, R242, RZ ;  /* 0x000000f2020f7210 */ /* 0x000fe20007f1e0ff */
[----:B------:R-:W-:Y:S01]  /*2890*/  IMAD R2, R205, c[0x0][0x21c], R9 ;  /* 0x00008700cd027a24 */ /* 0x000fe200078e0209 */
[----:B------:R3:W-:Y:S01]  /*28a0*/  @!P1 LDGSTS.E.BYPASS.LTC128B.128 [R200+0x3100], [R6.64], !P3 ;  /* 0x0310000006c89fae */ /* 0x0007e2000d901d48 */
[----:B------:R-:W-:-:S02]  /*28b0*/  ISETP.GE.AND P3, PT, R231, c[0x0][0x1d4], PT ;  /* 0x00007500e7007a0c */ /* 0x000fc40003f66270 */
[----:B------:R-:W-:Y:S01]  /*28c0*/  ISETP.GE.AND P4, PT, R8, 0x41, PT ;  /* 0x000000410800780c */ /* 0x000fe20003f86270 */
[----:B------:R-:W4:Y:S01]  /*28d0*/  SHFL.IDX PT, R9, R0, 0x2, 0x181f ;  /* 0x00581f0000097f89 */ /* 0x000f2200000e0000 */
[----:B------:R-:W-:-:S03]  /*28e0*/  IADD3.X R17, R250, R3, R2, P0, !PT ;  /* 0x00000003fa117210 */ /* 0x000fc600007fe402 */
[----:B------:R5:W-:Y:S04]  /*28f0*/  @!P1 LDGSTS.E.BYPASS.LTC128B.128 [R200+0x7100], [R4.64], !P2 ;  /* 0x0710000004c89fae */ /* 0x000be8000d101d48 */
[----:B------:R-:W-:Y:S01]  /*2900*/  SHFL.IDX PT, R12, R0, 0x3, 0x181f ;  /* 0x00781f00000c7f89 */ /* 0x000fe200000e0000 */
[----:B-1----:R-:W-:-:S03]  /*2910*/  @P5 LEA R2, P2, R231, R13, 0x1 ;  /* 0x0000000de7025211 */ /* 0x002fc600078408ff */
[----:B------:R-:W1:Y:S01]  /*2920*/  SHFL.IDX PT, R0, R18, 0x2, 0x181f ;  /* 0x00581f0012007f89 */ /* 0x000e6200000e0000 */
[C---:B--2---:R-:W-:Y:S02]  /*2930*/  @P5 LEA.HI.X R3, R231.reuse, R14, R24, 0x1, P2 ;  /* 0x0000000ee7035211 */ /* 0x044fe400010f0c18 */
[----:B------:R-:W-:Y:S01]  /*2940*/  ISETP.GE.AND P2, PT, R8, 0x61, PT ;  /* 0x000000610800780c */ /* 0x000fe20003f46270 */
[----:B------:R-:W0:Y:S01]  /*2950*/  LDGDEPBAR ;  /* 0x00000000000079af */ /* 0x000e220000000000 */
[----:B---3--:R-:W-:-:S04]  /*2960*/  @P6 LEA R6, P1, R231, R10, 0x1 ;  /* 0x0000000ae7066211 */ /* 0x008fc800078208ff */
[----:B------:R-:W-:Y:S02]  /*2970*/  @P6 LEA.HI.X R7, R231, R16, R24, 0x1, P1 ;  /* 0x00000010e7076211 */ /* 0x000fe400008f0c18 */
[----:B-----5:R-:W-:-:S03]  /*2980*/  @P6 LEA R4, P0, R235, R10, 0x1 ;  /* 0x0000000aeb046211 */ /* 0x020fc600078008ff */
[----:B------:R2:W-:Y:S01]  /*2990*/  @P6 LDGSTS.E.BYPASS.LTC128B.128 [R200+0x8100], [R6.64], !P3 ;  /* 0x0810000006c86fae */ /* 0x0005e2000d901d48 */
[C---:B------:R-:W-:Y:S02]  /*29a0*/  @P5 LEA R10, P1, R235.reuse, R13, 0x1 ;  /* 0x0000000deb0a5211 */ /* 0x040fe400078208ff */
[C-C-:B------:R-:W-:Y:S01]  /*29b0*/  @P6 LEA.HI.X R5, R235.reuse, R16, R23.reuse, 0x1, P0 ;  /* 0x00000010eb056211 */ /* 0x140fe200000f0c17 */
[----:B------:R-:W3:Y:S01]  /*29c0*/  SHFL.IDX PT, R13, R18, 0x3, 0x181f ;  /* 0x00781f00120d7f89 */ /* 0x000ee200000e0000 */
[C---:B------:R-:W-:Y:S02]  /*29d0*/  ISETP.GE.AND P0, PT, R235.reuse, c[0x0][0x1d4], PT ;  /* 0x00007500eb007a0c */ /* 0x040fe40003f06270 */
[----:B------:R-:W-:Y:S02]  /*29e0*/  @P5 LEA.HI.X R11, R235, R14, R23, 0x1, P1 ;  /* 0x0000000eeb0b5211 */ /* 0x000fe400008f0c17 */
[----:B------:R-:W-:-:S04]  /*29f0*/  LEA R14, P1, R15, c[0x0][0x1f8], 0x1 ;  /* 0x00007e000f0e7a11 */ /* 0x000fc800078208ff */
[----:B------:R-:W-:Y:S02]  /*2a00*/  LEA.HI.X R15, R15, c[0x0][0x1fc], R17, 0x1, P1 ;  /* 0x00007f000f0f7a11 */ /* 0x000fe400008f0c11 */
[----:B----4-:R-:W-:-:S03]  /*2a10*/  @P4 LEA R8, P1, R231, R9, 0x1 ;  /* 0x00000009e7084211 */ /* 0x010fc600078208ff */
[----:B------:R4:W-:Y:S01]  /*2a20*/  @P6 LDGSTS.E.BYPASS.LTC128B.128 [R200+0xb900], [R4.64], !P0 ;  /* 0x0b90000004c86fae */ /* 0x0009e2000c101d48 */
[----:B------:R-:W-:-:S03]  /*2a30*/  ISETP.GE.AND P6, PT, R231, c[0x0][0x1d4], PT ;  /* 0x00007500e7007a0c */ /* 0x000fc60003fc6270 */
[----:B------:R5:W-:Y:S04]  /*2a40*/  @P5 LDGSTS.E.BYPASS.LTC128B.128 [R200+0x9100], [R2.64], !P3 ;  /* 0x0910000002c85fae */ /* 0x000be8000d901d48 */
[----:B------:R3:W-:Y:S01]  /*2a50*/  @P5 LDGSTS.E.BYPASS.LTC128B.128 [R200+0xc900], [R10.64], !P0 ;  /* 0x0c9000000ac85fae */ /* 0x0007e2000c101d48 */
[----:B--2---:R-:W-:Y:S02]  /*2a60*/  @P4 LEA R6, P5, R235, R9, 0x1 ;  /* 0x00000009eb064211 */ /* 0x004fe400078a08ff */
[-C--:B-1----:R-:W-:Y:S02]  /*2a70*/  @P4 LEA.HI.X R9, R231, R0.reuse, R24, 0x1, P1 ;  /* 0x00000000e7094211 */ /* 0x082fe400008f0c18 */
[----:B------:R-:W-:Y:S02]  /*2a80*/  @P4 LEA.HI.X R7, R235, R0, R23, 0x1, P5 ;  /* 0x00000000eb074211 */ /* 0x000fe400028f0c17 */
[----:B------:R-:W-:Y:S01]  /*2a90*/  IADD3 R0, R71, 0x20, RZ ;  /* 0x0000002047007810 */ /* 0x000fe20007ffe0ff */
[----:B------:R1:W-:Y:S04]  /*2aa0*/  @P4 LDGSTS.E.BYPASS.LTC128B.128 [R200+0xa100], [R8.64], !P3 ;  /* 0x0a10000008c84fae */ /* 0x0003e8000d901d48 */
[----:B------:R2:W-:Y:S01]  /*2ab0*/  @P4 LDGSTS.E.BYPASS.LTC128B.128 [R200+0xd900], [R6.64], !P0 ;  /* 0x0d90000006c84fae */ /* 0x0005e2000c101d48 */
[----:B----4-:R-:W-:-:S02]  /*2ac0*/  @P2 LEA R4, P1, R231, R12, 0x1 ;  /* 0x0000000ce7042211 */ /* 0x010fc400078208ff */
[C---:B-----5:R-:W-:Y:S01]  /*2ad0*/  @P2 LEA R2, P5, R235.reuse, R12, 0x1 ;  /* 0x0000000ceb022211 */ /* 0x060fe200078a08ff */
[----:B------:R-:W-:Y:S01]  /*2ae0*/  IMAD.SHL.U32 R12, R235, 0x2, RZ ;  /* 0x00000002eb0c7824 */ /* 0x000fe200078e00ff */
[-C--:B---3--:R-:W-:Y:S02]  /*2af0*/  @P2 LEA.HI.X R5, R231, R13.reuse, R24, 0x1, P1 ;  /* 0x0000000de7052211 */ /* 0x088fe400008f0c18 */
[----:B------:R-:W-:Y:S01]  /*2b00*/  @P2 LEA.HI.X R3, R235, R13, R23, 0x1, P5 ;  /* 0x0000000deb032211 */ /* 0x000fe200028f0c17 */
[----:B------:R-:W3:Y:S01]  /*2b10*/  SHFL.IDX PT, R10, R14, RZ, 0x181f ;  /* 0x00181fff0e0a7589 */ /* 0x000ee200000e0000 */
[----:B------:R-:W-:Y:S01]  /*2b20*/  LOP3.LUT P1, RZ, R233, 0x2, RZ, 0xc0, !PT ;  /* 0x00000002e9ff7812 */ /* 0x000fe2000782c0ff */
[----:B------:R-:W-:Y:S01]  /*2b30*/  IMAD.SHL.U32 R13, R231, 0x2, RZ ;  /* 0x00000002e70d7824 */ /* 0x000fe200078e00ff */
[----:B------:R-:W-:Y:S01]  /*2b40*/  ISETP.GE.AND P5, PT, R235, c[0x0][0x1d4], PT ;  /* 0x00007500eb007a0c */ /* 0x000fe20003fa6270 */
[----:B------:R4:W-:Y:S04]  /*2b50*/  @P2 LDGSTS.E.BYPASS.LTC128B.128 [R200+0xb100], [R4.64], !P3 ;  /* 0x0b10000004c82fae */ /* 0x0009e8000d901d48 */
[----:B------:R3:W-:Y:S04]  /*2b60*/  @P2 LDGSTS.E.BYPASS.LTC128B.128 [R200+0xe900], [R2.64], !P0 ;  /* 0x0e90000002c82fae */ /* 0x0007e8000c101d48 */
[----:B------:R-:W0:Y:S02]  /*2b70*/  LDGDEPBAR ;  /* 0x00000000000079af */ /* 0x000e240000000000 */
[----:B------:R-:W-:-:S02]  /*2b80*/  @P1 IADD3 R0, R71, -0x20, RZ ;  /* 0xffffffe047001810 */ /* 0x000fc40007ffe0ff */
[----:B-1----:R-:W1:Y:S04]  /*2b90*/  SHFL.IDX PT, R8, R15, RZ, 0x181f ;  /* 0x00181fff0f087589 */ /* 0x002e6800000e0000 */
[----:B------:R-:W-:Y:S04]  /*2ba0*/  SHFL.IDX PT, R9, R15, 0x1, 0x181f ;  /* 0x00381f000f097f89 */ /* 0x000fe800000e0000 */
[----:B------:R-:W-:Y:S04]  /*2bb0*/  SHFL.IDX PT, R11, R15, 0x2, 0x181f ;  /* 0x00581f000f0b7f89 */ /* 0x000fe800000e0000 */
[----:B----4-:R-:W4:Y:S01]  /*2bc0*/  SHFL.IDX PT, R5, R14, 0x1, 0x181f ;  /* 0x00381f000e057f89 */ /* 0x010f2200000e0000 */
[----:B------:R-:W-:Y:S01]  /*2bd0*/  IMAD.IADD R4, R144, 0x1, -R234 ;  /* 0x0000000190047824 */ /* 0x000fe200078e0aea */
[----:B---3--:R-:W-:Y:S01]  /*2be0*/  IADD3 R2, P1, R10, R13, RZ ;  /* 0x0000000d0a027210 */ /* 0x008fe20007f3e0ff */
[----:B------:R-:W-:-:S04]  /*2bf0*/  DEPBAR.LE SB0, 0x1 ;  /* 0x000080400000791a */ /* 0x000fc80000000000 */
[----:B------:R-:W-:Y:S01]  /*2c00*/  BAR.SYNC.DEFER_BLOCKING 0x0 ;  /* 0x0000000000007b1d */ /* 0x000fe20000010000 */
[----:B------:R-:W-:Y:S01]  /*2c10*/  ISETP.LT.OR P4, PT, R4, 0x1, P6 ;  /* 0x000000010400780c */ /* 0x000fe20003781670 */
[----:B-1----:R-:W-:Y:S01]  /*2c20*/  IMAD.X R3, R8, 0x1, R203, P1 ;  /* 0x0000000108037824 */ /* 0x002fe200008e06cb */
[----:B--2---:R-:W-:Y:S02]  /*2c30*/  IADD3 R6, P1, R10, R12, RZ ;  /* 0x0000000c0a067210 */ /* 0x004fe40007f3e0ff */
[----:B------:R-:W-:Y:S01]  /*2c40*/  ISETP.LT.OR P2, PT, R4, 0x1, P5 ;  /* 0x000000010400780c */ /* 0x000fe20002f41670 */
[----:B------:R-:W1:Y:S02]  /*2c50*/  SHFL.IDX PT, R10, R14, 0x2, 0x181f ;  /* 0x00581f000e0a7f89 */ /* 0x000e6400000e0000 */
[----:B------:R-:W-:Y:S02]  /*2c60*/  IMAD.X R7, R8, 0x1, R204, P1 ;  /* 0x0000000108077824 */ /* 0x000fe400008e06cc */
[----:B------:R2:W3:Y:S04]  /*2c70*/  LDSM.16.M88.4 R128, [R195] ;  /* 0x00000000c380783b */ /* 0x0004e80000000200 */
[----:B------:R2:W1:Y:S04]  /*2c80*/  LDSM.16.M88.4 R132, [R196] ;  /* 0x00000000c484783b */ /* 0x0004680000000200 */
[----:B------:R2:W1:Y:S04]  /*2c90*/  LDSM.16.M88.4 R164, [R198] ;  /* 0x00000000c6a4783b */ /* 0x0004680000000200 */
[----:B------:R2:W1:Y:S04]  /*2ca0*/  LDSM.16.M88.4 R168, [R197] ;  /* 0x00000000c5a8783b */ /* 0x0004680000000200 */
[----:B------:R2:W1:Y:S04]  /*2cb0*/  LDSM.16.M88.4 R172, [R195+0x4000] ;  /* 0x00400000c3ac783b */ /* 0x0004680000000200 */
[----:B------:R2:W1:Y:S04]  /*2cc0*/  LDSM.16.M88.4 R176, [R196+0x4000] ;  /* 0x00400000c4b0783b */ /* 0x0004680000000200 */
[----:B------:R2:W1:Y:S04]  /*2cd0*/  LDSM.16.M88.4 R180, [R198+0x4000] ;  /* 0x00400000c6b4783b */ /* 0x0004680000000200 */
[----:B------:R2:W1:Y:S04]  /*2ce0*/  LDSM.16.M88.4 R184, [R197+0x4000] ;  /* 0x00400000c5b8783b */ /* 0x0004680000000200 */
[----:B------:R-:W-:Y:S06]  /*2cf0*/  BAR.SYNC.DEFER_BLOCKING 0x0 ;  /* 0x0000000000007b1d */ /* 0x000fec0000010000 */
[----:B------:R-:W-:-:S04]  /*2d00*/  DEPBAR.LE SB0, 0x0 ;  /* 0x000080000000791a */ /* 0x000fc80000000000 */
[----:B------:R-:W-:Y:S06]  /*2d10*/  BAR.SYNC.DEFER_BLOCKING 0x0 ;  /* 0x0000000000007b1d */ /* 0x000fec0000010000 */
[----:B------:R2:W1:Y:S04]  /*2d20*/  LDSM.16.M88.4 R24, [R0] ;  /* 0x000000000018783b */ /* 0x0004680000000200 */
[----:B------:R2:W1:Y:S04]  /*2d30*/  LDSM.16.M88.4 R32, [R0+0x800] ;  /* 0x000800000020783b */ /* 0x0004680000000200 */
[----:B------:R2:W1:Y:S04]  /*2d40*/  LDSM.16.M88.4 R44, [R0+0x1000] ;  /* 0x00100000002c783b */ /* 0x0004680000000200 */
[----:B------:R2:W1:Y:S04]  /*2d50*/  LDSM.16.M88.4 R48, [R0+0x1800] ;  /* 0x001800000030783b */ /* 0x0004680000000200 */
[----:B------:R2:W1:Y:S04]  /*2d60*/  LDSM.16.M88.4 R96, [R0+0x2000] ;  /* 0x002000000060783b */ /* 0x0004680000000200 */
[----:B------:R2:W1:Y:S04]  /*2d70*/  LDSM.16.M88.4 R104, [R0+0x2800] ;  /* 0x002800000068783b */ /* 0x0004680000000200 */
[----:B------:R2:W1:Y:S04]  /*2d80*/  LDSM.16.M88.4 R136, [R0+0x3000] ;  /* 0x003000000088783b */ /* 0x0004680000000200 */
[----:B------:R2:W1:Y:S04]  /*2d90*/  LDSM.16.M88.4 R16, [R71] ;  /* 0x000000004710783b */ /* 0x0004680000000200 */
[----:B------:R2:W1:Y:S04]  /*2da0*/  LDSM.16.M88.4 R20, [R71+0x800] ;  /* 0x000800004714783b */ /* 0x0004680000000200 */
[----:B------:R2:W1:Y:S04]  /*2db0*/  LDSM.16.M88.4 R28, [R71+0x1000] ;  /* 0x00100000471c783b */ /* 0x0004680000000200 */
[----:B------:R2:W1:Y:S04]  /*2dc0*/  LDSM.16.M88.4 R40, [R71+0x1800] ;  /* 0x001800004728783b */ /* 0x0004680000000200 */
[----:B------:R2:W1:Y:S04]  /*2dd0*/  LDSM.16.M88.4 R52, [R71+0x2000] ;  /* 0x002000004734783b */ /* 0x0004680000000200 */
[----:B------:R2:W1:Y:S04]  /*2de0*/  LDSM.16.M88.4 R56, [R71+0x2800] ;  /* 0x002800004738783b */ /* 0x0004680000000200 */
[----:B------:R2:W1:Y:S04]  /*2df0*/  LDSM.16.M88.4 R60, [R71+0x3000] ;  /* 0x00300000473c783b */ /* 0x0004680000000200 */
[----:B------:R-:W-:Y:S01]  /*2e00*/  @!PT LDS RZ, [RZ] ;  /* 0x00000000fffff984 */ /* 0x000fe20000000800 */
[----:B------:R-:W-:Y:S01]  /*2e10*/  @!PT LDS RZ, [RZ] ;  /* 0x00000000fffff984 */ /* 0x000fe20000000800 */
[----:B------:R-:W-:Y:S01]  /*2e20*/  @!PT LDS RZ, [RZ] ;  /* 0x00000000fffff984 */ /* 0x000fe20000000800 */
[----:B------:R4:W-:Y:S01]  /*2e30*/  LDGSTS.E.BYPASS.LTC128B.128 [R200+0x100], [R2.64], !P4 ;  /* 0x0010000002c87fae */ /* 0x0009e2000e101d48 */
[----:B------:R-:W-:-:S03]  /*2e40*/  ISETP.LT.OR P4, PT, R4, 0x21, P6 ;  /* 0x000000210400780c */ /* 0x000fc60003781670 */
[----:B------:R1:W-:Y:S01]  /*2e50*/  LDGSTS.E.BYPASS.LTC128B.128 [R200+0x3900], [R6.64], !P2 ;  /* 0x0390000006c87fae */ /* 0x0003e2000d101d48 */
[----:B------:R-:W-:Y:S02]  /*2e60*/  ISETP.LT.OR P2, PT, R4, 0x21, P5 ;  /* 0x000000210400780c */ /* 0x000fe40002f41670 */
[----:B----4-:R-:W-:-:S05]  /*2e70*/  IADD3 R2, P1, R5, R13, RZ ;  /* 0x0000000d05027210 */ /* 0x010fca0007f3e0ff */
[----:B------:R-:W-:Y:S01]  /*2e80*/  IMAD.X R3, R9, 0x1, R203, P1 ;  /* 0x0000000109037824 */ /* 0x000fe200008e06cb */
[----:B------:R-:W-:-:S04]  /*2e90*/  IADD3 R8, P1, R5, R12, RZ ;  /* 0x0000000c05087210 */ /* 0x000fc80007f3e0ff */
[----:B------:R4:W-:Y:S01]  /*2ea0*/  LDGSTS.E.BYPASS.LTC128B.128 [R200+0x1100], [R2.64], !P4 ;  /* 0x0110000002c87fae */ /* 0x0009e2000e101d48 */
[----:B------:R-:W-:Y:S01]  /*2eb0*/  IMAD.X R9, R9, 0x1, R204, P1 ;  /* 0x0000000109097824 */ /* 0x000fe200008e06cc */
[----:B-1----:R-:W-:Y:S02]  /*2ec0*/  IADD3 R6, P1, R10, R13, RZ ;  /* 0x0000000d0a067210 */ /* 0x002fe40007f3e0ff */
[C---:B------:R-:W-:Y:S02]  /*2ed0*/  ISETP.LT.OR P4, PT, R4.reuse, 0x41, P6 ;  /* 0x000000410400780c */ /* 0x040fe40003781670 */
[----:B------:R2:W-:Y:S01]  /*2ee0*/  LDGSTS.E.BYPASS.LTC128B.128 [R200+0x4900], [R8.64], !P2 ;  /* 0x0490000008c87fae */ /* 0x0005e2000d101d48 */
[----:B------:R-:W-:Y:S01]  /*2ef0*/  IMAD.X R7, R11, 0x1, R203, P1 ;  /* 0x000000010b077824 */ /* 0x000fe200008e06cb */
[----:B------:R-:W-:-:S09]  /*2f00*/  ISETP.LT.OR P2, PT, R4, 0x41, P5 ;  /* 0x000000410400780c */ /* 0x000fd20002f41670 */
[----:B------:R2:W-:Y:S01]  /*2f10*/  LDGSTS.E.BYPASS.LTC128B.128 [R200+0x2100], [R6.64], !P4 ;  /* 0x0210000006c87fae */ /* 0x0005e2000e101d48 */
[----:B------:R-:W-:Y:S02]  /*2f20*/  ISETP.GT.AND P4, PT, R36, 0x6f, PT ;  /* 0x0000006f2400780c */ /* 0x000fe40003f84270 */
[----:B----4-:R-:W-:Y:S02]  /*2f30*/  IADD3 R2, P1, R10, R12, RZ ;  /* 0x0000000c0a027210 */ /* 0x010fe40007f3e0ff */
[----:B------:R-:W1:Y:S03]  /*2f40*/  S2R R12, SR_TID.X ;  /* 0x00000000000c7919 */ /* 0x000e660000002100 */
[----:B------:R-:W-:-:S05]  /*2f50*/  IMAD.X R3, R11, 0x1, R204, P1 ;  /* 0x000000010b037824 */ /* 0x000fca00008e06cc */
[----:B------:R2:W-:Y:S01]  /*2f60*/  LDGSTS.E.BYPASS.LTC128B.128 [R200+0x5900], [R2.64], !P2 ;  /* 0x0590000002c87fae */ /* 0x0005e2000d101d48 */
[----:B-1----:R-:W-:-:S13]  /*2f70*/  ISETP.GT.AND P1, PT, R12, 0x7f, PT ;  /* 0x0000007f0c00780c */ /* 0x002fda0003f24270 */
[----:B------:R-:W-:Y:S05]  /*2f80*/  @P1 BRA `(.L_x_183) ;  /* 0x0000010000001947 */ /* 0x000fea0003800000 */
[----:B--23--:R-:W-:Y:S05]  /*2f90*/  BRA.DIV ~URZ, `(.L_x_184) ;  /* 0x0000bae27f007947 */ /* 0x00cfea000b800000 */
[----:B------:R1:W2:Y:S04]  /*2fa0*/  SHFL.IDX PT, R0, R15, 0x3, 0x181f ;  /* 0x00781f000f007f89 */ /* 0x0002a800000e0000 */
[----:B------:R1:W3:Y:S02]  /*2fb0*/  SHFL.IDX PT, R2, R14, 0x3, 0x181f ;  /* 0x00781f000e027f89 */ /* 0x0002e400000e0000 */
.L_x_280:
[----:B------:R-:W-:Y:S01]  /*2fc0*/  IMAD.SHL.U32 R5, R231, 0x2, RZ ;  /* 0x00000002e7057824 */ /* 0x000fe200078e00ff */
[C---:B------:R-:W-:Y:S01]  /*2fd0*/  ISETP.LT.OR P6, PT, R4.reuse, 0x61, P6 ;  /* 0x000000610400780c */ /* 0x040fe200037c1670 */
[----:B------:R-:W-:Y:S01]  /*2fe0*/  IMAD.SHL.U32 R3, R235, 0x2, RZ ;  /* 0x00000002eb037824 */ /* 0x000fe200078e00ff */
[----:B------:R-:W-:Y:S02]  /*2ff0*/  ISETP.LT.OR P5, PT, R4, 0x61, P5 ;  /* 0x000000610400780c */ /* 0x000fe40002fa1670 */
[C---:B---3--:R-:W-:Y:S02]  /*3000*/  IADD3 R4, P2, R2.reuse, R5, RZ ;  /* 0x0000000502047210 */ /* 0x048fe40007f5e0ff */
[----:B------:R-:W-:-:S03]  /*3010*/  IADD3 R2, P1, R2, R3, RZ ;  /* 0x0000000302027210 */ /* 0x000fc60007f3e0ff */
[C---:B--2---:R-:W-:Y:S02]  /*3020*/  IMAD.X R5, R0.reuse, 0x1, R203, P2 ;  /* 0x0000000100057824 */ /* 0x044fe400010e06cb */
[----:B------:R-:W-:-:S03]  /*3030*/  IMAD.X R3, R0, 0x1, R204, P1 ;  /* 0x0000000100037824 */ /* 0x000fc600008e06cc */
[----:B------:R-:W-:Y:S01]  /*3040*/  @!PT LDS RZ, [RZ] ;  /* 0x00000000fffff984 */ /* 0x000fe20000000800 */
[----:B------:R-:W-:Y:S01]  /*3050*/  @!PT LDS RZ, [RZ] ;  /* 0x00000000fffff984 */ /* 0x000fe20000000800 */
[----:B------:R-:W-:Y:S01]  /*3060*/  @!PT LDS RZ, [RZ] ;  /* 0x00000000fffff984 */ /* 0x000fe20000000800 */
[----:B------:R2:W-:Y:S04]  /*3070*/  LDGSTS.E.BYPASS.LTC128B.128 [R200+0x3100], [R4.64], !P6 ;  /* 0x0310000004c87fae */ /* 0x0005e8000f101d48 */
[----:B------:R2:W-:Y:S02]  /*3080*/  LDGSTS.E.BYPASS.LTC128B.128 [R200+0x6900], [R2.64], !P5 ;  /* 0x0690000002c87fae */ /* 0x0005e4000e901d48 */
.L_x_183:
[----:B--23--:R-:W-:Y:S05]  /*3090*/  BSYNC B0 ;  /* 0x0000000000007941 */ /* 0x00cfea0003800000 */
.L_x_182:
[C---:B------:R-:W-:Y:S01]  /*30a0*/  HMMA.16816.F32.BF16 R8, R128.reuse, R18, RZ ;  /* 0x000000128008723c */ /* 0x040fe200000418ff */
[----:B------:R-:W-:Y:S01]  /*30b0*/  R2P PR, R233, 0x6 ;  /* 0x00000006e9007804 */ /* 0x000fe20000000000 */
[----:B------:R-:W0:Y:S01]  /*30c0*/  LDGDEPBAR ;  /* 0x00000000000079af */ /* 0x000e220000000000 */
[----:B------:R-:W-:Y:S01]  /*30d0*/  MOV R0, 0x40 ;  /* 0x0000004000007802 */ /* 0x000fe20000000f00 */
[----:B------:R-:W-:Y:S01]  /*30e0*/  BSSY B1, `(.L_x_185) ;  /* 0x000017d000017945 */ /* 0x000fe20003800000 */
[C---:B------:R-:W-:Y:S02]  /*30f0*/  IADD3 R193, R71.reuse, 0x20, RZ ;  /* 0x0000002047c17810 */ /* 0x040fe40007ffe0ff */
[----:B------:R-:W-:Y:S01]  /*3100*/  SEL R0, R0, 0xffffffc0, !P2 ;  /* 0xffffffc000007807 */ /* 0x000fe20005000000 */
[----:B------:R-:W-:Y:S03]  /*3110*/  HMMA.16816.F32.BF16 R4, R128, R20, RZ ;  /* 0x000000148004723c */ /* 0x000fe600000418ff */
[----:B------:R-:W-:-:S03]  /*3120*/  IADD3 R2, R71, R0, RZ ;  /* 0x0000000047027210 */ /* 0x000fc60007ffe0ff */
[----:B------:R-:W-:Y:S02]  /*3130*/  @P1 IADD3 R193, R71, -0x20, RZ ;  /* 0xffffffe047c11810 */ /* 0x000fe40007ffe0ff */
[----:B-1----:R-:W-:Y:S01]  /*3140*/  HMMA.16816.F32.BF16 R12, R128, R16, RZ ;  /* 0x00000010800c723c */ /* 0x002fe200000418ff */
[----:B------:R-:W-:Y:S02]  /*3150*/  ISETP.GT.AND P1, PT, R145, R236, PT ;  /* 0x000000ec9100720c */ /* 0x000fe40003f24270 */
[----:B------:R-:W-:-:S05]  /*3160*/  IADD3 R188, R0, R193, RZ ;  /* 0x000000c100bc7210 */ /* 0x000fca0007ffe0ff */
[C---:B------:R-:W-:Y:S08]  /*3170*/  HMMA.16816.F32.BF16 R80, R132.reuse, R26, R8 ;  /* 0x0000001a8450723c */ /* 0x040ff00000041808 */
[----:B------:R-:W-:Y:S08]  /*3180*/  HMMA.16816.F32.BF16 R92, R132, R32, R4 ;  /* 0x00000020845c723c */ /* 0x000ff00000041804 */
[C---:B------:R-:W-:Y:S08]  /*3190*/  HMMA.16816.F32.BF16 R8, R128.reuse, R28, RZ ;  /* 0x0000001c8008723c */ /* 0x040ff000000418ff */
[C---:B------:R-:W-:Y:S01]  /*31a0*/  HMMA.16816.F32.BF16 R4, R128.reuse, R30, RZ ;  /* 0x0000001e8004723c */ /* 0x040fe200000418ff */
[----:B------:R-:W1:Y:S07]  /*31b0*/  LDSM.16.M88.4 R28, [R2] ;  /* 0x00000000021c783b */ /* 0x000e6e0000000200 */
[----:B------:R-:W-:Y:S08]  /*31c0*/  HMMA.16816.F32.BF16 R16, R128, R22, RZ ;  /* 0x000000168010723c */ /* 0x000ff000000418ff */
[----:B------:R-:W-:Y:S08]  /*31d0*/  HMMA.16816.F32.BF16 R84, R132, R44, R8 ;  /* 0x0000002c8454723c */ /* 0x000ff00000041808 */
[----:B------:R-:W-:Y:S08]  /*31e0*/  HMMA.16816.F32.BF16 R8, R128, R42, RZ ;  /* 0x0000002a8008723c */ /* 0x000ff000000418ff */
[----:B------:R-:W-:Y:S01]  /*31f0*/  HMMA.16816.F32.BF16 R76, R132, R46, R4 ;  /* 0x0000002e844c723c */ /* 0x000fe20000041804 */
[----:B------:R-:W-:Y:S07]  /*3200*/  LDSM.16.M88.4 R44, [R2+0x800] ;  /* 0x00080000022c783b */ /* 0x000fee0000000200 */
[----:B------:R-:W-:Y:S08]  /*3210*/  HMMA.16816.F32.BF16 R4, R128, R52, RZ ;  /* 0x000000348004723c */ /* 0x000ff000000418ff */
[----:B------:R-:W-:Y:S08]  /*3220*/  HMMA.16816.F32.BF16 R36, R132, R24, R12 ;  /* 0x000000188424723c */ /* 0x000ff0000004180c */
[----:B------:R-:W-:Y:S01]  /*3230*/  HMMA.16816.F32.BF16 R12, R128, R40, RZ ;  /* 0x00000028800c723c */ /* 0x000fe200000418ff */
[----:B------:R-:W-:Y:S07]  /*3240*/  LDSM.16.M88.4 R40, [R2+0x1000] ;  /* 0x001000000228783b */ /* 0x000fee0000000200 */
[C---:B------:R-:W-:Y:S01]  /*3250*/  HMMA.16816.F32.BF16 R108, R132.reuse, R34, R16 ;  /* 0x00000022846c723c */ /* 0x040fe20000041810 */
[----:B------:R-:W2:Y:S07]  /*3260*/  LDSM.16.M88.4 R32, [R188] ;  /* 0x00000000bc20783b */ /* 0x000eae0000000200 */
[C---:B------:R-:W-:Y:S08]  /*3270*/  HMMA.16816.F32.BF16 R88, R132.reuse, R50, R8 ;  /* 0x000000328458723c */ /* 0x040ff00000041808 */
[----:B------:R-:W-:Y:S08]  /*3280*/  HMMA.16816.F32.BF16 R72, R132, R96, R4 ;  /* 0x000000608448723c */ /* 0x000ff00000041804 */
[C---:B------:R-:W-:Y:S08]  /*3290*/  HMMA.16816.F32.BF16 R8, R128.reuse, R60, RZ ;  /* 0x0000003c8008723c */ /* 0x040ff000000418ff */
[----:B------:R-:W-:Y:S08]  /*32a0*/  HMMA.16816.F32.BF16 R4, R128, R62, RZ ;  /* 0x0000003e8004723c */ /* 0x000ff000000418ff */
[----:B------:R-:W-:Y:S08]  /*32b0*/  HMMA.16816.F32.BF16 R64, R132, R48, R12 ;  /* 0x000000308440723c */ /* 0x000ff0000004180c */
[C---:B------:R-:W-:Y:S08]  /*32c0*/  HMMA.16816.F32.BF16 R16, R128.reuse, R56, RZ ;  /* 0x000000388010723c */ /* 0x040ff000000418ff */
[----:B------:R-:W-:Y:S01]  /*32d0*/  HMMA.16816.F32.BF16 R12, R128, R58, RZ ;  /* 0x0000003a800c723c */ /* 0x000fe200000418ff */
[----:B------:R-:W-:Y:S07]  /*32e0*/  LDSM.16.M88.4 R56, [R2+0x1800] ;  /* 0x001800000238783b */ /* 0x000fee0000000200 */
[----:B-1----:R-:W-:Y:S01]  /*32f0*/  HMMA.16816.F32.BF16 R24, R164, R28, R36 ;  /* 0x0000001ca418723c */ /* 0x002fe20000041824 */
[----:B------:R-:W-:Y:S07]  /*3300*/  LDSM.16.M88.4 R36, [R188+0x800] ;  /* 0x00080000bc24783b */ /* 0x000fee0000000200 */
[----:B------:R-:W-:Y:S01]  /*3310*/  HMMA.16816.F32.BF16 R20, R128, R54, RZ ;  /* 0x000000368014723c */ /* 0x000fe200000418ff */
[----:B------:R-:W1:Y:S07]  /*3320*/  LDSM.16.M88.4 R52, [R71+0x3800] ;  /* 0x003800004734783b */ /* 0x000e6e0000000200 */
[C---:B------:R-:W-:Y:S01]  /*3330*/  HMMA.16816.F32.BF16 R140, R132.reuse, R136, R8 ;  /* 0x00000088848c723c */ /* 0x040fe20000041808 */
[----:B------:R-:W3:Y:S07]  /*3340*/  LDSM.16.M88.4 R8, [R2+0x2000] ;  /* 0x002000000208783b */ /* 0x000eee0000000200 */
[----:B------:R-:W-:Y:S08]  /*3350*/  HMMA.16816.F32.BF16 R136, R132, R138, R4 ;  /* 0x0000008a8488723c */ /* 0x000ff00000041804 */
[----:B------:R-:W-:Y:S01]  /*3360*/  HMMA.16816.F32.BF16 R4, R164, R30, R80 ;  /* 0x0000001ea404723c */ /* 0x000fe20000041850 */
[----:B------:R-:W-:Y:S07]  /*3370*/  LDSM.16.M88.4 R80, [R193+0x3800] ;  /* 0x00380000c150783b */ /* 0x000fee0000000200 */
[C---:B------:R-:W-:Y:S08]  /*3380*/  HMMA.16816.F32.BF16 R48, R132.reuse, R104, R16 ;  /* 0x000000688430723c */ /* 0x040ff00000041810 */
[----:B------:R-:W-:Y:S08]  /*3390*/  HMMA.16816.F32.BF16 R104, R132, R106, R12 ;  /* 0x0000006a8468723c */ /* 0x000ff0000004180c */
[----:B--2---:R-:W-:Y:S08]  /*33a0*/  HMMA.16816.F32.BF16 R12, R168, R32, R24 ;  /* 0x00000020a80c723c */ /* 0x004ff00000041818 */
[----:B------:R-:W-:Y:S01]  /*33b0*/  HMMA.16816.F32.BF16 R60, R132, R98, R20 ;  /* 0x00000062843c723c */ /* 0x000fe20000041814 */
[----:B------:R-:W2:Y:S04]  /*33c0*/  LDSM.16.M88.4 R20, [R2+0x2800] ;  /* 0x002800000214783b */ /* 0x000ea80000000200 */
[----:B------:R-:W-:Y:S03]  /*33d0*/  LDSM.16.M88.4 R96, [R2+0x3800] ;  /* 0x003800000260783b */ /* 0x000fe60000000200 */
[C---:B------:R-:W-:Y:S01]  /*33e0*/  HMMA.16816.F32.BF16 R16, R164.reuse, R44, R92 ;  /* 0x0000002ca410723c */ /* 0x040fe2000004185c */
[----:B------:R-:W-:Y:S07]  /*33f0*/  LDSM.16.M88.4 R92, [R71+0x4000] ;  /* 0x00400000475c783b */ /* 0x000fee0000000200 */
[C---:B------:R-:W-:Y:S01]  /*3400*/  HMMA.16816.F32.BF16 R100, R164.reuse, R40, R84 ;  /* 0x00000028a464723c */ /* 0x040fe20000041854 */
[----:B------:R-:W-:Y:S07]  /*3410*/  LDSM.16.M88.4 R84, [R188+0x1000] ;  /* 0x00100000bc54783b */ /* 0x000fee0000000200 */
[----:B------:R-:W-:Y:S01]  /*3420*/  HMMA.16816.F32.BF16 R120, R164, R42, R76 ;  /* 0x0000002aa478723c */ /* 0x000fe2000004184c */
[----:B------:R-:W4:Y:S04]  /*3430*/  LDSM.16.M88.4 R40, [R2+0x3000] ;  /* 0x003000000228783b */ /* 0x000f280000000200 */
[----:B------:R-:W-:Y:S03]  /*3440*/  LDSM.16.M88.4 R76, [R193+0x4000] ;  /* 0x00400000c14c783b */ /* 0x000fe60000000200 */
[----:B------:R-:W-:Y:S01]  /*3450*/  HMMA.16816.F32.BF16 R4, R168, R34, R4 ;  /* 0x00000022a804723c */ /* 0x000fe20000041804 */
[----:B------:R-:W-:Y:S07]  /*3460*/  LDSM.16.M88.4 R32, [R188+0x2800] ;  /* 0x00280000bc20783b */ /* 0x000fee0000000200 */
[----:B-1----:R-:W-:Y:S08]  /*3470*/  HMMA.16816.F32.BF16 R12, R172, R52, R12 ;  /* 0x00000034ac0c723c */ /* 0x002ff0000004180c */
[----:B------:R-:W-:Y:S01]  /*3480*/  HMMA.16816.F32.BF16 R108, R164, R46, R108 ;  /* 0x0000002ea46c723c */ /* 0x000fe2000004186c */
[----:B------:R-:W-:Y:S07]  /*3490*/  LDSM.16.M88.4 R44, [R188+0x2000] ;  /* 0x00200000bc2c783b */ /* 0x000fee0000000200 */
[----:B------:R-:W-:Y:S08]  /*34a0*/  HMMA.16816.F32.BF16 R16, R168, R36, R16 ;  /* 0x00000024a810723c */ /* 0x000ff00000041810 */
[C---:B---3--:R-:W-:Y:S08]  /*34b0*/  HMMA.16816.F32.BF16 R112, R164.reuse, R8, R72 ;  /* 0x00000008a470723c */ /* 0x048ff00000041848 */
[C---:B--2---:R-:W-:Y:S01]  /*34c0*/  HMMA.16816.F32.BF16 R72, R164.reuse, R20, R48 ;  /* 0x00000014a448723c */ /* 0x044fe20000041830 */
[----:B------:R-:W1:Y:S07]  /*34d0*/  LDSM.16.M88.4 R48, [R188+0x1800] ;  /* 0x00180000bc30783b */ /* 0x000e6e0000000200 */
[C---:B------:R-:W-:Y:S08]  /*34e0*/  HMMA.16816.F32.BF16 R124, R164.reuse, R56, R64 ;  /* 0x00000038a47c723c */ /* 0x040ff00000041840 */
[----:B------:R-:W-:Y:S01]  /*34f0*/  HMMA.16816.F32.BF16 R116, R164, R58, R88 ;  /* 0x0000003aa474723c */ /* 0x000fe20000041858 */
[----:B------:R-:W2:Y:S07]  /*3500*/  LDSM.16.M88.4 R56, [R188+0x3000] ;  /* 0x00300000bc38783b */ /* 0x000eae0000000200 */
[----:B------:R-:W-:Y:S08]  /*3510*/  HMMA.16816.F32.BF16 R4, R172, R54, R4 ;  /* 0x00000036ac04723c */ /* 0x000ff00000041804 */
[----:B------:R-:W-:Y:S08]  /*3520*/  HMMA.16816.F32.BF16 R12, R176, R80, R12 ;  /* 0x00000050b00c723c */ /* 0x000ff0000004180c */
[C---:B------:R-:W-:Y:S01]  /*3530*/  HMMA.16816.F32.BF16 R28, R164.reuse, R22, R104 ;  /* 0x00000016a41c723c */ /* 0x040fe20000041868 */
[----:B------:R-:W3:Y:S07]  /*3540*/  LDSM.16.M88.4 R104, [R188+0x3800] ;  /* 0x00380000bc68783b */ /* 0x000eee0000000200 */
[----:B----4-:R-:W-:Y:S08]  /*3550*/  HMMA.16816.F32.BF16 R24, R164, R40, R140 ;  /* 0x00000028a418723c */ /* 0x010ff0000004188c */
[----:B------:R-:W-:Y:S01]  /*3560*/  HMMA.16816.F32.BF16 R20, R168, R38, R108 ;  /* 0x00000026a814723c */ /* 0x000fe2000004186c */
[----:B------:R-:W4:Y:S07]  /*3570*/  LDSM.16.M88.4 R36, [R71+0x4800] ;  /* 0x004800004724783b */ /* 0x000f2e0000000200 */
[----:B------:R-:W-:Y:S08]  /*3580*/  HMMA.16816.F32.BF16 R16, R172, R92, R16 ;  /* 0x0000005cac10723c */ /* 0x000ff00000041810 */
[----:B------:R-:W-:Y:S08]  /*3590*/  HMMA.16816.F32.BF16 R88, R164, R10, R60 ;  /* 0x0000000aa458723c */ /* 0x000ff0000004183c */
[----:B------:R-:W-:Y:S01]  /*35a0*/  HMMA.16816.F32.BF16 R8, R176, R82, R4 ;  /* 0x00000052b008723c */ /* 0x000fe20000041804 */
[----:B------:R-:W-:Y:S07]  /*35b0*/  LDSM.16.M88.4 R80, [R71+0x5000] ;  /* 0x005000004750783b */ /* 0x000fee0000000200 */
[----:B------:R-:W-:Y:S08]  /*35c0*/  HMMA.16816.F32.BF16 R60, R164, R42, R136 ;  /* 0x0000002aa43c723c */ /* 0x000ff00000041888 */
[C---:B------:R-:W-:Y:S08]  /*35d0*/  HMMA.16816.F32.BF16 R64, R168.reuse, R84, R100 ;  /* 0x00000054a840723c */ /* 0x040ff00000041864 */
[----:B------:R-:W-:Y:S01]  /*35e0*/  HMMA.16816.F32.BF16 R40, R168, R86, R120 ;  /* 0x00000056a828723c */ /* 0x000fe20000041878 */
[----:B------:R-:W5:Y:S07]  /*35f0*/  LDSM.16.M88.4 R84, [R2+0x4000] ;  /* 0x004000000254783b */ /* 0x000f6e0000000200 */
[----:B------:R-:W-:Y:S08]  /*3600*/  HMMA.16816.F32.BF16 R4, R180, R96, R12 ;  /* 0x00000060b404723c */ /* 0x000ff0000004180c */
[C---:B-1----:R-:W-:Y:S08]  /*3610*/  HMMA.16816.F32.BF16 R52, R168.reuse, R48, R124 ;  /* 0x00000030a834723c */ /* 0x042ff0000004187c */
[C---:B------:R-:W-:Y:S08]  /*3620*/  HMMA.16816.F32.BF16 R48, R168.reuse, R50, R116 ;  /* 0x00000032a830723c */ /* 0x040ff00000041874 */
[----:B--2---:R-:W-:Y:S08]  /*3630*/  HMMA.16816.F32.BF16 R116, R168, R56, R24 ;  /* 0x00000038a874723c */ /* 0x004ff00000041818 */
[----:B------:R-:W-:Y:S08]  /*3640*/  HMMA.16816.F32.BF16 R24, R172, R94, R20 ;  /* 0x0000005eac18723c */ /* 0x000ff00000041814 */
[----:B------:R-:W-:Y:S08]  /*3650*/  HMMA.16816.F32.BF16 R20, R176, R76, R16 ;  /* 0x0000004cb014723c */ /* 0x000ff00000041810 */
[C---:B------:R-:W-:Y:S08]  /*3660*/  HMMA.16816.F32.BF16 R100, R168.reuse, R32, R72 ;  /* 0x00000020a864723c */ /* 0x040ff00000041848 */
[----:B------:R-:W-:Y:S01]  /*3670*/  HMMA.16816.F32.BF16 R108, R168, R34, R28 ;  /* 0x00000022a86c723c */ /* 0x000fe2000004181c */
[----:B------:R-:W1:Y:S04]  /*3680*/  LDSM.16.M88.4 R32, [R193+0x4800] ;  /* 0x00480000c120783b */ /* 0x000e680000000200 */
[----:B------:R-:W-:Y:S03]  /*3690*/  LDSM.16.M88.4 R28, [R193+0x5000] ;  /* 0x00500000c11c783b */ /* 0x000fe60000000200 */
[----:B------:R-:W-:Y:S08]  /*36a0*/  HMMA.16816.F32.BF16 R16, R180, R98, R8 ;  /* 0x00000062b410723c */ /* 0x000ff00000041808 */
[----:B------:R-:W-:Y:S01]  /*36b0*/  HMMA.16816.F32.BF16 R92, R168, R58, R60 ;  /* 0x0000003aa85c723c */ /* 0x000fe2000004183c */
[----:B------:R-:W2:Y:S07]  /*36c0*/  LDSM.16.M88.4 R56, [R188+0x4000] ;  /* 0x00400000bc38783b */ /* 0x000eae0000000200 */
[----:B---3--:R-:W-:Y:S08]  /*36d0*/  HMMA.16816.F32.BF16 R4, R184, R104, R4 ;  /* 0x00000068b804723c */ /* 0x008ff00000041804 */
[----:B----4-:R-:W-:Y:S08]  /*36e0*/  HMMA.16816.F32.BF16 R12, R172, R36, R64 ;  /* 0x00000024ac0c723c */ /* 0x010ff00000041840 */
[----:B-----5:R-:W-:Y:S08]  /*36f0*/  HMMA.16816.F32.BF16 R8, R180, R84, R20 ;  /* 0x00000054b408723c */ /* 0x020ff00000041814 */
[----:B------:R-:W-:Y:S01]  /*3700*/  HMMA.16816.F32.BF16 R24, R176, R78, R24 ;  /* 0x0000004eb018723c */ /* 0x000fe20000041818 */
[----:B------:R-:W-:-:S04]  /*3710*/  FMUL.FTZ R0, R4, c[0x0][0x320] ;  /* 0x0000c80004007a20 */ /* 0x000fc80000410000 */
[----:B------:R3:W4:Y:S03]  /*3720*/  MUFU.TANH R121, R0 ;  /* 0x0000000000797308 */ /* 0x0007260000002400 */
[C---:B------:R-:W-:Y:S01]  /*3730*/  HMMA.16816.F32.BF16 R72, R172.reuse, R80, R52 ;  /* 0x00000050ac48723c */ /* 0x040fe20000041834 */
[----:B------:R-:W-:Y:S07]  /*3740*/  LDSM.16.M88.4 R52, [R71+0x6000] ;  /* 0x006000004734783b */ /* 0x000fee0000000200 */
[----:B------:R-:W-:Y:S01]  /*3750*/  HMMA.16816.F32.BF16 R80, R172, R82, R48 ;  /* 0x00000052ac50723c */ /* 0x000fe20000041830 */
[----:B------:R-:W-:Y:S01]  /*3760*/  LDSM.16.M88.4 R48, [R2+0x4800] ;  /* 0x004800000230783b */ /* 0x000fe20000000200 */
[----:B---3--:R-:W-:-:S06]  /*3770*/  FMUL.FTZ R0, R5, c[0x0][0x320] ;  /* 0x0000c80005007a20 */ /* 0x008fcc0000410000 */
[----:B------:R-:W-:Y:S01]  /*3780*/  HMMA.16816.F32.BF16 R16, R184, R106, R16 ;  /* 0x0000006ab810723c */ /* 0x000fe20000041810 */
[----:B------:R3:W1:Y:S07]  /*3790*/  MUFU.TANH R120, R0 ;  /* 0x0000000000787308 */ /* 0x00066e0000002400 */
[C---:B------:R-:W-:Y:S08]  /*37a0*/  HMMA.16816.F32.BF16 R112, R168.reuse, R44, R112 ;  /* 0x0000002ca870723c */ /* 0x040ff00000041870 */
[----:B------:R-:W-:Y:S01]  /*37b0*/  HMMA.16816.F32.BF16 R88, R168, R46, R88 ;  /* 0x0000002ea858723c */ /* 0x000fe20000041858 */
[----:B---3--:R-:W-:-:S04]  /*37c0*/  FMUL.FTZ R0, R6, c[0x0][0x320] ;  /* 0x0000c80006007a20 */ /* 0x008fc80000410000 */
[----:B------:R3:W2:Y:S03]  /*37d0*/  MUFU.TANH R107, R0 ;  /* 0x00000000006b7308 */ /* 0x0006a60000002400 */
[----:B------:R-:W-:Y:S01]  /*37e0*/  HMMA.16816.F32.BF16 R44, R172, R38, R40 ;  /* 0x00000026ac2c723c */ /* 0x000fe20000041828 */
[----:B------:R-:W5:Y:S04]  /*37f0*/  LDSM.16.M88.4 R40, [R71+0x5800] ;  /* 0x005800004728783b */ /* 0x000f680000000200 */
[----:B------:R-:W4:Y:S03]  /*3800*/  LDSM.16.M88.4 R36, [R188+0x4800] ;  /* 0x00480000bc24783b */ /* 0x000f260000000200 */
[----:B-1----:R-:W-:Y:S01]  /*3810*/  HMMA.16816.F32.BF16 R12, R176, R32, R12 ;  /* 0x00000020b00c723c */ /* 0x002fe2000004180c */
[----:B---3--:R-:W-:-:S07]  /*3820*/  FMUL.FTZ R0, R7, c[0x0][0x320] ;  /* 0x0000c80007007a20 */ /* 0x008fce0000410000 */
[----:B--2---:R-:W-:Y:S01]  /*3830*/  HMMA.16816.F32.BF16 R4, R184, R56, R8 ;  /* 0x00000038b804723c */ /* 0x004fe20000041808 */
[----:B------:R1:W2:Y:S07]  /*3840*/  MUFU.TANH R106, R0 ;  /* 0x00000000006a7308 */ /* 0x0002ae0000002400 */
[----:B------:R-:W-:Y:S08]  /*3850*/  HMMA.16816.F32.BF16 R8, R180, R86, R24 ;  /* 0x00000056b408723c */ /* 0x000ff00000041818 */
[----:B------:R-:W-:Y:S01]  /*3860*/  HMMA.16816.F32.BF16 R20, R176, R34, R44 ;  /* 0x00000022b014723c */ /* 0x000fe2000004182c */
[----:B-1----:R-:W-:Y:S01]  /*3870*/  FMUL.FTZ R0, R16, c[0x0][0x320] ;  /* 0x0000c80010007a20 */ /* 0x002fe20000410000 */
[----:B------:R-:W1:Y:S03]  /*3880*/  LDSM.16.M88.4 R32, [R2+0x5000] ;  /* 0x005000000220783b */ /* 0x000e660000000200 */
[----:B------:R3:W1:Y:S01]  /*3890*/  MUFU.TANH R105, R0 ;  /* 0x0000000000697308 */ /* 0x0006620000002400 */
[----:B------:R-:W-:Y:S02]  /*38a0*/  LDSM.16.M88.4 R44, [R2+0x5800] ;  /* 0x00580000022c783b */ /* 0x000fe40000000200 */
[C---:B-----5:R-:W-:Y:S08]  /*38b0*/  HMMA.16816.F32.BF16 R60, R172.reuse, R42, R88 ;  /* 0x0000002aac3c723c */ /* 0x060ff00000041858 */
[----:B------:R-:W-:Y:S01]  /*38c0*/  HMMA.16816.F32.BF16 R64, R172, R40, R112 ;  /* 0x00000028ac40723c */ /* 0x000fe20000041870 */
[----:B------:R-:W5:Y:S01]  /*38d0*/  LDSM.16.M88.4 R40, [R193+0x5800] ;  /* 0x00580000c128783b */ /* 0x000f620000000200 */
[----:B---3--:R-:W-:-:S04]  /*38e0*/  FMUL.FTZ R0, R17, c[0x0][0x320] ;  /* 0x0000c80011007a20 */ /* 0x008fc80000410000 */
[----:B------:R3:W1:Y:S02]  /*38f0*/  MUFU.TANH R104, R0 ;  /* 0x0000000000687308 */ /* 0x0006640000002400 */
[----:B---3--:R-:W-:-:S06]  /*3900*/  FMUL.FTZ R0, R18, c[0x0][0x320] ;  /* 0x0000c80012007a20 */ /* 0x008fcc0000410000 */
[----:B------:R3:W1:Y:S02]  /*3910*/  MUFU.TANH R99, R0 ;  /* 0x0000000000637308 */ /* 0x0006640000002400 */
[----:B---3--:R-:W-:Y:S02]  /*3920*/  FMUL.FTZ R0, R19, c[0x0][0x320] ;  /* 0x0000c80013007a20 */ /* 0x008fe40000410000 */
[----:B------:R-:W-:Y:S04]  /*3930*/  HMMA.16816.F32.BF16 R16, R180, R48, R12 ;  /* 0x00000030b410723c */ /* 0x000fe8000004180c */
[----:B------:R3:W1:Y:S04]  /*3940*/  MUFU.TANH R98, R0 ;  /* 0x0000000000627308 */ /* 0x0006680000002400 */
[----:B------:R-:W-:Y:S01]  /*3950*/  HMMA.16816.F32.BF16 R12, R184, R58, R8 ;  /* 0x0000003ab80c723c */ /* 0x000fe20000041808 */
[----:B------:R-:W2:Y:S07]  /*3960*/  LDSM.16.M88.4 R56, [R71+0x6800] ;  /* 0x006800004738783b */ /* 0x000eae0000000200 */
[----:B------:R-:W-:Y:S01]  /*3970*/  HMMA.16816.F32.BF16 R8, R176, R28, R72 ;  /* 0x0000001cb008723c */ /* 0x000fe20000041848 */
[----:B---3--:R-:W-:-:S04]  /*3980*/  FMUL.FTZ R0, R4, c[0x0][0x320] ;  /* 0x0000c80004007a20 */ /* 0x008fc80000410000 */
[----:B------:R3:W1:Y:S03]  /*3990*/  MUFU.TANH R97, R0 ;  /* 0x0000000000617308 */ /* 0x0006660000002400 */
[----:B----4-:R-:W-:Y:S08]  /*39a0*/  HMMA.16816.F32.BF16 R24, R184, R36, R16 ;  /* 0x00000024b818723c */ /* 0x010ff00000041810 */
[----:B------:R-:W-:Y:S01]  /*39b0*/  HMMA.16816.F32.BF16 R72, R172, R52, R100 ;  /* 0x00000034ac48723c */ /* 0x000fe20000041864 */
[----:B---3--:R-:W-:-:S07]  /*39c0*/  FMUL.FTZ R0, R5, c[0x0][0x320] ;  /* 0x0000c80005007a20 */ /* 0x008fce0000410000 */
[----:B-1----:R-:W-:Y:S01]  /*39d0*/  HMMA.16816.F32.BF16 R16, R180, R32, R8 ;  /* 0x00000020b410723c */ /* 0x002fe20000041808 */
[----:B------:R1:W3:Y:S02]  /*39e0*/  MUFU.TANH R96, R0 ;  /* 0x0000000000607308 */ /* 0x0002e40000002400 */
[----:B-1----:R-:W-:-:S06]  /*39f0*/  FMUL.FTZ R0, R6, c[0x0][0x320] ;  /* 0x0000c80006007a20 */ /* 0x002fcc0000410000 */
[----:B------:R1:W4:Y:S02]  /*3a00*/  MUFU.TANH R88, R0 ;  /* 0x0000000000587308 */ /* 0x0003240000002400 */
[----:B-1----:R-:W-:Y:S02]  /*3a10*/  FMUL.FTZ R0, R7, c[0x0][0x320] ;  /* 0x0000c80007007a20 */ /* 0x002fe40000410000 */
[----:B------:R-:W-:Y:S01]  /*3a20*/  HMMA.16816.F32.BF16 R4, R180, R50, R20 ;  /* 0x00000032b404723c */ /* 0x000fe20000041814 */
[----:B------:R-:W1:Y:S03]  /*3a30*/  LDSM.16.M88.4 R48, [R188+0x5000] ;  /* 0x00500000bc30783b */ /* 0x000e660000000200 */
[----:B------:R2:W1:Y:S04]  /*3a40*/  MUFU.TANH R87, R0 ;  /* 0x0000000000577308 */ /* 0x0004680000002400 */
[----:B------:R-:W-:Y:S01]  /*3a50*/  HMMA.16816.F32.BF16 R20, R176, R30, R80 ;  /* 0x0000001eb014723c */ /* 0x000fe20000041850 */
[----:B------:R-:W1:Y:S01]  /*3a60*/  LDSM.16.M88.4 R28, [R193+0x6000] ;  /* 0x00600000c11c783b */ /* 0x000e620000000200 */
[----:B--2---:R-:W-:-:S04]  /*3a70*/  FMUL.FTZ R0, R12, c[0x0][0x320] ;  /* 0x0000c8000c007a20 */ /* 0x004fc80000410000 */
[----:B------:R2:W1:Y:S10]  /*3a80*/  MUFU.TANH R86, R0 ;  /* 0x0000000000567308 */ /* 0x0004740000002400 */
[----:B------:R-:W-:Y:S01]  /*3a90*/  HMMA.16816.F32.BF16 R4, R184, R38, R4 ;  /* 0x00000026b804723c */ /* 0x000fe20000041804 */
[----:B------:R-:W1:Y:S07]  /*3aa0*/  LDSM.16.M88.4 R36, [R188+0x5800] ;  /* 0x00580000bc24783b */ /* 0x000e6e0000000200 */
[----:B------:R-:W-:Y:S01]  /*3ab0*/  HMMA.16816.F32.BF16 R8, R180, R34, R20 ;  /* 0x00000022b408723c */ /* 0x000fe20000041814 */
[----:B--2---:R-:W-:-:S07]  /*3ac0*/  FMUL.FTZ R0, R13, c[0x0][0x320] ;  /* 0x0000c8000d007a20 */ /* 0x004fce0000410000 */
[----:B-----5:R-:W-:Y:S01]  /*3ad0*/  HMMA.16816.F32.BF16 R20, R176, R42, R60 ;  /* 0x0000002ab014723c */ /* 0x020fe2000004183c */
[----:B------:R2:W1:Y:S07]  /*3ae0*/  MUFU.TANH R85, R0 ;  /* 0x0000000000557308 */ /* 0x00046e0000002400 */
[C---:B------:R-:W-:Y:S08]  /*3af0*/  HMMA.16816.F32.BF16 R32, R172.reuse, R54, R108 ;  /* 0x00000036ac20723c */ /* 0x040ff0000004186c */
[----:B------:R-:W-:Y:S01]  /*3b00*/  HMMA.16816.F32.BF16 R52, R172, R56, R116 ;  /* 0x00000038ac34723c */ /* 0x000fe20000041874 */
[----:B--2---:R-:W-:-:S04]  /*3b10*/  FMUL.FTZ R0, R14, c[0x0][0x320] ;  /* 0x0000c8000e007a20 */ /* 0x004fc80000410000 */
[----:B------:R2:W1:Y:S02]  /*3b20*/  MUFU.TANH R84, R0 ;  /* 0x0000000000547308 */ /* 0x0004640000002400 */
[----:B--2---:R-:W-:Y:S02]  /*3b30*/  FMUL.FTZ R0, R15, c[0x0][0x320] ;  /* 0x0000c8000f007a20 */ /* 0x004fe40000410000 */
[----:B------:R-:W-:Y:S01]  /*3b40*/  HMMA.16816.F32.BF16 R12, R176, R40, R64 ;  /* 0x00000028b00c723c */ /* 0x000fe20000041840 */
[----:B------:R-:W-:Y:S03]  /*3b50*/  LDSM.16.M88.4 R40, [R188+0x6000] ;  /* 0x00600000bc28783b */ /* 0x000fe60000000200 */
        /* <DEDUP_REMOVED lines=8> */
[----:B-1----:R-:W-:Y:S04]  /*3be0*/  HMMA.16816.F32.BF16 R24, R184, R48, R16 ;  /* 0x00000030b818723c */ /* 0x002fe80000041810 */
[----:B------:R1:W2:Y:S04]  /*3bf0*/  MUFU.TANH R77, R0 ;  /* 0x00000000004d7308 */ /* 0x0002a80000002400 */
[----:B------:R-:W-:Y:S08]  /*3c00*/  HMMA.16816.F32.BF16 R16, R180, R44, R12 ;  /* 0x0000002cb410723c */ /* 0x000ff0000004180c */
[----:B------:R-:W-:Y:S01]  /*3c10*/  HMMA.16816.F32.BF16 R12, R176, R28, R72 ;  /* 0x0000001cb00c723c */ /* 0x000fe20000041848 */
[----:B-1----:R-:W-:-:S04]  /*3c20*/  FMUL.FTZ R0, R4, c[0x0][0x320] ;  /* 0x0000c80004007a20 */ /* 0x002fc80000410000 */
[----:B------:R1:W1:Y:S02]  /*3c30*/  MUFU.TANH R76, R0 ;  /* 0x00000000004c7308 */ /* 0x0002640000002400 */
[----:B-1----:R-:W-:-:S06]  /*3c40*/  FMUL.FTZ R0, R5, c[0x0][0x320] ;  /* 0x0000c80005007a20 */ /* 0x002fcc0000410000 */
[----:B------:R1:W1:Y:S02]  /*3c50*/  MUFU.TANH R70, R0 ;  /* 0x0000000000467308 */ /* 0x0002640000002400 */
[----:B-1----:R-:W-:-:S06]  /*3c60*/  FMUL.FTZ R0, R6, c[0x0][0x320] ;  /* 0x0000c80006007a20 */ /* 0x002fcc0000410000 */
[----:B------:R1:W1:Y:S02]  /*3c70*/  MUFU.TANH R69, R0 ;  /* 0x0000000000457308 */ /* 0x0002640000002400 */
[----:B-1----:R-:W-:Y:S02]  /*3c80*/  FMUL.FTZ R0, R7, c[0x0][0x320] ;  /* 0x0000c80007007a20 */ /* 0x002fe40000410000 */
[----:B------:R-:W-:Y:S01]  /*3c90*/  HMMA.16816.F32.BF16 R4, R184, R50, R8 ;  /* 0x00000032b804723c */ /* 0x000fe20000041808 */
[----:B------:R-:W1:Y:S03]  /*3ca0*/  LDSM.16.M88.4 R48, [R2+0x6000] ;  /* 0x006000000230783b */ /* 0x000e660000000200 */
[----:B------:R5:W1:Y:S04]  /*3cb0*/  MUFU.TANH R68, R0 ;  /* 0x0000000000447308 */ /* 0x000a680000002400 */
[----:B------:R-:W-:Y:S01]  /*3cc0*/  HMMA.16816.F32.BF16 R8, R180, R46, R20 ;  /* 0x0000002eb408723c */ /* 0x000fe20000041814 */
[----:B------:R-:W2:Y:S07]  /*3cd0*/  LDSM.16.M88.4 R44, [R193+0x6800] ;  /* 0x00680000c12c783b */ /* 0x000eae0000000200 */
[----:B------:R-:W-:Y:S01]  /*3ce0*/  HMMA.16816.F32.BF16 R20, R184, R36, R16 ;  /* 0x00000024b814723c */ /* 0x000fe20000041810 */
[----:B-----5:R-:W-:-:S04]  /*3cf0*/  FMUL.FTZ R0, R24, c[0x0][0x320] ;  /* 0x0000c80018007a20 */ /* 0x020fc80000410000 */
[----:B------:R5:W1:Y:S11]  /*3d00*/  MUFU.TANH R66, R0 ;  /* 0x0000000000427308 */ /* 0x000a760000002400 */
[----:B------:R-:W-:Y:S01]  /*3d10*/  HMMA.16816.F32.BF16 R8, R184, R38, R8 ;  /* 0x00000026b808723c */ /* 0x000fe20000041808 */
[----:B-----5:R-:W-:-:S07]  /*3d20*/  FMUL.FTZ R0, R25, c[0x0][0x320] ;  /* 0x0000c80019007a20 */ /* 0x020fce0000410000 */
[----:B-1----:R-:W-:Y:S01]  /*3d30*/  HMMA.16816.F32.BF16 R16, R180, R48, R12 ;  /* 0x00000030b410723c */ /* 0x002fe2000004180c */
[----:B------:R1:W1:Y:S07]  /*3d40*/  MUFU.TANH R67, R0 ;  /* 0x0000000000437308 */ /* 0x00026e0000002400 */
[----:B--2---:R-:W-:Y:S01]  /*3d50*/  HMMA.16816.F32.BF16 R12, R176, R44, R52 ;  /* 0x0000002cb00c723c */ /* 0x004fe20000041834 */
[----:B-1----:R-:W-:-:S04]  /*3d60*/  FMUL.FTZ R0, R26, c[0x0][0x320] ;  /* 0x0000c8001a007a20 */ /* 0x002fc80000410000 */
[----:B------:R1:W2:Y:S02]  /*3d70*/  MUFU.TANH R65, R0 ;  /* 0x0000000000417308 */ /* 0x0002a40000002400 */
[----:B-1----:R-:W-:Y:S02]  /*3d80*/  FMUL.FTZ R0, R27, c[0x0][0x320] ;  /* 0x0000c8001b007a20 */ /* 0x002fe40000410000 */
[----:B------:R-:W-:Y:S01]  /*3d90*/  HMMA.16816.F32.BF16 R24, R176, R30, R32 ;  /* 0x0000001eb018723c */ /* 0x000fe20000041820 */
[----:B------:R-:W1:Y:S03]  /*3da0*/  LDSM.16.M88.4 R32, [R2+0x6800] ;  /* 0x006800000220783b */ /* 0x000e660000000200 */
[----:B------:R5:W1:Y:S01]  /*3db0*/  MUFU.TANH R64, R0 ;  /* 0x0000000000407308 */ /* 0x000a620000002400 */
[----:B------:R-:W2:Y:S01]  /*3dc0*/  LDSM.16.M88.4 R28, [R188+0x6800] ;  /* 0x00680000bc1c783b */ /* 0x000ea20000000200 */
[----:B------:R-:W-:-:S04]  /*3dd0*/  DEPBAR.LE SB0, 0x0 ;  /* 0x000080000000791a */ /* 0x000fc80000000000 */
[----:B-----5:R-:W-:-:S04]  /*3de0*/  FMUL.FTZ R0, R4, c[0x0][0x320] ;  /* 0x0000c80004007a20 */ /* 0x020fc80000410000 */
[----:B------:R5:W1:Y:S10]  /*3df0*/  MUFU.TANH R63, R0 ;  /* 0x00000000003f7308 */ /* 0x000a740000002400 */
[----:B------:R-:W-:Y:S01]  /*3e00*/  HMMA.16816.F32.BF16 R24, R180, R50, R24 ;  /* 0x00000032b418723c */ /* 0x000fe20000041818 */
[----:B-----5:R-:W-:-:S07]  /*3e10*/  FMUL.FTZ R0, R5, c[0x0][0x320] ;  /* 0x0000c80005007a20 */ /* 0x020fce0000410000 */
[----:B-1----:R-:W-:Y:S01]  /*3e20*/  HMMA.16816.F32.BF16 R12, R180, R32, R12 ;  /* 0x00000020b40c723c */ /* 0x002fe2000004180c */
[----:B------:R1:W1:Y:S02]  /*3e30*/  MUFU.TANH R62, R0 ;  /* 0x00000000003e7308 */ /* 0x0002640000002400 */
[----:B-1----:R-:W-:-:S06]  /*3e40*/  FMUL.FTZ R0, R6, c[0x0][0x320] ;  /* 0x0000c80006007a20 */ /* 0x002fcc0000410000 */
[----:B------:R1:W1:Y:S02]  /*3e50*/  MUFU.TANH R61, R0 ;  /* 0x00000000003d7308 */ /* 0x0002640000002400 */
[----:B-1----:R-:W-:Y:S02]  /*3e60*/  FMUL.FTZ R0, R7, c[0x0][0x320] ;  /* 0x0000c80007007a20 */ /* 0x002fe40000410000 */
[----:B------:R-:W-:Y:S04]  /*3e70*/  HMMA.16816.F32.BF16 R4, R172, R58, R92 ;  /* 0x0000003aac04723c */ /* 0x000fe8000004185c */
[----:B------:R1:W1:Y:S02]  /*3e80*/  MUFU.TANH R60, R0 ;  /* 0x00000000003c7308 */ /* 0x0002640000002400 */
[----:B-1----:R-:W-:-:S06]  /*3e90*/  FMUL.FTZ R0, R20, c[0x0][0x320] ;  /* 0x0000c80014007a20 */ /* 0x002fcc0000410000 */
[----:B------:R1:W1:Y:S11]  /*3ea0*/  MUFU.TANH R57, R0 ;  /* 0x0000000000397308 */ /* 0x0002760000002400 */
[----:B------:R-:W-:Y:S01]  /*3eb0*/  @!UPT UIADD3 URZ, URZ, URZ, URZ ;  /* 0x0000003f3f3ff290 */ /* 0x000fe2000fffe03f */
[----:B------:R-:W-:Y:S01]  /*3ec0*/  HMMA.16816.F32.BF16 R4, R176, R46, R4 ;  /* 0x0000002eb004723c */ /* 0x000fe20000041804 */
[----:B-1----:R-:W-:-:S04]  /*3ed0*/  FMUL.FTZ R0, R21, c[0x0][0x320] ;  /* 0x0000c80015007a20 */ /* 0x002fc80000410000 */
[----:B------:R1:W1:Y:S11]  /*3ee0*/  MUFU.TANH R56, R0 ;  /* 0x0000000000387308 */ /* 0x0002760000002400 */
[----:B------:R-:W-:Y:S08]  /*3ef0*/  @!UPT UIADD3 URZ, URZ, URZ, URZ ;  /* 0x0000003f3f3ff290 */ /* 0x000ff0000fffe03f */
[----:B------:R-:W-:Y:S01]  /*3f00*/  HMMA.16816.F32.BF16 R4, R180, R34, R4 ;  /* 0x00000022b404723c */ /* 0x000fe20000041804 */
[----:B-1----:R-:W-:-:S04]  /*3f10*/  FMUL.FTZ R0, R22, c[0x0][0x320] ;  /* 0x0000c80016007a20 */ /* 0x002fc80000410000 */
[----:B------:R1:W1:Y:S11]  /*3f20*/  MUFU.TANH R52, R0 ;  /* 0x0000000000347308 */ /* 0x0002760000002400 */
[----:B------:R-:W-:Y:S08]  /*3f30*/  @!UPT UIADD3 URZ, URZ, URZ, URZ ;  /* 0x0000003f3f3ff290 */ /* 0x000ff0000fffe03f */
[----:B--2---:R-:W-:Y:S01]  /*3f40*/  HMMA.16816.F32.BF16 R4, R184, R30, R4 ;  /* 0x0000001eb804723c */ /* 0x004fe20000041804 */
[----:B-1----:R-:W-:-:S07]  /*3f50*/  FMUL.FTZ R0, R23, c[0x0][0x320] ;  /* 0x0000c80017007a20 */ /* 0x002fce0000410000 */
[C---:B------:R-:W-:Y:S01]  /*3f60*/  HMMA.16816.F32.BF16 R20, R184.reuse, R40, R16 ;  /* 0x00000028b814723c */ /* 0x040fe20000041810 */
[----:B------:R1:W2:Y:S07]  /*3f70*/  MUFU.TANH R50, R0 ;  /* 0x0000000000327308 */ /* 0x0002ae0000002400 */
        /* <DEDUP_REMOVED lines=10> */
[----:B-1----:R-:W-:-:S06]  /*4020*/  FMUL.FTZ R0, R20, c[0x0][0x320] ;  /* 0x0000c80014007a20 */ /* 0x002fcc0000410000 */
        /* <DEDUP_REMOVED lines=30> */
[----:B------:R1:W1:Y:S01]  /*4210*/  MUFU.TANH R13, R0 ;  /* 0x00000000000d7308 */ /* 0x0002620000002400 */
[----:B------:R-:W-:Y:S06]  /*4220*/  BAR.SYNC.DEFER_BLOCKING 0x0 ;  /* 0x0000000000007b1d */ /* 0x000fec0000010000 */
[----:B------:R-:W-:Y:S05]  /*4230*/  @!P1 BRA `(.L_x_186) ;  /* 0x0000067000009947 */ /* 0x000fea0003800000 */
[----:B-1234-:R-:W-:Y:S02]  /*4240*/  IMAD.MOV.U32 R0, RZ, RZ, c[0x0][0x2b8] ;  /* 0x0000ae00ff007624 */ /* 0x01efe400078e00ff */
[----:B------:R-:W-:Y:S02]  /*4250*/  IMAD R2, R233, 0x20, R234 ;  /* 0x00000020e9027824 */ /* 0x000fe400078e02ea */
[----:B------:R-:W-:Y:S01]  /*4260*/  IMAD.MOV.U32 R205, RZ, RZ, RZ ;  /* 0x000000ffffcd7224 */ /* 0x000fe200078e00ff */
[----:B------:R-:W-:-:S02]  /*4270*/  ISETP.NE.AND P1, PT, R0, 0x1, PT ;  /* 0x000000010000780c */ /* 0x000fc40003f25270 */
[----:B------:R-:W-:-:S04]  /*4280*/  IADD3 R2, R2, R146, R237 ;  /* 0x0000009202027210 */ /* 0x000fc80007ffe0ed */
[----:B------:R-:W-:-:S05]  /*4290*/  IADD3 R2, R2, -0x70, RZ ;  /* 0xffffff9002027810 */ /* 0x000fca0007ffe0ff */
[----:B------:R-:W-:Y:S02]  /*42a0*/  IMAD.MOV.U32 R0, RZ, RZ, R2 ;  /* 0x000000ffff007224 */ /* 0x000fe400078e0002 */
[----:B------:R-:W-:-:S05]  /*42b0*/  @P1 IMAD.HI.U32 R3, R2, c[0x0][0x2bc], RZ ;  /* 0x0000af0002031a27 */ /* 0x000fca00078e00ff */
[----:B------:R-:W-:-:S04]  /*42c0*/  @P1 SHF.R.U32.HI R0, RZ, c[0x0][0x2c0], R3 ;  /* 0x0000b000ff001a19 */ /* 0x000fc80000011603 */
[----:B------:R-:W-:-:S04]  /*42d0*/  @!P4 IADD3 R3, P1, R0, R240, RZ ;  /* 0x000000f00003c210 */ /* 0x000fc80007f3e0ff */
[----:B------:R-:W-:Y:S02]  /*42e0*/  @!P4 LEA.HI.X.SX32 R5, R0, R249, 0x1, P1 ;  /* 0x000000f90005c211 */ /* 0x000fe400008f0eff */
[----:B------:R-:W-:-:S04]  /*42f0*/  @!P4 LEA R4, P1, R3, c[0x0][0x2a0], 0x2 ;  /* 0x0000a8000304ca11 */ /* 0x000fc800078210ff */
[----:B------:R-:W-:-:S05]  /*4300*/  @!P4 LEA.HI.X R5, R3, c[0x0][0x2a4], R5, 0x2, P1 ;  /* 0x0000a9000305ca11 */ /* 0x000fca00008f1405 */
[----:B------:R-:W2:Y:S01]  /*4310*/  @!P4 LDG.E R205, [R4.64] ;  /* 0x0000000804cdc981 */ /* 0x000ea2000c1e1900 */
[----:B------:R-:W-:Y:S01]  /*4320*/  IMAD.MOV R0, RZ, RZ, -R0 ;  /* 0x000000ffff007224 */ /* 0x000fe200078e0a00 */
[----:B------:R-:W-:-:S03]  /*4330*/  IADD3 R8, -R234, 0x70, RZ ;  /* 0x00000070ea087810 */ /* 0x000fc60007ffe1ff */
[----:B------:R-:W-:Y:S01]  /*4340*/  IMAD R206, R0, c[0x0][0x2b8], R2 ;  /* 0x0000ae0000ce7a24 */ /* 0x000fe200078e0202 */
[----:B------:R-:W-:-:S03]  /*4350*/  ISETP.GE.AND P5, PT, R8, 0x1, PT ;  /* 0x000000010800780c */ /* 0x000fc60003fa6270 */
        /* <DEDUP_REMOVED lines=15> */
.L_x_281:
[----:B------:R-:W-:Y:S05]  /*4450*/  BRA.DIV ~URZ, `(.L_x_188) ;  /* 0x0000a7627f007947 */ /* 0x000fea000b800000 */
[----:B------:R3:W4:Y:S02]  /*4460*/  SHFL.IDX PT, R2, R4, RZ, 0x181f ;  /* 0x00181fff04027589 */ /* 0x00072400000e0000 */
.L_x_282:
[----:B------:R-:W-:Y:S01]  /*4470*/  BSSY B0, `(.L_x_189) ;  /* 0x000000d000007945 */ /* 0x000fe20003800000 */
[----:B------:R-:W-:Y:S05]  /*4480*/  @!P5 BRA `(.L_x_190) ;  /* 0x000000b00000d947 */ /* 0x000fea0003800000 */
[----:B------:R-:W-:Y:S02]  /*4490*/  IMAD.SHL.U32 R6, R231, 0x2, RZ ;  /* 0x00000002e7067824 */ /* 0x000fe400078e00ff */
[----:B------:R-:W-:-:S03]  /*44a0*/  IMAD.SHL.U32 R3, R235, 0x2, RZ ;  /* 0x00000002eb037824 */ /* 0x000fc600078e00ff */
[C---:B----4-:R-:W-:Y:S02]  /*44b0*/  IADD3 R6, P2, R2.reuse, R6, RZ ;  /* 0x0000000602067210 */ /* 0x050fe40007f5e0ff */
[----:B------:R-:W-:Y:S02]  /*44c0*/  IADD3 R2, P1, R2, R3, RZ ;  /* 0x0000000302027210 */ /* 0x000fe40007f3e0ff */
[----:B--2---:R-:W-:-:S03]  /*44d0*/  IADD3.X R7, R5, R203, RZ, P2, !PT ;  /* 0x000000cb05077210 */ /* 0x004fc600017fe4ff */
[----:B------:R-:W-:Y:S02]  /*44e0*/  IMAD.X R3, R5, 0x1, R204, P1 ;  /* 0x0000000105037824 */ /* 0x000fe400008e06cc */
[----:B------:R-:W-:Y:S01]  /*44f0*/  @!PT LDS RZ, [RZ] ;  /* 0x00000000fffff984 */ /* 0x000fe20000000800 */
[----:B------:R-:W-:Y:S01]  /*4500*/  @!PT LDS RZ, [RZ] ;  /* 0x00000000fffff984 */ /* 0x000fe20000000800 */
[----:B------:R-:W-:Y:S01]  /*4510*/  @!PT LDS RZ, [RZ] ;  /* 0x00000000fffff984 */ /* 0x000fe20000000800 */
[----:B------:R2:W-:Y:S04]  /*4520*/  LDGSTS.E.BYPASS.LTC128B.128 [R200+0x8100], [R6.64], !P3 ;  /* 0x0810000006c87fae */ /* 0x0005e8000d901d48 */
[----:B------:R2:W-:Y:S02]  /*4530*/  LDGSTS.E.BYPASS.LTC128B.128 [R200+0xb900], [R2.64], !P0 ;  /* 0x0b90000002c87fae */ /* 0x0005e4000c101d48 */
.L_x_190:
[----:B------:R-:W-:Y:S05]  /*4540*/  BSYNC B0 ;  /* 0x0000000000007941 */ /* 0x000fea0003800000 */
.L_x_189:
[----:B------:R-:W-:Y:S01]  /*4550*/  ISETP.GE.AND P1, PT, R8, 0x21, PT ;  /* 0x000000210800780c */ /* 0x000fe20003f26270 */
[----:B------:R-:W-:Y:S06]  /*4560*/  BRA.DIV ~URZ, `(.L_x_191) ;  /* 0x0000a6c27f007947 */ /* 0x000fec000b800000 */
[----:B--2---:R2:W1:Y:S04]  /*4570*/  SHFL.IDX PT, R5, R0, 0x1, 0x181f ;  /* 0x00381f0000057f89 */ /* 0x00446800000e0000 */
[----:B----4-:R2:W4:Y:S02]  /*4580*/  SHFL.IDX PT, R2, R4, 0x1, 0x181f ;  /* 0x00381f0004027f89 */ /* 0x01052400000e0000 */
.L_x_283:
[----:B------:R-:W-:Y:S01]  /*4590*/  BSSY B0, `(.L_x_192) ;  /* 0x000000d000007945 */ /* 0x000fe20003800000 */
[----:B------:R-:W-:Y:S05]  /*45a0*/  @!P1 BRA `(.L_x_193) ;  /* 0x000000b000009947 */ /* 0x000fea0003800000 */
[----:B------:R-:W-:Y:S02]  /*45b0*/  IMAD.SHL.U32 R6, R231, 0x2, RZ ;  /* 0x00000002e7067824 */ /* 0x000fe400078e00ff */
[----:B------:R-:W-:-:S03]  /*45c0*/  IMAD.SHL.U32 R3, R235, 0x2, RZ ;  /* 0x00000002eb037824 */ /* 0x000fc600078e00ff */
[C---:B----4-:R-:W-:Y:S02]  /*45d0*/  IADD3 R6, P2, R2.reuse, R6, RZ ;  /* 0x0000000602067210 */ /* 0x050fe40007f5e0ff */
[----:B------:R-:W-:Y:S02]  /*45e0*/  IADD3 R2, P1, R2, R3, RZ ;  /* 0x0000000302027210 */ /* 0x000fe40007f3e0ff */
[----:B-1----:R-:W-:-:S03]  /*45f0*/  IADD3.X R7, R5, R203, RZ, P2, !PT ;  /* 0x000000cb05077210 */ /* 0x002fc600017fe4ff */
[----:B------:R-:W-:Y:S02]  /*4600*/  IMAD.X R3, R5, 0x1, R204, P1 ;  /* 0x0000000105037824 */ /* 0x000fe400008e06cc */
[----:B------:R-:W-:Y:S01]  /*4610*/  @!PT LDS RZ, [RZ] ;  /* 0x00000000fffff984 */ /* 0x000fe20000000800 */
[----:B------:R-:W-:Y:S01]  /*4620*/  @!PT LDS RZ, [RZ] ;  /* 0x00000000fffff984 */ /* 0x000fe20000000800 */
[----:B------:R-:W-:Y:S01]  /*4630*/  @!PT LDS RZ, [RZ] ;  /* 0x00000000fffff984 */ /* 0x000fe20000000800 */
[----:B------:R1:W-:Y:S04]  /*4640*/  LDGSTS.E.BYPASS.LTC128B.128 [R200+0x9100], [R6.64], !P3 ;  /* 0x0910000006c87fae */ /* 0x0003e8000d901d48 */
[----:B------:R1:W-:Y:S02]  /*4650*/  LDGSTS.E.BYPASS.LTC128B.128 [R200+0xc900], [R2.64], !P0 ;  /* 0x0c90000002c87fae */ /* 0x0003e4000c101d48 */
.L_x_193:
[----:B------:R-:W-:Y:S05]  /*4660*/  BSYNC B0 ;  /* 0x0000000000007941 */ /* 0x000fea0003800000 */
.L_x_192:
[----:B------:R-:W-:-:S04]  /*4670*/  IADD3 R8, -R234, 0x70, RZ ;  /* 0x00000070ea087810 */ /* 0x000fc80007ffe1ff */
[----:B------:R-:W-:Y:S01]  /*4680*/  ISETP.GE.AND P1, PT, R8, 0x41, PT ;  /* 0x000000410800780c */ /* 0x000fe20003f26270 */
[----:B------:R-:W-:Y:S10]  /*4690*/  BRA.DIV ~URZ, `(.L_x_194) ;  /* 0x0000a6627f007947 */ /* 0x000ff4000b800000 */
[----:B-1----:R1:W2:Y:S02]  /*46a0*/  SHFL.IDX PT, R5, R0, 0x2, 0x181f ;  /* 0x00581f0000057f89 */ /* 0x0022a400000e0000 */
.L_x_284:
[----:B------:R-:W-:Y:S05]  /*46b0*/  BRA.DIV ~URZ, `(.L_x_195) ;  /* 0x0000a6b27f007947 */ /* 0x000fea000b800000 */
[----:B----4-:R4:W1:Y:S02]  /*46c0*/  SHFL.IDX PT, R2, R4, 0x2, 0x181f ;  /* 0x00581f0004027f89 */ /* 0x01086400000e0000 */
.L_x_285:
[----:B------:R-:W-:Y:S01]  /*46d0*/  BSSY B0, `(.L_x_196) ;  /* 0x000000d000007945 */ /* 0x000fe20003800000 */
[----:B------:R-:W-:Y:S05]  /*46e0*/  @!P1 BRA `(.L_x_197) ;  /* 0x000000b000009947 */ /* 0x000fea0003800000 */
[----:B------:R-:W-:Y:S02]  /*46f0*/  IMAD.SHL.U32 R6, R231, 0x2, RZ ;  /* 0x00000002e7067824 */ /* 0x000fe400078e00ff */
[----:B------:R-:W-:-:S03]  /*4700*/  IMAD.SHL.U32 R3, R235, 0x2, RZ ;  /* 0x00000002eb037824 */ /* 0x000fc600078e00ff */
[C---:B-1----:R-:W-:Y:S02]  /*4710*/  IADD3 R6, P2, R2.reuse, R6, RZ ;  /* 0x0000000602067210 */ /* 0x042fe40007f5e0ff */
        /* <DEDUP_REMOVED lines=8> */
.L_x_197:
[----:B------:R-:W-:Y:S05]  /*47a0*/  BSYNC B0 ;  /* 0x0000000000007941 */ /* 0x000fea0003800000 */
.L_x_196:
[----:B------:R-:W-:Y:S01]  /*47b0*/  ISETP.GE.AND P1, PT, R8, 0x61, PT ;  /* 0x000000610800780c */ /* 0x000fe20003f26270 */
[----:B------:R-:W-:Y:S06]  /*47c0*/  BRA.DIV ~URZ, `(.L_x_198) ;  /* 0x0000a6127f007947 */ /* 0x000fec000b800000 */
[----:B-1----:R1:W3:Y:S04]  /*47d0*/  SHFL.IDX PT, R6, R0, 0x3, 0x181f ;  /* 0x00781f0000067f89 */ /* 0x0022e800000e0000 */
[----:B--2---:R1:W2:Y:S02]  /*47e0*/  SHFL.IDX PT, R0, R4, 0x3, 0x181f ;  /* 0x00781f0004007f89 */ /* 0x0042a400000e0000 */
.L_x_286:
[----:B------:R-:W-:Y:S05]  /*47f0*/  @!P1 BRA `(.L_x_186) ;  /* 0x000000b000009947 */ /* 0x000fea0003800000 */
[----:B------:R-:W-:Y:S02]  /*4800*/  IMAD.SHL.U32 R3, R231, 0x2, RZ ;  /* 0x00000002e7037824 */ /* 0x000fe400078e00ff */
[----:B------:R-:W-:-:S03]  /*4810*/  IMAD.SHL.U32 R2, R235, 0x2, RZ ;  /* 0x00000002eb027824 */ /* 0x000fc600078e00ff */
[C---:B-1234-:R-:W-:Y:S02]  /*4820*/  IADD3 R4, P2, R0.reuse, R3, RZ ;  /* 0x0000000300047210 */ /* 0x05efe40007f5e0ff */
[----:B------:R-:W-:Y:S02]  /*4830*/  IADD3 R2, P1, R0, R2, RZ ;  /* 0x0000000200027210 */ /* 0x000fe40007f3e0ff */
[----:B------:R-:W-:-:S03]  /*4840*/  IADD3.X R5, R6, R203, RZ, P2, !PT ;  /* 0x000000cb06057210 */ /* 0x000fc600017fe4ff */
[----:B------:R-:W-:Y:S02]  /*4850*/  IMAD.X R3, R6, 0x1, R204, P1 ;  /* 0x0000000106037824 */ /* 0x000fe400008e06cc */
[----:B------:R-:W-:Y:S01]  /*4860*/  @!PT LDS RZ, [RZ] ;  /* 0x00000000fffff984 */ /* 0x000fe20000000800 */
[----:B------:R-:W-:Y:S01]  /*4870*/  @!PT LDS RZ, [RZ] ;  /* 0x00000000fffff984 */ /* 0x000fe20000000800 */
[----:B------:R-:W-:Y:S01]  /*4880*/  @!PT LDS RZ, [RZ] ;  /* 0x00000000fffff984 */ /* 0x000fe20000000800 */
[----:B------:R1:W-:Y:S04]  /*4890*/  LDGSTS.E.BYPASS.LTC128B.128 [R200+0xb100], [R4.64], !P3 ;  /* 0x0b10000004c87fae */ /* 0x0003e8000d901d48 */
[----:B------:R1:W-:Y:S02]  /*48a0*/  LDGSTS.E.BYPASS.LTC128B.128 [R200+0xe900], [R2.64], !P0 ;  /* 0x0e90000002c87fae */ /* 0x0003e4000c101d48 */
.L_x_186:
[----:B--234-:R-:W-:Y:S05]  /*48b0*/  BSYNC B1 ;  /* 0x0000000000017941 */ /* 0x01cfea0003800000 */
.L_x_185:
[----:B-1----:R-:W2:Y:S04]  /*48c0*/  LDL R0, [R1+0x4c] ;  /* 0x00004c0001007983 */ /* 0x002ea80000100800 */
[----:B------:R-:W0:Y:S01]  /*48d0*/  LDGDEPBAR ;  /* 0x00000000000079af */ /* 0x000e220000000000 */
[----:B--2---:R-:W-:-:S05]  /*48e0*/  IMAD.IADD R0, R144, 0x1, -R0 ;  /* 0x0000000190007824 */ /* 0x004fca00078e0a00 */
[C---:B------:R-:W-:Y:S02]  /*48f0*/  ISETP.GT.AND P2, PT, R0.reuse, RZ, PT ;  /* 0x000000ff0000720c */ /* 0x040fe40003f44270 */
[C---:B------:R-:W-:Y:S02]  /*4900*/  ISETP.GT.AND P1, PT, R0.reuse, 0x1, PT ;  /* 0x000000010000780c */ /* 0x040fe40003f24270 */
[----:B------:R-:W-:Y:S02]  /*4910*/  ISETP.GT.AND P0, PT, R0, 0x8, PT ;  /* 0x000000080000780c */ /* 0x000fe40003f04270 */
[----:B------:R-:W-:Y:S02]  /*4920*/  FSEL R6, R121, -INF , P2 ;  /* 0xff80000079067808 */ /* 0x000fe40001000000 */
[----:B------:R-:W-:Y:S02]  /*4930*/  FSEL R7, R120, -INF , P1 ;  /* 0xff80000078077808 */ /* 0x000fe40000800000 */
[----:B------:R-:W-:-:S02]  /*4940*/  FSEL R11, R107, -INF , P2 ;  /* 0xff8000006b0b7808 */ /* 0x000fc40001000000 */
[----:B------:R-:W-:Y:S02]  /*4950*/  FSEL R16, R106, -INF , P1 ;  /* 0xff8000006a107808 */ /* 0x000fe40000800000 */
[----:B------:R-:W-:Y:S02]  /*4960*/  ISETP.GT.AND P6, PT, R0, 0x9, PT ;  /* 0x000000090000780c */ /* 0x000fe40003fc4270 */
[----:B------:R-:W-:Y:S02]  /*4970*/  FSEL R8, R105, -INF , P0 ;  /* 0xff80000069087808 */ /* 0x000fe40000000000 */
[----:B------:R-:W-:Y:S02]  /*4980*/  FMNMX.FTZ R2, R6, R7, !PT ;  /* 0x0000000706027209 */ /* 0x000fe40007810000 */
[----:B------:R-:W-:Y:S02]  /*4990*/  FSEL R17, R99, -INF , P0 ;  /* 0xff80000063117808 */ /* 0x000fe40000000000 */
[----:B------:R-:W-:-:S02]  /*49a0*/  FMNMX.FTZ R3, R11, R16, !PT ;  /* 0x000000100b037209 */ /* 0x000fc40007810000 */
[----:B------:R-:W-:Y:S02]  /*49b0*/  ISETP.GT.AND P5, PT, R0, 0x10, PT ;  /* 0x000000100000780c */ /* 0x000fe40003fa4270 */
[----:B------:R-:W-:Y:S02]  /*49c0*/  FSEL R9, R104, -INF , P6 ;  /* 0xff80000068097808 */ /* 0x000fe40003000000 */
[----:B------:R-:W-:Y:S02]  /*49d0*/  FMNMX.FTZ R2, R8, R2, !PT ;  /* 0x0000000208027209 */ /* 0x000fe40007810000 */
[----:B------:R-:W-:Y:S02]  /*49e0*/  FSEL R18, R98, -INF , P6 ;  /* 0xff80000062127808 */ /* 0x000fe40003000000 */
[----:B------:R-:W-:Y:S02]  /*49f0*/  FMNMX.FTZ R3, R17, R3, !PT ;  /* 0x0000000311037209 */ /* 0x000fe40007810000 */
[----:B------:R-:W-:-:S02]  /*4a00*/  ISETP.GT.AND P2, PT, R0, 0x11, PT ;  /* 0x000000110000780c */ /* 0x000fc40003f44270 */
[----:B------:R-:W-:Y:S02]  /*4a10*/  FSEL R10, R97, -INF , P5 ;  /* 0xff800000610a7808 */ /* 0x000fe40002800000 */
[----:B------:R-:W-:Y:S02]  /*4a20*/  FMNMX.FTZ R2, R9, R2, !PT ;  /* 0x0000000209027209 */ /* 0x000fe40007810000 */
[----:B------:R-:W-:Y:S02]  /*4a30*/  FSEL R21, R88, -INF , P5 ;  /* 0xff80000058157808 */ /* 0x000fe40002800000 */
[----:B------:R-:W-:Y:S02]  /*4a40*/  FMNMX.FTZ R3, R18, R3, !PT ;  /* 0x0000000312037209 */ /* 0x000fe40007810000 */
[----:B------:R-:W-:Y:S02]  /*4a50*/  ISETP.GT.AND P1, PT, R0, 0x18, PT ;  /* 0x000000180000780c */ /* 0x000fe40003f24270 */
[----:B------:R-:W-:-:S02]  /*4a60*/  FSEL R12, R96, -INF , P2 ;  /* 0xff800000600c7808 */ /* 0x000fc40001000000 */
[----:B------:R-:W-:Y:S02]  /*4a70*/  FMNMX.FTZ R2, R10, R2, !PT ;  /* 0x000000020a027209 */ /* 0x000fe40007810000 */
[----:B------:R-:W-:Y:S02]  /*4a80*/  FSEL R22, R87, -INF , P2 ;  /* 0xff80000057167808 */ /* 0x000fe40001000000 */
[----:B------:R-:W-:Y:S02]  /*4a90*/  FMNMX.FTZ R3, R21, R3, !PT ;  /* 0x0000000315037209 */ /* 0x000fe40007810000 */
[----:B------:R-:W-:Y:S02]  /*4aa0*/  ISETP.GT.AND P0, PT, R0, 0x19, PT ;  /* 0x000000190000780c */ /* 0x000fe40003f04270 */
[----:B------:R-:W-:Y:S02]  /*4ab0*/  FSEL R19, R86, -INF , P1 ;  /* 0xff80000056137808 */ /* 0x000fe40000800000 */
[----:B------:R-:W-:-:S02]  /*4ac0*/  FMNMX.FTZ R2, R12, R2, !PT ;  /* 0x000000020c027209 */ /* 0x000fc40007810000 */
[----:B------:R-:W-:Y:S02]  /*4ad0*/  FSEL R23, R84, -INF , P1 ;  /* 0xff80000054177808 */ /* 0x000fe40000800000 */
[----:B------:R-:W-:Y:S02]  /*4ae0*/  FMNMX.FTZ R3, R22, R3, !PT ;  /* 0x0000000316037209 */ /* 0x000fe40007810000 */
[----:B------:R-:W-:Y:S02]  /*4af0*/  ISETP.GT.AND P6, PT, R0, 0x20, PT ;  /* 0x000000200000780c */ /* 0x000fe40003fc4270 */
[----:B------:R-:W-:Y:S02]  /*4b00*/  FSEL R20, R85, -INF , P0 ;  /* 0xff80000055147808 */ /* 0x000fe40000000000 */
[----:B------:R-:W-:Y:S02]  /*4b10*/  FMNMX.FTZ R2, R19, R2, !PT ;  /* 0x0000000213027209 */ /* 0x000fe40007810000 */
[----:B------:R-:W-:-:S02]  /*4b20*/  FSEL R40, R81, -INF , P0 ;  /* 0xff80000051287808 */ /* 0x000fc40000000000 */
[----:B------:R-:W-:Y:S02]  /*4b30*/  FMNMX.FTZ R3, R23, R3, !PT ;  /* 0x0000000317037209 */ /* 0x000fe40007810000 */
        /* <DEDUP_REMOVED lines=70> */
[----:B------:R-:W-:-:S02]  /*4fa0*/  FSEL R151, R29, -INF , P0 ;  /* 0xff8000001d977808 */ /* 0x000fc40000000000 */
[----:B------:R-:W-:Y:S02]  /*4fb0*/  FSEL R147, R33, -INF , P0 ;  /* 0xff80000021937808 */ /* 0x000fe40000000000 */
[C---:B------:R-:W-:Y:S02]  /*4fc0*/  ISETP.GT.AND P6, PT, R0.reuse, 0x59, PT ;  /* 0x000000590000780c */ /* 0x040fe40003fc4270 */
[C---:B------:R-:W-:Y:S02]  /*4fd0*/  ISETP.GT.AND P5, PT, R0.reuse, 0x60, PT ;  /* 0x000000600000780c */ /* 0x040fe40003fa4270 */
[C---:B------:R-:W-:Y:S02]  /*4fe0*/  ISETP.GT.AND P2, PT, R0.reuse, 0x61, PT ;  /* 0x000000610000780c */ /* 0x040fe40003f44270 */
[C---:B------:R-:W-:Y:S02]  /*4ff0*/  ISETP.GT.AND P1, PT, R0.reuse, 0x68, PT ;  /* 0x000000680000780c */ /* 0x040fe40003f24270 */
[----:B------:R-:W-:-:S02]  /*5000*/  ISETP.GT.AND P0, PT, R0, 0x69, PT ;  /* 0x000000690000780c */ /* 0x000fc40003f04270 */
[----:B------:R-:W-:Y:S02]  /*5010*/  FMNMX.FTZ R0, R149, R2, !PT ;  /* 0x0000000295007209 */ /* 0x000fe40007810000 */
[----:B------:R-:W-:Y:S02]  /*5020*/  FMNMX.FTZ R2, R154, R3, !PT ;  /* 0x000000039a027209 */ /* 0x000fe40007810000 */
[----:B------:R-:W-:Y:S02]  /*5030*/  FSEL R148, R32, -INF , P6 ;  /* 0xff80000020947808 */ /* 0x000fe40003000000 */
[----:B------:R-:W-:Y:S02]  /*5040*/  FSEL R146, R34, -INF , P6 ;  /* 0xff80000022927808 */ /* 0x000fe40003000000 */
[----:B------:R-:W-:Y:S02]  /*5050*/  FMNMX.FTZ R0, R147, R0, !PT ;  /* 0x0000000093007209 */ /* 0x000fe40007810000 */
[----:B------:R-:W-:-:S02]  /*5060*/  FMNMX.FTZ R2, R151, R2, !PT ;  /* 0x0000000297027209 */ /* 0x000fc40007810000 */
[----:B------:R-:W-:Y:S02]  /*5070*/  FSEL R159, R26, -INF , P5 ;  /* 0xff8000001a9f7808 */ /* 0x000fe40002800000 */
[----:B------:R-:W-:Y:S02]  /*5080*/  FSEL R157, R28, -INF , P5 ;  /* 0xff8000001c9d7808 */ /* 0x000fe40002800000 */
[----:B------:R-:W-:Y:S02]  /*5090*/  FMNMX.FTZ R0, R146, R0, !PT ;  /* 0x0000000092007209 */ /* 0x000fe40007810000 */
[----:B------:R-:W-:Y:S02]  /*50a0*/  FMNMX.FTZ R2, R148, R2, !PT ;  /* 0x0000000294027209 */ /* 0x000fe40007810000 */
[----:B------:R-:W-:Y:S02]  /*50b0*/  FSEL R158, R25, -INF , P2 ;  /* 0xff800000199e7808 */ /* 0x000fe40001000000 */
[----:B------:R-:W-:-:S02]  /*50c0*/  FSEL R155, R27, -INF , P2 ;  /* 0xff8000001b9b7808 */ /* 0x000fc40001000000 */
        /* <DEDUP_REMOVED lines=10> */
[----:B------:R-:W-:Y:S02]  /*5170*/  FMNMX.FTZ R4, R150, R0, !PT ;  /* 0x0000000096047209 */ /* 0x000fe40007810000 */
[----:B------:R-:W-:Y:S01]  /*5180*/  FMNMX.FTZ R5, R160, R2, !PT ;  /* 0x00000002a0057209 */ /* 0x000fe20007810000 */
[----:B------:R-:W-:Y:S05]  /*5190*/  BRA.DIV ~URZ, `(.L_x_199) ;  /* 0x00009d127f007947 */ /* 0x000fea000b800000 */
[----:B------:R1:W2:Y:S02]  /*51a0*/  SHFL.BFLY PT, R0, R4, 0x2, 0x1f ;  /* 0x0c401f0004007f89 */ /* 0x0002a400000e0000 */
.L_x_287:
[----:B-12---:R-:W-:Y:S01]  /*51b0*/  FMNMX.FTZ R4, R4, R0, !PT ;  /* 0x0000000004047209 */ /* 0x006fe20007810000 */
[----:B------:R-:W-:Y:S05]  /*51c0*/  BRA.DIV ~URZ, `(.L_x_200) ;  /* 0x00009d227f007947 */ /* 0x000fea000b800000 */
[----:B------:R-:W1:Y:S04]  /*51d0*/  SHFL.BFLY PT, R0, R5, 0x2, 0x1f ;  /* 0x0c401f0005007f89 */ /* 0x000e6800000e0000 */
[----:B------:R-:W2:Y:S01]  /*51e0*/  SHFL.BFLY PT, R2, R4, 0x1, 0x1f ;  /* 0x0c201f0004027f89 */ /* 0x000ea200000e0000 */
[----:B-1----:R-:W-:-:S02]  /*51f0*/  FMNMX.FTZ R5, R5, R0, !PT ;  /* 0x0000000005057209 */ /* 0x002fc40007810000 */
[----:B--2---:R-:W-:-:S03]  /*5200*/  FMNMX.FTZ R69, R4, R2, !PT ;  /* 0x0000000204457209 */ /* 0x004fc60007810000 */
[----:B------:R1:W2:Y:S04]  /*5210*/  SHFL.BFLY PT, R3, R5, 0x1, 0x1f ;  /* 0x0c201f0005037f89 */ /* 0x0002a800000e0000 */
.L_x_288:
[C---:B------:R-:W-:Y:S01]  /*5220*/  FMUL.FTZ R2, R69.reuse, c[0x0][0x2d0] ;  /* 0x0000b40045027a20 */ /* 0x040fe20000410000 */
[----:B------:R-:W-:Y:S01]  /*5230*/  FSETP.NEU.FTZ.AND P0, PT, R69, -INF , PT ;  /* 0xff8000004500780b */ /* 0x000fe20003f1d000 */
[----:B------:R-:W-:Y:S01]  /*5240*/  WARPSYNC 0xffffffff ;  /* 0xffffffff00007948 */ /* 0x000fe20003800000 */
[----:B--2---:R-:W-:Y:S01]  /*5250*/  FMNMX.FTZ R68, R3, R5, !PT ;  /* 0x0000000503447209 */ /* 0x004fe20007810000 */
[----:B------:R-:W-:Y:S01]  /*5260*/  LDSM.16.MT88.4 R28, [R191+0x800] ;  /* 0x00080000bf1c783b */ /* 0x000fe20000004200 */
[----:B------:R-:W-:Y:S02]  /*5270*/  FSEL R2, R2, RZ, P0 ;  /* 0x000000ff02027208 */ /* 0x000fe40000000000 */
[----:B------:R-:W-:Y:S01]  /*5280*/  FSETP.NEU.FTZ.AND P0, PT, R68, -INF , PT ;  /* 0xff8000004400780b */ /* 0x000fe20003f1d000 */
[----:B------:R-:W-:Y:S01]  /*5290*/  LDSM.16.MT88.4 R44, [R190] ;  /* 0x00000000be2c783b */ /* 0x000fe20000004200 */
[----:B------:R-:W-:Y:S01]  /*52a0*/  IADD3 R214, R214, -0x2, RZ ;  /* 0xfffffffed6d67810 */ /* 0x000fe20007ffe0ff */
[----:B------:R-:W-:-:S02]  /*52b0*/  FFMA.FTZ R0, R6, c[0x0][0x2d0], -R2 ;  /* 0x0000b40006007a23 */ /* 0x000fc40000010802 */
[--C-:B------:R-:W-:Y:S01]  /*52c0*/  FFMA.FTZ R3, R10, c[0x0][0x2d0], -R2.reuse ;  /* 0x0000b4000a037a23 */ /* 0x100fe20000010802 */
[----:B------:R-:W-:Y:S01]  /*52d0*/  LDSM.16.MT88.4 R32, [R189+0x800] ;  /* 0x00080000bd20783b */ /* 0x000fe20000004200 */
[----:B------:R2:W-:Y:S03]  /*52e0*/  MUFU.EX2 R59, R0 ;  /* 0x00000000003b7308 */ /* 0x0005e60000000800 */
[----:B------:R-:W-:Y:S04]  /*52f0*/  LDSM.16.MT88.4 R48, [R190+0x800] ;  /* 0x00080000be30783b */ /* 0x000fe80000004200 */
[----:B------:R-:W-:Y:S01]  /*5300*/  LDSM.16.MT88.4 R52, [R189+0x3800] ;  /* 0x00380000bd34783b */ /* 0x000fe20000004200 */
[----:B------:R3:W-:Y:S01]  /*5310*/  MUFU.EX2 R202, R3 ;  /* 0x0000000300ca7308 */ /* 0x0007e20000000800 */
[----:B--2---:R-:W-:-:S02]  /*5320*/  FFMA.FTZ R0, R7, c[0x0][0x2d0], -R2 ;  /* 0x0000b40007007a23 */ /* 0x004fc40000010802 */
[----:B-1----:R-:W1:Y:S05]  /*5330*/  LDSM.16.MT88.4 R4, [R191] ;  /* 0x00000000bf04783b */ /* 0x002e6a0000004200 */
[----:B------:R2:W4:Y:S01]  /*5340*/  MUFU.EX2 R57, R0 ;  /* 0x0000000000397308 */ /* 0x0005220000000800 */
[--C-:B---3--:R-:W-:Y:S02]  /*5350*/  FFMA.FTZ R3, R12, c[0x0][0x2d0], -R2.reuse ;  /* 0x0000b4000c037a23 */ /* 0x108fe40000010802 */
[----:B------:R-:W3:Y:S05]  /*5360*/  LDSM.16.MT88.4 R12, [R189] ;  /* 0x00000000bd0c783b */ /* 0x000eea0000004200 */
[----:B------:R-:W-:Y:S01]  /*5370*/  MUFU.EX2 R225, R3 ;  /* 0x0000000300e17308 */ /* 0x000fe20000000800 */
[----:B--2---:R-:W-:Y:S01]  /*5380*/  FFMA.FTZ R0, R8, c[0x0][0x2d0], -R2 ;  /* 0x0000b40008007a23 */ /* 0x004fe20000010802 */
[----:B----4-:R-:W-:-:S06]  /*5390*/  F2FP.BF16.PACK_AB R8, R57, R59 ;  /* 0x0000003b3908723e */ /* 0x010fcc00000010ff */
[----:B------:R2:W-:Y:S02]  /*53a0*/  MUFU.EX2 R136, R0 ;  /* 0x0000000000887308 */ /* 0x0005e40000000800 */
[----:B--2---:R-:W-:-:S06]  /*53b0*/  FFMA.FTZ R0, R9, c[0x0][0x2d0], -R2 ;  /* 0x0000b40009007a23 */ /* 0x004fcc0000010802 */
[----:B------:R2:W4:Y:S02]  /*53c0*/  MUFU.EX2 R201, R0 ;  /* 0x0000000000c97308 */ /* 0x0005240000000800 */
[----:B--2---:R-:W-:Y:S01]  /*53d0*/  FMUL.FTZ R0, R68, c[0x0][0x2d0] ;  /* 0x0000b40044007a20 */ /* 0x004fe20000410000 */
[----:B----4-:R-:W-:-:S04]  /*53e0*/  F2FP.BF16.PACK_AB R10, R201, R136 ;  /* 0x00000088c90a723e */ /* 0x010fc800000010ff */
[----:B------:R-:W-:Y:S02]  /*53f0*/  FSEL R0, R0, RZ, P0 ;  /* 0x000000ff00007208 */ /* 0x000fe40000000000 */
[----:B------:R-:W-:-:S03]  /*5400*/  ISETP.GE.AND P0, PT, R214, R236, PT ;  /* 0x000000ecd600720c */ /* 0x000fc60003f06270 */
[----:B------:R-:W-:-:S04]  /*5410*/  FFMA.FTZ R3, R11, c[0x0][0x2d0], -R0 ;  /* 0x0000b4000b037a23 */ /* 0x000fc80000010800 */
[----:B------:R2:W-:Y:S02]  /*5420*/  MUFU.EX2 R58, R3 ;  /* 0x00000003003a7308 */ /* 0x0005e40000000800 */
[----:B--2---:R-:W-:-:S06]  /*5430*/  FFMA.FTZ R3, R16, c[0x0][0x2d0], -R0 ;  /* 0x0000b40010037a23 */ /* 0x004fcc0000010800 */
[----:B------:R2:W4:Y:S02]  /*5440*/  MUFU.EX2 R56, R3 ;  /* 0x0000000300387308 */ /* 0x0005240000000800 */
[----:B--2---:R-:W-:Y:S01]  /*5450*/  FFMA.FTZ R3, R17, c[0x0][0x2d0], -R0 ;  /* 0x0000b40011037a23 */ /* 0x004fe20000010800 */
[----:B----4-:R-:W-:Y:S01]  /*5460*/  F2FP.BF16.PACK_AB R9, R56, R58 ;  /* 0x0000003a3809723e */ /* 0x010fe200000010ff */
[----:B------:R-:W-:-:S04]  /*5470*/  FADD.FTZ R145, R58, R56 ;  /* 0x000000383a917221 */ /* 0x000fc80000010000 */
[----:B------:R2:W-:Y:S02]  /*5480*/  MUFU.EX2 R163, R3 ;  /* 0x0000000300a37308 */ /* 0x0005e40000000800 */
[----:B--2---:R-:W-:-:S06]  /*5490*/  FFMA.FTZ R3, R18, c[0x0][0x2d0], -R0 ;  /* 0x0000b40012037a23 */ /* 0x004fcc0000010800 */
[----:B------:R2:W4:Y:S02]  /*54a0*/  MUFU.EX2 R199, R3 ;  /* 0x0000000300c77308 */ /* 0x0005240000000800 */
[----:B--2---:R-:W-:Y:S01]  /*54b0*/  FFMA.FTZ R3, R19, c[0x0][0x2d0], -R2 ;  /* 0x0000b40013037a23 */ /* 0x004fe20000010802 */
[----:B----4-:R-:W-:-:S05]  /*54c0*/  F2FP.BF16.PACK_AB R11, R199, R163 ;  /* 0x000000a3c70b723e */ /* 0x010fca00000010ff */
[----:B------:R2:W-:Y:S02]  /*54d0*/  MUFU.EX2 R223, R3 ;  /* 0x0000000300df7308 */ /* 0x0005e40000000800 */
[C---:B-1----:R-:W-:Y:S08]  /*54e0*/  HMMA.16816.F32.BF16 R16, R8.reuse, R6, RZ ;  /* 0x000000060810723c */ /* 0x042ff000000418ff */
[----:B---3--:R-:W-:Y:S01]  /*54f0*/  HMMA.16816.F32.BF16 R36, R8, R12, RZ ;  /* 0x0000000c0824723c */ /* 0x008fe200000418ff */
[----:B--2---:R-:W-:-:S04]  /*5500*/  FFMA.FTZ R3, R20, c[0x0][0x2d0], -R2 ;  /* 0x0000b40014037a23 */ /* 0x004fc80000010802 */
[----:B------:R1:W2:Y:S03]  /*5510*/  MUFU.EX2 R226, R3 ;  /* 0x0000000300e27308 */ /* 0x0002a60000000800 */
[C---:B------:R-:W-:Y:S08]  /*5520*/  HMMA.16816.F32.BF16 R24, R8.reuse, R14, RZ ;  /* 0x0000000e0818723c */ /* 0x040ff000000418ff */
[----:B------:R-:W-:Y:S01]  /*5530*/  HMMA.16816.F32.BF16 R12, R8, R44, RZ ;  /* 0x0000002c080c723c */ /* 0x000fe200000418ff */
[----:B-1----:R-:W-:Y:S01]  /*5540*/  FFMA.FTZ R3, R21, c[0x0][0x2d0], -R0 ;  /* 0x0000b40015037a23 */ /* 0x002fe20000010800 */
[----:B--2---:R-:W-:-:S03]  /*5550*/  F2FP.BF16.PACK_AB R6, R226, R223 ;  /* 0x000000dfe206723e */ /* 0x004fc600000010ff */
[----:B------:R1:W-:Y:S02]  /*5560*/  MUFU.EX2 R221, R3 ;  /* 0x0000000300dd7308 */ /* 0x0003e40000000800 */
[----:B-1----:R-:W-:-:S06]  /*5570*/  FFMA.FTZ R3, R22, c[0x0][0x2d0], -R0 ;  /* 0x0000b40016037a23 */ /* 0x002fcc0000010800 */
[----:B------:R1:W2:Y:S02]  /*5580*/  MUFU.EX2 R220, R3 ;  /* 0x0000000300dc7308 */ /* 0x0002a40000000800 */
[----:B-1----:R-:W-:Y:S02]  /*5590*/  FFMA.FTZ R3, R23, c[0x0][0x2d0], -R0 ;  /* 0x0000b40017037a23 */ /* 0x002fe40000010800 */
[----:B------:R-:W-:Y:S04]  /*55a0*/  HMMA.16816.F32.BF16 R20, R8, R4, RZ ;  /* 0x000000040814723c */ /* 0x000fe800000418ff */
[----:B------:R1:W-:Y:S03]  /*55b0*/  MUFU.EX2 R224, R3 ;  /* 0x0000000300e07308 */ /* 0x0003e60000000800 */
[----:B------:R-:W-:-:S02]  /*55c0*/  F2FP.BF16.PACK_AB R4, R225, R202 ;  /* 0x000000cae104723e */ /* 0x000fc400000010ff */
[----:B--2---:R-:W-:Y:S01]  /*55d0*/  F2FP.BF16.PACK_AB R5, R220, R221 ;  /* 0x000000dddc05723e */ /* 0x004fe200000010ff */
[----:B-1----:R-:W-:Y:S02]  /*55e0*/  FFMA.FTZ R3, R40, c[0x0][0x2d0], -R0 ;  /* 0x0000b40028037a23 */ /* 0x002fe40000010800 */
[----:B------:R-:W1:Y:S02]  /*55f0*/  LDSM.16.MT88.4 R40, [R194] ;  /* 0x00000000c228783b */ /* 0x000e640000004200 */
[----:B------:R-:W2:Y:S02]  /*5600*/  MUFU.EX2 R222, R3 ;  /* 0x0000000300de7308 */ /* 0x000ea40000000800 */
[----:B--2---:R-:W-:Y:S01]  /*5610*/  F2FP.BF16.PACK_AB R7, R222, R224 ;  /* 0x000000e0de07723e */ /* 0x004fe200000010ff */
[----:B------:R-:W-:-:S04]  /*5620*/  FADD.FTZ R3, R59, R57 ;  /* 0x000000393b037221 */ /* 0x000fc80000010000 */
[----:B------:R-:W-:-:S03]  /*5630*/  FADD.FTZ R136, R136, R3 ;  /* 0x0000000388887221 */ /* 0x000fc60000010000 */
[----:B------:R-:W-:Y:S01]  /*5640*/  HMMA.16816.F32.BF16 R112, R4, R28, R20 ;  /* 0x0000001c0470723c */ /* 0x000fe20000041814 */
[----:B------:R-:W-:-:S04]  /*5650*/  FFMA.FTZ R3, R92, c[0x0][0x2d0], -R2 ;  /* 0x0000b4005c037a23 */ /* 0x000fc80000010802 */
[----:B------:R2:W-:Y:S03]  /*5660*/  MUFU.EX2 R162, R3 ;  /* 0x0000000300a27308 */ /* 0x0005e60000000800 */
[C---:B------:R-:W-:Y:S01]  /*5670*/  HMMA.16816.F32.BF16 R88, R4.reuse, R30, R16 ;  /* 0x0000001e0458723c */ /* 0x040fe20000041810 */
[----:B------:R-:W3:Y:S07]  /*5680*/  LDSM.16.MT88.4 R28, [R192+0x800] ;  /* 0x00080000c01c783b */ /* 0x000eee0000004200 */
[----:B------:R-:W-:Y:S01]  /*5690*/  HMMA.16816.F32.BF16 R116, R4, R32, R36 ;  /* 0x000000200474723c */ /* 0x000fe20000041824 */
[----:B------:R-:W-:Y:S01]  /*56a0*/  LDSM.16.MT88.4 R36, [R191+0x3800] ;  /* 0x00380000bf24783b */ /* 0x000fe20000004200 */
[----:B--2---:R-:W-:-:S06]  /*56b0*/  FFMA.FTZ R3, R93, c[0x0][0x2d0], -R2 ;  /* 0x0000b4005d037a23 */ /* 0x004fcc0000010802 */
[----:B------:R-:W-:Y:S01]  /*56c0*/  HMMA.16816.F32.BF16 R96, R4, R34, R24 ;  /* 0x000000220460723c */ /* 0x000fe20000041818 */
[----:B------:R-:W2:Y:S01]  /*56d0*/  LDSM.16.MT88.4 R32, [R189+0x4000] ;  /* 0x00400000bd20783b */ /* 0x000ea20000004200 */
[----:B------:R4:W5:Y:S06]  /*56e0*/  MUFU.EX2 R210, R3 ;  /* 0x0000000300d27308 */ /* 0x00096c0000000800 */
[----:B-1----:R-:W-:Y:S08]  /*56f0*/  HMMA.16816.F32.BF16 R20, R8, R40, RZ ;  /* 0x000000280814723c */ /* 0x002ff000000418ff */
[----:B------:R-:W-:Y:S01]  /*5700*/  HMMA.16816.F32.BF16 R108, R4, R48, R12 ;  /* 0x00000030046c723c */ /* 0x000fe2000004180c */
[----:B----4-:R-:W-:-:S04]  /*5710*/  FFMA.FTZ R3, R94, c[0x0][0x2d0], -R2 ;  /* 0x0000b4005e037a23 */ /* 0x010fc80000010802 */
[----:B------:R1:W-:Y:S03]  /*5720*/  MUFU.EX2 R211, R3 ;  /* 0x0000000300d37308 */ /* 0x0003e60000000800 */
[----:B------:R-:W-:Y:S08]  /*5730*/  HMMA.16816.F32.BF16 R12, R8, R52, RZ ;  /* 0x00000034080c723c */ /* 0x000ff000000418ff */
[----:B---3--:R-:W-:Y:S01]  /*5740*/  HMMA.16816.F32.BF16 R84, R4, R28, R20 ;  /* 0x0000001c0454723c */ /* 0x008fe20000041814 */
[----:B------:R-:W3:Y:S01]  /*5750*/  LDSM.16.MT88.4 R20, [R191+0x4000] ;  /* 0x00400000bf14783b */ /* 0x000ee20000004200 */
[----:B-1----:R-:W-:-:S06]  /*5760*/  FFMA.FTZ R3, R70, c[0x0][0x2d0], -R2 ;  /* 0x0000b40046037a23 */ /* 0x002fcc0000010802 */
[C---:B------:R-:W-:Y:S01]  /*5770*/  HMMA.16816.F32.BF16 R16, R8.reuse, R42, RZ ;  /* 0x0000002a0810723c */ /* 0x040fe200000418ff */
[----:B------:R1:W4:Y:S07]  /*5780*/  MUFU.EX2 R219, R3 ;  /* 0x0000000300db7308 */ /* 0x00032e0000000800 */
[----:B------:R-:W-:Y:S08]  /*5790*/  HMMA.16816.F32.BF16 R24, R8, R46, RZ ;  /* 0x0000002e0818723c */ /* 0x000ff000000418ff */
[----:B--2---:R-:W-:Y:S01]  /*57a0*/  HMMA.16816.F32.BF16 R104, R4, R32, R12 ;  /* 0x000000200468723c */ /* 0x004fe2000004180c */
[----:B-1----:R-:W-:-:S04]  /*57b0*/  FFMA.FTZ R3, R95, c[0x0][0x2d0], -R0 ;  /* 0x0000b4005f037a23 */ /* 0x002fc80000010800 */
[----:B------:R1:W-:Y:S03]  /*57c0*/  MUFU.EX2 R208, R3 ;  /* 0x0000000300d07308 */ /* 0x0003e60000000800 */
[----:B------:R-:W-:Y:S08]  /*57d0*/  HMMA.16816.F32.BF16 R12, R8, R36, RZ ;  /* 0x00000024080c723c */ /* 0x000ff000000418ff */
[----:B------:R-:W-:Y:S01]  /*57e0*/  HMMA.16816.F32.BF16 R76, R4, R30, R16 ;  /* 0x0000001e044c723c */ /* 0x000fe20000041810 */
[----:B-1----:R-:W-:-:S07]  /*57f0*/  FFMA.FTZ R3, R101, c[0x0][0x2d0], -R0 ;  /* 0x0000b40065037a23 */ /* 0x002fce0000010800 */
[----:B------:R-:W-:Y:S01]  /*5800*/  HMMA.16816.F32.BF16 R80, R4, R50, R24 ;  /* 0x000000320450723c */ /* 0x000fe20000041818 */
[----:B------:R-:W1:Y:S01]  /*5810*/  LDSM.16.MT88.4 R24, [R190+0x3800] ;  /* 0x00380000be18783b */ /* 0x000e620000004200 */
[----:B------:R2:W1:Y:S06]  /*5820*/  MUFU.EX2 R209, R3 ;  /* 0x0000000300d17308 */ /* 0x00046c0000000800 */
[----:B------:R-:W-:Y:S08]  /*5830*/  HMMA.16816.F32.BF16 R16, R8, R54, RZ ;  /* 0x000000360810723c */ /* 0x000ff000000418ff */
[----:B---3--:R-:W-:Y:S01]  /*5840*/  HMMA.16816.F32.BF16 R64, R4, R20, R12 ;  /* 0x000000140440723c */ /* 0x008fe2000004180c */
[----:B--2---:R-:W-:-:S04]  /*5850*/  FFMA.FTZ R3, R102, c[0x0][0x2d0], -R0 ;  /* 0x0000b40066037a23 */ /* 0x004fc80000010800 */
[----:B------:R2:W-:Y:S03]  /*5860*/  MUFU.EX2 R215, R3 ;  /* 0x0000000300d77308 */ /* 0x0005e60000000800 */
[----:B------:R-:W-:Y:S08]  /*5870*/  HMMA.16816.F32.BF16 R12, R8, R38, RZ ;  /* 0x00000026080c723c */ /* 0x000ff000000418ff */
[----:B------:R-:W-:Y:S01]  /*5880*/  HMMA.16816.F32.BF16 R72, R4, R34, R16 ;  /* 0x000000220448723c */ /* 0x000fe20000041810 */
[----:B------:R-:W3:Y:S01]  /*5890*/  LDSM.16.MT88.4 R16, [R190+0x4000] ;  /* 0x00400000be10783b */ /* 0x000ee20000004200 */
[----:B--2---:R-:W-:-:S04]  /*58a0*/  FFMA.FTZ R3, R100, c[0x0][0x2d0], -R0 ;  /* 0x0000b40064037a23 */ /* 0x004fc80000010800 */
[----:B------:R2:W2:Y:S10]  /*58b0*/  MUFU.EX2 R228, R3 ;  /* 0x0000000300e47308 */ /* 0x0004b40000000800 */
[----:B------:R-:W-:Y:S08]  /*58c0*/  HMMA.16816.F32.BF16 R60, R4, R22, R12 ;  /* 0x00000016043c723c */ /* 0x000ff0000004180c */
[----:B-1----:R-:W-:Y:S01]  /*58d0*/  HMMA.16816.F32.BF16 R12, R8, R24, RZ ;  /* 0x00000018080c723c */ /* 0x002fe200000418ff */
[----:B--2---:R-:W-:-:S04]  /*58e0*/  FFMA.FTZ R3, R123, c[0x0][0x2d0], -R2 ;  /* 0x0000b4007b037a23 */ /* 0x004fc80000010802 */
[----:B------:R1:W-:Y:S02]  /*58f0*/  MUFU.EX2 R123, R3 ;  /* 0x00000003007b7308 */ /* 0x0003e40000000800 */
[--C-:B-1----:R-:W-:Y:S11]  /*5900*/  FFMA.FTZ R3, R122, c[0x0][0x2d0], -R2.reuse ;  /* 0x0000b4007a037a23 */ /* 0x102ff60000010802 */
[----:B------:R-:W-:Y:S06]  /*5910*/  @!UPT UIADD3 URZ, URZ, URZ, URZ ;  /* 0x0000003f3f3ff290 */ /* 0x000fec000fffe03f */
[----:B---3--:R-:W-:Y:S01]  /*5920*/  HMMA.16816.F32.BF16 R56, R4, R16, R12 ;  /* 0x000000100438723c */ /* 0x008fe2000004180c */
[----:B------:R1:W-:Y:S07]  /*5930*/  MUFU.EX2 R122, R3 ;  /* 0x00000003007a7308 */ /* 0x0003ee0000000800 */
[----:B------:R-:W-:Y:S01]  /*5940*/  HMMA.16816.F32.BF16 R12, R8, R26, RZ ;  /* 0x0000001a080c723c */ /* 0x000fe200000418ff */
[----:B-1----:R-:W-:-:S04]  /*5950*/  FFMA.FTZ R3, R121, c[0x0][0x2d0], -R2 ;  /* 0x0000b40079037a23 */ /* 0x002fc80000010802 */
[----:B------:R1:W-:Y:S11]  /*5960*/  MUFU.EX2 R217, R3 ;  /* 0x0000000300d97308 */ /* 0x0003f60000000800 */
[----:B------:R-:W-:Y:S08]  /*5970*/  @!UPT UIADD3 URZ, URZ, URZ, URZ ;  /* 0x0000003f3f3ff290 */ /* 0x000ff0000fffe03f */
[----:B------:R-:W-:Y:S01]  /*5980*/  HMMA.16816.F32.BF16 R52, R4, R18, R12 ;  /* 0x000000120434723c */ /* 0x000fe2000004180c */
[----:B------:R-:W2:Y:S01]  /*5990*/  LDSM.16.MT88.4 R12, [R192+0x3800] ;  /* 0x00380000c00c783b */ /* 0x000ea20000004200 */
[----:B-1----:R-:W-:-:S04]  /*59a0*/  FFMA.FTZ R3, R120, c[0x0][0x2d0], -R2 ;  /* 0x0000b40078037a23 */ /* 0x002fc80000010802 */
[----:B------:R1:W3:Y:S02]  /*59b0*/  MUFU.EX2 R218, R3 ;  /* 0x0000000300da7308 */ /* 0x0002e40000000800 */
[----:B-1----:R-:W-:-:S06]  /*59c0*/  FFMA.FTZ R3, R127, c[0x0][0x2d0], -R0 ;  /* 0x0000b4007f037a23 */ /* 0x002fcc0000010800 */
[----:B------:R1:W-:Y:S01]  /*59d0*/  MUFU.EX2 R216, R3 ;  /* 0x0000000300d87308 */ /* 0x0003e20000000800 */
[----:B--2---:R-:W-:Y:S01]  /*59e0*/  HMMA.16816.F32.BF16 R16, R8, R12, RZ ;  /* 0x0000000c0810723c */ /* 0x004fe200000418ff */
[----:B-1----:R-:W-:-:S07]  /*59f0*/  FFMA.FTZ R3, R126, c[0x0][0x2d0], -R0 ;  /* 0x0000b4007e037a23 */ /* 0x002fce0000010800 */
[----:B------:R-:W-:Y:S01]  /*5a00*/  HMMA.16816.F32.BF16 R8, R8, R14, RZ ;  /* 0x0000000e0808723c */ /* 0x000fe200000418ff */
[----:B------:R-:W1:Y:S01]  /*5a10*/  LDSM.16.MT88.4 R12, [R192+0x4000] ;  /* 0x00400000c00c783b */ /* 0x000e620000004200 */
[----:B------:R2:W-:Y:S02]  /*5a20*/  MUFU.EX2 R212, R3 ;  /* 0x0000000300d47308 */ /* 0x0005e40000000800 */
[----:B--2---:R-:W-:-:S06]  /*5a30*/  FFMA.FTZ R3, R125, c[0x0][0x2d0], -R0 ;  /* 0x0000b4007d037a23 */ /* 0x004fcc0000010800 */
[----:B------:R2:W-:Y:S02]  /*5a40*/  MUFU.EX2 R213, R3 ;  /* 0x0000000300d57308 */ /* 0x0005e40000000800 */
[----:B--2---:R-:W-:-:S04]  /*5a50*/  FFMA.FTZ R3, R124, c[0x0][0x2d0], -R0 ;  /* 0x0000b4007c037a23 */ /* 0x004fc80000010800 */
[C---:B-1----:R-:W-:Y:S02]  /*5a60*/  HMMA.16816.F32.BF16 R48, R4.reuse, R12, R16 ;  /* 0x0000000c0430723c */ /* 0x042fe40000041810 */
[----:B------:R1:W2:Y:S06]  /*5a70*/  MUFU.EX2 R227, R3 ;  /* 0x0000000300e37308 */ /* 0x0002ac0000000800 */
[----:B------:R-:W-:Y:S01]  /*5a80*/  HMMA.16816.F32.BF16 R12, R4, R14, R8 ;  /* 0x0000000e040c723c */ /* 0x000fe20000041808 */
[----:B------:R-:W2:Y:S06]  /*5a90*/  LDSM.16.MT88.4 R8, [R189+0x1000] ;  /* 0x00100000bd08783b */ /* 0x000eac0000004200 */
[----:B-----5:R-:W-:-:S02]  /*5aa0*/  F2FP.BF16.PACK_AB R4, R210, R162 ;  /* 0x000000a2d204723e */ /* 0x020fc400000010ff */
[----:B----4-:R-:W-:Y:S01]  /*5ab0*/  F2FP.BF16.PACK_AB R6, R219, R211 ;  /* 0x000000d3db06723e */ /* 0x010fe200000010ff */
[----:B-1----:R-:W-:Y:S01]  /*5ac0*/  FFMA.FTZ R3, R141, c[0x0][0x2d0], -R2 ;  /* 0x0000b4008d037a23 */ /* 0x002fe20000010802 */
[----:B------:R-:W-:Y:S02]  /*5ad0*/  F2FP.BF16.PACK_AB R5, R209, R208 ;  /* 0x000000d0d105723e */ /* 0x000fe400000010ff */
[----:B------:R-:W-:-:S07]  /*5ae0*/  F2FP.BF16.PACK_AB R7, R228, R215 ;  /* 0x000000d7e407723e */ /* 0x000fce00000010ff */
[C---:B--2---:R-:W-:Y:S08]  /*5af0*/  HMMA.16816.F32.BF16 R44, R4.reuse, R8, R116 ;  /* 0x00000008042c723c */ /* 0x044ff00000041874 */
        /* <DEDUP_REMOVED lines=23> */
[----:B------:R-:W-:Y:S01]  /*5c70*/  FADD.FTZ R4, R201, R136 ;  /* 0x00000088c9047221 */ /* 0x000fe20000010000 */
[----:B---3--:R-:W-:Y:S01]  /*5c80*/  F2FP.BF16.PACK_AB R6, R218, R217 ;  /* 0x000000d9da06723e */ /* 0x008fe200000010ff */
[----:B------:R-:W-:Y:S01]  /*5c90*/  FADD.FTZ R5, R163, R145 ;  /* 0x00000091a3057221 */ /* 0x000fe20000010000 */
[----:B------:R-:W-:Y:S01]  /*5ca0*/  F2FP.BF16.PACK_AB R7, R227, R213 ;  /* 0x000000d5e307723e */ /* 0x000fe200000010ff */
[----:B------:R-:W-:Y:S01]  /*5cb0*/  FADD.FTZ R70, R202, R4 ;  /* 0x00000004ca467221 */ /* 0x000fe20000010000 */
[----:B------:R-:W-:Y:S01]  /*5cc0*/  F2FP.BF16.PACK_AB R4, R122, R123 ;  /* 0x0000007b7a04723e */ /* 0x000fe200000010ff */
[----:B------:R-:W-:Y:S01]  /*5cd0*/  FADD.FTZ R116, R199, R5 ;  /* 0x00000005c7747221 */ /* 0x000fe20000010000 */
[----:B------:R-:W-:Y:S01]  /*5ce0*/  F2FP.BF16.PACK_AB R5, R212, R216 ;  /* 0x000000d8d405723e */ /* 0x000fe200000010ff */
[----:B------:R2:W-:Y:S02]  /*5cf0*/  MUFU.EX2 R199, R3 ;  /* 0x0000000300c77308 */ /* 0x0005e40000000800 */
[----:B--2---:R-:W-:-:S06]  /*5d00*/  FFMA.FTZ R3, R139, c[0x0][0x2d0], -R2 ;  /* 0x0000b4008b037a23 */ /* 0x004fcc0000010802 */
[----:B------:R2:W-:Y:S01]  /*5d10*/  MUFU.EX2 R202, R3 ;  /* 0x0000000300ca7308 */ /* 0x0005e20000000800 */
[C---:B-1----:R-:W-:Y:S08]  /*5d20*/  HMMA.16816.F32.BF16 R112, R4.reuse, R8, R44 ;  /* 0x000000080470723c */ /* 0x042ff0000004182c */
[----:B------:R-:W-:Y:S01]  /*5d30*/  HMMA.16816.F32.BF16 R108, R4, R10, R28 ;  /* 0x0000000a046c723c */ /* 0x000fe2000004181c */
[----:B------:R-:W1:Y:S01]  /*5d40*/  LDSM.16.MT88.4 R8, [R191+0x1800] ;  /* 0x00180000bf08783b */ /* 0x000e620000004200 */
[----:B--2---:R-:W-:-:S04]  /*5d50*/  FFMA.FTZ R3, R138, c[0x0][0x2d0], -R2 ;  /* 0x0000b4008a037a23 */ /* 0x004fc80000010802 */
[----:B------:R2:W-:Y:S02]  /*5d60*/  MUFU.EX2 R201, R3 ;  /* 0x0000000300c97308 */ /* 0x0005e40000000800 */
[----:B--2---:R-:W-:-:S06]  /*5d70*/  FFMA.FTZ R3, R137, c[0x0][0x2d0], -R2 ;  /* 0x0000b40089037a23 */ /* 0x004fcc0000010802 */
[----:B------:R2:W3:Y:S01]  /*5d80*/  MUFU.EX2 R207, R3 ;  /* 0x0000000300cf7308 */ /* 0x0004e20000000800 */
[----:B-1----:R-:W-:Y:S01]  /*5d90*/  HMMA.16816.F32.BF16 R76, R4, R8, R40 ;  /* 0x00000008044c723c */ /* 0x002fe20000041828 */
[----:B--2---:R-:W-:-:S06]  /*5da0*/  FFMA.FTZ R3, R143, c[0x0][0x2d0], -R0 ;  /* 0x0000b4008f037a23 */ /* 0x004fcc0000010800 */
[----:B------:R1:W-:Y:S01]  /*5db0*/  MUFU.EX2 R145, R3 ;  /* 0x0000000300917308 */ /* 0x0003e20000000800 */
[----:B------:R-:W-:Y:S01]  /*5dc0*/  HMMA.16816.F32.BF16 R64, R4, R10, R24 ;  /* 0x0000000a0440723c */ /* 0x000fe20000041818 */
[----:B------:R-:W2:Y:S01]  /*5dd0*/  LDSM.16.MT88.4 R8, [R190+0x1800] ;  /* 0x00180000be08783b */ /* 0x000ea20000004200 */
[----:B-1----:R-:W-:-:S06]  /*5de0*/  FADD.FTZ R3, R225, R70 ;  /* 0x00000046e1037221 */ /* 0x002fcc0000010000 */
[C---:B--2---:R-:W-:Y:S08]  /*5df0*/  HMMA.16816.F32.BF16 R72, R4.reuse, R8, R36 ;  /* 0x000000080448723c */ /* 0x044ff00000041824 */
[C---:B------:R-:W-:Y:S01]  /*5e00*/  HMMA.16816.F32.BF16 R60, R4.reuse, R10, R20 ;  /* 0x0000000a043c723c */ /* 0x040fe20000041814 */
[----:B------:R-:W1:Y:S07]  /*5e10*/  LDSM.16.MT88.4 R8, [R192+0x1800] ;  /* 0x00180000c008783b */ /* 0x000e6e0000004200 */
[C---:B-1----:R-:W-:Y:S08]  /*5e20*/  HMMA.16816.F32.BF16 R56, R4.reuse, R8, R32 ;  /* 0x000000080438723c */ /* 0x042ff00000041820 */
[C---:B------:R-:W-:Y:S01]  /*5e30*/  HMMA.16816.F32.BF16 R28, R4.reuse, R10, R16 ;  /* 0x0000000a041c723c */ /* 0x040fe20000041810 */
[----:B------:R-:W1:Y:S07]  /*5e40*/  LDSM.16.MT88.4 R8, [R189+0x5000] ;  /* 0x00500000bd08783b */ /* 0x000e6e0000004200 */
[C---:B-1----:R-:W-:Y:S01]  /*5e50*/  HMMA.16816.F32.BF16 R52, R4.reuse, R8, R104 ;  /* 0x000000080434723c */ /* 0x042fe20000041868 */
[----:B------:R-:W-:Y:S07]  /*5e60*/  LDSM.16.MT88.4 R104, [R190+0x3000] ;  /* 0x00300000be68783b */ /* 0x000fee0000004200 */
[C---:B------:R-:W-:Y:S01]  /*5e70*/  HMMA.16816.F32.BF16 R44, R4.reuse, R10, R88 ;  /* 0x0000000a042c723c */ /* 0x040fe20000041858 */
[----:B------:R-:W1:Y:S04]  /*5e80*/  LDSM.16.MT88.4 R8, [R191+0x5000] ;  /* 0x00500000bf08783b */ /* 0x000e680000004200 */
[----:B------:R-:W-:Y:S03]  /*5e90*/  LDSM.16.MT88.4 R88, [R189+0x6800] ;  /* 0x00680000bd58783b */ /* 0x000fe60000004200 */
[C---:B-1----:R-:W-:Y:S08]  /*5ea0*/  HMMA.16816.F32.BF16 R36, R4.reuse, R8, R100 ;  /* 0x000000080424723c */ /* 0x042ff00000041864 */
[C---:B------:R-:W-:Y:S01]  /*5eb0*/  HMMA.16816.F32.BF16 R24, R4.reuse, R10, R84 ;  /* 0x0000000a0418723c */ /* 0x040fe20000041854 */
[----:B------:R-:W1:Y:S07]  /*5ec0*/  LDSM.16.MT88.4 R8, [R190+0x5000] ;  /* 0x00500000be08783b */ /* 0x000e6e0000004200 */
[C---:B-1----:R-:W-:Y:S01]  /*5ed0*/  HMMA.16816.F32.BF16 R48, R4.reuse, R8, R96 ;  /* 0x000000080430723c */ /* 0x042fe20000041860 */
[----:B------:R-:W-:Y:S07]  /*5ee0*/  LDSM.16.MT88.4 R96, [R192+0x3000] ;  /* 0x00300000c060783b */ /* 0x000fee0000004200 */
[C---:B------:R-:W-:Y:S01]  /*5ef0*/  HMMA.16816.F32.BF16 R40, R4.reuse, R10, R80 ;  /* 0x0000000a0428723c */ /* 0x040fe20000041850 */
[----:B------:R-:W1:Y:S07]  /*5f00*/  LDSM.16.MT88.4 R8, [R192+0x5000] ;  /* 0x00500000c008783b */ /* 0x000e6e0000004200 */
[C---:B-1----:R-:W-:Y:S08]  /*5f10*/  HMMA.16816.F32.BF16 R32, R4.reuse, R8, R92 ;  /* 0x000000080420723c */ /* 0x042ff0000004185c */
[----:B------:R-:W-:Y:S01]  /*5f20*/  HMMA.16816.F32.BF16 R20, R4, R10, R12 ;  /* 0x0000000a0414723c */ /* 0x000fe2000004180c */
[----:B------:R-:W1:Y:S04]  /*5f30*/  LDSM.16.MT88.4 R12, [R189+0x2000] ;  /* 0x00200000bd0c783b */ /* 0x000e680000004200 */
[----:B------:R-:W2:Y:S02]  /*5f40*/  LDSM.16.MT88.4 R8, [R191+0x2000] ;  /* 0x00200000bf08783b */ /* 0x000ea40000004200 */
[----:B------:R-:W-:Y:S01]  /*5f50*/  FFMA.FTZ R4, R142, c[0x0][0x2d0], -R0 ;  /* 0x0000b4008e047a23 */ /* 0x000fe20000010800 */
[----:B---3--:R-:W-:Y:S01]  /*5f60*/  F2FP.BF16.PACK_AB R6, R207, R201 ;  /* 0x000000c9cf06723e */ /* 0x008fe200000010ff */
[----:B------:R-:W-:-:S02]  /*5f70*/  FADD.FTZ R5, R221, R116 ;  /* 0x00000074dd057221 */ /* 0x000fc40000010000 */
[----:B------:R3:W-:Y:S02]  /*5f80*/  MUFU.EX2 R163, R4 ;  /* 0x0000000400a37308 */ /* 0x0007e40000000800 */
[----:B------:R-:W-:Y:S02]  /*5f90*/  FADD.FTZ R5, R220, R5 ;  /* 0x00000005dc057221 */ /* 0x000fe40000010000 */
[----:B---3--:R-:W-:Y:S02]  /*5fa0*/  FADD.FTZ R4, R223, R3 ;  /* 0x00000003df047221 */ /* 0x008fe40000010000 */
[----:B------:R-:W-:-:S04]  /*5fb0*/  FFMA.FTZ R3, R140, c[0x0][0x2d0], -R0 ;  /* 0x0000b4008c037a23 */ /* 0x000fc80000010800 */
[----:B------:R3:W-:Y:S02]  /*5fc0*/  MUFU.EX2 R143, R3 ;  /* 0x00000003008f7308 */ /* 0x0007e40000000800 */
[----:B---3--:R-:W-:-:S06]  /*5fd0*/  FFMA.FTZ R3, R144, c[0x0][0x2d0], -R0 ;  /* 0x0000b40090037a23 */ /* 0x008fcc0000010800 */
[----:B------:R3:W4:Y:S02]  /*5fe0*/  MUFU.EX2 R144, R3 ;  /* 0x0000000300907308 */ /* 0x0007240000000800 */
[----:B---3--:R-:W-:Y:S01]  /*5ff0*/  FADD.FTZ R3, R226, R4 ;  /* 0x00000004e2037221 */ /* 0x008fe20000010000 */
[----:B----4-:R-:W-:Y:S01]  /*6000*/  F2FP.BF16.PACK_AB R7, R144, R143 ;  /* 0x0000008f9007723e */ /* 0x010fe200000010ff */
[----:B------:R-:W-:Y:S01]  /*6010*/  FADD.FTZ R4, R224, R5 ;  /* 0x00000005e0047221 */ /* 0x000fe20000010000 */
[----:B------:R-:W-:Y:S01]  /*6020*/  F2FP.BF16.PACK_AB R5, R163, R145 ;  /* 0x00000091a305723e */ /* 0x000fe200000010ff */
[----:B------:R-:W-:Y:S02]  /*6030*/  FADD.FTZ R16, R162, R3 ;  /* 0x00000003a2107221 */ /* 0x000fe40000010000 */
[----:B------:R-:W-:Y:S01]  /*6040*/  FADD.FTZ R17, R222, R4 ;  /* 0x00000004de117221 */ /* 0x000fe20000010000 */
[----:B------:R-:W-:Y:S01]  /*6050*/  F2FP.BF16.PACK_AB R4, R202, R199 ;  /* 0x000000c7ca04723e */ /* 0x000fe200000010ff */
[----:B------:R-:W-:-:S04]  /*6060*/  FFMA.FTZ R3, R152, c[0x0][0x2d0], -R2 ;  /* 0x0000b40098037a23 */ /* 0x000fc80000010802 */
[----:B------:R3:W-:Y:S02]  /*6070*/  MUFU.EX2 R139, R3 ;  /* 0x00000003008b7308 */ /* 0x0007e40000000800 */
[C---:B-1----:R-:W-:Y:S08]  /*6080*/  HMMA.16816.F32.BF16 R112, R4.reuse, R12, R112 ;  /* 0x0000000c0470723c */ /* 0x042ff00000041870 */
[----:B------:R-:W-:Y:S01]  /*6090*/  HMMA.16816.F32.BF16 R108, R4, R14, R108 ;  /* 0x0000000e046c723c */ /* 0x000fe2000004186c */
[----:B------:R-:W1:Y:S01]  /*60a0*/  LDSM.16.MT88.4 R12, [R190+0x2000] ;  /* 0x00200000be0c783b */ /* 0x000e620000004200 */
[----:B---3--:R-:W-:-:S06]  /*60b0*/  FFMA.FTZ R3, R149, c[0x0][0x2d0], -R2 ;  /* 0x0000b40095037a23 */ /* 0x008fcc0000010802 */
[C---:B--2---:R-:W-:Y:S01]  /*60c0*/  HMMA.16816.F32.BF16 R116, R4.reuse, R8, R76 ;  /* 0x000000080474723c */ /* 0x044fe2000004184c */
[----:B------:R2:W-:Y:S07]  /*60d0*/  MUFU.EX2 R141, R3 ;  /* 0x00000003008d7308 */ /* 0x0005ee0000000800 */
[----:B------:R-:W-:Y:S01]  /*60e0*/  HMMA.16816.F32.BF16 R76, R4, R10, R64 ;  /* 0x0000000a044c723c */ /* 0x000fe20000041840 */
[----:B------:R-:W3:Y:S01]  /*60f0*/  LDSM.16.MT88.4 R8, [R192+0x2000] ;  /* 0x00200000c008783b */ /* 0x000ee20000004200 */
[----:B--2---:R-:W-:-:S04]  /*6100*/  FFMA.FTZ R3, R147, c[0x0][0x2d0], -R2 ;  /* 0x0000b40093037a23 */ /* 0x004fc80000010802 */
[----:B------:R2:W-:Y:S02]  /*6110*/  MUFU.EX2 R140, R3 ;  /* 0x00000003008c7308 */ /* 0x0005e40000000800 */
[----:B-1----:R-:W-:Y:S01]  /*6120*/  HMMA.16816.F32.BF16 R64, R4, R14, R60 ;  /* 0x0000000e0440723c */ /* 0x002fe2000004183c */
[----:B--2---:R-:W-:-:S07]  /*6130*/  FFMA.FTZ R3, R146, c[0x0][0x2d0], -R2 ;  /* 0x0000b40092037a23 */ /* 0x004fce0000010802 */
[C---:B------:R-:W-:Y:S01]  /*6140*/  HMMA.16816.F32.BF16 R72, R4.reuse, R12, R72 ;  /* 0x0000000c0448723c */ /* 0x040fe20000041848 */
[----:B------:R-:W1:Y:S01]  /*6150*/  LDSM.16.MT88.4 R12, [R189+0x5800] ;  /* 0x00580000bd0c783b */ /* 0x000e620000004200 */
[----:B------:R2:W-:Y:S06]  /*6160*/  MUFU.EX2 R142, R3 ;  /* 0x00000003008e7308 */ /* 0x0005ec0000000800 */
[C---:B---3--:R-:W-:Y:S08]  /*6170*/  HMMA.16816.F32.BF16 R100, R4.reuse, R8, R56 ;  /* 0x000000080464723c */ /* 0x048ff00000041838 */
[----:B------:R-:W-:Y:S01]  /*6180*/  HMMA.16816.F32.BF16 R60, R4, R10, R28 ;  /* 0x0000000a043c723c */ /* 0x000fe2000004181c */
[----:B------:R-:W3:Y:S01]  /*6190*/  LDSM.16.MT88.4 R8, [R191+0x5800] ;  /* 0x00580000bf08783b */ /* 0x000ee20000004200 */
[----:B--2---:R-:W-:-:S04]  /*61a0*/  FFMA.FTZ R3, R156, c[0x0][0x2d0], -R0 ;  /* 0x0000b4009c037a23 */ /* 0x004fc80000010800 */
[----:B------:R2:W-:Y:S02]  /*61b0*/  MUFU.EX2 R136, R3 ;  /* 0x0000000300887308 */ /* 0x0005e40000000800 */
[----:B--2---:R-:W-:Y:S01]  /*61c0*/  FADD.FTZ R3, R210, R16 ;  /* 0x00000010d2037221 */ /* 0x004fe20000010000 */
[----:B-1----:R-:W-:Y:S03]  /*61d0*/  HMMA.16816.F32.BF16 R92, R4, R12, R52 ;  /* 0x0000000c045c723c */ /* 0x002fe60000041834 */
[----:B------:R-:W-:-:S04]  /*61e0*/  FADD.FTZ R3, R211, R3 ;  /* 0x00000003d3037221 */ /* 0x000fc80000010000 */
[----:B------:R-:W-:Y:S01]  /*61f0*/  FADD.FTZ R3, R219, R3 ;  /* 0x00000003db037221 */ /* 0x000fe20000010000 */
[----:B------:R-:W-:Y:S01]  /*6200*/  HMMA.16816.F32.BF16 R84, R4, R14, R44 ;  /* 0x0000000e0454723c */ /* 0x000fe2000004182c */
[----:B------:R-:W1:Y:S02]  /*6210*/  LDSM.16.MT88.4 R12, [R190+0x5800] ;  /* 0x00580000be0c783b */ /* 0x000e640000004200 */
[----:B------:R-:W-:-:S04]  /*6220*/  FADD.FTZ R3, R123, R3 ;  /* 0x000000037b037221 */ /* 0x000fc80000010000 */
[----:B------:R-:W-:Y:S01]  /*6230*/  FADD.FTZ R3, R122, R3 ;  /* 0x000000037a037221 */ /* 0x000fe20000010000 */
[----:B---3--:R-:W-:Y:S01]  /*6240*/  HMMA.16816.F32.BF16 R80, R4, R8, R36 ;  /* 0x000000080450723c */ /* 0x008fe20000041824 */
[----:B------:R-:W-:Y:S02]  /*6250*/  LDSM.16.MT88.4 R120, [R189+0x3000] ;  /* 0x00300000bd78783b */ /* 0x000fe40000004200 */
[----:B------:R-:W-:-:S04]  /*6260*/  FADD.FTZ R3, R217, R3 ;  /* 0x00000003d9037221 */ /* 0x000fc80000010000 */
[----:B------:R-:W-:Y:S01]  /*6270*/  FADD.FTZ R3, R218, R3 ;  /* 0x00000003da037221 */ /* 0x000fe20000010000 */
[----:B------:R-:W-:Y:S01]  /*6280*/  HMMA.16816.F32.BF16 R56, R4, R10, R24 ;  /* 0x0000000a0438723c */ /* 0x000fe20000041818 */
[----:B------:R-:W2:Y:S06]  /*6290*/  LDSM.16.MT88.4 R8, [R192+0x5800] ;  /* 0x00580000c008783b */ /* 0x000eac0000004200 */
[--C-:B------:R-:W-:Y:S02]  /*62a0*/  FFMA.FTZ R27, R157, c[0x0][0x2d0], -R2.reuse ;  /* 0x0000b4009d1b7a23 */ /* 0x100fe40000010802 */
[----:B------:R-:W-:-:S02]  /*62b0*/  FFMA.FTZ R26, R155, c[0x0][0x2d0], -R2 ;  /* 0x0000b4009b1a7a23 */ /* 0x000fc40000010802 */
[--C-:B------:R-:W-:Y:S02]  /*62c0*/  FFMA.FTZ R25, R153, c[0x0][0x2d0], -R2.reuse ;  /* 0x0000b40099197a23 */ /* 0x100fe40000010802 */
[----:B------:R-:W-:Y:S01]  /*62d0*/  FFMA.FTZ R2, R150, c[0x0][0x2d0], -R2 ;  /* 0x0000b40096027a23 */ /* 0x000fe20000010802 */
[----:B------:R-:W-:Y:S08]  /*62e0*/  MUFU.EX2 R27, R27 ;  /* 0x0000001b001b7308 */ /* 0x000ff00000000800 */
[----:B------:R-:W-:Y:S01]  /*62f0*/  MUFU.EX2 R26, R26 ;  /* 0x0000001a001a7308 */ /* 0x000fe20000000800 */
[C---:B-1----:R-:W-:Y:S07]  /*6300*/  HMMA.16816.F32.BF16 R48, R4.reuse, R12, R48 ;  /* 0x0000000c0430723c */ /* 0x042fee0000041830 */
[----:B------:R-:W-:Y:S01]  /*6310*/  MUFU.EX2 R25, R25 ;  /* 0x0000001900197308 */ /* 0x000fe20000000800 */
[C---:B------:R-:W-:Y:S01]  /*6320*/  HMMA.16816.F32.BF16 R40, R4.reuse, R14, R40 ;  /* 0x0000000e0428723c */ /* 0x040fe20000041828 */
[----:B------:R-:W-:Y:S07]  /*6330*/  LDSM.16.MT88.4 R12, [R190+0x2800] ;  /* 0x00280000be0c783b */ /* 0x000fee0000004200 */
[C---:B--2---:R-:W-:Y:S08]  /*6340*/  HMMA.16816.F32.BF16 R32, R4.reuse, R8, R32 ;  /* 0x000000080420723c */ /* 0x044ff00000041820 */
[----:B------:R-:W-:Y:S01]  /*6350*/  HMMA.16816.F32.BF16 R28, R4, R10, R20 ;  /* 0x0000000a041c723c */ /* 0x000fe20000041814 */
[----:B------:R-:W1:Y:S04]  /*6360*/  LDSM.16.MT88.4 R8, [R192+0x2800] ;  /* 0x00280000c008783b */ /* 0x000e680000004200 */
[----:B------:R-:W2:Y:S02]  /*6370*/  LDSM.16.MT88.4 R20, [R189+0x2800] ;  /* 0x00280000bd14783b */ /* 0x000ea40000004200 */
[----:B------:R-:W-:-:S02]  /*6380*/  FADD.FTZ R5, R208, R17 ;  /* 0x00000011d0057221 */ /* 0x000fc40000010000 */
[----:B------:R-:W3:Y:S01]  /*6390*/  LDSM.16.MT88.4 R16, [R191+0x2800] ;  /* 0x00280000bf10783b */ /* 0x000ee20000004200 */
[--C-:B------:R-:W-:Y:S02]  /*63a0*/  FFMA.FTZ R4, R154, c[0x0][0x2d0], -R0.reuse ;  /* 0x0000b4009a047a23 */ /* 0x100fe40000010800 */
[----:B------:R-:W-:Y:S02]  /*63b0*/  FFMA.FTZ R6, R151, c[0x0][0x2d0], -R0 ;  /* 0x0000b40097067a23 */ /* 0x000fe40000010800 */
[----:B------:R4:W5:Y:S01]  /*63c0*/  MUFU.EX2 R137, R4 ;  /* 0x0000000400897308 */ /* 0x0009620000000800 */
[----:B------:R-:W-:-:S04]  /*63d0*/  FADD.FTZ R5, R209, R5 ;  /* 0x00000005d1057221 */ /* 0x000fc80000010000 */
[----:B------:R-:W-:-:S03]  /*63e0*/  FADD.FTZ R24, R215, R5 ;  /* 0x00000005d7187221 */ /* 0x000fc60000010000 */
[----:B------:R1:W-:Y:S01]  /*63f0*/  MUFU.EX2 R70, R6 ;  /* 0x0000000600467308 */ /* 0x0003e20000000800 */
[----:B----4-:R-:W-:Y:S01]  /*6400*/  FFMA.FTZ R4, R148, c[0x0][0x2d0], -R0 ;  /* 0x0000b40094047a23 */ /* 0x010fe20000010800 */
[----:B-----5:R-:W-:-:S06]  /*6410*/  F2FP.BF16.PACK_AB R5, R137, R136 ;  /* 0x000000888905723e */ /* 0x020fcc00000010ff */
[----:B------:R4:W-:Y:S01]  /*6420*/  MUFU.EX2 R215, R2 ;  /* 0x0000000200d77308 */ /* 0x0009e20000000800 */
[----:B-1----:R-:W-:-:S07]  /*6430*/  F2FP.BF16.PACK_AB R6, R142, R140 ;  /* 0x0000008c8e06723e */ /* 0x002fce00000010ff */
[----:B------:R1:W5:Y:S01]  /*6440*/  MUFU.EX2 R138, R4 ;  /* 0x00000004008a7308 */ /* 0x0003620000000800 */
[----:B----4-:R-:W-:Y:S01]  /*6450*/  FFMA.FTZ R2, R159, c[0x0][0x2d0], -R0 ;  /* 0x0000b4009f027a23 */ /* 0x010fe20000010800 */
[----:B-1----:R-:W-:Y:S02]  /*6460*/  F2FP.BF16.PACK_AB R4, R141, R139 ;  /* 0x0000008b8d04723e */ /* 0x002fe400000010ff */
[----:B-----5:R-:W-:-:S07]  /*6470*/  F2FP.BF16.PACK_AB R7, R138, R70 ;  /* 0x000000468a07723e */ /* 0x020fce00000010ff */
[C---:B------:R-:W-:Y:S08]  /*6480*/  HMMA.16816.F32.BF16 R100, R4.reuse, R8, R100 ;  /* 0x000000080464723c */ /* 0x040ff00000041864 */
[C---:B------:R-:W-:Y:S01]  /*6490*/  HMMA.16816.F32.BF16 R60, R4.reuse, R10, R60 ;  /* 0x0000000a043c723c */ /* 0x040fe2000004183c */
[----:B------:R-:W1:Y:S07]  /*64a0*/  LDSM.16.MT88.4 R8, [R192+0x6000] ;  /* 0x00600000c008783b */ /* 0x000e6e0000004200 */
[C---:B--2---:R-:W-:Y:S01]  /*64b0*/  HMMA.16816.F32.BF16 R124, R4.reuse, R20, R112 ;  /* 0x00000014047c723c */ /* 0x044fe20000041870 */
[----:B------:R-:W-:Y:S07]  /*64c0*/  LDSM.16.MT88.4 R112, [R191+0x3000] ;  /* 0x00300000bf70783b */ /* 0x000fee0000004200 */
[C---:B------:R-:W-:Y:S01]  /*64d0*/  HMMA.16816.F32.BF16 R36, R4.reuse, R22, R108 ;  /* 0x000000160424723c */ /* 0x040fe2000004186c */
[----:B------:R-:W2:Y:S07]  /*64e0*/  LDSM.16.MT88.4 R20, [R189+0x6000] ;  /* 0x00600000bd14783b */ /* 0x000eae0000004200 */
[C---:B---3--:R-:W-:Y:S08]  /*64f0*/  HMMA.16816.F32.BF16 R116, R4.reuse, R16, R116 ;  /* 0x000000100474723c */ /* 0x048ff00000041874 */
[C---:B------:R-:W-:Y:S01]  /*6500*/  HMMA.16816.F32.BF16 R44, R4.reuse, R18, R76 ;  /* 0x00000012042c723c */ /* 0x040fe2000004184c */
[----:B------:R-:W3:Y:S07]  /*6510*/  LDSM.16.MT88.4 R16, [R191+0x6000] ;  /* 0x00600000bf10783b */ /* 0x000eee0000004200 */
[C---:B------:R-:W-:Y:S01]  /*6520*/  HMMA.16816.F32.BF16 R108, R4.reuse, R12, R72 ;  /* 0x0000000c046c723c */ /* 0x040fe20000041848 */
[----:B------:R-:W-:Y:S07]  /*6530*/  LDSM.16.MT88.4 R72, [R190+0x6800] ;  /* 0x00680000be48783b */ /* 0x000fee0000004200 */
[C---:B------:R-:W-:Y:S01]  /*6540*/  HMMA.16816.F32.BF16 R52, R4.reuse, R14, R64 ;  /* 0x0000000e0434723c */ /* 0x040fe20000041840 */
[----:B------:R-:W4:Y:S06]  /*6550*/  LDSM.16.MT88.4 R12, [R190+0x6000] ;  /* 0x00600000be0c783b */ /* 0x000f2c0000004200 */
[----:B------:R-:W-:Y:S01]  /*6560*/  F2FP.BF16.PACK_AB R64, R26, R27 ;  /* 0x0000001b1a40723e */ /* 0x000fe200000010ff */
[----:B-1----:R-:W-:Y:S01]  /*6570*/  HMMA.16816.F32.BF16 R28, R4, R10, R28 ;  /* 0x0000000a041c723c */ /* 0x002fe2000004181c */
[----:B------:R1:W-:Y:S01]  /*6580*/  MUFU.EX2 R10, R2 ;  /* 0x00000002000a7308 */ /* 0x0003e20000000800 */
[----:B------:R-:W-:-:S06]  /*6590*/  F2FP.BF16.PACK_AB R66, R215, R25 ;  /* 0x00000019d742723e */ /* 0x000fcc00000010ff */
[C---:B--2---:R-:W-:Y:S08]  /*65a0*/  HMMA.16816.F32.BF16 R92, R4.reuse, R20, R92 ;  /* 0x00000014045c723c */ /* 0x044ff0000004185c */
[----:B------:R-:W-:Y:S01]  /*65b0*/  HMMA.16816.F32.BF16 R20, R4, R22, R84 ;  /* 0x000000160414723c */ /* 0x000fe20000041854 */
[----:B-1----:R-:W-:-:S07]  /*65c0*/  FFMA.FTZ R2, R158, c[0x0][0x2d0], -R0 ;  /* 0x0000b4009e027a23 */ /* 0x002fce0000010800 */
[C---:B---3--:R-:W-:Y:S01]  /*65d0*/  HMMA.16816.F32.BF16 R84, R4.reuse, R16, R80 ;  /* 0x000000100454723c */ /* 0x048fe20000041850 */
[----:B------:R-:W1:Y:S07]  /*65e0*/  LDSM.16.MT88.4 R80, [R191+0x6800] ;  /* 0x00680000bf50783b */ /* 0x000e6e0000004200 */
[C---:B------:R-:W-:Y:S08]  /*65f0*/  HMMA.16816.F32.BF16 R56, R4.reuse, R18, R56 ;  /* 0x000000120438723c */ /* 0x040ff00000041838 */
[C---:B----4-:R-:W-:Y:S08]  /*6600*/  HMMA.16816.F32.BF16 R48, R4.reuse, R12, R48 ;  /* 0x0000000c0430723c */ /* 0x050ff00000041830 */
[C---:B------:R-:W-:Y:S08]  /*6610*/  HMMA.16816.F32.BF16 R40, R4.reuse, R14, R40 ;  /* 0x0000000e0428723c */ /* 0x040ff00000041828 */
[----:B------:R-:W-:Y:S01]  /*6620*/  HMMA.16816.F32.BF16 R32, R4, R8, R32 ;  /* 0x000000080420723c */ /* 0x000fe20000041820 */
[----:B------:R2:W3:Y:S06]  /*6630*/  MUFU.EX2 R9, R2 ;  /* 0x0000000200097308 */ /* 0x0004ec0000000800 */
[----:B------:R-:W-:-:S04]  /*6640*/  FADD.FTZ R4, R228, R24 ;  /* 0x00000018e4047221 */ /* 0x000fc80000010000 */
[----:B------:R-:W-:Y:S02]  /*6650*/  FADD.FTZ R4, R216, R4 ;  /* 0x00000004d8047221 */ /* 0x000fe40000010000 */
[----:B--2---:R-:W-:Y:S01]  /*6660*/  FFMA.FTZ R2, R161, c[0x0][0x2d0], -R0 ;  /* 0x0000b400a1027a23 */ /* 0x004fe20000010800 */
[----:B---3--:R-:W-:-:S03]  /*6670*/  F2FP.BF16.PACK_AB R65, R9, R10 ;  /* 0x0000000a0941723e */ /* 0x008fc600000010ff */
[----:B------:R2:W-:Y:S02]  /*6680*/  MUFU.EX2 R8, R2 ;  /* 0x0000000200087308 */ /* 0x0005e40000000800 */
[----:B--2---:R-:W-:Y:S02]  /*6690*/  FFMA.FTZ R2, R160, c[0x0][0x2d0], -R0 ;  /* 0x0000b400a0027a23 */ /* 0x004fe40000010800 */
[----:B------:R-:W-:-:S04]  /*66a0*/  FADD.FTZ R0, R212, R4 ;  /* 0x00000004d4007221 */ /* 0x000fc80000010000 */
[----:B------:R2:W3:Y:S01]  /*66b0*/  MUFU.EX2 R230, R2 ;  /* 0x0000000200e67308 */ /* 0x0004e20000000800 */
[----:B------:R-:W4:Y:S01]  /*66c0*/  LDSM.16.MT88.4 R4, [R192+0x6800] ;  /* 0x00680000c004783b */ /* 0x000f220000004200 */
[----:B------:R-:W-:-:S04]  /*66d0*/  FADD.FTZ R0, R213, R0 ;  /* 0x00000000d5007221 */ /* 0x000fc80000010000 */
[----:B------:R-:W-:-:S04]  /*66e0*/  FADD.FTZ R0, R227, R0 ;  /* 0x00000000e3007221 */ /* 0x000fc80000010000 */
[----:B------:R-:W-:-:S04]  /*66f0*/  FADD.FTZ R0, R145, R0 ;  /* 0x0000000091007221 */ /* 0x000fc80000010000 */
[----:B------:R-:W-:Y:S02]  /*6700*/  FADD.FTZ R0, R163, R0 ;  /* 0x00000000a3007221 */ /* 0x000fe40000010000 */
[----:B--2---:R-:W-:Y:S01]  /*6710*/  FADD.FTZ R2, R199, R3 ;  /* 0x00000003c7027221 */ /* 0x004fe20000010000 */
[----:B---3--:R-:W-:Y:S01]  /*6720*/  F2FP.BF16.PACK_AB R67, R230, R8 ;  /* 0x00000008e643723e */ /* 0x008fe200000010ff */
[----:B------:R-:W-:Y:S02]  /*6730*/  FADD.FTZ R0, R143, R0 ;  /* 0x000000008f007221 */ /* 0x000fe40000010000 */
[----:B------:R-:W-:Y:S02]  /*6740*/  FADD.FTZ R2, R202, R2 ;  /* 0x00000002ca027221 */ /* 0x000fe40000010000 */
[----:B------:R-:W-:Y:S02]  /*6750*/  FADD.FTZ R0, R144, R0 ;  /* 0x0000000090007221 */ /* 0x000fe40000010000 */
[----:B------:R-:W-:Y:S01]  /*6760*/  FADD.FTZ R2, R201, R2 ;  /* 0x00000002c9027221 */ /* 0x000fe20000010000 */
[----:B------:R-:W-:Y:S01]  /*6770*/  HMMA.16816.F32.BF16 R100, R64, R96, R100 ;  /* 0x000000604064723c */ /* 0x000fe20000041864 */
[----:B------:R-:W-:-:S02]  /*6780*/  FADD.FTZ R0, R136, R0 ;  /* 0x0000000088007221 */ /* 0x000fc40000010000 */
[----:B------:R-:W-:Y:S02]  /*6790*/  FADD.FTZ R2, R207, R2 ;  /* 0x00000002cf027221 */ /* 0x000fe40000010000 */
[----:B------:R-:W-:Y:S02]  /*67a0*/  FADD.FTZ R0, R137, R0 ;  /* 0x0000000089007221 */ /* 0x000fe40000010000 */
[----:B------:R-:W-:Y:S01]  /*67b0*/  FADD.FTZ R2, R139, R2 ;  /* 0x000000028b027221 */ /* 0x000fe20000010000 */
[----:B------:R-:W-:Y:S01]  /*67c0*/  HMMA.16816.F32.BF16 R124, R64, R120, R124 ;  /* 0x00000078407c723c */ /* 0x000fe2000004187c */
[----:B------:R-:W-:Y:S02]  /*67d0*/  FADD.FTZ R0, R70, R0 ;  /* 0x0000000046007221 */ /* 0x000fe40000010000 */
[----:B------:R-:W-:Y:S02]  /*67e0*/  FADD.FTZ R2, R141, R2 ;  /* 0x000000028d027221 */ /* 0x000fe40000010000 */
[----:B------:R-:W-:-:S02]  /*67f0*/  FADD.FTZ R0, R138, R0 ;  /* 0x000000008a007221 */ /* 0x000fc40000010000 */
[----:B------:R-:W-:Y:S01]  /*6800*/  FADD.FTZ R2, R140, R2 ;  /* 0x000000028c027221 */ /* 0x000fe20000010000 */
[C---:B------:R-:W-:Y:S01]  /*6810*/  HMMA.16816.F32.BF16 R116, R64.reuse, R112, R116 ;  /* 0x000000704074723c */ /* 0x040fe20000041874 */
        /* <DEDUP_REMOVED lines=9> */
[----:B------:R-:W-:Y:S03]  /*68b0*/  HMMA.16816.F32.BF16 R96, R64, R98, R60 ;  /* 0x000000624060723c */ /* 0x000fe6000004183c */
[----:B------:R-:W-:-:S05]  /*68c0*/  FADD.FTZ R215, R215, R2 ;  /* 0x00000002d7d77221 */ /* 0x000fca0000010000 */
[C---:B------:R-:W-:Y:S08]  /*68d0*/  HMMA.16816.F32.BF16 R92, R64.reuse, R88, R92 ;  /* 0x00000058405c723c */ /* 0x040ff0000004185c */
        /* <DEDUP_REMOVED lines=8> */
[C---:B----4-:R-:W-:Y:S08]  /*6960*/  HMMA.16816.F32.BF16 R60, R64.reuse, R4, R32 ;  /* 0x00000004403c723c */ /* 0x050ff00000041820 */
[----:B------:R-:W-:Y:S01]  /*6970*/  HMMA.16816.F32.BF16 R64, R64, R6, R28 ;  /* 0x000000064040723c */ /* 0x000fe2000004181c */
[----:B------:R-:W-:Y:S07]  /*6980*/  @!UPT UIADD3 URZ, URZ, URZ, URZ ;  /* 0x0000003f3f3ff290 */ /* 0x000fee000fffe03f */
[----:B------:R-:W-:Y:S11]  /*6990*/  @!P0 BRA `(.L_x_201) ;  /* 0x00003eb000008947 */ /* 0x000ff60003800000 */
.L_x_216:
[----:B------:R-:W-:Y:S04]  /*69a0*/  DEPBAR.LE SB0, 0x0 ;  /* 0x000080000000791a */ /* 0x000fe80000000000 */
[----:B------:R-:W-:Y:S01]  /*69b0*/  WARPSYNC 0xffffffff ;  /* 0xffffffff00007948 */ /* 0x000fe20003800000 */
[----:B------:R-:W-:Y:S01]  /*69c0*/  BAR.SYNC.DEFER_BLOCKING 0x0 ;  /* 0x0000000000007b1d */ /* 0x000fe20000010000 */
[----:B------:R-:W-:Y:S01]  /*69d0*/  SHF.R.S32.HI R0, RZ, 0x1f, R206 ;  /* 0x0000001fff007819 */ /* 0x000fe200000114ce */
[----:B------:R-:W-:Y:S01]  /*69e0*/  IMAD.WIDE.U32 R2, R206, c[0x0][0x208], RZ ;  /* 0x00008200ce027a25 */ /* 0x000fe200078e00ff */
[----:B------:R-:W-:Y:S02]  /*69f0*/  LOP3.LUT P0, RZ, R233, 0x2, RZ, 0xc0, !PT ;  /* 0x00000002e9ff7812 */ /* 0x000fe4000780c0ff */
[----:B------:R-:W-:Y:S01]  /*6a00*/  SHF.R.S32.HI R4, RZ, 0x1f, R205 ;  /* 0x0000001fff047819 */ /* 0x000fe200000114cd */
[----:B------:R-:W-:Y:S02]  /*6a10*/  IMAD R0, R0, c[0x0][0x208], RZ ;  /* 0x0000820000007a24 */ /* 0x000fe400078e02ff */
[----:B------:R-:W-:Y:S02]  /*6a20*/  IMAD.MOV.U32 R70, RZ, RZ, R69 ;  /* 0x000000ffff467224 */ /* 0x000fe400078e0045 */
[----:B------:R-:W-:Y:S02]  /*6a30*/  IMAD R0, R206, c[0x0][0x20c], R0 ;  /* 0x00008300ce007a24 */ /* 0x000fe400078e0200 */
[----:B------:R-:W-:Y:S02]  /*6a40*/  IMAD R4, R4, c[0x0][0x218], RZ ;  /* 0x0000860004047a24 */ /* 0x000fe400078e02ff */
[----:B------:R-:W-:Y:S01]  /*6a50*/  IMAD.IADD R3, R3, 0x1, R0 ;  /* 0x0000000103037824 */ /* 0x000fe200078e0200 */
[----:B------:R-:W-:Y:S01]  /*6a60*/  IADD3 R0, R71, 0x20, RZ ;  /* 0x0000002047007810 */ /* 0x000fe20007ffe0ff */
[----:B------:R-:W-:Y:S01]  /*6a70*/  IMAD R4, R205, c[0x0][0x21c], R4 ;  /* 0x00008700cd047a24 */ /* 0x000fe200078e0204 */
[----:B------:R-:W-:Y:S01]  /*6a80*/  @P0 IADD3 R0, R71, -0x20, RZ ;  /* 0xffffffe047000810 */ /* 0x000fe20007ffe0ff */
[----:B------:R-:W-:Y:S05]  /*6a90*/  IMAD.WIDE.U32 R2, R205, c[0x0][0x218], R2 ;  /* 0x00008600cd027a25 */ /* 0x000fea00078e0002 */
[----:B------:R-:W-:Y:S01]  /*6aa0*/  IADD3 R2, P1, R242, R2, RZ ;  /* 0x00000002f2027210 */ /* 0x000fe20007f3e0ff */
[----:B------:R1:W2:Y:S03]  /*6ab0*/  LDSM.16.M88.4 R136, [R0] ;  /* 0x000000000088783b */ /* 0x0002a60000000200 */
[----:B------:R-:W-:Y:S01]  /*6ac0*/  IADD3.X R3, R250, R3, R4, P1, !PT ;  /* 0x00000003fa037210 */ /* 0x000fe20000ffe404 */
[----:B------:R1:W3:Y:S01]  /*6ad0*/  LDSM.16.M88.4 R140, [R0+0x800] ;  /* 0x00080000008c783b */ /* 0x0002e20000000200 */
[C---:B------:R-:W-:Y:S03]  /*6ae0*/  LEA R5, P0, R2.reuse, c[0x0][0x1f8], 0x1 ;  /* 0x00007e0002057a11 */ /* 0x040fe600078008ff */
[----:B------:R1:W4:Y:S01]  /*6af0*/  LDSM.16.M88.4 R144, [R0+0x1000] ;  /* 0x001000000090783b */ /* 0x0003220000000200 */
[----:B------:R-:W-:Y:S02]  /*6b00*/  LEA.HI.X R4, R2, c[0x0][0x1fc], R3, 0x1, P0 ;  /* 0x00007f0002047a11 */ /* 0x000fe400000f0c03 */
[----:B------:R-:W-:Y:S01]  /*6b10*/  ISETP.GE.AND P0, PT, R235, c[0x0][0x1d4], PT ;  /* 0x00007500eb007a0c */ /* 0x000fe20003f06270 */
        /* <DEDUP_REMOVED lines=10> */
[----:B------:R1:W1:Y:S01]  /*6bc0*/  LDSM.16.M88.4 R56, [R71+0x3000] ;  /* 0x003000004738783b */ /* 0x0002620000000200 */
[----:B------:R-:W-:-:S05]  /*6bd0*/  BRA.DIV ~URZ, `(.L_x_202) ;  /* 0x000084027f007947 */ /* 0x000fca000b800000 */
[----:B-1234-:R1:W2:Y:S02]  /*6be0*/  SHFL.IDX PT, R0, R4, RZ, 0x181f ;  /* 0x00181fff04007589 */ /* 0x01e2a400000e0000 */
.L_x_289:
[----:B------:R-:W3:Y:S01]  /*6bf0*/  SHFL.IDX PT, R2, R5, RZ, 0x181f ;  /* 0x00181fff05027589 */ /* 0x000ee200000e0000 */
[----:B------:R-:W-:Y:S01]  /*6c00*/  IMAD.SHL.U32 R13, R231, 0x2, RZ ;  /* 0x00000002e70d7824 */ /* 0x000fe200078e00ff */
[----:B------:R-:W-:Y:S01]  /*6c10*/  SEL R207, RZ, 0x10, P3 ;  /* 0x00000010ffcf7807 */ /* 0x000fe20001800000 */
[----:B------:R-:W-:Y:S01]  /*6c20*/  IMAD.SHL.U32 R12, R235, 0x2, RZ ;  /* 0x00000002eb0c7824 */ /* 0x000fe200078e00ff */
[----:B------:R-:W-:Y:S01]  /*6c30*/  SEL R199, RZ, 0x10, P0 ;  /* 0x00000010ffc77807 */ /* 0x000fe20000000000 */
[----:B------:R-:W-:Y:S01]  /*6c40*/  BSSY B0, `(.L_x_203) ;  /* 0x0000037000007945 */ /* 0x000fe20003800000 */
[C---:B------:R-:W-:Y:S02]  /*6c50*/  ISETP.NE.U32.AND P5, PT, R207.reuse, RZ, PT ;  /* 0x000000ffcf00720c */ /* 0x040fe40003fa5070 */
[-C--:B---3--:R-:W-:Y:S05]  /*6c60*/  IADD3 R6, P1, R2, R13.reuse, RZ ;  /* 0x0000000d02067210 */ /* 0x088fea0007f3e0ff */
[--C-:B--2---:R-:W-:Y:S01]  /*6c70*/  IMAD.X R7, R0, 0x1, R203.reuse, P1 ;  /* 0x0000000100077824 */ /* 0x104fe200008e06cb */
[-C--:B------:R-:W-:Y:S04]  /*6c80*/  IADD3 R2, P1, R2, R12.reuse, RZ ;  /* 0x0000000c02027210 */ /* 0x080fe80007f3e0ff */
[----:B------:R-:W-:Y:S01]  /*6c90*/  @!PT LDS RZ, [RZ] ;  /* 0x00000000fffff984 */ /* 0x000fe20000000800 */
[----:B------:R-:W-:Y:S01]  /*6ca0*/  @!PT LDS RZ, [RZ] ;  /* 0x00000000fffff984 */ /* 0x000fe20000000800 */
[----:B------:R2:W-:Y:S01]  /*6cb0*/  LDGSTS.E.BYPASS.LTC128B.128 [R200+0x100], [R6.64], !P3 ;  /* 0x0010000006c87fae */ /* 0x0005e2000d901d48 */
[--C-:B------:R-:W-:Y:S03]  /*6cc0*/  IMAD.X R3, R0, 0x1, R204.reuse, P1 ;  /* 0x0000000100037824 */ /* 0x100fe600008e06cc */
[----:B------:R-:W3:Y:S04]  /*6cd0*/  SHFL.IDX PT, R0, R5, 0x1, 0x181f ;  /* 0x00381f0005007f89 */ /* 0x000ee800000e0000 */
[----:B------:R3:W-:Y:S04]  /*6ce0*/  LDGSTS.E.BYPASS.LTC128B.128 [R200+0x3900], [R2.64], !P0 ;  /* 0x0390000002c87fae */ /* 0x0007e8000c101d48 */
[----:B--2---:R-:W2:Y:S01]  /*6cf0*/  SHFL.IDX PT, R6, R4, 0x1, 0x181f ;  /* 0x00381f0004067f89 */ /* 0x004ea200000e0000 */
[----:B---3--:R-:W-:Y:S05]  /*6d00*/  IADD3 R2, P1, R0, R13, RZ ;  /* 0x0000000d00027210 */ /* 0x008fea0007f3e0ff */
[----:B--2---:R-:W-:Y:S05]  /*6d10*/  IMAD.X R3, R6, 0x1, R203, P1 ;  /* 0x0000000106037824 */ /* 0x004fea00008e06cb */
[----:B------:R2:W-:Y:S02]  /*6d20*/  LDGSTS.E.BYPASS.LTC128B.128 [R200+0x1100], [R2.64], !P3 ;  /* 0x0110000002c87fae */ /* 0x0005e4000d901d48 */
[----:B--2---:R-:W-:Y:S02]  /*6d30*/  IADD3 R2, P1, R0, R12, RZ ;  /* 0x0000000c00027210 */ /* 0x004fe40007f3e0ff */
[----:B------:R-:W2:Y:S03]  /*6d40*/  SHFL.IDX PT, R0, R5, 0x2, 0x181f ;  /* 0x00581f0005007f89 */ /* 0x000ea600000e0000 */
[----:B------:R-:W-:Y:S02]  /*6d50*/  IMAD.X R3, R6, 0x1, R204, P1 ;  /* 0x0000000106037824 */ /* 0x000fe400008e06cc */
[----:B------:R-:W3:Y:S04]  /*6d60*/  SHFL.IDX PT, R6, R4, 0x2, 0x181f ;  /* 0x00581f0004067f89 */ /* 0x000ee800000e0000 */
[----:B------:R4:W-:Y:S02]  /*6d70*/  LDGSTS.E.BYPASS.LTC128B.128 [R200+0x4900], [R2.64], !P0 ;  /* 0x0490000002c87fae */ /* 0x0009e4000c101d48 */
[----:B----4-:R-:W-:Y:S04]  /*6d80*/  IADD3 R2, -R207, 0x10, RZ ;  /* 0x00000010cf027810 */ /* 0x010fe80007ffe1ff */
[----:B------:R-:W-:Y:S04]  /*6d90*/  LOP3.LUT R2, R2, 0xf, RZ, 0xc0, !PT ;  /* 0x0000000f02027812 */ /* 0x000fe800078ec0ff */
[----:B--2---:R-:W-:Y:S04]  /*6da0*/  IADD3 R2, P2, P1, R2, R0, R13 ;  /* 0x0000000002027210 */ /* 0x004fe8000795e00d */
[----:B---3--:R-:W-:Y:S02]  /*6db0*/  IADD3.X R3, RZ, R6, R203, P2, P1 ;  /* 0x00000006ff037210 */ /* 0x008fe400017e24cb */
[C---:B------:R-:W-:Y:S03]  /*6dc0*/  ISETP.NE.U32.AND P2, PT, R199.reuse, RZ, PT ;  /* 0x000000ffc700720c */ /* 0x040fe60003f45070 */
[----:B------:R2:W-:Y:S02]  /*6dd0*/  LDGSTS.E.BYPASS.LTC128B.128.ZFILL [R200+0x2100], [R2.64], P5 ;  /* 0x0210000002c87fae */ /* 0x0005e4000a941d48 */
[----:B--2---:R-:W-:Y:S04]  /*6de0*/  IADD3 R2, -R199, 0x10, RZ ;  /* 0x00000010c7027810 */ /* 0x004fe80007ffe1ff */
[----:B------:R-:W-:Y:S04]  /*6df0*/  LOP3.LUT R2, R2, 0xf, RZ, 0xc0, !PT ;  /* 0x0000000f02027812 */ /* 0x000fe800078ec0ff */
[----:B------:R-:W-:Y:S02]  /*6e00*/  IADD3 R2, P1, P0, R2, R0, R12 ;  /* 0x0000000002027210 */ /* 0x000fe4000783e00c */
[----:B------:R-:W2:Y:S02]  /*6e10*/  S2R R12, SR_TID.X ;  /* 0x00000000000c7919 */ /* 0x000ea40000002100 */
[----:B------:R-:W-:Y:S05]  /*6e20*/  IADD3.X R3, RZ, R6, R204, P1, P0 ;  /* 0x00000006ff037210 */ /* 0x000fea0000fe04cc */
[----:B------:R3:W-:Y:S01]  /*6e30*/  LDGSTS.E.BYPASS.LTC128B.128.ZFILL [R200+0x5900], [R2.64], P2 ;  /* 0x0590000002c87fae */ /* 0x0007e20009141d48 */
[----:B--2---:R-:W-:Y:S11]  /*6e40*/  ISETP.GT.AND P0, PT, R12, 0x7f, PT ;  /* 0x0000007f0c00780c */ /* 0x004ff60003f04270 */
[----:B------:R-:W-:Y:S02]  /*6e50*/  @!UPT UIADD3 URZ, URZ, URZ, URZ ;  /* 0x0000003f3f3ff290 */ /* 0x000fe4000fffe03f */
[----:B------:R-:W-:-:S05]  /*6e60*/  @P0 BRA `(.L_x_204) ;  /* 0x0000014000000947 */ /* 0x000fca0003800000 */
[----:B---3--:R-:W-:-:S05]  /*6e70*/  BRA.DIV ~URZ, `(.L_x_205) ;  /* 0x000081d27f007947 */ /* 0x008fca000b800000 */
[----:B-1----:R-:W1:Y:S04]  /*6e80*/  SHFL.IDX PT, R4, R4, 0x3, 0x181f ;  /* 0x00781f0004047f89 */ /* 0x002e6800000e0000 */
[----:B------:R2:W3:Y:S02]  /*6e90*/  SHFL.IDX PT, R0, R5, 0x3, 0x181f ;  /* 0x00781f0005007f89 */ /* 0x0004e400000e0000 */
.L_x_290:
[----:B------:R-:W-:Y:S01]  /*6ea0*/  IADD3 R2, -R207, 0x10, RZ ;  /* 0x00000010cf027810 */ /* 0x000fe20007ffe1ff */
[----:B------:R-:W-:Y:S01]  /*6eb0*/  IMAD.SHL.U32 R3, R231, 0x2, RZ ;  /* 0x00000002e7037824 */ /* 0x000fe200078e00ff */
[----:B------:R-:W-:Y:S01]  /*6ec0*/  ISETP.NE.U32.AND P0, PT, R207, RZ, PT ;  /* 0x000000ffcf00720c */ /* 0x000fe20003f05070 */
[----:B--2---:R-:W-:Y:S01]  /*6ed0*/  IMAD.SHL.U32 R5, R235, 0x2, RZ ;  /* 0x00000002eb057824 */ /* 0x004fe200078e00ff */
[----:B------:R-:W-:Y:S04]  /*6ee0*/  LOP3.LUT R2, R2, 0xf, RZ, 0xc0, !PT ;  /* 0x0000000f02027812 */ /* 0x000fe800078ec0ff */
[----:B---3--:R-:W-:Y:S04]  /*6ef0*/  IADD3 R2, P2, P1, R2, R0, R3 ;  /* 0x0000000002027210 */ /* 0x008fe8000795e003 */
[----:B-1----:R-:W-:Y:S05]  /*6f00*/  IADD3.X R3, RZ, R4, R203, P2, P1 ;  /* 0x00000004ff037210 */ /* 0x002fea00017e24cb */
[----:B------:R-:W-:Y:S01]  /*6f10*/  @!PT LDS RZ, [RZ] ;  /* 0x00000000fffff984 */ /* 0x000fe20000000800 */
[----:B------:R-:W-:Y:S01]  /*6f20*/  @!PT LDS RZ, [RZ] ;  /* 0x00000000fffff984 */ /* 0x000fe20000000800 */
[----:B------:R-:W-:Y:S01]  /*6f30*/  @!PT LDS RZ, [RZ] ;  /* 0x00000000fffff984 */ /* 0x000fe20000000800 */
[----:B------:R1:W-:Y:S01]  /*6f40*/  LDGSTS.E.BYPASS.LTC128B.128.ZFILL [R200+0x3100], [R2.64], P0 ;  /* 0x0310000002c87fae */ /* 0x0003e20008141d48 */
[C---:B------:R-:W-:Y:S02]  /*6f50*/  ISETP.NE.U32.AND P0, PT, R199.reuse, RZ, PT ;  /* 0x000000ffc700720c */ /* 0x040fe40003f05070 */
[----:B-1----:R-:W-:Y:S04]  /*6f60*/  IADD3 R2, -R199, 0x10, RZ ;  /* 0x00000010c7027810 */ /* 0x002fe80007ffe1ff */
[----:B------:R-:W-:Y:S04]  /*6f70*/  LOP3.LUT R2, R2, 0xf, RZ, 0xc0, !PT ;  /* 0x0000000f02027812 */ /* 0x000fe800078ec0ff */
[----:B------:R-:W-:Y:S04]  /*6f80*/  IADD3 R2, P2, P1, R2, R0, R5 ;  /* 0x0000000002027210 */ /* 0x000fe8000795e005 */
[----:B------:R-:W-:Y:S05]  /*6f90*/  IADD3.X R3, RZ, R4, R204, P2, P1 ;  /* 0x00000004ff037210 */ /* 0x000fea00017e24cc */
[----:B------:R1:W-:Y:S04]  /*6fa0*/  LDGSTS.E.BYPASS.LTC128B.128.ZFILL [R200+0x6900], [R2.64], P0 ;  /* 0x0690000002c87fae */ /* 0x0003e80008141d48 */
.L_x_204:
[----:B---3--:R-:W-:Y:S05]  /*6fb0*/  BSYNC B0 ;  /* 0x0000000000007941 */ /* 0x008fea0003800000 */
.L_x_203:
[----:B------:R-:W0:Y:S01]  /*6fc0*/  LDGDEPBAR ;  /* 0x00000000000079af */ /* 0x000e220000000000 */
[----:B------:R-:W-:Y:S01]  /*6fd0*/  WARPSYNC 0xffffffff ;  /* 0xffffffff00007948 */ /* 0x000fe20003800000 */
[C---:B-1----:R-:W-:Y:S01]  /*6fe0*/  HMMA.16816.F32.BF16 R4, R128.reuse, R8, RZ ;  /* 0x000000088004723c */ /* 0x042fe200000418ff */
[----:B------:R-:W-:Y:S02]  /*6ff0*/  BSSY B0, `(.L_x_206) ;  /* 0x0000187000007945 */ /* 0x000fe40003800000 */
[----:B------:R-:W-:Y:S02]  /*7000*/  LOP3.LUT P0, RZ, R233, 0x4, RZ, 0xc0, !PT ;  /* 0x00000004e9ff7812 */ /* 0x000fe4000780c0ff */
[C---:B------:R-:W-:Y:S03]  /*7010*/  IADD3 R0, R71.reuse, 0x40, RZ ;  /* 0x0000004047007810 */ /* 0x040fe60007ffe0ff */
[C---:B------:R-:W-:Y:S08]  /*7020*/  HMMA.16816.F32.BF16 R8, R128.reuse, R10, RZ ;  /* 0x0000000a8008723c */ /* 0x040ff000000418ff */
[C---:B------:R-:W-:Y:S01]  /*7030*/  HMMA.16816.F32.BF16 R12, R128.reuse, R16, RZ ;  /* 0x00000010800c723c */ /* 0x040fe200000418ff */
[----:B------:R-:W-:Y:S02]  /*7040*/  @P0 IADD3 R0, R71, -0x40, RZ ;  /* 0xffffffc047000810 */ /* 0x000fe40007ffe0ff */
[----:B------:R-:W-:Y:S05]  /*7050*/  ISETP.GT.AND P0, PT, R214, R236, PT ;  /* 0x000000ecd600720c */ /* 0x000fea0003f04270 */
        /* <DEDUP_REMOVED lines=16> */
[----:B------:R-:W2:Y:S07]  /*7160*/  LDSM.16.M88.4 R140, [R0+0x800] ;  /* 0x00080000008c783b */ /* 0x000eae0000000200 */
        /* <DEDUP_REMOVED lines=11> */
[----:B------:R-:W3:Y:S07]  /*7220*/  LDSM.16.M88.4 R156, [R0+0x2800] ;  /* 0x00280000009c783b */ /* 0x000eee0000000200 */
[C---:B------:R-:W-:Y:S08]  /*7230*/  HMMA.16816.F32.BF16 R52, R132.reuse, R160, R52 ;  /* 0x000000a08434723c */ /* 0x040ff00000041834 */
[----:B------:R-:W-:Y:S08]  /*7240*/  HMMA.16816.F32.BF16 R56, R132, R162, R56 ;  /* 0x000000a28438723c */ /* 0x000ff00000041838 */
[C---:B-1----:R-:W-:Y:S08]  /*7250*/  HMMA.16816.F32.BF16 R4, R164.reuse, R136, R4 ;  /* 0x00000088a404723c */ /* 0x042ff00000041804 */
[C---:B------:R-:W-:Y:S01]  /*7260*/  HMMA.16816.F32.BF16 R8, R164.reuse, R138, R8 ;  /* 0x0000008aa408723c */ /* 0x040fe20000041808 */
[----:B------:R-:W1:Y:S07]  /*7270*/  LDSM.16.M88.4 R136, [R0+0x3000] ;  /* 0x003000000088783b */ /* 0x000e6e0000000200 */
        /* <DEDUP_REMOVED lines=12> */
[C---:B------:R-:W-:Y:S08]  /*7340*/  HMMA.16816.F32.BF16 R44, R164.reuse, R156, R44 ;  /* 0x0000009ca42c723c */ /* 0x040ff0000004182c */
[C---:B------:R-:W-:Y:S01]  /*7350*/  HMMA.16816.F32.BF16 R48, R164.reuse, R158, R48 ;  /* 0x0000009ea430723c */ /* 0x040fe20000041830 */
[----:B------:R-:W4:Y:S07]  /*7360*/  LDSM.16.M88.4 R156, [R188+0x2000] ;  /* 0x00200000bc9c783b */ /* 0x000f2e0000000200 */
[C---:B-1----:R-:W-:Y:S08]  /*7370*/  HMMA.16816.F32.BF16 R52, R164.reuse, R136, R52 ;  /* 0x00000088a434723c */ /* 0x042ff00000041834 */
[----:B------:R-:W-:Y:S01]  /*7380*/  HMMA.16816.F32.BF16 R56, R164, R138, R56 ;  /* 0x0000008aa438723c */ /* 0x000fe20000041838 */
        /* <DEDUP_REMOVED lines=17> */
[C---:B------:R-:W-:Y:S01]  /*74a0*/  HMMA.16816.F32.BF16 R48, R168.reuse, R138, R48 ;  /* 0x0000008aa830723c */ /* 0x040fe20000041830 */
[----:B------:R-:W1:Y:S07]  /*74b0*/  LDSM.16.M88.4 R136, [R71+0x5800] ;  /* 0x005800004788783b */ /* 0x000e6e0000000200 */
[C---:B--2---:R-:W-:Y:S08]  /*74c0*/  HMMA.16816.F32.BF16 R52, R168.reuse, R140, R52 ;  /* 0x0000008ca834723c */ /* 0x044ff00000041834 */
[----:B------:R-:W-:Y:S01]  /*74d0*/  HMMA.16816.F32.BF16 R56, R168, R142, R56 ;  /* 0x0000008ea838723c */ /* 0x000fe20000041838 */
        /* <DEDUP_REMOVED lines=17> */
[C---:B------:R-:W-:Y:S01]  /*75f0*/  HMMA.16816.F32.BF16 R48, R172.reuse, R142, R48 ;  /* 0x0000008eac30723c */ /* 0x040fe20000041830 */
[----:B------:R-:W2:Y:S07]  /*7600*/  LDSM.16.M88.4 R140, [R193+0x5800] ;  /* 0x00580000c18c783b */ /* 0x000eae0000000200 */
[C---:B---3--:R-:W-:Y:S08]  /*7610*/  HMMA.16816.F32.BF16 R52, R172.reuse, R144, R52 ;  /* 0x00000090ac34723c */ /* 0x048ff00000041834 */
[----:B------:R-:W-:Y:S01]  /*7620*/  HMMA.16816.F32.BF16 R56, R172, R146, R56 ;  /* 0x00000092ac38723c */ /* 0x000fe20000041838 */
        /* <DEDUP_REMOVED lines=32> */
[C---:B------:R-:W-:Y:S08]  /*7830*/  HMMA.16816.F32.BF16 R32, R180.reuse, R142, R32 ;  /* 0x0000008eb420723c */ /* 0x040ff00000041820 */
[C---:B---3--:R-:W-:Y:S08]  /*7840*/  HMMA.16816.F32.BF16 R36, R180.reuse, R144, R36 ;  /* 0x00000090b424723c */ /* 0x048ff00000041824 */
[C---:B------:R-:W-:Y:S08]  /*7850*/  HMMA.16816.F32.BF16 R40, R180.reuse, R146, R40 ;  /* 0x00000092b428723c */ /* 0x040ff00000041828 */
[C---:B----4-:R-:W-:Y:S08]  /*7860*/  HMMA.16816.F32.BF16 R44, R180.reuse, R148, R44 ;  /* 0x00000094b42c723c */ /* 0x050ff0000004182c */
[C---:B------:R-:W-:Y:S08]  /*7870*/  HMMA.16816.F32.BF16 R48, R180.reuse, R150, R48 ;  /* 0x00000096b430723c */ /* 0x040ff00000041830 */
[C---:B-----5:R-:W-:Y:S08]  /*7880*/  HMMA.16816.F32.BF16 R52, R180.reuse, R152, R52 ;  /* 0x00000098b434723c */ /* 0x060ff00000041834 */
[----:B------:R-:W-:Y:S08]  /*7890*/  HMMA.16816.F32.BF16 R56, R180, R154, R56 ;  /* 0x0000009ab438723c */ /* 0x000ff00000041838 */
[C---:B------:R-:W-:Y:S08]  /*78a0*/  HMMA.16816.F32.BF16 R4, R184.reuse, R156, R4 ;  /* 0x0000009cb804723c */ /* 0x040ff00000041804 */
[C---:B------:R-:W-:Y:S08]  /*78b0*/  HMMA.16816.F32.BF16 R8, R184.reuse, R158, R8 ;  /* 0x0000009eb808723c */ /* 0x040ff00000041808 */
[C---:B-1----:R-:W-:Y:S08]  /*78c0*/  HMMA.16816.F32.BF16 R12, R184.reuse, R136, R12 ;  /* 0x00000088b80c723c */ /* 0x042ff0000004180c */
[----:B------:R-:W-:Y:S01]  /*78d0*/  FMUL.FTZ R0, R4, c[0x0][0x320] ;  /* 0x0000c80004007a20 */ /* 0x000fe20000410000 */
[C---:B------:R-:W-:Y:S03]  /*78e0*/  HMMA.16816.F32.BF16 R16, R184.reuse, R138, R16 ;  /* 0x0000008ab810723c */ /* 0x040fe60000041810 */
[----:B------:R1:W2:Y:S04]  /*78f0*/  MUFU.TANH R201, R0 ;  /* 0x0000000000c97308 */ /* 0x0002a80000002400 */
[----:B------:R-:W-:Y:S06]  /*7900*/  FMUL.FTZ R2, R11, c[0x0][0x320] ;  /* 0x0000c8000b027a20 */ /* 0x000fec0000410000 */
[----:B------:R3:W4:Y:S01]  /*7910*/  MUFU.TANH R160, R2 ;  /* 0x0000000200a07308 */ /* 0x0007220000002400 */
[----:B-1----:R-:W-:Y:S09]  /*7920*/  FMUL.FTZ R0, R5, c[0x0][0x320] ;  /* 0x0000c80005007a20 */ /* 0x002ff20000410000 */
[----:B------:R1:W1:Y:S01]  /*7930*/  MUFU.TANH R162, R0 ;  /* 0x0000000000a27308 */ /* 0x0002620000002400 */
[----:B---3--:R-:W-:Y:S09]  /*7940*/  FMUL.FTZ R2, R19, c[0x0][0x320] ;  /* 0x0000c80013027a20 */ /* 0x008ff20000410000 */
[----:B------:R-:W3:Y:S01]  /*7950*/  MUFU.TANH R152, R2 ;  /* 0x0000000200987308 */ /* 0x000ee20000002400 */
[----:B-1----:R-:W-:Y:S09]  /*7960*/  FMUL.FTZ R0, R6, c[0x0][0x320] ;  /* 0x0000c80006007a20 */ /* 0x002ff20000410000 */
[----:B------:R1:W1:Y:S02]  /*7970*/  MUFU.TANH R163, R0 ;  /* 0x0000000000a37308 */ /* 0x0002640000002400 */
[----:B-1----:R-:W-:Y:S02]  /*7980*/  FMUL.FTZ R0, R7, c[0x0][0x320] ;  /* 0x0000c80007007a20 */ /* 0x002fe40000410000 */
[----:B------:R-:W1:Y:S06]  /*7990*/  LDSM.16.M88.4 R4, [R188+0x4800] ;  /* 0x00480000bc04783b */ /* 0x000e6c0000000200 */
[----:B------:R5:W1:Y:S02]  /*79a0*/  MUFU.TANH R202, R0 ;  /* 0x0000000000ca7308 */ /* 0x000a640000002400 */
[----:B-----5:R-:W-:Y:S08]  /*79b0*/  FMUL.FTZ R0, R8, c[0x0][0x320] ;  /* 0x0000c80008007a20 */ /* 0x020ff00000410000 */
[----:B------:R5:W2:Y:S01]  /*79c0*/  MUFU.TANH R159, R0 ;  /* 0x00000000009f7308 */ /* 0x000aa20000002400 */
[C---:B-1----:R-:W-:Y:S08]  /*79d0*/  HMMA.16816.F32.BF16 R20, R184.reuse, R4, R20 ;  /* 0x00000004b814723c */ /* 0x042ff00000041814 */
[C---:B------:R-:W-:Y:S01]  /*79e0*/  HMMA.16816.F32.BF16 R24, R184.reuse, R6, R24 ;  /* 0x00000006b818723c */ /* 0x040fe20000041818 */
[----:B------:R-:W-:Y:S03]  /*79f0*/  LDSM.16.M88.4 R4, [R188+0x5800] ;  /* 0x00580000bc04783b */ /* 0x000fe60000000200 */
[----:B-----5:R-:W-:Y:S04]  /*7a00*/  FMUL.FTZ R0, R9, c[0x0][0x320] ;  /* 0x0000c80009007a20 */ /* 0x020fe80000410000 */
[----:B------:R1:W1:Y:S11]  /*7a10*/  MUFU.TANH R158, R0 ;  /* 0x00000000009e7308 */ /* 0x0002760000002400 */
[----:B------:R-:W-:Y:S05]  /*7a20*/  @!UPT UIADD3 URZ, URZ, URZ, URZ ;  /* 0x0000003f3f3ff290 */ /* 0x000fea000fffe03f */
[----:B------:R-:W-:Y:S02]  /*7a30*/  FMUL.FTZ R2, R27, c[0x0][0x320] ;  /* 0x0000c8001b027a20 */ /* 0x000fe40000410000 */
[----:B------:R-:W-:Y:S02]  /*7a40*/  FMUL.FTZ R3, R26, c[0x0][0x320] ;  /* 0x0000c8001a037a20 */ /* 0x000fe40000410000 */
[----:B------:R-:W2:Y:S01]  /*7a50*/  MUFU.TANH R144, R2 ;  /* 0x0000000200907308 */ /* 0x000ea20000002400 */
[----:B-1----:R-:W-:Y:S02]  /*7a60*/  FMUL.FTZ R0, R10, c[0x0][0x320] ;  /* 0x0000c8000a007a20 */ /* 0x002fe40000410000 */
[----:B------:R-:W1:Y:S07]  /*7a70*/  LDSM.16.M88.4 R8, [R188+0x5000] ;  /* 0x00500000bc08783b */ /* 0x000e6e0000000200 */
[----:B------:R5:W1:Y:S10]  /*7a80*/  MUFU.TANH R161, R0 ;  /* 0x0000000000a17308 */ /* 0x000a740000002400 */
[----:B------:R-:W1:Y:S01]  /*7a90*/  MUFU.TANH R145, R3 ;  /* 0x0000000300917308 */ /* 0x000e620000002400 */
[----:B-----5:R-:W-:Y:S09]  /*7aa0*/  FMUL.FTZ R0, R12, c[0x0][0x320] ;  /* 0x0000c8000c007a20 */ /* 0x020ff20000410000 */
[----:B------:R5:W2:Y:S01]  /*7ab0*/  MUFU.TANH R155, R0 ;  /* 0x00000000009b7308 */ /* 0x000aa20000002400 */
[C---:B-1----:R-:W-:Y:S08]  /*7ac0*/  HMMA.16816.F32.BF16 R28, R184.reuse, R8, R28 ;  /* 0x00000008b81c723c */ /* 0x042ff0000004181c */
[C---:B------:R-:W-:Y:S01]  /*7ad0*/  HMMA.16816.F32.BF16 R32, R184.reuse, R10, R32 ;  /* 0x0000000ab820723c */ /* 0x040fe20000041820 */
[----:B------:R-:W1:Y:S03]  /*7ae0*/  LDSM.16.M88.4 R8, [R188+0x6000] ;  /* 0x00600000bc08783b */ /* 0x000e660000000200 */
[----:B-----5:R-:W-:Y:S04]  /*7af0*/  FMUL.FTZ R0, R13, c[0x0][0x320] ;  /* 0x0000c8000d007a20 */ /* 0x020fe80000410000 */
[C---:B------:R-:W-:Y:S01]  /*7b00*/  HMMA.16816.F32.BF16 R36, R184.reuse, R4, R36 ;  /* 0x00000004b824723c */ /* 0x040fe20000041824 */
[----:B------:R5:W1:Y:S07]  /*7b10*/  MUFU.TANH R154, R0 ;  /* 0x00000000009a7308 */ /* 0x000a6e0000002400 */
[C---:B------:R-:W-:Y:S08]  /*7b20*/  HMMA.16816.F32.BF16 R40, R184.reuse, R6, R40 ;  /* 0x00000006b828723c */ /* 0x040ff00000041828 */
[----:B------:R-:W-:Y:S04]  /*7b30*/  FMUL.FTZ R4, R34, c[0x0][0x320] ;  /* 0x0000c80022047a20 */ /* 0x000fe80000410000 */
[----:B------:R2:W2:Y:S01]  /*7b40*/  MUFU.TANH R139, R4 ;  /* 0x00000004008b7308 */ /* 0x0004a20000002400 */
[----:B------:R-:W-:Y:S03]  /*7b50*/  FMUL.FTZ R3, R35, c[0x0][0x320] ;  /* 0x0000c80023037a20 */ /* 0x000fe60000410000 */
[----:B------:R-:W-:Y:S02]  /*7b60*/  FMUL.FTZ R2, R36, c[0x0][0x320] ;  /* 0x0000c80024027a20 */ /* 0x000fe40000410000 */
[----:B-----5:R-:W-:Y:S04]  /*7b70*/  FMUL.FTZ R0, R14, c[0x0][0x320] ;  /* 0x0000c8000e007a20 */ /* 0x020fe80000410000 */
[----:B------:R5:W3:Y:S01]  /*7b80*/  MUFU.TANH R157, R0 ;  /* 0x00000000009d7308 */ /* 0x000ae20000002400 */
[C---:B-1----:R-:W-:Y:S09]  /*7b90*/  HMMA.16816.F32.BF16 R44, R184.reuse, R8, R44 ;  /* 0x00000008b82c723c */ /* 0x042ff2000004182c */
[----:B------:R1:W1:Y:S01]  /*7ba0*/  MUFU.TANH R34, R3 ;  /* 0x0000000300227308 */ /* 0x0002620000002400 */
[C---:B------:R-:W-:Y:S01]  /*7bb0*/  HMMA.16816.F32.BF16 R48, R184.reuse, R10, R48 ;  /* 0x0000000ab830723c */ /* 0x040fe20000041830 */
[----:B--2---:R-:W2:Y:S01]  /*7bc0*/  LDSM.16.M88.4 R4, [R188+0x6800] ;  /* 0x00680000bc04783b */ /* 0x004ea20000000200 */
[----:B------:R-:W-:Y:S04]  /*7bd0*/  DEPBAR.LE SB0, 0x0 ;  /* 0x000080000000791a */ /* 0x000fe80000000000 */
[----:B------:R-:W-:Y:S03]  /*7be0*/  FMUL.FTZ R8, R42, c[0x0][0x320] ;  /* 0x0000c8002a087a20 */ /* 0x000fe60000410000 */
[----:B------:R-:W-:Y:S03]  /*7bf0*/  BAR.SYNC.DEFER_BLOCKING 0x0 ;  /* 0x0000000000007b1d */ /* 0x000fe60000010000 */
[----:B-----5:R-:W-:Y:S04]  /*7c00*/  FMUL.FTZ R0, R15, c[0x0][0x320] ;  /* 0x0000c8000f007a20 */ /* 0x020fe80000410000 */
[----:B------:R5:W2:Y:S01]  /*7c10*/  MUFU.TANH R156, R0 ;  /* 0x00000000009c7308 */ /* 0x000aa20000002400 */
[----:B-1----:R-:W-:Y:S02]  /*7c20*/  FMUL.FTZ R3, R43, c[0x0][0x320] ;  /* 0x0000c8002b037a20 */ /* 0x002fe40000410000 */
[----:B-----5:R-:W-:Y:S01]  /*7c30*/  FMUL.FTZ R0, R16, c[0x0][0x320] ;  /* 0x0000c80010007a20 */ /* 0x020fe20000410000 */
[C---:B--2---:R-:W-:Y:S06]  /*7c40*/  HMMA.16816.F32.BF16 R52, R184.reuse, R4, R52 ;  /* 0x00000004b834723c */ /* 0x044fec0000041834 */
[----:B------:R1:W2:Y:S02]  /*7c50*/  MUFU.TANH R151, R0 ;  /* 0x0000000000977308 */ /* 0x0002a40000002400 */
[----:B------:R-:W-:Y:S04]  /*7c60*/  HMMA.16816.F32.BF16 R56, R184, R6, R56 ;  /* 0x00000006b838723c */ /* 0x000fe80000041838 */
[----:B-1----:R-:W-:Y:S04]  /*7c70*/  FMUL.FTZ R0, R17, c[0x0][0x320] ;  /* 0x0000c80011007a20 */ /* 0x002fe80000410000 */
[----:B------:R1:W1:Y:S04]  /*7c80*/  MUFU.TANH R150, R0 ;  /* 0x0000000000967308 */ /* 0x0002680000002400 */
[----:B-1----:R-:W-:Y:S06]  /*7c90*/  FMUL.FTZ R0, R18, c[0x0][0x320] ;  /* 0x0000c80012007a20 */ /* 0x002fec0000410000 */
[----:B------:R1:W1:Y:S02]  /*7ca0*/  MUFU.TANH R153, R0 ;  /* 0x0000000000997308 */ /* 0x0002640000002400 */
[----:B-1----:R-:W-:Y:S08]  /*7cb0*/  FMUL.FTZ R0, R20, c[0x0][0x320] ;  /* 0x0000c80014007a20 */ /* 0x002ff00000410000 */
        /* <DEDUP_REMOVED lines=12> */
[----:B------:R1:W1:Y:S10]  /*7d80*/  MUFU.TANH R28, R2 ;  /* 0x00000002001c7308 */ /* 0x0002740000002400 */
[----:B------:R5:W2:Y:S01]  /*7d90*/  MUFU.TANH R138, R0 ;  /* 0x00000000008a7308 */ /* 0x000aa20000002400 */
[----:B-1----:R-:W-:Y:S09]  /*7da0*/  FMUL.FTZ R2, R45, c[0x0][0x320] ;  /* 0x0000c8002d027a20 */ /* 0x002ff20000410000 */
[----:B------:R-:W1:Y:S01]  /*7db0*/  MUFU.TANH R20, R2 ;  /* 0x0000000200147308 */ /* 0x000e620000002400 */
[----:B-----5:R-:W-:Y:S09]  /*7dc0*/  FMUL.FTZ R0, R29, c[0x0][0x320] ;  /* 0x0000c8001d007a20 */ /* 0x020ff20000410000 */
[----:B------:R5:W1:Y:S10]  /*7dd0*/  MUFU.TANH R137, R0 ;  /* 0x0000000000897308 */ /* 0x000a740000002400 */
[----:B------:R-:W1:Y:S01]  /*7de0*/  MUFU.TANH R29, R3 ;  /* 0x00000003001d7308 */ /* 0x000e620000002400 */
[----:B-----5:R-:W-:Y:S09]  /*7df0*/  FMUL.FTZ R0, R30, c[0x0][0x320] ;  /* 0x0000c8001e007a20 */ /* 0x020ff20000410000 */
[----:B------:R-:W1:Y:S10]  /*7e00*/  MUFU.TANH R30, R8 ;  /* 0x00000008001e7308 */ /* 0x000e740000002400 */
[----:B------:R5:W1:Y:S02]  /*7e10*/  MUFU.TANH R142, R0 ;  /* 0x00000000008e7308 */ /* 0x000a640000002400 */
[----:B-----5:R-:W-:Y:S08]  /*7e20*/  FMUL.FTZ R0, R31, c[0x0][0x320] ;  /* 0x0000c8001f007a20 */ /* 0x020ff00000410000 */
        /* <DEDUP_REMOVED lines=44> */
[----:B------:R1:W1:Y:S01]  /*80f0*/  MUFU.TANH R13, R0 ;  /* 0x00000000000d7308 */ /* 0x0002620000002400 */
[----:B------:R-:W-:-:S05]  /*8100*/  @!P0 BRA `(.L_x_207) ;  /* 0x0000075000008947 */ /* 0x000fca0003800000 */
[----:B-1234-:R-:W-:Y:S01]  /*8110*/  IMAD.MOV.U32 R0, RZ, RZ, c[0x0][0x2b8] ;  /* 0x0000ae00ff007624 */ /* 0x01efe200078e00ff */
[----:B------:R-:W-:Y:S01]  /*8120*/  IADD3 R5, -R234, 0x70, RZ ;  /* 0x00000070ea057810 */ /* 0x000fe20007ffe1ff */
[----:B------:R-:W-:Y:S02]  /*8130*/  IMAD R2, R214, 0x70, R237 ;  /* 0x00000070d6027824 */ /* 0x000fe400078e02ed */
[----:B------:R-:W-:Y:S01]  /*8140*/  IMAD.MOV.U32 R205, RZ, RZ, RZ ;  /* 0x000000ffffcd7224 */ /* 0x000fe200078e00ff */
[----:B------:R-:W-:Y:S01]  /*8150*/  ISETP.NE.AND P0, PT, R0, 0x1, PT ;  /* 0x000000010000780c */ /* 0x000fe20003f05270 */
[----:B------:R-:W-:Y:S01]  /*8160*/  IMAD R0, R233, 0x20, R234 ;  /* 0x00000020e9007824 */ /* 0x000fe200078e02ea */
[----:B------:R-:W-:Y:S04]  /*8170*/  ISETP.GE.AND P1, PT, R5, 0x1, PT ;  /* 0x000000010500780c */ /* 0x000fe80003f26270 */
[----:B------:R-:W-:Y:S05]  /*8180*/  IADD3 R2, R2, -0x70, R0 ;  /* 0xffffff9002027810 */ /* 0x000fea0007ffe000 */
[----:B------:R-:W-:Y:S02]  /*8190*/  IMAD.MOV.U32 R0, RZ, RZ, R2 ;  /* 0x000000ffff007224 */ /* 0x000fe400078e0002 */
[----:B------:R-:W-:Y:S05]  /*81a0*/  @P0 IMAD.HI.U32 R3, R2, c[0x0][0x2bc], RZ ;  /* 0x0000af0002030a27 */ /* 0x000fea00078e00ff */
[----:B------:R-:W-:Y:S04]  /*81b0*/  @P0 SHF.R.U32.HI R0, RZ, c[0x0][0x2c0], R3 ;  /* 0x0000b000ff000a19 */ /* 0x000fe80000011603 */
[C---:B------:R-:W-:Y:S01]  /*81c0*/  @!P4 IADD3 R3, P0, R0.reuse, R240, RZ ;  /* 0x000000f00003c210 */ /* 0x040fe20007f1e0ff */
[----:B------:R-:W-:Y:S03]  /*81d0*/  IMAD.MOV R4, RZ, RZ, -R0 ;  /* 0x000000ffff047224 */ /* 0x000fe600078e0a00 */
[----:B------:R-:W-:Y:S01]  /*81e0*/  @!P4 LEA.HI.X.SX32 R0, R0, R249, 0x1, P0 ;  /* 0x000000f90000c211 */ /* 0x000fe200000f0eff */
[----:B------:R-:W-:Y:S01]  /*81f0*/  IMAD R206, R4, c[0x0][0x2b8], R2 ;  /* 0x0000ae0004ce7a24 */ /* 0x000fe200078e0202 */
[C---:B------:R-:W-:Y:S04]  /*8200*/  @!P4 LEA R2, P0, R3.reuse, c[0x0][0x2a0], 0x2 ;  /* 0x0000a8000302ca11 */ /* 0x040fe800078010ff */
[----:B------:R-:W-:Y:S02]  /*8210*/  @!P4 LEA.HI.X R3, R3, c[0x0][0x2a4], R0, 0x2, P0 ;  /* 0x0000a9000303ca11 */ /* 0x000fe400000f1400 */
[----:B------:R-:W-:Y:S03]  /*8220*/  SHF.R.S32.HI R0, RZ, 0x1f, R206 ;  /* 0x0000001fff007819 */ /* 0x000fe600000114ce */
[----:B------:R1:W2:Y:S02]  /*8230*/  @!P4 LDG.E R205, [R2.64] ;  /* 0x0000000802cdc981 */ /* 0x0002a4000c1e1900 */
[----:B------:R-:W-:Y:S04]  /*8240*/  IMAD R0, R0, c[0x0][0x1e0], RZ ;  /* 0x0000780000007a24 */ /* 0x000fe800078e02ff */
[C---:B------:R-:W-:Y:S02]  /*8250*/  IMAD R0, R206.reuse, c[0x0][0x1e4], R0 ;  /* 0x00007900ce007a24 */ /* 0x040fe400078e0200 */
[----:B-1----:R-:W-:Y:S04]  /*8260*/  IMAD.WIDE.U32 R2, R206, c[0x0][0x1e0], RZ ;  /* 0x00007800ce027a25 */ /* 0x002fe800078e00ff */
[----:B------:R-:W-:Y:S01]  /*8270*/  IMAD.IADD R3, R3, 0x1, R0 ;  /* 0x0000000103037824 */ /* 0x000fe200078e0200 */
[----:B--2---:R-:W-:Y:S03]  /*8280*/  SHF.R.S32.HI R0, RZ, 0x1f, R205 ;  /* 0x0000001fff007819 */ /* 0x004fe600000114cd */
[C---:B------:R-:W-:Y:S04]  /*8290*/  IMAD.WIDE.U32 R2, R205.reuse, c[0x0][0x1f0], R2 ;  /* 0x00007c00cd027a25 */ /* 0x040fe800078e0002 */
[----:B------:R-:W-:Y:S01]  /*82a0*/  IMAD R4, R0, c[0x0][0x1f0], RZ ;  /* 0x00007c0000047a24 */ /* 0x000fe200078e02ff */
[----:B------:R-:W-:Y:S03]  /*82b0*/  IADD3 R0, P0, R238, R2, RZ ;  /* 0x00000002ee007210 */ /* 0x000fe60007f1e0ff */
[----:B------:R-:W-:Y:S05]  /*82c0*/  IMAD R4, R205, c[0x0][0x1f4], R4 ;  /* 0x00007d00cd047a24 */ /* 0x000fea00078e0204 */
[----:B------:R-:W-:Y:S02]  /*82d0*/  IADD3.X R2, R248, R3, R4, P0, !PT ;  /* 0x00000003f8027210 */ /* 0x000fe400007fe404 */
[C---:B------:R-:W-:Y:S04]  /*82e0*/  LEA R4, P0, R0.reuse, c[0x0][0x1c8], 0x1 ;  /* 0x0000720000047a11 */ /* 0x040fe800078008ff */
[----:B------:R-:W-:Y:S01]  /*82f0*/  LEA.HI.X R0, R0, c[0x0][0x1cc], R2, 0x1, P0 ;  /* 0x0000730000007a11 */ /* 0x000fe200000f0c02 */
[----:B------:R-:W-:-:S06]  /*8300*/  BRA.DIV ~URZ, `(.L_x_208) ;  /* 0x00006e127f007947 */ /* 0x000fcc000b800000 */
[----:B------:R1:W2:Y:S02]  /*8310*/  SHFL.IDX PT, R7, R0, RZ, 0x181f ;  /* 0x00181fff00077589 */ /* 0x0002a400000e0000 */
.L_x_291:
[----:B------:R-:W-:-:S05]  /*8320*/  BRA.DIV ~URZ, `(.L_x_209) ;  /* 0x00006e627f007947 */ /* 0x000fca000b800000 */
[----:B------:R3:W4:Y:S02]  /*8330*/  SHFL.IDX PT, R6, R4, RZ, 0x181f ;  /* 0x00181fff04067589 */ /* 0x00072400000e0000 */
.L_x_292:
[----:B------:R-:W-:Y:S01]  /*8340*/  @P1 IADD3 R2, -R207, 0x10, RZ ;  /* 0x00000010cf021810 */ /* 0x000fe20007ffe1ff */
[----:B------:R-:W-:Y:S01]  /*8350*/  IMAD.SHL.U32 R3, R231, 0x2, RZ ;  /* 0x00000002e7037824 */ /* 0x000fe200078e00ff */
[----:B------:R-:W-:Y:S01]  /*8360*/  @P1 ISETP.NE.U32.AND P0, PT, R207, RZ, PT ;  /* 0x000000ffcf00120c */ /* 0x000fe20003f05070 */
[----:B------:R-:W-:Y:S01]  /*8370*/  IMAD.SHL.U32 R8, R235, 0x2, RZ ;  /* 0x00000002eb087824 */ /* 0x000fe200078e00ff */
[----:B------:R-:W-:Y:S04]  /*8380*/  @P1 LOP3.LUT R2, R2, 0xf, RZ, 0xc0, !PT ;  /* 0x0000000f02021812 */ /* 0x000fe800078ec0ff */
[-C--:B----4-:R-:W-:Y:S04]  /*8390*/  @P1 IADD3 R2, P5, P2, R2, R6.reuse, R3 ;  /* 0x0000000602021210 */ /* 0x090fe80007abe003 */
[-C--:B--2---:R-:W-:Y:S05]  /*83a0*/  @P1 IADD3.X R3, RZ, R7.reuse, R203, P5, P2 ;  /* 0x00000007ff031210 */ /* 0x084fea0002fe44cb */
[----:B------:R-:W-:Y:S01]  /*83b0*/  @!PT LDS RZ, [RZ] ;  /* 0x00000000fffff984 */ /* 0x000fe20000000800 */
[----:B------:R-:W-:Y:S01]  /*83c0*/  @!PT LDS RZ, [RZ] ;  /* 0x00000000fffff984 */ /* 0x000fe20000000800 */
[----:B------:R-:W-:Y:S01]  /*83d0*/  @!PT LDS RZ, [RZ] ;  /* 0x00000000fffff984 */ /* 0x000fe20000000800 */
[----:B------:R2:W-:Y:S01]  /*83e0*/  @P1 LDGSTS.E.BYPASS.LTC128B.128.ZFILL [R200+0x8100], [R2.64], P0 ;  /* 0x0810000002c81fae */ /* 0x0005e20008141d48 */
[C---:B------:R-:W-:Y:S02]  /*83f0*/  @P1 ISETP.NE.U32.AND P0, PT, R199.reuse, RZ, PT ;  /* 0x000000ffc700120c */ /* 0x040fe40003f05070 */
[----:B--2---:R-:W-:Y:S04]  /*8400*/  @P1 IADD3 R2, -R199, 0x10, RZ ;  /* 0x00000010c7021810 */ /* 0x004fe80007ffe1ff */
[----:B------:R-:W-:Y:S04]  /*8410*/  @P1 LOP3.LUT R2, R2, 0xf, RZ, 0xc0, !PT ;  /* 0x0000000f02021812 */ /* 0x000fe800078ec0ff */
[----:B------:R-:W-:Y:S04]  /*8420*/  @P1 IADD3 R2, P5, P2, R2, R6, R8 ;  /* 0x0000000602021210 */ /* 0x000fe80007abe008 */
[----:B------:R-:W-:Y:S05]  /*8430*/  @P1 IADD3.X R3, RZ, R7, R204, P5, P2 ;  /* 0x00000007ff031210 */ /* 0x000fea0002fe44cc */
[----:B------:R2:W-:Y:S01]  /*8440*/  @P1 LDGSTS.E.BYPASS.LTC128B.128.ZFILL [R200+0xb900], [R2.64], P0 ;  /* 0x0b90000002c81fae */ /* 0x0005e20008141d48 */
[----:B------:R-:W-:Y:S01]  /*8450*/  ISETP.GE.AND P1, PT, R5, 0x21, PT ;  /* 0x000000210500780c */ /* 0x000fe20003f26270 */
[----:B------:R-:W-:-:S06]  /*8460*/  BRA.DIV ~URZ, `(.L_x_210) ;  /* 0x00006d927f007947 */ /* 0x000fcc000b800000 */
[----:B------:R4:W1:Y:S04]  /*8470*/  SHFL.IDX PT, R6, R0, 0x1, 0x181f ;  /* 0x00381f0000067f89 */ /* 0x00086800000e0000 */
[----:B------:R4:W2:Y:S02]  /*8480*/  SHFL.IDX PT, R5, R4, 0x1, 0x181f ;  /* 0x00381f0004057f89 */ /* 0x0008a400000e0000 */
.L_x_293:
[----:B--2---:R-:W-:Y:S01]  /*8490*/  @P1 IADD3 R2, -R207, 0x10, RZ ;  /* 0x00000010cf021810 */ /* 0x004fe20007ffe1ff */
[----:B------:R-:W-:Y:S01]  /*84a0*/  IMAD.SHL.U32 R3, R231, 0x2, RZ ;  /* 0x00000002e7037824 */ /* 0x000fe200078e00ff */
[----:B------:R-:W-:Y:S01]  /*84b0*/  @P1 ISETP.NE.U32.AND P0, PT, R207, RZ, PT ;  /* 0x000000ffcf00120c */ /* 0x000fe20003f05070 */
[----:B------:R-:W-:Y:S01]  /*84c0*/  IMAD.SHL.U32 R7, R235, 0x2, RZ ;  /* 0x00000002eb077824 */ /* 0x000fe200078e00ff */
[----:B------:R-:W-:Y:S04]  /*84d0*/  @P1 LOP3.LUT R2, R2, 0xf, RZ, 0xc0, !PT ;  /* 0x0000000f02021812 */ /* 0x000fe800078ec0ff */
[-C--:B------:R-:W-:Y:S04]  /*84e0*/  @P1 IADD3 R2, P5, P2, R2, R5.reuse, R3 ;  /* 0x0000000502021210 */ /* 0x080fe80007abe003 */
[-C--:B-1----:R-:W-:Y:S05]  /*84f0*/  @P1 IADD3.X R3, RZ, R6.reuse, R203, P5, P2 ;  /* 0x00000006ff031210 */ /* 0x082fea0002fe44cb */
[----:B------:R-:W-:Y:S01]  /*8500*/  @!PT LDS RZ, [RZ] ;  /* 0x00000000fffff984 */ /* 0x000fe20000000800 */
[----:B------:R-:W-:Y:S01]  /*8510*/  @!PT LDS RZ, [RZ] ;  /* 0x00000000fffff984 */ /* 0x000fe20000000800 */
[----:B------:R-:W-:Y:S01]  /*8520*/  @!PT LDS RZ, [RZ] ;  /* 0x00000000fffff984 */ /* 0x000fe20000000800 */
[----:B------:R1:W-:Y:S01]  /*8530*/  @P1 LDGSTS.E.BYPASS.LTC128B.128.ZFILL [R200+0x9100], [R2.64], P0 ;  /* 0x0910000002c81fae */ /* 0x0003e20008141d48 */
[C---:B------:R-:W-:Y:S02]  /*8540*/  @P1 ISETP.NE.U32.AND P0, PT, R199.reuse, RZ, PT ;  /* 0x000000ffc700120c */ /* 0x040fe40003f05070 */
[----:B-1----:R-:W-:Y:S04]  /*8550*/  @P1 IADD3 R2, -R199, 0x10, RZ ;  /* 0x00000010c7021810 */ /* 0x002fe80007ffe1ff */
[----:B------:R-:W-:Y:S04]  /*8560*/  @P1 LOP3.LUT R2, R2, 0xf, RZ, 0xc0, !PT ;  /* 0x0000000f02021812 */ /* 0x000fe800078ec0ff */
[----:B------:R-:W-:Y:S02]  /*8570*/  @P1 IADD3 R2, P5, P2, R2, R5, R7 ;  /* 0x0000000502021210 */ /* 0x000fe40007abe007 */
[----:B------:R-:W-:Y:S02]  /*8580*/  IADD3 R5, -R234, 0x70, RZ ;  /* 0x00000070ea057810 */ /* 0x000fe40007ffe1ff */
[----:B------:R-:W-:Y:S05]  /*8590*/  @P1 IADD3.X R3, RZ, R6, R204, P5, P2 ;  /* 0x00000006ff031210 */ /* 0x000fea0002fe44cc */
[----:B------:R1:W-:Y:S01]  /*85a0*/  @P1 LDGSTS.E.BYPASS.LTC128B.128.ZFILL [R200+0xc900], [R2.64], P0 ;  /* 0x0c90000002c81fae */ /* 0x0003e20008141d48 */
[----:B------:R-:W-:Y:S01]  /*85b0*/  ISETP.GE.AND P1, PT, R5, 0x41, PT ;  /* 0x000000410500780c */ /* 0x000fe20003f26270 */
[----:B------:R-:W-:-:S10]  /*85c0*/  BRA.DIV ~URZ, `(.L_x_211) ;  /* 0x00006d027f007947 */ /* 0x000fd4000b800000 */
[----:B------:R2:W1:Y:S02]  /*85d0*/  SHFL.IDX PT, R7, R0, 0x2, 0x181f ;  /* 0x00581f0000077f89 */ /* 0x00046400000e0000 */
.L_x_294:
[----:B------:R-:W-:-:S05]  /*85e0*/  BRA.DIV ~URZ, `(.L_x_212) ;  /* 0x00006d527f007947 */ /* 0x000fca000b800000 */
[----:B------:R2:W3:Y:S02]  /*85f0*/  SHFL.IDX PT, R6, R4, 0x2, 0x181f ;  /* 0x00581f0004067f89 */ /* 0x0004e400000e0000 */
.L_x_295:
[----:B-1----:R-:W-:Y:S01]  /*8600*/  @P1 IADD3 R2, -R207, 0x10, RZ ;  /* 0x00000010cf021810 */ /* 0x002fe20007ffe1ff */
[----:B------:R-:W-:Y:S01]  /*8610*/  IMAD.SHL.U32 R3, R231, 0x2, RZ ;  /* 0x00000002e7037824 */ /* 0x000fe200078e00ff */
[----:B------:R-:W-:Y:S01]  /*8620*/  @P1 ISETP.NE.U32.AND P0, PT, R207, RZ, PT ;  /* 0x000000ffcf00120c */ /* 0x000fe20003f05070 */
[----:B------:R-:W-:Y:S01]  /*8630*/  IMAD.SHL.U32 R8, R235, 0x2, RZ ;  /* 0x00000002eb087824 */ /* 0x000fe200078e00ff */
[----:B------:R-:W-:Y:S04]  /*8640*/  @P1 LOP3.LUT R2, R2, 0xf, RZ, 0xc0, !PT ;  /* 0x0000000f02021812 */ /* 0x000fe800078ec0ff */
[-C--:B---3--:R-:W-:Y:S04]  /*8650*/  @P1 IADD3 R2, P5, P2, R2, R6.reuse, R3 ;  /* 0x0000000602021210 */ /* 0x088fe80007abe003 */
[-C--:B------:R-:W-:Y:S05]  /*8660*/  @P1 IADD3.X R3, RZ, R7.reuse, R203, P5, P2 ;  /* 0x00000007ff031210 */ /* 0x080fea0002fe44cb */
[----:B------:R-:W-:Y:S01]  /*8670*/  @!PT LDS RZ, [RZ] ;  /* 0x00000000fffff984 */ /* 0x000fe20000000800 */
[----:B------:R-:W-:Y:S01]  /*8680*/  @!PT LDS RZ, [RZ] ;  /* 0x00000000fffff984 */ /* 0x000fe20000000800 */
[----:B------:R-:W-:Y:S01]  /*8690*/  @!PT LDS RZ, [RZ] ;  /* 0x00000000fffff984 */ /* 0x000fe20000000800 */
[----:B------:R1:W-:Y:S01]  /*86a0*/  @P1 LDGSTS.E.BYPASS.LTC128B.128.ZFILL [R200+0xa100], [R2.64], P0 ;  /* 0x0a10000002c81fae */ /* 0x0003e20008141d48 */
[C---:B------:R-:W-:Y:S02]  /*86b0*/  @P1 ISETP.NE.U32.AND P0, PT, R199.reuse, RZ, PT ;  /* 0x000000ffc700120c */ /* 0x040fe40003f05070 */
[----:B-1----:R-:W-:Y:S04]  /*86c0*/  @P1 IADD3 R2, -R199, 0x10, RZ ;  /* 0x00000010c7021810 */ /* 0x002fe80007ffe1ff */
[----:B------:R-:W-:Y:S04]  /*86d0*/  @P1 LOP3.LUT R2, R2, 0xf, RZ, 0xc0, !PT ;  /* 0x0000000f02021812 */ /* 0x000fe800078ec0ff */
[----:B------:R-:W-:Y:S04]  /*86e0*/  @P1 IADD3 R2, P5, P2, R2, R6, R8 ;  /* 0x0000000602021210 */ /* 0x000fe80007abe008 */
[----:B------:R-:W-:Y:S05]  /*86f0*/  @P1 IADD3.X R3, RZ, R7, R204, P5, P2 ;  /* 0x00000007ff031210 */ /* 0x000fea0002fe44cc */
[----:B------:R1:W-:Y:S01]  /*8700*/  @P1 LDGSTS.E.BYPASS.LTC128B.128.ZFILL [R200+0xd900], [R2.64], P0 ;  /* 0x0d90000002c81fae */ /* 0x0003e20008141d48 */
[----:B------:R-:W-:Y:S01]  /*8710*/  ISETP.GE.AND P1, PT, R5, 0x61, PT ;  /* 0x000000610500780c */ /* 0x000fe20003f26270 */
[----:B------:R-:W-:-:S06]  /*8720*/  BRA.DIV ~URZ, `(.L_x_213) ;  /* 0x00006c827f007947 */ /* 0x000fcc000b800000 */
[----:B------:R3:W1:Y:S04]  /*8730*/  SHFL.IDX PT, R5, R0, 0x3, 0x181f ;  /* 0x00781f0000057f89 */ /* 0x00066800000e0000 */
[----:B--2-4-:R3:W2:Y:S02]  /*8740*/  SHFL.IDX PT, R0, R4, 0x3, 0x181f ;  /* 0x00781f0004007f89 */ /* 0x0146a400000e0000 */
.L_x_296:
[----:B-1----:R-:W-:Y:S01]  /*8750*/  @P1 IADD3 R2, -R207, 0x10, RZ ;  /* 0x00000010cf021810 */ /* 0x002fe20007ffe1ff */
[----:B------:R-:W-:Y:S01]  /*8760*/  IMAD.SHL.U32 R3, R231, 0x2, RZ ;  /* 0x00000002e7037824 */ /* 0x000fe200078e00ff */
[----:B------:R-:W-:Y:S01]  /*8770*/  @P1 ISETP.NE.U32.AND P0, PT, R207, RZ, PT ;  /* 0x000000ffcf00120c */ /* 0x000fe20003f05070 */
[----:B---3--:R-:W-:Y:S01]  /*8780*/  IMAD.SHL.U32 R4, R235, 0x2, RZ ;  /* 0x00000002eb047824 */ /* 0x008fe200078e00ff */
[----:B------:R-:W-:Y:S04]  /*8790*/  @P1 LOP3.LUT R2, R2, 0xf, RZ, 0xc0, !PT ;  /* 0x0000000f02021812 */ /* 0x000fe800078ec0ff */
[-C--:B--2---:R-:W-:Y:S04]  /*87a0*/  @P1 IADD3 R2, P5, P2, R2, R0.reuse, R3 ;  /* 0x0000000002021210 */ /* 0x084fe80007abe003 */
        /* <DEDUP_REMOVED lines=10> */
[----:B------:R1:W-:Y:S04]  /*8850*/  @P1 LDGSTS.E.BYPASS.LTC128B.128.ZFILL [R200+0xe900], [R2.64], P0 ;  /* 0x0e90000002c81fae */ /* 0x0003e80008141d48 */
.L_x_207:
[----:B--234-:R-:W-:Y:S05]  /*8860*/  BSYNC B0 ;  /* 0x0000000000007941 */ /* 0x01cfea0003800000 */
.L_x_206:
[----:B-1----:R-:W-:Y:S01]  /*8870*/  FMNMX.FTZ R2, R201, R69, !PT ;  /* 0x00000045c9027209 */ /* 0x002fe20007810000 */
        /* <DEDUP_REMOVED lines=57> */
[----:B------:R1:W2:Y:S02]  /*8c10*/  SHFL.BFLY PT, R0, R4, 0x2, 0x1f ;  /* 0x0c401f0004007f89 */ /* 0x0002a400000e0000 */
.L_x_297:
[----:B-12---:R-:W-:Y:S01]  /*8c20*/  FMNMX.FTZ R4, R4, R0, !PT ;  /* 0x0000000004047209 */ /* 0x006fe20007810000 */
[----:B------:R-:W-:-:S05]  /*8c30*/  BRA.DIV ~URZ, `(.L_x_215) ;  /* 0x000068827f007947 */ /* 0x000fca000b800000 */
[----:B------:R-:W1:Y:S02]  /*8c40*/  SHFL.BFLY PT, R0, R4, 0x1, 0x1f ;  /* 0x0c201f0004007f89 */ /* 0x000e6400000e0000 */
[----:B-1----:R-:W-:Y:S02]  /*8c50*/  FMNMX.FTZ R69, R4, R0, !PT ;  /* 0x0000000004457209 */ /* 0x002fe40007810000 */
[----:B------:R-:W1:Y:S02]  /*8c60*/  SHFL.BFLY PT, R0, R5, 0x2, 0x1f ;  /* 0x0c401f0005007f89 */ /* 0x000e6400000e0000 */
[----:B-1----:R-:W-:Y:S05]  /*8c70*/  FMNMX.FTZ R4, R5, R0, !PT ;  /* 0x0000000005047209 */ /* 0x002fea0007810000 */
[----:B------:R1:W2:Y:S02]  /*8c80*/  SHFL.BFLY PT, R0, R4, 0x1, 0x1f ;  /* 0x0c201f0004007f89 */ /* 0x0002a400000e0000 */
.L_x_298:
[----:B--2---:R-:W-:Y:S01]  /*8c90*/  FMNMX.FTZ R3, R0, R4, !PT ;  /* 0x0000000400037209 */ /* 0x004fe20007810000 */
[C---:B-1----:R-:W-:Y:S01]  /*8ca0*/  FMUL.FTZ R4, R69.reuse, c[0x0][0x2d0] ;  /* 0x0000b40045047a20 */ /* 0x042fe20000410000 */
[----:B------:R-:W-:Y:S01]  /*8cb0*/  WARPSYNC 0xffffffff ;  /* 0xffffffff00007948 */ /* 0x000fe20003800000 */
[----:B------:R-:W-:Y:S01]  /*8cc0*/  FADD.FTZ R0, -R69, R70 ;  /* 0x0000004645007221 */ /* 0x000fe20000010100 */
[----:B------:R-:W-:Y:S01]  /*8cd0*/  ISETP.GT.AND P0, PT, R214, R236, PT ;  /* 0x000000ecd600720c */ /* 0x000fe20003f04270 */
        /* <DEDUP_REMOVED lines=38> */
[----:B------:R-:W-:Y:S01]  /*8f40*/  FFMA.FTZ R143, R157, c[0x0][0x2d0], -R4 ;  /* 0x0000b4009d8f7a23 */ /* 0x000fe20000010804 */
[C---:B-1----:R-:W-:Y:S01]  /*8f50*/  F2FP.BF16.PACK_AB R136, R5.reuse, R6 ;  /* 0x000000060588723e */ /* 0x042fe200000010ff */
[----:B------:R-:W-:Y:S01]  /*8f60*/  FFMA.FTZ R0, R2, R215, R6 ;  /* 0x000000d702007223 */ /* 0x000fe20000010006 */
[----:B--2---:R-:W-:Y:S01]  /*8f70*/  F2FP.BF16.PACK_AB R138, R8, R9 ;  /* 0x00000009088a723e */ /* 0x004fe200000010ff */
[C---:B------:R-:W-:Y:S02]  /*8f80*/  FMUL.FTZ R56, R2.reuse, R72 ;  /* 0x0000004802387220 */ /* 0x040fe40000410000 */
[----:B------:R-:W-:Y:S02]  /*8f90*/  FADD.FTZ R7, R5, R0 ;  /* 0x0000000005077221 */ /* 0x000fe40000010000 */
        /* <DEDUP_REMOVED lines=10> */
[--C-:B------:R-:W-:Y:S01]  /*9040*/  FFMA.FTZ R140, R156, c[0x0][0x2d0], -R4.reuse ;  /* 0x0000b4009c8c7a23 */ /* 0x100fe20000010804 */
[----:B------:R2:W-:Y:S01]  /*9050*/  MUFU.EX2 R10, R5 ;  /* 0x00000005000a7308 */ /* 0x0005e20000000800 */
        /* <DEDUP_REMOVED lines=8> */
[C---:B-1----:R-:W-:Y:S02]  /*90e0*/  FMUL.FTZ R58, R0.reuse, R74 ;  /* 0x0000004a003a7220 */ /* 0x042fe40000410000 */
[----:B------:R-:W-:Y:S02]  /*90f0*/  FMUL.FTZ R59, R0, R75 ;  /* 0x0000004b003b7220 */ /* 0x000fe40000410000 */
[----:B------:R-:W1:Y:S01]  /*9100*/  LDSM.16.MT88.4 R72, [R189] ;  /* 0x00000000bd48783b */ /* 0x000e620000004200 */
        /* <DEDUP_REMOVED lines=11> */
[----:B------:R-:W-:Y:S02]  /*91c0*/  FFMA.FTZ R229, R13, c[0x0][0x2d0], -R4 ;  /* 0x0000b4000de57a23 */ /* 0x000fe40000010804 */
[----:B------:R-:W-:Y:S02]  /*91d0*/  FADD.FTZ R4, R9, R7 ;  /* 0x0000000709047221 */ /* 0x000fe40000010000 */
[----:B------:R-:W3:Y:S01]  /*91e0*/  MUFU.EX2 R7, R6 ;  /* 0x0000000600077308 */ /* 0x000ee20000000800 */
[----:B------:R-:W-:Y:S02]  /*91f0*/  FMUL.FTZ R21, R2, R109 ;  /* 0x0000006d02157220 */ /* 0x000fe40000410000 */
[----:B------:R-:W-:Y:S02]  /*9200*/  FMUL.FTZ R22, R0, R110 ;  /* 0x0000006e00167220 */ /* 0x000fe40000410000 */
[----:B------:R-:W-:Y:S02]  /*9210*/  FADD.FTZ R141, R8, R4 ;  /* 0x00000004088d7221 */ /* 0x000fe40000010000 */
[C---:B------:R-:W-:Y:S02]  /*9220*/  FMUL.FTZ R4, R2.reuse, R124 ;  /* 0x0000007c02047220 */ /* 0x040fe40000410000 */
[C---:B--2---:R-:W-:Y:S01]  /*9230*/  FMUL.FTZ R5, R2.reuse, R125 ;  /* 0x0000007d02057220 */ /* 0x044fe20000410000 */
[----:B------:R-:W-:Y:S01]  /*9240*/  MUFU.EX2 R109, R68 ;  /* 0x00000044006d7308 */ /* 0x000fe20000000800 */
[C---:B------:R-:W-:Y:S02]  /*9250*/  FMUL.FTZ R20, R2.reuse, R108 ;  /* 0x0000006c02147220 */ /* 0x040fe40000410000 */
[C---:B------:R-:W-:Y:S02]  /*9260*/  FMUL.FTZ R8, R2.reuse, R120 ;  /* 0x0000007802087220 */ /* 0x040fe40000410000 */
[----:B------:R-:W-:Y:S02]  /*9270*/  FMUL.FTZ R9, R2, R121 ;  /* 0x0000007902097220 */ /* 0x000fe40000410000 */
[----:B------:R-:W-:Y:S02]  /*9280*/  FMUL.FTZ R11, R0, R123 ;  /* 0x0000007b000b7220 */ /* 0x000fe40000410000 */
[C---:B------:R-:W-:Y:S01]  /*9290*/  FMUL.FTZ R12, R2.reuse, R116 ;  /* 0x00000074020c7220 */ /* 0x040fe20000410000 */
[----:B------:R-:W2:Y:S01]  /*92a0*/  MUFU.EX2 R110, R70 ;  /* 0x00000046006e7308 */ /* 0x000ea20000000800 */
[----:B------:R-:W-:Y:S02]  /*92b0*/  FMUL.FTZ R13, R2, R117 ;  /* 0x00000075020d7220 */ /* 0x000fe40000410000 */
[C---:B------:R-:W-:Y:S01]  /*92c0*/  FMUL.FTZ R14, R0.reuse, R118 ;  /* 0x00000076000e7220 */ /* 0x040fe20000410000 */
[C---:B---3--:R-:W-:Y:S01]  /*92d0*/  F2FP.BF16.PACK_AB R137, R7.reuse, R10 ;  /* 0x0000000a0789723e */ /* 0x048fe200000010ff */
[C---:B------:R-:W-:Y:S02]  /*92e0*/  FFMA.FTZ R6, R0.reuse, R230, R10 ;  /* 0x000000e600067223 */ /* 0x040fe4000001000a */
[C---:B------:R-:W-:Y:S02]  /*92f0*/  FMUL.FTZ R10, R0.reuse, R122 ;  /* 0x0000007a000a7220 */ /* 0x040fe40000410000 */
[----:B------:R-:W-:Y:S01]  /*9300*/  FADD.FTZ R108, R7, R6 ;  /* 0x00000006076c7221 */ /* 0x000fe20000010000 */
[----:B------:R-:W3:Y:S01]  /*9310*/  MUFU.EX2 R68, R155 ;  /* 0x0000009b00447308 */ /* 0x000ee20000000800 */
[C---:B------:R-:W-:Y:S01]  /*9320*/  FMUL.FTZ R6, R0.reuse, R126 ;  /* 0x0000007e00067220 */ /* 0x040fe20000410000 */
[----:B------:R-:W-:Y:S01]  /*9330*/  LDSM.16.MT88.4 R120, [R189+0x3000] ;  /* 0x00300000bd78783b */ /* 0x000fe20000004200 */
[C---:B------:R-:W-:Y:S02]  /*9340*/  FMUL.FTZ R7, R0.reuse, R127 ;  /* 0x0000007f00077220 */ /* 0x040fe40000410000 */
[----:B------:R-:W-:Y:S02]  /*9350*/  FMUL.FTZ R15, R0, R119 ;  /* 0x00000077000f7220 */ /* 0x000fe40000410000 */
[C---:B------:R-:W-:Y:S02]  /*9360*/  FMUL.FTZ R16, R2.reuse, R112 ;  /* 0x0000007002107220 */ /* 0x040fe40000410000 */
[----:B------:R-:W-:Y:S01]  /*9370*/  FMUL.FTZ R17, R2, R113 ;  /* 0x0000007102117220 */ /* 0x000fe20000410000 */
[----:B------:R-:W-:Y:S01]  /*9380*/  MUFU.EX2 R70, R150 ;  /* 0x0000009600467308 */ /* 0x000fe20000000800 */
[C---:B------:R-:W-:Y:S02]  /*9390*/  FMUL.FTZ R18, R0.reuse, R114 ;  /* 0x0000007200127220 */ /* 0x040fe40000410000 */
[----:B------:R-:W-:Y:S01]  /*93a0*/  FMUL.FTZ R19, R0, R115 ;  /* 0x0000007300137220 */ /* 0x000fe20000410000 */
[----:B--2---:R-:W-:Y:S01]  /*93b0*/  F2FP.BF16.PACK_AB R139, R110, R109 ;  /* 0x0000006d6e8b723e */ /* 0x004fe200000010ff */
[----:B------:R-:W-:Y:S01]  /*93c0*/  LDSM.16.MT88.4 R112, [R191+0x3000] ;  /* 0x00300000bf70783b */ /* 0x000fe20000004200 */
[C---:B------:R-:W-:Y:S02]  /*93d0*/  FMUL.FTZ R24, R2.reuse, R104 ;  /* 0x0000006802187220 */ /* 0x040fe40000410000 */
[----:B------:R-:W-:Y:S02]  /*93e0*/  FMUL.FTZ R25, R2, R105 ;  /* 0x0000006902197220 */ /* 0x000fe40000410000 */
[C---:B------:R-:W-:Y:S01]  /*93f0*/  FMUL.FTZ R26, R0.reuse, R106 ;  /* 0x0000006a001a7220 */ /* 0x040fe20000410000 */
[C---:B-1----:R-:W-:Y:S01]  /*9400*/  HMMA.16816.F32.BF16 R4, R136.reuse, R72, R4 ;  /* 0x000000488804723c */ /* 0x042fe20000041804 */
[----:B------:R-:W-:Y:S04]  /*9410*/  MUFU.EX2 R155, R152 ;  /* 0x00000098009b7308 */ /* 0x000fe80000000800 */
[C---:B------:R-:W-:Y:S02]  /*9420*/  FMUL.FTZ R27, R0.reuse, R107 ;  /* 0x0000006b001b7220 */ /* 0x040fe40000410000 */
[----:B------:R-:W-:Y:S01]  /*9430*/  LDSM.16.MT88.4 R104, [R190+0x3000] ;  /* 0x00300000be68783b */ /* 0x000fe20000004200 */
[C---:B------:R-:W-:Y:S03]  /*9440*/  HMMA.16816.F32.BF16 R8, R136.reuse, R74, R8 ;  /* 0x0000004a8808723c */ /* 0x040fe60000041808 */
[----:B------:R-:W-:Y:S01]  /*9450*/  MUFU.EX2 R152, R156 ;  /* 0x0000009c00987308 */ /* 0x000fe20000000800 */
[----:B------:R-:W-:Y:S02]  /*9460*/  FMUL.FTZ R23, R0, R111 ;  /* 0x0000006f00177220 */ /* 0x000fe40000410000 */
[C---:B------:R-:W-:Y:S01]  /*9470*/  FMUL.FTZ R28, R2.reuse, R100 ;  /* 0x00000064021c7220 */ /* 0x040fe20000410000 */
[----:B------:R-:W1:Y:S01]  /*9480*/  LDSM.16.MT88.4 R72, [R191] ;  /* 0x00000000bf48783b */ /* 0x000e620000004200 */
[----:B------:R-:W-:Y:S04]  /*9490*/  FMUL.FTZ R33, R2, R97 ;  /* 0x0000006102217220 */ /* 0x000fe80000410000 */
[C---:B------:R-:W-:Y:S01]  /*94a0*/  FMUL.FTZ R34, R0.reuse, R98 ;  /* 0x0000006200227220 */ /* 0x040fe20000410000 */
[----:B------:R-:W-:Y:S01]  /*94b0*/  MUFU.EX2 R150, R160 ;  /* 0x000000a000967308 */ /* 0x000fe20000000800 */
[----:B------:R-:W-:Y:S02]  /*94c0*/  FMUL.FTZ R35, R0, R99 ;  /* 0x0000006300237220 */ /* 0x000fe40000410000 */
[----:B------:R-:W-:Y:S02]  /*94d0*/  FMUL.FTZ R37, R2, R93 ;  /* 0x0000005d02257220 */ /* 0x000fe40000410000 */
[C---:B------:R-:W-:Y:S02]  /*94e0*/  FMUL.FTZ R38, R0.reuse, R94 ;  /* 0x0000005e00267220 */ /* 0x040fe40000410000 */
[----:B------:R-:W-:Y:S02]  /*94f0*/  FMUL.FTZ R39, R0, R95 ;  /* 0x0000005f00277220 */ /* 0x000fe40000410000 */
[C---:B------:R-:W-:Y:S01]  /*9500*/  FMUL.FTZ R40, R2.reuse, R88 ;  /* 0x0000005802287220 */ /* 0x040fe20000410000 */
[----:B------:R-:W-:Y:S01]  /*9510*/  MUFU.EX2 R230, R147 ;  /* 0x0000009300e67308 */ /* 0x000fe20000000800 */
[----:B------:R-:W-:Y:S02]  /*9520*/  FMUL.FTZ R41, R2, R89 ;  /* 0x0000005902297220 */ /* 0x000fe40000410000 */
[C---:B------:R-:W-:Y:S02]  /*9530*/  FMUL.FTZ R42, R0.reuse, R90 ;  /* 0x0000005a002a7220 */ /* 0x040fe40000410000 */
[----:B------:R-:W-:Y:S02]  /*9540*/  FMUL.FTZ R43, R0, R91 ;  /* 0x0000005b002b7220 */ /* 0x000fe40000410000 */
[----:B------:R-:W-:Y:S01]  /*9550*/  LDSM.16.MT88.4 R88, [R191+0x1800] ;  /* 0x00180000bf58783b */ /* 0x000fe20000004200 */
[----:B------:R-:W-:Y:S02]  /*9560*/  FMUL.FTZ R45, R2, R85 ;  /* 0x00000055022d7220 */ /* 0x000fe40000410000 */
        /* <DEDUP_REMOVED lines=8> */
[----:B------:R-:W-:Y:S01]  /*95f0*/  FMUL.FTZ R53, R2, R77 ;  /* 0x0000004d02357220 */ /* 0x000fe20000410000 */
[C---:B-1----:R-:W-:Y:S03]  /*9600*/  HMMA.16816.F32.BF16 R12, R136.reuse, R72, R12 ;  /* 0x00000048880c723c */ /* 0x042fe6000004180c */
[C---:B------:R-:W-:Y:S02]  /*9610*/  FMUL.FTZ R54, R0.reuse, R78 ;  /* 0x0000004e00367220 */ /* 0x040fe40000410000 */
[----:B------:R-:W-:Y:S02]  /*9620*/  FMUL.FTZ R55, R0, R79 ;  /* 0x0000004f00377220 */ /* 0x000fe40000410000 */
[----:B------:R-:W-:Y:S01]  /*9630*/  LDSM.16.MT88.4 R76, [R189+0x800] ;  /* 0x00080000bd4c783b */ /* 0x000fe20000004200 */
[C---:B------:R-:W-:Y:S04]  /*9640*/  HMMA.16816.F32.BF16 R16, R136.reuse, R74, R16 ;  /* 0x0000004a8810723c */ /* 0x040fe80000041810 */
[----:B------:R-:W-:Y:S02]  /*9650*/  FMUL.FTZ R29, R2, R101 ;  /* 0x00000065021d7220 */ /* 0x000fe40000410000 */
[C---:B------:R-:W-:Y:S01]  /*9660*/  FMUL.FTZ R30, R0.reuse, R102 ;  /* 0x00000066001e7220 */ /* 0x040fe20000410000 */
[----:B------:R-:W1:Y:S01]  /*9670*/  LDSM.16.MT88.4 R72, [R190] ;  /* 0x00000000be48783b */ /* 0x000e620000004200 */
[----:B------:R-:W-:Y:S01]  /*9680*/  FMUL.FTZ R31, R0, R103 ;  /* 0x00000067001f7220 */ /* 0x000fe20000410000 */
[----:B------:R-:W-:Y:S03]  /*9690*/  MUFU.EX2 R102, R140 ;  /* 0x0000008c00667308 */ /* 0x000fe60000000800 */
[C---:B------:R-:W-:Y:S02]  /*96a0*/  FMUL.FTZ R32, R2.reuse, R96 ;  /* 0x0000006002207220 */ /* 0x040fe40000410000 */
[C---:B------:R-:W-:Y:S02]  /*96b0*/  FMUL.FTZ R36, R2.reuse, R92 ;  /* 0x0000005c02247220 */ /* 0x040fe40000410000 */
[C---:B------:R-:W-:Y:S02]  /*96c0*/  FMUL.FTZ R44, R2.reuse, R84 ;  /* 0x00000054022c7220 */ /* 0x040fe40000410000 */
[C---:B------:R-:W-:Y:S01]  /*96d0*/  FMUL.FTZ R48, R2.reuse, R80 ;  /* 0x0000005002307220 */ /* 0x040fe20000410000 */
[----:B------:R-:W-:Y:S01]  /*96e0*/  MUFU.EX2 R84, R159 ;  /* 0x0000009f00547308 */ /* 0x000fe20000000800 */
[C---:B------:R-:W-:Y:S02]  /*96f0*/  FMUL.FTZ R60, R2.reuse, R60 ;  /* 0x0000003c023c7220 */ /* 0x040fe40000410000 */
[C---:B------:R-:W-:Y:S02]  /*9700*/  FMUL.FTZ R61, R2.reuse, R61 ;  /* 0x0000003d023d7220 */ /* 0x040fe40000410000 */
[C---:B------:R-:W-:Y:S02]  /*9710*/  FMUL.FTZ R64, R2.reuse, R64 ;  /* 0x0000004002407220 */ /* 0x040fe40000410000 */
[----:B------:R-:W-:Y:S02]  /*9720*/  FMUL.FTZ R65, R2, R65 ;  /* 0x0000004102417220 */ /* 0x000fe40000410000 */
[C---:B------:R-:W-:Y:S01]  /*9730*/  FMUL.FTZ R62, R0.reuse, R62 ;  /* 0x0000003e003e7220 */ /* 0x040fe20000410000 */
[----:B------:R-:W-:Y:S01]  /*9740*/  MUFU.EX2 R80, R151 ;  /* 0x0000009700507308 */ /* 0x000fe20000000800 */
[C---:B------:R-:W-:Y:S02]  /*9750*/  FMUL.FTZ R63, R0.reuse, R63 ;  /* 0x0000003f003f7220 */ /* 0x040fe40000410000 */
[C---:B------:R-:W-:Y:S02]  /*9760*/  FMUL.FTZ R66, R0.reuse, R66 ;  /* 0x0000004200427220 */ /* 0x040fe40000410000 */
[----:B------:R-:W-:Y:S02]  /*9770*/  FMUL.FTZ R67, R0, R67 ;  /* 0x0000004300437220 */ /* 0x000fe40000410000 */
[----:B---3--:R-:W-:Y:S03]  /*9780*/  FADD.FTZ R0, R68, R141 ;  /* 0x0000008d44007221 */ /* 0x008fe60000010000 */
[----:B------:R-:W-:Y:S01]  /*9790*/  MUFU.EX2 R92, R207 ;  /* 0x000000cf005c7308 */ /* 0x000fe20000000800 */
[C---:B-1----:R-:W-:Y:S09]  /*97a0*/  HMMA.16816.F32.BF16 R20, R136.reuse, R72, R20 ;  /* 0x000000488814723c */ /* 0x042ff20000041814 */
[----:B------:R-:W-:Y:S01]  /*97b0*/  MUFU.EX2 R159, R145 ;  /* 0x00000091009f7308 */ /* 0x000fe20000000800 */
[C---:B------:R-:W-:Y:S01]  /*97c0*/  HMMA.16816.F32.BF16 R24, R136.reuse, R74, R24 ;  /* 0x0000004a8818723c */ /* 0x040fe20000041818 */
[----:B------:R-:W1:Y:S08]  /*97d0*/  LDSM.16.MT88.4 R72, [R194] ;  /* 0x00000000c248783b */ /* 0x000e700000004200 */
[----:B------:R-:W-:Y:S10]  /*97e0*/  MUFU.EX2 R96, R211 ;  /* 0x000000d300607308 */ /* 0x000ff40000000800 */
[----:B------:R-:W-:Y:S10]  /*97f0*/  MUFU.EX2 R151, R157 ;  /* 0x0000009d00977308 */ /* 0x000ff40000000800 */
[----:B------:R-:W2:Y:S10]  /*9800*/  MUFU.EX2 R2, R154 ;  /* 0x0000009a00027308 */ /* 0x000eb40000000800 */
[----:B------:R-:W-:Y:S01]  /*9810*/  MUFU.EX2 R154, R142 ;  /* 0x0000008e009a7308 */ /* 0x000fe20000000800 */
[C---:B-1----:R-:W-:Y:S09]  /*9820*/  HMMA.16816.F32.BF16 R28, R136.reuse, R72, R28 ;  /* 0x00000048881c723c */ /* 0x042ff2000004181c */
[----:B------:R-:W1:Y:S03]  /*9830*/  MUFU.EX2 R103, R143 ;  /* 0x0000008f00677308 */ /* 0x000e660000000800 */
[----:B--2---:R-:W-:Y:S01]  /*9840*/  FADD.FTZ R0, R2, R0 ;  /* 0x0000000002007221 */ /* 0x004fe20000010000 */
[C---:B------:R-:W-:Y:S01]  /*9850*/  HMMA.16816.F32.BF16 R32, R136.reuse, R74, R32 ;  /* 0x0000004a8820723c */ /* 0x040fe20000041820 */
[----:B------:R-:W2:Y:S02]  /*9860*/  LDSM.16.MT88.4 R72, [R189+0x3800] ;  /* 0x00380000bd48783b */ /* 0x000ea40000004200 */
[----:B------:R-:W-:Y:S03]  /*9870*/  FADD.FTZ R0, R80, R0 ;  /* 0x0000000050007221 */ /* 0x000fe60000010000 */
[----:B------:R-:W-:Y:S01]  /*9880*/  MUFU.EX2 R145, R216 ;  /* 0x000000d800917308 */ /* 0x000fe20000000800 */
[----:B------:R-:W-:Y:S09]  /*9890*/  FADD.FTZ R0, R70, R0 ;  /* 0x0000000046007221 */ /* 0x000ff20000010000 */
[----:B------:R-:W3:Y:S10]  /*98a0*/  MUFU.EX2 R101, R225 ;  /* 0x000000e100657308 */ /* 0x000ef40000000800 */
[----:B------:R-:W-:Y:S10]  /*98b0*/  MUFU.EX2 R143, R222 ;  /* 0x000000de008f7308 */ /* 0x000ff40000000800 */
[----:B------:R-:W4:Y:S01]  /*98c0*/  MUFU.EX2 R142, R223 ;  /* 0x000000df008e7308 */ /* 0x000f220000000800 */
[C---:B--2---:R-:W-:Y:S09]  /*98d0*/  HMMA.16816.F32.BF16 R36, R136.reuse, R72, R36 ;  /* 0x000000488824723c */ /* 0x044ff20000041824 */
[----:B------:R-:W-:Y:S01]  /*98e0*/  MUFU.EX2 R141, R227 ;  /* 0x000000e3008d7308 */ /* 0x000fe20000000800 */
[C---:B------:R-:W-:Y:S01]  /*98f0*/  HMMA.16816.F32.BF16 R40, R136.reuse, R74, R40 ;  /* 0x0000004a8828723c */ /* 0x040fe20000041828 */
[----:B------:R-:W2:Y:S08]  /*9900*/  LDSM.16.MT88.4 R72, [R191+0x3800] ;  /* 0x00380000bf48783b */ /* 0x000eb00000004200 */
[----:B------:R-:W5:Y:S01]  /*9910*/  MUFU.EX2 R140, R229 ;  /* 0x000000e5008c7308 */ /* 0x000f620000000800 */
[C---:B--2---:R-:W-:Y:S08]  /*9920*/  HMMA.16816.F32.BF16 R44, R136.reuse, R72, R44 ;  /* 0x00000048882c723c */ /* 0x044ff0000004182c */
[C---:B------:R-:W-:Y:S01]  /*9930*/  HMMA.16816.F32.BF16 R48, R136.reuse, R74, R48 ;  /* 0x0000004a8830723c */ /* 0x040fe20000041830 */
[----:B------:R-:W2:Y:S07]  /*9940*/  LDSM.16.MT88.4 R72, [R190+0x3800] ;  /* 0x00380000be48783b */ /* 0x000eae0000004200 */
[C---:B--2---:R-:W-:Y:S08]  /*9950*/  HMMA.16816.F32.BF16 R52, R136.reuse, R72, R52 ;  /* 0x000000488834723c */ /* 0x044ff00000041834 */
[C---:B------:R-:W-:Y:S01]  /*9960*/  HMMA.16816.F32.BF16 R56, R136.reuse, R74, R56 ;  /* 0x0000004a8838723c */ /* 0x040fe20000041838 */
[----:B------:R-:W2:Y:S07]  /*9970*/  LDSM.16.MT88.4 R72, [R192+0x3800] ;  /* 0x00380000c048783b */ /* 0x000eae0000004200 */
[C---:B--2---:R-:W-:Y:S07]  /*9980*/  HMMA.16816.F32.BF16 R60, R136.reuse, R72, R60 ;  /* 0x00000048883c723c */ /* 0x044fee000004183c */
[----:B------:R-:W-:Y:S01]  /*9990*/  F2FP.BF16.PACK_AB R72, R2, R68 ;  /* 0x000000440248723e */ /* 0x000fe200000010ff */
[----:B------:R-:W-:Y:S01]  /*99a0*/  HMMA.16816.F32.BF16 R64, R136, R74, R64 ;  /* 0x0000004a8840723c */ /* 0x000fe20000041840 */
[----:B------:R-:W2:Y:S03]  /*99b0*/  MUFU.EX2 R68, R199 ;  /* 0x000000c700447308 */ /* 0x000ea60000000800 */
[----:B-1----:R-:W-:Y:S03]  /*99c0*/  F2FP.BF16.PACK_AB R73, R102, R103 ;  /* 0x000000676649723e */ /* 0x002fe600000010ff */
[----:B------:R-:W-:Y:S02]  /*99d0*/  F2FP.BF16.PACK_AB R74, R70, R80 ;  /* 0x00000050464a723e */ /* 0x000fe400000010ff */
[----:B------:R-:W1:Y:S02]  /*99e0*/  LDSM.16.MT88.4 R80, [R191+0x800] ;  /* 0x00080000bf50783b */ /* 0x000e640000004200 */
[----:B------:R-:W2:Y:S01]  /*99f0*/  MUFU.EX2 R2, R162 ;  /* 0x000000a200027308 */ /* 0x000ea20000000800 */
[----:B------:R-:W-:Y:S02]  /*9a00*/  F2FP.BF16.PACK_AB R75, R230, R232 ;  /* 0x000000e8e64b723e */ /* 0x000fe400000010ff */
[----:B---3--:R-:W-:Y:S02]  /*9a10*/  F2FP.BF16.PACK_AB R136, R100, R101 ;  /* 0x000000656488723e */ /* 0x008fe400000010ff */
[----:B----4-:R-:W-:Y:S02]  /*9a20*/  F2FP.BF16.PACK_AB R137, R142, R143 ;  /* 0x0000008f8e89723e */ /* 0x010fe400000010ff */
[----:B-----5:R-:W-:Y:S01]  /*9a30*/  F2FP.BF16.PACK_AB R139, R140, R141 ;  /* 0x0000008d8c8b723e */ /* 0x020fe200000010ff */
[C---:B------:R-:W-:Y:S02]  /*9a40*/  HMMA.16816.F32.BF16 R4, R72.reuse, R76, R4 ;  /* 0x0000004c4804723c */ /* 0x040fe40000041804 */
[----:B------:R-:W3:Y:S03]  /*9a50*/  MUFU.EX2 R70, R158 ;  /* 0x0000009e00467308 */ /* 0x000ee60000000800 */
[----:B--2---:R-:W-:Y:S03]  /*9a60*/  FADD.FTZ R0, R68, R0 ;  /* 0x0000000044007221 */ /* 0x004fe60000010000 */
[C---:B------:R-:W-:Y:S01]  /*9a70*/  HMMA.16816.F32.BF16 R8, R72.reuse, R78, R8 ;  /* 0x0000004e4808723c */ /* 0x040fe20000041808 */
[----:B------:R-:W2:Y:S03]  /*9a80*/  LDSM.16.MT88.4 R76, [R190+0x800] ;  /* 0x00080000be4c783b */ /* 0x000ea60000004200 */
[----:B------:R-:W-:Y:S01]  /*9a90*/  MUFU.EX2 R199, R149 ;  /* 0x0000009500c77308 */ /* 0x000fe20000000800 */
[----:B------:R-:W-:Y:S04]  /*9aa0*/  FADD.FTZ R0, R2, R0 ;  /* 0x0000000002007221 */ /* 0x000fe80000010000 */
[----:B------:R-:W-:Y:S05]  /*9ab0*/  FADD.FTZ R0, R84, R0 ;  /* 0x0000000054007221 */ /* 0x000fea0000010000 */
[----:B------:R-:W4:Y:S01]  /*9ac0*/  MUFU.EX2 R162, R148 ;  /* 0x0000009400a27308 */ /* 0x000f220000000800 */
[C---:B---3--:R-:W-:Y:S01]  /*9ad0*/  FADD.FTZ R0, R70.reuse, R0 ;  /* 0x0000000046007221 */ /* 0x048fe20000010000 */
[C---:B-1----:R-:W-:Y:S08]  /*9ae0*/  HMMA.16816.F32.BF16 R12, R72.reuse, R80, R12 ;  /* 0x00000050480c723c */ /* 0x042ff0000004180c */
[----:B------:R-:W1:Y:S01]  /*9af0*/  MUFU.EX2 R158, R144 ;  /* 0x00000090009e7308 */ /* 0x000e620000000800 */
[C---:B------:R-:W-:Y:S01]  /*9b00*/  HMMA.16816.F32.BF16 R16, R72.reuse, R82, R16 ;  /* 0x000000524810723c */ /* 0x040fe20000041810 */
[----:B------:R-:W3:Y:S08]  /*9b10*/  LDSM.16.MT88.4 R80, [R192+0x800] ;  /* 0x00080000c050783b */ /* 0x000ef00000004200 */
[----:B------:R-:W-:Y:S01]  /*9b20*/  MUFU.EX2 R149, R161 ;  /* 0x000000a100957308 */ /* 0x000fe20000000800 */
[C---:B--2---:R-:W-:Y:S09]  /*9b30*/  HMMA.16816.F32.BF16 R20, R72.reuse, R76, R20 ;  /* 0x0000004c4814723c */ /* 0x044ff20000041814 */
[----:B------:R-:W-:Y:S01]  /*9b40*/  MUFU.EX2 R148, R163 ;  /* 0x000000a300947308 */ /* 0x000fe20000000800 */
[C---:B------:R-:W-:Y:S01]  /*9b50*/  HMMA.16816.F32.BF16 R24, R72.reuse, R78, R24 ;  /* 0x0000004e4818723c */ /* 0x040fe20000041818 */
[----:B------:R-:W2:Y:S08]  /*9b60*/  LDSM.16.MT88.4 R76, [R189+0x4000] ;  /* 0x00400000bd4c783b */ /* 0x000eb00000004200 */
[----:B------:R-:W-:Y:S01]  /*9b70*/  MUFU.EX2 R144, R220 ;  /* 0x000000dc00907308 */ /* 0x000fe20000000800 */
[C---:B---3--:R-:W-:Y:S08]  /*9b80*/  HMMA.16816.F32.BF16 R28, R72.reuse, R80, R28 ;  /* 0x00000050481c723c */ /* 0x048ff0000004181c */
[C---:B------:R-:W-:Y:S01]  /*9b90*/  HMMA.16816.F32.BF16 R32, R72.reuse, R82, R32 ;  /* 0x000000524820723c */ /* 0x040fe20000041820 */
[----:B------:R-:W3:Y:S07]  /*9ba0*/  LDSM.16.MT88.4 R80, [R191+0x4000] ;  /* 0x00400000bf50783b */ /* 0x000eee0000004200 */
[C---:B--2---:R-:W-:Y:S08]  /*9bb0*/  HMMA.16816.F32.BF16 R36, R72.reuse, R76, R36 ;  /* 0x0000004c4824723c */ /* 0x044ff00000041824 */
[C---:B------:R-:W-:Y:S01]  /*9bc0*/  HMMA.16816.F32.BF16 R40, R72.reuse, R78, R40 ;  /* 0x0000004e4828723c */ /* 0x040fe20000041828 */
[----:B------:R-:W2:Y:S07]  /*9bd0*/  LDSM.16.MT88.4 R76, [R190+0x4000] ;  /* 0x00400000be4c783b */ /* 0x000eae0000004200 */
[C---:B---3--:R-:W-:Y:S08]  /*9be0*/  HMMA.16816.F32.BF16 R44, R72.reuse, R80, R44 ;  /* 0x00000050482c723c */ /* 0x048ff0000004182c */
[C---:B------:R-:W-:Y:S01]  /*9bf0*/  HMMA.16816.F32.BF16 R48, R72.reuse, R82, R48 ;  /* 0x000000524830723c */ /* 0x040fe20000041830 */
[----:B------:R-:W3:Y:S07]  /*9c00*/  LDSM.16.MT88.4 R80, [R192+0x4000] ;  /* 0x00400000c050783b */ /* 0x000eee0000004200 */
[C---:B--2---:R-:W-:Y:S08]  /*9c10*/  HMMA.16816.F32.BF16 R52, R72.reuse, R76, R52 ;  /* 0x0000004c4834723c */ /* 0x044ff00000041834 */
[C---:B------:R-:W-:Y:S01]  /*9c20*/  HMMA.16816.F32.BF16 R56, R72.reuse, R78, R56 ;  /* 0x0000004e4838723c */ /* 0x040fe20000041838 */
[----:B------:R-:W2:Y:S07]  /*9c30*/  LDSM.16.MT88.4 R76, [R189+0x1000] ;  /* 0x00100000bd4c783b */ /* 0x000eae0000004200 */
[C---:B---3--:R-:W-:Y:S08]  /*9c40*/  HMMA.16816.F32.BF16 R60, R72.reuse, R80, R60 ;  /* 0x00000050483c723c */ /* 0x048ff0000004183c */
[----:B------:R-:W-:Y:S01]  /*9c50*/  HMMA.16816.F32.BF16 R64, R72, R82, R64 ;  /* 0x000000524840723c */ /* 0x000fe20000041840 */
[----:B------:R-:W3:Y:S06]  /*9c60*/  LDSM.16.MT88.4 R80, [R191+0x1000] ;  /* 0x00100000bf50783b */ /* 0x000eec0000004200 */
[----:B------:R-:W-:Y:S02]  /*9c70*/  F2FP.BF16.PACK_AB R74, R70, R84 ;  /* 0x00000054464a723e */ /* 0x000fe400000010ff */
[----:B------:R-:W5:Y:S01]  /*9c80*/  LDSM.16.MT88.4 R84, [R190+0x1000] ;  /* 0x00100000be54783b */ /* 0x000f620000004200 */
[----:B------:R-:W-:Y:S02]  /*9c90*/  MUFU.EX2 R70, R201 ;  /* 0x000000c900467308 */ /* 0x000fe40000000800 */
[----:B------:R-:W-:Y:S02]  /*9ca0*/  F2FP.BF16.PACK_AB R72, R2, R68 ;  /* 0x000000440248723e */ /* 0x000fe400000010ff */
[----:B----4-:R-:W-:Y:S02]  /*9cb0*/  F2FP.BF16.PACK_AB R73, R162, R199 ;  /* 0x000000c7a249723e */ /* 0x010fe400000010ff */
[----:B-1----:R-:W-:Y:S04]  /*9cc0*/  F2FP.BF16.PACK_AB R75, R158, R159 ;  /* 0x0000009f9e4b723e */ /* 0x002fe800000010ff */
[----:B------:R-:W1:Y:S03]  /*9cd0*/  MUFU.EX2 R68, R209 ;  /* 0x000000d100447308 */ /* 0x000e660000000800 */
[C---:B--2---:R-:W-:Y:S07]  /*9ce0*/  HMMA.16816.F32.BF16 R4, R72.reuse, R76, R4 ;  /* 0x0000004c4804723c */ /* 0x044fee0000041804 */
[----:B------:R-:W2:Y:S01]  /*9cf0*/  MUFU.EX2 R2, R208 ;  /* 0x000000d000027308 */ /* 0x000ea20000000800 */
[C---:B------:R-:W-:Y:S01]  /*9d00*/  HMMA.16816.F32.BF16 R8, R72.reuse, R78, R8 ;  /* 0x0000004e4808723c */ /* 0x040fe20000041808 */
[----:B------:R-:W4:Y:S07]  /*9d10*/  LDSM.16.MT88.4 R76, [R192+0x1000] ;  /* 0x00100000c04c783b */ /* 0x000f2e0000004200 */
[C---:B---3--:R-:W-:Y:S04]  /*9d20*/  HMMA.16816.F32.BF16 R12, R72.reuse, R80, R12 ;  /* 0x00000050480c723c */ /* 0x048fe8000004180c */
[----:B-1----:R-:W-:Y:S04]  /*9d30*/  FADD.FTZ R0, R68, R0 ;  /* 0x0000000044007221 */ /* 0x002fe80000010000 */
[C---:B------:R-:W-:Y:S01]  /*9d40*/  HMMA.16816.F32.BF16 R16, R72.reuse, R82, R16 ;  /* 0x000000524810723c */ /* 0x040fe20000041810 */
[----:B------:R-:W1:Y:S03]  /*9d50*/  LDSM.16.MT88.4 R80, [R189+0x4800] ;  /* 0x00480000bd50783b */ /* 0x000e660000004200 */
[----:B--2---:R-:W-:Y:S04]  /*9d60*/  FADD.FTZ R0, R2, R0 ;  /* 0x0000000002007221 */ /* 0x004fe80000010000 */
[C---:B-----5:R-:W-:Y:S04]  /*9d70*/  HMMA.16816.F32.BF16 R20, R72.reuse, R84, R20 ;  /* 0x000000544814723c */ /* 0x060fe80000041814 */
[----:B------:R-:W-:Y:S04]  /*9d80*/  FADD.FTZ R0, R92, R0 ;  /* 0x000000005c007221 */ /* 0x000fe80000010000 */
[C---:B------:R-:W-:Y:S01]  /*9d90*/  HMMA.16816.F32.BF16 R24, R72.reuse, R86, R24 ;  /* 0x000000564818723c */ /* 0x040fe20000041818 */
[----:B------:R-:W2:Y:S03]  /*9da0*/  LDSM.16.MT88.4 R84, [R191+0x4800] ;  /* 0x00480000bf54783b */ /* 0x000ea60000004200 */
[----:B------:R-:W-:Y:S04]  /*9db0*/  FADD.FTZ R0, R70, R0 ;  /* 0x0000000046007221 */ /* 0x000fe80000010000 */
[C---:B----4-:R-:W-:Y:S08]  /*9dc0*/  HMMA.16816.F32.BF16 R28, R72.reuse, R76, R28 ;  /* 0x0000004c481c723c */ /* 0x050ff0000004181c */
        /* <DEDUP_REMOVED lines=23> */
[----:B---3--:R-:W-:Y:S03]  /*9f40*/  FADD.FTZ R0, R68, R0 ;  /* 0x0000000044007221 */ /* 0x008fe60000010000 */
[C---:B------:R-:W-:Y:S01]  /*9f50*/  HMMA.16816.F32.BF16 R8, R76.reuse, R86, R8 ;  /* 0x000000564c08723c */ /* 0x040fe20000041808 */
[----:B------:R-:W3:Y:S03]  /*9f60*/  LDSM.16.MT88.4 R84, [R189+0x5000] ;  /* 0x00500000bd54783b */ /* 0x000ee60000004200 */
[----:B-1----:R-:W-:Y:S04]  /*9f70*/  FADD.FTZ R0, R2, R0 ;  /* 0x0000000002007221 */ /* 0x002fe80000010000 */
        /* <DEDUP_REMOVED lines=40> */
[----:B------:R-:W2:Y:S03]  /*a200*/  LDSM.16.MT88.4 R92, [R190+0x5800] ;  /* 0x00580000be5c783b */ /* 0x000ea60000004200 */
[----:B------:R-:W-:Y:S04]  /*a210*/  FADD.FTZ R0, R101, R0 ;  /* 0x0000000065007221 */ /* 0x000fe80000010000 */
[C---:B----4-:R-:W-:Y:S04]  /*a220*/  HMMA.16816.F32.BF16 R20, R72.reuse, R88, R20 ;  /* 0x000000584814723c */ /* 0x050fe80000041814 */
[----:B------:R-:W-:Y:S04]  /*a230*/  FADD.FTZ R0, R100, R0 ;  /* 0x0000000064007221 */ /* 0x000fe80000010000 */
        /* <DEDUP_REMOVED lines=11> */
[----:B------:R-:W1:Y:S01]  /*a2f0*/  MUFU.EX2 R68, R228 ;  /* 0x000000e400447308 */ /* 0x000e620000000800 */
[----:B------:R-:W-:Y:S02]  /*a300*/  FADD.FTZ R2, R109, R108 ;  /* 0x0000006c6d027221 */ /* 0x000fe40000010000 */
[C---:B------:R-:W-:Y:S01]  /*a310*/  HMMA.16816.F32.BF16 R40, R72.reuse, R82, R40 ;  /* 0x000000524828723c */ /* 0x040fe20000041828 */
[----:B------:R-:W4:Y:S07]  /*a320*/  LDSM.16.MT88.4 R80, [R189+0x2800] ;  /* 0x00280000bd50783b */ /* 0x000f2e0000004200 */
[C---:B---3--:R-:W-:Y:S04]  /*a330*/  HMMA.16816.F32.BF16 R44, R72.reuse, R84, R44 ;  /* 0x00000054482c723c */ /* 0x048fe8000004182c */
[----:B-----5:R-:W-:Y:S04]  /*a340*/  FADD.FTZ R0, R70, R0 ;  /* 0x0000000046007221 */ /* 0x020fe80000010000 */
[C---:B------:R-:W-:Y:S01]  /*a350*/  HMMA.16816.F32.BF16 R48, R72.reuse, R86, R48 ;  /* 0x000000564830723c */ /* 0x040fe20000041830 */
[----:B------:R-:W3:Y:S03]  /*a360*/  LDSM.16.MT88.4 R84, [R191+0x2800] ;  /* 0x00280000bf54783b */ /* 0x000ee60000004200 */
[C---:B-1----:R-:W-:Y:S01]  /*a370*/  F2FP.BF16.PACK_AB R138, R68.reuse, R70 ;  /* 0x00000046448a723e */ /* 0x042fe200000010ff */
[----:B------:R-:W-:Y:S01]  /*a380*/  FADD.FTZ R215, R68, R0 ;  /* 0x0000000044d77221 */ /* 0x000fe20000010000 */
[----:B------:R-:W-:Y:S02]  /*a390*/  MOV R68, R3 ;  /* 0x0000000300447202 */ /* 0x000fe40000000f00 */
[C---:B--2---:R-:W-:Y:S04]  /*a3a0*/  HMMA.16816.F32.BF16 R52, R72.reuse, R92, R52 ;  /* 0x0000005c4834723c */ /* 0x044fe80000041834 */
[----:B------:R-:W-:Y:S04]  /*a3b0*/  FADD.FTZ R0, R110, R2 ;  /* 0x000000026e007221 */ /* 0x000fe80000010000 */
[C---:B------:R-:W-:Y:S01]  /*a3c0*/  HMMA.16816.F32.BF16 R56, R72.reuse, R94, R56 ;  /* 0x0000005e4838723c */ /* 0x040fe20000041838 */
[----:B------:R-:W1:Y:S03]  /*a3d0*/  LDSM.16.MT88.4 R92, [R190+0x2800] ;  /* 0x00280000be5c783b */ /* 0x000e660000004200 */
[----:B------:R-:W-:Y:S04]  /*a3e0*/  FADD.FTZ R0, R103, R0 ;  /* 0x0000000067007221 */ /* 0x000fe80000010000 */
[C---:B----4-:R-:W-:Y:S04]  /*a3f0*/  HMMA.16816.F32.BF16 R60, R72.reuse, R88, R60 ;  /* 0x00000058483c723c */ /* 0x050fe8000004183c */
[----:B------:R-:W-:Y:S04]  /*a400*/  FADD.FTZ R0, R102, R0 ;  /* 0x0000000066007221 */ /* 0x000fe80000010000 */
[----:B------:R-:W-:Y:S01]  /*a410*/  HMMA.16816.F32.BF16 R64, R72, R90, R64 ;  /* 0x0000005a4840723c */ /* 0x000fe20000041840 */
[----:B------:R-:W2:Y:S03]  /*a420*/  LDSM.16.MT88.4 R72, [R192+0x2800] ;  /* 0x00280000c048783b */ /* 0x000ea60000004200 */
[----:B------:R-:W-:Y:S04]  /*a430*/  FADD.FTZ R0, R232, R0 ;  /* 0x00000000e8007221 */ /* 0x000fe80000010000 */
[C---:B------:R-:W-:Y:S01]  /*a440*/  HMMA.16816.F32.BF16 R4, R76.reuse, R80, R4 ;  /* 0x000000504c04723c */ /* 0x040fe20000041804 */
[----:B------:R-:W4:Y:S04]  /*a450*/  LDSM.16.MT88.4 R88, [R189+0x6000] ;  /* 0x00600000bd58783b */ /* 0x000f280000004200 */
[----:B------:R-:W-:Y:S03]  /*a460*/  FADD.FTZ R0, R230, R0 ;  /* 0x00000000e6007221 */ /* 0x000fe60000010000 */
[C---:B------:R-:W-:Y:S01]  /*a470*/  HMMA.16816.F32.BF16 R8, R76.reuse, R82, R8 ;  /* 0x000000524c08723c */ /* 0x040fe20000041808 */
[----:B------:R-:W5:Y:S03]  /*a480*/  LDSM.16.MT88.4 R80, [R190+0x6000] ;  /* 0x00600000be50783b */ /* 0x000f660000004200 */
[----:B------:R-:W-:Y:S04]  /*a490*/  FADD.FTZ R0, R199, R0 ;  /* 0x00000000c7007221 */ /* 0x000fe80000010000 */
[C---:B---3--:R-:W-:Y:S04]  /*a4a0*/  HMMA.16816.F32.BF16 R12, R76.reuse, R84, R12 ;  /* 0x000000544c0c723c */ /* 0x048fe8000004180c */
[----:B------:R-:W-:Y:S04]  /*a4b0*/  FADD.FTZ R0, R162, R0 ;  /* 0x00000000a2007221 */ /* 0x000fe80000010000 */
[C---:B------:R-:W-:Y:S01]  /*a4c0*/  HMMA.16816.F32.BF16 R16, R76.reuse, R86, R16 ;  /* 0x000000564c10723c */ /* 0x040fe20000041810 */
[----:B------:R-:W3:Y:S03]  /*a4d0*/  LDSM.16.MT88.4 R84, [R192+0x6000] ;  /* 0x00600000c054783b */ /* 0x000ee60000004200 */
[----:B------:R-:W-:Y:S04]  /*a4e0*/  FADD.FTZ R0, R159, R0 ;  /* 0x000000009f007221 */ /* 0x000fe80000010000 */
[C---:B-1----:R-:W-:Y:S04]  /*a4f0*/  HMMA.16816.F32.BF16 R20, R76.reuse, R92, R20 ;  /* 0x0000005c4c14723c */ /* 0x042fe80000041814 */
[----:B------:R-:W-:Y:S04]  /*a500*/  FADD.FTZ R0, R158, R0 ;  /* 0x000000009e007221 */ /* 0x000fe80000010000 */
[C---:B------:R-:W-:Y:S04]  /*a510*/  HMMA.16816.F32.BF16 R24, R76.reuse, R94, R24 ;  /* 0x0000005e4c18723c */ /* 0x040fe80000041818 */
[----:B------:R-:W-:Y:S04]  /*a520*/  FADD.FTZ R0, R155, R0 ;  /* 0x000000009b007221 */ /* 0x000fe80000010000 */
[C---:B--2---:R-:W-:Y:S04]  /*a530*/  HMMA.16816.F32.BF16 R28, R76.reuse, R72, R28 ;  /* 0x000000484c1c723c */ /* 0x044fe8000004181c */
[----:B------:R-:W-:Y:S04]  /*a540*/  FADD.FTZ R0, R154, R0 ;  /* 0x000000009a007221 */ /* 0x000fe80000010000 */
[C---:B------:R-:W-:Y:S01]  /*a550*/  HMMA.16816.F32.BF16 R32, R76.reuse, R74, R32 ;  /* 0x0000004a4c20723c */ /* 0x040fe20000041820 */
[----:B------:R-:W-:Y:S03]  /*a560*/  LDSM.16.MT88.4 R72, [R190+0x6800] ;  /* 0x00680000be48783b */ /* 0x000fe60000004200 */
[----:B------:R-:W-:Y:S04]  /*a570*/  FADD.FTZ R0, R153, R0 ;  /* 0x0000000099007221 */ /* 0x000fe80000010000 */
[C---:B----4-:R-:W-:Y:S04]  /*a580*/  HMMA.16816.F32.BF16 R36, R76.reuse, R88, R36 ;  /* 0x000000584c24723c */ /* 0x050fe80000041824 */
[----:B------:R-:W-:Y:S04]  /*a590*/  FADD.FTZ R0, R152, R0 ;  /* 0x0000000098007221 */ /* 0x000fe80000010000 */
[C---:B------:R-:W-:Y:S01]  /*a5a0*/  HMMA.16816.F32.BF16 R40, R76.reuse, R90, R40 ;  /* 0x0000005a4c28723c */ /* 0x040fe20000041828 */
[----:B------:R-:W-:Y:S03]  /*a5b0*/  LDSM.16.MT88.4 R88, [R189+0x6800] ;  /* 0x00680000bd58783b */ /* 0x000fe60000004200 */
[----:B------:R-:W-:Y:S04]  /*a5c0*/  FADD.FTZ R0, R151, R0 ;  /* 0x0000000097007221 */ /* 0x000fe80000010000 */
[C---:B------:R-:W-:Y:S04]  /*a5d0*/  HMMA.16816.F32.BF16 R44, R76.reuse, R96, R44 ;  /* 0x000000604c2c723c */ /* 0x040fe8000004182c */
[----:B------:R-:W-:Y:S04]  /*a5e0*/  FADD.FTZ R0, R150, R0 ;  /* 0x0000000096007221 */ /* 0x000fe80000010000 */
[C---:B------:R-:W-:Y:S01]  /*a5f0*/  HMMA.16816.F32.BF16 R48, R76.reuse, R98, R48 ;  /* 0x000000624c30723c */ /* 0x040fe20000041830 */
[----:B------:R-:W1:Y:S03]  /*a600*/  LDSM.16.MT88.4 R96, [R192+0x3000] ;  /* 0x00300000c060783b */ /* 0x000e660000004200 */
[----:B------:R-:W-:Y:S04]  /*a610*/  FADD.FTZ R0, R149, R0 ;  /* 0x0000000095007221 */ /* 0x000fe80000010000 */
[C---:B-----5:R-:W-:Y:S04]  /*a620*/  HMMA.16816.F32.BF16 R52, R76.reuse, R80, R52 ;  /* 0x000000504c34723c */ /* 0x060fe80000041834 */
[----:B------:R-:W-:Y:S04]  /*a630*/  FADD.FTZ R0, R148, R0 ;  /* 0x0000000094007221 */ /* 0x000fe80000010000 */
[C---:B------:R-:W-:Y:S01]  /*a640*/  HMMA.16816.F32.BF16 R56, R76.reuse, R82, R56 ;  /* 0x000000524c38723c */ /* 0x040fe20000041838 */
[----:B------:R-:W2:Y:S03]  /*a650*/  LDSM.16.MT88.4 R80, [R191+0x6800] ;  /* 0x00680000bf50783b */ /* 0x000ea60000004200 */
[----:B------:R-:W-:Y:S04]  /*a660*/  FADD.FTZ R0, R147, R0 ;  /* 0x0000000093007221 */ /* 0x000fe80000010000 */
[C---:B---3--:R-:W-:Y:S04]  /*a670*/  HMMA.16816.F32.BF16 R60, R76.reuse, R84, R60 ;  /* 0x000000544c3c723c */ /* 0x048fe8000004183c */
[----:B------:R-:W-:Y:S04]  /*a680*/  FADD.FTZ R0, R146, R0 ;  /* 0x0000000092007221 */ /* 0x000fe80000010000 */
[----:B------:R-:W-:Y:S04]  /*a690*/  HMMA.16816.F32.BF16 R64, R76, R86, R64 ;  /* 0x000000564c40723c */ /* 0x000fe80000041840 */
[----:B------:R-:W-:Y:S04]  /*a6a0*/  FADD.FTZ R0, R145, R0 ;  /* 0x0000000091007221 */ /* 0x000fe80000010000 */
[C---:B------:R-:W-:Y:S01]  /*a6b0*/  HMMA.16816.F32.BF16 R124, R136.reuse, R120, R4 ;  /* 0x00000078887c723c */ /* 0x040fe20000041804 */
[----:B------:R-:W3:Y:S04]  /*a6c0*/  LDSM.16.MT88.4 R4, [R192+0x6800] ;  /* 0x00680000c004783b */ /* 0x000ee80000004200 */
[----:B------:R-:W-:Y:S03]  /*a6d0*/  FADD.FTZ R0, R144, R0 ;  /* 0x0000000090007221 */ /* 0x000fe60000010000 */
[C---:B------:R-:W-:Y:S04]  /*a6e0*/  HMMA.16816.F32.BF16 R120, R136.reuse, R122, R8 ;  /* 0x0000007a8878723c */ /* 0x040fe80000041808 */
[----:B------:R-:W-:Y:S04]  /*a6f0*/  FADD.FTZ R0, R143, R0 ;  /* 0x000000008f007221 */ /* 0x000fe80000010000 */
[C---:B------:R-:W-:Y:S04]  /*a700*/  HMMA.16816.F32.BF16 R116, R136.reuse, R112, R12 ;  /* 0x000000708874723c */ /* 0x040fe8000004180c */
[----:B------:R-:W-:Y:S04]  /*a710*/  FADD.FTZ R0, R142, R0 ;  /* 0x000000008e007221 */ /* 0x000fe80000010000 */
[C---:B------:R-:W-:Y:S04]  /*a720*/  HMMA.16816.F32.BF16 R112, R136.reuse, R114, R16 ;  /* 0x000000728870723c */ /* 0x040fe80000041810 */
[----:B------:R-:W-:Y:S01]  /*a730*/  FADD.FTZ R2, R141, R0 ;  /* 0x000000008d027221 */ /* 0x000fe20000010000 */
[----:B------:R-:W-:Y:S03]  /*a740*/  IADD3 R0, R214, -0x1, RZ ;  /* 0xffffffffd6007810 */ /* 0x000fe60007ffe0ff */
[C---:B------:R-:W-:Y:S04]  /*a750*/  HMMA.16816.F32.BF16 R108, R136.reuse, R104, R20 ;  /* 0x00000068886c723c */ /* 0x040fe80000041814 */
[----:B------:R-:W-:Y:S01]  /*a760*/  FADD.FTZ R230, R140, R2 ;  /* 0x000000028ce67221 */ /* 0x000fe20000010000 */
[----:B------:R-:W-:Y:S03]  /*a770*/  MOV R214, R0 ;  /* 0x0000000000d67202 */ /* 0x000fe60000000f00 */
[C---:B------:R-:W-:Y:S08]  /*a780*/  HMMA.16816.F32.BF16 R104, R136.reuse, R106, R24 ;  /* 0x0000006a8868723c */ /* 0x040ff00000041818 */
[C---:B-1----:R-:W-:Y:S08]  /*a790*/  HMMA.16816.F32.BF16 R100, R136.reuse, R96, R28 ;  /* 0x000000608864723c */ /* 0x042ff0000004181c */
[C---:B------:R-:W-:Y:S08]  /*a7a0*/  HMMA.16816.F32.BF16 R96, R136.reuse, R98, R32 ;  /* 0x000000628860723c */ /* 0x040ff00000041820 */
[C---:B------:R-:W-:Y:S08]  /*a7b0*/  HMMA.16816.F32.BF16 R92, R136.reuse, R88, R36 ;  /* 0x00000058885c723c */ /* 0x040ff00000041824 */
[C---:B------:R-:W-:Y:S08]  /*a7c0*/  HMMA.16816.F32.BF16 R88, R136.reuse, R90, R40 ;  /* 0x0000005a8858723c */ /* 0x040ff00000041828 */
[C---:B--2---:R-:W-:Y:S08]  /*a7d0*/  HMMA.16816.F32.BF16 R84, R136.reuse, R80, R44 ;  /* 0x000000508854723c */ /* 0x044ff0000004182c */
[C---:B------:R-:W-:Y:S08]  /*a7e0*/  HMMA.16816.F32.BF16 R80, R136.reuse, R82, R48 ;  /* 0x000000528850723c */ /* 0x040ff00000041830 */
[C---:B------:R-:W-:Y:S08]  /*a7f0*/  HMMA.16816.F32.BF16 R76, R136.reuse, R72, R52 ;  /* 0x00000048884c723c */ /* 0x040ff00000041834 */
[C---:B------:R-:W-:Y:S08]  /*a800*/  HMMA.16816.F32.BF16 R72, R136.reuse, R74, R56 ;  /* 0x0000004a8848723c */ /* 0x040ff00000041838 */
[C---:B---3--:R-:W-:Y:S08]  /*a810*/  HMMA.16816.F32.BF16 R60, R136.reuse, R4, R60 ;  /* 0x00000004883c723c */ /* 0x048ff0000004183c */
[----:B------:R-:W-:Y:S01]  /*a820*/  HMMA.16816.F32.BF16 R64, R136, R6, R64 ;  /* 0x000000068840723c */ /* 0x000fe20000041840 */
[----:B------:R-:W-:Y:S07]  /*a830*/  @!UPT UIADD3 URZ, URZ, URZ, URZ ;  /* 0x0000003f3f3ff290 */ /* 0x000fee000fffe03f */
[----:B------:R-:W-:-:S11]  /*a840*/  @P0 BRA `(.L_x_216) ;  /* 0xffffc15000000947 */ /* 0x000fd6000383ffff */
.L_x_201:
[----:B------:R-:W-:Y:S05]  /*a850*/  BRA.DIV ~URZ, `(.L_x_217) ;  /* 0x00004d327f007947 */ /* 0x000fea000b800000 */
[----:B------:R-:W1:Y:S04]  /*a860*/  SHFL.BFLY PT, R0, R215, 0x2, 0x1f ;  /* 0x0c401f00d7007f89 */ /* 0x000e6800000e0000 */
[----:B------:R-:W2:Y:S01]  /*a870*/  SHFL.BFLY PT, R2, R230, 0x2, 0x1f ;  /* 0x0c401f00e6027f89 */ /* 0x000ea200000e0000 */
[----:B-1----:R-:W-:-:S02]  /*a880*/  FADD.FTZ R0, R0, R215 ;  /* 0x000000d700007221 */ /* 0x002fc40000010000 */
[----:B--2---:R-:W-:-:S03]  /*a890*/  FADD.FTZ R4, R2, R230 ;  /* 0x000000e602047221 */ /* 0x004fc60000010000 */
[----:B------:R-:W1:Y:S04]  /*a8a0*/  SHFL.BFLY PT, R5, R0, 0x1, 0x1f ;  /* 0x0c201f0000057f89 */ /* 0x000e6800000e0000 */
[----:B------:R2:W3:Y:S01]  /*a8b0*/  SHFL.BFLY PT, R3, R4, 0x1, 0x1f ;  /* 0x0c201f0004037f89 */ /* 0x0004e200000e0000 */
[----:B-1----:R-:W-:-:S05]  /*a8c0*/  FADD.FTZ R5, R0, R5 ;  /* 0x0000000500057221 */ /* 0x002fca0000010000 */
.L_x_299:
[----:B------:R-:W-:Y:S01]  /*a8d0*/  FSETP.NE.FTZ.AND P1, PT, R5, RZ, PT ;  /* 0x000000ff0500720b */ /* 0x000fe20003f35000 */
[----:B---3--:R-:W-:Y:S01]  /*a8e0*/  FADD.FTZ R3, R3, R4 ;  /* 0x0000000403037221 */ /* 0x008fe20000010000 */
[----:B------:R-:W-:Y:S02]  /*a8f0*/  MOV R2, RZ ;  /* 0x000000ff00027202 */ /* 0x000fe40000000f00 */
[----:B------:R-:W-:Y:S02]  /*a900*/  MOV R0, RZ ;  /* 0x000000ff00007202 */ /* 0x000fe40000000f00 */
[----:B------:R-:W-:-:S02]  /*a910*/  FSETP.NE.FTZ.AND P0, PT, R3, RZ, PT ;  /* 0x000000ff0300720b */ /* 0x000fc40003f15000 */
[----:B------:R-:W-:Y:S02]  /*a920*/  MOV R23, 0xff800000 ;  /* 0xff80000000177802 */ /* 0x000fe40000000f00 */
[----:B------:R-:W-:-:S03]  /*a930*/  MOV R22, 0xff800000 ;  /* 0xff80000000167802 */ /* 0x000fc60000000f00 */
[----:B------:R-:W1:Y:S01]  /*a940*/  @P1 MUFU.RCP R2, R5 ;  /* 0x0000000500021308 */ /* 0x000e620000001000 */
[----:B--2---:R-:W-:-:S05]  /*a950*/  @P1 MOV R4, 0x3f317218 ;  /* 0x3f31721800041802 */ /* 0x004fca0000000f00 */
        /* <DEDUP_REMOVED lines=37> */
[----:B-1----:R-:W-:Y:S02]  /*abb0*/  FMUL.FTZ R96, R0, R126 ;  /* 0x0000007e00607220 */ /* 0x002fe40000410000 */
[----:B------:R-:W-:Y:S01]  /*abc0*/  @P1 FFMA.FTZ R23, R4, R69, R6 ;  /* 0x0000004504171223 */ /* 0x000fe20000010006 */
[----:B------:R-:W-:Y:S01]  /*abd0*/  MOV R4, 0x1 ;  /* 0x0000000100047802 */ /* 0x000fe20000000f00 */
[C---:B------:R-:W-:Y:S02]  /*abe0*/  FMUL.FTZ R97, R0.reuse, R127 ;  /* 0x0000007f00617220 */ /* 0x040fe40000410000 */
[----:B------:R-:W-:-:S02]  /*abf0*/  FMUL.FTZ R76, R0, R122 ;  /* 0x0000007a004c7220 */ /* 0x000fc40000410000 */
[C---:B------:R-:W-:Y:S02]  /*ac00*/  FMUL.FTZ R77, R0.reuse, R123 ;  /* 0x0000007b004d7220 */ /* 0x040fe40000410000 */
[C---:B------:R-:W-:Y:S02]  /*ac10*/  FMUL.FTZ R56, R0.reuse, R118 ;  /* 0x0000007600387220 */ /* 0x040fe40000410000 */
[----:B------:R-:W-:Y:S01]  /*ac20*/  FMUL.FTZ R57, R0, R119 ;  /* 0x0000007700397220 */ /* 0x000fe20000410000 */
[----:B---3--:R-:W-:Y:S01]  /*ac30*/  @P0 MOV R3, 0x3f317218 ;  /* 0x3f31721800030802 */ /* 0x008fe20000000f00 */
[----:B----4-:R-:W-:Y:S02]  /*ac40*/  @P0 FMUL.FTZ R2, R2, 0.69314718246459960938 ;  /* 0x3f31721802020820 */ /* 0x010fe40000410000 */
        /* <DEDUP_REMOVED lines=29> */
.L_x_181:
[----:B------:R-:W2:Y:S01]  /*ae20*/  S2R R2, SR_TID.X ;  /* 0x0000000000027919 */ /* 0x000ea20000002100 */
[----:B------:R-:W-:Y:S01]  /*ae30*/  BSSY B0, `(.L_x_218) ;  /* 0x0000010000007945 */ /* 0x000fe20003800000 */
[----:B--2---:R-:W-:-:S13]  /*ae40*/  LOP3.LUT P0, RZ, R2, 0xff, RZ, 0xc0, !PT ;  /* 0x000000ff02ff7812 */ /* 0x004fda000780c0ff */
[----:B------:R-:W-:Y:S05]  /*ae50*/  @P0 BRA `(.L_x_219) ;  /* 0x000000d000000947 */ /* 0x000fea0003800000 */
[----:B------:R-:W2:Y:S01]  /*ae60*/  S2R R4, SR_LANEID ;  /* 0x0000000000047919 */ /* 0x000ea20000000000 */
[----:B------:R-:W-:Y:S01]  /*ae70*/  VOTEU.ANY UR4, UPT, PT ;  /* 0x0000000000047886 */ /* 0x000fe200038e0100 */
[----:B-1----:R-:W-:Y:S01]  /*ae80*/  IMAD.MOV.U32 R5, RZ, RZ, c[0x0][0x564] ;  /* 0x00015900ff057624 */ /* 0x002fe200078e00ff */
[----:B------:R-:W2:Y:S08]  /*ae90*/  FLO.U32 R3, UR4 ;  /* 0x0000000400037d00 */ /* 0x000eb000080e0000 */
[----:B------:R-:W1:Y:S01]  /*aea0*/  POPC R2, UR4 ;  /* 0x0000000400027d09 */ /* 0x000e620008000000 */
[----:B--2---:R-:W-:Y:S01]  /*aeb0*/  ISETP.EQ.U32.AND P0, PT, R3, R4, PT ;  /* 0x000000040300720c */ /* 0x004fe20003f02070 */
[----:B------:R-:W-:-:S12]  /*aec0*/  IMAD.MOV.U32 R4, RZ, RZ, c[0x0][0x560] ;  /* 0x00015800ff047624 */ /* 0x000fd800078e00ff */
[----:B-1----:R1:W2:Y:S04]  /*aed0*/  @P0 ATOMG.E.ADD.STRONG.GPU PT, R2, [R4.64], R2 ;  /* 0x00000002040209a8 */ /* 0x0022a800081ee1c8 */
[----:B-1----:R-:W1:Y:S04]  /*aee0*/  S2R R4, SR_LTMASK ;  /* 0x0000000000047919 */ /* 0x002e680000003900 */
[----:B--2---:R1:W2:Y:S02]  /*aef0*/  SHFL.IDX PT, R3, R2, R3, 0x1f ;  /* 0x00001f0302037589 */ /* 0x0042a400000e0000 */
[----:B-1----:R-:W-:-:S06]  /*af00*/  LOP3.LUT R2, R4, UR4, RZ, 0xc0, !PT ;  /* 0x0000000404027c12 */ /* 0x002fcc000f8ec0ff */
[----:B------:R-:W2:Y:S02]  /*af10*/  POPC R2, R2 ;  /* 0x0000000200027309 */ /* 0x000ea40000000000 */
[----:B--2---:R-:W-:-:S06]  /*af20*/  IADD3 R244, R3, c[0x0][0xc], R2 ;  /* 0x0000030003f47a10 */ /* 0x004fcc0007ffe002 */
.L_x_219:
[----:B------:R-:W-:Y:S05]  /*af30*/  BSYNC B0 ;  /* 0x0000000000007941 */ /* 0x000fea0003800000 */
.L_x_218:
[----:B------:R-:W-:Y:S01]  /*af40*/  PRMT R0, R0, 0x9910, RZ ;  /* 0x0000991000007816 */ /* 0x000fe200000000ff */
[----:B------:R-:W-:Y:S01]  /*af50*/  BSSY B1, `(.L_x_220) ;  /* 0x00002c1000017945 */ /* 0x000fe20003800000 */
[----:B------:R-:W-:Y:S02]  /*af60*/  IMAD.MOV.U32 R62, RZ, RZ, R244 ;  /* 0x000000ffff3e7224 */ /* 0x000fe400078e00f4 */
[----:B------:R-:W-:-:S13]  /*af70*/  ISETP.NE.AND P0, PT, R0, RZ, PT ;  /* 0x000000ff0000720c */ /* 0x000fda0003f05270 */
[----:B------:R-:W-:Y:S05]  /*af80*/  @!P0 BRA `(.L_x_221) ;  /* 0x0000204000008947 */ /* 0x000fea0003800000 */
[----:B------:R-:W2:Y:S04]  /*af90*/  LDL R7, [R1+0x50] ;  /* 0x0000500001077983 */ /* 0x000ea80000100800 */
[----:B------:R-:W3:Y:S04]  /*afa0*/  LDL R12, [R1+0x54] ;  /* 0x00005400010c7983 */ /* 0x000ee80000100800 */
[----:B------:R-:W4:Y:S04]  /*afb0*/  LDL R6, [R1+0x5c] ;  /* 0x00005c0001067983 */ /* 0x000f280000100800 */
[----:B------:R-:W4:Y:S04]  /*afc0*/  LDL R11, [R1+0x58] ;  /* 0x00005800010b7983 */ /* 0x000f280000100800 */
[----:B------:R-:W4:Y:S04]  /*afd0*/  LDL R10, [R1+0x6c] ;  /* 0x00006c00010a7983 */ /* 0x000f280000100800 */
[----:B-1----:R-:W4:Y:S04]  /*afe0*/  LDL R5, [R1+0x64] ;  /* 0x0000640001057983 */ /* 0x002f280000100800 */
[----:B------:R-:W4:Y:S04]  /*aff0*/  LDL R9, [R1+0x68] ;  /* 0x0000680001097983 */ /* 0x000f280000100800 */
[----:B------:R-:W4:Y:S01]  /*b000*/  LDL R8, [R1+0x60] ;  /* 0x0000600001087983 */ /* 0x000f220000100800 */
[----:B------:R-:W-:Y:S01]  /*b010*/  WARPSYNC 0xffffffff ;  /* 0xffffffff00007948 */ /* 0x000fe20003800000 */
[----:B------:R-:W-:-:S02]  /*b020*/  F2FP.BF16.PACK_AB R0, R125, R124 ;  /* 0x0000007c7d00723e */ /* 0x000fc400000010ff */
[----:B------:R-:W-:Y:S01]  /*b030*/  BAR.SYNC.DEFER_BLOCKING 0x1, 0x100 ;  /* 0x0044000000007b1d */ /* 0x000fe20000010000 */
[----:B------:R-:W-:Y:S02]  /*b040*/  F2FP.BF16.PACK_AB R2, R97, R96 ;  /* 0x000000606102723e */ /* 0x000fe400000010ff */
[----:B------:R-:W-:Y:S02]  /*b050*/  F2FP.BF16.PACK_AB R3, R29, R28 ;  /* 0x0000001c1d03723e */ /* 0x000fe400000010ff */
[----:B------:R-:W-:Y:S01]  /*b060*/  F2FP.BF16.PACK_AB R4, R43, R42 ;  /* 0x0000002a2b04723e */ /* 0x000fe200000010ff */
[----:B--2---:R1:W-:Y:S04]  /*b070*/  STS [R7], R0 ;  /* 0x0000000007007388 */ /* 0x0043e80000000800 */
[----:B------:R2:W-:Y:S04]  /*b080*/  STS [R7+0x400], R2 ;  /* 0x0004000207007388 */ /* 0x0005e80000000800 */
[----:B---3--:R3:W-:Y:S01]  /*b090*/  STS [R12], R3 ;  /* 0x000000030c007388 */ /* 0x0087e20000000800 */
[----:B-1----:R-:W-:-:S02]  /*b0a0*/  F2FP.BF16.PACK_AB R0, R77, R76 ;  /* 0x0000004c4d00723e */ /* 0x002fc400000010ff */
[----:B--2---:R-:W-:-:S03]  /*b0b0*/  F2FP.BF16.PACK_AB R2, R31, R30 ;  /* 0x0000001e1f02723e */ /* 0x004fc600000010ff */
[----:B------:R1:W-:Y:S01]  /*b0c0*/  STS [R12+0x400], R0 ;  /* 0x000400000c007388 */ /* 0x0003e20000000800 */
[----:B---3--:R-:W-:-:S03]  /*b0d0*/  F2FP.BF16.PACK_AB R3, R57, R56 ;  /* 0x000000383903723e */ /* 0x008fc600000010ff */
[----:B----4-:R2:W-:Y:S04]  /*b0e0*/  STS [R6], R2 ;  /* 0x0000000206007388 */ /* 0x0105e80000000800 */
[----:B------:R3:W-:Y:S01]  /*b0f0*/  STS [R6+0x400], R3 ;  /* 0x0004000306007388 */ /* 0x0007e20000000800 */
[----:B-1----:R-:W-:Y:S02]  /*b100*/  F2FP.BF16.PACK_AB R0, R33, R32 ;  /* 0x000000202100723e */ /* 0x002fe400000010ff */
[----:B--2---:R-:W-:-:S03]  /*b110*/  F2FP.BF16.PACK_AB R2, R101, R100 ;  /* 0x000000646502723e */ /* 0x004fc600000010ff */
[----:B------:R1:W-:Y:S01]  /*b120*/  STS [R11], R0 ;  /* 0x000000000b007388 */ /* 0x0003e20000000800 */
[----:B---3--:R-:W-:-:S03]  /*b130*/  F2FP.BF16.PACK_AB R3, R35, R34 ;  /* 0x000000222303723e */ /* 0x008fc600000010ff */
[----:B------:R2:W-:Y:S04]  /*b140*/  STS [R11+0x400], R2 ;  /* 0x000400020b007388 */ /* 0x0005e80000000800 */
[----:B------:R3:W-:Y:S01]  /*b150*/  STS [R10], R3 ;  /* 0x000000030a007388 */ /* 0x0007e20000000800 */
[----:B-1----:R-:W-:Y:S02]  /*b160*/  F2FP.BF16.PACK_AB R0, R81, R80 ;  /* 0x000000505100723e */ /* 0x002fe400000010ff */
[----:B--2---:R-:W-:-:S03]  /*b170*/  F2FP.BF16.PACK_AB R2, R39, R38 ;  /* 0x000000262702723e */ /* 0x004fc600000010ff */
[----:B------:R1:W-:Y:S01]  /*b180*/  STS [R10+0x400], R0 ;  /* 0x000400000a007388 */ /* 0x0003e20000000800 */
[----:B---3--:R-:W-:-:S03]  /*b190*/  F2FP.BF16.PACK_AB R3, R59, R58 ;  /* 0x0000003a3b03723e */ /* 0x008fc600000010ff */
[----:B------:R2:W-:Y:S04]  /*b1a0*/  STS [R5], R2 ;  /* 0x0000000205007388 */ /* 0x0005e80000000800 */
        /* <DEDUP_REMOVED lines=11> */
[----:B------:R-:W-:Y:S04]  /*b260*/  STS [R7+0x4000], R3 ;  /* 0x0040000307007388 */ /* 0x000fe80000000800 */
[----:B------:R2:W-:Y:S01]  /*b270*/  STS [R7+0x4400], R4 ;  /* 0x0044000407007388 */ /* 0x0005e20000000800 */
[----:B-1----:R-:W-:-:S03]  /*b280*/  F2FP.BF16.PACK_AB R0, R61, R60 ;  /* 0x0000003c3d00723e */ /* 0x002fc600000010ff */
[----:B--2---:R-:W2:Y:S01]  /*b290*/  LDL.LU R7, [R1] ;  /* 0x0000000001077983 */ /* 0x004ea20000300800 */
[----:B------:R-:W-:Y:S02]  /*b2a0*/  F2FP.BF16.PACK_AB R4, R49, R48 ;  /* 0x000000303104723e */ /* 0x000fe400000010ff */
[----:B------:R-:W-:Y:S01]  /*b2b0*/  F2FP.BF16.PACK_AB R3, R65, R64 ;  /* 0x000000404103723e */ /* 0x000fe200000010ff */
[----:B------:R1:W-:Y:S04]  /*b2c0*/  STS [R12+0x4000], R2 ;  /* 0x004000020c007388 */ /* 0x0003e80000000800 */
[----:B------:R3:W-:Y:S04]  /*b2d0*/  STS [R12+0x4400], R0 ;  /* 0x004400000c007388 */ /* 0x0007e80000000800 */
[----:B------:R4:W-:Y:S04]  /*b2e0*/  STS [R6+0x4000], R4 ;  /* 0x0040000406007388 */ /* 0x0009e80000000800 */
[----:B------:R4:W-:Y:S01]  /*b2f0*/  STS [R6+0x4400], R3 ;  /* 0x0044000306007388 */ /* 0x0009e20000000800 */
[----:B-1----:R-:W-:-:S02]  /*b300*/  F2FP.BF16.PACK_AB R2, R51, R50 ;  /* 0x000000323302723e */ /* 0x002fc400000010ff */
[----:B---3--:R-:W-:-:S03]  /*b310*/  F2FP.BF16.PACK_AB R0, R83, R82 ;  /* 0x000000525300723e */ /* 0x008fc600000010ff */
[----:B------:R1:W-:Y:S04]  /*b320*/  STS [R11+0x4000], R2 ;  /* 0x004000020b007388 */ /* 0x0003e80000000800 */
[----:B------:R3:W-:Y:S01]  /*b330*/  STS [R11+0x4400], R0 ;  /* 0x004400000b007388 */ /* 0x0007e20000000800 */
[----:B----4-:R-:W-:Y:S02]  /*b340*/  F2FP.BF16.PACK_AB R4, R79, R78 ;  /* 0x0000004e4f04723e */ /* 0x010fe400000010ff */
[----:B------:R-:W-:Y:S01]  /*b350*/  F2FP.BF16.PACK_AB R3, R73, R72 ;  /* 0x000000484903723e */ /* 0x000fe200000010ff */
[----:B------:R-:W4:Y:S01]  /*b360*/  LDL.LU R6, [R1+0x4] ;  /* 0x0000040001067983 */ /* 0x000f220000300800 */
[----:B------:R-:W-:Y:S01]  /*b370*/  ISETP.NE.U32.AND P2, PT, RZ, c[0x0][0x500], PT ;  /* 0x00014000ff007a0c */ /* 0x000fe20003f45070 */
[----:B------:R-:W-:Y:S01]  /*b380*/  IMAD.MOV.U32 R14, RZ, RZ, c[0x0][0x388] ;  /* 0x0000e200ff0e7624 */ /* 0x000fe200078e00ff */
[----:B------:R-:W-:-:S02]  /*b390*/  ISETP.NE.U32.AND P3, PT, RZ, c[0x0][0x508], PT ;  /* 0x00014200ff007a0c */ /* 0x000fc40003f65070 */
[----:B------:R-:W-:Y:S02]  /*b3a0*/  ISETP.NE.AND.EX P2, PT, RZ, c[0x0][0x504], PT, P2 ;  /* 0x00014100ff007a0c */ /* 0x000fe40003f45320 */
[----:B------:R-:W-:Y:S02]  /*b3b0*/  ISETP.NE.AND.EX P3, PT, RZ, c[0x0][0x50c], PT, P3 ;  /* 0x00014300ff007a0c */ /* 0x000fe40003f65330 */
[----:B-1----:R-:W-:Y:S02]  /*b3c0*/  F2FP.BF16.PACK_AB R2, R75, R74 ;  /* 0x0000004a4b02723e */ /* 0x002fe400000010ff */
[----:B---3--:R-:W-:-:S05]  /*b3d0*/  F2FP.BF16.PACK_AB R0, R89, R88 ;  /* 0x000000585900723e */ /* 0x008fca00000010ff */
[----:B------:R1:W-:Y:S04]  /*b3e0*/  STS [R10+0x4000], R0 ;  /* 0x004000000a007388 */ /* 0x0003e80000000800 */
[----:B------:R3:W-:Y:S04]  /*b3f0*/  STS [R10+0x4400], R4 ;  /* 0x004400040a007388 */ /* 0x0007e80000000800 */
[----:B------:R3:W-:Y:S04]  /*b400*/  STS [R5+0x4000], R3 ;  /* 0x0040000305007388 */ /* 0x0007e80000000800 */
[----:B------:R3:W-:Y:S01]  /*b410*/  STS [R5+0x4400], R2 ;  /* 0x0044000205007388 */ /* 0x0007e20000000800 */
[----:B-1----:R-:W-:-:S02]  /*b420*/  F2FP.BF16.PACK_AB R0, R53, R52 ;  /* 0x000000343500723e */ /* 0x002fc400000010ff */
[----:B---3--:R-:W-:-:S03]  /*b430*/  @P3 IADD3 R4, P0, R252, c[0x0][0x508], RZ ;  /* 0x00014200fc043a10 */ /* 0x008fc60007f1e0ff */
[----:B------:R1:W-:Y:S01]  /*b440*/  STS [R9+0x4000], R0 ;  /* 0x0040000009007388 */ /* 0x0003e20000000800 */
[----:B------:R-:W-:Y:S02]  /*b450*/  F2FP.BF16.PACK_AB R3, R27, R26 ;  /* 0x0000001a1b03723e */ /* 0x000fe400000010ff */
[----:B------:R-:W-:-:S05]  /*b460*/  F2FP.BF16.PACK_AB R2, R55, R54 ;  /* 0x000000363702723e */ /* 0x000fca00000010ff */
[----:B------:R3:W-:Y:S01]  /*b470*/  STS [R9+0x4400], R2 ;  /* 0x0044000209007388 */ /* 0x0007e20000000800 */
[----:B-1----:R-:W-:-:S05]  /*b480*/  F2FP.BF16.PACK_AB R0, R25, R24 ;  /* 0x000000181900723e */ /* 0x002fca00000010ff */
[----:B------:R1:W-:Y:S04]  /*b490*/  STS [R8+0x4000], R0 ;  /* 0x0040000008007388 */ /* 0x0003e80000000800 */
[----:B------:R2:W-:Y:S04]  /*b4a0*/  STS [R8+0x4400], R3 ;  /* 0x0044000308007388 */ /* 0x0005e80000000800 */
[----:B------:R-:W-:Y:S01]  /*b4b0*/  BAR.SYNC.DEFER_BLOCKING 0x1, 0x100 ;  /* 0x0044000000007b1d */ /* 0x000fe20000010000 */
[----:B---3--:R-:W-:Y:S01]  /*b4c0*/  IADD3 R2, P1, R252, c[0x0][0x500], RZ ;  /* 0x00014000fc027a10 */ /* 0x008fe20007f3e0ff */
[----:B-1----:R-:W-:-:S03]  /*b4d0*/  IMAD.MOV.U32 R0, RZ, RZ, RZ ;  /* 0x000000ffff007224 */ /* 0x002fc600078e00ff */
[C---:B--2---:R-:W-:Y:S02]  /*b4e0*/  IADD3.X R3, R7.reuse, c[0x0][0x504], RZ, P1, !PT ;  /* 0x0001410007037a10 */ /* 0x044fe40000ffe4ff */
[----:B------:R-:W-:-:S03]  /*b4f0*/  @P3 IADD3.X R5, R7, c[0x0][0x50c], RZ, P0, !PT ;  /* 0x0001430007053a10 */ /* 0x000fc600007fe4ff */
[----:B------:R1:W5:Y:S04]  /*b500*/  @P2 LDG.E R0, [R2.64] ;  /* 0x0000000802002981 */ /* 0x000368000c1e1900 */
[----:B------:R2:W5:Y:S01]  /*b510*/  @P3 LDG.E R14, [R4.64] ;  /* 0x00000008040e3981 */ /* 0x000562000c1e1900 */
[----:B----4-:R-:W-:-:S04]  /*b520*/  ISETP.NE.AND P0, PT, R6, RZ, PT ;  /* 0x000000ff0600720c */ /* 0x010fc80003f05270 */
[----:B--2---:R-:W-:Y:S01]  /*b530*/  SEL R5, R6, c[0x0][0x3d4], P0 ;  /* 0x0000f50006057a07 */ /* 0x004fe20000000000 */
[----:B------:R-:W-:Y:S05]  /*b540*/  @P3 BRA `(.L_x_222) ;  /* 0x0000004000003947 */ /* 0x000fea0003800000 */
[----:B-1----:R-:W-:Y:S05]  /*b550*/  @!P2 BRA `(.L_x_222) ;  /* 0x000000300000a947 */ /* 0x002fea0003800000 */
[----:B------:R1:W2:Y:S04]  /*b560*/  LDG.E R4, [R2.64] ;  /* 0x0000000802047981 */ /* 0x0002a8000c1e1900 */
[----:B-1----:R-:W2:Y:S02]  /*b570*/  LDG.E R2, [R2.64+0x4] ;  /* 0x0000040802027981 */ /* 0x002ea4000c1e1900 */
[----:B--2--5:R-:W-:Y:S02]  /*b580*/  IADD3 R14, -R4, R2, RZ ;  /* 0x00000002040e7210 */ /* 0x024fe40007ffe1ff */
.L_x_222:
[----:B-1----:R-:W-:Y:S01]  /*b590*/  IMAD.MOV.U32 R2, RZ, RZ, 0x368 ;  /* 0x00000368ff027424 */ /* 0x002fe200078e00ff */
[----:B------:R-:W-:Y:S01]  /*b5a0*/  ISETP.GT.AND P3, PT, R5, 0x1, PT ;  /* 0x000000010500780c */ /* 0x000fe20003f64270 */
[----:B------:R-:W2:Y:S03]  /*b5b0*/  LDL R6, [R1+0xb0] ;  /* 0x0000b00001067983 */ /* 0x000ea60000100800 */
[----:B------:R-:W-:Y:S01]  /*b5c0*/  SEL R2, R2, 0x328, P3 ;  /* 0x0000032802027807 */ /* 0x000fe20001800000 */
[----:B------:R-:W3:Y:S03]  /*b5d0*/  LDL.LU R3, [R1+0xc] ;  /* 0x00000c0001037983 */ /* 0x000ee60000300800 */
[----:B------:R1:W4:Y:S01]  /*b5e0*/  LDC.64 R16, c[0x0][R2+0x168] ;  /* 0x00005a0002107b82 */ /* 0x0003220000000a00 */
[----:B------:R-:W3:Y:S01]  /*b5f0*/  LDL R13, [R1+0x8] ;  /* 0x00000800010d7983 */ /* 0x000ee20000100800 */
[----:B------:R-:W-:-:S02]  /*b600*/  LOP3.LUT R9, R246, 0xffff, RZ, 0xc0, !PT ;  /* 0x0000fffff6097812 */ /* 0x000fc400078ec0ff */
[----:B------:R-:W-:-:S04]  /*b610*/  ISETP.NE.U32.AND P0, PT, RZ, c[0x0][0x500], PT ;  /* 0x00014000ff007a0c */ /* 0x000fc80003f05070 */
[----:B------:R1:W4:Y:S01]  /*b620*/  LDC.64 R4, c[0x0][R2+0x170] ;  /* 0x00005c0002047b82 */ /* 0x0003220000000a00 */
[----:B------:R-:W-:-:S04]  /*b630*/  ISETP.NE.AND.EX P0, PT, RZ, c[0x0][0x504], PT, P0 ;  /* 0x00014100ff007a0c */ /* 0x000fc80003f05300 */
[----:B------:R-:W-:-:S03]  /*b640*/  SEL R8, R251, RZ, !P0 ;  /* 0x000000fffb087207 */ /* 0x000fc60004000000 */
[----:B------:R1:W2:Y:S08]  /*b650*/  LDC.64 R18, c[0x0][R2+0x178] ;  /* 0x00005e0002127b82 */ /* 0x0002b00000000a00 */
[----:B------:R1:W2:Y:S02]  /*b660*/  LDC.64 R20, c[0x0][R2+0x160] ;  /* 0x0000580002147b82 */ /* 0x0002a40000000a00 */
[----:B-1----:R-:W-:-:S02]  /*b670*/  IMAD.MOV.U32 R2, RZ, RZ, c[0x0][0x4e8] ;  /* 0x00013a00ff027624 */ /* 0x002fc400078e00ff */
[-C--:B----4-:R-:W-:Y:S02]  /*b680*/  IMAD R10, R17, R9.reuse, RZ ;  /* 0x00000009110a7224 */ /* 0x090fe400078e02ff */
[----:B------:R-:W4:Y:S01]  /*b690*/  LDL R17, [R1+0xac] ;  /* 0x0000ac0001117983 */ /* 0x000f220000100800 */
[----:B------:R-:W-:Y:S01]  /*b6a0*/  ISETP.NE.AND P2, PT, R2, 0x1, PT ;  /* 0x000000010200780c */ /* 0x000fe20003f45270 */
[----:B------:R-:W-:Y:S02]  /*b6b0*/  IMAD R2, R5, R8, RZ ;  /* 0x0000000805027224 */ /* 0x000fe400078e02ff */
[----:B------:R-:W1:Y:S01]  /*b6c0*/  S2R R36, SR_TID.X ;  /* 0x0000000000247919 */ /* 0x000e620000002100 */
[----:B--2---:R-:W-:Y:S02]  /*b6d0*/  IMAD R11, R245, 0x80, R6 ;  /* 0x00000080f50b7824 */ /* 0x004fe400078e0206 */
[----:B------:R-:W-:Y:S01]  /*b6e0*/  IMAD.WIDE.U32 R6, R16, R9, RZ ;  /* 0x0000000910067225 */ /* 0x000fe200078e00ff */
[----:B---3--:R-:W-:-:S05]  /*b6f0*/  SEL R3, R3, RZ, !P0 ;  /* 0x000000ff03037207 */ /* 0x008fca0004000000 */
[----:B------:R-:W-:Y:S02]  /*b700*/  IMAD R12, R4, R3, R2 ;  /* 0x00000003040c7224 */ /* 0x000fe400078e0202 */
[----:B------:R-:W-:-:S04]  /*b710*/  @P2 IMAD.HI.U32 R3, R11, c[0x0][0x4ec], RZ ;  /* 0x00013b000b032a27 */ /* 0x000fc800078e00ff */
[----:B------:R-:W-:-:S04]  /*b720*/  IMAD.WIDE.U32 R4, R4, R8, RZ ;  /* 0x0000000804047225 */ /* 0x000fc800078e00ff */
[----:B------:R-:W-:Y:S01]  /*b730*/  IMAD.MOV.U32 R2, RZ, RZ, R11 ;  /* 0x000000ffff027224 */ /* 0x000fe200078e000b */
[----:B------:R-:W-:Y:S02]  /*b740*/  @P2 SHF.R.U32.HI R2, RZ, c[0x0][0x4f0], R3 ;  /* 0x00013c00ff022a19 */ /* 0x000fe40000011603 */
[----:B------:R-:W-:Y:S02]  /*b750*/  SEL R3, R13, RZ, P3 ;  /* 0x000000ff0d037207 */ /* 0x000fe40001800000 */
[----:B-----5:R-:W-:Y:S01]  /*b760*/  IADD3 R15, P1, P0, R4, R6, R0 ;  /* 0x00000006040f7210 */ /* 0x020fe2000783e000 */
[----:B------:R-:W-:Y:S02]  /*b770*/  IMAD.IADD R6, R7, 0x1, R10 ;  /* 0x0000000107067824 */ /* 0x000fe400078e020a */
[----:B------:R-:W-:Y:S01]  /*b780*/  IMAD.IADD R13, R5, 0x1, R12 ;  /* 0x00000001050d7824 */ /* 0x000fe200078e020c */
[----:B------:R-:W-:Y:S01]  /*b790*/  SHF.R.S32.HI R12, RZ, 0x1f, R0 ;  /* 0x0000001fff0c7819 */ /* 0x000fe20000011400 */
[----:B------:R-:W-:-:S02]  /*b7a0*/  IMAD.MOV R7, RZ, RZ, -R2 ;  /* 0x000000ffff077224 */ /* 0x000fc400078e0a02 */
[-C--:B------:R-:W-:Y:S02]  /*b7b0*/  IMAD R10, R19, R3.reuse, RZ ;  /* 0x00000003130a7224 */ /* 0x080fe400078e02ff */
[----:B------:R-:W-:Y:S01]  /*b7c0*/  IMAD.WIDE.U32 R4, R18, R3, RZ ;  /* 0x0000000312047225 */ /* 0x000fe200078e00ff */
[----:B------:R-:W-:-:S03]  /*b7d0*/  IADD3.X R13, R13, R6, R12, P1, P0 ;  /* 0x000000060d0d7210 */ /* 0x000fc60000fe040c */
[----:B------:R-:W-:Y:S01]  /*b7e0*/  IMAD R3, R7, c[0x0][0x4e8], R11 ;  /* 0x00013a0007037a24 */ /* 0x000fe200078e020b */
[----:B------:R-:W-:Y:S01]  /*b7f0*/  IADD3 R4, P1, P0, R2, R15, R4 ;  /* 0x0000000f02047210 */ /* 0x000fe2000783e004 */
[----:B------:R-:W-:Y:S01]  /*b800*/  IMAD.IADD R10, R5, 0x1, R10 ;  /* 0x00000001050a7824 */ /* 0x000fe200078e020a */
[----:B------:R-:W-:Y:S01]  /*b810*/  SHF.R.S32.HI R5, RZ, 0x1f, R2 ;  /* 0x0000001fff057819 */ /* 0x000fe20000011402 */
[----:B------:R-:W-:Y:S01]  /*b820*/  IMAD R2, R21, R3, RZ ;  /* 0x0000000315027224 */ /* 0x000fe200078e02ff */
[----:B------:R-:W-:Y:S02]  /*b830*/  SHF.R.S32.HI R6, RZ, 0x1f, R3 ;  /* 0x0000001fff067819 */ /* 0x000fe40000011403 */
[----:B------:R-:W-:Y:S01]  /*b840*/  IADD3.X R5, R5, R13, R10, P1, P0 ;  /* 0x0000000d05057210 */ /* 0x000fe20000fe040a */
[----:B------:R-:W-:Y:S02]  /*b850*/  IMAD.MOV.U32 R7, RZ, RZ, c[0x0][0x4a8] ;  /* 0x00012a00ff077624 */ /* 0x000fe400078e00ff */
[----:B------:R-:W-:-:S02]  /*b860*/  IMAD R6, R20, R6, R2 ;  /* 0x0000000614067224 */ /* 0x000fc400078e0202 */
[----:B------:R-:W-:Y:S01]  /*b870*/  IMAD.WIDE.U32 R2, R20, R3, R4 ;  /* 0x0000000314027225 */ /* 0x000fe200078e0004 */
[----:B------:R-:W-:-:S03]  /*b880*/  SEL R4, R7, c[0x0][0x450], P3 ;  /* 0x0001140007047a07 */ /* 0x000fc60001800000 */
[----:B------:R-:W-:Y:S01]  /*b890*/  IMAD.MOV.U32 R5, RZ, RZ, c[0x0][0x4ac] ;  /* 0x00012b00ff057624 */ /* 0x000fe200078e00ff */
[----:B-1----:R-:W-:Y:S01]  /*b8a0*/  SHF.R.S32.HI R16, RZ, 0x1f, R36 ;  /* 0x0000001fff107819 */ /* 0x002fe20000011424 */
[----:B------:R-:W-:Y:S01]  /*b8b0*/  IMAD.IADD R3, R3, 0x1, R6 ;  /* 0x0000000103037824 */ /* 0x000fe200078e0206 */
[----:B------:R-:W-:Y:S02]  /*b8c0*/  LEA R4, P0, R2, R4, 0x2 ;  /* 0x0000000402047211 */ /* 0x000fe400078010ff */
[----:B------:R-:W-:Y:S02]  /*b8d0*/  SEL R5, R5, c[0x0][0x454], P3 ;  /* 0x0001150005057a07 */ /* 0x000fe40001800000 */
[----:B------:R-:W-:Y:S02]  /*b8e0*/  LEA.HI R16, R16, R36, RZ, 0x5 ;  /* 0x0000002410107211 */ /* 0x000fe400078f28ff */
[----:B------:R-:W-:Y:S02]  /*b8f0*/  LEA.HI.X R2, R2, R5, R3, 0x2, P0 ;  /* 0x0000000502027211 */ /* 0x000fe400000f1403 */
[----:B------:R-:W-:Y:S01]  /*b900*/  LOP3.LUT R16, R16, 0xffffffe0, RZ, 0xc0, !PT ;  /* 0xffffffe010107812 */ /* 0x000fe200078ec0ff */
[----:B------:R-:W-:Y:S04]  /*b910*/  SHFL.IDX PT, R6, R4, RZ, 0x1c1f ;  /* 0x001c1fff04067589 */ /* 0x000fe800000e0000 */
[----:B------:R-:W1:Y:S01]  /*b920*/  SHFL.IDX PT, R7, R2, RZ, 0x1c1f ;  /* 0x001c1fff02077589 */ /* 0x000e6200000e0000 */
[----:B------:R-:W-:-:S03]  /*b930*/  IMAD.IADD R16, R36, 0x1, -R16 ;  /* 0x0000000124107824 */ /* 0x000fc600078e0a10 */
[----:B------:R-:W-:Y:S04]  /*b940*/  SHFL.IDX PT, R4, R4, 0x1, 0x1c1f ;  /* 0x003c1f0004047f89 */ /* 0x000fe800000e0000 */
[----:B------:R4:W2:Y:S01]  /*b950*/  SHFL.IDX PT, R5, R2, 0x1, 0x1c1f ;  /* 0x003c1f0002057f89 */ /* 0x0008a200000e0000 */
[----:B------:R-:W-:Y:S01]  /*b960*/  IMAD R10, R14, c[0x0][0x4e8], RZ ;  /* 0x00013a000e0a7a24 */ /* 0x000fe200078e02ff */
[----:B------:R-:W-:Y:S01]  /*b970*/  LOP3.LUT P0, RZ, R16, 0x3, RZ, 0xc0, !PT ;  /* 0x0000000310ff7812 */ /* 0x000fe2000780c0ff */
[----:B----4-:R-:W-:-:S05]  /*b980*/  IMAD R2, R245, 0x80, R17 ;  /* 0x00000080f5027824 */ /* 0x010fca00078e0211 */
[C---:B------:R-:W-:Y:S02]  /*b990*/  IADD3 R3, R2.reuse, 0x8, RZ ;  /* 0x0000000802037810 */ /* 0x040fe40007ffe0ff */
[-C--:B------:R-:W-:Y:S02]  /*b9a0*/  ISETP.GE.OR P1, PT, R2, R10.reuse, P0 ;  /* 0x0000000a0200720c */ /* 0x080fe40000726670 */
[----:B------:R-:W-:-:S11]  /*b9b0*/  ISETP.GE.OR P0, PT, R3, R10, P0 ;  /* 0x0000000a0300720c */ /* 0x000fd60000706670 */
[----:B-1----:R1:W-:Y:S01]  /*b9c0*/  @!P1 ST.E [R6.64], R23 ;  /* 0x0000001706009985 */ /* 0x0023e2000c101908 */
[----:B------:R-:W-:-:S03]  /*b9d0*/  ISETP.GE.AND P1, PT, R2, R10, PT ;  /* 0x0000000a0200720c */ /* 0x000fc60003f26270 */
[----:B--2---:R1:W-:Y:S01]  /*b9e0*/  @!P0 ST.E [R4.64], R22 ;  /* 0x0000001604008985 */ /* 0x0043e2000c101908 */
[----:B------:R-:W-:Y:S01]  /*b9f0*/  ISETP.GE.AND P0, PT, R3, R10, PT ;  /* 0x0000000a0300720c */ /* 0x000fe20003f06270 */
[----:B------:R-:W-:Y:S05]  /*ba00*/  @P3 BRA `(.L_x_223) ;  /* 0x0000070000003947 */ /* 0x000fea0003800000 */
[----:B------:R-:W-:Y:S01]  /*ba10*/  IMAD R12, R12, c[0x0][0x3a0], RZ ;  /* 0x0000e8000c0c7a24 */ /* 0x000fe200078e02ff */
[----:B-1----:R-:W-:Y:S01]  /*ba20*/  LEA R4, R233, R234, 0x5 ;  /* 0x000000eae9047211 */ /* 0x002fe200078e28ff */
[C---:B------:R-:W-:Y:S01]  /*ba30*/  IMAD.WIDE.U32 R2, R0.reuse, c[0x0][0x3a0], RZ ;  /* 0x0000e80000027a25 */ /* 0x040fe200078e00ff */
[----:B------:R-:W-:Y:S01]  /*ba40*/  SHF.R.S32.HI R5, RZ, 0x1f, R8 ;  /* 0x0000001fff057819 */ /* 0x000fe20000011408 */
[----:B------:R1:W2:Y:S01]  /*ba50*/  LDS.128 R16, [R200+0x80] ;  /* 0x00008000c8107984 */ /* 0x0002a20000000c00 */
[----:B------:R-:W-:Y:S01]  /*ba60*/  LEA R4, R245, R4, 0x7 ;  /* 0x00000004f5047211 */ /* 0x000fe200078e38ff */
[----:B------:R-:W-:Y:S02]  /*ba70*/  IMAD R0, R0, c[0x0][0x3a4], R12 ;  /* 0x0000e90000007a24 */ /* 0x000fe400078e020c */
[----:B------:R1:W3:Y:S01]  /*ba80*/  LDS.128 R24, [R200+0x1080] ;  /* 0x00108000c8187984 */ /* 0x0002e20000000c00 */
[----:B------:R-:W-:-:S02]  /*ba90*/  IMAD R5, R5, c[0x0][0x3f0], RZ ;  /* 0x0000fc0005057a24 */ /* 0x000fc400078e02ff */
[----:B------:R-:W-:Y:S01]  /*baa0*/  IADD3 R3, R3, R0, RZ ;  /* 0x0000000003037210 */ /* 0x000fe20007ffe0ff */
[----:B------:R-:W-:Y:S01]  /*bab0*/  @P2 IMAD.HI.U32 R6, R4, c[0x0][0x4ec], RZ ;  /* 0x00013b0004062a27 */ /* 0x000fe200078e00ff */
[----:B------:R1:W4:Y:S01]  /*bac0*/  LDS.128 R32, [R200+0x2080] ;  /* 0x00208000c8207984 */ /* 0x0003220000000c00 */
[----:B------:R-:W-:Y:S02]  /*bad0*/  MOV R0, R4 ;  /* 0x0000000400007202 */ /* 0x000fe40000000f00 */
[C---:B------:R-:W-:Y:S01]  /*bae0*/  IMAD.WIDE.U32 R2, R9.reuse, c[0x0][0x3e8], R2 ;  /* 0x0000fa0009027a25 */ /* 0x040fe200078e0002 */
[----:B------:R1:W1:Y:S01]  /*baf0*/  LDS.128 R40, [R200+0x3080] ;  /* 0x00308000c8287984 */ /* 0x0002620000000c00 */
[----:B------:R-:W-:Y:S02]  /*bb00*/  @P2 SHF.R.U32.HI R0, RZ, c[0x0][0x4f0], R6 ;  /* 0x00013c00ff002a19 */ /* 0x000fe40000011606 */
[----:B------:R-:W-:Y:S01]  /*bb10*/  IMAD R3, R9, c[0x0][0x3ec], R3 ;  /* 0x0000fb0009037a24 */ /* 0x000fe200078e0203 */
[----:B------:R1:W1:Y:S01]  /*bb20*/  LDS.128 R12, [R200+0x4080] ;  /* 0x00408000c80c7984 */ /* 0x0002620000000c00 */
[C---:B------:R-:W-:Y:S01]  /*bb30*/  IMAD R7, R8.reuse, c[0x0][0x3f4], R5 ;  /* 0x0000fd0008077a24 */ /* 0x040fe200078e0205 */
[----:B------:R-:W-:Y:S01]  /*bb40*/  SHF.R.S32.HI R6, RZ, 0x1f, R0 ;  /* 0x0000001fff067819 */ /* 0x000fe20000011400 */
[----:B------:R-:W-:Y:S01]  /*bb50*/  IMAD.WIDE.U32 R2, R8, c[0x0][0x3f0], R2 ;  /* 0x0000fc0008027a25 */ /* 0x000fe200078e0002 */
[----:B------:R1:W1:Y:S01]  /*bb60*/  LDS.128 R20, [R200+0x5080] ;  /* 0x00508000c8147984 */ /* 0x0002620000000c00 */
[----:B------:R-:W-:-:S02]  /*bb70*/  IADD3 R5, -R0, RZ, RZ ;  /* 0x000000ff00057210 */ /* 0x000fc40007ffe1ff */
[----:B------:R-:W-:Y:S01]  /*bb80*/  IMAD R6, R6, c[0x0][0x3e0], RZ ;  /* 0x0000f80006067a24 */ /* 0x000fe200078e02ff */
[----:B------:R1:W1:Y:S01]  /*bb90*/  LDS.128 R28, [R200+0x6080] ;  /* 0x00608000c81c7984 */ /* 0x0002620000000c00 */
[----:B------:R-:W-:Y:S01]  /*bba0*/  IADD3 R3, R3, R7, RZ ;  /* 0x0000000703037210 */ /* 0x000fe20007ffe0ff */
[----:B------:R-:W-:Y:S02]  /*bbb0*/  IMAD R4, R5, c[0x0][0x4e8], R4 ;  /* 0x00013a0005047a24 */ /* 0x000fe400078e0204 */
[----:B------:R1:W1:Y:S01]  /*bbc0*/  LDS.128 R44, [R200+0x7080] ;  /* 0x00708000c82c7984 */ /* 0x0002620000000c00 */
[C---:B------:R-:W-:Y:S02]  /*bbd0*/  IMAD R5, R0.reuse, c[0x0][0x3e4], R6 ;  /* 0x0000f90000057a24 */ /* 0x040fe400078e0206 */
[----:B------:R-:W-:Y:S01]  /*bbe0*/  IMAD.WIDE.U32 R2, R0, c[0x0][0x3e0], R2 ;  /* 0x0000f80000027a25 */ /* 0x000fe200078e0002 */
[----:B------:R-:W-:-:S04]  /*bbf0*/  SHF.R.S32.HI R0, RZ, 0x1f, R4 ;  /* 0x0000001fff007819 */ /* 0x000fc80000011404 */
[----:B------:R-:W-:Y:S01]  /*bc00*/  IADD3 R3, R3, R5, RZ ;  /* 0x0000000503037210 */ /* 0x000fe20007ffe0ff */
[----:B------:R-:W-:-:S04]  /*bc10*/  IMAD R0, R0, c[0x0][0x3d8], RZ ;  /* 0x0000f60000007a24 */ /* 0x000fc800078e02ff */
[----:B------:R-:W-:-:S04]  /*bc20*/  IMAD.WIDE.U32 R2, R4, c[0x0][0x3d8], R2 ;  /* 0x0000f60004027a25 */ /* 0x000fc800078e0002 */
[----:B------:R-:W-:Y:S01]  /*bc30*/  IMAD R0, R4, c[0x0][0x3dc], R0 ;  /* 0x0000f70004007a24 */ /* 0x000fe200078e0200 */
[----:B------:R-:W-:-:S04]  /*bc40*/  LEA R9, P0, R2, c[0x0][0x380], 0x1 ;  /* 0x0000e00002097a11 */ /* 0x000fc800078008ff */
[----:B------:R-:W-:-:S04]  /*bc50*/  IADD3 R0, R3, R0, RZ ;  /* 0x0000000003007210 */ /* 0x000fc80007ffe0ff */
[----:B------:R-:W-:Y:S01]  /*bc60*/  LEA.HI.X R7, R2, c[0x0][0x384], R0, 0x1, P0 ;  /* 0x0000e10002077a11 */ /* 0x000fe200000f0c00 */
[----:B------:R-:W-:Y:S05]  /*bc70*/  BRA.DIV ~URZ, `(.L_x_224) ;  /* 0x00003a427f007947 */ /* 0x000fea000b800000 */
[----:B--234-:R2:W3:Y:S02]  /*bc80*/  SHFL.IDX PT, R8, R7, RZ, 0x181f ;  /* 0x00181fff07087589 */ /* 0x01c4e400000e0000 */
.L_x_300:
[----:B------:R-:W-:Y:S05]  /*bc90*/  BRA.DIV ~URZ, `(.L_x_225) ;  /* 0x00003a927f007947 */ /* 0x000fea000b800000 */
[----:B------:R4:W2:Y:S02]  /*bca0*/  SHFL.IDX PT, R0, R9, RZ, 0x181f ;  /* 0x00181fff09007589 */ /* 0x0008a400000e0000 */
.L_x_301:
[----:B------:R-:W-:Y:S01]  /*bcb0*/  LEA R6, R245, R234, 0x7 ;  /* 0x000000eaf5067211 */ /* 0x000fe200078e38ff */
[----:B------:R-:W-:Y:S03]  /*bcc0*/  BSSY B0, `(.L_x_226) ;  /* 0x000000d000007945 */ /* 0x000fe60003800000 */
[----:B------:R-:W-:-:S13]  /*bcd0*/  ISETP.GE.AND P0, PT, R6, R10, PT ;  /* 0x0000000a0600720c */ /* 0x000fda0003f06270 */
[----:B------:R-:W-:Y:S05]  /*bce0*/  @P0 BRA `(.L_x_227) ;  /* 0x000000a000000947 */ /* 0x000fea0003800000 */
[----:B------:R-:W-:Y:S02]  /*bcf0*/  ISETP.GE.AND P3, PT, R231, c[0x0][0x3c8], PT ;  /* 0x0000f200e7007a0c */ /* 0x000fe40003f66270 */
[----:B------:R-:W-:Y:S02]  /*bd00*/  ISETP.GE.AND P2, PT, R235, c[0x0][0x3c8], PT ;  /* 0x0000f200eb007a0c */ /* 0x000fe40003f46270 */
[----:B------:R-:W-:Y:S02]  /*bd10*/  SHF.R.S32.HI R36, RZ, 0x1f, R231 ;  /* 0x0000001fff247819 */ /* 0x000fe400000114e7 */
[----:B------:R-:W-:-:S07]  /*bd20*/  SHF.R.S32.HI R11, RZ, 0x1f, R235 ;  /* 0x0000001fff0b7819 */ /* 0x000fce00000114eb */
[-C--:B--2---:R-:W-:Y:S02]  /*bd30*/  @!P3 LEA R4, P1, R231, R0.reuse, 0x1 ;  /* 0x00000000e704b211 */ /* 0x084fe400078208ff */
[----:B------:R-:W-:Y:S02]  /*bd40*/  @!P2 LEA R2, P0, R235, R0, 0x1 ;  /* 0x00000000eb02a211 */ /* 0x000fe400078008ff */
[-C--:B---3--:R-:W-:Y:S02]  /*bd50*/  @!P3 LEA.HI.X R5, R231, R8.reuse, R36, 0x1, P1 ;  /* 0x00000008e705b211 */ /* 0x088fe400008f0c24 */
[----:B------:R-:W-:-:S03]  /*bd60*/  @!P2 LEA.HI.X R3, R235, R8, R11, 0x1, P0 ;  /* 0x00000008eb03a211 */ /* 0x000fc600000f0c0b */
[----:B------:R2:W-:Y:S04]  /*bd70*/  @!P3 ST.E.128 [R4.64], R16 ;  /* 0x000000100400b985 */ /* 0x0005e8000c101d08 */
[----:B-1----:R2:W-:Y:S02]  /*bd80*/  @!P2 ST.E.128 [R2.64], R12 ;  /* 0x0000000c0200a985 */ /* 0x0025e4000c101d08 */
.L_x_227:
[----:B------:R-:W-:Y:S05]  /*bd90*/  BSYNC B0 ;  /* 0x0000000000007941 */ /* 0x000fea0003800000 */
.L_x_226:
[----:B------:R-:W-:Y:S05]  /*bda0*/  BRA.DIV ~URZ, `(.L_x_228) ;  /* 0x000039f27f007947 */ /* 0x000fea000b800000 */
[----:B---3--:R3:W4:Y:S04]  /*bdb0*/  SHFL.IDX PT, R8, R7, 0x1, 0x181f ;  /* 0x00381f0007087f89 */ /* 0x00872800000e0000 */
[----:B--2---:R3:W2:Y:S02]  /*bdc0*/  SHFL.IDX PT, R0, R9, 0x1, 0x181f ;  /* 0x00381f0009007f89 */ /* 0x0046a400000e0000 */
.L_x_302:
[----:B------:R-:W-:Y:S01]  /*bdd0*/  IADD3 R2, R6, 0x20, RZ ;  /* 0x0000002006027810 */ /* 0x000fe20007ffe0ff */
[----:B------:R-:W-:Y:S03]  /*bde0*/  BSSY B0, `(.L_x_229) ;  /* 0x000000d000007945 */ /* 0x000fe60003800000 */
[----:B------:R-:W-:-:S13]  /*bdf0*/  ISETP.GE.AND P0, PT, R2, R10, PT ;  /* 0x0000000a0200720c */ /* 0x000fda0003f06270 */
[----:B------:R-:W-:Y:S05]  /*be00*/  @P0 BRA `(.L_x_230) ;  /* 0x000000a000000947 */ /* 0x000fea0003800000 */
[----:B------:R-:W-:Y:S02]  /*be10*/  ISETP.GE.AND P1, PT, R231, c[0x0][0x3c8], PT ;  /* 0x0000f200e7007a0c */ /* 0x000fe40003f26270 */
[----:B------:R-:W-:Y:S02]  /*be20*/  ISETP.GE.AND P0, PT, R235, c[0x0][0x3c8], PT ;  /* 0x0000f200eb007a0c */ /* 0x000fe40003f06270 */
[----:B-1----:R-:W-:Y:S02]  /*be30*/  SHF.R.S32.HI R12, RZ, 0x1f, R231 ;  /* 0x0000001fff0c7819 */ /* 0x002fe400000114e7 */
[----:B------:R-:W-:-:S07]  /*be40*/  SHF.R.S32.HI R11, RZ, 0x1f, R235 ;  /* 0x0000001fff0b7819 */ /* 0x000fce00000114eb */
[-C--:B--2---:R-:W-:Y:S02]  /*be50*/  @!P1 LEA R4, P3, R231, R0.reuse, 0x1 ;  /* 0x00000000e7049211 */ /* 0x084fe400078608ff */
[----:B------:R-:W-:Y:S02]  /*be60*/  @!P0 LEA R2, P2, R235, R0, 0x1 ;  /* 0x00000000eb028211 */ /* 0x000fe400078408ff */
[-C--:B----4-:R-:W-:Y:S02]  /*be70*/  @!P1 LEA.HI.X R5, R231, R8.reuse, R12, 0x1, P3 ;  /* 0x00000008e7059211 */ /* 0x090fe400018f0c0c */
[----:B------:R-:W-:-:S03]  /*be80*/  @!P0 LEA.HI.X R3, R235, R8, R11, 0x1, P2 ;  /* 0x00000008eb038211 */ /* 0x000fc600010f0c0b */
[----:B------:R1:W-:Y:S04]  /*be90*/  @!P1 ST.E.128 [R4.64], R24 ;  /* 0x0000001804009985 */ /* 0x0003e8000c101d08 */
[----:B------:R1:W-:Y:S02]  /*bea0*/  @!P0 ST.E.128 [R2.64], R20 ;  /* 0x0000001402008985 */ /* 0x0003e4000c101d08 */
.L_x_230:
[----:B------:R-:W-:Y:S05]  /*beb0*/  BSYNC B0 ;  /* 0x0000000000007941 */ /* 0x000fea0003800000 */
.L_x_229:
[----:B------:R-:W-:Y:S05]  /*bec0*/  BRA.DIV ~URZ, `(.L_x_231) ;  /* 0x000039a27f007947 */ /* 0x000fea000b800000 */
[----:B----4-:R4:W3:Y:S02]  /*bed0*/  SHFL.IDX PT, R8, R7, 0x2, 0x181f ;  /* 0x00581f0007087f89 */ /* 0x0108e400000e0000 */
.L_x_303:
[----:B------:R-:W-:Y:S05]  /*bee0*/  BRA.DIV ~URZ, `(.L_x_232) ;  /* 0x000039f27f007947 */ /* 0x000fea000b800000 */
[----:B--2---:R2:W4:Y:S02]  /*bef0*/  SHFL.IDX PT, R0, R9, 0x2, 0x181f ;  /* 0x00581f0009007f89 */ /* 0x00452400000e0000 */
.L_x_304:
[----:B-1----:R-:W-:Y:S01]  /*bf00*/  IADD3 R2, R6, 0x40, RZ ;  /* 0x0000004006027810 */ /* 0x002fe20007ffe0ff */
[----:B------:R-:W-:Y:S03]  /*bf10*/  BSSY B0, `(.L_x_233) ;  /* 0x000000d000007945 */ /* 0x000fe60003800000 */
[----:B------:R-:W-:-:S13]  /*bf20*/  ISETP.GE.AND P0, PT, R2, R10, PT ;  /* 0x0000000a0200720c */ /* 0x000fda0003f06270 */
[----:B------:R-:W-:Y:S05]  /*bf30*/  @P0 BRA `(.L_x_234) ;  /* 0x000000a000000947 */ /* 0x000fea0003800000 */
[----:B------:R-:W-:Y:S02]  /*bf40*/  ISETP.GE.AND P1, PT, R231, c[0x0][0x3c8], PT ;  /* 0x0000f200e7007a0c */ /* 0x000fe40003f26270 */
[----:B------:R-:W-:Y:S02]  /*bf50*/  ISETP.GE.AND P0, PT, R235, c[0x0][0x3c8], PT ;  /* 0x0000f200eb007a0c */ /* 0x000fe40003f06270 */
[----:B------:R-:W-:Y:S02]  /*bf60*/  SHF.R.S32.HI R12, RZ, 0x1f, R231 ;  /* 0x0000001fff0c7819 */ /* 0x000fe400000114e7 */
[----:B------:R-:W-:-:S07]  /*bf70*/  SHF.R.S32.HI R11, RZ, 0x1f, R235 ;  /* 0x0000001fff0b7819 */ /* 0x000fce00000114eb */
[-C--:B----4-:R-:W-:Y:S02]  /*bf80*/  @!P1 LEA R4, P3, R231, R0.reuse, 0x1 ;  /* 0x00000000e7049211 */ /* 0x090fe400078608ff */
[----:B------:R-:W-:Y:S02]  /*bf90*/  @!P0 LEA R2, P2, R235, R0, 0x1 ;  /* 0x00000000eb028211 */ /* 0x000fe400078408ff */
[-C--:B---3--:R-:W-:Y:S02]  /*bfa0*/  @!P1 LEA.HI.X R5, R231, R8.reuse, R12, 0x1, P3 ;  /* 0x00000008e7059211 */ /* 0x088fe400018f0c0c */
[----:B------:R-:W-:-:S03]  /*bfb0*/  @!P0 LEA.HI.X R3, R235, R8, R11, 0x1, P2 ;  /* 0x00000008eb038211 */ /* 0x000fc600010f0c0b */
[----:B------:R1:W-:Y:S04]  /*bfc0*/  @!P1 ST.E.128 [R4.64], R32 ;  /* 0x0000002004009985 */ /* 0x0003e8000c101d08 */
[----:B------:R1:W-:Y:S02]  /*bfd0*/  @!P0 ST.E.128 [R2.64], R28 ;  /* 0x0000001c02008985 */ /* 0x0003e4000c101d08 */
.L_x_234:
[----:B------:R-:W-:Y:S05]  /*bfe0*/  BSYNC B0 ;  /* 0x0000000000007941 */ /* 0x000fea0003800000 */
.L_x_233:
[----:B------:R-:W-:Y:S05]  /*bff0*/  BRA.DIV ~URZ, `(.L_x_235) ;  /* 0x000039527f007947 */ /* 0x000fea000b800000 */
[----:B---34-:R-:W3:Y:S04]  /*c000*/  SHFL.IDX PT, R7, R7, 0x3, 0x181f ;  /* 0x00781f0007077f89 */ /* 0x018ee800000e0000 */
[----:B------:R4:W1:Y:S02]  /*c010*/  SHFL.IDX PT, R0, R9, 0x3, 0x181f ;  /* 0x00781f0009007f89 */ /* 0x00086400000e0000 */
.L_x_305:
[----:B-1----:R-:W-:-:S04]  /*c020*/  IADD3 R2, R6, 0x60, RZ ;  /* 0x0000006006027810 */ /* 0x002fc80007ffe0ff */
[----:B------:R-:W-:-:S13]  /*c030*/  ISETP.GE.AND P0, PT, R2, R10, PT ;  /* 0x0000000a0200720c */ /* 0x000fda0003f06270 */
[----:B------:R-:W-:Y:S05]  /*c040*/  @P0 BRA `(.L_x_236) ;  /* 0x00001b1000000947 */ /* 0x000fea0003800000 */
[----:B------:R-:W-:Y:S02]  /*c050*/  ISETP.GE.AND P0, PT, R231, c[0x0][0x3c8], PT ;  /* 0x0000f200e7007a0c */ /* 0x000fe40003f06270 */
[----:B------:R-:W-:-:S11]  /*c060*/  SHF.R.S32.HI R4, RZ, 0x1f, R231 ;  /* 0x0000001fff047819 */ /* 0x000fd600000114e7 */
[----:B------:R-:W-:-:S04]  /*c070*/  @!P0 LEA R2, P1, R231, R0, 0x1 ;  /* 0x00000000e7028211 */ /* 0x000fc800078208ff */
[----:B---3--:R-:W-:-:S05]  /*c080*/  @!P0 LEA.HI.X R3, R231, R7, R4, 0x1, P1 ;  /* 0x00000007e7038211 */ /* 0x008fca00008f0c04 */
[----:B------:R1:W-:Y:S01]  /*c090*/  @!P0 ST.E.128 [R2.64], R40 ;  /* 0x0000002802008985 */ /* 0x0003e2000c101d08 */
[----:B------:R-:W-:-:S13]  /*c0a0*/  ISETP.GE.AND P0, PT, R235, c[0x0][0x3c8], PT ;  /* 0x0000f200eb007a0c */ /* 0x000fda0003f06270 */
[----:B------:R-:W-:Y:S05]  /*c0b0*/  @P0 BRA `(.L_x_236) ;  /* 0x00001aa000000947 */ /* 0x000fea0003800000 */
[----:B------:R-:W-:Y:S02]  /*c0c0*/  SHF.R.S32.HI R4, RZ, 0x1f, R235 ;  /* 0x0000001fff047819 */ /* 0x000fe400000114eb */
[----:B-1----:R-:W-:-:S04]  /*c0d0*/  LEA R2, P0, R235, R0, 0x1 ;  /* 0x00000000eb027211 */ /* 0x002fc800078008ff */
[----:B------:R-:W-:-:S05]  /*c0e0*/  LEA.HI.X R3, R235, R7, R4, 0x1, P0 ;  /* 0x00000007eb037211 */ /* 0x000fca00000f0c04 */
[----:B------:R1:W-:Y:S01]  /*c0f0*/  ST.E.128 [R2.64], R44 ;  /* 0x0000002c02007985 */ /* 0x0003e2000c101d08 */
[----:B------:R-:W-:Y:S05]  /*c100*/  BRA `(.L_x_236) ;  /* 0x00001a5000007947 */ /* 0x000fea0003800000 */
.L_x_223:
[----:B-1----:R-:W2:Y:S01]  /*c110*/  LDL.LU R6, [R1+0x8] ;  /* 0x0000080001067983 */ /* 0x002ea20000300800 */
[----:B------:R-:W-:Y:S02]  /*c120*/  IMAD R12, R12, c[0x0][0x408], RZ ;  /* 0x000102000c0c7a24 */ /* 0x000fe400078e02ff */
[----:B------:R-:W-:-:S04]  /*c130*/  IMAD.WIDE.U32 R2, R0, c[0x0][0x408], RZ ;  /* 0x0001020000027a25 */ /* 0x000fc800078e00ff */
[----:B------:R-:W-:Y:S02]  /*c140*/  IMAD R0, R0, c[0x0][0x40c], R12 ;  /* 0x0001030000007a24 */ /* 0x000fe400078e020c */
[----:B------:R-:W-:-:S03]  /*c150*/  @P2 IMAD.HI.U32 R5, R11, c[0x0][0x4ec], RZ ;  /* 0x00013b000b052a27 */ /* 0x000fc600078e00ff */
[----:B------:R-:W-:Y:S02]  /*c160*/  IADD3 R3, R3, R0, RZ ;  /* 0x0000000003037210 */ /* 0x000fe40007ffe0ff */
[----:B------:R-:W-:-:S03]  /*c170*/  SHF.R.S32.HI R0, RZ, 0x1f, R8 ;  /* 0x0000001fff007819 */ /* 0x000fc60000011408 */
[----:B------:R-:W-:-:S04]  /*c180*/  IMAD.WIDE.U32 R2, R9, c[0x0][0x438], R2 ;  /* 0x00010e0009027a25 */ /* 0x000fc800078e0002 */
[----:B------:R-:W-:Y:S02]  /*c190*/  IMAD R0, R0, c[0x0][0x440], RZ ;  /* 0x0001100000007a24 */ /* 0x000fe400078e02ff */
[----:B------:R-:W-:Y:S02]  /*c1a0*/  IMAD R3, R9, c[0x0][0x43c], R3 ;  /* 0x00010f0009037a24 */ /* 0x000fe400078e0203 */
[C---:B------:R-:W-:Y:S01]  /*c1b0*/  IMAD R4, R8.reuse, c[0x0][0x444], R0 ;  /* 0x0001110008047a24 */ /* 0x040fe200078e0200 */
[----:B------:R-:W-:Y:S01]  /*c1c0*/  MOV R0, R11 ;  /* 0x0000000b00007202 */ /* 0x000fe20000000f00 */
[----:B------:R-:W-:Y:S01]  /*c1d0*/  IMAD.WIDE.U32 R2, R8, c[0x0][0x440], R2 ;  /* 0x0001100008027a25 */ /* 0x000fe200078e0002 */
[----:B------:R-:W-:-:S04]  /*c1e0*/  @P2 SHF.R.U32.HI R0, RZ, c[0x0][0x4f0], R5 ;  /* 0x00013c00ff002a19 */ /* 0x000fc80000011605 */
[----:B------:R-:W-:Y:S02]  /*c1f0*/  IADD3 R3, R3, R4, RZ ;  /* 0x0000000403037210 */ /* 0x000fe40007ffe0ff */
[----:B------:R-:W-:Y:S02]  /*c200*/  SHF.R.S32.HI R5, RZ, 0x1f, R0 ;  /* 0x0000001fff057819 */ /* 0x000fe40000011400 */
[----:B------:R-:W-:-:S03]  /*c210*/  IADD3 R4, -R0, RZ, RZ ;  /* 0x000000ff00047210 */ /* 0x000fc60007ffe1ff */
[----:B------:R-:W-:Y:S02]  /*c220*/  IMAD R5, R5, c[0x0][0x430], RZ ;  /* 0x00010c0005057a24 */ /* 0x000fe400078e02ff */
[----:B------:R-:W-:Y:S02]  /*c230*/  IMAD R4, R4, c[0x0][0x4e8], R11 ;  /* 0x00013a0004047a24 */ /* 0x000fe400078e020b */
[----:B------:R-:W-:Y:S02]  /*c240*/  IMAD R5, R0, c[0x0][0x434], R5 ;  /* 0x00010d0000057a24 */ /* 0x000fe400078e0205 */
[----:B--2---:R-:W-:-:S04]  /*c250*/  IMAD.WIDE.U32 R2, R6, c[0x0][0x448], R2 ;  /* 0x0001120006027a25 */ /* 0x004fc800078e0002 */
[----:B------:R-:W-:-:S04]  /*c260*/  IMAD R3, R6, c[0x0][0x44c], R3 ;  /* 0x0001130006037a24 */ /* 0x000fc800078e0203 */
        /* <DEDUP_REMOVED lines=10> */
[----:B------:R1:W2:Y:S02]  /*c310*/  SHFL.IDX PT, R4, R5, RZ, 0x1c1f ;  /* 0x001c1fff05047589 */ /* 0x0002a400000e0000 */
.L_x_306:
[----:B------:R-:W-:Y:S05]  /*c320*/  BRA.DIV ~URZ, `(.L_x_238) ;  /* 0x000037627f007947 */ /* 0x000fea000b800000 */
[----:B------:R3:W4:Y:S02]  /*c330*/  SHFL.IDX PT, R0, R12, RZ, 0x1c1f ;  /* 0x001c1fff0c007589 */ /* 0x00072400000e0000 */
.L_x_307:
[----:B------:R-:W-:Y:S01]  /*c340*/  BSSY B0, `(.L_x_239) ;  /* 0x0000062000007945 */ /* 0x000fe20003800000 */
[----:B------:R-:W-:Y:S05]  /*c350*/  @P1 BRA `(.L_x_240) ;  /* 0x0000060000001947 */ /* 0x000fea0003800000 */
[----:B------:R-:W5:Y:S04]  /*c360*/  LDL R20, [R1+0x4c] ;  /* 0x00004c0001147983 */ /* 0x000f680000100800 */
[----:B---3--:R-:W3:Y:S04]  /*c370*/  LDL R17, [R1+0x48] ;  /* 0x0000480001117983 */ /* 0x008ee80000100800 */
[----:B----4-:R-:W4:Y:S04]  /*c380*/  LDL R9, [R1+0x44] ;  /* 0x0000440001097983 */ /* 0x010f280000100800 */
[----:B--2---:R-:W2:Y:S04]  /*c390*/  LDL R13, [R1+0x40] ;  /* 0x00004000010d7983 */ /* 0x004ea80000100800 */
[----:B------:R-:W2:Y:S04]  /*c3a0*/  LDL R19, [R1+0xa8] ;  /* 0x0000a80001137983 */ /* 0x000ea80000100800 */
        /* <DEDUP_REMOVED lines=12> */
[----:B------:R-:W2:Y:S01]  /*c470*/  LDL R22, [R1+0x84] ;  /* 0x0000840001167983 */ /* 0x000ea20000100800 */
[----:B-----5:R-:W-:-:S02]  /*c480*/  ISETP.GE.AND P4, PT, R20, c[0x0][0x3c8], PT ;  /* 0x0000f20014007a0c */ /* 0x020fc40003f86270 */
[----:B---3--:R-:W-:Y:S02]  /*c490*/  ISETP.GE.AND P2, PT, R17, c[0x0][0x3c8], PT ;  /* 0x0000f20011007a0c */ /* 0x008fe40003f46270 */
[----:B----4-:R-:W-:-:S09]  /*c4a0*/  ISETP.GE.AND P5, PT, R9, c[0x0][0x3c8], PT ;  /* 0x0000f20009007a0c */ /* 0x010fd20003fa6270 */
[----:B------:R-:W-:Y:S02]  /*c4b0*/  @!P4 IMAD.MOV.U32 R6, RZ, RZ, R0 ;  /* 0x000000ffff06c224 */ /* 0x000fe400078e0000 */
[----:B------:R-:W-:-:S04]  /*c4c0*/  @!P4 IMAD.MOV.U32 R7, RZ, RZ, R4 ;  /* 0x000000ffff07c224 */ /* 0x000fc800078e0004 */
[----:B------:R-:W-:Y:S01]  /*c4d0*/  @!P4 IMAD.WIDE R6, R20, 0x4, R6 ;  /* 0x000000041406c825 */ /* 0x000fe200078e0206 */
[----:B--2---:R-:W-:Y:S01]  /*c4e0*/  ISETP.GE.AND P1, PT, R13, c[0x0][0x3c8], PT ;  /* 0x0000f2000d007a0c */ /* 0x004fe20003f26270 */
[----:B------:R-:W2:Y:S01]  /*c4f0*/  LDL R20, [R1+0x7c] ;  /* 0x00007c0001147983 */ /* 0x000ea20000100800 */
[----:B------:R-:W-:-:S03]  /*c500*/  @!P2 LEA R2, P3, R17, R0, 0x2 ;  /* 0x000000001102a211 */ /* 0x000fc600078610ff */
[----:B------:R3:W-:Y:S01]  /*c510*/  @!P4 ST.E.64 [R6.64], R124 ;  /* 0x0000007c0600c985 */ /* 0x0007e2000c101b08 */
[----:B------:R-:W-:-:S03]  /*c520*/  @!P2 LEA.HI.X R3, R17, R4, R19, 0x2, P3 ;  /* 0x000000041103a211 */ /* 0x000fc600018f1413 */
[----:B------:R-:W4:Y:S04]  /*c530*/  LDL R19, [R1+0x1c] ;  /* 0x00001c0001137983 */ /* 0x000f280000100800 */
[----:B------:R5:W-:Y:S01]  /*c540*/  @!P2 ST.E.64 [R2.64], R28 ;  /* 0x0000001c0200a985 */ /* 0x000be2000c101b08 */
[----:B------:R-:W-:Y:S02]  /*c550*/  ISETP.GE.AND P2, PT, R11, c[0x0][0x3c8], PT ;  /* 0x0000f2000b007a0c */ /* 0x000fe40003f46270 */
[----:B------:R-:W-:Y:S01]  /*c560*/  ISETP.GE.AND P6, PT, R16, c[0x0][0x3c8], PT ;  /* 0x0000f20010007a0c */ /* 0x000fe20003fc6270 */
[----:B------:R-:W2:Y:S01]  /*c570*/  LDL R17, [R1+0x18] ;  /* 0x0000180001117983 */ /* 0x000ea20000100800 */
[----:B---3--:R-:W-:-:S04]  /*c580*/  @!P5 LEA R6, P4, R9, R0, 0x2 ;  /* 0x000000000906d211 */ /* 0x008fc800078810ff */
[----:B------:R-:W-:Y:S02]  /*c590*/  @!P5 LEA.HI.X R7, R9, R4, R10, 0x2, P4 ;  /* 0x000000040907d211 */ /* 0x000fe400020f140a */
[----:B------:R-:W3:Y:S01]  /*c5a0*/  LDL R9, [R1+0x90] ;  /* 0x0000900001097983 */ /* 0x000ee20000100800 */
[----:B-----5:R-:W-:-:S03]  /*c5b0*/  @!P1 LEA R2, P3, R13, R0, 0x2 ;  /* 0x000000000d029211 */ /* 0x020fc600078610ff */
[----:B------:R-:W5:Y:S04]  /*c5c0*/  LDL R10, [R1+0x20] ;  /* 0x00002000010a7983 */ /* 0x000f680000100800 */
[----:B------:R-:W2:Y:S01]  /*c5d0*/  LDL R29, [R1+0x8c] ;  /* 0x00008c00011d7983 */ /* 0x000ea20000100800 */
[----:B------:R-:W-:-:S03]  /*c5e0*/  @!P1 LEA.HI.X R3, R13, R4, R15, 0x2, P3 ;  /* 0x000000040d039211 */ /* 0x000fc600018f140f */
[----:B------:R-:W4:Y:S04]  /*c5f0*/  LDL R28, [R1+0x88] ;  /* 0x00008800011c7983 */ /* 0x000f280000100800 */
[----:B------:R-:W-:Y:S04]  /*c600*/  @!P5 ST.E.64 [R6.64], R30 ;  /* 0x0000001e0600d985 */ /* 0x000fe8000c101b08 */
[----:B------:R1:W-:Y:S04]  /*c610*/  @!P1 ST.E.64 [R2.64], R32 ;  /* 0x0000002002009985 */ /* 0x0003e8000c101b08 */
[----:B------:R-:W4:Y:S04]  /*c620*/  LDL R15, [R1+0x14] ;  /* 0x00001400010f7983 */ /* 0x000f280000100800 */
[----:B------:R-:W4:Y:S01]  /*c630*/  LDL R13, [R1+0x10] ;  /* 0x00001000010d7983 */ /* 0x000f220000100800 */
[----:B-1----:R-:W-:-:S04]  /*c640*/  @!P2 LEA R2, P3, R11, R0, 0x2 ;  /* 0x000000000b02a211 */ /* 0x002fc800078610ff */
[----:B------:R-:W-:Y:S02]  /*c650*/  @!P2 LEA.HI.X R3, R11, R4, R14, 0x2, P3 ;  /* 0x000000040b03a211 */ /* 0x000fe400018f140e */
[----:B------:R-:W4:Y:S01]  /*c660*/  LDL R11, [R1+0x80] ;  /* 0x00008000010b7983 */ /* 0x000f220000100800 */
[----:B------:R-:W-:-:S03]  /*c670*/  @!P6 LEA R6, P4, R16, R0, 0x2 ;  /* 0x000000001006e211 */ /* 0x000fc600078810ff */
[----:B------:R-:W4:Y:S01]  /*c680*/  LDL R14, [R1+0x70] ;  /* 0x00007000010e7983 */ /* 0x000f220000100800 */
[----:B------:R-:W-:-:S03]  /*c690*/  @!P6 LEA.HI.X R7, R16, R4, R18, 0x2, P4 ;  /* 0x000000041007e211 */ /* 0x000fc600020f1412 */
[----:B------:R-:W4:Y:S04]  /*c6a0*/  LDL R18, [R1+0x78] ;  /* 0x0000780001127983 */ /* 0x000f280000100800 */
[----:B------:R-:W4:Y:S01]  /*c6b0*/  LDL R16, [R1+0x74] ;  /* 0x0000740001107983 */ /* 0x000f220000100800 */
[----:B------:R-:W-:Y:S02]  /*c6c0*/  ISETP.GE.AND P5, PT, R37, c[0x0][0x3c8], PT ;  /* 0x0000f20025007a0c */ /* 0x000fe40003fa6270 */
[----:B------:R-:W-:Y:S01]  /*c6d0*/  ISETP.GE.AND P1, PT, R8, c[0x0][0x3c8], PT ;  /* 0x0000f20008007a0c */ /* 0x000fe20003f26270 */
[----:B------:R1:W-:Y:S01]  /*c6e0*/  @!P6 ST.E.64 [R6.64], R34 ;  /* 0x000000220600e985 */ /* 0x0003e2000c101b08 */
[----:B------:R-:W-:Y:S02]  /*c6f0*/  ISETP.GE.AND P6, PT, R36, c[0x0][0x3c8], PT ;  /* 0x0000f20024007a0c */ /* 0x000fe40003fc6270 */
[----:B------:R-:W-:Y:S01]  /*c700*/  ISETP.GE.AND P4, PT, R23, c[0x0][0x3c8], PT ;  /* 0x0000f20017007a0c */ /* 0x000fe20003f86270 */
[----:B------:R1:W-:Y:S06]  /*c710*/  @!P2 ST.E.64 [R2.64], R38 ;  /* 0x000000260200a985 */ /* 0x0003ec000c101b08 */
[----:B-1----:R-:W-:-:S02]  /*c720*/  @!P5 LEA R6, P3, R37, R0, 0x2 ;  /* 0x000000002506d211 */ /* 0x002fc400078610ff */
[----:B------:R-:W-:Y:S02]  /*c730*/  @!P1 LEA R2, P2, R8, R0, 0x2 ;  /* 0x0000000008029211 */ /* 0x000fe400078410ff */
[----:B------:R-:W-:Y:S02]  /*c740*/  @!P5 LEA.HI.X R7, R37, R4, R63, 0x2, P3 ;  /* 0x000000042507d211 */ /* 0x000fe400018f143f */
[----:B------:R-:W-:-:S03]  /*c750*/  ISETP.GE.AND P3, PT, R21, c[0x0][0x3c8], PT ;  /* 0x0000f20015007a0c */ /* 0x000fc60003f66270 */
[----:B------:R1:W-:Y:S01]  /*c760*/  @!P5 ST.E.64 [R6.64], R40 ;  /* 0x000000280600d985 */ /* 0x0003e2000c101b08 */
[----:B---3--:R-:W-:Y:S02]  /*c770*/  @!P1 LEA.HI.X R3, R8, R4, R9, 0x2, P2 ;  /* 0x0000000408039211 */ /* 0x008fe400010f1409 */
[----:B------:R-:W-:-:S03]  /*c780*/  @!P6 LEA R8, P2, R36, R0, 0x2 ;  /* 0x000000002408e211 */ /* 0x000fc600078410ff */
[----:B------:R3:W-:Y:S01]  /*c790*/  @!P1 ST.E.64 [R2.64], R42 ;  /* 0x0000002a02009985 */ /* 0x0007e2000c101b08 */
[----:B-----5:R-:W-:Y:S02]  /*c7a0*/  ISETP.GE.AND P1, PT, R10, c[0x0][0x3c8], PT ;  /* 0x0000f2000a007a0c */ /* 0x020fe40003f26270 */
[----:B--2---:R-:W-:Y:S02]  /*c7b0*/  @!P6 LEA.HI.X R9, R36, R4, R29, 0x2, P2 ;  /* 0x000000042409e211 */ /* 0x004fe400010f141d */
[----:B-1----:R-:W-:-:S03]  /*c7c0*/  @!P3 LEA R6, P2, R21, R0, 0x2 ;  /* 0x000000001506b211 */ /* 0x002fc600078410ff */
[----:B------:R-:W-:Y:S01]  /*c7d0*/  @!P6 ST.E.64 [R8.64], R92 ;  /* 0x0000005c0800e985 */ /* 0x000fe2000c101b08 */
[----:B----4-:R-:W-:Y:S02]  /*c7e0*/  ISETP.GE.AND P6, PT, R19, c[0x0][0x3c8], PT ;  /* 0x0000f20013007a0c */ /* 0x010fe40003fc6270 */
[----:B------:R-:W-:Y:S02]  /*c7f0*/  @!P3 LEA.HI.X R7, R21, R4, R22, 0x2, P2 ;  /* 0x000000041507b211 */ /* 0x000fe400010f1416 */
[----:B---3--:R-:W-:-:S04]  /*c800*/  @!P4 LEA R2, P5, R23, R0, 0x2 ;  /* 0x000000001702c211 */ /* 0x008fc800078a10ff */
[----:B------:R-:W-:Y:S02]  /*c810*/  @!P4 LEA.HI.X R3, R23, R4, R28, 0x2, P5 ;  /* 0x000000041703c211 */ /* 0x000fe400028f141c */
[----:B------:R-:W-:-:S03]  /*c820*/  ISETP.GE.AND P5, PT, R17, c[0x0][0x3c8], PT ;  /* 0x0000f20011007a0c */ /* 0x000fc60003fa6270 */
[----:B------:R1:W-:Y:S01]  /*c830*/  @!P4 ST.E.64 [R2.64], R46 ;  /* 0x0000002e0200c985 */ /* 0x0003e2000c101b08 */
[----:B------:R-:W-:-:S03]  /*c840*/  ISETP.GE.AND P4, PT, R15, c[0x0][0x3c8], PT ;  /* 0x0000f2000f007a0c */ /* 0x000fc60003f86270 */
[----:B------:R2:W-:Y:S01]  /*c850*/  @!P3 ST.E.64 [R6.64], R48 ;  /* 0x000000300600b985 */ /* 0x0005e2000c101b08 */
[----:B------:R-:W-:Y:S02]  /*c860*/  ISETP.GE.AND P3, PT, R13, c[0x0][0x3c8], PT ;  /* 0x0000f2000d007a0c */ /* 0x000fe40003f66270 */
[----:B-1----:R-:W-:-:S04]  /*c870*/  @!P1 LEA R2, P2, R10, R0, 0x2 ;  /* 0x000000000a029211 */ /* 0x002fc800078410ff */
[----:B------:R-:W-:Y:S02]  /*c880*/  @!P1 LEA.HI.X R3, R10, R4, R11, 0x2, P2 ;  /* 0x000000040a039211 */ /* 0x000fe400010f140b */
[----:B------:R-:W-:-:S03]  /*c890*/  @!P6 LEA R10, P2, R19, R0, 0x2 ;  /* 0x00000000130ae211 */ /* 0x000fc600078410ff */
[----:B------:R1:W-:Y:S01]  /*c8a0*/  @!P1 ST.E.64 [R2.64], R50 ;  /* 0x0000003202009985 */ /* 0x0003e2000c101b08 */
[----:B------:R-:W-:Y:S02]  /*c8b0*/  @!P5 LEA R8, P1, R17, R0, 0x2 ;  /* 0x000000001108d211 */ /* 0x000fe400078210ff */
[----:B------:R-:W-:Y:S02]  /*c8c0*/  @!P6 LEA.HI.X R11, R19, R4, R20, 0x2, P2 ;  /* 0x00000004130be211 */ /* 0x000fe400010f1414 */
[----:B--2---:R-:W-:Y:S02]  /*c8d0*/  @!P4 LEA R6, P2, R15, R0, 0x2 ;  /* 0x000000000f06c211 */ /* 0x004fe400078410ff */
[-C--:B------:R-:W-:Y:S02]  /*c8e0*/  @!P5 LEA.HI.X R9, R17, R4.reuse, R18, 0x2, P1 ;  /* 0x000000041109d211 */ /* 0x080fe400008f1412 */
[----:B------:R-:W-:Y:S01]  /*c8f0*/  @!P4 LEA.HI.X R7, R15, R4, R16, 0x2, P2 ;  /* 0x000000040f07c211 */ /* 0x000fe200010f1410 */
[----:B------:R2:W-:Y:S04]  /*c900*/  @!P6 ST.E.64 [R10.64], R88 ;  /* 0x000000580a00e985 */ /* 0x0005e8000c101b08 */
[----:B------:R2:W-:Y:S04]  /*c910*/  @!P5 ST.E.64 [R8.64], R72 ;  /* 0x000000480800d985 */ /* 0x0005e8000c101b08 */
[----:B------:R2:W-:Y:S01]  /*c920*/  @!P4 ST.E.64 [R6.64], R52 ;  /* 0x000000340600c985 */ /* 0x0005e2000c101b08 */
[----:B-1----:R-:W-:-:S04]  /*c930*/  @!P3 LEA R2, P1, R13, R0, 0x2 ;  /* 0x000000000d02b211 */ /* 0x002fc800078210ff */
[----:B------:R-:W-:-:S05]  /*c940*/  @!P3 LEA.HI.X R3, R13, R4, R14, 0x2, P1 ;  /* 0x000000040d03b211 */ /* 0x000fca00008f140e */
[----:B------:R2:W-:Y:S04]  /*c950*/  @!P3 ST.E.64 [R2.64], R24 ;  /* 0x000000180200b985 */ /* 0x0005e8000c101b08 */
.L_x_240:
[----:B------:R-:W-:Y:S05]  /*c960*/  BSYNC B0 ;  /* 0x0000000000007941 */ /* 0x000fea0003800000 */
.L_x_239:
[----:B------:R-:W-:Y:S05]  /*c970*/  BRA.DIV ~URZ, `(.L_x_241) ;  /* 0x000031827f007947 */ /* 0x000fea000b800000 */
[----:B--2---:R2:W1:Y:S04]  /*c980*/  SHFL.IDX PT, R4, R5, 0x1, 0x1c1f ;  /* 0x003c1f0005047f89 */ /* 0x00446800000e0000 */
[----:B----4-:R2:W4:Y:S02]  /*c990*/  SHFL.IDX PT, R0, R12, 0x1, 0x1c1f ;  /* 0x003c1f000c007f89 */ /* 0x01052400000e0000 */
.L_x_308:
[----:B------:R-:W-:Y:S05]  /*c9a0*/  @P0 BRA `(.L_x_236) ;  /* 0x000011b000000947 */ /* 0x000fea0003800000 */
[----:B------:R-:W5:Y:S04]  /*c9b0*/  LDL R10, [R1+0x44] ;  /* 0x00004400010a7983 */ /* 0x000f680000100800 */
[----:B--2---:R-:W2:Y:S04]  /*c9c0*/  LDL R18, [R1+0x4c] ;  /* 0x00004c0001127983 */ /* 0x004ea80000100800 */
[----:B---3--:R-:W3:Y:S04]  /*c9d0*/  LDL R14, [R1+0x48] ;  /* 0x00004800010e7983 */ /* 0x008ee80000100800 */
[----:B----4-:R-:W4:Y:S04]  /*c9e0*/  LDL R12, [R1+0xa4] ;  /* 0x0000a400010c7983 */ /* 0x010f280000100800 */
[----:B------:R-:W4:Y:S04]  /*c9f0*/  LDL R11, [R1+0x40] ;  /* 0x00004000010b7983 */ /* 0x000f280000100800 */
[----:B------:R-:W4:Y:S04]  /*ca00*/  LDL R16, [R1+0xa8] ;  /* 0x0000a80001107983 */ /* 0x000f280000100800 */
[----:B------:R-:W4:Y:S04]  /*ca10*/  LDL R15, [R1+0x3c] ;  /* 0x00003c00010f7983 */ /* 0x000f280000100800 */
[----:B-1----:R-:W4:Y:S04]  /*ca20*/  LDL R5, [R1+0x38] ;  /* 0x0000380001057983 */ /* 0x002f280000100800 */
[----:B------:R-:W4:Y:S04]  /*ca30*/  LDL R19, [R1+0xa0] ;  /* 0x0000a00001137983 */ /* 0x000f280000100800 */
        /* <DEDUP_REMOVED lines=9> */
[----:B------:R-:W4:Y:S01]  /*cad0*/  LDL R21, [R1+0x88] ;  /* 0x0000880001157983 */ /* 0x000f220000100800 */
[----:B-----5:R-:W-:-:S02]  /*cae0*/  ISETP.GE.AND P0, PT, R10, c[0x0][0x3c8], PT ;  /* 0x0000f2000a007a0c */ /* 0x020fc40003f06270 */
[----:B--2---:R-:W-:Y:S02]  /*caf0*/  ISETP.GE.AND P2, PT, R18, c[0x0][0x3c8], PT ;  /* 0x0000f20012007a0c */ /* 0x004fe40003f46270 */
[----:B---3--:R-:W-:-:S09]  /*cb00*/  ISETP.GE.AND P1, PT, R14, c[0x0][0x3c8], PT ;  /* 0x0000f2000e007a0c */ /* 0x008fd20003f26270 */
[C---:B------:R-:W-:Y:S02]  /*cb10*/  @!P0 LEA R2, P6, R10.reuse, R0, 0x2 ;  /* 0x000000000a028211 */ /* 0x040fe400078c10ff */
[----:B----4-:R-:W-:Y:S02]  /*cb20*/  ISETP.GE.AND P5, PT, R11, c[0x0][0x3c8], PT ;  /* 0x0000f2000b007a0c */ /* 0x010fe40003fa6270 */
[----:B------:R-:W-:Y:S01]  /*cb30*/  @!P0 LEA.HI.X R3, R10, R4, R12, 0x2, P6 ;  /* 0x000000040a038211 */ /* 0x000fe200030f140c */
[----:B------:R-:W-:Y:S01]  /*cb40*/  @!P2 IMAD.MOV.U32 R8, RZ, RZ, R0 ;  /* 0x000000ffff08a224 */ /* 0x000fe200078e0000 */
[----:B------:R-:W2:Y:S01]  /*cb50*/  LDL R10, [R1+0x24] ;  /* 0x00002400010a7983 */ /* 0x000ea20000100800 */
[----:B------:R-:W-:Y:S01]  /*cb60*/  @!P2 IMAD.MOV.U32 R9, RZ, RZ, R4 ;  /* 0x000000ffff09a224 */ /* 0x000fe200078e0004 */
[----:B------:R-:W-:Y:S02]  /*cb70*/  @!P1 LEA R6, P3, R14, R0, 0x2 ;  /* 0x000000000e069211 */ /* 0x000fe400078610ff */
[----:B------:R-:W-:Y:S01]  /*cb80*/  ISETP.GE.AND P4, PT, R15, c[0x0][0x3c8], PT ;  /* 0x0000f2000f007a0c */ /* 0x000fe20003f86270 */
[----:B------:R-:W-:Y:S01]  /*cb90*/  @!P2 IMAD.WIDE R8, R18, 0x4, R8 ;  /* 0x000000041208a825 */ /* 0x000fe200078e0208 */
[----:B------:R-:W3:Y:S01]  /*cba0*/  LDL R12, [R1+0x14] ;  /* 0x00001400010c7983 */ /* 0x000ee20000100800 */
[----:B------:R-:W-:-:S03]  /*cbb0*/  @!P1 LEA.HI.X R7, R14, R4, R16, 0x2, P3 ;  /* 0x000000040e079211 */ /* 0x000fc600018f1410 */
[----:B------:R-:W4:Y:S01]  /*cbc0*/  LDL R18, [R1+0x20] ;  /* 0x0000200001127983 */ /* 0x000f220000100800 */
[----:B------:R-:W-:-:S03]  /*cbd0*/  ISETP.GE.AND P3, PT, R5, c[0x0][0x3c8], PT ;  /* 0x0000f20005007a0c */ /* 0x000fc60003f66270 */
[----:B------:R-:W5:Y:S04]  /*cbe0*/  LDL R16, [R1+0x1c] ;  /* 0x00001c0001107983 */ /* 0x000f680000100800 */
[----:B------:R-:W5:Y:S04]  /*cbf0*/  LDL R14, [R1+0x18] ;  /* 0x00001800010e7983 */ /* 0x000f680000100800 */
[----:B------:R1:W-:Y:S04]  /*cc00*/  @!P2 ST.E.64 [R8.64], R96 ;  /* 0x000000600800a985 */ /* 0x0003e8000c101b08 */
[----:B------:R1:W-:Y:S04]  /*cc10*/  @!P1 ST.E.64 [R6.64], R76 ;  /* 0x0000004c06009985 */ /* 0x0003e8000c101b08 */
[----:B------:R1:W-:Y:S02]  /*cc20*/  @!P0 ST.E.64 [R2.64], R56 ;  /* 0x0000003802008985 */ /* 0x0003e4000c101b08 */
[----:B-1----:R-:W-:-:S04]  /*cc30*/  @!P5 LEA R8, P6, R11, R0, 0x2 ;  /* 0x000000000b08d211 */ /* 0x002fc800078c10ff */
[----:B------:R-:W-:Y:S02]  /*cc40*/  @!P5 LEA.HI.X R9, R11, R4, R19, 0x2, P6 ;  /* 0x000000040b09d211 */ /* 0x000fe400030f1413 */
[----:B------:R-:W5:Y:S01]  /*cc50*/  LDL R11, [R1+0x84] ;  /* 0x00008400010b7983 */ /* 0x000f620000100800 */
[-C--:B------:R-:W-:Y:S02]  /*cc60*/  @!P4 LEA R6, P0, R15, R0.reuse, 0x2 ;  /* 0x000000000f06c211 */ /* 0x080fe400078010ff */
[----:B------:R-:W-:Y:S01]  /*cc70*/  @!P3 LEA R2, P6, R5, R0, 0x2 ;  /* 0x000000000502b211 */ /* 0x000fe200078c10ff */
[----:B------:R-:W5:Y:S01]  /*cc80*/  LDL R19, [R1+0x80] ;  /* 0x0000800001137983 */ /* 0x000f620000100800 */
[-C--:B------:R-:W-:Y:S02]  /*cc90*/  @!P4 LEA.HI.X R7, R15, R4.reuse, R17, 0x2, P0 ;  /* 0x000000040f07c211 */ /* 0x080fe400000f1411 */
[----:B------:R-:W-:Y:S01]  /*cca0*/  @!P3 LEA.HI.X R3, R5, R4, R13, 0x2, P6 ;  /* 0x000000040503b211 */ /* 0x000fe200030f140d */
[----:B------:R-:W5:Y:S04]  /*ccb0*/  LDL R17, [R1+0x7c] ;  /* 0x00007c0001117983 */ /* 0x000f680000100800 */
[----:B------:R-:W5:Y:S04]  /*ccc0*/  LDL R15, [R1+0x78] ;  /* 0x00007800010f7983 */ /* 0x000f680000100800 */
[----:B------:R-:W5:Y:S04]  /*ccd0*/  LDL R13, [R1+0x74] ;  /* 0x00007400010d7983 */ /* 0x000f680000100800 */
[----:B------:R-:W5:Y:S01]  /*cce0*/  LDL R5, [R1+0x10] ;  /* 0x0000100001057983 */ /* 0x000f620000100800 */
[----:B------:R-:W-:-:S02]  /*ccf0*/  ISETP.GE.AND P2, PT, R28, c[0x0][0x3c8], PT ;  /* 0x0000f2001c007a0c */ /* 0x000fc40003f46270 */
[----:B------:R-:W-:Y:S02]  /*cd00*/  ISETP.GE.AND P1, PT, R24, c[0x0][0x3c8], PT ;  /* 0x0000f20018007a0c */ /* 0x000fe40003f26270 */
[----:B------:R-:W-:Y:S01]  /*cd10*/  ISETP.GE.AND P0, PT, R22, c[0x0][0x3c8], PT ;  /* 0x0000f20016007a0c */ /* 0x000fe20003f06270 */
[----:B------:R1:W-:Y:S04]  /*cd20*/  @!P5 ST.E.64 [R8.64], R100 ;  /* 0x000000640800d985 */ /* 0x0003e8000c101b08 */
[----:B------:R1:W-:Y:S01]  /*cd30*/  @!P4 ST.E.64 [R6.64], R80 ;  /* 0x000000500600c985 */ /* 0x0003e2000c101b08 */
[----:B------:R-:W-:-:S03]  /*cd40*/  ISETP.GE.AND P4, PT, R20, c[0x0][0x3c8], PT ;  /* 0x0000f20014007a0c */ /* 0x000fc60003f86270 */
[----:B------:R1:W-:Y:S02]  /*cd50*/  @!P3 ST.E.64 [R2.64], R58 ;  /* 0x0000003a0200b985 */ /* 0x0003e4000c101b08 */
[-C--:B-1----:R-:W-:Y:S02]  /*cd60*/  @!P2 LEA R8, P5, R28, R0.reuse, 0x2 ;  /* 0x000000001c08a211 */ /* 0x082fe400078a10ff */
[----:B------:R-:W-:Y:S02]  /*cd70*/  @!P1 LEA R6, P6, R24, R0, 0x2 ;  /* 0x0000000018069211 */ /* 0x000fe400078c10ff */
[----:B------:R-:W-:Y:S02]  /*cd80*/  @!P2 LEA.HI.X R9, R28, R4, R29, 0x2, P5 ;  /* 0x000000041c09a211 */ /* 0x000fe400028f141d */
[----:B------:R-:W-:Y:S02]  /*cd90*/  @!P0 LEA R2, P3, R22, R0, 0x2 ;  /* 0x0000000016028211 */ /* 0x000fe400078610ff */
[----:B------:R-:W-:-:S02]  /*cda0*/  @!P1 LEA.HI.X R7, R24, R4, R25, 0x2, P6 ;  /* 0x0000000418079211 */ /* 0x000fc400030f1419 */
[----:B------:R-:W-:Y:S01]  /*cdb0*/  @!P0 LEA.HI.X R3, R22, R4, R23, 0x2, P3 ;  /* 0x0000000416038211 */ /* 0x000fe200018f1417 */
[----:B------:R-:W-:Y:S04]  /*cdc0*/  @!P2 ST.E.64 [R8.64], R102 ;  /* 0x000000660800a985 */ /* 0x000fe8000c101b08 */
[----:B------:R1:W-:Y:S04]  /*cdd0*/  @!P1 ST.E.64 [R6.64], R84 ;  /* 0x0000005406009985 */ /* 0x0003e8000c101b08 */
[----:B------:R2:W-:Y:S01]  /*cde0*/  @!P0 ST.E.64 [R2.64], R44 ;  /* 0x0000002c02008985 */ /* 0x0005e2000c101b08 */
[----:B-1----:R-:W-:-:S04]  /*cdf0*/  @!P4 LEA R6, P0, R20, R0, 0x2 ;  /* 0x000000001406c211 */ /* 0x002fc800078010ff */
[----:B------:R-:W-:-:S05]  /*ce00*/  @!P4 LEA.HI.X R7, R20, R4, R21, 0x2, P0 ;  /* 0x000000041407c211 */ /* 0x000fca00000f1415 */
[----:B------:R1:W-:Y:S01]  /*ce10*/  @!P4 ST.E.64 [R6.64], R60 ;  /* 0x0000003c0600c985 */ /* 0x0003e2000c101b08 */
[----:B--2---:R-:W-:Y:S02]  /*ce20*/  ISETP.GE.AND P5, PT, R10, c[0x0][0x3c8], PT ;  /* 0x0000f2000a007a0c */ /* 0x004fe40003fa6270 */
[----:B----4-:R-:W-:Y:S02]  /*ce30*/  ISETP.GE.AND P3, PT, R18, c[0x0][0x3c8], PT ;  /* 0x0000f20012007a0c */ /* 0x010fe40003f66270 */
[----:B---3--:R-:W-:Y:S02]  /*ce40*/  ISETP.GE.AND P0, PT, R12, c[0x0][0x3c8], PT ;  /* 0x0000f2000c007a0c */ /* 0x008fe40003f06270 */
[----:B-----5:R-:W-:Y:S02]  /*ce50*/  ISETP.GE.AND P2, PT, R16, c[0x0][0x3c8], PT ;  /* 0x0000f20010007a0c */ /* 0x020fe40003f46270 */
[----:B------:R-:W-:-:S05]  /*ce60*/  ISETP.GE.AND P1, PT, R14, c[0x0][0x3c8], PT ;  /* 0x0000f2000e007a0c */ /* 0x000fca0003f26270 */
[----:B------:R-:W-:-:S04]  /*ce70*/  @!P5 LEA R2, P6, R10, R0, 0x2 ;  /* 0x000000000a02d211 */ /* 0x000fc800078c10ff */
[----:B------:R-:W-:Y:S02]  /*ce80*/  @!P5 LEA.HI.X R3, R10, R4, R11, 0x2, P6 ;  /* 0x000000040a03d211 */ /* 0x000fe400030f140b */
[-C--:B------:R-:W-:Y:S02]  /*ce90*/  @!P3 LEA R10, P4, R18, R0.reuse, 0x2 ;  /* 0x00000000120ab211 */ /* 0x080fe400078810ff */
[-C--:B------:R-:W-:Y:S01]  /*cea0*/  @!P2 LEA R8, P6, R16, R0.reuse, 0x2 ;  /* 0x000000001008a211 */ /* 0x080fe200078c10ff */
[----:B------:R2:W-:Y:S01]  /*ceb0*/  @!P5 ST.E.64 [R2.64], R64 ;  /* 0x000000400200d985 */ /* 0x0005e2000c101b08 */
[----:B-1----:R-:W-:Y:S02]  /*cec0*/  @!P1 LEA R6, P5, R14, R0, 0x2 ;  /* 0x000000000e069211 */ /* 0x002fe400078a10ff */
[-C--:B------:R-:W-:Y:S02]  /*ced0*/  @!P3 LEA.HI.X R11, R18, R4.reuse, R19, 0x2, P4 ;  /* 0x00000004120bb211 */ /* 0x080fe400020f1413 */
[----:B------:R-:W-:-:S02]  /*cee0*/  @!P2 LEA.HI.X R9, R16, R4, R17, 0x2, P6 ;  /* 0x000000041009a211 */ /* 0x000fc400030f1411 */
[----:B------:R-:W-:Y:S01]  /*cef0*/  @!P1 LEA.HI.X R7, R14, R4, R15, 0x2, P5 ;  /* 0x000000040e079211 */ /* 0x000fe200028f140f */
[----:B------:R1:W-:Y:S04]  /*cf00*/  @!P3 ST.E.64 [R10.64], R82 ;  /* 0x000000520a00b985 */ /* 0x0003e8000c101b08 */
[----:B------:R1:W-:Y:S04]  /*cf10*/  @!P2 ST.E.64 [R8.64], R78 ;  /* 0x0000004e0800a985 */ /* 0x0003e8000c101b08 */
[----:B------:R1:W-:Y:S01]  /*cf20*/  @!P1 ST.E.64 [R6.64], R74 ;  /* 0x0000004a06009985 */ /* 0x0003e2000c101b08 */
[----:B--2---:R-:W-:-:S04]  /*cf30*/  @!P0 LEA R2, P4, R12, R0, 0x2 ;  /* 0x000000000c028211 */ /* 0x004fc800078810ff */
[----:B------:R-:W-:-:S05]  /*cf40*/  @!P0 LEA.HI.X R3, R12, R4, R13, 0x2, P4 ;  /* 0x000000040c038211 */ /* 0x000fca00020f140d */
[----:B------:R1:W-:Y:S01]  /*cf50*/  @!P0 ST.E.64 [R2.64], R54 ;  /* 0x0000003602008985 */ /* 0x0003e2000c101b08 */
[----:B------:R-:W-:-:S13]  /*cf60*/  ISETP.GE.AND P0, PT, R5, c[0x0][0x3c8], PT ;  /* 0x0000f20005007a0c */ /* 0x000fda0003f06270 */
[----:B------:R-:W-:Y:S05]  /*cf70*/  @P0 BRA `(.L_x_236) ;  /* 0x00000be000000947 */ /* 0x000fea0003800000 */
[----:B------:R-:W2:Y:S01]  /*cf80*/  LDL R12, [R1+0x70] ;  /* 0x00007000010c7983 */ /* 0x000ea20000100800 */
[----:B-1----:R-:W-:-:S04]  /*cf90*/  LEA R2, P0, R5, R0, 0x2 ;  /* 0x0000000005027211 */ /* 0x002fc800078010ff */
[----:B--2---:R-:W-:-:S05]  /*cfa0*/  LEA.HI.X R3, R5, R4, R12, 0x2, P0 ;  /* 0x0000000405037211 */ /* 0x004fca00000f140c */
[----:B------:R1:W-:Y:S01]  /*cfb0*/  ST.E.64 [R2.64], R26 ;  /* 0x0000001a02007985 */ /* 0x0003e2000c101b08 */
[----:B------:R-:W-:Y:S05]  /*cfc0*/  BRA `(.L_x_236) ;  /* 0x00000b9000007947 */ /* 0x000fea0003800000 */
.L_x_221:
[----:B------:R-:W2:Y:S01]  /*cfd0*/  LDL.LU R6, [R1] ;  /* 0x0000000001067983 */ /* 0x000ea20000300800 */
[----:B------:R-:W-:Y:S02]  /*cfe0*/  ISETP.NE.U32.AND P1, PT, RZ, c[0x0][0x508], PT ;  /* 0x00014200ff007a0c */ /* 0x000fe40003f25070 */
[----:B------:R-:W-:Y:S01]  /*cff0*/  ISETP.NE.U32.AND P3, PT, RZ, c[0x0][0x500], PT ;  /* 0x00014000ff007a0c */ /* 0x000fe20003f65070 */
[----:B------:R-:W3:Y:S01]  /*d000*/  LDL.LU R0, [R1+0x4] ;  /* 0x0000040001007983 */ /* 0x000ee20000300800 */
[----:B------:R-:W-:Y:S01]  /*d010*/  ISETP.NE.AND.EX P1, PT, RZ, c[0x0][0x50c], PT, P1 ;  /* 0x00014300ff007a0c */ /* 0x000fe20003f25310 */
[----:B------:R-:W-:Y:S01]  /*d020*/  IMAD.MOV.U32 R8, RZ, RZ, RZ ;  /* 0x000000ffff087224 */ /* 0x000fe200078e00ff */
[----:B------:R-:W-:Y:S01]  /*d030*/  ISETP.NE.AND.EX P3, PT, RZ, c[0x0][0x504], PT, P3 ;  /* 0x00014100ff007a0c */ /* 0x000fe20003f65330 */
[----:B------:R-:W-:Y:S01]  /*d040*/  IMAD.MOV.U32 R20, RZ, RZ, c[0x0][0x388] ;  /* 0x0000e200ff147624 */ /* 0x000fe200078e00ff */
[----:B------:R-:W-:-:S09]  /*d050*/  IADD3 R2, P2, R252, c[0x0][0x500], RZ ;  /* 0x00014000fc027a10 */ /* 0x000fd20007f5e0ff */
[----:B------:R-:W-:Y:S02]  /*d060*/  @P1 IADD3 R4, P0, R252, c[0x0][0x508], RZ ;  /* 0x00014200fc041a10 */ /* 0x000fe40007f1e0ff */
[C---:B--2---:R-:W-:Y:S02]  /*d070*/  IADD3.X R3, R6.reuse, c[0x0][0x504], RZ, P2, !PT ;  /* 0x0001410006037a10 */ /* 0x044fe400017fe4ff */
[----:B-1----:R-:W-:-:S03]  /*d080*/  @P1 IADD3.X R5, R6, c[0x0][0x50c], RZ, P0, !PT ;  /* 0x0001430006051a10 */ /* 0x002fc600007fe4ff */
[----:B------:R1:W5:Y:S04]  /*d090*/  @P3 LDG.E R8, [R2.64] ;  /* 0x0000000802083981 */ /* 0x000368000c1e1900 */
[----:B------:R1:W5:Y:S01]  /*d0a0*/  @P1 LDG.E R20, [R4.64] ;  /* 0x0000000804141981 */ /* 0x000362000c1e1900 */
[----:B---3--:R-:W-:-:S04]  /*d0b0*/  ISETP.NE.AND P0, PT, R0, RZ, PT ;  /* 0x000000ff0000720c */ /* 0x008fc80003f05270 */
[----:B------:R-:W-:Y:S01]  /*d0c0*/  SEL R19, R0, c[0x0][0x3d4], P0 ;  /* 0x0000f50000137a07 */ /* 0x000fe20000000000 */
[----:B------:R-:W-:Y:S05]  /*d0d0*/  @P1 BRA `(.L_x_242) ;  /* 0x0000004000001947 */ /* 0x000fea0003800000 */
[----:B------:R-:W-:Y:S05]  /*d0e0*/  @!P3 BRA `(.L_x_242) ;  /* 0x000000300000b947 */ /* 0x000fea0003800000 */
[----:B------:R2:W3:Y:S04]  /*d0f0*/  LDG.E R0, [R2.64] ;  /* 0x0000000802007981 */ /* 0x0004e8000c1e1900 */
[----:B-12---:R-:W3:Y:S02]  /*d100*/  LDG.E R2, [R2.64+0x4] ;  /* 0x0000040802027981 */ /* 0x006ee4000c1e1900 */
[----:B---3-5:R-:W-:Y:S02]  /*d110*/  IADD3 R20, -R0, R2, RZ ;  /* 0x0000000200147210 */ /* 0x028fe40007ffe1ff */
.L_x_242:
[----:B------:R-:W2:Y:S01]  /*d120*/  LDL.LU R0, [R1+0xc] ;  /* 0x00000c0001007983 */ /* 0x000ea20000300800 */
[----:B------:R-:W-:Y:S01]  /*d130*/  BSSY B0, `(.L_x_243) ;  /* 0x0000038000007945 */ /* 0x000fe20003800000 */
[----:B------:R-:W-:Y:S02]  /*d140*/  LOP3.LUT R9, R246, 0xffff, RZ, 0xc0, !PT ;  /* 0x0000fffff6097812 */ /* 0x000fe400078ec0ff */
[----:B-1----:R-:W1:Y:S01]  /*d150*/  S2R R2, SR_TID.X ;  /* 0x0000000000027919 */ /* 0x002e620000002100 */
[----:B------:R-:W-:-:S02]  /*d160*/  SEL R15, R251, RZ, !P3 ;  /* 0x000000fffb0f7207 */ /* 0x000fc40005800000 */
[----:B-----5:R-:W-:Y:S02]  /*d170*/  SHF.R.S32.HI R18, RZ, 0x1f, R8 ;  /* 0x0000001fff127819 */ /* 0x020fe40000011408 */
[----:B-1----:R-:W-:Y:S02]  /*d180*/  ISETP.GT.AND P0, PT, R2, 0x7f, PT ;  /* 0x0000007f0200780c */ /* 0x002fe40003f04270 */
[----:B--2---:R-:W-:-:S11]  /*d190*/  SEL R21, R0, RZ, !P3 ;  /* 0x000000ff00157207 */ /* 0x004fd60005800000 */
[----:B------:R-:W-:Y:S05]  /*d1a0*/  @P0 BRA `(.L_x_244) ;  /* 0x0000030000000947 */ /* 0x000fea0003800000 */
[----:B------:R-:W-:Y:S01]  /*d1b0*/  IMAD R0, R20, c[0x0][0x4e8], RZ ;  /* 0x00013a0014007a24 */ /* 0x000fe200078e02ff */
[----:B------:R-:W-:-:S04]  /*d1c0*/  LEA R14, R245, R2, 0x7 ;  /* 0x00000002f50e7211 */ /* 0x000fc800078e38ff */
[----:B------:R-:W-:-:S13]  /*d1d0*/  ISETP.GE.AND P0, PT, R14, R0, PT ;  /* 0x000000000e00720c */ /* 0x000fda0003f06270 */
[----:B------:R-:W-:Y:S05]  /*d1e0*/  @P0 BRA `(.L_x_244) ;  /* 0x000002c000000947 */ /* 0x000fea0003800000 */
[----:B------:R-:W2:Y:S01]  /*d1f0*/  LDL.LU R22, [R1+0x8] ;  /* 0x0000080001167983 */ /* 0x000ea20000300800 */
[----:B------:R-:W-:Y:S01]  /*d200*/  IMAD.MOV.U32 R0, RZ, RZ, 0x368 ;  /* 0x00000368ff007424 */ /* 0x000fe200078e00ff */
[----:B------:R-:W-:-:S04]  /*d210*/  ISETP.GT.AND P2, PT, R19, 0x1, PT ;  /* 0x000000011300780c */ /* 0x000fc80003f44270 */
[----:B------:R-:W-:-:S04]  /*d220*/  SEL R0, R0, 0x328, P2 ;  /* 0x0000032800007807 */ /* 0x000fc80001000000 */
[----:B------:R1:W3:Y:S08]  /*d230*/  LDC.64 R6, c[0x0][R0+0x170] ;  /* 0x00005c0000067b82 */ /* 0x0002f00000000a00 */
[----:B------:R1:W4:Y:S08]  /*d240*/  LDC.64 R4, c[0x0][R0+0x168] ;  /* 0x00005a0000047b82 */ /* 0x0003300000000a00 */
[----:B------:R1:W5:Y:S08]  /*d250*/  LDC.64 R12, c[0x0][R0+0x178] ;  /* 0x00005e00000c7b82 */ /* 0x0003700000000a00 */
[----:B------:R1:W2:Y:S02]  /*d260*/  LDC.64 R10, c[0x0][R0+0x160] ;  /* 0x00005800000a7b82 */ /* 0x0002a40000000a00 */
[----:B-1----:R-:W-:-:S02]  /*d270*/  IMAD.MOV.U32 R0, RZ, RZ, c[0x0][0x4e8] ;  /* 0x00013a00ff007624 */ /* 0x002fc400078e00ff */
[-C--:B---3--:R-:W-:Y:S02]  /*d280*/  IMAD R7, R7, R15.reuse, RZ ;  /* 0x0000000f07077224 */ /* 0x088fe400078e02ff */
[----:B------:R-:W-:Y:S01]  /*d290*/  IMAD.WIDE.U32 R2, R6, R15, RZ ;  /* 0x0000000f06027225 */ /* 0x000fe200078e00ff */
[----:B------:R-:W-:Y:S02]  /*d2a0*/  ISETP.NE.AND P0, PT, R0, 0x1, PT ;  /* 0x000000010000780c */ /* 0x000fe40003f05270 */
[----:B------:R-:W-:Y:S01]  /*d2b0*/  MOV R0, R14 ;  /* 0x0000000e00007202 */ /* 0x000fe20000000f00 */
[----:B------:R-:W-:Y:S02]  /*d2c0*/  IMAD R7, R6, R21, R7 ;  /* 0x0000001506077224 */ /* 0x000fe400078e0207 */
[-C--:B----4-:R-:W-:Y:S02]  /*d2d0*/  IMAD R16, R5, R9.reuse, RZ ;  /* 0x0000000905107224 */ /* 0x090fe400078e02ff */
[----:B------:R-:W-:Y:S01]  /*d2e0*/  IMAD.WIDE.U32 R4, R4, R9, RZ ;  /* 0x0000000904047225 */ /* 0x000fe200078e00ff */
[----:B------:R-:W-:-:S03]  /*d2f0*/  IADD3 R3, R3, R7, RZ ;  /* 0x0000000703037210 */ /* 0x000fc60007ffe0ff */
[----:B------:R-:W-:Y:S02]  /*d300*/  IMAD.IADD R16, R5, 0x1, R16 ;  /* 0x0000000105107824 */ /* 0x000fe400078e0210 */
[----:B------:R-:W-:-:S05]  /*d310*/  @P0 IMAD.HI.U32 R17, R14, c[0x0][0x4ec], RZ ;  /* 0x00013b000e110a27 */ /* 0x000fca00078e00ff */
[----:B------:R-:W-:Y:S02]  /*d320*/  @P0 SHF.R.U32.HI R0, RZ, c[0x0][0x4f0], R17 ;  /* 0x00013c00ff000a19 */ /* 0x000fe40000011611 */
[----:B------:R-:W-:-:S03]  /*d330*/  IADD3 R17, P1, P0, R2, R4, R8 ;  /* 0x0000000402117210 */ /* 0x000fc6000783e008 */
[----:B------:R-:W-:-:S04]  /*d340*/  IMAD.MOV R2, RZ, RZ, -R0 ;  /* 0x000000ffff027224 */ /* 0x000fc800078e0a00 */
[----:B------:R-:W-:Y:S01]  /*d350*/  IMAD R2, R2, c[0x0][0x4e8], R14 ;  /* 0x00013a0002027a24 */ /* 0x000fe200078e020e */
[----:B--2---:R-:W-:-:S05]  /*d360*/  SEL R6, R22, RZ, P2 ;  /* 0x000000ff16067207 */ /* 0x004fca0001000000 */
[-C--:B-----5:R-:W-:Y:S02]  /*d370*/  IMAD R7, R13, R6.reuse, RZ ;  /* 0x000000060d077224 */ /* 0x0a0fe400078e02ff */
[----:B------:R-:W-:Y:S01]  /*d380*/  IMAD.WIDE.U32 R4, R12, R6, RZ ;  /* 0x000000060c047225 */ /* 0x000fe200078e00ff */
[----:B------:R-:W-:Y:S02]  /*d390*/  IADD3.X R12, R3, R16, R18, P1, P0 ;  /* 0x00000010030c7210 */ /* 0x000fe40000fe0412 */
[----:B------:R-:W-:Y:S02]  /*d3a0*/  SHF.R.S32.HI R3, RZ, 0x1f, R0 ;  /* 0x0000001fff037819 */ /* 0x000fe40000011400 */
[----:B------:R-:W-:Y:S01]  /*d3b0*/  IADD3 R5, R5, R7, RZ ;  /* 0x0000000705057210 */ /* 0x000fe20007ffe0ff */
[----:B------:R-:W-:Y:S01]  /*d3c0*/  IMAD.MOV.U32 R7, RZ, RZ, c[0x0][0x4a8] ;  /* 0x00012a00ff077624 */ /* 0x000fe200078e00ff */
[----:B------:R-:W-:Y:S01]  /*d3d0*/  IADD3 R4, P1, P0, R0, R17, R4 ;  /* 0x0000001100047210 */ /* 0x000fe2000783e004 */
[----:B------:R-:W-:Y:S01]  /*d3e0*/  IMAD R0, R11, R2, RZ ;  /* 0x000000020b007224 */ /* 0x000fe200078e02ff */
[----:B------:R-:W-:-:S02]  /*d3f0*/  SHF.R.S32.HI R6, RZ, 0x1f, R2 ;  /* 0x0000001fff067819 */ /* 0x000fc40000011402 */
[----:B------:R-:W-:-:S03]  /*d400*/  IADD3.X R5, R3, R12, R5, P1, P0 ;  /* 0x0000000c03057210 */ /* 0x000fc60000fe0405 */
[C---:B------:R-:W-:Y:S02]  /*d410*/  IMAD R0, R10.reuse, R6, R0 ;  /* 0x000000060a007224 */ /* 0x040fe400078e0200 */
[----:B------:R-:W-:Y:S01]  /*d420*/  IMAD.WIDE.U32 R2, R10, R2, R4 ;  /* 0x000000020a027225 */ /* 0x000fe200078e0004 */
[----:B------:R-:W-:Y:S02]  /*d430*/  MOV R5, c[0x0][0x4ac] ;  /* 0x00012b0000057a02 */ /* 0x000fe40000000f00 */
[----:B------:R-:W-:Y:S01]  /*d440*/  SEL R4, R7, c[0x0][0x450], P2 ;  /* 0x0001140007047a07 */ /* 0x000fe20001000000 */
[----:B------:R-:W-:Y:S01]  /*d450*/  IMAD.IADD R0, R3, 0x1, R0 ;  /* 0x0000000103007824 */ /* 0x000fe200078e0200 */
[----:B------:R-:W-:Y:S02]  /*d460*/  SEL R5, R5, c[0x0][0x454], P2 ;  /* 0x0001150005057a07 */ /* 0x000fe40001000000 */
[----:B------:R-:W-:-:S04]  /*d470*/  LEA R4, P0, R2, R4, 0x2 ;  /* 0x0000000402047211 */ /* 0x000fc800078010ff */
[----:B------:R-:W-:Y:S02]  /*d480*/  LEA.HI.X R5, R2, R5, R0, 0x2, P0 ;  /* 0x0000000502057211 */ /* 0x000fe400000f1400 */
[----:B------:R-:W-:-:S05]  /*d490*/  MOV R0, 0xff800000 ;  /* 0xff80000000007802 */ /* 0x000fca0000000f00 */
[----:B------:R1:W-:Y:S02]  /*d4a0*/  STG.E [R4.64], R0 ;  /* 0x0000000004007986 */ /* 0x0003e4000c101908 */
.L_x_244:
[----:B------:R-:W-:Y:S05]  /*d4b0*/  BSYNC B0 ;  /* 0x0000000000007941 */ /* 0x000fea0003800000 */
.L_x_243:
[----:B------:R-:W-:-:S13]  /*d4c0*/  ISETP.GT.AND P0, PT, R19, 0x1, PT ;  /* 0x000000011300780c */ /* 0x000fda0003f04270 */
[----:B------:R-:W-:Y:S05]  /*d4d0*/  @P0 BRA `(.L_x_236) ;  /* 0x0000068000000947 */ /* 0x000fea0003800000 */
[----:B------:R-:W-:Y:S01]  /*d4e0*/  MOV R2, c[0x0][0x4e8] ;  /* 0x00013a0000027a02 */ /* 0x000fe20000000f00 */
[----:B-1----:R-:W-:Y:S01]  /*d4f0*/  IMAD R0, R18, c[0x0][0x3a0], RZ ;  /* 0x0000e80012007a24 */ /* 0x002fe200078e02ff */
[----:B------:R-:W-:Y:S01]  /*d500*/  LEA R4, R233, R234, 0x5 ;  /* 0x000000eae9047211 */ /* 0x000fe200078e28ff */
[----:B------:R-:W-:Y:S01]  /*d510*/  IMAD R5, R21, c[0x0][0x3f0], RZ ;  /* 0x0000fc0015057a24 */ /* 0x000fe200078e02ff */
[----:B------:R-:W-:Y:S01]  /*d520*/  ISETP.NE.AND P0, PT, R2, 0x1, PT ;  /* 0x000000010200780c */ /* 0x000fe20003f05270 */
[----:B------:R-:W-:Y:S01]  /*d530*/  IMAD.WIDE.U32 R2, R8, c[0x0][0x3a0], RZ ;  /* 0x0000e80008027a25 */ /* 0x000fe200078e00ff */
[----:B------:R-:W-:-:S03]  /*d540*/  LEA R4, R245, R4, 0x7 ;  /* 0x00000004f5047211 */ /* 0x000fc600078e38ff */
[----:B------:R-:W-:Y:S01]  /*d550*/  IMAD R8, R8, c[0x0][0x3a4], R0 ;  /* 0x0000e90008087a24 */ /* 0x000fe200078e0200 */
[----:B------:R-:W-:Y:S01]  /*d560*/  MOV R0, R4 ;  /* 0x0000000400007202 */ /* 0x000fe20000000f00 */
[----:B------:R-:W-:-:S03]  /*d570*/  IMAD R7, R15, c[0x0][0x3f4], R5 ;  /* 0x0000fd000f077a24 */ /* 0x000fc600078e0205 */
[----:B------:R-:W-:-:S03]  /*d580*/  IADD3 R3, R3, R8, RZ ;  /* 0x0000000803037210 */ /* 0x000fc60007ffe0ff */
[----:B------:R-:W-:-:S04]  /*d590*/  @P0 IMAD.HI.U32 R6, R4, c[0x0][0x4ec], RZ ;  /* 0x00013b0004060a27 */ /* 0x000fc800078e00ff */
[----:B------:R-:W-:Y:S01]  /*d5a0*/  IMAD.WIDE.U32 R2, R9, c[0x0][0x3e8], R2 ;  /* 0x0000fa0009027a25 */ /* 0x000fe200078e0002 */
[----:B------:R-:W-:-:S03]  /*d5b0*/  @P0 SHF.R.U32.HI R0, RZ, c[0x0][0x4f0], R6 ;  /* 0x00013c00ff000a19 */ /* 0x000fc60000011606 */
[----:B------:R-:W-:Y:S01]  /*d5c0*/  IMAD R3, R9, c[0x0][0x3ec], R3 ;  /* 0x0000fb0009037a24 */ /* 0x000fe200078e0203 */
[----:B------:R-:W-:Y:S02]  /*d5d0*/  SHF.R.S32.HI R6, RZ, 0x1f, R0 ;  /* 0x0000001fff067819 */ /* 0x000fe40000011400 */
[----:B------:R-:W-:Y:S01]  /*d5e0*/  IADD3 R5, -R0, RZ, RZ ;  /* 0x000000ff00057210 */ /* 0x000fe20007ffe1ff */
[----:B------:R-:W-:-:S04]  /*d5f0*/  IMAD.WIDE.U32 R2, R15, c[0x0][0x3f0], R2 ;  /* 0x0000fc000f027a25 */ /* 0x000fc800078e0002 */
[----:B------:R-:W-:Y:S01]  /*d600*/  IMAD R6, R6, c[0x0][0x3e0], RZ ;  /* 0x0000f80006067a24 */ /* 0x000fe200078e02ff */
[----:B------:R-:W-:Y:S01]  /*d610*/  IADD3 R3, R3, R7, RZ ;  /* 0x0000000703037210 */ /* 0x000fe20007ffe0ff */
[----:B------:R-:W-:Y:S02]  /*d620*/  IMAD R4, R5, c[0x0][0x4e8], R4 ;  /* 0x00013a0005047a24 */ /* 0x000fe400078e0204 */
        /* <DEDUP_REMOVED lines=12> */
.L_x_309:
[----:B------:R-:W-:Y:S05]  /*d6f0*/  BRA.DIV ~URZ, `(.L_x_246) ;  /* 0x000025427f007947 */ /* 0x000fea000b800000 */
[----:B------:R3:W4:Y:S02]  /*d700*/  SHFL.IDX PT, R0, R10, RZ, 0x181f ;  /* 0x00181fff0a007589 */ /* 0x00072400000e0000 */
.L_x_310:
[----:B------:R-:W-:Y:S01]  /*d710*/  IMAD R8, R20, c[0x0][0x4e8], RZ ;  /* 0x00013a0014087a24 */ /* 0x000fe200078e02ff */
        /* <DEDUP_REMOVED lines=10> */
[-C--:B--2---:R-:W-:Y:S02]  /*d7c0*/  @!P1 LEA.HI.X R5, R231, R9.reuse, R12, 0x1, P3 ;  /* 0x00000009e7059211 */ /* 0x084fe400018f0c0c */
[----:B------:R-:W-:-:S03]  /*d7d0*/  @!P0 LEA.HI.X R3, R235, R9, R11, 0x1, P2 ;  /* 0x00000009eb038211 */ /* 0x000fc600010f0c0b */
[----:B------:R2:W-:Y:S04]  /*d7e0*/  @!P1 ST.E.128 [R4.64], RZ ;  /* 0x000000ff04009985 */ /* 0x0005e8000c101d08 */
[----:B------:R2:W-:Y:S02]  /*d7f0*/  @!P0 ST.E.128 [R2.64], RZ ;  /* 0x000000ff02008985 */ /* 0x0005e4000c101d08 */
.L_x_248:
[----:B------:R-:W-:Y:S05]  /*d800*/  BSYNC B0 ;  /* 0x0000000000007941 */ /* 0x000fea0003800000 */
.L_x_247:
[----:B------:R-:W-:Y:S05]  /*d810*/  BRA.DIV ~URZ, `(.L_x_249) ;  /* 0x000024927f007947 */ /* 0x000fea000b800000 */
[----:B--2---:R2:W1:Y:S04]  /*d820*/  SHFL.IDX PT, R9, R7, 0x1, 0x181f ;  /* 0x00381f0007097f89 */ /* 0x00446800000e0000 */
[----:B----4-:R2:W4:Y:S02]  /*d830*/  SHFL.IDX PT, R0, R10, 0x1, 0x181f ;  /* 0x00381f000a007f89 */ /* 0x01052400000e0000 */
.L_x_311:
[----:B------:R-:W-:Y:S01]  /*d840*/  IADD3 R2, R6, 0x20, RZ ;  /* 0x0000002006027810 */ /* 0x000fe20007ffe0ff */
        /* <DEDUP_REMOVED lines=9> */
[-C--:B-1----:R-:W-:Y:S02]  /*d8e0*/  @!P1 LEA.HI.X R5, R231, R9.reuse, R12, 0x1, P3 ;  /* 0x00000009e7059211 */ /* 0x082fe400018f0c0c */
[----:B------:R-:W-:-:S03]  /*d8f0*/  @!P0 LEA.HI.X R3, R235, R9, R11, 0x1, P2 ;  /* 0x00000009eb038211 */ /* 0x000fc600010f0c0b */
[----:B------:R1:W-:Y:S04]  /*d900*/  @!P1 ST.E.128 [R4.64], RZ ;  /* 0x000000ff04009985 */ /* 0x0003e8000c101d08 */
[----:B------:R1:W-:Y:S02]  /*d910*/  @!P0 ST.E.128 [R2.64], RZ ;  /* 0x000000ff02008985 */ /* 0x0003e4000c101d08 */
.L_x_251:
[----:B------:R-:W-:Y:S05]  /*d920*/  BSYNC B0 ;  /* 0x0000000000007941 */ /* 0x000fea0003800000 */
.L_x_250:
[----:B------:R-:W-:Y:S05]  /*d930*/  BRA.DIV ~URZ, `(.L_x_252) ;  /* 0x000024427f007947 */ /* 0x000fea000b800000 */
[----:B-1----:R1:W2:Y:S02]  /*d940*/  SHFL.IDX PT, R9, R7, 0x2, 0x181f ;  /* 0x00581f0007097f89 */ /* 0x0022a400000e0000 */
.L_x_312:
[----:B------:R-:W-:Y:S05]  /*d950*/  BRA.DIV ~URZ, `(.L_x_253) ;  /* 0x000024927f007947 */ /* 0x000fea000b800000 */
[----:B----4-:R4:W1:Y:S02]  /*d960*/  SHFL.IDX PT, R0, R10, 0x2, 0x181f ;  /* 0x00581f000a007f89 */ /* 0x01086400000e0000 */
.L_x_313:
        /* <DEDUP_REMOVED lines=8> */
[-C--:B-1----:R-:W-:Y:S02]  /*d9f0*/  @!P1 LEA R4, P3, R231, R0.reuse, 0x1 ;  /* 0x00000000e7049211 */ /* 0x082fe400078608ff */
[----:B------:R-:W-:Y:S02]  /*da00*/  @!P0 LEA R2, P2, R235, R0, 0x1 ;  /* 0x00000000eb028211 */ /* 0x000fe400078408ff */
[-C--:B--2---:R-:W-:Y:S02]  /*da10*/  @!P1 LEA.HI.X R5, R231, R9.reuse, R12, 0x1, P3 ;  /* 0x00000009e7059211 */ /* 0x084fe400018f0c0c */
[----:B------:R-:W-:-:S03]  /*da20*/  @!P0 LEA.HI.X R3, R235, R9, R11, 0x1, P2 ;  /* 0x00000009eb038211 */ /* 0x000fc600010f0c0b */
[----:B------:R1:W-:Y:S04]  /*da30*/  @!P1 ST.E.128 [R4.64], RZ ;  /* 0x000000ff04009985 */ /* 0x0003e8000c101d08 */
[----:B------:R1:W-:Y:S02]  /*da40*/  @!P0 ST.E.128 [R2.64], RZ ;  /* 0x000000ff02008985 */ /* 0x0003e4000c101d08 */
.L_x_255:
[----:B------:R-:W-:Y:S05]  /*da50*/  BSYNC B0 ;  /* 0x0000000000007941 */ /* 0x000fea0003800000 */
.L_x_254:
[----:B------:R-:W-:Y:S05]  /*da60*/  BRA.DIV ~URZ, `(.L_x_256) ;  /* 0x000023f27f007947 */ /* 0x000fea000b800000 */
[----:B-12---:R-:W1:Y:S04]  /*da70*/  SHFL.IDX PT, R7, R7, 0x3, 0x181f ;  /* 0x00781f0007077f89 */ /* 0x006e6800000e0000 */
[----:B------:R2:W3:Y:S02]  /*da80*/  SHFL.IDX PT, R0, R10, 0x3, 0x181f ;  /* 0x00781f000a007f89 */ /* 0x0004e400000e0000 */
.L_x_314:
[----:B------:R-:W-:-:S04]  /*da90*/  IADD3 R6, R6, 0x60, RZ ;  /* 0x0000006006067810 */ /* 0x000fc80007ffe0ff */
[----:B------:R-:W-:-:S13]  /*daa0*/  ISETP.GE.AND P0, PT, R6, R8, PT ;  /* 0x000000080600720c */ /* 0x000fda0003f06270 */
[----:B------:R-:W-:Y:S05]  /*dab0*/  @P0 BRA `(.L_x_236) ;  /* 0x000000a000000947 */ /* 0x000fea0003800000 */
[----:B------:R-:W-:Y:S02]  /*dac0*/  ISETP.GE.AND P1, PT, R231, c[0x0][0x3c8], PT ;  /* 0x0000f200e7007a0c */ /* 0x000fe40003f26270 */
[----:B------:R-:W-:Y:S02]  /*dad0*/  ISETP.GE.AND P0, PT, R235, c[0x0][0x3c8], PT ;  /* 0x0000f200eb007a0c */ /* 0x000fe40003f06270 */
[----:B--234-:R-:W-:Y:S02]  /*dae0*/  SHF.R.S32.HI R10, RZ, 0x1f, R231 ;  /* 0x0000001fff0a7819 */ /* 0x01cfe400000114e7 */
[----:B------:R-:W-:-:S07]  /*daf0*/  SHF.R.S32.HI R9, RZ, 0x1f, R235 ;  /* 0x0000001fff097819 */ /* 0x000fce00000114eb */
[-C--:B------:R-:W-:Y:S02]  /*db00*/  @!P1 LEA R4, P3, R231, R0.reuse, 0x1 ;  /* 0x00000000e7049211 */ /* 0x080fe400078608ff */
[----:B------:R-:W-:Y:S02]  /*db10*/  @!P0 LEA R2, P2, R235, R0, 0x1 ;  /* 0x00000000eb028211 */ /* 0x000fe400078408ff */
[-C--:B-1----:R-:W-:Y:S02]  /*db20*/  @!P1 LEA.HI.X R5, R231, R7.reuse, R10, 0x1, P3 ;  /* 0x00000007e7059211 */ /* 0x082fe400018f0c0a */
[----:B------:R-:W-:-:S03]  /*db30*/  @!P0 LEA.HI.X R3, R235, R7, R9, 0x1, P2 ;  /* 0x00000007eb038211 */ /* 0x000fc600010f0c09 */
[----:B------:R1:W-:Y:S04]  /*db40*/  @!P1 ST.E.128 [R4.64], RZ ;  /* 0x000000ff04009985 */ /* 0x0003e8000c101d08 */
[----:B------:R1:W-:Y:S02]  /*db50*/  @!P0 ST.E.128 [R2.64], RZ ;  /* 0x000000ff02008985 */ /* 0x0003e4000c101d08 */
.L_x_236:
[----:B------:R-:W-:Y:S05]  /*db60*/  BSYNC B1 ;  /* 0x0000000000017941 */ /* 0x000fea0003800000 */
.L_x_220:
[----:B------:R-:W-:-:S13]  /*db70*/  ISETP.NE.AND P0, PT, RZ, UR6, PT ;  /* 0x00000006ff007c0c */ /* 0x000fda000bf05270 */
[----:B------:R-:W-:Y:S01]  /*db80*/  @P0 WARPSYNC 0xffffffff ;  /* 0xffffffff00000948 */ /* 0x000fe20003800000 */
[----:B------:R-:W-:Y:S06]  /*db90*/  @P0 BAR.SYNC.DEFER_BLOCKING 0x5, 0x100 ;  /* 0x0144000000000b1d */ /* 0x000fec0000010000 */
[----:B------:R-:W2:Y:S04]  /*dba0*/  @P0 LDS.128 R244, [0xf100] ;  /* 0x00f10000fff40984 */ /* 0x000ea80000000c00 */
[----:B------:R-:W-:Y:S06]  /*dbb0*/  @P0 BAR.ARV 0x4, 0x100 ;  /* 0x0104000000000b1d */ /* 0x000fec0000002000 */
[----:B------:R-:W-:Y:S05]  /*dbc0*/  @P0 BRA `(.L_x_257) ;  /* 0x00000ad000000947 */ /* 0x000fea0003800000 */
[----:B-1-34-:R-:W1:Y:S01]  /*dbd0*/  S2R R0, SR_TID.X ;  /* 0x0000000000007919 */ /* 0x01ae620000002100 */
[----:B------:R-:W-:Y:S01]  /*dbe0*/  IMAD.MOV.U32 R7, RZ, RZ, RZ ;  /* 0x000000ffff077224 */ /* 0x000fe200078e00ff */
[----:B-1----:R-:W-:-:S04]  /*dbf0*/  LOP3.LUT R13, R0, 0x1f, RZ, 0xc0, !PT ;  /* 0x0000001f000d7812 */ /* 0x002fc800078ec0ff */
[----:B------:R-:W-:Y:S01]  /*dc00*/  ISETP.NE.AND P5, PT, R13, 0x1f, PT ;  /* 0x0000001f0d00780c */ /* 0x000fe20003fa5270 */
[----:B------:R-:W-:Y:S10]  /*dc10*/  BRA.DIV ~URZ, `(.L_x_258) ;  /* 0x000023127f007947 */ /* 0x000ff4000b800000 */
[----:B--2---:R1:W2:Y:S02]  /*dc20*/  SHFL.IDX PT, R9, R62, RZ, 0x1f ;  /* 0x00001fff3e097589 */ /* 0x0042a400000e0000 */
.L_x_315:
[----:B------:R-:W-:Y:S05]  /*dc30*/  BRA.DIV ~URZ, `(.L_x_259) ;  /* 0x000023627f007947 */ /* 0x000fea000b800000 */
[----:B------:R3:W4:Y:S02]  /*dc40*/  SHFL.IDX PT, R8, R62, 0x1, 0x1f ;  /* 0x00201f003e087f89 */ /* 0x00072400000e0000 */
.L_x_316:
[----:B------:R-:W-:Y:S02]  /*dc50*/  IMAD.IADD R0, R247, 0x1, R13 ;  /* 0x00000001f7007824 */ /* 0x000fe400078e020d */
[----:B------:R-:W-:-:S03]  /*dc60*/  IMAD.MOV.U32 R6, RZ, RZ, RZ ;  /* 0x000000ffff067224 */ /* 0x000fc600078e00ff */
[----:B------:R-:W-:-:S13]  /*dc70*/  ISETP.GE.OR P0, PT, R0, c[0x0][0x53c], !P5 ;  /* 0x00014f0000007a0c */ /* 0x000fda0006f06670 */
[----:B------:R-:W-:Y:S01]  /*dc80*/  @!P0 IMAD.MOV.U32 R2, RZ, RZ, 0x4 ;  /* 0x00000004ff028424 */ /* 0x000fe200078e00ff */
[----:B------:R-:W-:-:S03]  /*dc90*/  @!P0 MOV R3, 0x4 ;  /* 0x0000000400038802 */ /* 0x000fc60000000f00 */
[----:B------:R-:W-:-:S04]  /*dca0*/  @!P0 IMAD.WIDE R4, R0, R2, c[0x0][0x580] ;  /* 0x0001600000048625 */ /* 0x000fc800078e0202 */
[----:B------:R-:W-:Y:S01]  /*dcb0*/  @!P0 IMAD.WIDE R2, R0, R3, c[0x0][0x578] ;  /* 0x00015e0000028625 */ /* 0x000fe200078e0203 */
[----:B------:R-:W5:Y:S04]  /*dcc0*/  @!P0 LDG.E R6, [R4.64] ;  /* 0x0000000804068981 */ /* 0x000f68000c1e1900 */
[----:B------:R-:W5:Y:S01]  /*dcd0*/  @!P0 LDG.E R7, [R2.64] ;  /* 0x0000000802078981 */ /* 0x000f62000c1e1900 */
[C---:B------:R-:W-:Y:S02]  /*dce0*/  ISETP.GE.U32.AND P4, PT, R13.reuse, 0x10, PT ;  /* 0x000000100d00780c */ /* 0x040fe40003f86070 */
[C---:B------:R-:W-:Y:S02]  /*dcf0*/  ISETP.GE.U32.AND P3, PT, R13.reuse, 0x8, PT ;  /* 0x000000080d00780c */ /* 0x040fe40003f66070 */
[----:B------:R-:W-:-:S02]  /*dd00*/  ISETP.GE.U32.AND P2, PT, R13, 0x4, PT ;  /* 0x000000040d00780c */ /* 0x000fc40003f46070 */
[C---:B------:R-:W-:Y:S02]  /*dd10*/  ISETP.GE.U32.AND P1, PT, R13.reuse, 0x2, PT ;  /* 0x000000020d00780c */ /* 0x040fe40003f26070 */
[----:B------:R-:W-:Y:S02]  /*dd20*/  ISETP.NE.AND P0, PT, R13, RZ, PT ;  /* 0x000000ff0d00720c */ /* 0x000fe40003f05270 */
[----:B------:R-:W-:Y:S01]  /*dd30*/  MOV R10, RZ ;  /* 0x000000ff000a7202 */ /* 0x000fe20000000f00 */
[----:B-----5:R-:W-:Y:S01]  /*dd40*/  IMAD R0, R7, R6, RZ ;  /* 0x0000000607007224 */ /* 0x020fe200078e02ff */
[----:B------:R-:W-:Y:S07]  /*dd50*/  BRA.DIV ~URZ, `(.L_x_260) ;  /* 0x000022b27f007947 */ /* 0x000fee000b800000 */
[----:B------:R1:W3:Y:S02]  /*dd60*/  SHFL.UP PT, R4, R0, 0x1, RZ ;  /* 0x0420000000047989 */ /* 0x0002e400000e00ff */
.L_x_317:
[----:B---3--:R-:W-:-:S04]  /*dd70*/  SEL R4, R4, RZ, P0 ;  /* 0x000000ff04047207 */ /* 0x008fc80000000000 */
[----:B-1----:R-:W-:Y:S01]  /*dd80*/  IADD3 R0, R0, R4, RZ ;  /* 0x0000000400007210 */ /* 0x002fe20007ffe0ff */
[----:B------:R-:W-:Y:S05]  /*dd90*/  BRA.DIV ~URZ, `(.L_x_261) ;  /* 0x000022b27f007947 */ /* 0x000fea000b800000 */
[----:B------:R-:W1:Y:S02]  /*dda0*/  SHFL.UP PT, R2, R0, 0x2, RZ ;  /* 0x0440000000027989 */ /* 0x000e6400000e00ff */
[----:B-1----:R-:W-:-:S05]  /*ddb0*/  SEL R2, R2, RZ, P1 ;  /* 0x000000ff02027207 */ /* 0x002fca0000800000 */
[----:B------:R-:W-:-:S05]  /*ddc0*/  IMAD.IADD R4, R0, 0x1, R2 ;  /* 0x0000000100047824 */ /* 0x000fca00078e0202 */
        /* <DEDUP_REMOVED lines=9> */
[----:B------:R1:W3:Y:S02]  /*de60*/  SHFL.IDX PT, R0, R4, 0x1f, 0x1f ;  /* 0x03e01f0004007f89 */ /* 0x0002e400000e0000 */
.L_x_318:
[----:B---3--:R-:W-:Y:S01]  /*de70*/  IMAD R0, R0, c[0x0][0x538], RZ ;  /* 0x00014e0000007a24 */ /* 0x008fe200078e02ff */
[----:B------:R-:W-:Y:S04]  /*de80*/  BSSY B1, `(.L_x_262) ;  /* 0x000007c000017945 */ /* 0x000fe80003800000 */
[----:B----4-:R-:W-:-:S04]  /*de90*/  IADD3 R8, R0, R8, RZ ;  /* 0x0000000800087210 */ /* 0x010fc80007ffe0ff */
[----:B--2---:R-:W-:-:S13]  /*dea0*/  ISETP.GT.AND P6, PT, R8, R9, PT ;  /* 0x000000090800720c */ /* 0x004fda0003fc4270 */
[----:B------:R-:W-:Y:S05]  /*deb0*/  @P6 BRA `(.L_x_263) ;  /* 0x0000024000006947 */ /* 0x000fea0003800000 */
.L_x_267:
[----:B------:R-:W-:-:S04]  /*dec0*/  IADD3 R0, R247, 0x1f, RZ ;  /* 0x0000001ff7007810 */ /* 0x000fc80007ffe0ff */
[----:B------:R-:W-:-:S13]  /*ded0*/  ISETP.GE.AND P6, PT, R0, c[0x0][0x53c], PT ;  /* 0x00014f0000007a0c */ /* 0x000fda0003fc6270 */
[----:B------:R-:W-:Y:S05]  /*dee0*/  @P6 BRA `(.L_x_264) ;  /* 0x0000071000006947 */ /* 0x000fea0003800000 */
[----:B------:R-:W-:Y:S01]  /*def0*/  MOV R247, R0 ;  /* 0x0000000000f77202 */ /* 0x000fe20000000f00 */
[----:B------:R-:W-:-:S03]  /*df00*/  CS2R R6, SRZ ;  /* 0x0000000000067805 */ /* 0x000fc6000001ff00 */
[----:B------:R-:W-:-:S04]  /*df10*/  IADD3 R0, R247, R13, RZ ;  /* 0x0000000df7007210 */ /* 0x000fc80007ffe0ff */
[----:B------:R-:W-:-:S13]  /*df20*/  ISETP.GE.OR P6, PT, R0, c[0x0][0x53c], !P5 ;  /* 0x00014f0000007a0c */ /* 0x000fda0006fc6670 */
[----:B------:R-:W-:Y:S02]  /*df30*/  @!P6 MOV R2, 0x4 ;  /* 0x000000040002e802 */ /* 0x000fe40000000f00 */
[----:B------:R-:W-:-:S03]  /*df40*/  @!P6 MOV R3, 0x4 ;  /* 0x000000040003e802 */ /* 0x000fc60000000f00 */
[----:B-1----:R-:W-:-:S04]  /*df50*/  @!P6 IMAD.WIDE R4, R0, R2, c[0x0][0x580] ;  /* 0x000160000004e625 */ /* 0x002fc800078e0202 */
[----:B------:R-:W-:Y:S01]  /*df60*/  @!P6 IMAD.WIDE R2, R0, R3, c[0x0][0x578] ;  /* 0x00015e000002e625 */ /* 0x000fe200078e0203 */
[----:B------:R-:W2:Y:S04]  /*df70*/  @!P6 LDG.E R6, [R4.64] ;  /* 0x000000080406e981 */ /* 0x000ea8000c1e1900 */
[----:B------:R-:W2:Y:S02]  /*df80*/  @!P6 LDG.E R7, [R2.64] ;  /* 0x000000080207e981 */ /* 0x000ea4000c1e1900 */
[----:B--2---:R-:W-:Y:S01]  /*df90*/  IMAD R0, R7, R6, RZ ;  /* 0x0000000607007224 */ /* 0x004fe200078e02ff */
[----:B------:R-:W-:Y:S05]  /*dfa0*/  BRA.DIV ~URZ, `(.L_x_265) ;  /* 0x000022527f007947 */ /* 0x000fea000b800000 */
[----:B------:R1:W2:Y:S02]  /*dfb0*/  SHFL.UP PT, R2, R0, 0x1, RZ ;  /* 0x0420000000027989 */ /* 0x0002a400000e00ff */
.L_x_319:
[----:B--2---:R-:W-:-:S04]  /*dfc0*/  SEL R2, R2, RZ, P0 ;  /* 0x000000ff02027207 */ /* 0x004fc80000000000 */
        /* <DEDUP_REMOVED lines=14> */
[----:B------:R1:W2:Y:S02]  /*e0b0*/  SHFL.IDX PT, R0, R4, 0x1f, 0x1f ;  /* 0x03e01f0004007f89 */ /* 0x0002a400000e0000 */
.L_x_320:
[----:B--2---:R-:W-:-:S05]  /*e0c0*/  IMAD R0, R0, c[0x0][0x538], RZ ;  /* 0x00014e0000007a24 */ /* 0x004fca00078e02ff */
[----:B------:R-:W-:-:S04]  /*e0d0*/  IADD3 R8, R0, R8, RZ ;  /* 0x0000000800087210 */ /* 0x000fc80007ffe0ff */
[----:B------:R-:W-:-:S13]  /*e0e0*/  ISETP.GT.AND P6, PT, R8, R9, PT ;  /* 0x000000090800720c */ /* 0x000fda0003fc4270 */
[----:B-1----:R-:W-:Y:S05]  /*e0f0*/  @!P6 BRA `(.L_x_267) ;  /* 0xfffffdc00000e947 */ /* 0x002fea000383ffff */
.L_x_263:
[----:B------:R-:W-:-:S05]  /*e100*/  IADD3 R8, -R0, R8, RZ ;  /* 0x0000000800087210 */ /* 0x000fca0007ffe1ff */
[----:B------:R-:W-:-:S05]  /*e110*/  IMAD R0, R4, c[0x0][0x538], R8 ;  /* 0x00014e0004007a24 */ /* 0x000fca00078e0208 */
[----:B------:R-:W-:Y:S01]  /*e120*/  ISETP.GT.AND P0, PT, R0, R9, PT ;  /* 0x000000090000720c */ /* 0x000fe20003f04270 */
[----:B------:R-:W-:-:S12]  /*e130*/  BRA.DIV ~URZ, `(.L_x_268) ;  /* 0x000022c27f007947 */ /* 0x000fd8000b800000 */
[----:B------:R-:W-:-:S04]  /*e140*/  VOTE.ANY R0, PT, !P0 ;  /* 0x0000000000007806 */ /* 0x000fc800040e0100 */
.L_x_321:
[----:B------:R2:W3:Y:S01]  /*e150*/  POPC R11, R0 ;  /* 0x00000000000b7309 */ /* 0x0004e20000000000 */
[----:B------:R-:W-:Y:S05]  /*e160*/  BRA.DIV ~URZ, `(.L_x_269) ;  /* 0x000022d27f007947 */ /* 0x000fea000b800000 */
[----:B---3--:R3:W4:Y:S04]  /*e170*/  SHFL.IDX PT, R6, R6, R11, 0x1f ;  /* 0x00001f0b06067589 */ /* 0x00872800000e0000 */
[----:B------:R3:W1:Y:S02]  /*e180*/  SHFL.IDX PT, R7, R7, R11, 0x1f ;  /* 0x00001f0b07077589 */ /* 0x00066400000e0000 */
.L_x_322:
[----:B------:R-:W-:Y:S01]  /*e190*/  ISETP.NE.AND P0, PT, R0, RZ, PT ;  /* 0x000000ff0000720c */ /* 0x000fe20003f05270 */
[----:B------:R-:W-:-:S12]  /*e1a0*/  BSSY B0, `(.L_x_270) ;  /* 0x0000005000007945 */ /* 0x000fd80003800000 */
[----:B------:R-:W-:Y:S05]  /*e1b0*/  @!P0 BRA `(.L_x_271) ;  /* 0x0000003000008947 */ /* 0x000fea0003800000 */
[----:B--2---:R-:W-:Y:S01]  /*e1c0*/  IADD3 R0, R11, -0x1, RZ ;  /* 0xffffffff0b007810 */ /* 0x004fe20007ffe0ff */
[----:B------:R-:W-:Y:S05]  /*e1d0*/  BRA.DIV ~URZ, `(.L_x_272) ;  /* 0x000023327f007947 */ /* 0x000fea000b800000 */
[----:B------:R2:W3:Y:S02]  /*e1e0*/  SHFL.IDX PT, R10, R4, R0, 0x1f ;  /* 0x00001f00040a7589 */ /* 0x0004e400000e0000 */
.L_x_271:
[----:B------:R-:W-:Y:S05]  /*e1f0*/  BSYNC B0 ;  /* 0x0000000000007941 */ /* 0x000fea0003800000 */
.L_x_270:
[-C--:B-12-4-:R-:W-:Y:S01]  /*e200*/  IABS R4, R6.reuse ;  /* 0x0000000600047213 */ /* 0x096fe20000000000 */
[----:B---3--:R-:W-:Y:S01]  /*e210*/  IMAD R244, R10, c[0x0][0x538], R8 ;  /* 0x00014e000af47a24 */ /* 0x008fe200078e0208 */
[----:B------:R-:W-:Y:S01]  /*e220*/  IABS R0, R7 ;  /* 0x0000000700007213 */ /* 0x000fe20000000000 */
[----:B------:R-:W-:Y:S01]  /*e230*/  IMAD.IADD R247, R11, 0x1, R247 ;  /* 0x000000010bf77824 */ /* 0x000fe200078e02f7 */
[----:B------:R-:W1:Y:S01]  /*e240*/  I2F.RP R2, R4 ;  /* 0x0000000400027306 */ /* 0x000e620000209400 */
[----:B------:R-:W-:Y:S02]  /*e250*/  IMAD.IADD R10, R9, 0x1, -R244 ;  /* 0x00000001090a7824 */ /* 0x000fe400078e0af4 */
[----:B------:R-:W-:Y:S01]  /*e260*/  IMAD.MOV.U32 R5, RZ, RZ, R0 ;  /* 0x000000ffff057224 */ /* 0x000fe200078e0000 */
[----:B------:R-:W-:Y:S02]  /*e270*/  IABS R0, R6 ;  /* 0x0000000600007213 */ /* 0x000fe40000000000 */
[----:B------:R-:W-:-:S02]  /*e280*/  IABS R9, R10 ;  /* 0x0000000a00097213 */ /* 0x000fc40000000000 */
[----:B------:R-:W-:Y:S01]  /*e290*/  I2F.RP R12, R5 ;  /* 0x00000005000c7306 */ /* 0x000fe20000209400 */
[----:B------:R-:W-:-:S07]  /*e2a0*/  IMAD.MOV R0, RZ, RZ, -R0 ;  /* 0x000000ffff007224 */ /* 0x000fce00078e0a00 */
[----:B-1----:R-:W1:Y:S02]  /*e2b0*/  MUFU.RCP R2, R2 ;  /* 0x0000000200027308 */ /* 0x002e640000001000 */
[----:B-1----:R-:W-:-:S06]  /*e2c0*/  IADD3 R2, R2, 0xffffffe, RZ ;  /* 0x0ffffffe02027810 */ /* 0x002fcc0007ffe0ff */
[----:B------:R-:W1:Y:S02]  /*e2d0*/  F2I.FTZ.U32.TRUNC.NTZ R3, R2 ;  /* 0x0000000200037305 */ /* 0x000e64000021f000 */
[----:B-1----:R-:W-:-:S04]  /*e2e0*/  IMAD.MOV R2, RZ, RZ, -R3 ;  /* 0x000000ffff027224 */ /* 0x002fc800078e0a03 */
[----:B------:R-:W-:Y:S01]  /*e2f0*/  IMAD R8, R2, R4, RZ ;  /* 0x0000000402087224 */ /* 0x000fe200078e02ff */
[----:B------:R-:W-:-:S05]  /*e300*/  MOV R2, RZ ;  /* 0x000000ff00027202 */ /* 0x000fca0000000f00 */
[----:B------:R-:W-:-:S04]  /*e310*/  IMAD.HI.U32 R8, R3, R8, R2 ;  /* 0x0000000803087227 */ /* 0x000fc800078e0002 */
[----:B------:R-:W-:Y:S02]  /*e320*/  IMAD.MOV.U32 R2, RZ, RZ, R9 ;  /* 0x000000ffff027224 */ /* 0x000fe400078e0009 */
[----:B------:R-:W-:Y:S02]  /*e330*/  IMAD.MOV.U32 R3, RZ, RZ, R0 ;  /* 0x000000ffff037224 */ /* 0x000fe400078e0000 */
[----:B------:R-:W-:-:S04]  /*e340*/  IMAD.HI.U32 R0, R8, R2, RZ ;  /* 0x0000000208007227 */ /* 0x000fc800078e00ff */
[----:B------:R-:W-:Y:S02]  /*e350*/  IMAD R2, R0, R3, R2 ;  /* 0x0000000300027224 */ /* 0x000fe400078e0202 */
[----:B------:R-:W1:Y:S03]  /*e360*/  MUFU.RCP R3, R12 ;  /* 0x0000000c00037308 */ /* 0x000e660000001000 */
[----:B------:R-:W-:Y:S02]  /*e370*/  ISETP.GT.U32.AND P1, PT, R4, R2, PT ;  /* 0x000000020400720c */ /* 0x000fe40003f24070 */
[----:B-1----:R-:W-:-:S11]  /*e380*/  IADD3 R3, R3, 0xffffffe, RZ ;  /* 0x0ffffffe03037810 */ /* 0x002fd60007ffe0ff */
[-C--:B------:R-:W-:Y:S02]  /*e390*/  @!P1 IADD3 R2, R2, -R4.reuse, RZ ;  /* 0x8000000402029210 */ /* 0x080fe40007ffe0ff */
[----:B------:R-:W-:Y:S01]  /*e3a0*/  @!P1 IADD3 R0, R0, 0x1, RZ ;  /* 0x0000000100009810 */ /* 0x000fe20007ffe0ff */
[----:B------:R-:W1:Y:S01]  /*e3b0*/  F2I.FTZ.U32.TRUNC.NTZ R3, R3 ;  /* 0x0000000300037305 */ /* 0x000e62000021f000 */
[----:B------:R-:W-:Y:S02]  /*e3c0*/  ISETP.GE.U32.AND P2, PT, R2, R4, PT ;  /* 0x000000040200720c */ /* 0x000fe40003f46070 */
[----:B------:R-:W-:Y:S02]  /*e3d0*/  LOP3.LUT R2, R10, R6, RZ, 0x3c, !PT ;  /* 0x000000060a027212 */ /* 0x000fe400078e3cff */
[----:B------:R-:W-:Y:S02]  /*e3e0*/  ISETP.NE.AND P1, PT, R6, RZ, PT ;  /* 0x000000ff0600720c */ /* 0x000fe40003f25270 */
[----:B------:R-:W-:-:S07]  /*e3f0*/  ISETP.GE.AND P0, PT, R2, RZ, PT ;  /* 0x000000ff0200720c */ /* 0x000fce0003f06270 */
[----:B------:R-:W-:Y:S01]  /*e400*/  @P2 IADD3 R0, R0, 0x1, RZ ;  /* 0x0000000100002810 */ /* 0x000fe20007ffe0ff */
[----:B-1----:R-:W-:-:S04]  /*e410*/  IMAD.MOV R2, RZ, RZ, -R3 ;  /* 0x000000ffff027224 */ /* 0x002fc800078e0a03 */
[----:B------:R-:W-:Y:S01]  /*e420*/  IMAD.MOV.U32 R4, RZ, RZ, R2 ;  /* 0x000000ffff047224 */ /* 0x000fe200078e0002 */
[----:B------:R-:W-:Y:S01]  /*e430*/  IABS R2, R7 ;  /* 0x0000000700027213 */ /* 0x000fe20000000000 */
[----:B------:R-:W-:Y:S01]  /*e440*/  @!P0 IMAD.MOV R0, RZ, RZ, -R0 ;  /* 0x000000ffff008224 */ /* 0x000fe200078e0a00 */
[----:B------:R-:W-:Y:S01]  /*e450*/  @!P1 LOP3.LUT R0, RZ, R6, RZ, 0x33, !PT ;  /* 0x00000006ff009212 */ /* 0x000fe200078e33ff */
[----:B------:R-:W-:Y:S01]  /*e460*/  IMAD R4, R4, R5, RZ ;  /* 0x0000000504047224 */ /* 0x000fe200078e02ff */
[----:B------:R-:W-:Y:S01]  /*e470*/  IADD3 R8, RZ, -R2, RZ ;  /* 0x80000002ff087210 */ /* 0x000fe20007ffe0ff */
[----:B------:R-:W-:Y:S01]  /*e480*/  IMAD.MOV.U32 R2, RZ, RZ, RZ ;  /* 0x000000ffff027224 */ /* 0x000fe200078e00ff */
[----:B------:R-:W-:Y:S01]  /*e490*/  IABS R9, R0 ;  /* 0x0000000000097213 */ /* 0x000fe20000000000 */
[----:B------:R-:W-:Y:S02]  /*e4a0*/  IMAD R6, R0, R6, RZ ;  /* 0x0000000600067224 */ /* 0x000fe400078e02ff */
[----:B------:R-:W-:Y:S01]  /*e4b0*/  IMAD.HI.U32 R2, R3, R4, R2 ;  /* 0x0000000403027227 */ /* 0x000fe200078e0002 */
[----:B------:R-:W-:-:S02]  /*e4c0*/  MOV R4, R8 ;  /* 0x0000000800047202 */ /* 0x000fc40000000f00 */
[----:B------:R-:W-:Y:S01]  /*e4d0*/  IADD3 R245, R10, -R6, RZ ;  /* 0x800000060af57210 */ /* 0x000fe20007ffe0ff */
[----:B------:R-:W-:-:S04]  /*e4e0*/  IMAD.MOV.U32 R3, RZ, RZ, R9 ;  /* 0x000000ffff037224 */ /* 0x000fc800078e0009 */
        /* <DEDUP_REMOVED lines=11> */
[----:B------:R-:W-:-:S04]  /*e5a0*/  @!P1 LOP3.LUT R2, RZ, R7, RZ, 0x33, !PT ;  /* 0x00000007ff029212 */ /* 0x000fc800078e33ff */
[----:B------:R-:W-:Y:S01]  /*e5b0*/  IADD3 R3, -R2, RZ, RZ ;  /* 0x000000ff02037210 */ /* 0x000fe20007ffe1ff */
[----:B------:R-:W-:-:S04]  /*e5c0*/  IMAD R2, R7, 0x1000000, R2 ;  /* 0x0100000007027824 */ /* 0x000fc800078e0202 */
[----:B------:R-:W-:-:S04]  /*e5d0*/  IMAD R0, R7, R3, R0 ;  /* 0x0000000307007224 */ /* 0x000fc800078e0200 */
[----:B------:R-:W-:Y:S01]  /*e5e0*/  IMAD R246, R0, 0x10000, R2 ;  /* 0x0001000000f67824 */ /* 0x000fe200078e0202 */
[----:B------:R-:W-:Y:S05]  /*e5f0*/  BRA `(.L_x_273) ;  /* 0x0000004000007947 */ /* 0x000fea0003800000 */
.L_x_264:
[----:B------:R-:W-:Y:S01]  /*e600*/  IMAD.MOV.U32 R244, RZ, RZ, R9 ;  /* 0x000000fffff47224 */ /* 0x000fe200078e0009 */
[----:B------:R-:W-:Y:S01]  /*e610*/  MOV R246, RZ ;  /* 0x000000ff00f67202 */ /* 0x000fe20000000f00 */
[----:B------:R-:W-:Y:S01]  /*e620*/  IMAD.MOV.U32 R245, RZ, RZ, RZ ;  /* 0x000000fffff57224 */ /* 0x000fe200078e00ff */
[----:B------:R-:W-:Y:S02]  /*e630*/  MOV R247, c[0x0][0x53c] ;  /* 0x00014f0000f77a02 */ /* 0x000fe40000000f00 */
.L_x_273:
[----:B------:R-:W-:Y:S05]  /*e640*/  BSYNC B1 ;  /* 0x0000000000017941 */ /* 0x000fea0003800000 */
.L_x_262:
[----:B------:R-:W-:Y:S01]  /*e650*/  WARPSYNC 0xffffffff ;  /* 0xffffffff00007948 */ /* 0x000fe20003800000 */
[----:B------:R-:W-:Y:S01]  /*e660*/  BAR.SYNC.DEFER_BLOCKING 0x4, 0x100 ;  /* 0x0104000000007b1d */ /* 0x000fe20000010000 */
[----:B------:R-:W-:-:S13]  /*e670*/  ISETP.NE.AND P0, PT, R13, RZ, PT ;  /* 0x000000ff0d00720c */ /* 0x000fda0003f05270 */
[----:B------:R2:W-:Y:S04]  /*e680*/  @!P0 STS.128 [0xf100], R244 ;  /* 0x00f100f4ff008388 */ /* 0x0005e80000000c00 */
[----:B------:R-:W-:Y:S06]  /*e690*/  BAR.ARV 0x5, 0x100 ;  /* 0x0144000000007b1d */ /* 0x000fec0000002000 */
.L_x_257:
[----:B--2---:R-:W-:-:S13]  /*e6a0*/  ISETP.GE.AND P0, PT, R247, c[0x0][0x53c], PT ;  /* 0x00014f00f7007a0c */ /* 0x004fda0003f06270 */
[----:B-1-34-:R-:W-:Y:S01]  /*e6b0*/  @P0 CALL.REL.NOINC `(.L_x_274) ;  /* 0x0000001000000944 */ /* 0x01afe20003c00000 */
[----:B------:R-:W-:Y:S05]  /*e6c0*/  BRA `(.L_x_275) ;  /* 0xffff300000007947 */ /* 0x000fea000383ffff */
.L_x_274:
[----:B------:R-:W-:Y:S05]  /*e6d0*/  EXIT ;  /* 0x000000000000794d */ /* 0x000fea0003800000 */
.L_x_167:
[----:B------:R-:W-:Y:S01]  /*e6e0*/  IMAD.MOV.U32 R0, RZ, RZ, R5 ;  /* 0x000000ffff007224 */ /* 0x000fe200078e0005 */
[----:B------:R-:W-:Y:S02]  /*e6f0*/  MOV R2, 0x1 ;  /* 0x0000000100027802 */ /* 0x000fe40000000f00 */
[----:B------:R-:W-:Y:S02]  /*e700*/  MOV R3, 0xe720 ;  /* 0x0000e72000037802 */ /* 0x000fe40000000f00 */
[----:B-1----:R-:W-:Y:S05]  /*e710*/  CALL.REL.NOINC `($__internal_4_$__cuda_sm70_shflsync_up_p) ;  /* 0x00001f1000007944 */ /* 0x002fea0003c00000 */
[----:B------:R-:W-:Y:S01]  /*e720*/  MOV R0, R4 ;  /* 0x0000000400007202 */ /* 0x000fe20000000f00 */
[----:B------:R-:W-:Y:S05]  /*e730*/  BRA `(.L_x_276) ;  /* 0xffff1d1000007947 */ /* 0x000fea000383ffff */
.L_x_168:
[----:B------:R-:W-:Y:S01]  /*e740*/  IMAD.MOV.U32 R0, RZ, RZ, R5 ;  /* 0x000000ffff007224 */ /* 0x000fe200078e0005 */
[----:B------:R-:W-:Y:S02]  /*e750*/  MOV R2, 0x2 ;  /* 0x0000000200027802 */ /* 0x000fe40000000f00 */
[----:B------:R-:W-:Y:S02]  /*e760*/  MOV R3, 0xe780 ;  /* 0x0000e78000037802 */ /* 0x000fe40000000f00 */
[----:B-1----:R-:W-:Y:S05]  /*e770*/  CALL.REL.NOINC `($__internal_4_$__cuda_sm70_shflsync_up_p) ;  /* 0x00001eb000007944 */ /* 0x002fea0003c00000 */
[----:B------:R-:W-:Y:S01]  /*e780*/  SEL R0, R4, RZ, P4 ;  /* 0x000000ff04007207 */ /* 0x000fe20002000000 */
[----:B------:R-:W-:Y:S01]  /*e790*/  IMAD.MOV.U32 R2, RZ, RZ, 0x4 ;  /* 0x00000004ff027424 */ /* 0x000fe200078e00ff */
[----:B------:R-:W-:-:S03]  /*e7a0*/  MOV R3, 0xe7d0 ;  /* 0x0000e7d000037802 */ /* 0x000fc60000000f00 */
[----:B------:R-:W-:Y:S02]  /*e7b0*/  IMAD.IADD R0, R5, 0x1, R0 ;  /* 0x0000000105007824 */ /* 0x000fe400078e0200 */
[----:B------:R-:W-:Y:S05]  /*e7c0*/  CALL.REL.NOINC `($__internal_4_$__cuda_sm70_shflsync_up_p) ;  /* 0x00001e6000007944 */ /* 0x000fea0003c00000 */
        /* <DEDUP_REMOVED lines=12> */
[----:B------:R-:W-:Y:S02]  /*e890*/  MOV R3, 0x1f ;  /* 0x0000001f00037802 */ /* 0x000fe40000000f00 */
[----:B------:R-:W-:Y:S01]  /*e8a0*/  MOV R2, 0xe8e0 ;  /* 0x0000e8e000027802 */ /* 0x000fe20000000f00 */
[----:B------:R-:W-:-:S04]  /*e8b0*/  IMAD.IADD R4, R0, 0x1, R4 ;  /* 0x0000000100047824 */ /* 0x000fc800078e0204 */
[----:B------:R-:W-:Y:S02]  /*e8c0*/  IMAD.MOV.U32 R37, RZ, RZ, R4 ;  /* 0x000000ffff257224 */ /* 0x000fe400078e0004 */
[----:B------:R-:W-:Y:S05]  /*e8d0*/  CALL.REL.NOINC `($__internal_3_$__cuda_sm70_shflsync_idx_p) ;  /* 0x00001d0000007944 */ /* 0x000fea0003c00000 */
[----:B------:R-:W-:Y:S01]  /*e8e0*/  MOV R0, R36 ;  /* 0x0000002400007202 */ /* 0x000fe20000000f00 */
[----:B------:R-:W-:Y:S05]  /*e8f0*/  BRA `(.L_x_277) ;  /* 0xffff1c5000007947 */ /* 0x000fea000383ffff */
.L_x_170:
[----:B------:R-:W-:Y:S02]  /*e900*/  SEL R0, RZ, 0x1, P0 ;  /* 0x00000001ff007807 */ /* 0x000fe40000000000 */
[----:B------:R-:W-:Y:S02]  /*e910*/  MOV R2, 0xe930 ;  /* 0x0000e93000027802 */ /* 0x000fe40000000f00 */
[----:B-1----:R-:W-:Y:S05]  /*e920*/  CALL.REL.NOINC `($__internal_5_$__cuda_sm70_votesync_ballot) ;  /* 0x00001d7000007944 */ /* 0x002fea0003c00000 */
[----:B------:R-:W-:Y:S05]  /*e930*/  BRA `(.L_x_278) ;  /* 0xffff1ca000007947 */ /* 0x000fea000383ffff */
.L_x_171:
[----:B------:R-:W-:Y:S01]  /*e940*/  IMAD.MOV.U32 R37, RZ, RZ, R8 ;  /* 0x000000ffff257224 */ /* 0x000fe200078e0008 */
[----:B--2---:R-:W-:Y:S01]  /*e950*/  MOV R36, R247 ;  /* 0x000000f700247202 */ /* 0x004fe20000000f00 */
[----:B------:R-:W-:Y:S01]  /*e960*/  IMAD.MOV.U32 R3, RZ, RZ, 0x1f ;  /* 0x0000001fff037424 */ /* 0x000fe200078e00ff */
[----:B------:R-:W-:Y:S02]  /*e970*/  MOV R2, 0xe990 ;  /* 0x0000e99000027802 */ /* 0x000fe40000000f00 */
[----:B-1----:R-:W-:Y:S05]  /*e980*/  CALL.REL.NOINC `($__internal_3_$__cuda_sm70_shflsync_idx_p) ;  /* 0x00001c5000007944 */ /* 0x002fea0003c00000 */
[----:B------:R-:W-:Y:S01]  /*e990*/  IMAD.MOV.U32 R11, RZ, RZ, R36 ;  /* 0x000000ffff0b7224 */ /* 0x000fe200078e0024 */
[----:B------:R-:W-:Y:S01]  /*e9a0*/  MOV R37, R7 ;  /* 0x0000000700257202 */ /* 0x000fe20000000f00 */
[----:B------:R-:W-:Y:S01]  /*e9b0*/  IMAD.MOV.U32 R6, RZ, RZ, RZ ;  /* 0x000000ffff067224 */ /* 0x000fe200078e00ff */
[----:B------:R-:W-:Y:S01]  /*e9c0*/  MOV R36, R247 ;  /* 0x000000f700247202 */ /* 0x000fe20000000f00 */
[----:B------:R-:W-:Y:S01]  /*e9d0*/  IMAD.MOV.U32 R3, RZ, RZ, 0x1f ;  /* 0x0000001fff037424 */ /* 0x000fe200078e00ff */
[----:B------:R-:W-:-:S02]  /*e9e0*/  MOV R2, 0xea00 ;  /* 0x0000ea0000027802 */ /* 0x000fc40000000f00 */
[----:B------:R-:W-:Y:S05]  /*e9f0*/  CALL.REL.NOINC `($__internal_3_$__cuda_sm70_shflsync_idx_p) ;  /* 0x00001be000007944 */ /* 0x000fea0003c00000 */
[----:B------:R-:W-:Y:S01]  /*ea00*/  MOV R10, R36 ;  /* 0x00000024000a7202 */ /* 0x000fe20000000f00 */
[----:B------:R-:W-:Y:S05]  /*ea10*/  BRA `(.L_x_279) ;  /* 0xffff1c1000007947 */ /* 0x000fea000383ffff */
.L_x_174:
[----:B------:R-:W-:Y:S01]  /*ea20*/  IMAD.MOV.U32 R37, RZ, RZ, R4 ;  /* 0x000000ffff257224 */ /* 0x000fe200078e0004 */
[----:B------:R-:W-:-:S02]  /*ea30*/  MOV R3, 0x1f ;  /* 0x0000001f00037802 */ /* 0x000fc40000000f00 */
[----:B------:R-:W-:Y:S02]  /*ea40*/  MOV R2, 0xea60 ;  /* 0x0000ea6000027802 */ /* 0x000fe40000000f00 */
[----:B-1234-:R-:W-:Y:S05]  /*ea50*/  CALL.REL.NOINC `($__internal_3_$__cuda_sm70_shflsync_idx_p) ;  /* 0x00001b8000007944 */ /* 0x01efea0003c00000 */
[----:B------:R-:W-:Y:S01]  /*ea60*/  MOV R6, R36 ;  /* 0x0000002400067202 */ /* 0x000fe20000000f00 */
[----:B------:R-:W-:Y:S05]  /*ea70*/  BRA `(.L_x_173) ;  /* 0xffff1c1000007947 */ /* 0x000fea000383ffff */
.L_x_184:
[----:B------:R-:W-:Y:S01]  /*ea80*/  IMAD.MOV.U32 R37, RZ, RZ, R15 ;  /* 0x000000ffff257224 */ /* 0x000fe200078e000f */
[----:B------:R-:W-:Y:S01]  /*ea90*/  MOV R36, 0x3 ;  /* 0x0000000300247802 */ /* 0x000fe20000000f00 */
[----:B------:R-:W-:Y:S01]  /*eaa0*/  IMAD.MOV.U32 R3, RZ, RZ, 0x181f ;  /* 0x0000181fff037424 */ /* 0x000fe200078e00ff */
[----:B------:R-:W-:Y:S02]  /*eab0*/  MOV R2, 0xead0 ;  /* 0x0000ead000027802 */ /* 0x000fe40000000f00 */
[----:B------:R-:W-:Y:S05]  /*eac0*/  CALL.REL.NOINC `($__internal_3_$__cuda_sm70_shflsync_idx_p) ;  /* 0x00001b1000007944 */ /* 0x000fea0003c00000 */
[----:B------:R-:W-:Y:S01]  /*ead0*/  IMAD.MOV.U32 R0, RZ, RZ, R36 ;  /* 0x000000ffff007224 */ /* 0x000fe200078e0024 */
[----:B------:R-:W-:Y:S01]  /*eae0*/  MOV R36, 0x3 ;  /* 0x0000000300247802 */ /* 0x000fe20000000f00 */
[----:B------:R-:W-:Y:S01]  /*eaf0*/  IMAD.MOV.U32 R37, RZ, RZ, R14 ;  /* 0x000000ffff257224 */ /* 0x000fe200078e000e */
[----:B------:R-:W-:Y:S02]  /*eb00*/  MOV R3, 0x181f ;  /* 0x0000181f00037802 */ /* 0x000fe40000000f00 */
[----:B------:R-:W-:Y:S02]  /*eb10*/  MOV R2, 0xeb30 ;  /* 0x0000eb3000027802 */ /* 0x000fe40000000f00 */
[----:B------:R-:W-:Y:S05]  /*eb20*/  CALL.REL.NOINC `($__internal_3_$__cuda_sm70_shflsync_idx_p) ;  /* 0x00001ab000007944 */ /* 0x000fea0003c00000 */
[----:B------:R-:W-:Y:S01]  /*eb30*/  MOV R2, R36 ;  /* 0x0000002400027202 */ /* 0x000fe20000000f00 */
[----:B------:R-:W-:Y:S05]  /*eb40*/  BRA `(.L_x_280) ;  /* 0xffff447000007947 */ /* 0x000fea000383ffff */
.L_x_187:
[----:B------:R-:W-:Y:S01]  /*eb50*/  IMAD.MOV.U32 R37, RZ, RZ, R0 ;  /* 0x000000ffff257224 */ /* 0x000fe200078e0000 */
[----:B------:R-:W-:Y:S01]  /*eb60*/  MOV R36, RZ ;  /* 0x000000ff00247202 */ /* 0x000fe20000000f00 */
[----:B------:R-:W-:Y:S01]  /*eb70*/  IMAD.MOV.U32 R3, RZ, RZ, 0x181f ;  /* 0x0000181fff037424 */ /* 0x000fe200078e00ff */
[----:B------:R-:W-:-:S02]  /*eb80*/  MOV R2, 0xeba0 ;  /* 0x0000eba000027802 */ /* 0x000fc40000000f00 */
[----:B------:R-:W-:Y:S05]  /*eb90*/  CALL.REL.NOINC `($__internal_3_$__cuda_sm70_shflsync_idx_p) ;  /* 0x00001a4000007944 */ /* 0x000fea0003c00000 */
[----:B------:R-:W-:Y:S01]  /*eba0*/  MOV R5, R36 ;  /* 0x0000002400057202 */ /* 0x000fe20000000f00 */
[----:B------:R-:W-:Y:S05]  /*ebb0*/  BRA `(.L_x_281) ;  /* 0xffff589000007947 */ /* 0x000fea000383ffff */
.L_x_188:
[----:B------:R-:W-:Y:S01]  /*ebc0*/  IMAD.MOV.U32 R37, RZ, RZ, R4 ;  /* 0x000000ffff257224 */ /* 0x000fe200078e0004 */
[----:B------:R-:W-:Y:S01]  /*ebd0*/  MOV R36, RZ ;  /* 0x000000ff00247202 */ /* 0x000fe20000000f00 */
[----:B------:R-:W-:Y:S01]  /*ebe0*/  IMAD.MOV.U32 R3, RZ, RZ, 0x181f ;  /* 0x0000181fff037424 */ /* 0x000fe200078e00ff */
[----:B------:R-:W-:-:S02]  /*ebf0*/  MOV R2, 0xec10 ;  /* 0x0000ec1000027802 */ /* 0x000fc40000000f00 */
[----:B-12---:R-:W-:Y:S05]  /*ec00*/  CALL.REL.NOINC `($__internal_3_$__cuda_sm70_shflsync_idx_p) ;  /* 0x000019d000007944 */ /* 0x006fea0003c00000 */
[----:B------:R-:W-:Y:S01]  /*ec10*/  MOV R2, R36 ;  /* 0x0000002400027202 */ /* 0x000fe20000000f00 */
[----:B------:R-:W-:Y:S05]  /*ec20*/  BRA `(.L_x_282) ;  /* 0xffff584000007947 */ /* 0x000fea000383ffff */
.L_x_191:
[----:B------:R-:W-:Y:S01]  /*ec30*/  IMAD.MOV.U32 R37, RZ, RZ, R0 ;  /* 0x000000ffff257224 */ /* 0x000fe200078e0000 */
[----:B------:R-:W-:Y:S01]  /*ec40*/  MOV R36, 0x1 ;  /* 0x0000000100247802 */ /* 0x000fe20000000f00 */
[----:B--2---:R-:W-:Y:S01]  /*ec50*/  IMAD.MOV.U32 R3, RZ, RZ, 0x181f ;  /* 0x0000181fff037424 */ /* 0x004fe200078e00ff */
[----:B----4-:R-:W-:-:S03]  /*ec60*/  MOV R2, 0xec80 ;  /* 0x0000ec8000027802 */ /* 0x010fc60000000f00 */
[----:B-1-3--:R-:W-:Y:S05]  /*ec70*/  CALL.REL.NOINC `($__internal_3_$__cuda_sm70_shflsync_idx_p) ;  /* 0x0000196000007944 */ /* 0x00afea0003c00000 */
[----:B------:R-:W-:Y:S01]  /*ec80*/  IMAD.MOV.U32 R5, RZ, RZ, R36 ;  /* 0x000000ffff057224 */ /* 0x000fe200078e0024 */
[----:B------:R-:W-:Y:S01]  /*ec90*/  MOV R36, 0x1 ;  /* 0x0000000100247802 */ /* 0x000fe20000000f00 */
[----:B------:R-:W-:Y:S01]  /*eca0*/  IMAD.MOV.U32 R37, RZ, RZ, R4 ;  /* 0x000000ffff257224 */ /* 0x000fe200078e0004 */
[----:B------:R-:W-:-:S02]  /*ecb0*/  MOV R3, 0x181f ;  /* 0x0000181f00037802 */ /* 0x000fc40000000f00 */
[----:B------:R-:W-:Y:S02]  /*ecc0*/  MOV R2, 0xece0 ;  /* 0x0000ece000027802 */ /* 0x000fe40000000f00 */
[----:B------:R-:W-:Y:S05]  /*ecd0*/  CALL.REL.NOINC `($__internal_3_$__cuda_sm70_shflsync_idx_p) ;  /* 0x0000190000007944 */ /* 0x000fea0003c00000 */
[----:B------:R-:W-:Y:S01]  /*ece0*/  MOV R2, R36 ;  /* 0x0000002400027202 */ /* 0x000fe20000000f00 */
[----:B------:R-:W-:Y:S05]  /*ecf0*/  BRA `(.L_x_283) ;  /* 0xffff589000007947 */ /* 0x000fea000383ffff */
.L_x_194:
[----:B------:R-:W-:Y:S01]  /*ed00*/  IMAD.MOV.U32 R37, RZ, RZ, R0 ;  /* 0x000000ffff257224 */ /* 0x000fe200078e0000 */
[----:B------:R-:W-:Y:S01]  /*ed10*/  MOV R36, 0x2 ;  /* 0x0000000200247802 */ /* 0x000fe20000000f00 */
[----:B-1----:R-:W-:Y:S01]  /*ed20*/  IMAD.MOV.U32 R3, RZ, RZ, 0x181f ;  /* 0x0000181fff037424 */ /* 0x002fe200078e00ff */
[----:B----4-:R-:W-:Y:S02]  /*ed30*/  MOV R2, 0xed50 ;  /* 0x0000ed5000027802 */ /* 0x010fe40000000f00 */
[----:B--23--:R-:W-:Y:S05]  /*ed40*/  CALL.REL.NOINC `($__internal_3_$__cuda_sm70_shflsync_idx_p) ;  /* 0x0000189000007944 */ /* 0x00cfea0003c00000 */
[----:B------:R-:W-:Y:S01]  /*ed50*/  MOV R5, R36 ;  /* 0x0000002400057202 */ /* 0x000fe20000000f00 */
[----:B------:R-:W-:Y:S05]  /*ed60*/  BRA `(.L_x_284) ;  /* 0xffff594000007947 */ /* 0x000fea000383ffff */
.L_x_195:
[----:B------:R-:W-:Y:S01]  /*ed70*/  IMAD.MOV.U32 R37, RZ, RZ, R4 ;  /* 0x000000ffff257224 */ /* 0x000fe200078e0004 */
[----:B------:R-:W-:Y:S01]  /*ed80*/  MOV R36, 0x2 ;  /* 0x0000000200247802 */ /* 0x000fe20000000f00 */
[----:B------:R-:W-:Y:S01]  /*ed90*/  IMAD.MOV.U32 R3, RZ, RZ, 0x181f ;  /* 0x0000181fff037424 */ /* 0x000fe200078e00ff */
[----:B----4-:R-:W-:Y:S02]  /*eda0*/  MOV R2, 0xedc0 ;  /* 0x0000edc000027802 */ /* 0x010fe40000000f00 */
[----:B-123--:R-:W-:Y:S05]  /*edb0*/  CALL.REL.NOINC `($__internal_3_$__cuda_sm70_shflsync_idx_p) ;  /* 0x0000182000007944 */ /* 0x00efea0003c00000 */
[----:B------:R-:W-:Y:S01]  /*edc0*/  MOV R2, R36 ;  /* 0x0000002400027202 */ /* 0x000fe20000000f00 */
[----:B------:R-:W-:Y:S05]  /*edd0*/  BRA `(.L_x_285) ;  /* 0xffff58f000007947 */ /* 0x000fea000383ffff */
.L_x_198:
[----:B------:R-:W-:Y:S01]  /*ede0*/  IMAD.MOV.U32 R37, RZ, RZ, R0 ;  /* 0x000000ffff257224 */ /* 0x000fe200078e0000 */
[----:B------:R-:W-:Y:S01]  /*edf0*/  MOV R36, 0x3 ;  /* 0x0000000300247802 */ /* 0x000fe20000000f00 */
[----:B-1----:R-:W-:Y:S01]  /*ee00*/  IMAD.MOV.U32 R3, RZ, RZ, 0x181f ;  /* 0x0000181fff037424 */ /* 0x002fe200078e00ff */
[----:B------:R-:W-:-:S03]  /*ee10*/  MOV R2, 0xee30 ;  /* 0x0000ee3000027802 */ /* 0x000fc60000000f00 */
[----:B--234-:R-:W-:Y:S05]  /*ee20*/  CALL.REL.NOINC `($__internal_3_$__cuda_sm70_shflsync_idx_p) ;  /* 0x000017b000007944 */ /* 0x01cfea0003c00000 */
        /* <DEDUP_REMOVED lines=8> */
.L_x_199:
[----:B------:R-:W-:Y:S02]  /*eeb0*/  MOV R0, 0x2 ;  /* 0x0000000200007802 */ /* 0x000fe40000000f00 */
[----:B------:R-:W-:Y:S02]  /*eec0*/  MOV R2, 0xeee0 ;  /* 0x0000eee000027802 */ /* 0x000fe40000000f00 */
[----:B------:R-:W-:Y:S05]  /*eed0*/  CALL.REL.NOINC `($__internal_2_$__cuda_sm70_shflsync_bfly_p) ;  /* 0x000016a000007944 */ /* 0x000fea0003c00000 */
[----:B------:R-:W-:Y:S05]  /*eee0*/  BRA `(.L_x_287) ;  /* 0xffff62c000007947 */ /* 0x000fea000383ffff */
.L_x_200:
[----:B------:R-:W-:Y:S02]  /*eef0*/  MOV R0, 0x1 ;  /* 0x0000000100007802 */ /* 0x000fe40000000f00 */
[----:B------:R-:W-:Y:S02]  /*ef00*/  MOV R2, 0xef20 ;  /* 0x0000ef2000027802 */ /* 0x000fe40000000f00 */
[----:B------:R-:W-:Y:S05]  /*ef10*/  CALL.REL.NOINC `($__internal_2_$__cuda_sm70_shflsync_bfly_p) ;  /* 0x0000166000007944 */ /* 0x000fea0003c00000 */
[----:B------:R-:W-:Y:S01]  /*ef20*/  FMNMX.FTZ R69, R4, R0, !PT ;  /* 0x0000000004457209 */ /* 0x000fe20007810000 */
[----:B------:R-:W-:Y:S01]  /*ef30*/  IMAD.MOV.U32 R4, RZ, RZ, R5 ;  /* 0x000000ffff047224 */ /* 0x000fe200078e0005 */
[----:B------:R-:W-:Y:S01]  /*ef40*/  MOV R2, 0xef70 ;  /* 0x0000ef7000027802 */ /* 0x000fe20000000f00 */
[----:B------:R-:W-:Y:S02]  /*ef50*/  IMAD.MOV.U32 R0, RZ, RZ, 0x2 ;  /* 0x00000002ff007424 */ /* 0x000fe400078e00ff */
[----:B------:R-:W-:Y:S05]  /*ef60*/  CALL.REL.NOINC `($__internal_2_$__cuda_sm70_shflsync_bfly_p) ;  /* 0x0000161000007944 */ /* 0x000fea0003c00000 */
[----:B------:R-:W-:Y:S01]  /*ef70*/  FMNMX.FTZ R5, R5, R0, !PT ;  /* 0x0000000005057209 */ /* 0x000fe20007810000 */
[----:B------:R-:W-:Y:S01]  /*ef80*/  IMAD.MOV.U32 R0, RZ, RZ, 0x1 ;  /* 0x00000001ff007424 */ /* 0x000fe200078e00ff */
[----:B------:R-:W-:-:S03]  /*ef90*/  MOV R2, 0xefc0 ;  /* 0x0000efc000027802 */ /* 0x000fc60000000f00 */
[----:B------:R-:W-:Y:S02]  /*efa0*/  IMAD.MOV.U32 R4, RZ, RZ, R5 ;  /* 0x000000ffff047224 */ /* 0x000fe400078e0005 */
[----:B------:R-:W-:Y:S05]  /*efb0*/  CALL.REL.NOINC `($__internal_2_$__cuda_sm70_shflsync_bfly_p) ;  /* 0x000015c000007944 */ /* 0x000fea0003c00000 */
[----:B------:R-:W-:Y:S01]  /*efc0*/  MOV R3, R0 ;  /* 0x0000000000037202 */ /* 0x000fe20000000f00 */
[----:B------:R-:W-:Y:S05]  /*efd0*/  BRA `(.L_x_288) ;  /* 0xffff624000007947 */ /* 0x000fea000383ffff */
.L_x_202:
[----:B--234-:R-:W-:Y:S01]  /*efe0*/  MOV R36, RZ ;  /* 0x000000ff00247202 */ /* 0x01cfe20000000f00 */
[----:B------:R-:W-:Y:S01]  /*eff0*/  IMAD.MOV.U32 R37, RZ, RZ, R4 ;  /* 0x000000ffff257224 */ /* 0x000fe200078e0004 */
[----:B------:R-:W-:Y:S01]  /*f000*/  MOV R2, 0xf030 ;  /* 0x0000f03000027802 */ /* 0x000fe20000000f00 */
[----:B------:R-:W-:Y:S02]  /*f010*/  IMAD.MOV.U32 R3, RZ, RZ, 0x181f ;  /* 0x0000181fff037424 */ /* 0x000fe400078e00ff */
[----:B-1----:R-:W-:Y:S05]  /*f020*/  CALL.REL.NOINC `($__internal_3_$__cuda_sm70_shflsync_idx_p) ;  /* 0x000015b000007944 */ /* 0x002fea0003c00000 */
[----:B------:R-:W-:Y:S01]  /*f030*/  MOV R0, R36 ;  /* 0x0000002400007202 */ /* 0x000fe20000000f00 */
[----:B------:R-:W-:-:S05]  /*f040*/  BRA `(.L_x_289) ;  /* 0xffff7ba000007947 */ /* 0x000fca000383ffff */
.L_x_205:
[----:B------:R-:W-:Y:S01]  /*f050*/  MOV R36, 0x3 ;  /* 0x0000000300247802 */ /* 0x000fe20000000f00 */
[----:B------:R-:W-:Y:S01]  /*f060*/  IMAD.MOV.U32 R37, RZ, RZ, R4 ;  /* 0x000000ffff257224 */ /* 0x000fe200078e0004 */
[----:B------:R-:W-:Y:S01]  /*f070*/  MOV R2, 0xf0a0 ;  /* 0x0000f0a000027802 */ /* 0x000fe20000000f00 */
[----:B------:R-:W-:Y:S02]  /*f080*/  IMAD.MOV.U32 R3, RZ, RZ, 0x181f ;  /* 0x0000181fff037424 */ /* 0x000fe400078e00ff */
[----:B-1----:R-:W-:Y:S05]  /*f090*/  CALL.REL.NOINC `($__internal_3_$__cuda_sm70_shflsync_idx_p) ;  /* 0x0000154000007944 */ /* 0x002fea0003c00000 */
[----:B------:R-:W-:Y:S01]  /*f0a0*/  MOV R3, 0x181f ;  /* 0x0000181f00037802 */ /* 0x000fe20000000f00 */
[----:B------:R-:W-:Y:S01]  /*f0b0*/  IMAD.MOV.U32 R4, RZ, RZ, R36 ;  /* 0x000000ffff047224 */ /* 0x000fe200078e0024 */
[----:B------:R-:W-:Y:S01]  /*f0c0*/  MOV R36, 0x3 ;  /* 0x0000000300247802 */ /* 0x000fe20000000f00 */
[----:B------:R-:W-:Y:S01]  /*f0d0*/  IMAD.MOV.U32 R37, RZ, RZ, R5 ;  /* 0x000000ffff257224 */ /* 0x000fe200078e0005 */
[----:B------:R-:W-:Y:S02]  /*f0e0*/  MOV R2, 0xf100 ;  /* 0x0000f10000027802 */ /* 0x000fe40000000f00 */
[----:B------:R-:W-:Y:S05]  /*f0f0*/  CALL.REL.NOINC `($__internal_3_$__cuda_sm70_shflsync_idx_p) ;  /* 0x000014e000007944 */ /* 0x000fea0003c00000 */
[----:B------:R-:W-:Y:S01]  /*f100*/  MOV R0, R36 ;  /* 0x0000002400007202 */ /* 0x000fe20000000f00 */
[----:B------:R-:W-:-:S05]  /*f110*/  BRA `(.L_x_290) ;  /* 0xffff7d8000007947 */ /* 0x000fca000383ffff */
.L_x_208:
[----:B------:R-:W-:Y:S01]  /*f120*/  MOV R36, RZ ;  /* 0x000000ff00247202 */ /* 0x000fe20000000f00 */
[----:B------:R-:W-:Y:S01]  /*f130*/  IMAD.MOV.U32 R37, RZ, RZ, R0 ;  /* 0x000000ffff257224 */ /* 0x000fe200078e0000 */
[----:B------:R-:W-:Y:S01]  /*f140*/  MOV R2, 0xf170 ;  /* 0x0000f17000027802 */ /* 0x000fe20000000f00 */
[----:B------:R-:W-:Y:S02]  /*f150*/  IMAD.MOV.U32 R3, RZ, RZ, 0x181f ;  /* 0x0000181fff037424 */ /* 0x000fe400078e00ff */
[----:B------:R-:W-:Y:S05]  /*f160*/  CALL.REL.NOINC `($__internal_3_$__cuda_sm70_shflsync_idx_p) ;  /* 0x0000147000007944 */ /* 0x000fea0003c00000 */
[----:B------:R-:W-:Y:S01]  /*f170*/  MOV R7, R36 ;  /* 0x0000002400077202 */ /* 0x000fe20000000f00 */
[----:B------:R-:W-:-:S05]  /*f180*/  BRA `(.L_x_291) ;  /* 0xffff919000007947 */ /* 0x000fca000383ffff */
.L_x_209:
[----:B------:R-:W-:Y:S01]  /*f190*/  MOV R36, RZ ;  /* 0x000000ff00247202 */ /* 0x000fe20000000f00 */
[----:B------:R-:W-:Y:S01]  /*f1a0*/  IMAD.MOV.U32 R37, RZ, RZ, R4 ;  /* 0x000000ffff257224 */ /* 0x000fe200078e0004 */
[----:B------:R-:W-:Y:S01]  /*f1b0*/  MOV R2, 0xf1e0 ;  /* 0x0000f1e000027802 */ /* 0x000fe20000000f00 */
[----:B------:R-:W-:Y:S02]  /*f1c0*/  IMAD.MOV.U32 R3, RZ, RZ, 0x181f ;  /* 0x0000181fff037424 */ /* 0x000fe400078e00ff */
[----:B-12---:R-:W-:Y:S05]  /*f1d0*/  CALL.REL.NOINC `($__internal_3_$__cuda_sm70_shflsync_idx_p) ;  /* 0x0000140000007944 */ /* 0x006fea0003c00000 */
[----:B------:R-:W-:Y:S01]  /*f1e0*/  MOV R6, R36 ;  /* 0x0000002400067202 */ /* 0x000fe20000000f00 */
[----:B------:R-:W-:-:S05]  /*f1f0*/  BRA `(.L_x_292) ;  /* 0xffff914000007947 */ /* 0x000fca000383ffff */
.L_x_210:
[----:B------:R-:W-:Y:S01]  /*f200*/  MOV R36, 0x1 ;  /* 0x0000000100247802 */ /* 0x000fe20000000f00 */
[----:B------:R-:W-:Y:S01]  /*f210*/  IMAD.MOV.U32 R37, RZ, RZ, R0 ;  /* 0x000000ffff257224 */ /* 0x000fe200078e0000 */
[----:B--2---:R-:W-:Y:S01]  /*f220*/  MOV R2, 0xf250 ;  /* 0x0000f25000027802 */ /* 0x004fe20000000f00 */
[----:B------:R-:W-:Y:S03]  /*f230*/  IMAD.MOV.U32 R3, RZ, RZ, 0x181f ;  /* 0x0000181fff037424 */ /* 0x000fe600078e00ff */
[----:B-1-3--:R-:W-:Y:S05]  /*f240*/  CALL.REL.NOINC `($__internal_3_$__cuda_sm70_shflsync_idx_p) ;  /* 0x0000139000007944 */ /* 0x00afea0003c00000 */
        /* <DEDUP_REMOVED lines=8> */
.L_x_211:
[----:B------:R-:W-:Y:S01]  /*f2d0*/  MOV R36, 0x2 ;  /* 0x0000000200247802 */ /* 0x000fe20000000f00 */
[----:B------:R-:W-:Y:S01]  /*f2e0*/  IMAD.MOV.U32 R37, RZ, RZ, R0 ;  /* 0x000000ffff257224 */ /* 0x000fe200078e0000 */
[----:B-1----:R-:W-:Y:S01]  /*f2f0*/  MOV R2, 0xf320 ;  /* 0x0000f32000027802 */ /* 0x002fe20000000f00 */
[----:B------:R-:W-:Y:S02]  /*f300*/  IMAD.MOV.U32 R3, RZ, RZ, 0x181f ;  /* 0x0000181fff037424 */ /* 0x000fe400078e00ff */
[----:B---34-:R-:W-:Y:S05]  /*f310*/  CALL.REL.NOINC `($__internal_3_$__cuda_sm70_shflsync_idx_p) ;  /* 0x000012c000007944 */ /* 0x018fea0003c00000 */
[----:B------:R-:W-:Y:S01]  /*f320*/  MOV R7, R36 ;  /* 0x0000002400077202 */ /* 0x000fe20000000f00 */
[----:B------:R-:W-:-:S05]  /*f330*/  BRA `(.L_x_294) ;  /* 0xffff92a000007947 */ /* 0x000fca000383ffff */
.L_x_212:
[----:B------:R-:W-:Y:S01]  /*f340*/  MOV R36, 0x2 ;  /* 0x0000000200247802 */ /* 0x000fe20000000f00 */
[----:B------:R-:W-:Y:S01]  /*f350*/  IMAD.MOV.U32 R37, RZ, RZ, R4 ;  /* 0x000000ffff257224 */ /* 0x000fe200078e0004 */
[----:B-1----:R-:W-:Y:S01]  /*f360*/  MOV R2, 0xf390 ;  /* 0x0000f39000027802 */ /* 0x002fe20000000f00 */
[----:B------:R-:W-:Y:S02]  /*f370*/  IMAD.MOV.U32 R3, RZ, RZ, 0x181f ;  /* 0x0000181fff037424 */ /* 0x000fe400078e00ff */
[----:B--234-:R-:W-:Y:S05]  /*f380*/  CALL.REL.NOINC `($__internal_3_$__cuda_sm70_shflsync_idx_p) ;  /* 0x0000125000007944 */ /* 0x01cfea0003c00000 */
[----:B------:R-:W-:Y:S01]  /*f390*/  MOV R6, R36 ;  /* 0x0000002400067202 */ /* 0x000fe20000000f00 */
[----:B------:R-:W-:-:S05]  /*f3a0*/  BRA `(.L_x_295) ;  /* 0xffff925000007947 */ /* 0x000fca000383ffff */
.L_x_213:
[----:B------:R-:W-:Y:S01]  /*f3b0*/  MOV R36, 0x3 ;  /* 0x0000000300247802 */ /* 0x000fe20000000f00 */
[----:B------:R-:W-:Y:S01]  /*f3c0*/  IMAD.MOV.U32 R37, RZ, RZ, R0 ;  /* 0x000000ffff257224 */ /* 0x000fe200078e0000 */
[----:B-1----:R-:W-:Y:S01]  /*f3d0*/  MOV R2, 0xf400 ;  /* 0x0000f40000027802 */ /* 0x002fe20000000f00 */
[----:B------:R-:W-:Y:S03]  /*f3e0*/  IMAD.MOV.U32 R3, RZ, RZ, 0x181f ;  /* 0x0000181fff037424 */ /* 0x000fe600078e00ff */
[----:B--2-4-:R-:W-:Y:S05]  /*f3f0*/  CALL.REL.NOINC `($__internal_3_$__cuda_sm70_shflsync_idx_p) ;  /* 0x000011e000007944 */ /* 0x014fea0003c00000 */
        /* <DEDUP_REMOVED lines=8> */
.L_x_214:
[----:B------:R-:W-:Y:S02]  /*f480*/  MOV R0, 0x2 ;  /* 0x0000000200007802 */ /* 0x000fe40000000f00 */
[----:B------:R-:W-:Y:S02]  /*f490*/  MOV R2, 0xf4b0 ;  /* 0x0000f4b000027802 */ /* 0x000fe40000000f00 */
[----:B------:R-:W-:Y:S05]  /*f4a0*/  CALL.REL.NOINC `($__internal_2_$__cuda_sm70_shflsync_bfly_p) ;  /* 0x000010d000007944 */ /* 0x000fea0003c00000 */
[----:B------:R-:W-:-:S05]  /*f4b0*/  BRA `(.L_x_297) ;  /* 0xffff976000007947 */ /* 0x000fca000383ffff */
.L_x_215:
        /* <DEDUP_REMOVED lines=10> */
[----:B------:R-:W-:Y:S02]  /*f560*/  MOV R2, 0xf580 ;  /* 0x0000f58000027802 */ /* 0x000fe40000000f00 */
[----:B------:R-:W-:Y:S05]  /*f570*/  CALL.REL.NOINC `($__internal_2_$__cuda_sm70_shflsync_bfly_p) ;  /* 0x0000100000007944 */ /* 0x000fea0003c00000 */
[----:B------:R-:W-:-:S05]  /*f580*/  BRA `(.L_x_298) ;  /* 0xffff970000007947 */ /* 0x000fca000383ffff */
.L_x_217:
[----:B------:R-:W-:Y:S01]  /*f590*/  IMAD.MOV.U32 R4, RZ, RZ, R215 ;  /* 0x000000ffff047224 */ /* 0x000fe200078e00d7 */
[----:B------:R-:W-:-:S02]  /*f5a0*/  MOV R0, 0x2 ;  /* 0x0000000200007802 */ /* 0x000fc40000000f00 */
[----:B------:R-:W-:Y:S02]  /*f5b0*/  MOV R2, 0xf5d0 ;  /* 0x0000f5d000027802 */ /* 0x000fe40000000f00 */
[----:B------:R-:W-:Y:S05]  /*f5c0*/  CALL.REL.NOINC `($__internal_2_$__cuda_sm70_shflsync_bfly_p) ;  /* 0x00000fb000007944 */ /* 0x000fea0003c00000 */
[----:B------:R-:W-:Y:S01]  /*f5d0*/  FADD.FTZ R4, R215, R0 ;  /* 0x00000000d7047221 */ /* 0x000fe20000010000 */
[----:B------:R-:W-:Y:S02]  /*f5e0*/  MOV R0, 0x1 ;  /* 0x0000000100007802 */ /* 0x000fe40000000f00 */
[----:B------:R-:W-:Y:S02]  /*f5f0*/  MOV R2, 0xf610 ;  /* 0x0000f61000027802 */ /* 0x000fe40000000f00 */
[----:B------:R-:W-:Y:S05]  /*f600*/  CALL.REL.NOINC `($__internal_2_$__cuda_sm70_shflsync_bfly_p) ;  /* 0x00000f7000007944 */ /* 0x000fea0003c00000 */
[----:B------:R-:W-:Y:S01]  /*f610*/  FADD.FTZ R5, R4, R0 ;  /* 0x0000000004057221 */ /* 0x000fe20000010000 */
[----:B------:R-:W-:Y:S02]  /*f620*/  MOV R4, R230 ;  /* 0x000000e600047202 */ /* 0x000fe40000000f00 */
[----:B------:R-:W-:Y:S02]  /*f630*/  MOV R0, 0x2 ;  /* 0x0000000200007802 */ /* 0x000fe40000000f00 */
[----:B------:R-:W-:Y:S02]  /*f640*/  MOV R2, 0xf660 ;  /* 0x0000f66000027802 */ /* 0x000fe40000000f00 */
[----:B------:R-:W-:Y:S05]  /*f650*/  CALL.REL.NOINC `($__internal_2_$__cuda_sm70_shflsync_bfly_p) ;  /* 0x00000f2000007944 */ /* 0x000fea0003c00000 */
[----:B------:R-:W-:Y:S01]  /*f660*/  FADD.FTZ R4, R230, R0 ;  /* 0x00000000e6047221 */ /* 0x000fe20000010000 */
[----:B------:R-:W-:Y:S02]  /*f670*/  MOV R0, 0x1 ;  /* 0x0000000100007802 */ /* 0x000fe40000000f00 */
[----:B------:R-:W-:-:S02]  /*f680*/  MOV R2, 0xf6a0 ;  /* 0x0000f6a000027802 */ /* 0x000fc40000000f00 */
[----:B------:R-:W-:Y:S05]  /*f690*/  CALL.REL.NOINC `($__internal_2_$__cuda_sm70_shflsync_bfly_p) ;  /* 0x00000ee000007944 */ /* 0x000fea0003c00000 */
[----:B------:R-:W-:Y:S01]  /*f6a0*/  MOV R3, R0 ;  /* 0x0000000000037202 */ /* 0x000fe20000000f00 */
[----:B------:R-:W-:Y:S05]  /*f6b0*/  BRA `(.L_x_299) ;  /* 0xffffb21000007947 */ /* 0x000fea000383ffff */
.L_x_224:
[----:B--234-:R-:W-:Y:S01]  /*f6c0*/  IMAD.MOV.U32 R37, RZ, RZ, R7 ;  /* 0x000000ffff257224 */ /* 0x01cfe200078e0007 */
[----:B------:R-:W-:Y:S01]  /*f6d0*/  MOV R36, RZ ;  /* 0x000000ff00247202 */ /* 0x000fe20000000f00 */
[----:B------:R-:W-:Y:S01]  /*f6e0*/  IMAD.MOV.U32 R3, RZ, RZ, 0x181f ;  /* 0x0000181fff037424 */ /* 0x000fe200078e00ff */
[----:B------:R-:W-:-:S02]  /*f6f0*/  MOV R2, 0xf710 ;  /* 0x0000f71000027802 */ /* 0x000fc40000000f00 */
[----:B-1----:R-:W-:Y:S05]  /*f700*/  CALL.REL.NOINC `($__internal_3_$__cuda_sm70_shflsync_idx_p) ;  /* 0x00000ed000007944 */ /* 0x002fea0003c00000 */
[----:B------:R-:W-:Y:S01]  /*f710*/  MOV R8, R36 ;  /* 0x0000002400087202 */ /* 0x000fe20000000f00 */
[----:B------:R-:W-:Y:S05]  /*f720*/  BRA `(.L_x_300) ;  /* 0xffffc56000007947 */ /* 0x000fea000383ffff */
.L_x_225:
[----:B------:R-:W-:Y:S01]  /*f730*/  IMAD.MOV.U32 R37, RZ, RZ, R9 ;  /* 0x000000ffff257224 */ /* 0x000fe200078e0009 */
[----:B------:R-:W-:Y:S01]  /*f740*/  MOV R36, RZ ;  /* 0x000000ff00247202 */ /* 0x000fe20000000f00 */
[----:B------:R-:W-:Y:S01]  /*f750*/  IMAD.MOV.U32 R3, RZ, RZ, 0x181f ;  /* 0x0000181fff037424 */ /* 0x000fe200078e00ff */
[----:B------:R-:W-:-:S02]  /*f760*/  MOV R2, 0xf780 ;  /* 0x0000f78000027802 */ /* 0x000fc40000000f00 */
[----:B-123--:R-:W-:Y:S05]  /*f770*/  CALL.REL.NOINC `($__internal_3_$__cuda_sm70_shflsync_idx_p) ;  /* 0x00000e6000007944 */ /* 0x00efea0003c00000 */
[----:B------:R-:W-:Y:S01]  /*f780*/  MOV R0, R36 ;  /* 0x0000002400007202 */ /* 0x000fe20000000f00 */
[----:B------:R-:W-:Y:S05]  /*f790*/  BRA `(.L_x_301) ;  /* 0xffffc51000007947 */ /* 0x000fea000383ffff */
.L_x_228:
[----:B------:R-:W-:Y:S01]  /*f7a0*/  IMAD.MOV.U32 R37, RZ, RZ, R7 ;  /* 0x000000ffff257224 */ /* 0x000fe200078e0007 */
[----:B------:R-:W-:Y:S01]  /*f7b0*/  MOV R36, 0x1 ;  /* 0x0000000100247802 */ /* 0x000fe20000000f00 */
[----:B--2---:R-:W-:Y:S01]  /*f7c0*/  IMAD.MOV.U32 R3, RZ, RZ, 0x181f ;  /* 0x0000181fff037424 */ /* 0x004fe200078e00ff */
[----:B------:R-:W-:-:S02]  /*f7d0*/  MOV R2, 0xf7f0 ;  /* 0x0000f7f000027802 */ /* 0x000fc40000000f00 */
[----:B-1-34-:R-:W-:Y:S05]  /*f7e0*/  CALL.REL.NOINC `($__internal_3_$__cuda_sm70_shflsync_idx_p) ;  /* 0x00000df000007944 */ /* 0x01afea0003c00000 */
        /* <DEDUP_REMOVED lines=8> */
.L_x_231:
[----:B------:R-:W-:Y:S01]  /*f870*/  IMAD.MOV.U32 R37, RZ, RZ, R7 ;  /* 0x000000ffff257224 */ /* 0x000fe200078e0007 */
[----:B------:R-:W-:Y:S01]  /*f880*/  MOV R36, 0x2 ;  /* 0x0000000200247802 */ /* 0x000fe20000000f00 */
[----:B-1----:R-:W-:Y:S01]  /*f890*/  IMAD.MOV.U32 R3, RZ, RZ, 0x181f ;  /* 0x0000181fff037424 */ /* 0x002fe200078e00ff */
[----:B------:R-:W-:Y:S02]  /*f8a0*/  MOV R2, 0xf8c0 ;  /* 0x0000f8c000027802 */ /* 0x000fe40000000f00 */
[----:B--234-:R-:W-:Y:S05]  /*f8b0*/  CALL.REL.NOINC `($__internal_3_$__cuda_sm70_shflsync_idx_p) ;  /* 0x00000d2000007944 */ /* 0x01cfea0003c00000 */
[----:B------:R-:W-:Y:S01]  /*f8c0*/  MOV R8, R36 ;  /* 0x0000002400087202 */ /* 0x000fe20000000f00 */
[----:B------:R-:W-:Y:S05]  /*f8d0*/  BRA `(.L_x_303) ;  /* 0xffffc60000007947 */ /* 0x000fea000383ffff */
.L_x_232:
[----:B------:R-:W-:Y:S01]  /*f8e0*/  IMAD.MOV.U32 R37, RZ, RZ, R9 ;  /* 0x000000ffff257224 */ /* 0x000fe200078e0009 */
[----:B------:R-:W-:Y:S01]  /*f8f0*/  MOV R36, 0x2 ;  /* 0x0000000200247802 */ /* 0x000fe20000000f00 */
[----:B-1----:R-:W-:Y:S01]  /*f900*/  IMAD.MOV.U32 R3, RZ, RZ, 0x181f ;  /* 0x0000181fff037424 */ /* 0x002fe200078e00ff */
[----:B------:R-:W-:Y:S02]  /*f910*/  MOV R2, 0xf930 ;  /* 0x0000f93000027802 */ /* 0x000fe40000000f00 */
[----:B--234-:R-:W-:Y:S05]  /*f920*/  CALL.REL.NOINC `($__internal_3_$__cuda_sm70_shflsync_idx_p) ;  /* 0x00000cb000007944 */ /* 0x01cfea0003c00000 */
[----:B------:R-:W-:Y:S01]  /*f930*/  MOV R0, R36 ;  /* 0x0000002400007202 */ /* 0x000fe20000000f00 */
[----:B------:R-:W-:Y:S05]  /*f940*/  BRA `(.L_x_304) ;  /* 0xffffc5b000007947 */ /* 0x000fea000383ffff */
.L_x_235:
[----:B------:R-:W-:Y:S01]  /*f950*/  IMAD.MOV.U32 R37, RZ, RZ, R7 ;  /* 0x000000ffff257224 */ /* 0x000fe200078e0007 */
[----:B------:R-:W-:Y:S01]  /*f960*/  MOV R36, 0x3 ;  /* 0x0000000300247802 */ /* 0x000fe20000000f00 */
[----:B-1----:R-:W-:Y:S01]  /*f970*/  IMAD.MOV.U32 R3, RZ, RZ, 0x181f ;  /* 0x0000181fff037424 */ /* 0x002fe200078e00ff */
[----:B------:R-:W-:-:S02]  /*f980*/  MOV R2, 0xf9a0 ;  /* 0x0000f9a000027802 */ /* 0x000fc40000000f00 */
        /* <DEDUP_REMOVED lines=9> */
.L_x_237:
[----:B------:R-:W-:Y:S01]  /*fa20*/  IMAD.MOV.U32 R37, RZ, RZ, R5 ;  /* 0x000000ffff257224 */ /* 0x000fe200078e0005 */
[----:B------:R-:W-:Y:S01]  /*fa30*/  MOV R36, RZ ;  /* 0x000000ff00247202 */ /* 0x000fe20000000f00 */
[----:B------:R-:W-:Y:S01]  /*fa40*/  IMAD.MOV.U32 R3, RZ, RZ, 0x1c1f ;  /* 0x00001c1fff037424 */ /* 0x000fe200078e00ff */
[----:B------:R-:W-:Y:S02]  /*fa50*/  MOV R2, 0xfa70 ;  /* 0x0000fa7000027802 */ /* 0x000fe40000000f00 */
[----:B------:R-:W-:Y:S05]  /*fa60*/  CALL.REL.NOINC `($__internal_3_$__cuda_sm70_shflsync_idx_p) ;  /* 0x00000b7000007944 */ /* 0x000fea0003c00000 */
[----:B------:R-:W-:Y:S01]  /*fa70*/  MOV R4, R36 ;  /* 0x0000002400047202 */ /* 0x000fe20000000f00 */
[----:B------:R-:W-:Y:S05]  /*fa80*/  BRA `(.L_x_306) ;  /* 0xffffc89000007947 */ /* 0x000fea000383ffff */
.L_x_238:
[----:B------:R-:W-:Y:S01]  /*fa90*/  IMAD.MOV.U32 R37, RZ, RZ, R12 ;  /* 0x000000ffff257224 */ /* 0x000fe200078e000c */
[----:B------:R-:W-:Y:S01]  /*faa0*/  MOV R36, RZ ;  /* 0x000000ff00247202 */ /* 0x000fe20000000f00 */
[----:B------:R-:W-:Y:S01]  /*fab0*/  IMAD.MOV.U32 R3, RZ, RZ, 0x1c1f ;  /* 0x00001c1fff037424 */ /* 0x000fe200078e00ff */
[----:B------:R-:W-:Y:S02]  /*fac0*/  MOV R2, 0xfae0 ;  /* 0x0000fae000027802 */ /* 0x000fe40000000f00 */
[----:B-12---:R-:W-:Y:S05]  /*fad0*/  CALL.REL.NOINC `($__internal_3_$__cuda_sm70_shflsync_idx_p) ;  /* 0x00000b0000007944 */ /* 0x006fea0003c00000 */
[----:B------:R-:W-:Y:S01]  /*fae0*/  MOV R0, R36 ;  /* 0x0000002400007202 */ /* 0x000fe20000000f00 */
[----:B------:R-:W-:Y:S05]  /*faf0*/  BRA `(.L_x_307) ;  /* 0xffffc84000007947 */ /* 0x000fea000383ffff */
.L_x_241:
        /* <DEDUP_REMOVED lines=13> */
.L_x_245:
[----:B------:R-:W-:Y:S01]  /*fbd0*/  IMAD.MOV.U32 R37, RZ, RZ, R7 ;  /* 0x000000ffff257224 */ /* 0x000fe200078e0007 */
[----:B------:R-:W-:Y:S01]  /*fbe0*/  MOV R36, RZ ;  /* 0x000000ff00247202 */ /* 0x000fe20000000f00 */
[----:B------:R-:W-:Y:S01]  /*fbf0*/  IMAD.MOV.U32 R3, RZ, RZ, 0x181f ;  /* 0x0000181fff037424 */ /* 0x000fe200078e00ff */
[----:B------:R-:W-:Y:S02]  /*fc00*/  MOV R2, 0xfc20 ;  /* 0x0000fc2000027802 */ /* 0x000fe40000000f00 */
[----:B------:R-:W-:Y:S05]  /*fc10*/  CALL.REL.NOINC `($__internal_3_$__cuda_sm70_shflsync_idx_p) ;  /* 0x000009c000007944 */ /* 0x000fea0003c00000 */
[----:B------:R-:W-:Y:S01]  /*fc20*/  MOV R9, R36 ;  /* 0x0000002400097202 */ /* 0x000fe20000000f00 */
[----:B------:R-:W-:Y:S05]  /*fc30*/  BRA `(.L_x_309) ;  /* 0xffffdab000007947 */ /* 0x000fea000383ffff */
.L_x_246:
[----:B------:R-:W-:Y:S01]  /*fc40*/  IMAD.MOV.U32 R37, RZ, RZ, R10 ;  /* 0x000000ffff257224 */ /* 0x000fe200078e000a */
[----:B------:R-:W-:Y:S01]  /*fc50*/  MOV R36, RZ ;  /* 0x000000ff00247202 */ /* 0x000fe20000000f00 */
[----:B------:R-:W-:Y:S01]  /*fc60*/  IMAD.MOV.U32 R3, RZ, RZ, 0x181f ;  /* 0x0000181fff037424 */ /* 0x000fe200078e00ff */
[----:B------:R-:W-:Y:S02]  /*fc70*/  MOV R2, 0xfc90 ;  /* 0x0000fc9000027802 */ /* 0x000fe40000000f00 */
[----:B-12---:R-:W-:Y:S05]  /*fc80*/  CALL.REL.NOINC `($__internal_3_$__cuda_sm70_shflsync_idx_p) ;  /* 0x0000095000007944 */ /* 0x006fea0003c00000 */
[----:B------:R-:W-:Y:S01]  /*fc90*/  MOV R0, R36 ;  /* 0x0000002400007202 */ /* 0x000fe20000000f00 */
[----:B------:R-:W-:Y:S05]  /*fca0*/  BRA `(.L_x_310) ;  /* 0xffffda6000007947 */ /* 0x000fea000383ffff */
.L_x_249:
        /* <DEDUP_REMOVED lines=13> */
.L_x_252:
[----:B------:R-:W-:Y:S01]  /*fd80*/  IMAD.MOV.U32 R37, RZ, RZ, R7 ;  /* 0x000000ffff257224 */ /* 0x000fe200078e0007 */
[----:B------:R-:W-:Y:S01]  /*fd90*/  MOV R36, 0x2 ;  /* 0x0000000200247802 */ /* 0x000fe20000000f00 */
[----:B-1----:R-:W-:Y:S01]  /*fda0*/  IMAD.MOV.U32 R3, RZ, RZ, 0x181f ;  /* 0x0000181fff037424 */ /* 0x002fe200078e00ff */
[----:B------:R-:W-:Y:S02]  /*fdb0*/  MOV R2, 0xfdd0 ;  /* 0x0000fdd000027802 */ /* 0x000fe40000000f00 */
[----:B--234-:R-:W-:Y:S05]  /*fdc0*/  CALL.REL.NOINC `($__internal_3_$__cuda_sm70_shflsync_idx_p) ;  /* 0x0000081000007944 */ /* 0x01cfea0003c00000 */
[----:B------:R-:W-:Y:S01]  /*fdd0*/  MOV R9, R36 ;  /* 0x0000002400097202 */ /* 0x000fe20000000f00 */
[----:B------:R-:W-:Y:S05]  /*fde0*/  BRA `(.L_x_312) ;  /* 0xffffdb6000007947 */ /* 0x000fea000383ffff */
.L_x_253:
[----:B------:R-:W-:Y:S01]  /*fdf0*/  IMAD.MOV.U32 R37, RZ, RZ, R10 ;  /* 0x000000ffff257224 */ /* 0x000fe200078e000a */
[----:B------:R-:W-:Y:S01]  /*fe00*/  MOV R36, 0x2 ;  /* 0x0000000200247802 */ /* 0x000fe20000000f00 */
[----:B------:R-:W-:Y:S01]  /*fe10*/  IMAD.MOV.U32 R3, RZ, RZ, 0x181f ;  /* 0x0000181fff037424 */ /* 0x000fe200078e00ff */
[----:B------:R-:W-:Y:S02]  /*fe20*/  MOV R2, 0xfe40 ;  /* 0x0000fe4000027802 */ /* 0x000fe40000000f00 */
[----:B-1234-:R-:W-:Y:S05]  /*fe30*/  CALL.REL.NOINC `($__internal_3_$__cuda_sm70_shflsync_idx_p) ;  /* 0x000007a000007944 */ /* 0x01efea0003c00000 */
[----:B------:R-:W-:Y:S01]  /*fe40*/  MOV R0, R36 ;  /* 0x0000002400007202 */ /* 0x000fe20000000f00 */
[----:B------:R-:W-:Y:S05]  /*fe50*/  BRA `(.L_x_313) ;  /* 0xffffdb1000007947 */ /* 0x000fea000383ffff */
.L_x_256:
        /* <DEDUP_REMOVED lines=13> */
.L_x_258:
[----:B------:R-:W-:Y:S01]  /*ff30*/  IMAD.MOV.U32 R37, RZ, RZ, R62 ;  /* 0x000000ffff257224 */ /* 0x000fe200078e003e */
[----:B------:R-:W-:Y:S01]  /*ff40*/  MOV R36, RZ ;  /* 0x000000ff00247202 */ /* 0x000fe20000000f00 */
[----:B------:R-:W-:Y:S01]  /*ff50*/  IMAD.MOV.U32 R3, RZ, RZ, 0x1f ;  /* 0x0000001fff037424 */ /* 0x000fe200078e00ff */
[----:B------:R-:W-:Y:S02]  /*ff60*/  MOV R2, 0xff80 ;  /* 0x0000ff8000027802 */ /* 0x000fe40000000f00 */
[----:B--2---:R-:W-:Y:S05]  /*ff70*/  CALL.REL.NOINC `($__internal_3_$__cuda_sm70_shflsync_idx_p) ;  /* 0x0000066000007944 */ /* 0x004fea0003c00000 */
[----:B------:R-:W-:Y:S01]  /*ff80*/  MOV R9, R36 ;  /* 0x0000002400097202 */ /* 0x000fe20000000f00 */
[----:B------:R-:W-:Y:S05]  /*ff90*/  BRA `(.L_x_315) ;  /* 0xffffdc9000007947 */ /* 0x000fea000383ffff */
.L_x_259:
[----:B------:R-:W-:Y:S01]  /*ffa0*/  IMAD.MOV.U32 R37, RZ, RZ, R62 ;  /* 0x000000ffff257224 */ /* 0x000fe200078e003e */
[----:B------:R-:W-:Y:S01]  /*ffb0*/  MOV R36, 0x1 ;  /* 0x0000000100247802 */ /* 0x000fe20000000f00 */
[----:B------:R-:W-:Y:S01]  /*ffc0*/  IMAD.MOV.U32 R3, RZ, RZ, 0x1f ;  /* 0x0000001fff037424 */ /* 0x000fe200078e00ff */
[----:B------:R-:W-:Y:S02]  /*ffd0*/  MOV R2, 0xfff0 ;  /* 0x0000fff000027802 */ /* 0x000fe40000000f00 */
[----:B-12---:R-:W-:Y:S05]  /*ffe0*/  CALL.REL.NOINC `($__internal_3_$__cuda_sm70_shflsync_idx_p) ;  /* 0x000005f000007944 */ /* 0x006fea0003c00000 */
[----:B------:R-:W-:Y:S01]  /*fff0*/  MOV R8, R36 ;  /* 0x0000002400087202 */ /* 0x000fe20000000f00 */
[----:B------:R-:W-:Y:S05]  /*10000*/  BRA `(.L_x_316) ;  /* 0xffffdc4000007947 */ /* 0x000fea000383ffff */
.L_x_260:
[----:B------:R-:W-:Y:S02]  /*10010*/  MOV R2, 0x1 ;  /* 0x0000000100027802 */ /* 0x000fe40000000f00 */
[----:B------:R-:W-:-:S02]  /*10020*/  MOV R3, 0x10040 ;  /* 0x0001004000037802 */ /* 0x000fc40000000f00 */
[----:B-1234-:R-:W-:Y:S05]  /*10030*/  CALL.REL.NOINC `($__internal_4_$__cuda_sm70_shflsync_up_p) ;  /* 0x000005f000007944 */ /* 0x01efea0003c00000 */
[----:B------:R-:W-:Y:S05]  /*10040*/  BRA `(.L_x_317) ;  /* 0xffffdd2000007947 */ /* 0x000fea000383ffff */
.L_x_261:
[----:B------:R-:W-:Y:S02]  /*10050*/  MOV R2, 0x2 ;  /* 0x0000000200027802 */ /* 0x000fe40000000f00 */
[----:B------:R-:W-:-:S02]  /*10060*/  MOV R3, 0x10080 ;  /* 0x0001008000037802 */ /* 0x000fc40000000f00 */
[----:B--2-4-:R-:W-:Y:S05]  /*10070*/  CALL.REL.NOINC `($__internal_4_$__cuda_sm70_shflsync_up_p) ;  /* 0x000005b000007944 */ /* 0x014fea0003c00000 */
        /* <DEDUP_REMOVED lines=24> */
.L_x_265:
[----:B------:R-:W-:Y:S02]  /*10200*/  MOV R2, 0x1 ;  /* 0x0000000100027802 */ /* 0x000fe40000000f00 */
[----:B------:R-:W-:Y:S02]  /*10210*/  MOV R3, 0x10230 ;  /* 0x0001023000037802 */ /* 0x000fe40000000f00 */
[----:B------:R-:W-:Y:S05]  /*10220*/  CALL.REL.NOINC `($__internal_4_$__cuda_sm70_shflsync_up_p) ;  /* 0x0000040000007944 */ /* 0x000fea0003c00000 */
[----:B------:R-:W-:Y:S01]  /*10230*/  MOV R2, R4 ;  /* 0x0000000400027202 */ /* 0x000fe20000000f00 */
[----:B------:R-:W-:Y:S05]  /*10240*/  BRA `(.L_x_319) ;  /* 0xffffdd7000007947 */ /* 0x000fea000383ffff */
.L_x_266:
[----:B------:R-:W-:Y:S02]  /*10250*/  MOV R2, 0x2 ;  /* 0x0000000200027802 */ /* 0x000fe40000000f00 */
[----:B------:R-:W-:Y:S02]  /*10260*/  MOV R3, 0x10280 ;  /* 0x0001028000037802 */ /* 0x000fe40000000f00 */
        /* <DEDUP_REMOVED lines=25> */
.L_x_268:
[----:B------:R-:W-:Y:S02]  /*10400*/  SEL R0, RZ, 0x1, P0 ;  /* 0x00000001ff007807 */ /* 0x000fe40000000000 */
[----:B------:R-:W-:Y:S02]  /*10410*/  MOV R2, 0x10430 ;  /* 0x0001043000027802 */ /* 0x000fe40000000f00 */
[----:B-1----:R-:W-:Y:S05]  /*10420*/  CALL.REL.NOINC `($__internal_5_$__cuda_sm70_votesync_ballot) ;  /* 0x0000027000007944 */ /* 0x002fea0003c00000 */
[----:B------:R-:W-:Y:S05]  /*10430*/  BRA `(.L_x_321) ;  /* 0xffffdd1000007947 */ /* 0x000fea000383ffff */
.L_x_269:
[----:B------:R-:W-:Y:S01]  /*10440*/  IMAD.MOV.U32 R37, RZ, RZ, R6 ;  /* 0x000000ffff257224 */ /* 0x000fe200078e0006 */
[----:B---3--:R-:W-:Y:S01]  /*10450*/  MOV R36, R11 ;  /* 0x0000000b00247202 */ /* 0x008fe20000000f00 */
[----:B------:R-:W-:Y:S01]  /*10460*/  IMAD.MOV.U32 R3, RZ, RZ, 0x1f ;  /* 0x0000001fff037424 */ /* 0x000fe200078e00ff */
[----:B------:R-:W-:Y:S02]  /*10470*/  MOV R2, 0x10490 ;  /* 0x0001049000027802 */ /* 0x000fe40000000f00 */
[----:B-12---:R-:W-:Y:S05]  /*10480*/  CALL.REL.NOINC `($__internal_3_$__cuda_sm70_shflsync_idx_p) ;  /* 0x0000015000007944 */ /* 0x006fea0003c00000 */
[----:B------:R-:W-:Y:S01]  /*10490*/  IMAD.MOV.U32 R6, RZ, RZ, R36 ;  /* 0x000000ffff067224 */ /* 0x000fe200078e0024 */
[----:B------:R-:W-:Y:S01]  /*104a0*/  MOV R36, R11 ;  /* 0x0000000b00247202 */ /* 0x000fe20000000f00 */
[----:B------:R-:W-:Y:S01]  /*104b0*/  IMAD.MOV.U32 R37, RZ, RZ, R7 ;  /* 0x000000ffff257224 */ /* 0x000fe200078e0007 */
[----:B------:R-:W-:Y:S02]  /*104c0*/  MOV R3, 0x1f ;  /* 0x0000001f00037802 */ /* 0x000fe40000000f00 */
[----:B------:R-:W-:-:S02]  /*104d0*/  MOV R2, 0x104f0 ;  /* 0x000104f000027802 */ /* 0x000fc40000000f00 */
[----:B------:R-:W-:Y:S05]  /*104e0*/  CALL.REL.NOINC `($__internal_3_$__cuda_sm70_shflsync_idx_p) ;  /* 0x000000f000007944 */ /* 0x000fea0003c00000 */
[----:B------:R-:W-:Y:S01]  /*104f0*/  MOV R7, R36 ;  /* 0x0000002400077202 */ /* 0x000fe20000000f00 */
[----:B------:R-:W-:Y:S05]  /*10500*/  BRA `(.L_x_322) ;  /* 0xffffdc8000007947 */ /* 0x000fea000383ffff */
.L_x_272:
[----:B------:R-:W-:Y:S01]  /*10510*/  IMAD.MOV.U32 R37, RZ, RZ, R4 ;  /* 0x000000ffff257224 */ /* 0x000fe200078e0004 */
[----:B------:R-:W-:Y:S01]  /*10520*/  MOV R36, R0 ;  /* 0x0000000000247202 */ /* 0x000fe20000000f00 */
[----:B------:R-:W-:Y:S01]  /*10530*/  IMAD.MOV.U32 R3, RZ, RZ, 0x1f ;  /* 0x0000001fff037424 */ /* 0x000fe200078e00ff */
[----:B------:R-:W-:-:S02]  /*10540*/  MOV R2, 0x10560 ;  /* 0x0001056000027802 */ /* 0x000fc40000000f00 */
[----:B-1-34-:R-:W-:Y:S05]  /*10550*/  CALL.REL.NOINC `($__internal_3_$__cuda_sm70_shflsync_idx_p) ;  /* 0x0000008000007944 */ /* 0x01afea0003c00000 */
[----:B------:R-:W-:Y:S01]  /*10560*/  MOV R10, R36 ;  /* 0x00000024000a7202 */ /* 0x000fe20000000f00 */
[----:B------:R-:W-:Y:S05]  /*10570*/  BRA `(.L_x_271) ;  /* 0xffffdc7000007947 */ /* 0x000fea000383ffff */
        .weak           $__internal_2_$__cuda_sm70_shflsync_bfly_p
        .type           $__internal_2_$__cuda_sm70_shflsync_bfly_p,@function
        .size           $__internal_2_$__cuda_sm70_shflsync_bfly_p,($__internal_3_$__cuda_sm70_shflsync_idx_p - $__internal_2_$__cuda_sm70_shflsync_bfly_p)
$__internal_2_$__cuda_sm70_shflsync_bfly_p:
[----:B------:R-:W-:Y:S02]  /*10580*/  MOV R35, 0xffffffff ;  /* 0xffffffff00237802 */ /* 0x000fe40000000f00 */
[----:B------:R-:W-:-:S02]  /*10590*/  MOV R3, 0x1f ;  /* 0x0000001f00037802 */ /* 0x000fc40000000f00 */
[----:B------:R-:W-:Y:S04]  /*105a0*/  WARPSYNC R35 ;  /* 0x0000002300007348 */ /* 0x000fe80003800000 */
[----:B------:R1:W2:Y:S02]  /*105b0*/  SHFL.BFLY PT, R0, R4, R0, R3 ;  /* 0x0c00000004007389 */ /* 0x0002a400000e0003 */
[----:B-1----:R-:W-:-:S04]  /*105c0*/  MOV R3, 0x0 ;  /* 0x0000000000037802 */ /* 0x002fc80000000f00 */
[----:B--2---:R-:W-:Y:S05]  /*105d0*/  RET.REL.NODEC R2 `(_ZN7cutlass13device_kernelIN5flash19enable_sm80_to_sm89INS1_16FlashAttnFwdSm80INS1_25CollectiveMainloopFwdSm80ILi8ELi1ELb1EN4cute5tupleIJNS5_1CILi128EEENS7_ILi112EEES8_EEELi128ENS_10bfloat16_tEfNS_4arch4Sm80ELb0ELb0ELb1ELb1ELb1ELb0ELb1ELb1EEENS1_21CollectiveEpilogueFwdINS6_IJS8_S8_S9_EEENS6_IJNS7_ILi1EEESH_SH_EEESB_SD_Li256ELb1ELb1ELb1ELb0EEENS1_36VarlenDynamicPersistentTileSchedulerILi128ELi112ELi256ELi256ELb1ELb1ELb0ELb0ELb1ELb1EEEEEEEEEvNT_6ParamsE) ;  /* 0xfffefa2002007950 */ /* 0x004fea0003c3ffff */
        .weak           $__internal_3_$__cuda_sm70_shflsync_idx_p
        .type           $__internal_3_$__cuda_sm70_shflsync_idx_p,@function
        .size           $__internal_3_$__cuda_sm70_shflsync_idx_p,($__internal_4_$__cuda_sm70_shflsync_up_p - $__internal_3_$__cuda_sm70_shflsync_idx_p)
$__internal_3_$__cuda_sm70_shflsync_idx_p:
[----:B------:R-:W-:-:S04]  /*105e0*/  MOV R208, 0xffffffff ;  /* 0xffffffff00d07802 */ /* 0x000fc80000000f00 */
[----:B------:R-:W-:Y:S04]  /*105f0*/  WARPSYNC R208 ;  /* 0x000000d000007348 */ /* 0x000fe80003800000 */
[----:B------:R1:W2:Y:S02]  /*10600*/  SHFL.IDX PT, R36, R37, R36, R3 ;  /* 0x0000002425247389 */ /* 0x0002a400000e0003 */
[----:B-1----:R-:W-:-:S04]  /*10610*/  MOV R3, 0x0 ;  /* 0x0000000000037802 */ /* 0x002fc80000000f00 */
[----:B--2---:R-:W-:Y:S05]  /*10620*/  RET.REL.NODEC R2 `(_ZN7cutlass13device_kernelIN5flash19enable_sm80_to_sm89INS1_16FlashAttnFwdSm80INS1_25CollectiveMainloopFwdSm80ILi8ELi1ELb1EN4cute5tupleIJNS5_1CILi128EEENS7_ILi112EEES8_EEELi128ENS_10bfloat16_tEfNS_4arch4Sm80ELb0ELb0ELb1ELb1ELb1ELb0ELb1ELb1EEENS1_21CollectiveEpilogueFwdINS6_IJS8_S8_S9_EEENS6_IJNS7_ILi1EEESH_SH_EEESB_SD_Li256ELb1ELb1ELb1ELb0EEENS1_36VarlenDynamicPersistentTileSchedulerILi128ELi112ELi256ELi256ELb1ELb1ELb0ELb0ELb1ELb1EEEEEEEEEvNT_6ParamsE) ;  /* 0xfffef9d002007950 */ /* 0x004fea0003c3ffff */
        .weak           $__internal_4_$__cuda_sm70_shflsync_up_p
        .type           $__internal_4_$__cuda_sm70_shflsync_up_p,@function
        .size           $__internal_4_$__cuda_sm70_shflsync_up_p,($__internal_5_$__cuda_sm70_votesync_ballot - $__internal_4_$__cuda_sm70_shflsync_up_p)
$__internal_4_$__cuda_sm70_shflsync_up_p:
[----:B------:R-:W-:Y:S02]  /*10630*/  IMAD.MOV.U32 R4, RZ, RZ, RZ ;  /* 0x000000ffff047224 */ /* 0x000fe400078e00ff */
[----:B------:R-:W-:-:S04]  /*10640*/  IMAD.MOV.U32 R11, RZ, RZ, -0x1 ;  /* 0xffffffffff0b7424 */ /* 0x000fc800078e00ff */
[----:B------:R-:W-:Y:S04]  /*10650*/  WARPSYNC R11 ;  /* 0x0000000b00007348 */ /* 0x000fe80003800000 */
[----:B------:R1:W2:Y:S02]  /*10660*/  SHFL.UP PT, R4, R0, R2, R4 ;  /* 0x0400000200047389 */ /* 0x0002a400000e0004 */
[----:B-1----:R-:W-:Y:S02]  /*10670*/  MOV R2, R3 ;  /* 0x0000000300027202 */ /* 0x002fe40000000f00 */
[----:B------:R-:W-:-:S04]  /*10680*/  MOV R3, 0x0 ;  /* 0x0000000000037802 */ /* 0x000fc80000000f00 */
[----:B--2---:R-:W-:Y:S05]  /*10690*/  RET.REL.NODEC R2 `(_ZN7cutlass13device_kernelIN5flash19enable_sm80_to_sm89INS1_16FlashAttnFwdSm80INS1_25CollectiveMainloopFwdSm80ILi8ELi1ELb1EN4cute5tupleIJNS5_1CILi128EEENS7_ILi112EEES8_EEELi128ENS_10bfloat16_tEfNS_4arch4Sm80ELb0ELb0ELb1ELb1ELb1ELb0ELb1ELb1EEENS1_21CollectiveEpilogueFwdINS6_IJS8_S8_S9_EEENS6_IJNS7_ILi1EEESH_SH_EEESB_SD_Li256ELb1ELb1ELb1ELb0EEENS1_36VarlenDynamicPersistentTileSchedulerILi128ELi112ELi256ELi256ELb1ELb1ELb0ELb0ELb1ELb1EEEEEEEEEvNT_6ParamsE) ;  /* 0xfffef96002007950 */ /* 0x004fea0003c3ffff */
        .weak           $__internal_5_$__cuda_sm70_votesync_ballot
        .type           $__internal_5_$__cuda_sm70_votesync_ballot,@function
        .size           $__internal_5_$__cuda_sm70_votesync_ballot,(.L_x_3574 - $__internal_5_$__cuda_sm70_votesync_ballot)
$__internal_5_$__cuda_sm70_votesync_ballot:
[----:B------:R-:W-:Y:S01]  /*106a0*/  ISETP.NE.U32.AND P0, PT, R0, 0x1, PT ;  /* 0x000000010000780c */ /* 0x000fe20003f05070 */
[----:B------:R-:W-:-:S04]  /*106b0*/  IMAD.MOV.U32 R3, RZ, RZ, -0x1 ;  /* 0xffffffffff037424 */ /* 0x000fc800078e00ff */
[----:B------:R-:W-:Y:S08]  /*106c0*/  WARPSYNC R3 ;  /* 0x0000000300007348 */ /* 0x000ff00003800000 */
[----:B------:R-:W-:-:S04]  /*106d0*/  VOTE.ANY R0, PT, !P0 ;  /* 0x0000000000007806 */ /* 0x000fc800040e0100 */
[----:B------:R-:W-:Y:S01]  /*106e0*/  LOP3.LUT R0, R0, R3, RZ, 0xc0, !PT ;  /* 0x0000000300007212 */ /* 0x000fe200078ec0ff */
[----:B------:R-:W-:-:S04]  /*106f0*/  IMAD.MOV.U32 R3, RZ, RZ, 0x0 ;  /* 0x00000000ff037424 */ /* 0x000fc800078e00ff */
[----:B------:R-:W-:Y:S05]  /*10700*/  RET.REL.NODEC R2 `(_ZN7cutlass13device_kernelIN5flash19enable_sm80_to_sm89INS1_16FlashAttnFwdSm80INS1_25CollectiveMainloopFwdSm80ILi8ELi1ELb1EN4cute5tupleIJNS5_1CILi128EEENS7_ILi112EEES8_EEELi128ENS_10bfloat16_tEfNS_4arch4Sm80ELb0ELb0ELb1ELb1ELb1ELb0ELb1ELb1EEENS1_21CollectiveEpilogueFwdINS6_IJS8_S8_S9_EEENS6_IJNS7_ILi1EEESH_SH_EEESB_SD_Li256ELb1ELb1ELb1ELb0EEENS1_36VarlenDynamicPersistentTileSchedulerILi128ELi112ELi256ELi256ELb1ELb1ELb0ELb0ELb1ELb1EEEEEEEEEvNT_6ParamsE) ;  /* 0xfffef8f002007950 */ /* 0x000fea0003c3ffff */
.L_x_323:
        /* <DEDUP_REMOVED lines=15> */
.L_x_3574:


//--------------------- .text._ZN7cutlass13device_kernelIN5flash19enable_sm80_to_sm89INS1_16FlashAttnFwdSm80INS1_25CollectiveMainloopFwdSm80ILi8ELi1ELb1EN4cute5tupleIJNS5_1CILi128EEENS7_ILi112EEES8_EEELi128ENS_10bfloat16_tEfNS_4arch4Sm80ELb0ELb0ELb1ELb1ELb1ELb1ELb1ELb1EEENS1_21CollectiveEpilogueFwdINS6_IJS8_S8_S9_EEENS6_IJNS7_ILi1EEESH_SH_EEESB_SD_Li256ELb1ELb1ELb1ELb0EEENS1_36VarlenDynamicPersistentTileSchedulerILi128ELi112ELi256ELi256ELb1ELb1ELb0ELb0ELb1ELb1EEEEEEEEEvNT_6ParamsE --------------------------
	.section	.text._ZN7cutlass13device_kernelIN5flash19enable_sm80_to_sm89INS1_16FlashAttnFwdSm80INS1_25CollectiveMainloopFwdSm80ILi8ELi1ELb1EN4cute5tupleIJNS5_1CILi128EEENS7_ILi112EEES8_EEELi128ENS_10bfloat16_tEfNS_4arch4Sm80ELb0ELb0ELb1ELb1ELb1ELb1ELb1ELb1EEENS1_21CollectiveEpilogueFwdINS6_IJS8_S8_S9_EEENS6_IJNS7_ILi1EEESH_SH_EEESB_SD_Li256ELb1ELb1ELb1ELb0EEENS1_36VarlenDynamicPersistentTileSchedulerILi128ELi112ELi256ELi256ELb1ELb1ELb0ELb0ELb1ELb1EEEEEEEEEvNT_6ParamsE,"ax",@progbits
	.sectioninfo	@"SHI_REGISTERS=255"
	.align	128
.text._ZN7cutlass13device_kernelIN5flash19enable_sm80_to_sm89INS1_16FlashAttnFwdSm80INS1_25CollectiveMainloopFwdSm80ILi8ELi1ELb1EN4cute5tupleIJNS5_1CILi128EEENS7_ILi112EEES8_EEELi128ENS_10bfloat16_tEfNS_4arch4Sm80ELb0ELb0ELb1ELb1ELb1ELb1ELb1ELb1EEENS1_21CollectiveEpilogueFwdINS6_IJS8_S8_S9_EEENS6_IJNS7_ILi1EEESH_SH_EEESB_SD_Li256ELb1ELb1ELb1ELb0EEENS1_36VarlenDynamicPersistentTileSchedulerILi128ELi112ELi256ELi256ELb1ELb1ELb0ELb0ELb1ELb1EEEEEEEEEvNT_6ParamsE:
        .type           _ZN7cutlass13device_kernelIN5flash19enable_sm80_to_sm89INS1_16FlashAttnFwdSm80INS1_25CollectiveMainloopFwdSm80ILi8ELi1ELb1EN4cute5tupleIJNS5_1CILi128EEENS7_ILi112EEES8_EEELi128ENS_10bfloat16_tEfNS_4arch4Sm80ELb0ELb0ELb1ELb1ELb1ELb1ELb1ELb1EEENS1_21CollectiveEpilogueFwdINS6_IJS8_S8_S9_EEENS6_IJNS7_ILi1EEESH_SH_EEESB_SD_Li256ELb1ELb1ELb1ELb0EEENS1_36VarlenDynamicPersistentTileSchedulerILi128ELi112ELi256ELi256ELb1ELb1ELb0ELb0ELb1ELb1EEEEEEEEEvNT_6ParamsE,@function
        .size           _ZN7cutlass13device_kernelIN5flash19enable_sm80_to_sm89INS1_16FlashAttnFwdSm80INS1_25CollectiveMainloopFwdSm80ILi8ELi1ELb1EN4cute5tupleIJNS5_1CILi128EEENS7_ILi112EEES8_EEELi128ENS_10bfloat16_tEfNS_4arch4Sm80ELb0ELb0ELb1ELb1ELb1ELb1ELb1ELb1EEENS1_21CollectiveEpilogueFwdINS6_IJS8_S8_S9_EEENS6_IJNS7_ILi1EEESH_SH_EEESB_SD_Li256ELb1ELb1ELb1ELb0EEENS1_36VarlenDynamicPersistentTileSchedulerILi128ELi112ELi256ELi256ELb1ELb1ELb0ELb0ELb1ELb1EEEEEEEEEvNT_6ParamsE,(.L_x_3579 - _ZN7cutlass13device_kernelIN5flash19enable_sm80_to_sm89INS1_16FlashAttnFwdSm80INS1_25CollectiveMainloopFwdSm80ILi8ELi1ELb1EN4cute5tupleIJNS5_1CILi128EEENS7_ILi112EEES8_EEELi128ENS_10bfloat16_tEfNS_4arch4Sm80ELb0ELb0ELb1ELb1ELb1ELb1ELb1ELb1EEENS1_21CollectiveEpilogueFwdINS6_IJS8_S8_S9_EEENS6_IJNS7_ILi1EEESH_SH_EEESB_SD_Li256ELb1ELb1ELb1ELb0EEENS1_36VarlenDynamicPersistentTileSchedulerILi128ELi112ELi256ELi256ELb1ELb1ELb0ELb0ELb1ELb1EEEEEEEEEvNT_6ParamsE)
        .other          _ZN7cutlass13device_kernelIN5flash19enable_sm80_to_sm89INS1_16FlashAttnFwdSm80INS1_25CollectiveMainloopFwdSm80ILi8ELi1ELb1EN4cute5tupleIJNS5_1CILi128EEENS7_ILi112EEES8_EEELi128ENS_10bfloat16_tEfNS_4arch4Sm80ELb0ELb0ELb1ELb1ELb1ELb1ELb1ELb1EEENS1_21CollectiveEpilogueFwdINS6_IJS8_S8_S9_EEENS6_IJNS7_ILi1EEESH_SH_EEESB_SD_Li256ELb1ELb1ELb1ELb0EEENS1_36VarlenDynamicPersistentTileSchedulerILi128ELi112ELi256ELi256ELb1ELb1ELb0ELb0ELb1ELb1EEEEEEEEEvNT_6ParamsE,@"STO_CUDA_ENTRY STV_DEFAULT"
_ZN7cutlass13device_kernelIN5flash19enable_sm80_to_sm89INS1_16FlashAttnFwdSm80INS1_25CollectiveMainloopFwdSm80ILi8ELi1ELb1EN4cute5tupleIJNS5_1CILi128EEENS7_ILi112EEES8_EEELi128ENS_10bfloat16_tEfNS_4arch4Sm80ELb0ELb0ELb1ELb1ELb1ELb1ELb1ELb1EEENS1_21CollectiveEpilogueFwdINS6_IJS8_S8_S9_EEENS6_IJNS7_ILi1EEESH_SH_EEESB_SD_Li256ELb1ELb1ELb1ELb0EEENS1_36VarlenDynamicPersistentTileSchedulerILi128ELi112ELi256ELi256ELb1ELb1ELb0ELb0ELb1ELb1EEEEEEEEEvNT_6ParamsE:
[----:B------:R-:W-:-:S03]  /*0000*/  MOV R1, c[0x0][0x28] ;  /* 0x00000a0000017a02 */ /* 0x000fc60000000f00 */
[----:B------:R-:W1:Y:S01]  /*0010*/  S2R R2, SR_TID.X ;  /* 0x0000000000027919 */ /* 0x000e620000002100 */
[----:B------:R-:W-:Y:S01]  /*0020*/  IADD3 R1, R1, -0x108, RZ ;  /* 0xfffffef801017810 */ /* 0x000fe20007ffe0ff */
[----:B------:R-:W-:Y:S01]  /*0030*/  ULDC.64 UR8, c[0x0][0x118] ;  /* 0x0000460000087ab9 */ /* 0x000fe20000000a00 */
[----:B-1----:R-:W-:-:S06]  /*0040*/  SHF.R.U32.HI R0, RZ, 0x5, R2 ;  /* 0x00000005ff007819 */ /* 0x002fcc0000011602 */
[----:B------:R-:W1:Y:S02]  /*0050*/  SHFL.IDX PT, R0, R0, RZ, 0x1f ;  /* 0x00001fff00007589 */ /* 0x000e6400000e0000 */
[----:B-1----:R-:W1:Y:S02]  /*0060*/  R2UR UR7, R0 ;  /* 0x00000000000773c2 */ /* 0x002e6400000e0000 */
[----:B-1----:R-:W-:-:S13]  /*0070*/  ISETP.NE.AND P0, PT, RZ, UR7, PT ;  /* 0x00000007ff007c0c */ /* 0x002fda000bf05270 */
[----:B------:R-:W-:Y:S06]  /*0080*/  @P0 BAR.SYNC.DEFER_BLOCKING 0x5, 0x100 ;  /* 0x0144000000000b1d */ /* 0x000fec0000010000 */
[----:B------:R-:W1:Y:S04]  /*0090*/  @P0 LDS.128 R4, [0xf100] ;  /* 0x00f10000ff040984 */ /* 0x000e680000000c00 */
[----:B-1----:R1:W-:Y:S04]  /*00a0*/  @P0 STL.64 [R1+0x20], R4 ;  /* 0x0000200401000387 */ /* 0x0023e80000100a00 */
[----:B------:R1:W-:Y:S04]  /*00b0*/  @P0 STL.64 [R1+0x28], R6 ;  /* 0x0000280601000387 */ /* 0x0003e80000100a00 */
[----:B------:R-:W-:Y:S06]  /*00c0*/  @P0 BAR.ARV 0x4, 0x100 ;  /* 0x0104000000000b1d */ /* 0x000fec0000002000 */
[----:B------:R-:W-:Y:S05]  /*00d0*/  @P0 BRA `(.L_x_324) ;  /* 0x00000b1000000947 */ /* 0x000fea0003800000 */
[----:B------:R-:W-:Y:S01]  /*00e0*/  LOP3.LUT R14, R2, 0x1f, RZ, 0xc0, !PT ;  /* 0x0000001f020e7812 */ /* 0x000fe200078ec0ff */
[----:B------:R-:W-:Y:S01]  /*00f0*/  CS2R R8, SRZ ;  /* 0x0000000000087805 */ /* 0x000fe2000001ff00 */
[----:B-1----:R-:W-:-:S02]  /*0100*/  IMAD.MOV.U32 R7, RZ, RZ, RZ ;  /* 0x000000ffff077224 */ /* 0x002fc400078e00ff */
        /* <DEDUP_REMOVED lines=9> */
[----:B------:R-:W1:Y:S01]  /*01a0*/  S2UR UR4, SR_CTAID.X ;  /* 0x00000000000479c3 */ /* 0x000e620000002500 */
        /* <DEDUP_REMOVED lines=23> */
[----:B-1----:R-:W-:-:S13]  /*0320*/  ISETP.GT.AND P0, PT, R6, UR4, PT ;  /* 0x0000000406007c0c */ /* 0x002fda000bf04270 */
[----:B------:R-:W-:Y:S05]  /*0330*/  @P0 BRA `(.L_x_325) ;  /* 0x0000027000000947 */ /* 0x000fea0003800000 */
[----:B------:R-:W-:Y:S02]  /*0340*/  MOV R6, R0 ;  /* 0x0000000000067202 */ /* 0x000fe40000000f00 */
[----:B------:R-:W-:-:S04]  /*0350*/  MOV R9, RZ ;  /* 0x000000ff00097202 */ /* 0x000fc80000000f00 */
.L_x_329:
        /* <DEDUP_REMOVED lines=16> */
[----:B------:R1:W2:Y:S02]  /*0460*/  SHFL.UP PT, R0, R2, 0x1, RZ ;  /* 0x0420000002007989 */ /* 0x0002a400000e00ff */
.L_x_518:
        /* <DEDUP_REMOVED lines=16> */
.L_x_519:
[----:B--2---:R-:W-:-:S05]  /*0570*/  IMAD R0, R0, c[0x0][0x538], RZ ;  /* 0x00014e0000007a24 */ /* 0x004fca00078e02ff */
[----:B------:R-:W-:-:S04]  /*0580*/  IADD3 R6, R0, R6, RZ ;  /* 0x0000000600067210 */ /* 0x000fc80007ffe0ff */
[----:B------:R-:W-:-:S13]  /*0590*/  ISETP.GT.AND P0, PT, R6, UR4, PT ;  /* 0x0000000406007c0c */ /* 0x000fda000bf04270 */
[----:B-1----:R-:W-:Y:S05]  /*05a0*/  @!P0 BRA `(.L_x_329) ;  /* 0xfffffdb000008947 */ /* 0x002fea000383ffff */
.L_x_325:
[----:B------:R-:W-:-:S05]  /*05b0*/  IADD3 R12, -R0, R6, RZ ;  /* 0x00000006000c7210 */ /* 0x000fca0007ffe1ff */
[----:B------:R-:W-:-:S05]  /*05c0*/  IMAD R0, R4, c[0x0][0x538], R12 ;  /* 0x00014e0004007a24 */ /* 0x000fca00078e020c */
[----:B------:R-:W-:Y:S01]  /*05d0*/  ISETP.GT.AND P0, PT, R0, UR4, PT ;  /* 0x0000000400007c0c */ /* 0x000fe2000bf04270 */
[----:B------:R-:W-:-:S12]  /*05e0*/  BRA.DIV ~URZ, `(.L_x_330) ;  /* 0x000194a27f007947 */ /* 0x000fd8000b800000 */
[----:B------:R-:W-:-:S04]  /*05f0*/  VOTE.ANY R5, PT, !P0 ;  /* 0x0000000000057806 */ /* 0x000fc800040e0100 */
.L_x_520:
[----:B------:R1:W2:Y:S01]  /*0600*/  POPC R13, R5 ;  /* 0x00000005000d7309 */ /* 0x0002a20000000000 */
[----:B------:R-:W-:Y:S05]  /*0610*/  BRA.DIV ~URZ, `(.L_x_331) ;  /* 0x000194b27f007947 */ /* 0x000fea000b800000 */
[----:B--2---:R2:W3:Y:S01]  /*0620*/  SHFL.IDX PT, R11, R8, R13, 0x1f ;  /* 0x00001f0d080b7589 */ /* 0x0044e200000e0000 */
[----:B------:R-:W-:-:S03]  /*0630*/  MOV R6, RZ ;  /* 0x000000ff00067202 */ /* 0x000fc60000000f00 */
[----:B------:R2:W4:Y:S04]  /*0640*/  SHFL.IDX PT, R10, R7, R13, 0x1f ;  /* 0x00001f0d070a7589 */ /* 0x00052800000e0000 */
.L_x_521:
[----:B------:R-:W-:Y:S01]  /*0650*/  ISETP.NE.AND P0, PT, R5, RZ, PT ;  /* 0x000000ff0500720c */ /* 0x000fe20003f05270 */
[----:B------:R-:W-:-:S12]  /*0660*/  BSSY B0, `(.L_x_332) ;  /* 0x0000005000007945 */ /* 0x000fd80003800000 */
[----:B------:R-:W-:Y:S05]  /*0670*/  @!P0 BRA `(.L_x_333) ;  /* 0x0000003000008947 */ /* 0x000fea0003800000 */
[----:B------:R-:W-:Y:S01]  /*0680*/  IADD3 R44, R13, -0x1, RZ ;  /* 0xffffffff0d2c7810 */ /* 0x000fe20007ffe0ff */
[----:B------:R-:W-:Y:S05]  /*0690*/  BRA.DIV ~URZ, `(.L_x_334) ;  /* 0x000195127f007947 */ /* 0x000fea000b800000 */
[----:B------:R1:W2:Y:S02]  /*06a0*/  SHFL.IDX PT, R6, R4, R44, 0x1f ;  /* 0x00001f2c04067589 */ /* 0x0002a400000e0000 */
.L_x_333:
[----:B------:R-:W-:Y:S05]  /*06b0*/  BSYNC B0 ;  /* 0x0000000000007941 */ /* 0x000fea0003800000 */
.L_x_332:
[----:B---3--:R-:W-:Y:S01]  /*06c0*/  IABS R0, R11 ;  /* 0x0000000b00007213 */ /* 0x008fe20000000000 */
[----:B-12---:R-:W-:-:S04]  /*06d0*/  IMAD R4, R6, c[0x0][0x538], R12 ;  /* 0x00014e0006047a24 */ /* 0x006fc800078e020c */
[----:B------:R-:W-:Y:S01]  /*06e0*/  IMAD.MOV.U32 R5, RZ, RZ, R0 ;  /* 0x000000ffff057224 */ /* 0x000fe200078e0000 */
[----:B----4-:R-:W-:Y:S01]  /*06f0*/  IABS R0, R10 ;  /* 0x0000000a00007213 */ /* 0x010fe20000000000 */
[----:B------:R1:W-:Y:S01]  /*0700*/  STL [R1+0x20], R4 ;  /* 0x0000200401007387 */ /* 0x0003e20000100800 */
[----:B------:R-:W-:Y:S01]  /*0710*/  IADD3 R12, -R4, UR4, RZ ;  /* 0x00000004040c7c10 */ /* 0x000fe2000fffe1ff */
[----:B------:R-:W2:Y:S02]  /*0720*/  I2F.RP R2, R5 ;  /* 0x0000000500027306 */ /* 0x000ea40000209400 */
[----:B------:R-:W-:Y:S01]  /*0730*/  IMAD.MOV.U32 R7, RZ, RZ, R0 ;  /* 0x000000ffff077224 */ /* 0x000fe200078e0000 */
[----:B------:R-:W-:Y:S02]  /*0740*/  IABS R6, R12 ;  /* 0x0000000c00067213 */ /* 0x000fe40000000000 */
[----:B------:R-:W-:-:S03]  /*0750*/  IABS R0, R11 ;  /* 0x0000000b00007213 */ /* 0x000fc60000000000 */
[----:B------:R-:W-:Y:S01]  /*0760*/  I2F.RP R8, R7 ;  /* 0x0000000700087306 */ /* 0x000fe20000209400 */
[----:B------:R-:W-:-:S07]  /*0770*/  IADD3 R0, RZ, -R0, RZ ;  /* 0x80000000ff007210 */ /* 0x000fce0007ffe0ff */
[----:B--2---:R-:W2:Y:S02]  /*0780*/  MUFU.RCP R2, R2 ;  /* 0x0000000200027308 */ /* 0x004ea40000001000 */
[----:B--2---:R-:W-:-:S06]  /*0790*/  IADD3 R2, R2, 0xffffffe, RZ ;  /* 0x0ffffffe02027810 */ /* 0x004fcc0007ffe0ff */
[----:B------:R-:W2:Y:S02]  /*07a0*/  F2I.FTZ.U32.TRUNC.NTZ R3, R2 ;  /* 0x0000000200037305 */ /* 0x000ea4000021f000 */
[----:B--2---:R-:W-:-:S04]  /*07b0*/  IMAD.MOV R2, RZ, RZ, -R3 ;  /* 0x000000ffff027224 */ /* 0x004fc800078e0a03 */
[----:B-1----:R-:W-:Y:S02]  /*07c0*/  IMAD R4, R2, R5, RZ ;  /* 0x0000000502047224 */ /* 0x002fe400078e02ff */
        /* <DEDUP_REMOVED lines=45> */
[----:B------:R-:W-:Y:S02]  /*0aa0*/  IMAD R2, R10, R2, R4 ;  /* 0x000000020a027224 */ /* 0x000fe400078e0204 */
[----:B------:R-:W-:Y:S02]  /*0ab0*/  IMAD.IADD R4, R13, 0x1, R9 ;  /* 0x000000010d047824 */ /* 0x000fe400078e0209 */
[----:B------:R-:W-:-:S03]  /*0ac0*/  IMAD R0, R2, 0x10000, R0 ;  /* 0x0001000002007824 */ /* 0x000fc600078e0200 */
[----:B------:R1:W-:Y:S04]  /*0ad0*/  STL [R1+0x2c], R4 ;  /* 0x00002c0401007387 */ /* 0x0003e80000100800 */
[----:B------:R1:W-:Y:S04]  /*0ae0*/  STL [R1+0x28], R0 ;  /* 0x0000280001007387 */ /* 0x0003e80000100800 */
[----:B------:R1:W-:Y:S01]  /*0af0*/  STL [R1+0x24], R3 ;  /* 0x0000240301007387 */ /* 0x0003e20000100800 */
[----:B------:R-:W-:Y:S05]  /*0b00*/  BRA `(.L_x_335) ;  /* 0x0000006000007947 */ /* 0x000fea0003800000 */
.L_x_326:
[----:B------:R-:W-:Y:S01]  /*0b10*/  MOV R0, UR4 ;  /* 0x0000000400007c02 */ /* 0x000fe20008000f00 */
[----:B------:R-:W-:Y:S04]  /*0b20*/  STL [R1+0x24], RZ ;  /* 0x000024ff01007387 */ /* 0x000fe80000100800 */
[----:B------:R-:W-:Y:S04]  /*0b30*/  STL [R1+0x28], RZ ;  /* 0x000028ff01007387 */ /* 0x000fe80000100800 */
[----:B------:R1:W-:Y:S02]  /*0b40*/  STL [R1+0x20], R0 ;  /* 0x0000200001007387 */ /* 0x0003e40000100800 */
[----:B-1----:R-:W-:-:S05]  /*0b50*/  MOV R0, c[0x0][0x53c] ;  /* 0x00014f0000007a02 */ /* 0x002fca0000000f00 */
[----:B------:R1:W-:Y:S02]  /*0b60*/  STL [R1+0x2c], R0 ;  /* 0x00002c0001007387 */ /* 0x0003e40000100800 */
.L_x_335:
[----:B-1----:R-:W2:Y:S04]  /*0b70*/  LDL R4, [R1+0x20] ;  /* 0x0000200001047983 */ /* 0x002ea80000100800 */
[----:B------:R-:W2:Y:S04]  /*0b80*/  LDL R5, [R1+0x24] ;  /* 0x0000240001057983 */ /* 0x000ea80000100800 */
[----:B------:R-:W2:Y:S04]  /*0b90*/  LDL R6, [R1+0x28] ;  /* 0x0000280001067983 */ /* 0x000ea80000100800 */
[----:B------:R-:W2:Y:S01]  /*0ba0*/  LDL R7, [R1+0x2c] ;  /* 0x00002c0001077983 */ /* 0x000ea20000100800 */
[----:B------:R-:W-:Y:S01]  /*0bb0*/  ISETP.NE.AND P0, PT, R14, RZ, PT ;  /* 0x000000ff0e00720c */ /* 0x000fe20003f05270 */
[----:B------:R-:W-:-:S12]  /*0bc0*/  WARPSYNC 0xffffffff ;  /* 0xffffffff00007948 */ /* 0x000fd80003800000 */
[----:B--2---:R1:W-:Y:S04]  /*0bd0*/  @!P0 STS.128 [0xf100], R4 ;  /* 0x00f10004ff008388 */ /* 0x0043e80000000c00 */
[----:B------:R-:W-:Y:S06]  /*0be0*/  BAR.ARV 0x5, 0x100 ;  /* 0x0144000000007b1d */ /* 0x000fec0000002000 */
.L_x_324:
[----:B------:R-:W2:Y:S02]  /*0bf0*/  LDL R0, [R1+0x2c] ;  /* 0x00002c0001007983 */ /* 0x000ea40000100800 */
[----:B--2---:R-:W-:-:S13]  /*0c00*/  ISETP.GE.AND P0, PT, R0, c[0x0][0x53c], PT ;  /* 0x00014f0000007a0c */ /* 0x004fda0003f06270 */
[----:B------:R-:W-:Y:S05]  /*0c10*/  @P0 EXIT ;  /* 0x000000000000094d */ /* 0x000fea0003800000 */
[----:B------:R-:W2:Y:S01]  /*0c20*/  S2R R15, SR_TID.X ;  /* 0x00000000000f7919 */ /* 0x000ea20000002100 */
[----:B------:R-:W-:Y:S01]  /*0c30*/  IMAD.MOV.U32 R19, RZ, RZ, 0x20 ;  /* 0x00000020ff137424 */ /* 0x000fe200078e00ff */
[----:B------:R-:W-:Y:S01]  /*0c40*/  ULDC UR4, c[0x0][0x2ac] ;  /* 0x0000ab0000047ab9 */ /* 0x000fe20000000800 */
[----:B------:R-:W-:Y:S01]  /*0c50*/  IMAD.MOV.U32 R18, RZ, RZ, 0x40 ;  /* 0x00000040ff127424 */ /* 0x000fe200078e00ff */
[----:B------:R-:W-:Y:S02]  /*0c60*/  ULDC UR6, c[0x0][0x1d0] ;  /* 0x0000740000067ab9 */ /* 0x000fe40000000800 */
[----:B------:R-:W-:Y:S01]  /*0c70*/  UIMAD UR6, UR4, UR6, URZ ;  /* 0x00000006040672a4 */ /* 0x000fe2000f8e023f */
[----:B--2---:R-:W-:-:S04]  /*0c80*/  SHF.R.S32.HI R14, RZ, 0x1f, R15 ;  /* 0x0000001fff0e7819 */ /* 0x004fc8000001140f */
[CC--:B------:R-:W-:Y:S02]  /*0c90*/  LEA.HI R2, R14.reuse, R15.reuse, RZ, 0x4 ;  /* 0x0000000f0e027211 */ /* 0x0c0fe400078f20ff */
[----:B-1----:R-:W-:Y:S02]  /*0ca0*/  LEA.HI R7, R14, R15, RZ, 0x2 ;  /* 0x0000000f0e077211 */ /* 0x002fe400078f10ff */
[C---:B------:R-:W-:Y:S02]  /*0cb0*/  LOP3.LUT R0, R2.reuse, 0xfffffff0, RZ, 0xc0, !PT ;  /* 0xfffffff002007812 */ /* 0x040fe400078ec0ff */
[----:B------:R-:W-:Y:S02]  /*0cc0*/  SHF.R.S32.HI R4, RZ, 0x4, R2 ;  /* 0x00000004ff047819 */ /* 0x000fe40000011402 */
[----:B------:R-:W-:Y:S01]  /*0cd0*/  SHF.R.S32.HI R8, RZ, 0x2, R7 ;  /* 0x00000002ff087819 */ /* 0x000fe20000011407 */
[----:B------:R-:W-:Y:S01]  /*0ce0*/  IMAD.IADD R0, R15, 0x1, -R0 ;  /* 0x000000010f007824 */ /* 0x000fe200078e0a00 */
[----:B------:R-:W-:-:S02]  /*0cf0*/  LEA.HI R2, R2, R4, RZ, 0x1 ;  /* 0x0000000402027211 */ /* 0x000fc400078f08ff */
[----:B------:R-:W-:Y:S02]  /*0d00*/  SHF.R.S32.HI R5, RZ, 0x1f, R7 ;  /* 0x0000001fff057819 */ /* 0x000fe40000011407 */
[----:B------:R-:W-:Y:S02]  /*0d10*/  SHF.R.S32.HI R6, RZ, 0x1f, R0 ;  /* 0x0000001fff067819 */ /* 0x000fe40000011400 */
[----:B------:R-:W-:Y:S02]  /*0d20*/  LOP3.LUT R3, R2, 0xfffffffe, RZ, 0xc0, !PT ;  /* 0xfffffffe02037812 */ /* 0x000fe400078ec0ff */
[----:B------:R-:W-:Y:S02]  /*0d30*/  LEA.HI R2, R5, R8, RZ, 0x3 ;  /* 0x0000000805027211 */ /* 0x000fe400078f18ff */
[----:B------:R-:W-:Y:S01]  /*0d40*/  LEA.HI R12, R6, R0, RZ, 0x3 ;  /* 0x00000000060c7211 */ /* 0x000fe200078f18ff */
[----:B------:R-:W-:Y:S01]  /*0d50*/  IMAD.IADD R11, R4, 0x1, -R3 ;  /* 0x00000001040b7824 */ /* 0x000fe200078e0a03 */
[----:B------:R-:W-:-:S02]  /*0d60*/  LEA.HI R81, R14, R15, RZ, 0x3 ;  /* 0x0000000f0e517211 */ /* 0x000fc400078f18ff */
[----:B------:R-:W-:Y:S02]  /*0d70*/  LOP3.LUT R2, R2, 0xfffffff8, RZ, 0xc0, !PT ;  /* 0xfffffff802027812 */ /* 0x000fe400078ec0ff */
[----:B------:R-:W-:Y:S02]  /*0d80*/  LOP3.LUT R3, R12, 0xfffffff8, RZ, 0xc0, !PT ;  /* 0xfffffff80c037812 */ /* 0x000fe400078ec0ff */
[----:B------:R-:W-:Y:S01]  /*0d90*/  LOP3.LUT R4, R81, 0xfffffff8, RZ, 0xc0, !PT ;  /* 0xfffffff851047812 */ /* 0x000fe200078ec0ff */
[----:B------:R-:W-:Y:S01]  /*0da0*/  IMAD.IADD R6, R8, 0x1, -R2 ;  /* 0x0000000108067824 */ /* 0x000fe200078e0a02 */
[----:B------:R-:W-:Y:S01]  /*0db0*/  LEA.HI R5, R14, R15, RZ, 0x5 ;  /* 0x0000000f0e057211 */ /* 0x000fe200078f28ff */
[----:B------:R-:W-:Y:S01]  /*0dc0*/  IMAD.IADD R9, R0, 0x1, -R3 ;  /* 0x0000000100097824 */ /* 0x000fe200078e0a03 */
[----:B------:R-:W-:Y:S01]  /*0dd0*/  LOP3.LUT R3, R7, 0xfffffffc, RZ, 0xc0, !PT ;  /* 0xfffffffc07037812 */ /* 0x000fe200078ec0ff */
[----:B------:R-:W-:Y:S01]  /*0de0*/  IMAD.IADD R82, R15, 0x1, -R4 ;  /* 0x000000010f527824 */ /* 0x000fe200078e0a04 */
[----:B------:R-:W-:-:S02]  /*0df0*/  SHF.R.S32.HI R0, RZ, 0x5, R5 ;  /* 0x00000005ff007819 */ /* 0x000fc40000011405 */
[----:B------:R-:W-:Y:S01]  /*0e00*/  SHF.R.S32.HI R2, RZ, 0x1f, R5 ;  /* 0x0000001fff027819 */ /* 0x000fe20000011405 */
[----:B------:R-:W-:Y:S01]  /*0e10*/  IMAD.SHL.U32 R7, R82, 0x40, RZ ;  /* 0x0000004052077824 */ /* 0x000fe200078e00ff */
[----:B------:R-:W-:Y:S01]  /*0e20*/  LOP3.LUT R4, R5, 0xffffffe0, RZ, 0xc0, !PT ;  /* 0xffffffe005047812 */ /* 0x000fe200078ec0ff */
[----:B------:R-:W-:Y:S01]  /*0e30*/  IMAD.SHL.U32 R16, R0, 0x400, RZ ;  /* 0x0000040000107824 */ /* 0x000fe200078e00ff */
[----:B------:R-:W-:Y:S01]  /*0e40*/  LEA.HI R5, R2, R0, RZ, 0x3 ;  /* 0x0000000002057211 */ /* 0x000fe200078f18ff */
[----:B------:R-:W-:Y:S01]  /*0e50*/  IMAD.IADD R2, R15, 0x1, -R3 ;  /* 0x000000010f027824 */ /* 0x000fe200078e0a03 */
[----:B------:R-:W-:Y:S01]  /*0e60*/  LOP3.LUT R3, R7, 0x1c0, RZ, 0xc0, !PT ;  /* 0x000001c007037812 */ /* 0x000fe200078ec0ff */
[----:B------:R-:W-:Y:S01]  /*0e70*/  IMAD.IADD R27, R15, 0x1, -R4 ;  /* 0x000000010f1b7824 */ /* 0x000fe200078e0a04 */
[----:B------:R-:W-:Y:S01]  /*0e80*/  LOP3.LUT R5, R5, 0xffffff8, RZ, 0xc0, !PT ;  /* 0x0ffffff805057812 */ /* 0x000fe200078ec0ff */
[----:B------:R-:W-:Y:S01]  /*0e90*/  IMAD.SHL.U32 R76, R82, 0x8, RZ ;  /* 0x00000008524c7824 */ /* 0x000fe200078e00ff */
[----:B------:R-:W-:Y:S01]  /*0ea0*/  LEA.HI R4, R2, R2, RZ, 0x1 ;  /* 0x0000000202047211 */ /* 0x000fe200078f08ff */
[----:B------:R-:W-:Y:S01]  /*0eb0*/  IMAD.SHL.U32 R78, R82, 0x4, RZ ;  /* 0x00000004524e7824 */ /* 0x000fe200078e00ff */
[----:B------:R-:W-:Y:S01]  /*0ec0*/  LOP3.LUT R8, R3, 0x8, R81, 0xf8, !PT ;  /* 0x0000000803087812 */ /* 0x000fe200078ef851 */
[----:B------:R-:W-:Y:S01]  /*0ed0*/  IMAD.IADD R10, R0, 0x1, -R5 ;  /* 0x00000001000a7824 */ /* 0x000fe200078e0a05 */
[----:B------:R-:W-:Y:S01]  /*0ee0*/  SHF.R.U32.HI R7, RZ, 0x3, R3 ;  /* 0x00000003ff077819 */ /* 0x000fe20000011603 */
[----:B------:R-:W-:Y:S01]  /*0ef0*/  IMAD.SHL.U32 R0, R6, 0x40, RZ ;  /* 0x0000004006007824 */ /* 0x000fe200078e00ff */
[----:B------:R-:W-:Y:S01]  /*0f00*/  LOP3.LUT R3, R4, 0x1ffffffe, RZ, 0xc0, !PT ;  /* 0x1ffffffe04037812 */ /* 0x000fe200078ec0ff */
[----:B------:R-:W-:Y:S01]  /*0f10*/  IMAD.SHL.U32 R5, R11, 0x8, RZ ;  /* 0x000000080b057824 */ /* 0x000fe200078e00ff */
[----:B------:R-:W-:Y:S01]  /*0f20*/  LOP3.LUT R8, R8, R7, RZ, 0x3c, !PT ;  /* 0x0000000708087212 */ /* 0x000fe200078e3cff */
[----:B------:R-:W-:Y:S01]  /*0f30*/  IMAD R7, R2, 0x2, R16 ;  /* 0x0000000202077824 */ /* 0x000fe200078e0210 */
[----:B------:R-:W-:Y:S01]  /*0f40*/  LOP3.LUT R0, R0, 0x1c0, RZ, 0xc0, !PT ;  /* 0x000001c000007812 */ /* 0x000fe200078ec0ff */
[----:B------:R-:W-:Y:S01]  /*0f50*/  IMAD.IADD R17, R2, 0x1, -R3 ;  /* 0x0000000102117824 */ /* 0x000fe200078e0a03 */
[----:B------:R-:W-:Y:S01]  /*0f60*/  SHF.R.S32.HI R4, RZ, 0x1f, R27 ;  /* 0x0000001fff047819 */ /* 0x000fe2000001141b */
[----:B------:R-:W-:Y:S01]  /*0f70*/  IMAD.SHL.U32 R3, R9, 0x40, RZ ;  /* 0x0000004009037824 */ /* 0x000fe200078e00ff */
[----:B------:R-:W-:-:S02]  /*0f80*/  LEA.HI R2, R0, R0, RZ, 0x1d ;  /* 0x0000000000027211 */ /* 0x000fc400078fe8ff */
[C---:B------:R-:W-:Y:S02]  /*0f90*/  R2P PR, R6.reuse, 0x6 ;  /* 0x0000000606007804 */ /* 0x040fe40000000000 */
[----:B------:R-:W-:Y:S01]  /*0fa0*/  LOP3.LUT R0, R3, 0x1c0, RZ, 0xc0, !PT ;  /* 0x000001c003007812 */ /* 0x000fe200078ec0ff */
[----:B------:R-:W-:Y:S01]  /*0fb0*/  IMAD.IADD R2, R7, 0x1, R2 ;  /* 0x0000000107027824 */ /* 0x000fe200078e0202 */
[----:B------:R-:W-:Y:S02]  /*0fc0*/  LOP3.LUT R6, R6, 0x1, RZ, 0xc0, !PT ;  /* 0x0000000106067812 */ /* 0x000fe400078ec0ff */
[----:B------:R-:W-:Y:S01]  /*0fd0*/  LOP3.LUT R3, R0, 0x8, R5, 0xf8, !PT ;  /* 0x0000000800037812 */ /* 0x000fe200078ef805 */
[----:B------:R-:W-:Y:S01]  /*0fe0*/  IMAD.SHL.U32 R21, R2, 0x2, RZ ;  /* 0x0000000202157824 */ /* 0x000fe200078e00ff */
[----:B------:R-:W-:Y:S01]  /*0ff0*/  SHF.R.U32.HI R0, RZ, 0x3, R0 ;  /* 0x00000003ff007819 */ /* 0x000fe20000011600 */
[----:B------:R-:W-:Y:S01]  /*1000*/  IMAD.SHL.U32 R2, R12, 0x40, RZ ;  /* 0x000000400c027824 */ /* 0x000fe200078e00ff */
[----:B------:R-:W-:-:S02]  /*1010*/  LEA.HI R13, R4, R27, RZ, 0x2 ;  /* 0x0000001b040d7211 */ /* 0x000fc400078f10ff */
[----:B------:R-:W-:Y:S02]  /*1020*/  LOP3.LUT R0, R3, R0, RZ, 0x3c, !PT ;  /* 0x0000000003007212 */ /* 0x000fe400078e3cff */
[----:B------:R-:W-:Y:S02]  /*1030*/  SHF.R.S32.HI R81, RZ, 0x3, R81 ;  /* 0x00000003ff517819 */ /* 0x000fe40000011451 */
[----:B------:R-:W-:Y:S02]  /*1040*/  LOP3.LUT R5, R0, 0xfffffe00, R2, 0xf8, !PT ;  /* 0xfffffe0000057812 */ /* 0x000fe400078ef802 */
[----:B------:R-:W-:Y:S02]  /*1050*/  LEA.HI R0, R14, R15, RZ, 0x6 ;  /* 0x0000000f0e007211 */ /* 0x000fe400078f30ff */
[----:B------:R-:W-:Y:S01]  /*1060*/  ISETP.NE.U32.AND P0, PT, R6, 0x1, PT ;  /* 0x000000010600780c */ /* 0x000fe20003f05070 */
[----:B------:R-:W-:Y:S01]  /*1070*/  IMAD R6, R11, 0x200, R8 ;  /* 0x000002000b067824 */ /* 0x000fe200078e0208 */
[----:B------:R-:W-:Y:S01]  /*1080*/  SHF.R.S32.HI R4, RZ, 0x2, R13 ;  /* 0x00000002ff047819 */ /* 0x000fe2000001140d */
[----:B------:R-:W-:Y:S01]  /*1090*/  IMAD.SHL.U32 R0, R0, 0x8, RZ ;  /* 0x0000000800007824 */ /* 0x000fe200078e00ff */
[----:B------:R-:W-:-:S02]  /*10a0*/  IADD3 R15, R81, 0x20, RZ ;  /* 0x00000020510f7810 */ /* 0x000fc40007ffe0ff */
[C---:B------:R-:W-:Y:S01]  /*10b0*/  IADD3 R22, R81.reuse, 0x40, RZ ;  /* 0x0000004051167810 */ /* 0x040fe20007ffe0ff */
[----:B------:R-:W-:Y:S01]  /*10c0*/  IMAD R25, R10, 0x10, R4 ;  /* 0x000000100a197824 */ /* 0x000fe200078e0204 */
[----:B------:R-:W-:Y:S01]  /*10d0*/  LOP3.LUT R7, R0, 0xfffffe00, RZ, 0xc0, !PT ;  /* 0xfffffe0000077812 */ /* 0x000fe200078ec0ff */
[C---:B------:R-:W-:Y:S01]  /*10e0*/  IMAD.SHL.U32 R0, R81.reuse, 0x40, RZ ;  /* 0x0000004051007824 */ /* 0x040fe200078e00ff */
[----:B------:R-:W-:Y:S01]  /*10f0*/  IADD3 R12, R81, 0x60, RZ ;  /* 0x00000060510c7810 */ /* 0x000fe20007ffe0ff */
[----:B------:R-:W-:Y:S01]  /*1100*/  IMAD.SHL.U32 R4, R15, 0x40, RZ ;  /* 0x000000400f047824 */ /* 0x000fe200078e00ff */
[C---:B------:R-:W-:Y:S01]  /*1110*/  LOP3.LUT P4, RZ, R9.reuse, 0x2, RZ, 0xc0, !PT ;  /* 0x0000000209ff7812 */ /* 0x040fe2000788c0ff */
[----:B------:R1:W-:Y:S01]  /*1120*/  STL [R1+0xfc], R25 ;  /* 0x0000fc1901007387 */ /* 0x0003e20000100800 */
[----:B------:R-:W-:Y:S02]  /*1130*/  LOP3.LUT P3, RZ, R9, 0x4, RZ, 0xc0, !PT ;  /* 0x0000000409ff7812 */ /* 0x000fe4000786c0ff */
[----:B------:R-:W-:Y:S01]  /*1140*/  SHF.R.S32.HI R9, RZ, 0x1f, R15 ;  /* 0x0000001fff097819 */ /* 0x000fe2000001140f */
[----:B------:R-:W-:Y:S01]  /*1150*/  STL [R1+0x88], R21 ;  /* 0x0000881501007387 */ /* 0x000fe20000100800 */
[----:B------:R-:W-:-:S02]  /*1160*/  IADD3 R3, R21, 0x80, RZ ;  /* 0x0000008015037810 */ /* 0x000fc40007ffe0ff */
[--C-:B------:R-:W-:Y:S01]  /*1170*/  SHF.R.S32.HI R2, RZ, 0x1f, R81.reuse ;  /* 0x0000001fff027819 */ /* 0x100fe20000011451 */
[----:B------:R-:W-:Y:S01]  /*1180*/  IMAD.SHL.U32 R2, R12, 0x40, RZ ;  /* 0x000000400c027824 */ /* 0x000fe200078e00ff */
[----:B------:R-:W-:Y:S02]  /*1190*/  SHF.R.S32.HI R8, RZ, 0x1f, R22 ;  /* 0x0000001fff087819 */ /* 0x000fe40000011416 */
[----:B------:R-:W-:Y:S02]  /*11a0*/  SHF.R.S32.HI R10, RZ, 0x1f, R12 ;  /* 0x0000001fff0a7819 */ /* 0x000fe4000001140c */
[----:B------:R-:W-:Y:S01]  /*11b0*/  LOP3.LUT R11, R0, 0x1c0, RZ, 0xc0, !PT ;  /* 0x000001c0000b7812 */ /* 0x000fe200078ec0ff */
[----:B------:R-:W-:Y:S01]  /*11c0*/  IMAD R0, R82, 0x20, R81 ;  /* 0x0000002052007824 */ /* 0x000fe200078e0251 */
[----:B------:R-:W-:Y:S02]  /*11d0*/  IADD3 R20, R21, 0x70, RZ ;  /* 0x0000007015147810 */ /* 0x000fe40007ffe0ff */
[----:B------:R-:W-:-:S02]  /*11e0*/  LEA.HI R9, R9, R15, RZ, 0x3 ;  /* 0x0000000f09097211 */ /* 0x000fc400078f18ff */
[----:B------:R-:W-:Y:S01]  /*11f0*/  @P0 IADD3 R20, R3, 0x10, RZ ;  /* 0x0000001003140810 */ /* 0x000fe20007ffe0ff */
[----:B------:R-:W-:Y:S01]  /*1200*/  IMAD.SHL.U32 R3, R22, 0x40, RZ ;  /* 0x0000004016037824 */ /* 0x000fe200078e00ff */
[----:B------:R-:W-:Y:S02]  /*1210*/  LOP3.LUT R15, R4, 0x1c0, RZ, 0xc0, !PT ;  /* 0x000001c0040f7812 */ /* 0x000fe400078ec0ff */
[----:B------:R-:W-:Y:S01]  /*1220*/  LEA.HI R8, R8, R22, RZ, 0x3 ;  /* 0x0000001608087211 */ /* 0x000fe200078f18ff */
[----:B------:R-:W-:Y:S01]  /*1230*/  STL [R1+0x8c], R20 ;  /* 0x00008c1401007387 */ /* 0x000fe20000100800 */
[----:B------:R-:W-:Y:S02]  /*1240*/  LEA.HI R4, R10, R12, RZ, 0x3 ;  /* 0x0000000c0a047211 */ /* 0x000fe400078f18ff */
[----:B------:R-:W-:Y:S02]  /*1250*/  LOP3.LUT R10, R11, 0x38, R76, 0xf8, !PT ;  /* 0x000000380b0a7812 */ /* 0x000fe400078ef84c */
[----:B------:R-:W-:Y:S01]  /*1260*/  SHF.R.U32.HI R22, RZ, 0x3, R11 ;  /* 0x00000003ff167819 */ /* 0x000fe2000001160b */
[----:B------:R-:W-:Y:S01]  /*1270*/  IMAD.SHL.U32 R4, R4, 0x40, RZ ;  /* 0x0000004004047824 */ /* 0x000fe200078e00ff */
[----:B------:R-:W-:Y:S01]  /*1280*/  LOP3.LUT R12, R2, 0x1c0, RZ, 0xc0, !PT ;  /* 0x000001c0020c7812 */ /* 0x000fe200078ec0ff */
[----:B------:R-:W-:Y:S01]  /*1290*/  IMAD.SHL.U32 R2, R9, 0x40, RZ ;  /* 0x0000004009027824 */ /* 0x000fe200078e00ff */
[----:B------:R-:W-:-:S02]  /*12a0*/  IADD3 R80, R78, 0x20, RZ ;  /* 0x000000204e507810 */ /* 0x000fc40007ffe0ff */
[----:B------:R-:W-:Y:S02]  /*12b0*/  LOP3.LUT R26, R10, R22, RZ, 0x3c, !PT ;  /* 0x000000160a1a7212 */ /* 0x000fe400078e3cff */
[--C-:B------:R-:W-:Y:S02]  /*12c0*/  LOP3.LUT R9, R15, 0x38, R76.reuse, 0xf8, !PT ;  /* 0x000000380f097812 */ /* 0x100fe400078ef84c */
[----:B------:R-:W-:Y:S01]  /*12d0*/  SHF.R.U32.HI R24, RZ, 0x3, R15 ;  /* 0x00000003ff187819 */ /* 0x000fe2000001160f */
[----:B------:R-:W-:Y:S01]  /*12e0*/  STL [R1+0xf8], R26 ;  /* 0x0000f81a01007387 */ /* 0x000fe20000100800 */
[----:B------:R-:W-:Y:S02]  /*12f0*/  LOP3.LUT R15, R12, 0x38, R76, 0xf8, !PT ;  /* 0x000000380c0f7812 */ /* 0x000fe400078ef84c */
[----:B------:R-:W-:Y:S01]  /*1300*/  SHF.R.U32.HI R22, RZ, 0x3, R12 ;  /* 0x00000003ff167819 */ /* 0x000fe2000001160c */
[----:B------:R-:W-:Y:S01]  /*1310*/  IMAD.SHL.U32 R12, R80, 0x2, RZ ;  /* 0x00000002500c7824 */ /* 0x000fe200078e00ff */
[----:B------:R-:W-:-:S02]  /*1320*/  LOP3.LUT R11, R13, 0x7ffffffc, RZ, 0xc0, !PT ;  /* 0x7ffffffc0d0b7812 */ /* 0x000fc400078ec0ff */
[----:B------:R-:W-:Y:S01]  /*1330*/  LOP3.LUT R14, R3, 0x1c0, RZ, 0xc0, !PT ;  /* 0x000001c0030e7812 */ /* 0x000fe200078ec0ff */
[----:B------:R-:W-:Y:S01]  /*1340*/  IMAD.SHL.U32 R3, R8, 0x40, RZ ;  /* 0x0000004008037824 */ /* 0x000fe200078e00ff */
[----:B------:R2:W-:Y:S01]  /*1350*/  STL [R1+0xf4], R12 ;  /* 0x0000f40c01007387 */ /* 0x0005e20000100800 */
[----:B------:R-:W-:Y:S01]  /*1360*/  IMAD.IADD R11, R27, 0x1, -R11 ;  /* 0x000000011b0b7824 */ /* 0x000fe200078e0a0b */
[----:B------:R-:W-:Y:S02]  /*1370*/  LOP3.LUT R10, R14, 0x38, R76, 0xf8, !PT ;  /* 0x000000380e0a7812 */ /* 0x000fe400078ef84c */
[----:B------:R-:W-:Y:S01]  /*1380*/  SHF.R.U32.HI R23, RZ, 0x3, R14 ;  /* 0x00000003ff177819 */ /* 0x000fe2000001160e */
[----:B------:R-:W-:Y:S01]  /*1390*/  IMAD.SHL.U32 R30, R11, 0x2, RZ ;  /* 0x000000020b1e7824 */ /* 0x000fe200078e00ff */
[----:B------:R-:W-:Y:S02]  /*13a0*/  SHF.R.S32.HI R8, RZ, 0x1f, R80 ;  /* 0x0000001fff087819 */ /* 0x000fe40000011450 */
[----:B------:R-:W-:Y:S01]  /*13b0*/  LOP3.LUT R13, R3, 0xfffffe00, RZ, 0xc0, !PT ;  /* 0xfffffe00030d7812 */ /* 0x000fe200078ec0ff */
[----:B------:R-:W-:Y:S01]  /*13c0*/  IMAD R3, R17, 0x8, R25 ;  /* 0x0000000811037824 */ /* 0x000fe200078e0219 */
[----:B------:R-:W-:-:S02]  /*13d0*/  LOP3.LUT R14, R4, 0xfffffe00, RZ, 0xc0, !PT ;  /* 0xfffffe00040e7812 */ /* 0x000fc400078ec0ff */
[----:B------:R-:W-:Y:S02]  /*13e0*/  LOP3.LUT R10, R13, R10, R23, 0xf6, !PT ;  /* 0x0000000a0d0a7212 */ /* 0x000fe400078ef617 */
[----:B------:R-:W-:Y:S02]  /*13f0*/  LEA R200, R6, 0x8100, 0x1 ;  /* 0x0000810006c87811 */ /* 0x000fe400078e08ff */
[----:B------:R-:W-:Y:S02]  /*1400*/  LEA R10, R10, 0x100, 0x1 ;  /* 0x000001000a0a7811 */ /* 0x000fe400078e08ff */
[C---:B------:R-:W-:Y:S02]  /*1410*/  IADD3 R29, R30.reuse, 0x8, RZ ;  /* 0x000000081e1d7810 */ /* 0x040fe40007ffe0ff */
[C---:B------:R-:W-:Y:S02]  /*1420*/  IADD3 R28, R30.reuse, 0x10, RZ ;  /* 0x000000101e1c7810 */ /* 0x040fe40007ffe0ff */
[----:B------:R-:W-:-:S02]  /*1430*/  IADD3 R27, R30, 0x18, RZ ;  /* 0x000000181e1b7810 */ /* 0x000fc40007ffe0ff */
[----:B-1----:R-:W-:Y:S02]  /*1440*/  IADD3 R25, R30, 0x28, RZ ;  /* 0x000000281e197810 */ /* 0x002fe40007ffe0ff */
[----:B--2---:R-:W-:Y:S02]  /*1450*/  LOP3.LUT R12, R2, 0xfffffe00, RZ, 0xc0, !PT ;  /* 0xfffffe00020c7812 */ /* 0x004fe400078ec0ff */
[----:B------:R-:W-:Y:S02]  /*1460*/  SHF.L.U64.HI R2, R80, 0x1, R8 ;  /* 0x0000000150027819 */ /* 0x000fe40000010208 */
[----:B------:R-:W-:Y:S02]  /*1470*/  LOP3.LUT R11, R12, R9, R24, 0xf6, !PT ;  /* 0x000000090c0b7212 */ /* 0x000fe400078ef618 */
[----:B------:R-:W-:Y:S01]  /*1480*/  LOP3.LUT R9, R14, R15, R22, 0xf6, !PT ;  /* 0x0000000f0e097212 */ /* 0x000fe200078ef616 */
[----:B------:R1:W-:Y:S01]  /*1490*/  STL [R1+0xf0], R2 ;  /* 0x0000f00201007387 */ /* 0x0003e20000100800 */
[----:B------:R-:W-:-:S02]  /*14a0*/  LEA R11, R11, 0x100, 0x1 ;  /* 0x000001000b0b7811 */ /* 0x000fc400078e08ff */
[----:B------:R-:W-:Y:S01]  /*14b0*/  LEA R6, R9, 0x100, 0x1 ;  /* 0x0000010009067811 */ /* 0x000fe200078e08ff */
[----:B------:R2:W-:Y:S01]  /*14c0*/  STL [R1+0x100], R3 ;  /* 0x0001000301007387 */ /* 0x0005e20000100800 */
[C---:B------:R-:W-:Y:S02]  /*14d0*/  IADD3 R24, R30.reuse, 0x30, RZ ;  /* 0x000000301e187810 */ /* 0x040fe40007ffe0ff */
[C---:B------:R-:W-:Y:S01]  /*14e0*/  IADD3 R23, R30.reuse, 0x38, RZ ;  /* 0x000000381e177810 */ /* 0x040fe20007ffe0ff */
[----:B------:R-:W-:Y:S01]  /*14f0*/  STL [R1+0x84], R30 ;  /* 0x0000841e01007387 */ /* 0x000fe20000100800 */
[----:B------:R-:W-:Y:S02]  /*1500*/  SEL R4, R19, 0xffffffe0, !P1 ;  /* 0xffffffe013047807 */ /* 0x000fe40004800000 */
[----:B------:R-:W-:Y:S01]  /*1510*/  IADD3 R22, R30, 0x40, RZ ;  /* 0x000000401e167810 */ /* 0x000fe20007ffe0ff */
[----:B------:R3:W-:Y:S01]  /*1520*/  STL [R1+0xec], R11 ;  /* 0x0000ec0b01007387 */ /* 0x0007e20000100800 */
[----:B------:R-:W-:-:S02]  /*1530*/  SEL R8, R18, 0xffffffc0, !P2 ;  /* 0xffffffc012087807 */ /* 0x000fc40005000000 */
[C---:B------:R-:W-:Y:S01]  /*1540*/  IADD3 R17, R30.reuse, 0x58, RZ ;  /* 0x000000581e117810 */ /* 0x040fe20007ffe0ff */
[----:B------:R4:W-:Y:S01]  /*1550*/  STL [R1+0xe8], R10 ;  /* 0x0000e80a01007387 */ /* 0x0009e20000100800 */
[----:B------:R-:W-:Y:S02]  /*1560*/  IADD3 R15, R30, 0x60, RZ ;  /* 0x000000601e0f7810 */ /* 0x000fe40007ffe0ff */
[----:B------:R-:W-:Y:S01]  /*1570*/  SHF.R.S32.HI R9, RZ, 0x1f, R29 ;  /* 0x0000001fff097819 */ /* 0x000fe2000001141d */
[----:B------:R5:W-:Y:S01]  /*1580*/  STL [R1+0xe4], R6 ;  /* 0x0000e40601007387 */ /* 0x000be20000100800 */
[----:B------:R-:W-:Y:S02]  /*1590*/  LEA R201, R5, 0x100, 0x1 ;  /* 0x0000010005c97811 */ /* 0x000fe400078e08ff */
[----:B------:R-:W-:Y:S01]  /*15a0*/  IADD3 R212, R76, 0x40, RZ ;  /* 0x000000404cd47810 */ /* 0x000fe20007ffe0ff */
[----:B------:R-:W-:Y:S01]  /*15b0*/  STL [R1+0x80], R29 ;  /* 0x0000801d01007387 */ /* 0x000fe20000100800 */
[----:B-1----:R-:W-:-:S02]  /*15c0*/  LOP3.LUT R2, R26, R7, RZ, 0xfc, !PT ;  /* 0x000000071a027212 */ /* 0x002fc400078efcff */
[----:B------:R-:W-:Y:S01]  /*15d0*/  IADD3 R26, R30, 0x20, RZ ;  /* 0x000000201e1a7810 */ /* 0x000fe20007ffe0ff */
[----:B------:R1:W-:Y:S01]  /*15e0*/  STL [R1+0x7c], R28 ;  /* 0x00007c1c01007387 */ /* 0x0003e20000100800 */
[----:B--2---:R-:W-:Y:S01]  /*15f0*/  SEL R3, R19, 0xffffffe0, !P4 ;  /* 0xffffffe013037807 */ /* 0x004fe20006000000 */
[----:B------:R-:W-:Y:S01]  /*1600*/  IMAD.SHL.U32 R215, R2, 0x2, RZ ;  /* 0x0000000202d77824 */ /* 0x000fe200078e00ff */
[----:B------:R-:W-:Y:S01]  /*1610*/  SEL R2, R18, 0xffffffc0, !P3 ;  /* 0xffffffc012027807 */ /* 0x000fe20005800000 */
[----:B------:R-:W-:Y:S01]  /*1620*/  STL [R1+0x78], R27 ;  /* 0x0000781b01007387 */ /* 0x000fe20000100800 */
[C---:B------:R-:W-:Y:S01]  /*1630*/  IADD3 R19, R30.reuse, 0x48, RZ ;  /* 0x000000481e137810 */ /* 0x040fe20007ffe0ff */
[--C-:B------:R-:W-:Y:S01]  /*1640*/  IMAD.IADD R202, R3, 0x1, R201.reuse ;  /* 0x0000000103ca7824 */ /* 0x100fe200078e02c9 */
[C---:B------:R-:W-:Y:S01]  /*1650*/  IADD3 R18, R30.reuse, 0x50, RZ ;  /* 0x000000501e127810 */ /* 0x040fe20007ffe0ff */
[----:B------:R2:W-:Y:S01]  /*1660*/  STL [R1+0x74], R26 ;  /* 0x0000741a01007387 */ /* 0x0005e20000100800 */
[----:B---3--:R-:W-:Y:S01]  /*1670*/  IADD3 R11, R30, 0x68, RZ ;  /* 0x000000681e0b7810 */ /* 0x008fe20007ffe0ff */
[----:B------:R-:W-:Y:S01]  /*1680*/  IMAD.IADD R204, R2, 0x1, R201 ;  /* 0x0000000102cc7824 */ /* 0x000fe200078e02c9 */
[----:B------:R-:W-:Y:S01]  /*1690*/  IADD3 R220, -R81, 0x70, RZ ;  /* 0x0000007051dc7810 */ /* 0x000fe20007ffe1ff */
[----:B------:R3:W-:Y:S01]  /*16a0*/  STL [R1+0x70], R25 ;  /* 0x0000701901007387 */ /* 0x0007e20000100800 */
[----:B----4-:R-:W-:Y:S01]  /*16b0*/  IADD3 R10, R30, 0x70, RZ ;  /* 0x000000701e0a7810 */ /* 0x010fe20007ffe0ff */
[----:B------:R-:W-:Y:S01]  /*16c0*/  IMAD.IADD R203, R2, 0x1, R202 ;  /* 0x0000000102cb7824 */ /* 0x000fe200078e02ca */
[----:B------:R-:W-:Y:S01]  /*16d0*/  SHF.R.S32.HI R77, RZ, 0x1f, R76 ;  /* 0x0000001fff4d7819 */ /* 0x000fe2000001144c */
[----:B------:R-:W-:Y:S01]  /*16e0*/  STL [R1+0x6c], R24 ;  /* 0x00006c1801007387 */ /* 0x000fe20000100800 */
[----:B-----5:R-:W-:-:S02]  /*16f0*/  IADD3 R6, R30, 0x78, RZ ;  /* 0x000000781e067810 */ /* 0x020fc40007ffe0ff */
[----:B------:R-:W-:Y:S01]  /*1700*/  SHF.R.S32.HI R231, RZ, 0x1f, R212 ;  /* 0x0000001fffe77819 */ /* 0x000fe200000114d4 */
[----:B------:R4:W-:Y:S04]  /*1710*/  STL [R1+0x68], R23 ;  /* 0x0000681701007387 */ /* 0x0009e80000100800 */
[----:B------:R5:W-:Y:S01]  /*1720*/  STL [R1+0x64], R22 ;  /* 0x0000641601007387 */ /* 0x000be20000100800 */
[----:B-1----:R-:W-:-:S03]  /*1730*/  SHF.R.S32.HI R28, RZ, 0x1f, R28 ;  /* 0x0000001fff1c7819 */ /* 0x002fc6000001141c */
[----:B------:R-:W-:Y:S04]  /*1740*/  STL [R1+0x60], R19 ;  /* 0x0000601301007387 */ /* 0x000fe80000100800 */
[----:B------:R1:W-:Y:S01]  /*1750*/  STL [R1+0x5c], R18 ;  /* 0x00005c1201007387 */ /* 0x0003e20000100800 */
[----:B--2---:R-:W-:-:S03]  /*1760*/  SHF.R.S32.HI R26, RZ, 0x1f, R26 ;  /* 0x0000001fff1a7819 */ /* 0x004fc6000001141a */
[----:B------:R2:W-:Y:S01]  /*1770*/  STL [R1+0x58], R17 ;  /* 0x0000581101007387 */ /* 0x0005e20000100800 */
[----:B---3--:R-:W-:-:S03]  /*1780*/  SHF.R.S32.HI R25, RZ, 0x1f, R25 ;  /* 0x0000001fff197819 */ /* 0x008fc60000011419 */
[----:B------:R-:W-:Y:S04]  /*1790*/  STL [R1+0x54], R15 ;  /* 0x0000540f01007387 */ /* 0x000fe80000100800 */
[----:B------:R3:W-:Y:S01]  /*17a0*/  STL [R1+0x50], R11 ;  /* 0x0000500b01007387 */ /* 0x0007e20000100800 */
[----:B----4-:R-:W-:-:S03]  /*17b0*/  SHF.R.S32.HI R23, RZ, 0x1f, R23 ;  /* 0x0000001fff177819 */ /* 0x010fc60000011417 */
[----:B------:R4:W-:Y:S01]  /*17c0*/  STL [R1+0xe0], R9 ;  /* 0x0000e00901007387 */ /* 0x0009e20000100800 */
[----:B-----5:R-:W-:-:S03]  /*17d0*/  SHF.R.S32.HI R22, RZ, 0x1f, R22 ;  /* 0x0000001fff167819 */ /* 0x020fc60000011416 */
[----:B------:R5:W-:Y:S04]  /*17e0*/  STL [R1+0x4c], R10 ;  /* 0x00004c0a01007387 */ /* 0x000be80000100800 */
[----:B------:R-:W-:Y:S01]  /*17f0*/  STL [R1+0xdc], R28 ;  /* 0x0000dc1c01007387 */ /* 0x000fe20000100800 */
[----:B-1----:R-:W-:-:S03]  /*1800*/  SHF.R.S32.HI R18, RZ, 0x1f, R18 ;  /* 0x0000001fff127819 */ /* 0x002fc60000011412 */
[----:B------:R-:W-:Y:S01]  /*1810*/  STL [R1+0x48], R6 ;  /* 0x0000480601007387 */ /* 0x000fe20000100800 */
[----:B--2---:R-:W-:Y:S02]  /*1820*/  SHF.R.S32.HI R17, RZ, 0x1f, R17 ;  /* 0x0000001fff117819 */ /* 0x004fe40000011411 */
[----:B---3--:R-:W-:Y:S02]  /*1830*/  SHF.R.S32.HI R11, RZ, 0x1f, R11 ;  /* 0x0000001fff0b7819 */ /* 0x008fe4000001140b */
[----:B----4-:R-:W-:Y:S02]  /*1840*/  SHF.R.S32.HI R9, RZ, 0x1f, R27 ;  /* 0x0000001fff097819 */ /* 0x010fe4000001141b */
[----:B-----5:R-:W-:-:S03]  /*1850*/  SHF.R.S32.HI R10, RZ, 0x1f, R10 ;  /* 0x0000001fff0a7819 */ /* 0x020fc6000001140a */
[----:B------:R1:W-:Y:S04]  /*1860*/  STL [R1+0xd8], R9 ;  /* 0x0000d80901007387 */ /* 0x0003e80000100800 */
        /* <DEDUP_REMOVED lines=14> */
[----:B-1----:R-:W-:Y:S02]  /*1950*/  IMAD.IADD R9, R21, 0x1, R4 ;  /* 0x0000000115097824 */ /* 0x002fe400078e0204 */
[----:B------:R-:W-:Y:S01]  /*1960*/  IMAD.IADD R4, R4, 0x1, R20 ;  /* 0x0000000104047824 */ /* 0x000fe200078e0214 */
[----:B--2---:R-:W-:Y:S01]  /*1970*/  SHF.R.S32.HI R11, RZ, 0x1f, R6 ;  /* 0x0000001fff0b7819 */ /* 0x004fe20000011406 */
[----:B------:R-:W-:-:S02]  /*1980*/  IMAD.IADD R6, R5, 0x1, R16 ;  /* 0x0000000105067824 */ /* 0x000fc400078e0210 */
[----:B------:R-:W-:Y:S02]  /*1990*/  IMAD.IADD R5, R8, 0x1, R20 ;  /* 0x0000000108057824 */ /* 0x000fe400078e0214 */
[----:B------:R-:W-:Y:S01]  /*19a0*/  STL [R1+0xa8], R11 ;  /* 0x0000a80b01007387 */ /* 0x000fe20000100800 */
[----:B---3--:R-:W-:Y:S01]  /*19b0*/  IMAD.IADD R10, R21, 0x1, R8 ;  /* 0x00000001150a7824 */ /* 0x008fe200078e0208 */
[----:B------:R-:W-:Y:S02]  /*19c0*/  LEA R206, R6, 0x100, 0x1 ;  /* 0x0000010006ce7811 */ /* 0x000fe400078e08ff */
[----:B------:R1:W-:Y:S03]  /*19d0*/  STL [R1+0x94], R9 ;  /* 0x0000940901007387 */ /* 0x0003e60000100800 */
[C---:B------:R-:W-:Y:S01]  /*19e0*/  IMAD.IADD R207, R206.reuse, 0x1, R3 ;  /* 0x00000001cecf7824 */ /* 0x040fe200078e0203 */
[----:B------:R-:W-:Y:S01]  /*19f0*/  STL [R1+0xa4], R10 ;  /* 0x0000a40a01007387 */ /* 0x000fe20000100800 */
[----:B------:R-:W-:-:S02]  /*1a00*/  IMAD.IADD R209, R206, 0x1, R2 ;  /* 0x00000001ced17824 */ /* 0x000fc400078e0202 */
[----:B------:R-:W-:Y:S02]  /*1a10*/  IMAD.IADD R208, R207, 0x1, R2 ;  /* 0x00000001cfd07824 */ /* 0x000fe400078e0202 */
[----:B-1----:R-:W-:-:S05]  /*1a20*/  IMAD.IADD R9, R8, 0x1, R9 ;  /* 0x0000000108097824 */ /* 0x002fca00078e0209 */
[----:B------:R-:W-:Y:S04]  /*1a30*/  STL [R1+0xa0], R9 ;  /* 0x0000a00901007387 */ /* 0x000fe80000100800 */
[----:B------:R1:W-:Y:S04]  /*1a40*/  STL [R1+0x90], R4 ;  /* 0x0000900401007387 */ /* 0x0003e80000100800 */
[----:B------:R2:W-:Y:S01]  /*1a50*/  STL [R1+0x9c], R5 ;  /* 0x00009c0501007387 */ /* 0x0005e20000100800 */
[----:B-1----:R-:W-:-:S05]  /*1a60*/  IMAD.IADD R4, R4, 0x1, R8 ;  /* 0x0000000104047824 */ /* 0x002fca00078e0208 */
[----:B------:R2:W-:Y:S02]  /*1a70*/  STL [R1+0x98], R4 ;  /* 0x0000980401007387 */ /* 0x0005e40000100800 */
.L_x_517:
[----:B------:R-:W3:Y:S01]  /*1a80*/  LDL R3, [R1+0x2c] ;  /* 0x00002c0001037983 */ /* 0x000ee20000100800 */
[----:B------:R-:W-:Y:S01]  /*1a90*/  IMAD.MOV.U32 R2, RZ, RZ, 0x4 ;  /* 0x00000004ff027424 */ /* 0x000fe200078e00ff */
[----:B------:R-:W-:-:S04]  /*1aa0*/  ISETP.NE.U32.AND P0, PT, RZ, c[0x0][0x370], PT ;  /* 0x0000dc00ff007a0c */ /* 0x000fc80003f05070 */
[----:B------:R-:W-:Y:S01]  /*1ab0*/  ISETP.NE.AND.EX P1, PT, RZ, c[0x0][0x374], PT, P0 ;  /* 0x0000dd00ff007a0c */ /* 0x000fe20003f25300 */
[----:B---3--:R-:W-:-:S05]  /*1ac0*/  IMAD.WIDE R2, R3, R2, c[0x0][0x588] ;  /* 0x0001620003027625 */ /* 0x008fca00078e0202 */
[----:B------:R-:W3:Y:S01]  /*1ad0*/  LDG.E R33, [R2.64] ;  /* 0x0000000802217981 */ /* 0x000ee2000c1e1900 */
[----:B------:R-:W-:Y:S01]  /*1ae0*/  ISETP.NE.U32.AND P4, PT, RZ, c[0x0][0x360], PT ;  /* 0x0000d800ff007a0c */ /* 0x000fe20003f85070 */
[----:B------:R-:W-:Y:S01]  /*1af0*/  IMAD.MOV.U32 R11, RZ, RZ, RZ ;  /* 0x000000ffff0b7224 */ /* 0x000fe200078e00ff */
[----:B------:R-:W-:Y:S02]  /*1b00*/  ISETP.NE.U32.AND P3, PT, RZ, c[0x0][0x348], PT ;  /* 0x0000d200ff007a0c */ /* 0x000fe40003f65070 */
[----:B------:R-:W-:Y:S02]  /*1b10*/  ISETP.NE.AND.EX P4, PT, RZ, c[0x0][0x364], PT, P4 ;  /* 0x0000d900ff007a0c */ /* 0x000fe40003f85340 */
[----:B------:R-:W-:Y:S02]  /*1b20*/  ISETP.NE.U32.AND P5, PT, RZ, c[0x0][0x350], PT ;  /* 0x0000d400ff007a0c */ /* 0x000fe40003fa5070 */
[----:B------:R-:W-:Y:S02]  /*1b30*/  ISETP.NE.U32.AND P6, PT, RZ, c[0x0][0x358], PT ;  /* 0x0000d600ff007a0c */ /* 0x000fe40003fc5070 */
[----:B------:R-:W-:-:S02]  /*1b40*/  ISETP.NE.AND.EX P3, PT, RZ, c[0x0][0x34c], PT, P3 ;  /* 0x0000d300ff007a0c */ /* 0x000fc40003f65330 */
[----:B------:R-:W-:Y:S02]  /*1b50*/  ISETP.NE.AND.EX P5, PT, RZ, c[0x0][0x354], PT, P5 ;  /* 0x0000d500ff007a0c */ /* 0x000fe40003fa5350 */
[----:B------:R-:W-:Y:S01]  /*1b60*/  ISETP.NE.AND.EX P6, PT, RZ, c[0x0][0x35c], PT, P6 ;  /* 0x0000d700ff007a0c */ /* 0x000fe20003fc5360 */
[----:B------:R-:W-:Y:S02]  /*1b70*/  IMAD.MOV.U32 R146, RZ, RZ, RZ ;  /* 0x000000ffff927224 */ /* 0x000fe400078e00ff */
[----:B------:R-:W-:Y:S02]  /*1b80*/  IMAD.MOV.U32 R18, RZ, RZ, RZ ;  /* 0x000000ffff127224 */ /* 0x000fe400078e00ff */
[----:B------:R-:W-:Y:S01]  /*1b90*/  IMAD.MOV.U32 R17, RZ, RZ, RZ ;  /* 0x000000ffff117224 */ /* 0x000fe200078e00ff */
[----:B---3--:R-:W-:Y:S01]  /*1ba0*/  SHF.R.S32.HI R34, RZ, 0x1f, R33 ;  /* 0x0000001fff227819 */ /* 0x008fe20000011421 */
[C---:B------:R-:W-:Y:S01]  /*1bb0*/  IMAD.SHL.U32 R19, R33.reuse, 0x4, RZ ;  /* 0x0000000421137824 */ /* 0x040fe200078e00ff */
[C---:B--2---:R-:W-:Y:S01]  /*1bc0*/  @P1 LEA R4, P0, R33.reuse, c[0x0][0x370], 0x2 ;  /* 0x0000dc0021041a11 */ /* 0x044fe200078010ff */
[----:B------:R1:W-:Y:S01]  /*1bd0*/  STL [R1+0x38], R33 ;  /* 0x0000382101007387 */ /* 0x0003e20000100800 */
[----:B------:R-:W-:-:S02]  /*1be0*/  SHF.L.U64.HI R22, R33, 0x2, R34 ;  /* 0x0000000221167819 */ /* 0x000fc40000010222 */
[----:B------:R-:W-:Y:S01]  /*1bf0*/  @P1 LEA.HI.X R5, R33, c[0x0][0x374], R34, 0x2, P0 ;  /* 0x0000dd0021051a11 */ /* 0x000fe200000f1422 */
[----:B------:R1:W-:Y:S01]  /*1c00*/  STL [R1+0x3c], R34 ;  /* 0x00003c2201007387 */ /* 0x0003e20000100800 */
[----:B------:R-:W-:-:S03]  /*1c10*/  @P4 IADD3 R2, P0, R19, c[0x0][0x360], RZ ;  /* 0x0000d80013024a10 */ /* 0x000fc60007f1e0ff */
[----:B------:R2:W3:Y:S01]  /*1c20*/  @P1 LDG.E R11, [R4.64] ;  /* 0x00000008040b1981 */ /* 0x0004e2000c1e1900 */
[C---:B------:R-:W-:Y:S02]  /*1c30*/  @P4 IADD3.X R3, R22.reuse, c[0x0][0x364], RZ, P0, !PT ;  /* 0x0000d90016034a10 */ /* 0x040fe400007fe4ff */
[----:B------:R-:W-:Y:S01]  /*1c40*/  IADD3 R8, P2, R19, c[0x0][0x348], RZ ;  /* 0x0000d20013087a10 */ /* 0x000fe20007f5e0ff */
[----:B------:R1:W-:Y:S04]  /*1c50*/  STL [R1+0x30], R19 ;  /* 0x0000301301007387 */ /* 0x0003e80000100800 */
[----:B------:R4:W5:Y:S01]  /*1c60*/  @P4 LDG.E R153, [R2.64] ;  /* 0x0000000802994981 */ /* 0x000962000c1e1900 */
[----:B------:R-:W-:-:S03]  /*1c70*/  IADD3.X R9, R22, c[0x0][0x34c], RZ, P2, !PT ;  /* 0x0000d30016097a10 */ /* 0x000fc600017fe4ff */
[----:B------:R1:W-:Y:S04]  /*1c80*/  STL [R1+0x34], R22 ;  /* 0x0000341601007387 */ /* 0x0003e80000100800 */
[----:B------:R1:W5:Y:S01]  /*1c90*/  @P3 LDG.E R146, [R8.64] ;  /* 0x0000000808923981 */ /* 0x000362000c1e1900 */
[----:B--2---:R-:W-:-:S04]  /*1ca0*/  IADD3 R4, P1, R19, c[0x0][0x350], RZ ;  /* 0x0000d40013047a10 */ /* 0x004fc80007f3e0ff */
[----:B------:R-:W-:Y:S02]  /*1cb0*/  IADD3.X R5, R22, c[0x0][0x354], RZ, P1, !PT ;  /* 0x0000d50016057a10 */ /* 0x000fe40000ffe4ff */
[----:B----4-:R-:W-:-:S03]  /*1cc0*/  IADD3 R2, P0, R19, c[0x0][0x358], RZ ;  /* 0x0000d60013027a10 */ /* 0x010fc60007f1e0ff */
[----:B------:R1:W5:Y:S01]  /*1cd0*/  @P5 LDG.E R18, [R4.64] ;  /* 0x0000000804125981 */ /* 0x000362000c1e1900 */
[----:B------:R-:W-:-:S05]  /*1ce0*/  IADD3.X R3, R22, c[0x0][0x35c], RZ, P0, !PT ;  /* 0x0000d70016037a10 */ /* 0x000fca00007fe4ff */
[----:B------:R1:W5:Y:S01]  /*1cf0*/  @P6 LDG.E R17, [R2.64] ;  /* 0x0000000802116981 */ /* 0x000362000c1e1900 */
[----:B------:R-:W-:Y:S03]  /*1d00*/  YIELD ;  /* 0x0000000000007946 */ /* 0x000fe60003800000 */
[----:B---3--:R1:W-:Y:S01]  /*1d10*/  STL [R1+0x1c], R11 ;  /* 0x00001c0b01007387 */ /* 0x0083e20000100800 */
[----:B------:R-:W-:Y:S05]  /*1d20*/  @P4 BRA `(.L_x_336) ;  /* 0x0000005000004947 */ /* 0x000fea0003800000 */
[----:B-----5:R-:W-:Y:S01]  /*1d30*/  MOV R153, c[0x0][0x168] ;  /* 0x00005a0000997a02 */ /* 0x020fe20000000f00 */
[----:B------:R-:W-:Y:S05]  /*1d40*/  @!P3 BRA `(.L_x_336) ;  /* 0x000000300000b947 */ /* 0x000fea0003800000 */
[----:B------:R-:W2:Y:S04]  /*1d50*/  LDG.E R10, [R8.64] ;  /* 0x00000008080a7981 */ /* 0x000ea8000c1e1900 */
[----:B------:R-:W2:Y:S02]  /*1d60*/  LDG.E R6, [R8.64+0x4] ;  /* 0x0000040808067981 */ /* 0x000ea4000c1e1900 */
[----:B--2---:R-:W-:-:S02]  /*1d70*/  IADD3 R153, -R10, R6, RZ ;  /* 0x000000060a997210 */ /* 0x004fc40007ffe1ff */
.L_x_336:
[----:B------:R-:W-:-:S04]  /*1d80*/  ISETP.NE.U32.AND P0, PT, RZ, c[0x0][0x368], PT ;  /* 0x0000da00ff007a0c */ /* 0x000fc80003f05070 */
[----:B------:R-:W-:-:S13]  /*1d90*/  ISETP.NE.AND.EX P0, PT, RZ, c[0x0][0x36c], PT, P0 ;  /* 0x0000db00ff007a0c */ /* 0x000fda0003f05300 */
[----:B------:R-:W-:Y:S05]  /*1da0*/  @!P0 BRA `(.L_x_337) ;  /* 0x0000004000008947 */ /* 0x000fea0003800000 */
[----:B-1----:R-:W-:-:S04]  /*1db0*/  IADD3 R4, P0, R19, c[0x0][0x368], RZ ;  /* 0x0000da0013047a10 */ /* 0x002fc80007f1e0ff */
[----:B------:R-:W-:-:S05]  /*1dc0*/  IADD3.X R5, R22, c[0x0][0x36c], RZ, P0, !PT ;  /* 0x0000db0016057a10 */ /* 0x000fca00007fe4ff */
[----:B------:R1:W5:Y:S01]  /*1dd0*/  LDG.E R16, [R4.64] ;  /* 0x0000000804107981 */ /* 0x000362000c1e1900 */
[----:B------:R-:W-:Y:S05]  /*1de0*/  BRA `(.L_x_338) ;  /* 0x0000005000007947 */ /* 0x000fea0003800000 */
.L_x_337:
[----:B------:R-:W-:Y:S01]  /*1df0*/  MOV R16, UR6 ;  /* 0x0000000600107c02 */ /* 0x000fe20008000f00 */
[----:B------:R-:W-:Y:S05]  /*1e00*/  @!P5 BRA `(.L_x_338) ;  /* 0x000000300000d947 */ /* 0x000fea0003800000 */
[----:B------:R2:W3:Y:S04]  /*1e10*/  LDG.E R6, [R4.64] ;  /* 0x0000000804067981 */ /* 0x0004e8000c1e1900 */
[----:B-12---:R-:W3:Y:S02]  /*1e20*/  LDG.E R4, [R4.64+0x4] ;  /* 0x0000040804047981 */ /* 0x006ee4000c1e1900 */
[----:B---3--:R-:W-:Y:S02]  /*1e30*/  IADD3 R16, -R6, R4, RZ ;  /* 0x0000000406107210 */ /* 0x008fe40007ffe1ff */
.L_x_338:
[----:B------:R-:W2:Y:S04]  /*1e40*/  LDL R21, [R1+0x28] ;  /* 0x0000280001157983 */ /* 0x000ea80000100800 */
[----:B-1----:R1:W3:Y:S04]  /*1e50*/  @P6 LDG.E R5, [R2.64] ;  /* 0x0000000802056981 */ /* 0x0022e8000c1e1900 */
[----:B------:R1:W3:Y:S01]  /*1e60*/  @P6 LDG.E R4, [R2.64+0x4] ;  /* 0x0000040802046981 */ /* 0x0002e2000c1e1900 */
[----:B------:R-:W-:Y:S01]  /*1e70*/  ISETP.NE.U32.AND P0, PT, RZ, c[0x0][0x378], PT ;  /* 0x0000de00ff007a0c */ /* 0x000fe20003f05070 */
[----:B-----5:R-:W-:-:S03]  /*1e80*/  IMAD.MOV.U32 R137, RZ, RZ, R16 ;  /* 0x000000ffff897224 */ /* 0x020fc600078e0010 */
[----:B------:R-:W-:-:S13]  /*1e90*/  ISETP.NE.AND.EX P1, PT, RZ, c[0x0][0x37c], PT, P0 ;  /* 0x0000df00ff007a0c */ /* 0x000fda0003f25300 */
[----:B-1----:R-:W-:-:S04]  /*1ea0*/  @P1 IADD3 R2, P0, R19, c[0x0][0x378], RZ ;  /* 0x0000de0013021a10 */ /* 0x002fc80007f1e0ff */
[----:B------:R-:W-:-:S05]  /*1eb0*/  @P1 IADD3.X R3, R22, c[0x0][0x37c], RZ, P0, !PT ;  /* 0x0000df0016031a10 */ /* 0x000fca00007fe4ff */
[----:B------:R1:W5:Y:S01]  /*1ec0*/  @P1 LDG.E R137, [R2.64] ;  /* 0x0000000802891981 */ /* 0x000362000c1e1900 */
[----:B------:R-:W-:Y:S01]  /*1ed0*/  IMAD.IADD R6, R16, 0x1, -R11 ;  /* 0x0000000110067824 */ /* 0x000fe200078e0a0b */
[----:B------:R-:W-:Y:S01]  /*1ee0*/  BSSY B0, `(.L_x_339) ;  /* 0x0000033000007945 */ /* 0x000fe20003800000 */
[----:B-1----:R-:W-:Y:S01]  /*1ef0*/  IMAD.MOV.U32 R2, RZ, RZ, c[0x0][0x228] ;  /* 0x00008a00ff027624 */ /* 0x002fe200078e00ff */
[----:B--2---:R-:W-:-:S04]  /*1f00*/  LOP3.LUT R3, R21, 0xff000000, RZ, 0xc0, !PT ;  /* 0xff00000015037812 */ /* 0x004fc800078ec0ff */
[----:B------:R-:W-:Y:S01]  /*1f10*/  SHF.R.U32.HI R3, RZ, 0x8, R3 ;  /* 0x00000008ff037819 */ /* 0x000fe20000011603 */
[----:B---3--:R-:W-:Y:S01]  /*1f20*/  @P6 IMAD.IADD R2, R4, 0x1, -R5 ;  /* 0x0000000104026824 */ /* 0x008fe200078e0a05 */
[----:B------:R-:W-:-:S03]  /*1f30*/  LOP3.LUT R4, R21, 0xff0000, RZ, 0xc0, !PT ;  /* 0x00ff000015047812 */ /* 0x000fc600078ec0ff */
[----:B------:R-:W-:Y:S01]  /*1f40*/  IMAD.IADD R144, R6, 0x1, R2 ;  /* 0x0000000106907824 */ /* 0x000fe200078e0202 */
[----:B------:R-:W-:Y:S01]  /*1f50*/  LEA.HI R8, R4, R3, RZ, 0x10 ;  /* 0x0000000304087211 */ /* 0x000fe200078f80ff */
[----:B------:R-:W-:-:S03]  /*1f60*/  IMAD.MOV.U32 R4, RZ, RZ, RZ ;  /* 0x000000ffff047224 */ /* 0x000fc600078e00ff */
[----:B------:R-:W-:Y:S02]  /*1f70*/  SHF.R.U32.HI R9, RZ, 0x10, R8 ;  /* 0x00000010ff097819 */ /* 0x000fe40000011608 */
[----:B------:R-:W-:Y:S02]  /*1f80*/  LOP3.LUT R23, R8, 0xff, RZ, 0xc0, !PT ;  /* 0x000000ff08177812 */ /* 0x000fe400078ec0ff */
[C---:B------:R-:W-:Y:S01]  /*1f90*/  IADD3 R5, R144.reuse, 0x6f, RZ ;  /* 0x0000006f90057810 */ /* 0x040fe20007ffe0ff */
[----:B------:R1:W-:Y:S01]  /*1fa0*/  STL [R1+0x40], R9 ;  /* 0x0000400901007387 */ /* 0x0003e20000100800 */
[----:B------:R-:W-:Y:S02]  /*1fb0*/  ISETP.GE.AND P0, PT, R144, 0x1, PT ;  /* 0x000000019000780c */ /* 0x000fe40003f06270 */
[----:B------:R-:W-:Y:S01]  /*1fc0*/  ISETP.NE.AND P1, PT, R9, RZ, PT ;  /* 0x000000ff0900720c */ /* 0x000fe20003f25270 */
[----:B------:R1:W-:Y:S01]  /*1fd0*/  STL [R1+0x44], R23 ;  /* 0x0000441701007387 */ /* 0x0003e20000100800 */
[----:B------:R-:W-:-:S02]  /*1fe0*/  IMAD.HI R3, R5, -0x6db6db6d, R4 ;  /* 0x9249249305037827 */ /* 0x000fc400078e0204 */
[----:B------:R-:W-:-:S03]  /*1ff0*/  SEL R136, R9, c[0x0][0x338], P1 ;  /* 0x0000ce0009887a07 */ /* 0x000fc60000800000 */
[----:B------:R-:W-:-:S04]  /*2000*/  SHF.R.U32.HI R4, RZ, 0x1f, R3 ;  /* 0x0000001fff047819 */ /* 0x000fc80000011603 */
[----:B------:R-:W-:Y:S01]  /*2010*/  LEA.HI.SX32 R145, R3, R4, 0x1a ;  /* 0x0000000403917211 */ /* 0x000fe200078fd2ff */
[----:B------:R-:W-:Y:S01]  /*2020*/  IMAD.MOV.U32 R3, RZ, RZ, RZ ;  /* 0x000000ffff037224 */ /* 0x000fe200078e00ff */
[----:B------:R-:W-:Y:S05]  /*2030*/  @!P0 BRA `(.L_x_340) ;  /* 0x000001d000008947 */ /* 0x000fea0003800000 */
[----:B------:R-:W-:Y:S01]  /*2040*/  IABS R3, R136 ;  /* 0x0000008800037213 */ /* 0x000fe20000000000 */
[----:B------:R-:W-:Y:S01]  /*2050*/  IMAD.MOV.U32 R8, RZ, RZ, RZ ;  /* 0x000000ffff087224 */ /* 0x000fe200078e00ff */
[----:B------:R-:W-:-:S03]  /*2060*/  IADD3 R10, R145, -0x1, R136 ;  /* 0xffffffff910a7810 */ /* 0x000fc60007ffe088 */
[----:B------:R-:W-:Y:S01]  /*2070*/  IMAD.MOV.U32 R4, RZ, RZ, R3 ;  /* 0x000000ffff047224 */ /* 0x000fe200078e0003 */
[----:B------:R-:W-:-:S03]  /*2080*/  IABS R15, R10 ;  /* 0x0000000a000f7213 */ /* 0x000fc60000000000 */
[----:B------:R-:W2:Y:S08]  /*2090*/  I2F.RP R3, R4 ;  /* 0x0000000400037306 */ /* 0x000eb00000209400 */
        /* <DEDUP_REMOVED lines=23> */
.L_x_340:
[----:B------:R-:W-:Y:S05]  /*2210*/  BSYNC B0 ;  /* 0x0000000000007941 */ /* 0x000fea0003800000 */
.L_x_339:
[----:B------:R-:W2:Y:S01]  /*2220*/  LDL R10, [R1+0xf8] ;  /* 0x0000f800010a7983 */ /* 0x000ea20000100800 */
[----:B------:R-:W-:-:S04]  /*2230*/  IMAD R4, R23, R3, RZ ;  /* 0x0000000317047224 */ /* 0x000fc800078e02ff */
[C---:B------:R-:W-:Y:S02]  /*2240*/  IMAD.IADD R3, R4.reuse, 0x1, R3 ;  /* 0x0000000104037824 */ /* 0x040fe400078e0203 */
[----:B------:R-:W-:-:S03]  /*2250*/  IMAD R4, R4, 0x70, -R6 ;  /* 0x0000007004047824 */ /* 0x000fc600078e0a06 */
[----:B------:R-:W-:Y:S02]  /*2260*/  IMNMX R3, R145, R3, PT ;  /* 0x0000000391037217 */ /* 0x000fe40003800200 */
[----:B------:R-:W-:-:S03]  /*2270*/  IMNMX R4, RZ, R4, !PT ;  /* 0x00000004ff047217 */ /* 0x000fc60007800200 */
[----:B------:R-:W-:-:S05]  /*2280*/  IMAD R3, R3, 0x70, -R6 ;  /* 0x0000007003037824 */ /* 0x000fca00078e0a06 */
[----:B------:R-:W-:-:S04]  /*2290*/  IMNMX R3, R3, R2, PT ;  /* 0x0000000203037217 */ /* 0x000fc80003800200 */
[----:B------:R-:W-:Y:S02]  /*22a0*/  ISETP.GT.AND P0, PT, R3, R4, PT ;  /* 0x000000040300720c */ /* 0x000fe40003f04270 */
[----:B------:R-:W-:-:S05]  /*22b0*/  SHF.R.U32.HI R4, RZ, 0x4, R4 ;  /* 0x00000004ff047819 */ /* 0x000fca0000011604 */
[----:B-1----:R-:W-:-:S04]  /*22c0*/  IMAD.WIDE.U32 R8, R4, 0x24924925, RZ ;  /* 0x2492492504087825 */ /* 0x002fc800078e00ff */
[----:B------:R-:W-:Y:S02]  /*22d0*/  IMAD.MOV.U32 R115, RZ, RZ, R9 ;  /* 0x000000ffff737224 */ /* 0x000fe400078e0009 */
[----:B------:R-:W-:Y:S01]  /*22e0*/  @P0 IADD3 R5, R3, 0x6f, RZ ;  /* 0x0000006f03050810 */ /* 0x000fe20007ffe0ff */
[----:B------:R-:W-:Y:S02]  /*22f0*/  @P0 IMAD.MOV.U32 R4, RZ, RZ, RZ ;  /* 0x000000ffff040224 */ /* 0x000fe400078e00ff */
[----:B------:R-:W-:Y:S02]  /*2300*/  MOV R3, R115 ;  /* 0x0000007300037202 */ /* 0x000fe40000000f00 */
[----:B------:R-:W-:-:S05]  /*2310*/  @P0 IMAD.HI R4, R5, -0x6db6db6d, R4 ;  /* 0x9249249305040827 */ /* 0x000fca00078e0204 */
[----:B------:R-:W-:-:S04]  /*2320*/  @P0 SHF.R.U32.HI R5, RZ, 0x1f, R4 ;  /* 0x0000001fff050819 */ /* 0x000fc80000011604 */
[----:B------:R-:W-:-:S04]  /*2330*/  @P0 LEA.HI.SX32 R3, R4, R5, 0x1a ;  /* 0x0000000504030211 */ /* 0x000fc800078fd2ff */
[----:B------:R-:W-:Y:S01]  /*2340*/  ISETP.GT.AND P0, PT, R3, R115, PT ;  /* 0x000000730300720c */ /* 0x000fe20003f04270 */
[----:B--2---:R-:W-:-:S05]  /*2350*/  IMAD.IADD R4, R7, 0x1, R10 ;  /* 0x0000000107047824 */ /* 0x004fca00078e020a */
[----:B------:R-:W-:-:S07]  /*2360*/  SHF.L.U32 R213, R4, 0x1, RZ ;  /* 0x0000000104d57819 */ /* 0x000fce00000006ff */
[----:B------:R-:W-:Y:S05]  /*2370*/  @!P0 BRA `(.L_x_341) ;  /* 0x0000712000008947 */ /* 0x000fea0003800000 */
[----:B------:R-:W-:-:S04]  /*2380*/  ISETP.NE.U32.AND P0, PT, RZ, c[0x0][0x340], PT ;  /* 0x0000d000ff007a0c */ /* 0x000fc80003f05070 */
[----:B------:R-:W-:-:S13]  /*2390*/  ISETP.NE.AND.EX P4, PT, RZ, c[0x0][0x344], PT, P0 ;  /* 0x0000d100ff007a0c */ /* 0x000fda0003f85300 */
[----:B------:R-:W-:Y:S02]  /*23a0*/  @P4 IADD3 R4, P0, R19, c[0x0][0x340], RZ ;  /* 0x0000d00013044a10 */ /* 0x000fe40007f1e0ff */
[----:B------:R-:W-:Y:S02]  /*23b0*/  SHF.R.S32.HI R19, RZ, 0x1f, R81 ;  /* 0x0000001fff137819 */ /* 0x000fe40000011451 */
[----:B------:R-:W-:-:S05]  /*23c0*/  @P4 IADD3.X R5, R22, c[0x0][0x344], RZ, P0, !PT ;  /* 0x0000d10016054a10 */ /* 0x000fca00007fe4ff */
[----:B------:R1:W2:Y:S01]  /*23d0*/  @P4 LDG.E R28, [R4.64] ;  /* 0x00000008041c4981 */ /* 0x0002a2000c1e1900 */
[----:B------:R-:W-:Y:S01]  /*23e0*/  IADD3 R116, P0, R81, R17, RZ ;  /* 0x0000001151747210 */ /* 0x000fe20007f1e0ff */
[----:B------:R-:W-:Y:S01]  /*23f0*/  IMAD.MOV.U32 R140, RZ, RZ, 0x70 ;  /* 0x00000070ff8c7424 */ /* 0x000fe200078e00ff */
[----:B------:R-:W-:Y:S01]  /*2400*/  IADD3 R39, R3, -0x1, RZ ;  /* 0xffffffff03277810 */ /* 0x000fe20007ffe0ff */
[----:B------:R-:W-:Y:S01]  /*2410*/  IMAD.MOV.U32 R32, RZ, RZ, c[0x0][0x238] ;  /* 0x00008e00ff207624 */ /* 0x000fe200078e00ff */
[----:B------:R-:W-:Y:S01]  /*2420*/  LEA.HI.X.SX32 R117, R17, R19, 0x1, P0 ;  /* 0x0000001311757211 */ /* 0x000fe200000f0eff */
[C---:B------:R-:W-:Y:S01]  /*2430*/  IMAD R154, R140.reuse, c[0x0][0x23c], RZ ;  /* 0x00008f008c9a7a24 */ /* 0x040fe200078e02ff */
[----:B------:R-:W-:Y:S01]  /*2440*/  LOP3.LUT R31, R21, 0xffff, RZ, 0xc0, !PT ;  /* 0x0000ffff151f7812 */ /* 0x000fe200078ec0ff */
[----:B------:R-:W-:Y:S01]  /*2450*/  IMAD.WIDE.U32 R138, R140, c[0x0][0x238], RZ ;  /* 0x00008e008c8a7a25 */ /* 0x000fe200078e00ff */
[----:B------:R-:W-:Y:S01]  /*2460*/  SEL R29, R34, RZ, !P6 ;  /* 0x000000ff221d7207 */ /* 0x000fe20007000000 */
[----:B------:R-:W-:Y:S01]  /*2470*/  ULDC UR5, c[0x0][0x23c] ;  /* 0x00008f0000057ab9 */ /* 0x000fe20000000800 */
[----:B------:R-:W-:Y:S01]  /*2480*/  SEL R30, R33, RZ, !P6 ;  /* 0x000000ff211e7207 */ /* 0x000fe20007000000 */
[----:B------:R-:W-:Y:S01]  /*2490*/  IMAD R6, R117, c[0x0][0x238], RZ ;  /* 0x00008e0075067a24 */ /* 0x000fe200078e02ff */
[----:B------:R-:W-:Y:S01]  /*24a0*/  IADD3 R154, R139, R154, RZ ;  /* 0x0000009a8b9a7210 */ /* 0x000fe20007ffe0ff */
[----:B------:R-:W-:Y:S01]  /*24b0*/  IMAD R3, R29, c[0x0][0x248], RZ ;  /* 0x000092001d037a24 */ /* 0x000fe200078e02ff */
[----:B------:R-:W-:Y:S01]  /*24c0*/  ISETP.GE.AND P6, PT, R76, c[0x0][0x1d4], PT ;  /* 0x000075004c007a0c */ /* 0x000fe20003fc6270 */
[----:B------:R-:W-:Y:S01]  /*24d0*/  IMAD R6, R116, c[0x0][0x23c], R6 ;  /* 0x00008f0074067a24 */ /* 0x000fe200078e0206 */
[----:B------:R-:W-:Y:S01]  /*24e0*/  ISETP.GE.AND P5, PT, R212, c[0x0][0x1d4], PT ;  /* 0x00007500d4007a0c */ /* 0x000fe20003fa6270 */
[C---:B------:R-:W-:Y:S01]  /*24f0*/  IMAD.SHL.U32 R163, R32.reuse, 0x20, RZ ;  /* 0x0000002020a37824 */ /* 0x040fe200078e00ff */
[----:B------:R-:W-:Y:S01]  /*2500*/  MOV R152, 0x5 ;  /* 0x0000000500987802 */ /* 0x000fe20000000f00 */
[C---:B------:R-:W-:Y:S01]  /*2510*/  IMAD.WIDE.U32 R10, R32.reuse, 0x40, RZ ;  /* 0x00000040200a7825 */ /* 0x040fe200078e00ff */
[----:B------:R-:W-:Y:S01]  /*2520*/  USHF.L.U32 UR12, UR5, 0x6, URZ ;  /* 0x00000006050c7899 */ /* 0x000fe2000800063f */
[----:B------:R-:W-:Y:S01]  /*2530*/  SHF.R.S32.HI R79, RZ, 0x1f, R78 ;  /* 0x0000001fff4f7819 */ /* 0x000fe2000001144e */
[----:B------:R-:W-:Y:S01]  /*2540*/  UIMAD UR5, UR5, 0x60, URZ ;  /* 0x00000060050578a4 */ /* 0x000fe2000f8e023f */
[----:B------:R-:W-:Y:S01]  /*2550*/  SHF.L.U64.HI R158, R32, R152, c[0x0][0x23c] ;  /* 0x00008f00209e7619 */ /* 0x000fe20000010298 */
[----:B-1----:R-:W-:Y:S01]  /*2560*/  IMAD.WIDE.U32 R4, R116, c[0x0][0x238], R76 ;  /* 0x00008e0074047a25 */ /* 0x002fe200078e004c */
[----:B------:R-:W-:-:S02]  /*2570*/  IADD3 R135, R16, R18, RZ ;  /* 0x0000001210877210 */ /* 0x000fc40007ffe0ff */
[----:B------:R-:W-:Y:S01]  /*2580*/  LOP3.LUT R236, R236, 0xfffffffb, RZ, 0xc0, !PT ;  /* 0xfffffffbecec7812 */ /* 0x000fe200078ec0ff */
[----:B------:R-:W-:Y:S01]  /*2590*/  IMAD.WIDE.U32 R16, R81, c[0x0][0x290], R76 ;  /* 0x0000a40051107a25 */ /* 0x000fe200078e004c */
[----:B------:R-:W-:Y:S02]  /*25a0*/  IADD3 R5, R5, R6, RZ ;  /* 0x0000000605057210 */ /* 0x000fe40007ffe0ff */
[----:B------:R-:W-:Y:S01]  /*25b0*/  @P6 LOP3.LUT R236, R236, 0x4, RZ, 0xfc, !PT ;  /* 0x00000004ecec6812 */ /* 0x000fe200078efcff */
[----:B------:R-:W-:Y:S01]  /*25c0*/  IMAD R6, R39, -0x70, R2 ;  /* 0xffffff9027067824 */ /* 0x000fe200078e0202 */
[----:B------:R-:W-:Y:S01]  /*25d0*/  MOV R147, c[0x0][0x280] ;  /* 0x0000a00000937a02 */ /* 0x000fe20000000f00 */
[C---:B------:R-:W-:Y:S01]  /*25e0*/  IMAD.WIDE.U32 R4, R31.reuse, c[0x0][0x240], R4 ;  /* 0x000090001f047a25 */ /* 0x040fe200078e0004 */
[----:B------:R-:W-:Y:S02]  /*25f0*/  LOP3.LUT R236, R236, 0xfffffffd, RZ, 0xc0, !PT ;  /* 0xfffffffdecec7812 */ /* 0x000fe400078ec0ff */
[----:B------:R-:W-:Y:S01]  /*2600*/  IMNMX R8, R6, 0x70, PT ;  /* 0x0000007006087817 */ /* 0x000fe20003800200 */
[----:B------:R-:W-:Y:S01]  /*2610*/  IMAD R5, R31, c[0x0][0x244], R5 ;  /* 0x000091001f057a24 */ /* 0x000fe200078e0205 */
[----:B------:R-:W-:Y:S01]  /*2620*/  SHF.L.U64.HI R151, R147, R152, c[0x0][0x284] ;  /* 0x0000a10093977619 */ /* 0x000fe20000010298 */
[----:B------:R-:W-:Y:S01]  /*2630*/  IMAD R6, R30, c[0x0][0x24c], R3 ;  /* 0x000093001e067a24 */ /* 0x000fe200078e0203 */
[----:B------:R-:W-:Y:S01]  /*2640*/  @P5 LOP3.LUT R236, R236, 0x2, RZ, 0xfc, !PT ;  /* 0x00000002ecec5812 */ /* 0x000fe200078efcff */
[----:B------:R-:W-:-:S02]  /*2650*/  IMAD.IADD R3, R8, 0x1, -R81 ;  /* 0x0000000108037824 */ /* 0x000fc400078e0a51 */
[----:B------:R-:W-:Y:S01]  /*2660*/  IMAD.WIDE.U32 R120, R30, c[0x0][0x248], R4 ;  /* 0x000092001e787a25 */ /* 0x000fe200078e0004 */
[----:B------:R-:W-:Y:S02]  /*2670*/  SHF.R.S32.HI R5, RZ, 0x1f, R39 ;  /* 0x0000001fff057819 */ /* 0x000fe40000011427 */
[----:B------:R-:W-:Y:S01]  /*2680*/  ISETP.GE.AND P3, PT, R3, 0x1, PT ;  /* 0x000000010300780c */ /* 0x000fe20003f66270 */
[----:B------:R-:W-:Y:S01]  /*2690*/  IMAD R4, R154, R39, RZ ;  /* 0x000000279a047224 */ /* 0x000fe200078e02ff */
[----:B------:R-:W-:Y:S01]  /*26a0*/  IADD3 R119, R121, R6, RZ ;  /* 0x0000000679777210 */ /* 0x000fe20007ffe0ff */
[----:B------:R-:W-:Y:S01]  /*26b0*/  IMAD.MOV.U32 R118, RZ, RZ, R120 ;  /* 0x000000ffff767224 */ /* 0x000fe200078e0078 */
[----:B------:R-:W-:Y:S01]  /*26c0*/  ISETP.GE.AND P2, PT, R3, 0x21, PT ;  /* 0x000000210300780c */ /* 0x000fe20003f46270 */
[-C--:B------:R-:W-:Y:S01]  /*26d0*/  IMAD R6, R5, R138.reuse, R4 ;  /* 0x0000008a05067224 */ /* 0x080fe200078e0204 */
[----:B------:R-:W-:Y:S01]  /*26e0*/  ISETP.GE.AND P1, PT, R3, 0x41, PT ;  /* 0x000000410300780c */ /* 0x000fe20003f26270 */
[----:B------:R-:W-:-:S04]  /*26f0*/  IMAD.WIDE.U32 R4, R39, R138, R118 ;  /* 0x0000008a27047225 */ /* 0x000fc800078e0076 */
[----:B------:R-:W-:Y:S01]  /*2700*/  IMAD.WIDE.U32 R26, R81, c[0x0][0x290], R78 ;  /* 0x0000a400511a7a25 */ /* 0x000fe200078e004e */
[----:B------:R-:W-:Y:S02]  /*2710*/  IADD3 R5, R5, R6, RZ ;  /* 0x0000000605057210 */ /* 0x000fe40007ffe0ff */
[----:B------:R-:W-:Y:S01]  /*2720*/  @P3 LEA R8, P0, R4, c[0x0][0x220], 0x1 ;  /* 0x0000880004083a11 */ /* 0x000fe200078008ff */
[----:B------:R-:W-:-:S03]  /*2730*/  IMAD.WIDE.U32 R148, R32, 0x60, RZ ;  /* 0x0000006020947825 */ /* 0x000fc600078e00ff */
[----:B------:R-:W-:Y:S01]  /*2740*/  @P3 LEA.HI.X R9, R4, c[0x0][0x224], R5, 0x1, P0 ;  /* 0x0000890004093a11 */ /* 0x000fe200000f0c05 */
[C---:B------:R-:W-:Y:S01]  /*2750*/  IMAD R155, R140.reuse, c[0x0][0x284], RZ ;  /* 0x0000a1008c9b7a24 */ /* 0x040fe200078e02ff */
[----:B------:R-:W-:Y:S01]  /*2760*/  ISETP.GT.AND P0, PT, R3, 0x60, PT ;  /* 0x000000600300780c */ /* 0x000fe20003f04270 */
[----:B------:R-:W-:Y:S01]  /*2770*/  IMAD R3, R19, c[0x0][0x280], RZ ;  /* 0x0000a00013037a24 */ /* 0x000fe200078e02ff */
[----:B------:R-:W-:Y:S01]  /*2780*/  IADD3 R157, R149, UR5, RZ ;  /* 0x00000005959d7c10 */ /* 0x000fe2000fffe0ff */
[----:B------:R-:W-:Y:S01]  /*2790*/  @!PT LDS RZ, [RZ] ;  /* 0x00000000fffff984 */ /* 0x000fe20000000800 */
[----:B------:R-:W-:Y:S01]  /*27a0*/  @!PT LDS RZ, [RZ] ;  /* 0x00000000fffff984 */ /* 0x000fe20000000800 */
[----:B------:R-:W-:Y:S01]  /*27b0*/  @!PT LDS RZ, [RZ] ;  /* 0x00000000fffff984 */ /* 0x000fe20000000800 */
[----:B------:R1:W-:Y:S01]  /*27c0*/  @P3 LDGSTS.E.BYPASS.LTC128B.128 [R213+0x8100], [R8.64], !P6 ;  /* 0x0810000008d53fae */ /* 0x0003e2000f101d48 */
[C---:B------:R-:W-:Y:S02]  /*27d0*/  IMAD R156, R140.reuse, c[0x0][0x294], RZ ;  /* 0x0000a5008c9c7a24 */ /* 0x040fe400078e02ff */
[----:B------:R-:W-:Y:S01]  /*27e0*/  IMAD R15, R81, c[0x0][0x284], R3 ;  /* 0x0000a100510f7a24 */ /* 0x000fe200078e0203 */
[----:B------:R1:W-:Y:S01]  /*27f0*/  @P3 LDGSTS.E.BYPASS.LTC128B.128 [R213+0xb900], [R8.64+0x80], !P5 ;  /* 0x0b90008008d53fae */ /* 0x0003e2000e901d48 */
[----:B------:R-:W-:Y:S01]  /*2800*/  @P2 IADD3 R3, P3, R163, R4, RZ ;  /* 0x00000004a3032210 */ /* 0x000fe20007f7e0ff */
[----:B------:R-:W-:-:S03]  /*2810*/  IMAD.WIDE.U32 R142, R140, c[0x0][0x280], RZ ;  /* 0x0000a0008c8e7a25 */ /* 0x000fc600078e00ff */
[----:B------:R-:W-:Y:S01]  /*2820*/  @P2 IADD3.X R6, R5, R158, RZ, P3, !PT ;  /* 0x0000009e05062210 */ /* 0x000fe20001ffe4ff */
[----:B------:R-:W-:Y:S01]  /*2830*/  IMAD.MOV.U32 R160, RZ, RZ, c[0x0][0x290] ;  /* 0x0000a400ffa07624 */ /* 0x000fe200078e00ff */
[----:B------:R-:W-:Y:S01]  /*2840*/  @P2 LEA R22, P3, R3, c[0x0][0x220], 0x1 ;  /* 0x0000880003162a11 */ /* 0x000fe200078608ff */
[----:B------:R-:W-:-:S03]  /*2850*/  IMAD.WIDE.U32 R140, R140, c[0x0][0x290], RZ ;  /* 0x0000a4008c8c7a25 */ /* 0x000fc600078e00ff */
[----:B------:R-:W-:Y:S01]  /*2860*/  @P2 LEA.HI.X R23, R3, c[0x0][0x224], R6, 0x1, P3 ;  /* 0x0000890003172a11 */ /* 0x000fe200018f0c06 */
[----:B------:R-:W-:Y:S01]  /*2870*/  IMAD R3, R19, c[0x0][0x290], RZ ;  /* 0x0000a40013037a24 */ /* 0x000fe200078e02ff */
[----:B------:R-:W-:Y:S01]  /*2880*/  @P1 IADD3 R6, P3, R4, R10, RZ ;  /* 0x0000000a04061210 */ /* 0x000fe20007f7e0ff */
[C---:B------:R-:W-:Y:S01]  /*2890*/  IMAD.WIDE.U32 R18, R81.reuse, c[0x0][0x280], R78 ;  /* 0x0000a00051127a25 */ /* 0x040fe200078e004e */
[C---:B------:R-:W-:Y:S01]  /*28a0*/  SHF.L.U64.HI R152, R160.reuse, R152, c[0x0][0x294] ;  /* 0x0000a500a0987619 */ /* 0x040fe20000010298 */
[----:B------:R3:W-:Y:S01]  /*28b0*/  @P2 LDGSTS.E.BYPASS.LTC128B.128 [R215+0x9100], [R22.64], !P6 ;  /* 0x0910000016d72fae */ /* 0x0007e2000f101d48 */
[----:B------:R-:W-:Y:S01]  /*28c0*/  SHF.L.U32 R162, R160, 0x5, RZ ;  /* 0x00000005a0a27819 */ /* 0x000fe200000006ff */
[----:B------:R-:W-:Y:S01]  /*28d0*/  IMAD R3, R81, c[0x0][0x294], R3 ;  /* 0x0000a50051037a24 */ /* 0x000fe200078e0203 */
[----:B------:R-:W-:Y:S01]  /*28e0*/  IADD3 R156, R141, R156, RZ ;  /* 0x0000009c8d9c7210 */ /* 0x000fe20007ffe0ff */
[----:B------:R-:W-:Y:S01]  /*28f0*/  IMAD.IADD R21, R19, 0x1, R15 ;  /* 0x0000000113157824 */ /* 0x000fe200078e020f */
[----:B------:R3:W-:Y:S01]  /*2900*/  @P2 LDGSTS.E.BYPASS.LTC128B.128 [R215+0xc900], [R22.64+0x80], !P5 ;  /* 0x0c90008016d72fae */ /* 0x0007e2000e901d48 */
[----:B------:R-:W-:Y:S01]  /*2910*/  IMAD.MOV.U32 R20, RZ, RZ, R18 ;  /* 0x000000ffff147224 */ /* 0x000fe200078e0012 */
[----:B------:R-:W-:Y:S01]  /*2920*/  IADD3 R17, R3, R17, RZ ;  /* 0x0000001103117210 */ /* 0x000fe20007ffe0ff */
[----:B------:R-:W-:Y:S01]  /*2930*/  IMAD.WIDE.U32 R126, R31, c[0x0][0x1e8], RZ ;  /* 0x00007a001f7e7a25 */ /* 0x000fe200078e00ff */
[----:B------:R-:W-:-:S02]  /*2940*/  IADD3 R19, R27, R3, RZ ;  /* 0x000000031b137210 */ /* 0x000fc40007ffe0ff */
[----:B------:R-:W-:Y:S01]  /*2950*/  MOV R18, R26 ;  /* 0x0000001a00127202 */ /* 0x000fe20000000f00 */
[----:B-1----:R-:W-:-:S04]  /*2960*/  IMAD.WIDE.U32 R8, R81, c[0x0][0x280], R76 ;  /* 0x0000a00051087a25 */ /* 0x002fc800078e004c */
[----:B------:R-:W-:Y:S01]  /*2970*/  IMAD.MOV.U32 R24, RZ, RZ, R8 ;  /* 0x000000ffff187224 */ /* 0x000fe200078e0008 */
[----:B------:R-:W-:Y:S01]  /*2980*/  @P1 IADD3.X R8, R5, UR12, R11, P3, !PT ;  /* 0x0000000c05081c10 */ /* 0x000fe20009ffe40b */
[----:B------:R-:W-:Y:S01]  /*2990*/  @P0 IMAD.WIDE.U32 R4, R32, 0x60, R4 ;  /* 0x0000006020040825 */ /* 0x000fe200078e0004 */
[----:B------:R-:W-:-:S03]  /*29a0*/  @P1 LEA R10, P3, R6, c[0x0][0x220], 0x1 ;  /* 0x00008800060a1a11 */ /* 0x000fc600078608ff */
[----:B------:R-:W-:Y:S01]  /*29b0*/  IMAD.IADD R25, R15, 0x1, R9 ;  /* 0x000000010f197824 */ /* 0x000fe200078e0209 */
[----:B------:R-:W-:Y:S01]  /*29c0*/  @P1 LEA.HI.X R11, R6, c[0x0][0x224], R8, 0x1, P3 ;  /* 0x00008900060b1a11 */ /* 0x000fe200018f0c08 */
[----:B-----5:R-:W-:Y:S01]  /*29d0*/  IMAD.WIDE.U32 R104, R137, c[0x0][0x290], R16 ;  /* 0x0000a40089687a25 */ /* 0x020fe200078e0010 */
[----:B------:R-:W-:Y:S02]  /*29e0*/  @P0 IADD3 R3, R5, UR5, RZ ;  /* 0x0000000505030c10 */ /* 0x000fe4000fffe0ff */
[C---:B------:R-:W-:Y:S01]  /*29f0*/  @P0 LEA R8, P3, R4.reuse, c[0x0][0x220], 0x1 ;  /* 0x0000880004080a11 */ /* 0x040fe200078608ff */
[----:B------:R3:W-:Y:S01]  /*2a00*/  @P1 LDGSTS.E.BYPASS.LTC128B.128 [R215+0xa100], [R10.64], !P6 ;  /* 0x0a1000000ad71fae */ /* 0x0007e2000f101d48 */
[----:B------:R-:W-:Y:S02]  /*2a10*/  IMAD.WIDE.U32 R100, R137, c[0x0][0x290], R18 ;  /* 0x0000a40089647a25 */ /* 0x000fe400078e0012 */
[----:B------:R-:W-:Y:S01]  /*2a20*/  @P0 LEA.HI.X R9, R4, c[0x0][0x224], R3, 0x1, P3 ;  /* 0x0000890004090a11 */ /* 0x000fe200018f0c03 */
[----:B------:R3:W-:Y:S01]  /*2a30*/  @P1 LDGSTS.E.BYPASS.LTC128B.128 [R215+0xd900], [R10.64+0x80], !P5 ;  /* 0x0d9000800ad71fae */ /* 0x0007e2000e901d48 */
[----:B------:R-:W-:Y:S01]  /*2a40*/  SHF.R.S32.HI R4, RZ, 0x1f, R137 ;  /* 0x0000001fff047819 */ /* 0x000fe20000011489 */
[----:B------:R-:W-:-:S02]  /*2a50*/  IMAD.MOV.U32 R3, RZ, RZ, c[0x0][0x27c] ;  /* 0x00009f00ff037624 */ /* 0x000fc400078e00ff */
[----:B------:R3:W-:Y:S01]  /*2a60*/  @P0 LDGSTS.E.BYPASS.LTC128B.128 [R215+0xb100], [R8.64], !P6 ;  /* 0x0b10000008d70fae */ /* 0x0007e2000f101d48 */
[----:B------:R-:W-:Y:S02]  /*2a70*/  IMAD.WIDE.U32 R124, R31, c[0x0][0x210], RZ ;  /* 0x000084001f7c7a25 */ /* 0x000fe400078e00ff */
[----:B------:R-:W-:Y:S01]  /*2a80*/  SHF.L.U32 R83, R3, 0x1, RZ ;  /* 0x0000000103537819 */ /* 0x000fe200000006ff */
[----:B------:R3:W-:Y:S01]  /*2a90*/  @P0 LDGSTS.E.BYPASS.LTC128B.128 [R215+0xe900], [R8.64+0x80], !P5 ;  /* 0x0e90008008d70fae */ /* 0x0007e2000e901d48 */
[C---:B------:R-:W-:Y:S02]  /*2aa0*/  IMAD R5, R4.reuse, c[0x0][0x290], RZ ;  /* 0x0000a40004057a24 */ /* 0x040fe400078e02ff */
[----:B------:R-:W-:Y:S01]  /*2ab0*/  IMAD R6, R4, c[0x0][0x280], RZ ;  /* 0x0000a00004067a24 */ /* 0x000fe200078e02ff */
[----:B------:R-:W0:Y:S01]  /*2ac0*/  LDGDEPBAR ;  /* 0x00000000000079af */ /* 0x000e220000000000 */
[C---:B------:R-:W-:Y:S01]  /*2ad0*/  IMAD R3, R137.reuse, c[0x0][0x294], R5 ;  /* 0x0000a50089037a24 */ /* 0x040fe200078e0205 */
[----:B------:R-:W-:Y:S01]  /*2ae0*/  WARPSYNC 0xffffffff ;  /* 0xffffffff00007948 */ /* 0x000fe20003800000 */
[----:B------:R-:W-:-:S02]  /*2af0*/  IMAD R4, R137, c[0x0][0x284], R6 ;  /* 0x0000a10089047a24 */ /* 0x000fc400078e0206 */
[----:B------:R-:W-:Y:S01]  /*2b00*/  IMAD.WIDE.U32 R106, R137, c[0x0][0x280], R24 ;  /* 0x0000a000896a7a25 */ /* 0x000fe200078e0018 */
[----:B------:R-:W-:Y:S02]  /*2b10*/  IADD3 R111, R3, R105, RZ ;  /* 0x00000069036f7210 */ /* 0x000fe40007ffe0ff */
[----:B------:R-:W-:Y:S01]  /*2b20*/  IADD3 R109, R101, R3, RZ ;  /* 0x00000003656d7210 */ /* 0x000fe20007ffe0ff */
[----:B------:R-:W-:-:S04]  /*2b30*/  IMAD.WIDE.U32 R102, R137, c[0x0][0x280], R20 ;  /* 0x0000a00089667a25 */ /* 0x000fc800078e0014 */
[----:B------:R-:W-:Y:S02]  /*2b40*/  IMAD.SHL.U32 R161, R147, 0x20, RZ ;  /* 0x0000002093a17824 */ /* 0x000fe400078e00ff */
[----:B------:R-:W-:Y:S02]  /*2b50*/  IMAD.IADD R155, R143, 0x1, R155 ;  /* 0x000000018f9b7824 */ /* 0x000fe400078e029b */
[C---:B------:R-:W-:Y:S02]  /*2b60*/  IMAD R134, R31.reuse, c[0x0][0x1ec], R127 ;  /* 0x00007b001f867a24 */ /* 0x040fe400078e027f */
[----:B------:R-:W-:Y:S02]  /*2b70*/  IMAD R133, R31, c[0x0][0x214], R125 ;  /* 0x000085001f857a24 */ /* 0x000fe400078e027d */
[----:B------:R-:W-:Y:S02]  /*2b80*/  IMAD.IADD R112, R4, 0x1, R107 ;  /* 0x0000000104707824 */ /* 0x000fe400078e026b */
[----:B------:R-:W-:Y:S01]  /*2b90*/  IMAD.IADD R110, R103, 0x1, R4 ;  /* 0x00000001676e7824 */ /* 0x000fe200078e0204 */
[----:B--2---:R-:W-:Y:S01]  /*2ba0*/  @P4 SHF.R.S32.HI R5, RZ, 0x1f, R28 ;  /* 0x0000001fff054819 */ /* 0x004fe2000001141c */
[----:B------:R-:W-:Y:S01]  /*2bb0*/  @!P4 IMAD.MOV.U32 R5, RZ, RZ, R34 ;  /* 0x000000ffff05c224 */ /* 0x000fe200078e0022 */
[----:B------:R-:W-:-:S03]  /*2bc0*/  @!P4 MOV R28, R33 ;  /* 0x00000021001cc202 */ /* 0x000fc60000000f00 */
[----:B------:R-:W-:Y:S02]  /*2bd0*/  IMAD R5, R5, c[0x0][0x2b0], RZ ;  /* 0x0000ac0005057a24 */ /* 0x000fe400078e02ff */
[----:B------:R-:W-:-:S04]  /*2be0*/  IMAD.WIDE.U32 R122, R28, c[0x0][0x2b0], RZ ;  /* 0x0000ac001c7a7a25 */ /* 0x000fc800078e00ff */
[----:B------:R-:W-:-:S05]  /*2bf0*/  IMAD R5, R28, c[0x0][0x2b4], R5 ;  /* 0x0000ad001c057a24 */ /* 0x000fca00078e0205 */
[----:B------:R-:W-:Y:S02]  /*2c00*/  IADD3 R132, R123, R5, RZ ;  /* 0x000000057b847210 */ /* 0x000fe40007ffe0ff */
[----:B---3--:R-:W-:Y:S01]  /*2c10*/  ISETP.GE.AND P2, PT, R76, c[0x0][0x27c], PT ;  /* 0x00009f004c007a0c */ /* 0x008fe20003f46270 */
[----:B------:R-:W-:Y:S01]  /*2c20*/  IMAD.WIDE.U32 R4, R31, c[0x0][0x260], R76 ;  /* 0x000098001f047a25 */ /* 0x000fe200078e004c */
[----:B------:R-:W-:Y:S01]  /*2c30*/  IADD3 R11, R81, 0x20, RZ ;  /* 0x00000020510b7810 */ /* 0x000fe20007ffe0ff */
[----:B------:R-:W-:Y:S01]  /*2c40*/  BAR.SYNC.DEFER_BLOCKING 0x0 ;  /* 0x0000000000007b1d */ /* 0x000fe20000010000 */
[----:B------:R-:W-:Y:S01]  /*2c50*/  SEL R3, RZ, c[0x0][0x27c], !P2 ;  /* 0x00009f00ff037a07 */ /* 0x000fe20005000000 */
[----:B------:R-:W-:Y:S01]  /*2c60*/  IMAD R9, R31, c[0x0][0x264], R5 ;  /* 0x000099001f097a24 */ /* 0x000fe200078e0205 */
[C---:B------:R-:W-:Y:S01]  /*2c70*/  IADD3 R23, R81.reuse, 0x40, RZ ;  /* 0x0000004051177810 */ /* 0x040fe20007ffe0ff */
[----:B------:R-:W-:Y:S01]  /*2c80*/  IMAD.SHL.U32 R22, R81, 0x40, RZ ;  /* 0x0000004051167824 */ /* 0x000fe200078e00ff */
[----:B------:R-:W-:Y:S01]  /*2c90*/  LOP3.LUT R236, R236, 0xffffffef, RZ, 0xc0, !PT ;  /* 0xffffffefecec7812 */ /* 0x000fe200078ec0ff */
[----:B------:R-:W-:Y:S01]  /*2ca0*/  IMAD.IADD R3, R76, 0x1, R3 ;  /* 0x000000014c037824 */ /* 0x000fe200078e0203 */
[----:B------:R-:W-:Y:S01]  /*2cb0*/  UMOV UR12, 0x60 ;  /* 0x00000060000c7882 */ /* 0x000fe20000000000 */
[----:B------:R-:W-:Y:S01]  /*2cc0*/  IMAD.SHL.U32 R11, R11, 0x40, RZ ;  /* 0x000000400b0b7824 */ /* 0x000fe200078e00ff */
[----:B------:R-:W-:Y:S01]  /*2cd0*/  LOP3.LUT R22, R22, 0x1c0, RZ, 0xc0, !PT ;  /* 0x000001c016167812 */ /* 0x000fe200078ec0ff */
[----:B------:R-:W-:Y:S01]  /*2ce0*/  IMAD.MOV.U32 R8, RZ, RZ, R4 ;  /* 0x000000ffff087224 */ /* 0x000fe200078e0004 */
[----:B------:R-:W-:Y:S01]  /*2cf0*/  SHF.R.S32.HI R5, RZ, 0x1f, R3 ;  /* 0x0000001fff057819 */ /* 0x000fe20000011403 */
[----:B------:R-:W-:Y:S01]  /*2d00*/  IMAD R6, R29, c[0x0][0x268], RZ ;  /* 0x00009a001d067a24 */ /* 0x000fe200078e02ff */
[----:B------:R-:W-:Y:S01]  /*2d10*/  LOP3.LUT R11, R11, 0x1c0, RZ, 0xc0, !PT ;  /* 0x000001c00b0b7812 */ /* 0x000fe200078ec0ff */
[C---:B------:R-:W-:Y:S01]  /*2d20*/  IMAD.WIDE.U32 R98, R30.reuse, c[0x0][0x268], R8 ;  /* 0x00009a001e627a25 */ /* 0x040fe200078e0008 */
[CC--:B------:R-:W-:Y:S01]  /*2d30*/  LEA.HI R10, R5.reuse, R3.reuse, RZ, 0x6 ;  /* 0x00000003050a7211 */ /* 0x0c0fe200078f30ff */
[----:B------:R-:W-:Y:S01]  /*2d40*/  ULDC.64 UR4, c[0x0][0x280] ;  /* 0x0000a00000047ab9 */ /* 0x000fe20000000a00 */
[----:B------:R-:W-:Y:S01]  /*2d50*/  LEA.HI R3, R5, R3, RZ, 0x3 ;  /* 0x0000000305037211 */ /* 0x000fe200078f18ff */
[----:B------:R-:W-:Y:S01]  /*2d60*/  IMAD.SHL.U32 R23, R23, 0x40, RZ ;  /* 0x0000004017177824 */ /* 0x000fe200078e00ff */
[----:B------:R-:W-:Y:S01]  /*2d70*/  SHF.R.S32.HI R4, RZ, 0x6, R10 ;  /* 0x00000006ff047819 */ /* 0x000fe2000001140a */
[----:B------:R-:W-:Y:S01]  /*2d80*/  IMAD R15, R30, c[0x0][0x26c], R6 ;  /* 0x00009b001e0f7a24 */ /* 0x000fe200078e0206 */
[--C-:B------:R-:W-:Y:S01]  /*2d90*/  LOP3.LUT R5, R22, 0x38, R3.reuse, 0xf8, !PT ;  /* 0x0000003816057812 */ /* 0x100fe200078ef803 */
[----:B------:R-:W-:Y:S01]  /*2da0*/  IMAD.SHL.U32 R22, R81, 0x40, RZ ;  /* 0x0000004051167824 */ /* 0x000fe200078e00ff */
[----:B------:R-:W-:Y:S01]  /*2db0*/  LOP3.LUT R8, R11, 0x38, R3, 0xf8, !PT ;  /* 0x000000380b087812 */ /* 0x000fe200078ef803 */
[C---:B------:R-:W-:Y:S01]  /*2dc0*/  IMAD R10, R4.reuse, 0x1c00, R7 ;  /* 0x00001c00040a7824 */ /* 0x040fe200078e0207 */
[----:B------:R-:W-:Y:S01]  /*2dd0*/  IADD3 R11, R81, 0x20, RZ ;  /* 0x00000020510b7810 */ /* 0x000fe20007ffe0ff */
[----:B------:R-:W-:Y:S01]  /*2de0*/  IMAD R6, R4, 0x1c00, R12 ;  /* 0x00001c0004067824 */ /* 0x000fe200078e020c */
[----:B------:R-:W-:Y:S01]  /*2df0*/  LOP3.LUT R22, R22, 0x1c0, RZ, 0xc0, !PT ;  /* 0x000001c016167812 */ /* 0x000fe200078ec0ff */
[----:B------:R-:W-:Y:S01]  /*2e00*/  IMAD.MOV.U32 R166, RZ, RZ, c[0x0][0x2b8] ;  /* 0x0000ae00ffa67624 */ /* 0x000fe200078e00ff */
[----:B------:R-:W-:Y:S01]  /*2e10*/  LOP3.LUT R23, R23, 0x1c0, RZ, 0xc0, !PT ;  /* 0x000001c017177812 */ /* 0x000fe200078ec0ff */
[----:B------:R-:W-:Y:S01]  /*2e20*/  IMAD.SHL.U32 R11, R11, 0x40, RZ ;  /* 0x000000400b0b7824 */ /* 0x000fe200078e00ff */
[----:B------:R-:W-:Y:S01]  /*2e30*/  SHF.R.U32.HI R22, RZ, 0x3, R22 ;  /* 0x00000003ff167819 */ /* 0x000fe20000011616 */
[----:B------:R-:W-:Y:S01]  /*2e40*/  IMAD.MOV.U32 R165, RZ, RZ, c[0x0][0x27c] ;  /* 0x00009f00ffa57624 */ /* 0x000fe200078e00ff */
[----:B------:R-:W-:Y:S01]  /*2e50*/  ISETP.NE.AND P1, PT, R166, 0x1, PT ;  /* 0x00000001a600780c */ /* 0x000fe20003f25270 */
[----:B------:R-:W-:Y:S01]  /*2e60*/  IMAD.MOV.U32 R150, RZ, RZ, 0x6 ;  /* 0x00000006ff967424 */ /* 0x000fe200078e00ff */
[----:B------:R-:W-:Y:S01]  /*2e70*/  LOP3.LUT R11, R11, 0x1c0, RZ, 0xc0, !PT ;  /* 0x000001c00b0b7812 */ /* 0x000fe200078ec0ff */
[----:B------:R-:W-:Y:S01]  /*2e80*/  UIMAD.WIDE.U32 UR10, UR4, 0x60, URZ ;  /* 0x00000060040a78a5 */ /* 0x000fe2000f8e003f */
[----:B------:R-:W-:Y:S01]  /*2e90*/  LOP3.LUT R9, R5, R22, RZ, 0x3c, !PT ;  /* 0x0000001605097212 */ /* 0x000fe200078e3cff */
[----:B------:R-:W-:Y:S01]  /*2ea0*/  UIMAD UR13, UR12, UR5, URZ ;  /* 0x000000050c0d72a4 */ /* 0x000fe2000f8e023f */
[----:B------:R-:W-:Y:S01]  /*2eb0*/  IADD3 R22, R81, 0x60, RZ ;  /* 0x0000006051167810 */ /* 0x000fe20007ffe0ff */
[----:B------:R-:W-:Y:S01]  /*2ec0*/  IMAD.SHL.U32 R159, R147, 0x40, RZ ;  /* 0x00000040939f7824 */ /* 0x000fe200078e00ff */
[----:B------:R-:W-:Y:S01]  /*2ed0*/  SHF.R.U32.HI R11, RZ, 0x3, R11 ;  /* 0x00000003ff0b7819 */ /* 0x000fe2000001160b */
[----:B------:R-:W-:Y:S01]  /*2ee0*/  ULDC.64 UR4, c[0x0][0x290] ;  /* 0x0000a40000047ab9 */ /* 0x000fe20000000a00 */
[----:B------:R-:W-:Y:S01]  /*2ef0*/  ISETP.GE.AND P0, PT, R165, 0x1, PT ;  /* 0x00000001a500780c */ /* 0x000fe20003f06270 */
[----:B------:R-:W-:Y:S01]  /*2f00*/  IMAD.SHL.U32 R22, R22, 0x40, RZ ;  /* 0x0000004016167824 */ /* 0x000fe200078e00ff */
[----:B------:R-:W-:Y:S01]  /*2f10*/  LOP3.LUT R5, R8, R11, RZ, 0x3c, !PT ;  /* 0x0000000b08057212 */ /* 0x000fe200078e3cff */
[----:B------:R-:W-:Y:S01]  /*2f20*/  IMAD.IADD R11, R10, 0x1, R9 ;  /* 0x000000010a0b7824 */ /* 0x000fe200078e0209 */
[----:B------:R-:W-:Y:S01]  /*2f30*/  LOP3.LUT R236, R236, 0xfffffff7, RZ, 0xc0, !PT ;  /* 0xfffffff7ecec7812 */ /* 0x000fe200078ec0ff */
[----:B------:R-:W-:Y:S01]  /*2f40*/  IMAD R9, R4, 0x1c00, R13 ;  /* 0x00001c0004097824 */ /* 0x000fe200078e020d */
[----:B------:R-:W-:Y:S01]  /*2f50*/  LOP3.LUT R22, R22, 0x1c0, RZ, 0xc0, !PT ;  /* 0x000001c016167812 */ /* 0x000fe200078ec0ff */
[----:B------:R-:W-:Y:S01]  /*2f60*/  IMAD.IADD R10, R6, 0x1, R5 ;  /* 0x00000001060a7824 */ /* 0x000fe200078e0205 */
[--C-:B------:R-:W-:Y:S01]  /*2f70*/  LOP3.LUT R5, R23, 0x38, R3.reuse, 0xf8, !PT ;  /* 0x0000003817057812 */ /* 0x100fe200078ef803 */
[----:B------:R-:W-:Y:S01]  /*2f80*/  UIMAD.WIDE.U32 UR16, UR4, 0x60, URZ ;  /* 0x00000060041078a5 */ /* 0x000fe2000f8e003f */
[C---:B------:R-:W-:Y:S01]  /*2f90*/  IADD3 R23, R81.reuse, 0x40, RZ ;  /* 0x0000004051177810 */ /* 0x040fe20007ffe0ff */
[----:B------:R-:W-:Y:S01]  /*2fa0*/  UIMAD UR5, UR12, UR5, URZ ;  /* 0x000000050c0572a4 */ /* 0x000fe2000f8e023f */
[----:B------:R-:W-:Y:S01]  /*2fb0*/  LOP3.LUT R6, R22, 0x38, R3, 0xf8, !PT ;  /* 0x0000003816067812 */ /* 0x000fe200078ef803 */
[----:B------:R-:W-:Y:S01]  /*2fc0*/  ULDC UR4, c[0x0][0x238] ;  /* 0x00008e0000047ab9 */ /* 0x000fe20000000800 */
[----:B------:R-:W-:Y:S01]  /*2fd0*/  IADD3 R22, R81, 0x60, RZ ;  /* 0x0000006051167810 */ /* 0x000fe20007ffe0ff */
[----:B------:R-:W-:Y:S01]  /*2fe0*/  IMAD.SHL.U32 R23, R23, 0x40, RZ ;  /* 0x0000004017177824 */ /* 0x000fe200078e00ff */
[----:B------:R-:W-:Y:S01]  /*2ff0*/  LOP3.LUT R94, R3, 0xfffffff8, RZ, 0xc0, !PT ;  /* 0xfffffff8035e7812 */ /* 0x000fe200078ec0ff */
[----:B------:R-:W-:Y:S01]  /*3000*/  UMOV UR12, 0x6 ;  /* 0x00000006000c7882 */ /* 0x000fe20000000000 */
[----:B------:R-:W-:Y:S01]  /*3010*/  @P1 LOP3.LUT R236, R236, 0x8, RZ, 0xfc, !PT ;  /* 0x00000008ecec1812 */ /* 0x000fe200078efcff */
[----:B------:R-:W-:Y:S01]  /*3020*/  IMAD.SHL.U32 R22, R22, 0x40, RZ ;  /* 0x0000004016167824 */ /* 0x000fe200078e00ff */
[----:B------:R-:W-:Y:S01]  /*3030*/  LOP3.LUT R23, R23, 0x1c0, RZ, 0xc0, !PT ;  /* 0x000001c017177812 */ /* 0x000fe200078ec0ff */
[----:B------:R-:W-:Y:S01]  /*3040*/  ULDC UR15, c[0x0][0x23c] ;  /* 0x00008f00000f7ab9 */ /* 0x000fe20000000800 */
[----:B------:R-:W-:Y:S01]  /*3050*/  SHF.L.U64.HI R147, R147, R150, c[0x0][0x284] ;  /* 0x0000a10093937619 */ /* 0x000fe20000010296 */
[----:B------:R-:W-:Y:S01]  /*3060*/  IMAD.SHL.U32 R164, R32, 0x40, RZ ;  /* 0x0000004020a47824 */ /* 0x000fe200078e00ff */
[----:B------:R-:W-:Y:S01]  /*3070*/  LOP3.LUT R22, R22, 0x1c0, RZ, 0xc0, !PT ;  /* 0x000001c016167812 */ /* 0x000fe200078ec0ff */
[----:B------:R-:W-:Y:S01]  /*3080*/  IMAD.IADD R97, R99, 0x1, R15 ;  /* 0x0000000163617824 */ /* 0x000fe200078e020f */
[----:B------:R-:W-:Y:S01]  /*3090*/  SHF.R.U32.HI R23, RZ, 0x3, R23 ;  /* 0x00000003ff177819 */ /* 0x000fe20000011617 */
[----:B------:R-:W-:Y:S01]  /*30a0*/  IMAD.SHL.U32 R131, R11, 0x2, RZ ;  /* 0x000000020b837824 */ /* 0x000fe200078e00ff */
[----:B------:R-:W-:Y:S01]  /*30b0*/  SHF.R.U32.HI R22, RZ, 0x3, R22 ;  /* 0x00000003ff167819 */ /* 0x000fe20000011616 */
[----:B------:R-:W-:Y:S01]  /*30c0*/  IMAD.SHL.U32 R130, R10, 0x2, RZ ;  /* 0x000000020a827824 */ /* 0x000fe200078e00ff */
[----:B------:R-:W-:Y:S01]  /*30d0*/  LOP3.LUT R8, R5, R23, RZ, 0x3c, !PT ;  /* 0x0000001705087212 */ /* 0x000fe200078e3cff */
[----:B------:R-:W-:Y:S01]  /*30e0*/  IMAD R5, R4, 0x1c00, R14 ;  /* 0x00001c0004057824 */ /* 0x000fe200078e020e */
[----:B------:R-:W-:Y:S01]  /*30f0*/  LOP3.LUT R4, R6, R22, RZ, 0x3c, !PT ;  /* 0x0000001606047212 */ /* 0x000fe200078e3cff */
[----:B------:R-:W-:Y:S01]  /*3100*/  USHF.L.U64.HI UR15, UR4, UR12, UR15 ;  /* 0x0000000c040f7299 */ /* 0x000fe2000801020f */
[----:B------:R-:W-:Y:S01]  /*3110*/  SHF.L.U64.HI R150, R160, R150, c[0x0][0x294] ;  /* 0x0000a500a0967619 */ /* 0x000fe20000010296 */
[----:B------:R-:W-:Y:S01]  /*3120*/  IMAD.IADD R6, R9, 0x1, R8 ;  /* 0x0000000109067824 */ /* 0x000fe200078e0208 */
[----:B------:R-:W-:Y:S01]  /*3130*/  ISETP.GE.AND P6, PT, R76, c[0x0][0x1d4], PT ;  /* 0x000075004c007a0c */ /* 0x000fe20003fc6270 */
[----:B------:R-:W-:Y:S01]  /*3140*/  IMAD.IADD R4, R5, 0x1, R4 ;  /* 0x0000000105047824 */ /* 0x000fe200078e0204 */
[----:B------:R-:W-:Y:S01]  /*3150*/  SHF.R.S32.HI R74, RZ, 0x3, R3 ;  /* 0x00000003ff4a7819 */ /* 0x000fe20000011403 */
[----:B------:R-:W-:Y:S01]  /*3160*/  IMAD.SHL.U32 R160, R160, 0x40, RZ ;  /* 0x00000040a0a07824 */ /* 0x000fe200078e00ff */
[----:B------:R-:W-:Y:S01]  /*3170*/  SHF.R.S32.HI R108, RZ, 0x1f, R94 ;  /* 0x0000001fff6c7819 */ /* 0x000fe2000001145e */
[----:B------:R-:W-:Y:S01]  /*3180*/  IMAD.SHL.U32 R129, R6, 0x2, RZ ;  /* 0x0000000206817824 */ /* 0x000fe200078e00ff */
[----:B------:R-:W-:Y:S01]  /*3190*/  @P0 LOP3.LUT R236, R236, 0x10, RZ, 0xfc, !PT ;  /* 0x00000010ecec0812 */ /* 0x000fe200078efcff */
[----:B------:R-:W-:Y:S01]  /*31a0*/  IMAD.SHL.U32 R128, R4, 0x2, RZ ;  /* 0x0000000204807824 */ /* 0x000fe200078e00ff */
[----:B------:R-:W-:-:S02]  /*31b0*/  UIADD3 UR13, UR11, UR13, URZ ;  /* 0x0000000d0b0d7290 */ /* 0x000fc4000fffe03f */
[----:B------:R-:W-:Y:S02]  /*31c0*/  UIADD3 UR14, UR17, UR5, URZ ;  /* 0x00000005110e7290 */ /* 0x000fe4000fffe03f */
[----:B------:R-:W-:Y:S02]  /*31d0*/  ULDC.U8 UR4, c[0x0][0x298] ;  /* 0x0000a60000047ab9 */ /* 0x000fe40000000000 */
.L_x_390:
[----:B----4-:R-:W-:Y:S01]  /*31e0*/  IMAD R3, R39, 0x70, R0 ;  /* 0x0000007027037824 */ /* 0x010fe200078e0200 */
[----:B------:R-:W-:Y:S01]  /*31f0*/  ISETP.NE.AND P1, PT, R166, 0x1, PT ;  /* 0x00000001a600780c */ /* 0x000fe20003f25270 */
[----:B------:R-:W-:Y:S01]  /*3200*/  IMAD.MOV.U32 R95, RZ, RZ, RZ ;  /* 0x000000ffff5f7224 */ /* 0x000fe200078e00ff */
[----:B------:R-:W-:Y:S04]  /*3210*/  DEPBAR.LE SB0, 0x0 ;  /* 0x000080000000791a */ /* 0x000fe80000000000 */
[----:B------:R-:W-:Y:S01]  /*3220*/  ISETP.GE.AND P0, PT, R3, R2, PT ;  /* 0x000000020300720c */ /* 0x000fe20003f06270 */
[----:B------:R-:W-:Y:S01]  /*3230*/  IMAD.IADD R3, R135, 0x1, R3 ;  /* 0x0000000187037824 */ /* 0x000fe200078e0203 */
[----:B------:R-:W-:Y:S01]  /*3240*/  WARPSYNC 0xffffffff ;  /* 0xffffffff00007948 */ /* 0x000fe20003800000 */
[----:B------:R-:W-:Y:S01]  /*3250*/  ISETP.GE.AND P3, PT, R165, 0x1, PT ;  /* 0x00000001a500780c */ /* 0x000fe20003f66270 */
[----:B------:R-:W-:Y:S01]  /*3260*/  BSSY B2, `(.L_x_342) ;  /* 0x0000565000027945 */ /* 0x000fe20003800000 */
[----:B-1----:R-:W-:Y:S01]  /*3270*/  IMAD.MOV.U32 R4, RZ, RZ, R3 ;  /* 0x000000ffff047224 */ /* 0x002fe200078e0003 */
[----:B------:R-:W-:Y:S01]  /*3280*/  ISETP.GT.OR P0, PT, R0, 0x6f, P0 ;  /* 0x0000006f0000780c */ /* 0x000fe20000704670 */
[----:B------:R-:W-:Y:S05]  /*3290*/  @P1 IMAD.HI.U32 R5, R3, c[0x0][0x2bc], RZ ;  /* 0x0000af0003051a27 */ /* 0x000fea00078e00ff */
[----:B------:R-:W-:Y:S07]  /*32a0*/  @P1 SHF.R.U32.HI R4, RZ, c[0x0][0x2c0], R5 ;  /* 0x0000b000ff041a19 */ /* 0x000fee0000011605 */
[C---:B------:R-:W-:Y:S04]  /*32b0*/  @!P0 IADD3 R5, P1, R4.reuse, R122, RZ ;  /* 0x0000007a04058210 */ /* 0x040fe80007f3e0ff */
[----:B------:R-:W-:Y:S01]  /*32c0*/  @!P0 LEA.HI.X.SX32 R6, R4, R132, 0x1, P1 ;  /* 0x0000008404068211 */ /* 0x000fe200008f0eff */
[----:B------:R-:W-:Y:S01]  /*32d0*/  IMAD.MOV R4, RZ, RZ, -R4 ;  /* 0x000000ffff047224 */ /* 0x000fe200078e0a04 */
[C---:B------:R-:W-:Y:S03]  /*32e0*/  @!P0 LEA R8, P1, R5.reuse, c[0x0][0x2a0], 0x2 ;  /* 0x0000a80005088a11 */ /* 0x040fe600078210ff */
[----:B------:R-:W-:Y:S01]  /*32f0*/  IMAD R96, R4, c[0x0][0x2b8], R3 ;  /* 0x0000ae0004607a24 */ /* 0x000fe200078e0203 */
[----:B------:R-:W-:Y:S03]  /*3300*/  @!P0 LEA.HI.X R9, R5, c[0x0][0x2a4], R6, 0x2, P1 ;  /* 0x0000a90005098a11 */ /* 0x000fe600008f1406 */
[C---:B------:R-:W-:Y:S01]  /*3310*/  IMAD.WIDE.U32 R4, R96.reuse, c[0x0][0x1e0], RZ ;  /* 0x0000780060047a25 */ /* 0x040fe200078e00ff */
[----:B------:R-:W-:Y:S01]  /*3320*/  SHF.R.S32.HI R113, RZ, 0x1f, R96 ;  /* 0x0000001fff717819 */ /* 0x000fe20000011460 */
[----:B------:R-:W2:Y:S04]  /*3330*/  @!P0 LDG.E R95, [R8.64] ;  /* 0x00000008085f8981 */ /* 0x000ea8000c1e1900 */
[----:B------:R-:W-:Y:S01]  /*3340*/  IMAD R3, R113, c[0x0][0x1e0], RZ ;  /* 0x0000780071037a24 */ /* 0x000fe200078e02ff */
[----:B------:R-:W-:Y:S03]  /*3350*/  BAR.SYNC.DEFER_BLOCKING 0x0 ;  /* 0x0000000000007b1d */ /* 0x000fe60000010000 */
[----:B------:R-:W-:Y:S04]  /*3360*/  IMAD R3, R96, c[0x0][0x1e4], R3 ;  /* 0x0000790060037a24 */ /* 0x000fe800078e0203 */
[----:B------:R-:W-:Y:S01]  /*3370*/  IMAD.IADD R5, R5, 0x1, R3 ;  /* 0x0000000105057824 */ /* 0x000fe200078e0203 */
[----:B--2---:R-:W-:Y:S03]  /*3380*/  SHF.R.S32.HI R114, RZ, 0x1f, R95 ;  /* 0x0000001fff727819 */ /* 0x004fe6000001145f */
[C---:B------:R-:W-:Y:S04]  /*3390*/  IMAD.WIDE.U32 R4, R95.reuse, c[0x0][0x1f0], R4 ;  /* 0x00007c005f047a25 */ /* 0x040fe800078e0004 */
[----:B------:R-:W-:Y:S01]  /*33a0*/  IMAD R6, R114, c[0x0][0x1f0], RZ ;  /* 0x00007c0072067a24 */ /* 0x000fe200078e02ff */
[----:B------:R-:W-:Y:S03]  /*33b0*/  IADD3 R3, P0, R126, R4, RZ ;  /* 0x000000047e037210 */ /* 0x000fe60007f1e0ff */
[----:B------:R-:W-:Y:S05]  /*33c0*/  IMAD R6, R95, c[0x0][0x1f4], R6 ;  /* 0x00007d005f067a24 */ /* 0x000fea00078e0206 */
[----:B------:R-:W-:Y:S02]  /*33d0*/  IADD3.X R4, R134, R5, R6, P0, !PT ;  /* 0x0000000586047210 */ /* 0x000fe400007fe406 */
[C---:B---3--:R-:W-:Y:S04]  /*33e0*/  LEA R93, P0, R3.reuse, c[0x0][0x1c8], 0x1 ;  /* 0x00007200035d7a11 */ /* 0x048fe800078008ff */
[----:B------:R-:W-:Y:S01]  /*33f0*/  LEA.HI.X R92, R3, c[0x0][0x1cc], R4, 0x1, P0 ;  /* 0x00007300035c7a11 */ /* 0x000fe200000f0c04 */
[----:B------:R-:W-:-:S05]  /*3400*/  @!P3 BRA `(.L_x_343) ;  /* 0x000050800000b947 */ /* 0x000fca0003800000 */
[-C--:B------:R-:W-:Y:S01]  /*3410*/  IMAD R5, R155, R39.reuse, RZ ;  /* 0x000000279b057224 */ /* 0x080fe200078e02ff */
[----:B------:R-:W-:Y:S01]  /*3420*/  ISETP.NE.AND P0, PT, RZ, UR4, PT ;  /* 0x00000004ff007c0c */ /* 0x000fe2000bf05270 */
[-C--:B------:R-:W-:Y:S01]  /*3430*/  IMAD R4, R156, R39.reuse, RZ ;  /* 0x000000279c047224 */ /* 0x080fe200078e02ff */
[----:B------:R-:W-:Y:S01]  /*3440*/  SHF.R.S32.HI R3, RZ, 0x1f, R39 ;  /* 0x0000001fff037819 */ /* 0x000fe20000011427 */
[----:B------:R-:W-:Y:S04]  /*3450*/  IMAD.WIDE.U32 R42, R142, R39, RZ ;  /* 0x000000278e2a7225 */ /* 0x000fe800078e00ff */
[C---:B------:R-:W-:Y:S02]  /*3460*/  IMAD R5, R3.reuse, R142, R5 ;  /* 0x0000008e03057224 */ /* 0x040fe400078e0205 */
[----:B------:R-:W-:Y:S02]  /*3470*/  IMAD R4, R3, R140, R4 ;  /* 0x0000008c03047224 */ /* 0x000fe400078e0204 */
[----:B------:R-:W-:Y:S01]  /*3480*/  IMAD R3, R39, -0x70, R2 ;  /* 0xffffff9027037824 */ /* 0x000fe200078e0202 */
[----:B------:R-:W-:Y:S01]  /*3490*/  IADD3 R44, R43, R5, RZ ;  /* 0x000000052b2c7210 */ /* 0x000fe20007ffe0ff */
[----:B------:R-:W-:Y:S03]  /*34a0*/  IMAD.WIDE.U32 R36, R140, R39, RZ ;  /* 0x000000278c247225 */ /* 0x000fe600078e00ff */
[----:B------:R-:W-:Y:S02]  /*34b0*/  IMNMX R91, R3, 0x70, PT ;  /* 0x00000070035b7817 */ /* 0x000fe40003800200 */
[----:B------:R-:W-:Y:S01]  /*34c0*/  IADD3 R68, R37, R4, RZ ;  /* 0x0000000425447210 */ /* 0x000fe20007ffe0ff */
[----:B------:R-:W-:-:S05]  /*34d0*/  @!P0 BRA `(.L_x_344) ;  /* 0x0000281000008947 */ /* 0x000fca0003800000 */
[----:B------:R-:W-:Y:S01]  /*34e0*/  ISETP.GE.AND P4, PT, R81, R91, PT ;  /* 0x0000005b5100720c */ /* 0x000fe20003f86270 */
[----:B------:R-:W-:Y:S01]  /*34f0*/  BSSY B0, `(.L_x_345) ;  /* 0x000001b000007945 */ /* 0x000fe20003800000 */
[----:B------:R-:W-:Y:S01]  /*3500*/  CS2R R20, SRZ ;  /* 0x0000000000147805 */ /* 0x000fe2000001ff00 */
[----:B------:R-:W-:Y:S01]  /*3510*/  CS2R R16, SRZ ;  /* 0x0000000000107805 */ /* 0x000fe2000001ff00 */
[----:B------:R-:W-:Y:S01]  /*3520*/  CS2R R4, SRZ ;  /* 0x0000000000047805 */ /* 0x000fe2000001ff00 */
[----:B------:R-:W-:Y:S01]  /*3530*/  CS2R R46, SRZ ;  /* 0x00000000002e7805 */ /* 0x000fe2000001ff00 */
[----:B------:R-:W-:Y:S07]  /*3540*/  CS2R R40, SRZ ;  /* 0x0000000000287805 */ /* 0x000fee000001ff00 */
[----:B------:R-:W-:-:S05]  /*3550*/  @P4 BRA `(.L_x_346) ;  /* 0x0000014000004947 */ /* 0x000fca0003800000 */
[----:B------:R-:W-:Y:S01]  /*3560*/  IADD3 R3, P0, R102, R42, RZ ;  /* 0x0000002a66037210 */ /* 0x000fe20007f1e0ff */
[----:B------:R-:W-:Y:S01]  /*3570*/  CS2R R40, SRZ ;  /* 0x0000000000287805 */ /* 0x000fe2000001ff00 */
[----:B------:R-:W-:Y:S01]  /*3580*/  CS2R R16, SRZ ;  /* 0x0000000000107805 */ /* 0x000fe2000001ff00 */
[----:B------:R-:W-:Y:S02]  /*3590*/  CS2R R46, SRZ ;  /* 0x00000000002e7805 */ /* 0x000fe4000001ff00 */
[----:B------:R-:W-:Y:S01]  /*35a0*/  IMAD.X R5, R44, 0x1, R110, P0 ;  /* 0x000000012c057824 */ /* 0x000fe200000e066e */
[----:B------:R-:W-:Y:S05]  /*35b0*/  IADD3 R4, P0, R100, R36, RZ ;  /* 0x0000002464047210 */ /* 0x000fea0007f1e0ff */
[----:B------:R-:W-:Y:S01]  /*35c0*/  IMAD.X R6, R68, 0x1, R109, P0 ;  /* 0x0000000144067824 */ /* 0x000fe200000e066d */
[C---:B------:R-:W-:Y:S04]  /*35d0*/  LEA R10, P0, R3.reuse, c[0x0][0x270], 0x1 ;  /* 0x00009c00030a7a11 */ /* 0x040fe800078008ff */
[----:B------:R-:W-:Y:S02]  /*35e0*/  LEA.HI.X R11, R3, c[0x0][0x274], R5, 0x1, P0 ;  /* 0x00009d00030b7a11 */ /* 0x000fe400000f0c05 */
[C---:B------:R-:W-:Y:S04]  /*35f0*/  LEA R8, P0, R4.reuse, c[0x0][0x288], 0x1 ;  /* 0x0000a20004087a11 */ /* 0x040fe800078008ff */
[----:B------:R-:W-:Y:S02]  /*3600*/  LEA.HI.X R9, R4, c[0x0][0x28c], R6, 0x1, P0 ;  /* 0x0000a30004097a11 */ /* 0x000fe400000f0c06 */
[----:B------:R-:W-:Y:S01]  /*3610*/  ISETP.GE.AND P0, PT, R78, c[0x0][0x27c], PT ;  /* 0x00009f004e007a0c */ /* 0x000fe20003f06270 */
[----:B------:R-:W-:Y:S11]  /*3620*/  CS2R R4, SRZ ;  /* 0x0000000000047805 */ /* 0x000ff6000001ff00 */
[----:B------:R-:W-:Y:S01]  /*3630*/  @!UPT UIADD3 URZ, URZ, URZ, URZ ;  /* 0x0000003f3f3ff290 */ /* 0x000fe2000fffe03f */
[----:B------:R1:W5:Y:S04]  /*3640*/  @!P0 LDG.E.64 R4, [R10.64] ;  /* 0x000000080a048981 */ /* 0x000368000c1e1b00 */
[----:B------:R1:W5:Y:S01]  /*3650*/  @!P0 LDG.E.64 R40, [R8.64] ;  /* 0x0000000808288981 */ /* 0x000362000c1e1b00 */
[----:B------:R-:W-:Y:S11]  /*3660*/  ISETP.GE.AND P0, PT, R80, c[0x0][0x27c], PT ;  /* 0x00009f0050007a0c */ /* 0x000ff60003f06270 */
[----:B------:R-:W-:Y:S02]  /*3670*/  @!UPT UIADD3 URZ, URZ, URZ, URZ ;  /* 0x0000003f3f3ff290 */ /* 0x000fe4000fffe03f */
[----:B------:R1:W5:Y:S04]  /*3680*/  @!P0 LDG.E.64 R16, [R10.64+0x40] ;  /* 0x000040080a108981 */ /* 0x000368000c1e1b00 */
[----:B------:R1:W5:Y:S02]  /*3690*/  @!P0 LDG.E.64 R46, [R8.64+0x40] ;  /* 0x00004008082e8981 */ /* 0x000364000c1e1b00 */
.L_x_346:
[----:B------:R-:W-:Y:S05]  /*36a0*/  BSYNC B0 ;  /* 0x0000000000007941 */ /* 0x000fea0003800000 */
.L_x_345:
[----:B-1----:R-:W-:Y:S01]  /*36b0*/  IADD3 R10, R81, 0x20, RZ ;  /* 0x00000020510a7810 */ /* 0x002fe20007ffe0ff */
[----:B-----5:R-:W-:Y:S01]  /*36c0*/  IMAD.MOV.U32 R9, RZ, RZ, R16 ;  /* 0x000000ffff097224 */ /* 0x020fe200078e0010 */
[----:B------:R-:W-:Y:S01]  /*36d0*/  LOP3.LUT R236, R236, 0xfffffffe, RZ, 0xc0, !PT ;  /* 0xfffffffeecec7812 */ /* 0x000fe200078ec0ff */
[----:B------:R-:W-:Y:S01]  /*36e0*/  IMAD.MOV.U32 R8, RZ, RZ, R17 ;  /* 0x000000ffff087224 */ /* 0x000fe200078e0011 */
[----:B------:R-:W-:Y:S01]  /*36f0*/  ISETP.GE.AND P0, PT, R10, R91, PT ;  /* 0x0000005b0a00720c */ /* 0x000fe20003f06270 */
[----:B------:R-:W-:Y:S01]  /*3700*/  IMAD.MOV.U32 R6, RZ, RZ, R4 ;  /* 0x000000ffff067224 */ /* 0x000fe200078e0004 */
[----:B------:R-:W-:Y:S01]  /*3710*/  BSSY B0, `(.L_x_347) ;  /* 0x0000023000007945 */ /* 0x000fe20003800000 */
[----:B------:R-:W-:Y:S01]  /*3720*/  IMAD.MOV.U32 R3, RZ, RZ, R5 ;  /* 0x000000ffff037224 */ /* 0x000fe200078e0005 */
[----:B------:R-:W-:Y:S01]  /*3730*/  PRMT R29, R8, 0x5410, R9 ;  /* 0x00005410081d7816 */ /* 0x000fe20000000009 */
[----:B------:R-:W-:Y:S01]  /*3740*/  IMAD.MOV.U32 R9, RZ, RZ, R46 ;  /* 0x000000ffff097224 */ /* 0x000fe200078e002e */
[----:B------:R-:W-:Y:S01]  /*3750*/  CS2R R18, SRZ ;  /* 0x0000000000127805 */ /* 0x000fe2000001ff00 */
[----:B------:R-:W-:Y:S01]  /*3760*/  IMAD.MOV.U32 R8, RZ, RZ, R47 ;  /* 0x000000ffff087224 */ /* 0x000fe200078e002f */
[----:B------:R-:W-:Y:S01]  /*3770*/  PRMT R15, R3, 0x5410, R6 ;  /* 0x00005410030f7816 */ /* 0x000fe20000000006 */
[----:B------:R-:W-:Y:S01]  /*3780*/  IMAD.MOV.U32 R6, RZ, RZ, R40 ;  /* 0x000000ffff067224 */ /* 0x000fe200078e0028 */
[----:B------:R-:W-:Y:S01]  /*3790*/  CS2R R50, SRZ ;  /* 0x0000000000327805 */ /* 0x000fe2000001ff00 */
[----:B------:R-:W-:Y:S01]  /*37a0*/  IMAD.MOV.U32 R3, RZ, RZ, R41 ;  /* 0x000000ffff037224 */ /* 0x000fe200078e0029 */
[----:B------:R-:W-:Y:S01]  /*37b0*/  PRMT R45, R9, 0x5410, R8 ;  /* 0x00005410092d7816 */ /* 0x000fe20000000008 */
[----:B------:R-:W-:Y:S01]  /*37c0*/  CS2R R48, SRZ ;  /* 0x0000000000307805 */ /* 0x000fe2000001ff00 */
[----:B------:R-:W-:Y:S02]  /*37d0*/  @P0 LOP3.LUT R236, R236, 0x1, RZ, 0xfc, !PT ;  /* 0x00000001ecec0812 */ /* 0x000fe400078efcff */
[----:B------:R-:W-:Y:S01]  /*37e0*/  PRMT R38, R6, 0x5410, R3 ;  /* 0x0000541006267816 */ /* 0x000fe20000000003 */
[----:B------:R-:W-:-:S05]  /*37f0*/  @P0 BRA `(.L_x_348) ;  /* 0x0000014000000947 */ /* 0x000fca0003800000 */
[----:B------:R-:W-:Y:S01]  /*3800*/  IADD3 R3, P1, P0, R102, R42, R161 ;  /* 0x0000002a66037210 */ /* 0x000fe2000783e0a1 */
[----:B------:R-:W-:Y:S01]  /*3810*/  CS2R R18, SRZ ;  /* 0x0000000000127805 */ /* 0x000fe2000001ff00 */
[----:B------:R-:W-:Y:S01]  /*3820*/  CS2R R48, SRZ ;  /* 0x0000000000307805 */ /* 0x000fe2000001ff00 */
[----:B------:R-:W-:Y:S01]  /*3830*/  CS2R R20, SRZ ;  /* 0x0000000000147805 */ /* 0x000fe2000001ff00 */
[----:B------:R-:W-:Y:S01]  /*3840*/  IADD3.X R8, R110, R44, R151, P1, P0 ;  /* 0x0000002c6e087210 */ /* 0x000fe20000fe0497 */
[----:B------:R-:W-:Y:S01]  /*3850*/  CS2R R50, SRZ ;  /* 0x0000000000327805 */ /* 0x000fe2000001ff00 */
[----:B------:R-:W-:Y:S04]  /*3860*/  IADD3 R6, P1, P0, R100, R36, R162 ;  /* 0x0000002464067210 */ /* 0x000fe8000783e0a2 */
[----:B------:R-:W-:Y:S02]  /*3870*/  IADD3.X R9, R109, R68, R152, P1, P0 ;  /* 0x000000446d097210 */ /* 0x000fe40000fe0498 */
[C---:B------:R-:W-:Y:S04]  /*3880*/  LEA R10, P0, R3.reuse, c[0x0][0x270], 0x1 ;  /* 0x00009c00030a7a11 */ /* 0x040fe800078008ff */
[----:B------:R-:W-:Y:S02]  /*3890*/  LEA.HI.X R11, R3, c[0x0][0x274], R8, 0x1, P0 ;  /* 0x00009d00030b7a11 */ /* 0x000fe400000f0c08 */
[C---:B------:R-:W-:Y:S04]  /*38a0*/  LEA R8, P0, R6.reuse, c[0x0][0x288], 0x1 ;  /* 0x0000a20006087a11 */ /* 0x040fe800078008ff */
[----:B------:R-:W-:Y:S02]  /*38b0*/  LEA.HI.X R9, R6, c[0x0][0x28c], R9, 0x1, P0 ;  /* 0x0000a30006097a11 */ /* 0x000fe400000f0c09 */
[----:B------:R-:W-:Y:S11]  /*38c0*/  ISETP.GE.AND P0, PT, R78, c[0x0][0x27c], PT ;  /* 0x00009f004e007a0c */ /* 0x000ff60003f06270 */
[----:B------:R-:W-:Y:S02]  /*38d0*/  @!UPT UIADD3 URZ, URZ, URZ, URZ ;  /* 0x0000003f3f3ff290 */ /* 0x000fe4000fffe03f */
[----:B------:R1:W5:Y:S04]  /*38e0*/  @!P0 LDG.E.64 R18, [R10.64] ;  /* 0x000000080a128981 */ /* 0x000368000c1e1b00 */
[----:B------:R1:W5:Y:S01]  /*38f0*/  @!P0 LDG.E.64 R48, [R8.64] ;  /* 0x0000000808308981 */ /* 0x000362000c1e1b00 */
[----:B------:R-:W-:Y:S11]  /*3900*/  ISETP.GE.AND P0, PT, R80, c[0x0][0x27c], PT ;  /* 0x00009f0050007a0c */ /* 0x000ff60003f06270 */
[----:B------:R-:W-:Y:S02]  /*3910*/  @!UPT UIADD3 URZ, URZ, URZ, URZ ;  /* 0x0000003f3f3ff290 */ /* 0x000fe4000fffe03f */
[----:B------:R1:W5:Y:S04]  /*3920*/  @!P0 LDG.E.64 R20, [R10.64+0x40] ;  /* 0x000040080a148981 */ /* 0x000368000c1e1b00 */
[----:B------:R1:W5:Y:S02]  /*3930*/  @!P0 LDG.E.64 R50, [R8.64+0x40] ;  /* 0x0000400808328981 */ /* 0x000364000c1e1b00 */
.L_x_348:
[----:B------:R-:W-:Y:S05]  /*3940*/  BSYNC B0 ;  /* 0x0000000000007941 */ /* 0x000fea0003800000 */
.L_x_347:
[----:B-1----:R-:W-:Y:S01]  /*3950*/  IADD3 R10, R81, 0x40, RZ ;  /* 0x00000040510a7810 */ /* 0x002fe20007ffe0ff */
[----:B-----5:R-:W-:Y:S01]  /*3960*/  IMAD.MOV.U32 R9, RZ, RZ, R20 ;  /* 0x000000ffff097224 */ /* 0x020fe200078e0014 */
[----:B------:R-:W-:Y:S01]  /*3970*/  BSSY B0, `(.L_x_349) ;  /* 0x0000027000007945 */ /* 0x000fe20003800000 */
[----:B------:R-:W-:Y:S01]  /*3980*/  IMAD.MOV.U32 R8, RZ, RZ, R21 ;  /* 0x000000ffff087224 */ /* 0x000fe200078e0015 */
[----:B------:R-:W-:Y:S01]  /*3990*/  ISETP.GE.AND P5, PT, R10, R91, PT ;  /* 0x0000005b0a00720c */ /* 0x000fe20003fa6270 */
[----:B------:R-:W-:Y:S01]  /*39a0*/  IMAD.MOV.U32 R6, RZ, RZ, R18 ;  /* 0x000000ffff067224 */ /* 0x000fe200078e0012 */
[----:B------:R-:W-:Y:S01]  /*39b0*/  CS2R R30, SRZ ;  /* 0x00000000001e7805 */ /* 0x000fe2000001ff00 */
[----:B------:R-:W-:Y:S01]  /*39c0*/  IMAD.MOV.U32 R3, RZ, RZ, R19 ;  /* 0x000000ffff037224 */ /* 0x000fe200078e0013 */
[----:B------:R-:W-:Y:S01]  /*39d0*/  PRMT R33, R8, 0x5410, R9 ;  /* 0x0000541008217816 */ /* 0x000fe20000000009 */
[----:B------:R-:W-:Y:S01]  /*39e0*/  IMAD.MOV.U32 R8, RZ, RZ, R51 ;  /* 0x000000ffff087224 */ /* 0x000fe200078e0033 */
[----:B------:R-:W-:Y:S01]  /*39f0*/  MOV R9, R50 ;  /* 0x0000003200097202 */ /* 0x000fe20000000f00 */
[----:B------:R-:W-:Y:S01]  /*3a00*/  CS2R R24, SRZ ;  /* 0x0000000000187805 */ /* 0x000fe2000001ff00 */
[----:B------:R-:W-:Y:S01]  /*3a10*/  PRMT R32, R3, 0x5410, R6 ;  /* 0x0000541003207816 */ /* 0x000fe20000000006 */
[----:B------:R-:W-:Y:S01]  /*3a20*/  IMAD.MOV.U32 R6, RZ, RZ, R48 ;  /* 0x000000ffff067224 */ /* 0x000fe200078e0030 */
[----:B------:R-:W-:Y:S01]  /*3a30*/  MOV R3, R49 ;  /* 0x0000003100037202 */ /* 0x000fe20000000f00 */
[----:B------:R-:W-:Y:S01]  /*3a40*/  CS2R R22, SRZ ;  /* 0x0000000000167805 */ /* 0x000fe2000001ff00 */
[----:B------:R-:W-:Y:S01]  /*3a50*/  PRMT R61, R9, 0x5410, R8 ;  /* 0x00005410093d7816 */ /* 0x000fe20000000008 */
[----:B------:R-:W-:Y:S01]  /*3a60*/  CS2R R54, SRZ ;  /* 0x0000000000367805 */ /* 0x000fe2000001ff00 */
[----:B------:R-:W-:Y:S01]  /*3a70*/  PRMT R60, R6, 0x5410, R3 ;  /* 0x00005410063c7816 */ /* 0x000fe20000000003 */
[----:B------:R-:W-:Y:S01]  /*3a80*/  CS2R R52, SRZ ;  /* 0x0000000000347805 */ /* 0x000fe2000001ff00 */
        /* <DEDUP_REMOVED lines=21> */
.L_x_350:
[----:B------:R-:W-:Y:S05]  /*3be0*/  BSYNC B0 ;  /* 0x0000000000007941 */ /* 0x000fea0003800000 */
.L_x_349:
        /* <DEDUP_REMOVED lines=16> */
[----:B------:R-:W-:Y:S02]  /*3cf0*/  PRMT R63, R9, 0x5410, R8 ;  /* 0x00005410093f7816 */ /* 0x000fe40000000008 */
[----:B------:R-:W-:Y:S01]  /*3d00*/  PRMT R62, R6, 0x5410, R3 ;  /* 0x00005410063e7816 */ /* 0x000fe20000000003 */
[----:B------:R-:W-:-:S05]  /*3d10*/  @P3 BRA `(.L_x_352) ;  /* 0x0000014000003947 */ /* 0x000fca0003800000 */
[----:B------:R-:W-:Y:S01]  /*3d20*/  IADD3 R6, P1, P0, R102, UR10, R42 ;  /* 0x0000000a66067c10 */ /* 0x000fe2000f83e02a */
[----:B------:R-:W-:Y:S01]  /*3d30*/  CS2R R26, SRZ ;  /* 0x00000000001a7805 */ /* 0x000fe2000001ff00 */
[----:B------:R-:W-:Y:S01]  /*3d40*/  CS2R R56, SRZ ;  /* 0x0000000000387805 */ /* 0x000fe2000001ff00 */
[----:B------:R-:W-:Y:S01]  /*3d50*/  CS2R R30, SRZ ;  /* 0x00000000001e7805 */ /* 0x000fe2000001ff00 */
[----:B------:R-:W-:Y:S01]  /*3d60*/  IADD3.X R8, R110, UR13, R44, P1, P0 ;  /* 0x0000000d6e087c10 */ /* 0x000fe20008fe042c */
[----:B------:R-:W-:Y:S01]  /*3d70*/  CS2R R58, SRZ ;  /* 0x00000000003a7805 */ /* 0x000fe2000001ff00 */
[----:B------:R-:W-:Y:S04]  /*3d80*/  IADD3 R3, P1, P0, R100, UR16, R36 ;  /* 0x0000001064037c10 */ /* 0x000fe8000f83e024 */
[----:B------:R-:W-:Y:S02]  /*3d90*/  IADD3.X R9, R109, UR14, R68, P1, P0 ;  /* 0x0000000e6d097c10 */ /* 0x000fe40008fe0444 */
        /* <DEDUP_REMOVED lines=12> */
.L_x_352:
[----:B------:R-:W-:Y:S05]  /*3e60*/  BSYNC B0 ;  /* 0x0000000000007941 */ /* 0x000fea0003800000 */
.L_x_351:
[----:B-----5:R-:W-:Y:S01]  /*3e70*/  MOV R6, R26 ;  /* 0x0000001a00067202 */ /* 0x020fe20000000f00 */
[----:B------:R2:W3:Y:S01]  /*3e80*/  SHFL.IDX PT, R69, R92, RZ, 0x181f ;  /* 0x00181fff5c457589 */ /* 0x0004e200000e0000 */
[----:B-1----:R-:W-:Y:S01]  /*3e90*/  IMAD.MOV.U32 R9, RZ, RZ, R30 ;  /* 0x000000ffff097224 */ /* 0x002fe200078e001e */
[----:B------:R-:W-:Y:S01]  /*3ea0*/  BSSY B1, `(.L_x_353) ;  /* 0x000007f000017945 */ /* 0x000fe20003800000 */
[----:B------:R-:W-:Y:S02]  /*3eb0*/  IMAD.MOV.U32 R8, RZ, RZ, R31 ;  /* 0x000000ffff087224 */ /* 0x000fe400078e001f */
[----:B------:R-:W-:Y:S01]  /*3ec0*/  IMAD.MOV.U32 R3, RZ, RZ, R27 ;  /* 0x000000ffff037224 */ /* 0x000fe200078e001b */
[----:B------:R2:W1:Y:S02]  /*3ed0*/  SHFL.IDX PT, R68, R93, RZ, 0x181f ;  /* 0x00181fff5d447589 */ /* 0x00046400000e0000 */
[----:B------:R-:W-:Y:S01]  /*3ee0*/  PRMT R37, R8, 0x5410, R9 ;  /* 0x0000541008257816 */ /* 0x000fe20000000009 */
[----:B------:R-:W-:Y:S01]  /*3ef0*/  IMAD.MOV.U32 R9, RZ, RZ, R58 ;  /* 0x000000ffff097224 */ /* 0x000fe200078e003a */
[----:B------:R-:W-:Y:S01]  /*3f00*/  PRMT R36, R3, 0x5410, R6 ;  /* 0x0000541003247816 */ /* 0x000fe20000000006 */
[----:B------:R-:W-:Y:S01]  /*3f10*/  IMAD.MOV.U32 R6, RZ, RZ, R56 ;  /* 0x000000ffff067224 */ /* 0x000fe200078e0038 */
[----:B------:R-:W-:Y:S02]  /*3f20*/  MOV R8, R59 ;  /* 0x0000003b00087202 */ /* 0x000fe40000000f00 */
[----:B------:R-:W-:Y:S02]  /*3f30*/  MOV R3, R57 ;  /* 0x0000003900037202 */ /* 0x000fe40000000f00 */
[----:B------:R-:W-:Y:S02]  /*3f40*/  PRMT R65, R9, 0x5410, R8 ;  /* 0x0000541009417816 */ /* 0x000fe40000000008 */
[----:B------:R-:W-:Y:S01]  /*3f50*/  PRMT R64, R6, 0x5410, R3 ;  /* 0x0000541006407816 */ /* 0x000fe20000000003 */
[----:B------:R-:W-:-:S05]  /*3f60*/  @P4 BRA `(.L_x_354) ;  /* 0x0000072000004947 */ /* 0x000fca0003800000 */
[----:B------:R-:W-:Y:S01]  /*3f70*/  BSSY B0, `(.L_x_355) ;  /* 0x0000038000007945 */ /* 0x000fe20003800000 */
[----:B------:R-:W-:-:S05]  /*3f80*/  @P6 BRA `(.L_x_356) ;  /* 0x0000036000006947 */ /* 0x000fca0003800000 */
[C---:B-1----:R-:W-:Y:S01]  /*3f90*/  LEA R66, P0, R76.reuse, R68, 0x1 ;  /* 0x000000444c427211 */ /* 0x042fe200078008ff */
[----:B------:R-:W1:Y:S03]  /*3fa0*/  LDS.128 R8, [R213+0x8100] ;  /* 0x00810000d5087984 */ /* 0x000e660000000c00 */
[----:B---3--:R-:W-:Y:S02]  /*3fb0*/  LEA.HI.X R67, R76, R69, R77, 0x1, P0 ;  /* 0x000000454c437211 */ /* 0x008fe400000f0c4d */
[----:B------:R-:W-:Y:S11]  /*3fc0*/  ISETP.GE.AND P0, PT, R78, c[0x0][0x27c], PT ;  /* 0x00009f004e007a0c */ /* 0x000ff60003f06270 */
[----:B------:R-:W-:Y:S02]  /*3fd0*/  @!UPT UIADD3 URZ, URZ, URZ, URZ ;  /* 0x0000003f3f3ff290 */ /* 0x000fe4000fffe03f */
[----:B------:R-:W-:Y:S02]  /*3fe0*/  @!P0 SHF.R.U64 R6, R40, 0x10, R41 ;  /* 0x0000001028068819 */ /* 0x000fe40000001229 */
[--C-:B------:R-:W-:Y:S02]  /*3ff0*/  @!P0 SHF.R.U64 R3, R4, 0x10, R5.reuse ;  /* 0x0000001004038819 */ /* 0x100fe40000001205 */
[----:B------:R-:W-:Y:S02]  /*4000*/  @!P0 SHF.R.U32.HI R4, RZ, 0x10, R5 ;  /* 0x00000010ff048819 */ /* 0x000fe40000011605 */
[C---:B------:R-:W-:Y:S02]  /*4010*/  @!P0 PRMT R6, R38.reuse, 0x5410, R6 ;  /* 0x0000541026068816 */ /* 0x040fe40000000006 */
[C---:B------:R-:W-:Y:S02]  /*4020*/  @!P0 PRMT R3, R15.reuse, 0x5432, R3 ;  /* 0x000054320f038816 */ /* 0x040fe40000000003 */
[----:B------:R-:W-:Y:S02]  /*4030*/  @!P0 SHF.R.U32.HI R28, RZ, 0x10, R41 ;  /* 0x00000010ff1c8819 */ /* 0x000fe40000011629 */
[----:B------:R-:W-:Y:S02]  /*4040*/  @!P0 PRMT R15, R15, 0x5410, R4 ;  /* 0x000054100f0f8816 */ /* 0x000fe40000000004 */
[----:B------:R-:W-:Y:S01]  /*4050*/  @!P0 PRMT R43, R38, 0x5432, R28 ;  /* 0x00005432262b8816 */ /* 0x000fe2000000001c */
[C---:B------:R-:W-:Y:S01]  /*4060*/  @!P0 IMAD.U32 R38, R6.reuse, 0x10000, RZ ;  /* 0x0001000006268824 */ /* 0x040fe200078e00ff */
[----:B------:R-:W-:Y:S01]  /*4070*/  @!P0 LOP3.LUT R41, R6, 0xffff0000, RZ, 0xc0, !PT ;  /* 0xffff000006298812 */ /* 0x000fe200078ec0ff */
[C---:B------:R-:W-:Y:S01]  /*4080*/  @!P0 IMAD.U32 R28, R3.reuse, 0x10000, RZ ;  /* 0x00010000031c8824 */ /* 0x040fe200078e00ff */
[----:B------:R-:W-:Y:S01]  /*4090*/  @!P0 LOP3.LUT R6, R3, 0xffff0000, RZ, 0xc0, !PT ;  /* 0xffff000003068812 */ /* 0x000fe200078ec0ff */
[C---:B-1----:R-:W-:Y:S01]  /*40a0*/  @!P0 IMAD.U32 R40, R8.reuse, 0x10000, RZ ;  /* 0x0001000008288824 */ /* 0x042fe200078e00ff */
[----:B------:R-:W-:Y:S02]  /*40b0*/  @!P0 LOP3.LUT R4, R8, 0xffff0000, RZ, 0xc0, !PT ;  /* 0xffff000008048812 */ /* 0x000fe400078ec0ff */
[C---:B------:R-:W-:Y:S02]  /*40c0*/  @!P0 LOP3.LUT R5, R9.reuse, 0xffff0000, RZ, 0xc0, !PT ;  /* 0xffff000009058812 */ /* 0x040fe400078ec0ff */
[----:B------:R-:W-:Y:S01]  /*40d0*/  @!P0 SHF.L.U32 R42, R9, 0x10, RZ ;  /* 0x00000010092a8819 */ /* 0x000fe200000006ff */
[C---:B------:R-:W-:Y:S02]  /*40e0*/  @!P0 FMUL.FTZ R44, R4.reuse, R38 ;  /* 0x00000026042c8220 */ /* 0x040fe40000410000 */
[-C--:B------:R-:W-:Y:S02]  /*40f0*/  @!P0 FMUL.FTZ R3, R4, R28.reuse ;  /* 0x0000001c04038220 */ /* 0x080fe40000410000 */
[----:B------:R-:W-:Y:S02]  /*4100*/  @!P0 FMUL.FTZ R70, R5, R41 ;  /* 0x0000002905468220 */ /* 0x000fe40000410000 */
[----:B------:R-:W-:Y:S01]  /*4110*/  @!P0 FFMA.FTZ R73, R40, R28, -R44 ;  /* 0x0000001c28498223 */ /* 0x000fe2000001082c */
[----:B------:R-:W-:Y:S01]  /*4120*/  @!P0 SHF.L.U32 R28, R15, 0x10, RZ ;  /* 0x000000100f1c8819 */ /* 0x000fe200000006ff */
[----:B------:R-:W-:Y:S01]  /*4130*/  @!P0 FMUL.FTZ R4, R5, R6 ;  /* 0x0000000605048220 */ /* 0x000fe20000410000 */
[----:B------:R-:W-:Y:S01]  /*4140*/  @!P0 LOP3.LUT R5, R10, 0xffff0000, RZ, 0xc0, !PT ;  /* 0xffff00000a058812 */ /* 0x000fe200078ec0ff */
[----:B------:R-:W-:Y:S01]  /*4150*/  @!P0 FFMA.FTZ R3, R38, R40, R3 ;  /* 0x0000002826038223 */ /* 0x000fe20000010003 */
[----:B------:R-:W-:Y:S01]  /*4160*/  @!P0 LOP3.LUT R15, R15, 0xffff0000, RZ, 0xc0, !PT ;  /* 0xffff00000f0f8812 */ /* 0x000fe200078ec0ff */
[C---:B------:R-:W-:Y:S01]  /*4170*/  @!P0 IMAD.U32 R38, R43.reuse, 0x10000, RZ ;  /* 0x000100002b268824 */ /* 0x040fe200078e00ff */
[----:B------:R-:W-:Y:S01]  /*4180*/  @!P0 LOP3.LUT R43, R43, 0xffff0000, RZ, 0xc0, !PT ;  /* 0xffff00002b2b8812 */ /* 0x000fe200078ec0ff */
[----:B------:R-:W-:Y:S01]  /*4190*/  @!P0 FFMA.FTZ R72, R42, R6, -R70 ;  /* 0x000000062a488223 */ /* 0x000fe20000010846 */
[----:B------:R-:W-:Y:S01]  /*41a0*/  @!P0 LOP3.LUT R6, R11, 0xffff0000, RZ, 0xc0, !PT ;  /* 0xffff00000b068812 */ /* 0x000fe200078ec0ff */
[----:B------:R-:W-:Y:S02]  /*41b0*/  @!P0 IMAD.U32 R40, R10, 0x10000, RZ ;  /* 0x000100000a288824 */ /* 0x000fe400078e00ff */
[C---:B------:R-:W-:Y:S02]  /*41c0*/  @!P0 FMUL.FTZ R70, R5.reuse, R38 ;  /* 0x0000002605468220 */ /* 0x040fe40000410000 */
[----:B------:R-:W-:Y:S02]  /*41d0*/  @!P0 FMUL.FTZ R5, R5, R28 ;  /* 0x0000001c05058220 */ /* 0x000fe40000410000 */
[----:B------:R-:W-:Y:S02]  /*41e0*/  @!P0 IMAD.U32 R44, R11, 0x10000, RZ ;  /* 0x000100000b2c8824 */ /* 0x000fe400078e00ff */
[C---:B------:R-:W-:Y:S02]  /*41f0*/  @!P0 FMUL.FTZ R71, R6.reuse, R43 ;  /* 0x0000002b06478220 */ /* 0x040fe40000410000 */
[-C--:B------:R-:W-:Y:S02]  /*4200*/  @!P0 FMUL.FTZ R6, R6, R15.reuse ;  /* 0x0000000f06068220 */ /* 0x080fe40000410000 */
[----:B------:R-:W-:Y:S02]  /*4210*/  @!P0 FFMA.FTZ R4, R41, R42, R4 ;  /* 0x0000002a29048223 */ /* 0x000fe40000010004 */
[----:B------:R-:W-:Y:S02]  /*4220*/  @!P0 FFMA.FTZ R5, R38, R40, R5 ;  /* 0x0000002826058223 */ /* 0x000fe40000010005 */
[----:B------:R-:W-:Y:S01]  /*4230*/  @!P0 FFMA.FTZ R70, R40, R28, -R70 ;  /* 0x0000001c28468223 */ /* 0x000fe20000010846 */
[----:B------:R-:W-:Y:S01]  /*4240*/  @!P0 F2FP.BF16.PACK_AB R4, R4, R72 ;  /* 0x000000480404823e */ /* 0x000fe200000010ff */
[----:B------:R-:W-:Y:S01]  /*4250*/  @!P0 FFMA.FTZ R71, R44, R15, -R71 ;  /* 0x0000000f2c478223 */ /* 0x000fe20000010847 */
[----:B------:R-:W-:Y:S01]  /*4260*/  @!P0 F2FP.BF16.PACK_AB R15, R3, R73 ;  /* 0x00000049030f823e */ /* 0x000fe200000010ff */
[----:B------:R-:W-:Y:S01]  /*4270*/  @!P0 FFMA.FTZ R6, R43, R44, R6 ;  /* 0x0000002c2b068223 */ /* 0x000fe20000010006 */
[----:B------:R-:W-:Y:S02]  /*4280*/  @!P0 F2FP.BF16.PACK_AB R5, R5, R70 ;  /* 0x000000460505823e */ /* 0x000fe400000010ff */
[----:B------:R-:W-:Y:S01]  /*4290*/  @!P0 MOV R9, R4 ;  /* 0x0000000400098202 */ /* 0x000fe20000000f00 */
[----:B------:R-:W-:Y:S01]  /*42a0*/  @!P0 IMAD.MOV.U32 R8, RZ, RZ, R15 ;  /* 0x000000ffff088224 */ /* 0x000fe200078e000f */
[----:B------:R-:W-:Y:S01]  /*42b0*/  @!P0 F2FP.BF16.PACK_AB R3, R6, R71 ;  /* 0x000000470603823e */ /* 0x000fe200000010ff */
[----:B------:R-:W-:Y:S03]  /*42c0*/  @!P0 IMAD.MOV.U32 R10, RZ, RZ, R5 ;  /* 0x000000ffff0a8224 */ /* 0x000fe600078e0005 */
[----:B------:R-:W-:Y:S05]  /*42d0*/  @!P0 MOV R11, R3 ;  /* 0x00000003000b8202 */ /* 0x000fea0000000f00 */
[----:B------:R1:W-:Y:S02]  /*42e0*/  ST.E.128 [R66.64], R8 ;  /* 0x0000000842007985 */ /* 0x0003e4000c101d08 */
.L_x_356:
[----:B------:R-:W-:Y:S05]  /*42f0*/  BSYNC B0 ;  /* 0x0000000000007941 */ /* 0x000fea0003800000 */
.L_x_355:
[----:B------:R-:W-:Y:S11]  /*4300*/  ISETP.GE.AND P0, PT, R212, c[0x0][0x1d4], PT ;  /* 0x00007500d4007a0c */ /* 0x000ff60003f06270 */
[----:B------:R-:W-:Y:S02]  /*4310*/  @!UPT UIADD3 URZ, URZ, URZ, URZ ;  /* 0x0000003f3f3ff290 */ /* 0x000fe4000fffe03f */
        /* <DEDUP_REMOVED lines=9> */
[----:B------:R-:W-:Y:S02]  /*43b0*/  @!P0 PRMT R6, R45, 0x5410, R6 ;  /* 0x000054102d068816 */ /* 0x000fe40000000006 */
[C---:B------:R-:W-:Y:S02]  /*43c0*/  @!P0 PRMT R3, R29.reuse, 0x5432, R3 ;  /* 0x000054321d038816 */ /* 0x040fe40000000003 */
[----:B------:R-:W-:Y:S01]  /*43d0*/  @!P0 SHF.R.U32.HI R5, RZ, 0x10, R47 ;  /* 0x00000010ff058819 */ /* 0x000fe2000001162f */
[C---:B------:R-:W-:Y:S01]  /*43e0*/  @!P0 IMAD.U32 R17, R6.reuse, 0x10000, RZ ;  /* 0x0001000006118824 */ /* 0x040fe200078e00ff */
[----:B------:R-:W-:Y:S01]  /*43f0*/  @!P0 PRMT R15, R29, 0x5410, R4 ;  /* 0x000054101d0f8816 */ /* 0x000fe20000000004 */
[----:B------:R-:W-:Y:S01]  /*4400*/  @!P0 IMAD.U32 R16, R3, 0x10000, RZ ;  /* 0x0001000003108824 */ /* 0x000fe200078e00ff */
[----:B------:R-:W-:Y:S02]  /*4410*/  @!P0 PRMT R40, R45, 0x5432, R5 ;  /* 0x000054322d288816 */ /* 0x000fe40000000005 */
[----:B------:R-:W-:Y:S02]  /*4420*/  @!P0 LOP3.LUT R29, R6, 0xffff0000, RZ, 0xc0, !PT ;  /* 0xffff0000061d8812 */ /* 0x000fe400078ec0ff */
        /* <DEDUP_REMOVED lines=38> */
.L_x_354:
[----:B------:R-:W-:Y:S05]  /*4690*/  BSYNC B1 ;  /* 0x0000000000017941 */ /* 0x000fea0003800000 */
.L_x_353:
[----:B-1----:R1:W4:Y:S01]  /*46a0*/  SHFL.IDX PT, R42, R92, 0x1, 0x181f ;  /* 0x00381f005c2a7f89 */ /* 0x00232200000e0000 */
[----:B------:R-:W-:Y:S01]  /*46b0*/  LOP3.LUT P0, RZ, R236, 0x1, RZ, 0xc0, !PT ;  /* 0x00000001ecff7812 */ /* 0x000fe2000780c0ff */
[----:B------:R-:W-:Y:S02]  /*46c0*/  BSSY B1, `(.L_x_357) ;  /* 0x0000075000017945 */ /* 0x000fe40003800000 */
[----:B------:R1:W2:Y:S10]  /*46d0*/  SHFL.IDX PT, R38, R93, 0x1, 0x181f ;  /* 0x00381f005d267f89 */ /* 0x0002b400000e0000 */
[----:B------:R-:W-:-:S05]  /*46e0*/  @P0 BRA `(.L_x_358) ;  /* 0x0000072000000947 */ /* 0x000fca0003800000 */
[----:B------:R-:W-:Y:S01]  /*46f0*/  BSSY B0, `(.L_x_359) ;  /* 0x0000038000007945 */ /* 0x000fe20003800000 */
[----:B------:R-:W-:-:S05]  /*4700*/  @P6 BRA `(.L_x_360) ;  /* 0x0000036000006947 */ /* 0x000fca0003800000 */
[C---:B--2---:R-:W-:Y:S01]  /*4710*/  LEA R40, P0, R76.reuse, R38, 0x1 ;  /* 0x000000264c287211 */ /* 0x044fe200078008ff */
[----:B------:R-:W2:Y:S03]  /*4720*/  LDS.128 R8, [R213+0x9100] ;  /* 0x00910000d5087984 */ /* 0x000ea60000000c00 */
[----:B----4-:R-:W-:Y:S02]  /*4730*/  LEA.HI.X R41, R76, R42, R77, 0x1, P0 ;  /* 0x0000002a4c297211 */ /* 0x010fe400000f0c4d */
[----:B------:R-:W-:Y:S11]  /*4740*/  ISETP.GE.AND P0, PT, R78, c[0x0][0x27c], PT ;  /* 0x00009f004e007a0c */ /* 0x000ff60003f06270 */
[----:B------:R-:W-:Y:S02]  /*4750*/  @!UPT UIADD3 URZ, URZ, URZ, URZ ;  /* 0x0000003f3f3ff290 */ /* 0x000fe4000fffe03f */
[----:B------:R-:W-:Y:S02]  /*4760*/  @!P0 SHF.R.U64 R6, R48, 0x10, R49 ;  /* 0x0000001030068819 */ /* 0x000fe40000001231 */
[--C-:B------:R-:W-:Y:S02]  /*4770*/  @!P0 SHF.R.U64 R3, R18, 0x10, R19.reuse ;  /* 0x0000001012038819 */ /* 0x100fe40000001213 */
[----:B------:R-:W-:Y:S02]  /*4780*/  @!P0 SHF.R.U32.HI R4, RZ, 0x10, R19 ;  /* 0x00000010ff048819 */ /* 0x000fe40000011613 */
[----:B------:R-:W-:Y:S02]  /*4790*/  @!P0 PRMT R6, R60, 0x5410, R6 ;  /* 0x000054103c068816 */ /* 0x000fe40000000006 */
[----:B------:R-:W-:Y:S02]  /*47a0*/  @!P0 PRMT R3, R32, 0x5432, R3 ;  /* 0x0000543220038816 */ /* 0x000fe40000000003 */
[----:B------:R-:W-:Y:S01]  /*47b0*/  @!P0 SHF.R.U32.HI R5, RZ, 0x10, R49 ;  /* 0x00000010ff058819 */ /* 0x000fe20000011631 */
[----:B------:R-:W-:Y:S01]  /*47c0*/  @!P0 IMAD.U32 R17, R6, 0x10000, RZ ;  /* 0x0001000006118824 */ /* 0x000fe200078e00ff */
[----:B------:R-:W-:Y:S01]  /*47d0*/  @!P0 PRMT R15, R32, 0x5410, R4 ;  /* 0x00005410200f8816 */ /* 0x000fe20000000004 */
[C---:B------:R-:W-:Y:S01]  /*47e0*/  @!P0 IMAD.U32 R16, R3.reuse, 0x10000, RZ ;  /* 0x0001000003108824 */ /* 0x040fe200078e00ff */
[----:B------:R-:W-:Y:S02]  /*47f0*/  @!P0 PRMT R29, R60, 0x5432, R5 ;  /* 0x000054323c1d8816 */ /* 0x000fe40000000005 */
[----:B------:R-:W-:Y:S02]  /*4800*/  @!P0 LOP3.LUT R19, R6, 0xffff0000, RZ, 0xc0, !PT ;  /* 0xffff000006138812 */ /* 0x000fe400078ec0ff */
[----:B------:R-:W-:Y:S01]  /*4810*/  @!P0 LOP3.LUT R6, R3, 0xffff0000, RZ, 0xc0, !PT ;  /* 0xffff000003068812 */ /* 0x000fe200078ec0ff */
[C---:B--2---:R-:W-:Y:S01]  /*4820*/  @!P0 IMAD.U32 R18, R8.reuse, 0x10000, RZ ;  /* 0x0001000008128824 */ /* 0x044fe200078e00ff */
        /* <DEDUP_REMOVED lines=21> */
[----:B------:R-:W-:Y:S02]  /*4980*/  @!P0 FMUL.FTZ R6, R6, R15 ;  /* 0x0000000f06068220 */ /* 0x000fe40000410000 */
        /* <DEDUP_REMOVED lines=14> */
.L_x_360:
[----:B------:R-:W-:Y:S05]  /*4a70*/  BSYNC B0 ;  /* 0x0000000000007941 */ /* 0x000fea0003800000 */
.L_x_359:
[----:B------:R-:W-:Y:S11]  /*4a80*/  ISETP.GE.AND P0, PT, R212, c[0x0][0x1d4], PT ;  /* 0x00007500d4007a0c */ /* 0x000ff60003f06270 */
[----:B------:R-:W-:Y:S02]  /*4a90*/  @!UPT UIADD3 URZ, URZ, URZ, URZ ;  /* 0x0000003f3f3ff290 */ /* 0x000fe4000fffe03f */
        /* <DEDUP_REMOVED lines=55> */
.L_x_358:
[----:B------:R-:W-:Y:S05]  /*4e10*/  BSYNC B1 ;  /* 0x0000000000017941 */ /* 0x000fea0003800000 */
.L_x_357:
[----:B------:R1:W4:Y:S01]  /*4e20*/  SHFL.IDX PT, R33, R92, 0x2, 0x181f ;  /* 0x00581f005c217f89 */ /* 0x00032200000e0000 */
[----:B------:R-:W-:Y:S03]  /*4e30*/  BSSY B1, `(.L_x_361) ;  /* 0x0000075000017945 */ /* 0x000fe60003800000 */
[----:B------:R1:W3:Y:S01]  /*4e40*/  SHFL.IDX PT, R32, R93, 0x2, 0x181f ;  /* 0x00581f005d207f89 */ /* 0x0002e200000e0000 */
[----:B------:R-:W-:-:S05]  /*4e50*/  @P5 BRA `(.L_x_362) ;  /* 0x0000072000005947 */ /* 0x000fca0003800000 */
[----:B------:R-:W-:Y:S01]  /*4e60*/  BSSY B0, `(.L_x_363) ;  /* 0x0000038000007945 */ /* 0x000fe20003800000 */
[----:B------:R-:W-:-:S05]  /*4e70*/  @P6 BRA `(.L_x_364) ;  /* 0x0000036000006947 */ /* 0x000fca0003800000 */
[C---:B---3--:R-:W-:Y:S01]  /*4e80*/  LEA R28, P0, R76.reuse, R32, 0x1 ;  /* 0x000000204c1c7211 */ /* 0x048fe200078008ff */
[----:B--2---:R-:W2:Y:S03]  /*4e90*/  LDS.128 R8, [R213+0xa100] ;  /* 0x00a10000d5087984 */ /* 0x004ea60000000c00 */
        /* <DEDUP_REMOVED lines=52> */
.L_x_364:
[----:B------:R-:W-:Y:S05]  /*51e0*/  BSYNC B0 ;  /* 0x0000000000007941 */ /* 0x000fea0003800000 */
.L_x_363:
[----:B------:R-:W-:Y:S11]  /*51f0*/  ISETP.GE.AND P0, PT, R212, c[0x0][0x1d4], PT ;  /* 0x00007500d4007a0c */ /* 0x000ff60003f06270 */
[----:B------:R-:W-:Y:S02]  /*5200*/  @!UPT UIADD3 URZ, URZ, URZ, URZ ;  /* 0x0000003f3f3ff290 */ /* 0x000fe4000fffe03f */
[----:B------:R-:W-:-:S05]  /*5210*/  @P0 BRA `(.L_x_362) ;  /* 0x0000036000000947 */ /* 0x000fca0003800000 */
[C---:B--23--:R-:W-:Y:S01]  /*5220*/  LEA R28, P0, R212.reuse, R32, 0x1 ;  /* 0x00000020d41c7211 */ /* 0x04cfe200078008ff */
        /* <DEDUP_REMOVED lines=53> */
.L_x_362:
[----:B------:R-:W-:Y:S05]  /*5580*/  BSYNC B1 ;  /* 0x0000000000017941 */ /* 0x000fea0003800000 */
.L_x_361:
[----:B--2---:R2:W1:Y:S04]  /*5590*/  SHFL.IDX PT, R29, R92, 0x3, 0x181f ;  /* 0x00781f005c1d7f89 */ /* 0x00446800000e0000 */
[----:B------:R2:W4:Y:S01]  /*55a0*/  SHFL.IDX PT, R28, R93, 0x3, 0x181f ;  /* 0x00781f005d1c7f89 */ /* 0x00052200000e0000 */
[----:B------:R-:W-:-:S05]  /*55b0*/  @P3 BRA `(.L_x_365) ;  /* 0x000032f000003947 */ /* 0x000fca0003800000 */
[----:B------:R-:W-:Y:S01]  /*55c0*/  BSSY B0, `(.L_x_366) ;  /* 0x0000038000007945 */ /* 0x000fe20003800000 */
[----:B------:R-:W-:-:S05]  /*55d0*/  @P6 BRA `(.L_x_367) ;  /* 0x0000036000006947 */ /* 0x000fca0003800000 */
[C---:B----4-:R-:W-:Y:S01]  /*55e0*/  LEA R24, P0, R76.reuse, R28, 0x1 ;  /* 0x0000001c4c187211 */ /* 0x050fe200078008ff */
[----:B------:R-:W4:Y:S03]  /*55f0*/  LDS.128 R8, [R213+0xb100] ;  /* 0x00b10000d5087984 */ /* 0x000f260000000c00 */
[----:B-1----:R-:W-:Y:S02]  /*5600*/  LEA.HI.X R25, R76, R29, R77, 0x1, P0 ;  /* 0x0000001d4c197211 */ /* 0x002fe400000f0c4d */
        /* <DEDUP_REMOVED lines=14> */
[C---:B----4-:R-:W-:Y:S01]  /*56f0*/  @!P0 IMAD.U32 R18, R8.reuse, 0x10000, RZ ;  /* 0x0001000008128824 */ /* 0x050fe200078e00ff */
[----:B------:R-:W-:Y:S02]  /*5700*/  @!P0 LOP3.LUT R4, R8, 0xffff0000, RZ, 0xc0, !PT ;  /* 0xffff000008048812 */ /* 0x000fe400078ec0ff */
[C---:B------:R-:W-:Y:S02]  /*5710*/  @!P0 LOP3.LUT R5, R9.reuse, 0xffff0000, RZ, 0xc0, !PT ;  /* 0xffff000009058812 */ /* 0x040fe400078ec0ff */
[----:B------:R-:W-:Y:S01]  /*5720*/  @!P0 SHF.L.U32 R20, R9, 0x10, RZ ;  /* 0x0000001009148819 */ /* 0x000fe200000006ff */
[C---:B------:R-:W-:Y:S02]  /*5730*/  @!P0 FMUL.FTZ R22, R4.reuse, R17 ;  /* 0x0000001104168220 */ /* 0x040fe40000410000 */
[-C--:B------:R-:W-:Y:S02]  /*5740*/  @!P0 FMUL.FTZ R3, R4, R16.reuse ;  /* 0x0000001004038220 */ /* 0x080fe40000410000 */
[----:B------:R-:W-:Y:S02]  /*5750*/  @!P0 FMUL.FTZ R23, R5, R19 ;  /* 0x0000001305178220 */ /* 0x000fe40000410000 */
[----:B---3--:R-:W-:Y:S01]  /*5760*/  @!P0 FFMA.FTZ R32, R18, R16, -R22 ;  /* 0x0000001012208223 */ /* 0x008fe20000010816 */
        /* <DEDUP_REMOVED lines=29> */
.L_x_367:
[----:B------:R-:W-:Y:S05]  /*5940*/  BSYNC B0 ;  /* 0x0000000000007941 */ /* 0x000fea0003800000 */
.L_x_366:
[----:B------:R-:W-:Y:S11]  /*5950*/  ISETP.GE.AND P0, PT, R212, c[0x0][0x1d4], PT ;  /* 0x00007500d4007a0c */ /* 0x000ff60003f06270 */
[----:B------:R-:W-:Y:S02]  /*5960*/  @!UPT UIADD3 URZ, URZ, URZ, URZ ;  /* 0x0000003f3f3ff290 */ /* 0x000fe4000fffe03f */
[----:B------:R-:W-:-:S05]  /*5970*/  @P0 BRA `(.L_x_365) ;  /* 0x00002f3000000947 */ /* 0x000fca0003800000 */
[C---:B----4-:R-:W-:Y:S01]  /*5980*/  LEA R26, P0, R212.reuse, R28, 0x1 ;  /* 0x0000001cd41a7211 */ /* 0x050fe200078008ff */
[----:B-1----:R-:W1:Y:S03]  /*5990*/  LDS.128 R8, [R213+0xe900] ;  /* 0x00e90000d5087984 */ /* 0x002e660000000c00 */
[----:B------:R-:W-:Y:S02]  /*59a0*/  LEA.HI.X R27, R212, R29, R231, 0x1, P0 ;  /* 0x0000001dd41b7211 */ /* 0x000fe400000f0ce7 */
        /* <DEDUP_REMOVED lines=50> */
[----:B------:R1:W-:Y:S01]  /*5cd0*/  ST.E.128 [R26.64], R8 ;  /* 0x000000081a007985 */ /* 0x0003e2000c101d08 */
[----:B------:R-:W-:-:S05]  /*5ce0*/  BRA `(.L_x_365) ;  /* 0x00002bc000007947 */ /* 0x000fca0003800000 */
.L_x_344:
[C---:B------:R-:W-:Y:S01]  /*5cf0*/  IADD3 R169, R81.reuse, 0x20, RZ ;  /* 0x0000002051a97810 */ /* 0x040fe20007ffe0ff */
[----:B------:R-:W-:Y:S01]  /*5d00*/  CS2R R58, SRZ ;  /* 0x00000000003a7805 */ /* 0x000fe2000001ff00 */
[----:B------:R-:W-:Y:S01]  /*5d10*/  IADD3 R168, R81, 0x40, RZ ;  /* 0x0000004051a87810 */ /* 0x000fe20007ffe0ff */
[----:B------:R-:W-:Y:S01]  /*5d20*/  CS2R R56, SRZ ;  /* 0x0000000000387805 */ /* 0x000fe2000001ff00 */
[-C--:B------:R-:W-:Y:S01]  /*5d30*/  ISETP.GE.AND P3, PT, R169, R91.reuse, PT ;  /* 0x0000005ba900720c */ /* 0x080fe20003f66270 */
[----:B------:R-:W-:Y:S01]  /*5d40*/  CS2R R30, SRZ ;  /* 0x00000000001e7805 */ /* 0x000fe2000001ff00 */
[----:B------:R-:W-:Y:S01]  /*5d50*/  IADD3 R167, R81, 0x60, RZ ;  /* 0x0000006051a77810 */ /* 0x000fe20007ffe0ff */
[----:B------:R-:W-:Y:S01]  /*5d60*/  CS2R R28, SRZ ;  /* 0x00000000001c7805 */ /* 0x000fe2000001ff00 */
[----:B------:R-:W-:Y:S01]  /*5d70*/  ISETP.GE.OR P3, PT, R76, c[0x0][0x27c], P3 ;  /* 0x00009f004c007a0c */ /* 0x000fe20001f66670 */
[----:B------:R-:W-:Y:S01]  /*5d80*/  CS2R R34, SRZ ;  /* 0x0000000000227805 */ /* 0x000fe2000001ff00 */
[----:B------:R-:W-:Y:S01]  /*5d90*/  IADD3 R75, -R83, c[0x0][0x1d4], RZ ;  /* 0x00007500534b7a10 */ /* 0x000fe20007ffe1ff */
[----:B------:R-:W-:Y:S01]  /*5da0*/  CS2R R32, SRZ ;  /* 0x0000000000207805 */ /* 0x000fe2000001ff00 */
[----:B------:R-:W-:Y:S01]  /*5db0*/  CS2R R66, SRZ ;  /* 0x0000000000427805 */ /* 0x000fe2000001ff00 */
[----:B------:R-:W-:Y:S01]  /*5dc0*/  CS2R R64, SRZ ;  /* 0x0000000000407805 */ /* 0x000fe2000001ff00 */
[----:B------:R-:W-:Y:S01]  /*5dd0*/  CS2R R22, SRZ ;  /* 0x0000000000167805 */ /* 0x000fe2000001ff00 */
[----:B------:R-:W-:Y:S01]  /*5de0*/  CS2R R62, SRZ ;  /* 0x00000000003e7805 */ /* 0x000fe2000001ff00 */
[----:B------:R-:W-:Y:S01]  /*5df0*/  CS2R R60, SRZ ;  /* 0x00000000003c7805 */ /* 0x000fe2000001ff00 */
[----:B------:R-:W-:Y:S01]  /*5e00*/  CS2R R40, SRZ ;  /* 0x0000000000287805 */ /* 0x000fe2000001ff00 */
[----:B------:R1:W2:Y:S01]  /*5e10*/  SHFL.IDX PT, R51, R92, RZ, 0x181f ;  /* 0x00181fff5c337589 */ /* 0x0002a200000e0000 */
[----:B------:R-:W-:Y:S02]  /*5e20*/  BSSY B0, `(.L_x_368) ;  /* 0x00000df000007945 */ /* 0x000fe40003800000 */
[----:B------:R-:W-:Y:S04]  /*5e30*/  @!P3 IADD3 R3, P1, P0, R106, R42, R161 ;  /* 0x0000002a6a03b210 */ /* 0x000fe8000783e0a1 */
[----:B------:R-:W-:Y:S01]  /*5e40*/  @!P3 IADD3.X R4, R112, R44, R151, P1, P0 ;  /* 0x0000002c7004b210 */ /* 0x000fe20000fe0497 */
[----:B------:R1:W3:Y:S01]  /*5e50*/  SHFL.IDX PT, R50, R93, RZ, 0x181f ;  /* 0x00181fff5d327589 */ /* 0x0002e200000e0000 */
[----:B------:R-:W-:Y:S04]  /*5e60*/  @!P3 IADD3 R5, P1, P0, R104, R36, R162 ;  /* 0x000000246805b210 */ /* 0x000fe8000783e0a2 */
[C---:B------:R-:W-:Y:S02]  /*5e70*/  @!P3 IADD3.X R10, R111.reuse, R68, R152, P1, P0 ;  /* 0x000000446f0ab210 */ /* 0x040fe40000fe0498 */
[----:B------:R-:W-:Y:S04]  /*5e80*/  ISETP.GE.AND P1, PT, R168, R91, PT ;  /* 0x0000005ba800720c */ /* 0x000fe80003f26270 */
[----:B------:R-:W-:Y:S11]  /*5e90*/  ISETP.GE.OR P1, PT, R76, c[0x0][0x27c], P1 ;  /* 0x00009f004c007a0c */ /* 0x000ff60000f26670 */
[----:B------:R-:W-:Y:S02]  /*5ea0*/  @!UPT UIADD3 URZ, URZ, URZ, URZ ;  /* 0x0000003f3f3ff290 */ /* 0x000fe4000fffe03f */
[----:B------:R-:W-:Y:S04]  /*5eb0*/  @!P1 IADD3 R6, P4, P0, R106, R159, R42 ;  /* 0x0000009f6a069210 */ /* 0x000fe8000789e02a */
[----:B------:R-:W-:Y:S02]  /*5ec0*/  @!P1 IADD3.X R17, R112, R147, R44, P4, P0 ;  /* 0x0000009370119210 */ /* 0x000fe400027e042c */
[----:B------:R-:W-:Y:S04]  /*5ed0*/  @!P1 IADD3 R11, P4, P0, R104, R160, R36 ;  /* 0x000000a0680b9210 */ /* 0x000fe8000789e024 */
[----:B------:R-:W-:Y:S02]  /*5ee0*/  @!P1 IADD3.X R18, R111, R150, R68, P4, P0 ;  /* 0x000000966f129210 */ /* 0x000fe400027e0444 */
[-C--:B------:R-:W-:Y:S04]  /*5ef0*/  ISETP.GE.AND P0, PT, R167, R91.reuse, PT ;  /* 0x0000005ba700720c */ /* 0x080fe80003f06270 */
[----:B------:R-:W-:Y:S11]  /*5f00*/  ISETP.GE.OR P0, PT, R76, c[0x0][0x27c], P0 ;  /* 0x00009f004c007a0c */ /* 0x000ff60000706670 */
[----:B------:R-:W-:Y:S02]  /*5f10*/  @!UPT UIADD3 URZ, URZ, URZ, URZ ;  /* 0x0000003f3f3ff290 */ /* 0x000fe4000fffe03f */
[----:B------:R-:W-:Y:S04]  /*5f20*/  @!P0 IADD3 R15, P5, P4, R106, UR10, R42 ;  /* 0x0000000a6a0f8c10 */ /* 0x000fe8000fcbe02a */
[----:B------:R-:W-:Y:S02]  /*5f30*/  @!P0 IADD3.X R20, R112, UR13, R44, P5, P4 ;  /* 0x0000000d70148c10 */ /* 0x000fe4000afe842c */
[----:B------:R-:W-:Y:S04]  /*5f40*/  @!P0 IADD3 R19, P5, P4, R104, UR16, R36 ;  /* 0x0000001068138c10 */ /* 0x000fe8000fcbe024 */
[----:B------:R-:W-:Y:S02]  /*5f50*/  @!P0 IADD3.X R21, R111, UR14, R68, P5, P4 ;  /* 0x0000000e6f158c10 */ /* 0x000fe4000afe8444 */
[C---:B------:R-:W-:Y:S04]  /*5f60*/  @!P3 LEA R8, P4, R3.reuse, c[0x0][0x270], 0x1 ;  /* 0x00009c000308ba11 */ /* 0x040fe800078808ff */
[----:B------:R-:W-:Y:S02]  /*5f70*/  @!P3 LEA.HI.X R9, R3, c[0x0][0x274], R4, 0x1, P4 ;  /* 0x00009d000309ba11 */ /* 0x000fe400020f0c04 */
[C---:B------:R-:W-:Y:S04]  /*5f80*/  @!P3 LEA R4, P4, R5.reuse, c[0x0][0x288], 0x1 ;  /* 0x0000a2000504ba11 */ /* 0x040fe800078808ff */
[----:B------:R-:W-:Y:S02]  /*5f90*/  @!P3 LEA.HI.X R5, R5, c[0x0][0x28c], R10, 0x1, P4 ;  /* 0x0000a3000505ba11 */ /* 0x000fe400020f0c0a */
[C---:B------:R-:W-:Y:S03]  /*5fa0*/  @!P1 LEA R16, P4, R6.reuse, c[0x0][0x270], 0x1 ;  /* 0x00009c0006109a11 */ /* 0x040fe600078808ff */
[----:B------:R4:W2:Y:S01]  /*5fb0*/  @!P3 LDG.E.128 R56, [R4.64] ;  /* 0x000000080438b981 */ /* 0x0008a2000c1e1d00 */
[----:B------:R-:W-:Y:S02]  /*5fc0*/  @!P1 LEA.HI.X R17, R6, c[0x0][0x274], R17, 0x1, P4 ;  /* 0x00009d0006119a11 */ /* 0x000fe400020f0c11 */
[C---:B------:R-:W-:Y:S04]  /*5fd0*/  @!P1 LEA R10, P4, R11.reuse, c[0x0][0x288], 0x1 ;  /* 0x0000a2000b0a9a11 */ /* 0x040fe800078808ff */
[----:B------:R-:W-:Y:S01]  /*5fe0*/  @!P1 LEA.HI.X R11, R11, c[0x0][0x28c], R18, 0x1, P4 ;  /* 0x0000a3000b0b9a11 */ /* 0x000fe200020f0c12 */
[----:B------:R1:W2:Y:S01]  /*5ff0*/  @!P1 LDG.E.128 R28, [R16.64] ;  /* 0x00000008101c9981 */ /* 0x0002a2000c1e1d00 */
[C---:B------:R-:W-:Y:S04]  /*6000*/  @!P0 LEA R24, P4, R15.reuse, c[0x0][0x270], 0x1 ;  /* 0x00009c000f188a11 */ /* 0x040fe800078808ff */
[----:B------:R-:W-:Y:S02]  /*6010*/  @!P0 LEA.HI.X R25, R15, c[0x0][0x274], R20, 0x1, P4 ;  /* 0x00009d000f198a11 */ /* 0x000fe400020f0c14 */
[C---:B------:R-:W-:Y:S01]  /*6020*/  @!P0 LEA R18, P4, R19.reuse, c[0x0][0x288], 0x1 ;  /* 0x0000a20013128a11 */ /* 0x040fe200078808ff */
[----:B------:R1:W2:Y:S03]  /*6030*/  @!P1 LDG.E.128 R60, [R10.64] ;  /* 0x000000080a3c9981 */ /* 0x0002a6000c1e1d00 */
[----:B------:R-:W-:Y:S02]  /*6040*/  @!P0 LEA.HI.X R19, R19, c[0x0][0x28c], R21, 0x1, P4 ;  /* 0x0000a30013138a11 */ /* 0x000fe400020f0c15 */
[----:B------:R-:W-:Y:S03]  /*6050*/  CS2R R20, SRZ ;  /* 0x0000000000147805 */ /* 0x000fe6000001ff00 */
[----:B------:R2:W2:Y:S08]  /*6060*/  @!P0 LDG.E.128 R32, [R24.64] ;  /* 0x0000000818208981 */ /* 0x0004b0000c1e1d00 */
[----:B------:R-:W2:Y:S01]  /*6070*/  @!P0 LDG.E.128 R64, [R18.64] ;  /* 0x0000000812408981 */ /* 0x000ea2000c1e1d00 */
[-C--:B------:R-:W-:Y:S04]  /*6080*/  ISETP.GE.AND P0, PT, R81, R91.reuse, PT ;  /* 0x0000005b5100720c */ /* 0x080fe80003f06270 */
[----:B------:R-:W-:Y:S03]  /*6090*/  ISETP.GE.OR P0, PT, R76, c[0x0][0x27c], P0 ;  /* 0x00009f004c007a0c */ /* 0x000fe60000706670 */
[----:B------:R3:W2:Y:S01]  /*60a0*/  @!P3 LDG.E.128 R20, [R8.64] ;  /* 0x000000080814b981 */ /* 0x0006a2000c1e1d00 */
[----:B-1----:R-:W-:Y:S09]  /*60b0*/  CS2R R10, SRZ ;  /* 0x00000000000a7805 */ /* 0x002ff2000001ff00 */
[----:B------:R-:W-:Y:S02]  /*60c0*/  @!P0 IADD3 R3, P1, R106, R42, RZ ;  /* 0x0000002a6a038210 */ /* 0x000fe40007f3e0ff */
[----:B------:R-:W-:Y:S03]  /*60d0*/  CS2R R42, SRZ ;  /* 0x00000000002a7805 */ /* 0x000fe6000001ff00 */
[----:B----4-:R-:W-:Y:S01]  /*60e0*/  @!P0 IMAD.X R4, R44, 0x1, R112, P1 ;  /* 0x000000012c048824 */ /* 0x010fe200008e0670 */
[C---:B------:R-:W-:Y:S04]  /*60f0*/  @!P0 LEA R16, P1, R3.reuse, c[0x0][0x270], 0x1 ;  /* 0x00009c0003108a11 */ /* 0x040fe800078208ff */
[----:B------:R-:W-:Y:S02]  /*6100*/  @!P0 LEA.HI.X R17, R3, c[0x0][0x274], R4, 0x1, P1 ;  /* 0x00009d0003118a11 */ /* 0x000fe400008f0c04 */
[----:B------:R-:W-:Y:S01]  /*6110*/  @!P0 IADD3 R3, P1, R104, R36, RZ ;  /* 0x0000002468038210 */ /* 0x000fe20007f3e0ff */
[----:B---3--:R-:W-:Y:S04]  /*6120*/  CS2R R8, SRZ ;  /* 0x0000000000087805 */ /* 0x008fe8000001ff00 */
[----:B------:R-:W-:Y:S01]  /*6130*/  @!P0 IMAD.X R5, R68, 0x1, R111, P1 ;  /* 0x0000000144058824 */ /* 0x000fe200008e066f */
[C---:B------:R-:W-:Y:S01]  /*6140*/  @!P0 LEA R4, P1, R3.reuse, c[0x0][0x288], 0x1 ;  /* 0x0000a20003048a11 */ /* 0x040fe200078208ff */
[----:B------:R1:W5:Y:S03]  /*6150*/  @!P0 LDG.E.128 R8, [R16.64] ;  /* 0x0000000810088981 */ /* 0x000366000c1e1d00 */
[----:B------:R-:W-:Y:S02]  /*6160*/  @!P0 LEA.HI.X R5, R3, c[0x0][0x28c], R5, 0x1, P1 ;  /* 0x0000a30003058a11 */ /* 0x000fe400008f0c05 */
[----:B------:R-:W-:Y:S03]  /*6170*/  ISETP.GE.AND P1, PT, R76, c[0x0][0x27c], PT ;  /* 0x00009f004c007a0c */ /* 0x000fe60003f26270 */
[----:B------:R3:W5:Y:S01]  /*6180*/  @!P0 LDG.E.128 R40, [R4.64] ;  /* 0x0000000804288981 */ /* 0x000762000c1e1d00 */
[----:B------:R-:W-:Y:S01]  /*6190*/  ISETP.GE.OR P0, PT, R81, R91, P6 ;  /* 0x0000005b5100720c */ /* 0x000fe20003706670 */
[----:B--2---:R-:W-:Y:S02]  /*61a0*/  IMAD.MOV.U32 R6, RZ, RZ, R22 ;  /* 0x000000ffff067224 */ /* 0x004fe400078e0016 */
[----:B---3--:R-:W-:Y:S02]  /*61b0*/  IMAD.MOV.U32 R5, RZ, RZ, R23 ;  /* 0x000000ffff057224 */ /* 0x008fe400078e0017 */
[----:B------:R-:W-:Y:S02]  /*61c0*/  IMAD.MOV.U32 R4, RZ, RZ, R20 ;  /* 0x000000ffff047224 */ /* 0x000fe400078e0014 */
[----:B------:R-:W-:Y:S01]  /*61d0*/  IMAD.MOV.U32 R3, RZ, RZ, R21 ;  /* 0x000000ffff037224 */ /* 0x000fe200078e0015 */
[----:B------:R-:W-:Y:S01]  /*61e0*/  PRMT R26, R5, 0x5410, R6 ;  /* 0x00005410051a7816 */ /* 0x000fe20000000006 */
        /* <DEDUP_REMOVED lines=29> */
[----:B------:R-:W-:Y:S04]  /*63c0*/  PRMT R73, R6, 0x5410, R5 ;  /* 0x0000541006497816 */ /* 0x000fe80000000005 */
[----:B------:R-:W-:Y:S01]  /*63d0*/  PRMT R72, R3, 0x5410, R4 ;  /* 0x0000541003487816 */ /* 0x000fe20000000004 */
[----:B------:R-:W-:-:S05]  /*63e0*/  @P0 BRA `(.L_x_369) ;  /* 0x0000082000000947 */ /* 0x000fca0003800000 */
[----:B-1----:R-:W-:Y:S01]  /*63f0*/  SEL R3, R83, R75, !P2 ;  /* 0x0000004b53037207 */ /* 0x002fe20005000000 */
[----:B------:R-:W-:Y:S01]  /*6400*/  LDS.128 R52, [R131+0x8100] ;  /* 0x0081000083347984 */ /* 0x000fe20000000c00 */
[----:B-----5:R-:W-:Y:S01]  /*6410*/  @!P1 SHF.R.U64 R6, R8, 0x10, R9 ;  /* 0x0000001008069819 */ /* 0x020fe20000001209 */
[C---:B------:R-:W-:Y:S01]  /*6420*/  IMAD.SHL.U32 R45, R81.reuse, 0x40, RZ ;  /* 0x00000040512d7824 */ /* 0x040fe200078e00ff */
[----:B------:R-:W-:Y:S01]  /*6430*/  SHF.R.S32.HI R4, RZ, 0x1f, R3 ;  /* 0x0000001fff047819 */ /* 0x000fe20000011403 */
[----:B------:R-:W-:Y:S01]  /*6440*/  IMAD.SHL.U32 R46, R81, 0x40, RZ ;  /* 0x00000040512e7824 */ /* 0x000fe200078e00ff */
[----:B------:R-:W-:Y:S01]  /*6450*/  MOV R15, R9 ;  /* 0x00000009000f7202 */ /* 0x000fe20000000f00 */
[----:B------:R-:W-:Y:S01]  /*6460*/  IMAD.MOV.U32 R44, RZ, RZ, R40 ;  /* 0x000000ffff2c7224 */ /* 0x000fe200078e0028 */
[----:B------:R-:W-:Y:S01]  /*6470*/  LEA.HI R3, R4, R3, RZ, 0x4 ;  /* 0x0000000304037211 */ /* 0x000fe200078f20ff */
[----:B------:R-:W-:Y:S01]  /*6480*/  IMAD.MOV.U32 R5, RZ, RZ, R8 ;  /* 0x000000ffff057224 */ /* 0x000fe200078e0008 */
[----:B------:R-:W-:Y:S01]  /*6490*/  LOP3.LUT R46, R46, 0x1c0, RZ, 0xc0, !PT ;  /* 0x000001c02e2e7812 */ /* 0x000fe200078ec0ff */
[----:B------:R-:W-:Y:S01]  /*64a0*/  IMAD.MOV.U32 R48, RZ, RZ, R43 ;  /* 0x000000ffff307224 */ /* 0x000fe200078e002b */
[----:B------:R-:W-:Y:S02]  /*64b0*/  LEA.HI.SX32 R3, R3, R74, 0x1c ;  /* 0x0000004a03037211 */ /* 0x000fe400078fe2ff */
[----:B------:R-:W-:Y:S02]  /*64c0*/  @!P1 PRMT R5, R5, 0x5410, R6 ;  /* 0x0000541005059816 */ /* 0x000fe40000000006 */
[----:B------:R-:W-:Y:S01]  /*64d0*/  SHF.R.S32.HI R4, RZ, 0x1f, R3 ;  /* 0x0000001fff047819 */ /* 0x000fe20000011403 */
[----:B------:R-:W-:Y:S01]  /*64e0*/  IMAD.SHL.U32 R89, R3, 0x8, RZ ;  /* 0x0000000803597824 */ /* 0x000fe200078e00ff */
[----:B------:R-:W-:Y:S02]  /*64f0*/  LOP3.LUT R45, R45, 0x1c0, RZ, 0xc0, !PT ;  /* 0x000001c02d2d7812 */ /* 0x000fe400078ec0ff */
[----:B------:R-:W-:Y:S02]  /*6500*/  LEA.HI R4, R4, R3, RZ, 0x3 ;  /* 0x0000000304047211 */ /* 0x000fe400078f18ff */
[----:B------:R-:W-:Y:S02]  /*6510*/  SHF.R.U32.HI R45, RZ, 0x3, R45 ;  /* 0x00000003ff2d7819 */ /* 0x000fe4000001162d */
[----:B------:R-:W-:Y:S02]  /*6520*/  SHF.R.S32.HI R3, RZ, 0x3, R4 ;  /* 0x00000003ff037819 */ /* 0x000fe40000011404 */
[----:B------:R-:W-:Y:S01]  /*6530*/  LOP3.LUT R4, R46, 0x38, R89, 0xf8, !PT ;  /* 0x000000382e047812 */ /* 0x000fe200078ef859 */
[--C-:B------:R-:W-:Y:S01]  /*6540*/  IMAD.MOV.U32 R46, RZ, RZ, R41.reuse ;  /* 0x000000ffff2e7224 */ /* 0x100fe200078e0029 */
[----:B------:R-:W-:Y:S01]  /*6550*/  @!P1 SHF.R.U64 R40, R40, 0x10, R41 ;  /* 0x0000001028289819 */ /* 0x000fe20000001229 */
[----:B------:R-:W-:Y:S01]  /*6560*/  IMAD R3, R3, 0x1c00, R7 ;  /* 0x00001c0003037824 */ /* 0x000fe200078e0207 */
[----:B------:R-:W-:Y:S02]  /*6570*/  LOP3.LUT R4, R4, R45, RZ, 0x3c, !PT ;  /* 0x0000002d04047212 */ /* 0x000fe400078e3cff */
[----:B------:R-:W-:Y:S02]  /*6580*/  @!P1 PRMT R40, R44, 0x5410, R40 ;  /* 0x000054102c289816 */ /* 0x000fe40000000028 */
[----:B------:R-:W-:Y:S01]  /*6590*/  @!P1 SHF.R.U64 R8, R10, 0x10, R11 ;  /* 0x000000100a089819 */ /* 0x000fe2000000120b */
[----:B------:R-:W-:Y:S01]  /*65a0*/  IMAD.IADD R3, R3, 0x1, R4 ;  /* 0x0000000103037824 */ /* 0x000fe200078e0204 */
[----:B------:R-:W-:Y:S01]  /*65b0*/  MOV R24, R11 ;  /* 0x0000000b00187202 */ /* 0x000fe20000000f00 */
[----:B------:R-:W-:Y:S01]  /*65c0*/  IMAD.MOV.U32 R4, RZ, RZ, R10 ;  /* 0x000000ffff047224 */ /* 0x000fe200078e000a */
[----:B------:R-:W-:Y:S02]  /*65d0*/  @!P1 SHF.R.U32.HI R49, RZ, 0x10, R43 ;  /* 0x00000010ff319819 */ /* 0x000fe4000001162b */
[----:B------:R-:W-:Y:S02]  /*65e0*/  SHF.L.U32 R3, R3, 0x1, RZ ;  /* 0x0000000103037819 */ /* 0x000fe400000006ff */
[----:B------:R-:W-:Y:S02]  /*65f0*/  @!P1 PRMT R49, R48, 0x5410, R49 ;  /* 0x0000541030319816 */ /* 0x000fe40000000031 */
[----:B------:R-:W-:Y:S01]  /*6600*/  @!P1 SHF.R.U32.HI R45, RZ, 0x10, R41 ;  /* 0x00000010ff2d9819 */ /* 0x000fe20000011629 */
[----:B------:R-:W-:Y:S01]  /*6610*/  IMAD.MOV.U32 R41, RZ, RZ, R42 ;  /* 0x000000ffff297224 */ /* 0x000fe200078e002a */
[----:B------:R1:W2:Y:S01]  /*6620*/  LDS.128 R16, [R3+0x8100] ;  /* 0x0081000003107984 */ /* 0x0002a20000000c00 */
[----:B------:R-:W-:Y:S02]  /*6630*/  @!P1 SHF.R.U64 R42, R42, 0x10, R43 ;  /* 0x000000102a2a9819 */ /* 0x000fe4000000122b */
[----:B------:R-:W-:Y:S02]  /*6640*/  @!P1 PRMT R43, R46, 0x5410, R45 ;  /* 0x000054102e2b9816 */ /* 0x000fe4000000002d */
[----:B------:R-:W-:Y:S05]  /*6650*/  @!P1 PRMT R47, R41, 0x5410, R42 ;  /* 0x00005410292f9816 */ /* 0x000fea000000002a */
[C---:B------:R-:W-:Y:S01]  /*6660*/  @!P1 IMAD.U32 R45, R47.reuse, 0x10000, RZ ;  /* 0x000100002f2d9824 */ /* 0x040fe200078e00ff */
[----:B------:R-:W-:Y:S02]  /*6670*/  @!P1 LOP3.LUT R47, R47, 0xffff0000, RZ, 0xc0, !PT ;  /* 0xffff00002f2f9812 */ /* 0x000fe400078ec0ff */
[----:B-1----:R-:W-:Y:S02]  /*6680*/  @!P1 SHF.R.U32.HI R3, RZ, 0x10, R9 ;  /* 0x00000010ff039819 */ /* 0x002fe40000011609 */
[----:B------:R-:W-:Y:S02]  /*6690*/  @!P1 SHF.R.U32.HI R9, RZ, 0x10, R11 ;  /* 0x00000010ff099819 */ /* 0x000fe4000001160b */
[----:B------:R-:W-:Y:S02]  /*66a0*/  @!P1 PRMT R10, R15, 0x5410, R3 ;  /* 0x000054100f0a9816 */ /* 0x000fe40000000003 */
[----:B------:R-:W-:Y:S02]  /*66b0*/  @!P1 PRMT R24, R24, 0x5410, R9 ;  /* 0x0000541018189816 */ /* 0x000fe40000000009 */
[----:B------:R-:W-:Y:S02]  /*66c0*/  @!P1 LOP3.LUT R15, R40, 0xffff0000, RZ, 0xc0, !PT ;  /* 0xffff0000280f9812 */ /* 0x000fe400078ec0ff */
[----:B------:R-:W-:Y:S01]  /*66d0*/  @!P1 PRMT R11, R4, 0x5410, R8 ;  /* 0x00005410040b9816 */ /* 0x000fe20000000008 */
[----:B------:R-:W-:Y:S02]  /*66e0*/  @!P1 IMAD.U32 R8, R40, 0x10000, RZ ;  /* 0x0001000028089824 */ /* 0x000fe400078e00ff */
[C---:B------:R-:W-:Y:S01]  /*66f0*/  @!P1 IMAD.U32 R4, R5.reuse, 0x10000, RZ ;  /* 0x0001000005049824 */ /* 0x040fe200078e00ff */
[----:B------:R-:W-:Y:S01]  /*6700*/  @!P1 LOP3.LUT R5, R5, 0xffff0000, RZ, 0xc0, !PT ;  /* 0xffff000005059812 */ /* 0x000fe200078ec0ff */
[----:B--2---:R-:W-:Y:S01]  /*6710*/  @!P1 IMAD.U32 R3, R16, 0x10000, RZ ;  /* 0x0001000010039824 */ /* 0x004fe200078e00ff */
[----:B------:R-:W-:Y:S02]  /*6720*/  @!P1 SHF.L.U32 R9, R52, 0x10, RZ ;  /* 0x0000001034099819 */ /* 0x000fe400000006ff */
[----:B------:R-:W-:Y:S01]  /*6730*/  @!P1 LOP3.LUT R6, R16, 0xffff0000, RZ, 0xc0, !PT ;  /* 0xffff000010069812 */ /* 0x000fe200078ec0ff */
[C---:B------:R-:W-:Y:S01]  /*6740*/  @!P1 FMUL.FTZ R41, R3.reuse, R8 ;  /* 0x0000000803299220 */ /* 0x040fe20000410000 */
[----:B------:R-:W-:Y:S01]  /*6750*/  @!P1 LOP3.LUT R40, R52, 0xffff0000, RZ, 0xc0, !PT ;  /* 0xffff000034289812 */ /* 0x000fe200078ec0ff */
[-C--:B------:R-:W-:Y:S01]  /*6760*/  @!P1 FMUL.FTZ R3, R3, R4.reuse ;  /* 0x0000000403039220 */ /* 0x080fe20000410000 */
[----:B------:R-:W-:Y:S01]  /*6770*/  @!P1 SHF.L.U32 R42, R53, 0x10, RZ ;  /* 0x00000010352a9819 */ /* 0x000fe200000006ff */
[----:B------:R-:W-:Y:S02]  /*6780*/  @!P1 FFMA.FTZ R88, R9, R4, -R41 ;  /* 0x0000000409589223 */ /* 0x000fe40000010829 */
[----:B------:R-:W-:Y:S02]  /*6790*/  @!P1 FFMA.FTZ R3, R8, R9, R3 ;  /* 0x0000000908039223 */ /* 0x000fe40000010003 */
[C---:B------:R-:W-:Y:S02]  /*67a0*/  @!P1 FMUL.FTZ R9, R6.reuse, R15 ;  /* 0x0000000f06099220 */ /* 0x040fe40000410000 */
[C---:B------:R-:W-:Y:S01]  /*67b0*/  @!P1 IMAD.U32 R41, R43.reuse, 0x10000, RZ ;  /* 0x000100002b299824 */ /* 0x040fe200078e00ff */
[----:B------:R-:W-:Y:S01]  /*67c0*/  @!P1 LOP3.LUT R43, R43, 0xffff0000, RZ, 0xc0, !PT ;  /* 0xffff00002b2b9812 */ /* 0x000fe200078ec0ff */
[C---:B------:R-:W-:Y:S02]  /*67d0*/  @!P1 IMAD.U32 R8, R17.reuse, 0x10000, RZ ;  /* 0x0001000011089824 */ /* 0x040fe400078e00ff */
[-C--:B------:R-:W-:Y:S02]  /*67e0*/  @!P1 FMUL.FTZ R4, R6, R5.reuse ;  /* 0x0000000506049220 */ /* 0x080fe40000410000 */
[----:B------:R-:W-:Y:S01]  /*67f0*/  @!P1 FFMA.FTZ R84, R40, R5, -R9 ;  /* 0x0000000528549223 */ /* 0x000fe20000010809 */
[----:B------:R-:W-:Y:S01]  /*6800*/  @!P1 LOP3.LUT R9, R17, 0xffff0000, RZ, 0xc0, !PT ;  /* 0xffff000011099812 */ /* 0x000fe200078ec0ff */
[----:B------:R-:W-:Y:S02]  /*6810*/  @!P1 IMAD.U32 R6, R10, 0x10000, RZ ;  /* 0x000100000a069824 */ /* 0x000fe400078e00ff */
[----:B------:R-:W-:Y:S01]  /*6820*/  @!P1 FMUL.FTZ R44, R8, R41 ;  /* 0x00000029082c9220 */ /* 0x000fe20000410000 */
[----:B------:R-:W-:Y:S01]  /*6830*/  @!P1 F2FP.BF16.PACK_AB R88, R84, R88 ;  /* 0x000000585458923e */ /* 0x000fe200000010ff */
[-C--:B------:R-:W-:Y:S01]  /*6840*/  @!P1 FMUL.FTZ R5, R8, R6.reuse ;  /* 0x0000000608059220 */ /* 0x080fe20000410000 */
[----:B------:R-:W-:Y:S01]  /*6850*/  @!P1 LOP3.LUT R8, R10, 0xffff0000, RZ, 0xc0, !PT ;  /* 0xffff00000a089812 */ /* 0x000fe200078ec0ff */
[----:B------:R-:W-:Y:S01]  /*6860*/  @!P1 FFMA.FTZ R90, R42, R6, -R44 ;  /* 0x000000062a5a9223 */ /* 0x000fe2000001082c */
[----:B------:R-:W-:Y:S01]  /*6870*/  @!P1 LOP3.LUT R44, R53, 0xffff0000, RZ, 0xc0, !PT ;  /* 0xffff0000352c9812 */ /* 0x000fe200078ec0ff */
[C---:B------:R-:W-:Y:S02]  /*6880*/  @!P1 FMUL.FTZ R46, R9.reuse, R43 ;  /* 0x0000002b092e9220 */ /* 0x040fe40000410000 */
[----:B------:R-:W-:Y:S02]  /*6890*/  @!P1 IMAD.U32 R10, R18, 0x10000, RZ ;  /* 0x00010000120a9824 */ /* 0x000fe400078e00ff */
[-C--:B------:R-:W-:Y:S01]  /*68a0*/  @!P1 FFMA.FTZ R86, R44, R8.reuse, -R46 ;  /* 0x000000082c569223 */ /* 0x080fe2000001082e */
[----:B------:R-:W-:Y:S01]  /*68b0*/  @!P1 SHF.L.U32 R46, R54, 0x10, RZ ;  /* 0x00000010362e9819 */ /* 0x000fe200000006ff */
[----:B------:R-:W-:Y:S02]  /*68c0*/  @!P1 FMUL.FTZ R6, R9, R8 ;  /* 0x0000000809069220 */ /* 0x000fe40000410000 */
[C---:B------:R-:W-:Y:S01]  /*68d0*/  @!P1 IMAD.U32 R9, R11.reuse, 0x10000, RZ ;  /* 0x000100000b099824 */ /* 0x040fe200078e00ff */
[----:B------:R-:W-:Y:S01]  /*68e0*/  @!P1 F2FP.BF16.PACK_AB R86, R86, R90 ;  /* 0x0000005a5656923e */ /* 0x000fe200000010ff */
[C---:B------:R-:W-:Y:S02]  /*68f0*/  @!P1 FMUL.FTZ R48, R10.reuse, R45 ;  /* 0x0000002d0a309220 */ /* 0x040fe40000410000 */
[-C--:B------:R-:W-:Y:S01]  /*6900*/  @!P1 FMUL.FTZ R8, R10, R9.reuse ;  /* 0x000000090a089220 */ /* 0x080fe20000410000 */
[----:B------:R-:W-:Y:S01]  /*6910*/  @!P1 LOP3.LUT R10, R11, 0xffff0000, RZ, 0xc0, !PT ;  /* 0xffff00000b0a9812 */ /* 0x000fe200078ec0ff */
[----:B------:R-:W-:Y:S01]  /*6920*/  @!P1 FFMA.FTZ R85, R46, R9, -R48 ;  /* 0x000000092e559223 */ /* 0x000fe20000010830 */
[----:B------:R-:W-:Y:S01]  /*6930*/  @!P1 LOP3.LUT R9, R18, 0xffff0000, RZ, 0xc0, !PT ;  /* 0xffff000012099812 */ /* 0x000fe200078ec0ff */
[----:B------:R-:W-:Y:S01]  /*6940*/  @!P1 FFMA.FTZ R4, R15, R40, R4 ;  /* 0x000000280f049223 */ /* 0x000fe20000010004 */
[----:B------:R-:W-:Y:S01]  /*6950*/  @!P1 LOP3.LUT R40, R54, 0xffff0000, RZ, 0xc0, !PT ;  /* 0xffff000036289812 */ /* 0x000fe200078ec0ff */
[----:B------:R-:W-:Y:S02]  /*6960*/  @!P1 IMAD.U32 R48, R49, 0x10000, RZ ;  /* 0x0001000031309824 */ /* 0x000fe400078e00ff */
[C---:B------:R-:W-:Y:S02]  /*6970*/  @!P1 FMUL.FTZ R11, R9.reuse, R47 ;  /* 0x0000002f090b9220 */ /* 0x040fe40000410000 */
[-C--:B------:R-:W-:Y:S02]  /*6980*/  @!P1 FMUL.FTZ R9, R9, R10.reuse ;  /* 0x0000000a09099220 */ /* 0x080fe40000410000 */
[----:B------:R-:W-:Y:S01]  /*6990*/  @!P1 FFMA.FTZ R87, R40, R10, -R11 ;  /* 0x0000000a28579223 */ /* 0x000fe2000001080b */
[C---:B------:R-:W-:Y:S01]  /*69a0*/  @!P1 SHF.L.U32 R10, R24.reuse, 0x10, RZ ;  /* 0x00000010180a9819 */ /* 0x040fe200000006ff */
[----:B------:R-:W-:Y:S02]  /*69b0*/  @!P1 IMAD.U32 R11, R19, 0x10000, RZ ;  /* 0x00010000130b9824 */ /* 0x000fe400078e00ff */
[----:B------:R-:W-:Y:S01]  /*69c0*/  @!P1 FFMA.FTZ R5, R41, R42, R5 ;  /* 0x0000002a29059223 */ /* 0x000fe20000010005 */
[----:B------:R-:W-:Y:S01]  /*69d0*/  @!P1 F2FP.BF16.PACK_AB R87, R87, R85 ;  /* 0x000000555757923e */ /* 0x000fe200000010ff */
[----:B------:R-:W-:Y:S01]  /*69e0*/  @!P1 IMAD.U32 R41, R55, 0x10000, RZ ;  /* 0x0001000037299824 */ /* 0x000fe200078e00ff */
[----:B------:R-:W-:Y:S01]  /*69f0*/  @!P1 LOP3.LUT R42, R49, 0xffff0000, RZ, 0xc0, !PT ;  /* 0xffff0000312a9812 */ /* 0x000fe200078ec0ff */
[----:B------:R-:W-:Y:S01]  /*6a00*/  @!P1 FMUL.FTZ R15, R11, R48 ;  /* 0x000000300b0f9220 */ /* 0x000fe20000410000 */
[----:B------:R-:W-:Y:S01]  /*6a10*/  @!P1 LOP3.LUT R49, R55, 0xffff0000, RZ, 0xc0, !PT ;  /* 0xffff000037319812 */ /* 0x000fe200078ec0ff */
[----:B------:R-:W-:Y:S02]  /*6a20*/  @!P1 FFMA.FTZ R6, R43, R44, R6 ;  /* 0x0000002c2b069223 */ /* 0x000fe40000010006 */
[-C--:B------:R-:W-:Y:S01]  /*6a30*/  @!P1 FFMA.FTZ R84, R41, R10.reuse, -R15 ;  /* 0x0000000a29549223 */ /* 0x080fe2000001080f */
[----:B------:R-:W-:Y:S01]  /*6a40*/  @!P1 LOP3.LUT R15, R19, 0xffff0000, RZ, 0xc0, !PT ;  /* 0xffff0000130f9812 */ /* 0x000fe200078ec0ff */
[----:B------:R-:W-:Y:S01]  /*6a50*/  @!P1 FMUL.FTZ R10, R11, R10 ;  /* 0x0000000a0b0a9220 */ /* 0x000fe20000410000 */
[----:B------:R-:W-:Y:S01]  /*6a60*/  @!P1 LOP3.LUT R11, R24, 0xffff0000, RZ, 0xc0, !PT ;  /* 0xffff0000180b9812 */ /* 0x000fe200078ec0ff */
[----:B------:R-:W-:Y:S01]  /*6a70*/  @!P1 FFMA.FTZ R8, R45, R46, R8 ;  /* 0x0000002e2d089223 */ /* 0x000fe20000010008 */
[----:B------:R-:W-:Y:S01]  /*6a80*/  @!P1 F2FP.BF16.PACK_AB R5, R6, R5 ;  /* 0x000000050605923e */ /* 0x000fe200000010ff */
[----:B------:R-:W-:Y:S02]  /*6a90*/  @!P1 FMUL.FTZ R24, R15, R42 ;  /* 0x0000002a0f189220 */ /* 0x000fe40000410000 */
[----:B------:R-:W-:Y:S02]  /*6aa0*/  @!P1 FFMA.FTZ R9, R47, R40, R9 ;  /* 0x000000282f099223 */ /* 0x000fe40000010009 */
[-C--:B------:R-:W-:Y:S02]  /*6ab0*/  @!P1 FFMA.FTZ R24, R49, R11.reuse, -R24 ;  /* 0x0000000b31189223 */ /* 0x080fe40000010818 */
[----:B------:R-:W-:Y:S01]  /*6ac0*/  @!P1 FMUL.FTZ R11, R15, R11 ;  /* 0x0000000b0f0b9220 */ /* 0x000fe20000410000 */
[----:B------:R-:W-:Y:S01]  /*6ad0*/  @!P1 F2FP.BF16.PACK_AB R15, R4, R3 ;  /* 0x00000003040f923e */ /* 0x000fe200000010ff */
[----:B------:R-:W-:Y:S01]  /*6ae0*/  @!P1 FFMA.FTZ R10, R48, R41, R10 ;  /* 0x00000029300a9223 */ /* 0x000fe2000001000a */
[----:B------:R-:W-:Y:S01]  /*6af0*/  @!P1 F2FP.BF16.PACK_AB R24, R24, R84 ;  /* 0x000000541818923e */ /* 0x000fe200000010ff */
[----:B------:R-:W-:Y:S01]  /*6b00*/  @!P1 FFMA.FTZ R11, R42, R49, R11 ;  /* 0x000000312a0b9223 */ /* 0x000fe2000001000b */
[C---:B------:R-:W-:Y:S01]  /*6b10*/  LEA R84, P0, R94.reuse, R50, 0x1 ;  /* 0x000000325e547211 */ /* 0x040fe200078008ff */
[----:B------:R-:W-:Y:S01]  /*6b20*/  @!P1 IMAD.MOV.U32 R52, RZ, RZ, R88 ;  /* 0x000000ffff349224 */ /* 0x000fe200078e0058 */
[----:B------:R-:W-:Y:S01]  /*6b30*/  @!P1 MOV R55, R24 ;  /* 0x0000001800379202 */ /* 0x000fe20000000f00 */
[----:B------:R-:W-:Y:S01]  /*6b40*/  @!P1 IMAD.MOV.U32 R53, RZ, RZ, R86 ;  /* 0x000000ffff359224 */ /* 0x000fe200078e0056 */
[----:B------:R-:W-:Y:S01]  /*6b50*/  LEA.HI.X R85, R94, R51, R108, 0x1, P0 ;  /* 0x000000335e557211 */ /* 0x000fe200000f0c6c */
[----:B------:R-:W-:Y:S01]  /*6b60*/  @!P1 IMAD.MOV.U32 R54, RZ, RZ, R87 ;  /* 0x000000ffff369224 */ /* 0x000fe200078e0057 */
[----:B------:R-:W-:Y:S01]  /*6b70*/  ISETP.GE.AND P0, PT, R89, c[0x0][0x1d4], PT ;  /* 0x0000750059007a0c */ /* 0x000fe20003f06270 */
[----:B------:R-:W-:Y:S01]  /*6b80*/  @!P1 IMAD.MOV.U32 R16, RZ, RZ, R15 ;  /* 0x000000ffff109224 */ /* 0x000fe200078e000f */
[----:B------:R-:W-:Y:S01]  /*6b90*/  @!P1 F2FP.BF16.PACK_AB R3, R11, R10 ;  /* 0x0000000a0b03923e */ /* 0x000fe200000010ff */
[----:B------:R-:W-:Y:S01]  /*6ba0*/  @!P1 IMAD.MOV.U32 R17, RZ, RZ, R5 ;  /* 0x000000ffff119224 */ /* 0x000fe200078e0005 */
[----:B------:R1:W-:Y:S01]  /*6bb0*/  ST.E.128 [R84.64], R52 ;  /* 0x0000003454007985 */ /* 0x0003e2000c101d08 */
[----:B------:R-:W-:Y:S02]  /*6bc0*/  @!P1 F2FP.BF16.PACK_AB R4, R9, R8 ;  /* 0x000000080904923e */ /* 0x000fe400000010ff */
[----:B------:R-:W-:Y:S02]  /*6bd0*/  @!P1 IMAD.MOV.U32 R19, RZ, RZ, R3 ;  /* 0x000000ffff139224 */ /* 0x000fe400078e0003 */
[----:B------:R-:W-:Y:S04]  /*6be0*/  @!P1 MOV R18, R4 ;  /* 0x0000000400129202 */ /* 0x000fe80000000f00 */
[----:B------:R-:W-:Y:S05]  /*6bf0*/  @!P0 IMAD.WIDE R50, R89, 0x2, R50 ;  /* 0x0000000259328825 */ /* 0x000fea00078e0232 */
[----:B------:R1:W-:Y:S02]  /*6c00*/  @!P0 ST.E.128 [R50.64], R16 ;  /* 0x0000001032008985 */ /* 0x0003e4000c101d08 */
.L_x_369:
[----:B-1----:R-:W-:Y:S05]  /*6c10*/  BSYNC B0 ;  /* 0x0000000000007941 */ /* 0x002fea0003800000 */
.L_x_368:
[----:B------:R1:W2:Y:S01]  /*6c20*/  SHFL.IDX PT, R45, R92, 0x1, 0x181f ;  /* 0x00381f005c2d7f89 */ /* 0x0002a200000e0000 */
[----:B------:R-:W-:Y:S01]  /*6c30*/  ISETP.GE.OR P0, PT, R169, R91, P6 ;  /* 0x0000005ba900720c */ /* 0x000fe20003706670 */
[----:B------:R-:W-:Y:S02]  /*6c40*/  BSSY B0, `(.L_x_370) ;  /* 0x000007f000007945 */ /* 0x000fe40003800000 */
[----:B------:R1:W3:Y:S10]  /*6c50*/  SHFL.IDX PT, R44, R93, 0x1, 0x181f ;  /* 0x00381f005d2c7f89 */ /* 0x0002f400000e0000 */
[----:B------:R-:W-:-:S05]  /*6c60*/  @P0 BRA `(.L_x_371) ;  /* 0x000007c000000947 */ /* 0x000fca0003800000 */
[----:B------:R-:W-:Y:S01]  /*6c70*/  SEL R3, R83, R75, !P2 ;  /* 0x0000004b53037207 */ /* 0x000fe20005000000 */
[----:B------:R-:W4:Y:S01]  /*6c80*/  LDS.128 R48, [R130+0x8100] ;  /* 0x0081000082307984 */ /* 0x000f220000000c00 */
[C---:B------:R-:W-:Y:S02]  /*6c90*/  IADD3 R5, R81.reuse, 0x20, RZ ;  /* 0x0000002051057810 */ /* 0x040fe40007ffe0ff */
[----:B------:R-:W-:Y:S02]  /*6ca0*/  SHF.R.S32.HI R4, RZ, 0x1f, R3 ;  /* 0x0000001fff047819 */ /* 0x000fe40000011403 */
[----:B------:R-:W-:Y:S01]  /*6cb0*/  IADD3 R6, R81, 0x20, RZ ;  /* 0x0000002051067810 */ /* 0x000fe20007ffe0ff */
[----:B------:R-:W-:Y:S01]  /*6cc0*/  IMAD.SHL.U32 R5, R5, 0x40, RZ ;  /* 0x0000004005057824 */ /* 0x000fe200078e00ff */
[----:B------:R-:W-:Y:S02]  /*6cd0*/  LEA.HI R3, R4, R3, RZ, 0x4 ;  /* 0x0000000304037211 */ /* 0x000fe400078f20ff */
[----:B---3--:R-:W-:Y:S01]  /*6ce0*/  LEA R84, P0, R94, R44, 0x1 ;  /* 0x0000002c5e547211 */ /* 0x008fe200078008ff */
[----:B------:R-:W-:Y:S01]  /*6cf0*/  IMAD.SHL.U32 R6, R6, 0x40, RZ ;  /* 0x0000004006067824 */ /* 0x000fe200078e00ff */
[----:B------:R-:W-:Y:S02]  /*6d00*/  LEA.HI.SX32 R3, R3, R74, 0x1c ;  /* 0x0000004a03037211 */ /* 0x000fe400078fe2ff */
[----:B--2---:R-:W-:Y:S02]  /*6d10*/  LEA.HI.X R85, R94, R45, R108, 0x1, P0 ;  /* 0x0000002d5e557211 */ /* 0x004fe400000f0c6c */
[----:B------:R-:W-:Y:S01]  /*6d20*/  SHF.R.S32.HI R4, RZ, 0x1f, R3 ;  /* 0x0000001fff047819 */ /* 0x000fe20000011403 */
[----:B------:R-:W-:Y:S01]  /*6d30*/  IMAD.SHL.U32 R24, R3, 0x8, RZ ;  /* 0x0000000803187824 */ /* 0x000fe200078e00ff */
[----:B------:R-:W-:Y:S02]  /*6d40*/  LOP3.LUT R6, R6, 0x1c0, RZ, 0xc0, !PT ;  /* 0x000001c006067812 */ /* 0x000fe400078ec0ff */
[----:B------:R-:W-:Y:S02]  /*6d50*/  LEA.HI R4, R4, R3, RZ, 0x3 ;  /* 0x0000000304047211 */ /* 0x000fe400078f18ff */
[----:B------:R-:W-:Y:S02]  /*6d60*/  LOP3.LUT R5, R5, 0x1c0, RZ, 0xc0, !PT ;  /* 0x000001c005057812 */ /* 0x000fe400078ec0ff */
[----:B------:R-:W-:Y:S02]  /*6d70*/  SHF.R.S32.HI R3, RZ, 0x3, R4 ;  /* 0x00000003ff037819 */ /* 0x000fe40000011404 */
[----:B------:R-:W-:Y:S02]  /*6d80*/  LOP3.LUT R4, R6, 0x38, R24, 0xf8, !PT ;  /* 0x0000003806047812 */ /* 0x000fe400078ef818 */
[----:B------:R-:W-:Y:S01]  /*6d90*/  SHF.R.U32.HI R5, RZ, 0x3, R5 ;  /* 0x00000003ff057819 */ /* 0x000fe20000011605 */
[----:B------:R-:W-:Y:S01]  /*6da0*/  IMAD R3, R3, 0x1c00, R12 ;  /* 0x00001c0003037824 */ /* 0x000fe200078e020c */
[----:B------:R-:W-:Y:S02]  /*6db0*/  ISETP.GE.AND P0, PT, R24, c[0x0][0x1d4], PT ;  /* 0x0000750018007a0c */ /* 0x000fe40003f06270 */
[----:B------:R-:W-:Y:S02]  /*6dc0*/  LOP3.LUT R4, R4, R5, RZ, 0x3c, !PT ;  /* 0x0000000504047212 */ /* 0x000fe400078e3cff */
[----:B-----5:R-:W-:Y:S02]  /*6dd0*/  @!P1 SHF.R.U64 R8, R56, 0x10, R57 ;  /* 0x0000001038089819 */ /* 0x020fe40000001239 */
[----:B------:R-:W-:Y:S01]  /*6de0*/  @!P1 SHF.R.U64 R5, R20, 0x10, R21 ;  /* 0x0000001014059819 */ /* 0x000fe20000001215 */
[----:B------:R-:W-:Y:S01]  /*6df0*/  IMAD.IADD R3, R3, 0x1, R4 ;  /* 0x0000000103037824 */ /* 0x000fe200078e0204 */
[----:B------:R-:W-:Y:S02]  /*6e00*/  @!P1 SHF.R.U32.HI R9, RZ, 0x10, R57 ;  /* 0x00000010ff099819 */ /* 0x000fe40000011639 */
[----:B------:R-:W-:Y:S01]  /*6e10*/  @!P1 PRMT R10, R25, 0x5432, R5 ;  /* 0x00005432190a9816 */ /* 0x000fe20000000005 */
[----:B------:R-:W-:Y:S01]  /*6e20*/  IMAD.SHL.U32 R3, R3, 0x2, RZ ;  /* 0x0000000203037824 */ /* 0x000fe200078e00ff */
[----:B----4-:R-:W-:Y:S01]  /*6e30*/  @!P1 LOP3.LUT R47, R51, 0xffff0000, RZ, 0xc0, !PT ;  /* 0xffff0000332f9812 */ /* 0x010fe200078ec0ff */
[C---:B------:R-:W-:Y:S01]  /*6e40*/  @!P1 IMAD.U32 R41, R50.reuse, 0x10000, RZ ;  /* 0x0001000032299824 */ /* 0x040fe200078e00ff */
[----:B------:R-:W-:Y:S02]  /*6e50*/  @!P1 LOP3.LUT R43, R50, 0xffff0000, RZ, 0xc0, !PT ;  /* 0xffff0000322b9812 */ /* 0x000fe400078ec0ff */
[----:B------:R2:W3:Y:S01]  /*6e60*/  LDS.128 R16, [R3+0x8100] ;  /* 0x0081000003107984 */ /* 0x0004e20000000c00 */
[----:B------:R-:W-:Y:S02]  /*6e70*/  @!P1 SHF.R.U32.HI R4, RZ, 0x10, R21 ;  /* 0x00000010ff049819 */ /* 0x000fe40000011615 */
[----:B------:R-:W-:Y:S02]  /*6e80*/  @!P1 PRMT R21, R68, 0x5432, R9 ;  /* 0x0000543244159816 */ /* 0x000fe40000000009 */
[--C-:B------:R-:W-:Y:S02]  /*6e90*/  @!P1 SHF.R.U64 R11, R58, 0x10, R59.reuse ;  /* 0x000000103a0b9819 */ /* 0x100fe4000000123b */
[----:B------:R-:W-:Y:S02]  /*6ea0*/  @!P1 SHF.R.U32.HI R15, RZ, 0x10, R59 ;  /* 0x00000010ff0f9819 */ /* 0x000fe4000001163b */
[C---:B------:R-:W-:Y:S01]  /*6eb0*/  @!P1 PRMT R42, R69.reuse, 0x5432, R11 ;  /* 0x00005432452a9816 */ /* 0x040fe2000000000b */
[----:B------:R-:W-:Y:S01]  /*6ec0*/  @!P1 IMAD.U32 R11, R48, 0x10000, RZ ;  /* 0x00010000300b9824 */ /* 0x000fe200078e00ff */
[----:B------:R-:W-:Y:S02]  /*6ed0*/  @!P1 PRMT R40, R69, 0x5410, R15 ;  /* 0x0000541045289816 */ /* 0x000fe4000000000f */
[----:B------:R-:W-:Y:S01]  /*6ee0*/  @!P1 PRMT R9, R25, 0x5410, R4 ;  /* 0x0000541019099816 */ /* 0x000fe20000000004 */
[----:B------:R-:W-:Y:S01]  /*6ef0*/  @!P1 IMAD.U32 R4, R10, 0x10000, RZ ;  /* 0x000100000a049824 */ /* 0x000fe200078e00ff */
[--C-:B------:R-:W-:Y:S02]  /*6f00*/  @!P1 SHF.R.U32.HI R6, RZ, 0x10, R23.reuse ;  /* 0x00000010ff069819 */ /* 0x100fe40000011617 */
[----:B------:R-:W-:Y:S02]  /*6f10*/  @!P1 LOP3.LUT R46, R40, 0xffff0000, RZ, 0xc0, !PT ;  /* 0xffff0000282e9812 */ /* 0x000fe400078ec0ff */
[----:B------:R-:W-:Y:S01]  /*6f20*/  @!P1 PRMT R15, R26, 0x5410, R6 ;  /* 0x000054101a0f9816 */ /* 0x000fe20000000006 */
[----:B------:R-:W-:Y:S01]  /*6f30*/  @!P1 IMAD.U32 R6, R9, 0x10000, RZ ;  /* 0x0001000009069824 */ /* 0x000fe200078e00ff */
[----:B--2---:R-:W-:Y:S01]  /*6f40*/  @!P1 SHF.R.U64 R3, R22, 0x10, R23 ;  /* 0x0000001016039819 */ /* 0x004fe20000001217 */
[----:B------:R-:W-:Y:S01]  /*6f50*/  @!P1 IMAD.U32 R23, R21, 0x10000, RZ ;  /* 0x0001000015179824 */ /* 0x000fe200078e00ff */
[----:B------:R-:W-:Y:S01]  /*6f60*/  @!P1 PRMT R22, R68, 0x5410, R8 ;  /* 0x0000541044169816 */ /* 0x000fe20000000008 */
[----:B------:R-:W-:Y:S01]  /*6f70*/  @!P0 IMAD.WIDE R68, R24, 0x2, R44 ;  /* 0x0000000218448825 */ /* 0x000fe200078e022c */
[----:B------:R-:W-:Y:S02]  /*6f80*/  @!P1 SHF.L.U32 R45, R51, 0x10, RZ ;  /* 0x00000010332d9819 */ /* 0x000fe400000006ff */
[----:B------:R-:W-:Y:S01]  /*6f90*/  @!P1 PRMT R20, R26, 0x5432, R3 ;  /* 0x000054321a149816 */ /* 0x000fe20000000003 */
[----:B------:R-:W-:Y:S02]  /*6fa0*/  @!P1 IMAD.U32 R8, R22, 0x10000, RZ ;  /* 0x0001000016089824 */ /* 0x000fe400078e00ff */
[----:B------:R-:W-:Y:S02]  /*6fb0*/  @!P1 IMAD.U32 R24, R49, 0x10000, RZ ;  /* 0x0001000031189824 */ /* 0x000fe400078e00ff */
[----:B------:R-:W-:Y:S02]  /*6fc0*/  @!P1 IMAD.U32 R44, R40, 0x10000, RZ ;  /* 0x00010000282c9824 */ /* 0x000fe400078e00ff */
[----:B---3--:R-:W-:Y:S01]  /*6fd0*/  @!P1 IMAD.U32 R5, R17, 0x10000, RZ ;  /* 0x0001000011059824 */ /* 0x008fe200078e00ff */
[----:B------:R-:W-:Y:S03]  /*6fe0*/  @!P1 SHF.L.U32 R3, R16, 0x10, RZ ;  /* 0x0000001010039819 */ /* 0x000fe600000006ff */
[----:B------:R-:W-:Y:S02]  /*6ff0*/  @!P1 FMUL.FTZ R26, R5, R23 ;  /* 0x00000017051a9220 */ /* 0x000fe40000410000 */
[C---:B------:R-:W-:Y:S02]  /*7000*/  @!P1 FMUL.FTZ R25, R3.reuse, R8 ;  /* 0x0000000803199220 */ /* 0x040fe40000410000 */
[-C--:B------:R-:W-:Y:S02]  /*7010*/  @!P1 FMUL.FTZ R3, R3, R4.reuse ;  /* 0x0000000403039220 */ /* 0x080fe40000410000 */
[----:B------:R-:W-:Y:S01]  /*7020*/  @!P1 FFMA.FTZ R59, R11, R4, -R25 ;  /* 0x000000040b3b9223 */ /* 0x000fe20000010819 */
[----:B------:R-:W-:Y:S01]  /*7030*/  @!P1 LOP3.LUT R25, R21, 0xffff0000, RZ, 0xc0, !PT ;  /* 0xffff000015199812 */ /* 0x000fe200078ec0ff */
[----:B------:R-:W-:Y:S01]  /*7040*/  @!P1 FFMA.FTZ R3, R8, R11, R3 ;  /* 0x0000000b08039223 */ /* 0x000fe20000010003 */
[----:B------:R-:W-:Y:S01]  /*7050*/  @!P1 LOP3.LUT R8, R16, 0xffff0000, RZ, 0xc0, !PT ;  /* 0xffff000010089812 */ /* 0x000fe200078ec0ff */
[-C--:B------:R-:W-:Y:S01]  /*7060*/  @!P1 FMUL.FTZ R5, R5, R6.reuse ;  /* 0x0000000605059220 */ /* 0x080fe20000410000 */
[----:B------:R-:W-:Y:S01]  /*7070*/  @!P1 LOP3.LUT R21, R22, 0xffff0000, RZ, 0xc0, !PT ;  /* 0xffff000016159812 */ /* 0x000fe200078ec0ff */
[----:B------:R-:W-:Y:S01]  /*7080*/  @!P1 FFMA.FTZ R58, R24, R6, -R26 ;  /* 0x00000006183a9223 */ /* 0x000fe2000001081a */
[----:B------:R-:W-:Y:S02]  /*7090*/  @!P1 LOP3.LUT R6, R17, 0xffff0000, RZ, 0xc0, !PT ;  /* 0xffff000011069812 */ /* 0x000fe400078ec0ff */
[----:B------:R-:W-:Y:S01]  /*70a0*/  @!P1 LOP3.LUT R22, R48, 0xffff0000, RZ, 0xc0, !PT ;  /* 0xffff000030169812 */ /* 0x000fe200078ec0ff */
[----:B------:R-:W-:Y:S01]  /*70b0*/  @!P1 FMUL.FTZ R11, R8, R21 ;  /* 0x00000015080b9220 */ /* 0x000fe20000410000 */
[----:B------:R-:W-:Y:S02]  /*70c0*/  @!P1 LOP3.LUT R26, R49, 0xffff0000, RZ, 0xc0, !PT ;  /* 0xffff0000311a9812 */ /* 0x000fe400078ec0ff */
[----:B------:R-:W-:Y:S02]  /*70d0*/  @!P1 LOP3.LUT R4, R9, 0xffff0000, RZ, 0xc0, !PT ;  /* 0xffff000009049812 */ /* 0x000fe400078ec0ff */
[----:B------:R-:W-:Y:S01]  /*70e0*/  @!P1 LOP3.LUT R9, R10, 0xffff0000, RZ, 0xc0, !PT ;  /* 0xffff00000a099812 */ /* 0x000fe200078ec0ff */
[C---:B------:R-:W-:Y:S02]  /*70f0*/  @!P1 FMUL.FTZ R10, R6.reuse, R25 ;  /* 0x00000019060a9220 */ /* 0x040fe40000410000 */
[-C--:B------:R-:W-:Y:S02]  /*7100*/  @!P1 FMUL.FTZ R6, R6, R4.reuse ;  /* 0x0000000406069220 */ /* 0x080fe40000410000 */
[-C--:B------:R-:W-:Y:S01]  /*7110*/  @!P1 FFMA.FTZ R56, R22, R9.reuse, -R11 ;  /* 0x0000000916389223 */ /* 0x080fe2000001080b */
[C---:B------:R-:W-:Y:S01]  /*7120*/  @!P1 LOP3.LUT R11, R19.reuse, 0xffff0000, RZ, 0xc0, !PT ;  /* 0xffff0000130b9812 */ /* 0x040fe200078ec0ff */
[----:B------:R-:W-:Y:S02]  /*7130*/  @!P1 FFMA.FTZ R57, R26, R4, -R10 ;  /* 0x000000041a399223 */ /* 0x000fe4000001080a */
[----:B------:R-:W-:Y:S02]  /*7140*/  @!P1 IMAD.U32 R10, R19, 0x10000, RZ ;  /* 0x00010000130a9824 */ /* 0x000fe400078e00ff */
[----:B------:R-:W-:Y:S01]  /*7150*/  @!P1 FMUL.FTZ R4, R8, R9 ;  /* 0x0000000908049220 */ /* 0x000fe20000410000 */
[C---:B------:R-:W-:Y:S01]  /*7160*/  @!P1 LOP3.LUT R9, R15.reuse, 0xffff0000, RZ, 0xc0, !PT ;  /* 0xffff00000f099812 */ /* 0x040fe200078ec0ff */
[----:B------:R-:W-:Y:S02]  /*7170*/  @!P1 IMAD.U32 R8, R15, 0x10000, RZ ;  /* 0x000100000f089824 */ /* 0x000fe400078e00ff */
[C---:B------:R-:W-:Y:S02]  /*7180*/  @!P1 FMUL.FTZ R15, R10.reuse, R44 ;  /* 0x0000002c0a0f9220 */ /* 0x040fe40000410000 */
[----:B------:R-:W-:Y:S02]  /*7190*/  @!P1 FMUL.FTZ R40, R11, R46 ;  /* 0x0000002e0b289220 */ /* 0x000fe40000410000 */
[-C--:B------:R-:W-:Y:S02]  /*71a0*/  @!P1 FMUL.FTZ R10, R10, R8.reuse ;  /* 0x000000080a0a9220 */ /* 0x080fe40000410000 */
[----:B------:R-:W-:Y:S01]  /*71b0*/  @!P1 FFMA.FTZ R55, R45, R8, -R15 ;  /* 0x000000082d379223 */ /* 0x000fe2000001080f */
[C---:B------:R-:W-:Y:S01]  /*71c0*/  @!P1 SHF.L.U32 R8, R18.reuse, 0x10, RZ ;  /* 0x0000001012089819 */ /* 0x040fe200000006ff */
[-C--:B------:R-:W-:Y:S01]  /*71d0*/  @!P1 FFMA.FTZ R54, R47, R9.reuse, -R40 ;  /* 0x000000092f369223 */ /* 0x080fe20000010828 */
[----:B------:R-:W-:Y:S01]  /*71e0*/  @!P1 LOP3.LUT R15, R18, 0xffff0000, RZ, 0xc0, !PT ;  /* 0xffff0000120f9812 */ /* 0x000fe200078ec0ff */
[C---:B------:R-:W-:Y:S01]  /*71f0*/  @!P1 IMAD.U32 R40, R42.reuse, 0x10000, RZ ;  /* 0x000100002a289824 */ /* 0x040fe200078e00ff */
[----:B------:R-:W-:Y:S01]  /*7200*/  @!P1 LOP3.LUT R42, R42, 0xffff0000, RZ, 0xc0, !PT ;  /* 0xffff00002a2a9812 */ /* 0x000fe200078ec0ff */
[----:B------:R-:W-:Y:S02]  /*7210*/  @!P1 FMUL.FTZ R11, R11, R9 ;  /* 0x000000090b0b9220 */ /* 0x000fe40000410000 */
[C---:B------:R-:W-:Y:S01]  /*7220*/  @!P1 IMAD.U32 R9, R20.reuse, 0x10000, RZ ;  /* 0x0001000014099824 */ /* 0x040fe200078e00ff */
[----:B------:R-:W-:Y:S01]  /*7230*/  @!P1 LOP3.LUT R20, R20, 0xffff0000, RZ, 0xc0, !PT ;  /* 0xffff000014149812 */ /* 0x000fe200078ec0ff */
[----:B------:R-:W-:Y:S02]  /*7240*/  @!P1 FMUL.FTZ R52, R8, R40 ;  /* 0x0000002808349220 */ /* 0x000fe40000410000 */
[----:B------:R-:W-:Y:S02]  /*7250*/  @!P1 FMUL.FTZ R53, R15, R42 ;  /* 0x0000002a0f359220 */ /* 0x000fe40000410000 */
[----:B------:R-:W-:Y:S01]  /*7260*/  @!P1 FFMA.FTZ R4, R21, R22, R4 ;  /* 0x0000001615049223 */ /* 0x000fe20000010004 */
[----:B------:R-:W-:Y:S01]  /*7270*/  @!P1 F2FP.BF16.PACK_AB R22, R54, R55 ;  /* 0x000000373616923e */ /* 0x000fe200000010ff */
[-C--:B------:R-:W-:Y:S02]  /*7280*/  @!P1 FMUL.FTZ R8, R8, R9.reuse ;  /* 0x0000000908089220 */ /* 0x080fe40000410000 */
[----:B------:R-:W-:Y:S02]  /*7290*/  @!P1 FFMA.FTZ R5, R23, R24, R5 ;  /* 0x0000001817059223 */ /* 0x000fe40000010005 */
[----:B------:R-:W-:Y:S02]  /*72a0*/  @!P1 FFMA.FTZ R52, R41, R9, -R52 ;  /* 0x0000000929349223 */ /* 0x000fe40000010834 */
[-C--:B------:R-:W-:Y:S01]  /*72b0*/  @!P1 FMUL.FTZ R9, R15, R20.reuse ;  /* 0x000000140f099220 */ /* 0x080fe20000410000 */
[----:B------:R-:W-:Y:S01]  /*72c0*/  @!P1 F2FP.BF16.PACK_AB R15, R56, R59 ;  /* 0x0000003b380f923e */ /* 0x000fe200000010ff */
[----:B------:R-:W-:Y:S01]  /*72d0*/  @!P1 FFMA.FTZ R53, R43, R20, -R53 ;  /* 0x000000142b359223 */ /* 0x000fe20000010835 */
[----:B------:R-:W-:Y:S01]  /*72e0*/  @!P1 F2FP.BF16.PACK_AB R20, R57, R58 ;  /* 0x0000003a3914923e */ /* 0x000fe200000010ff */
[----:B------:R-:W-:Y:S02]  /*72f0*/  @!P1 FFMA.FTZ R6, R25, R26, R6 ;  /* 0x0000001a19069223 */ /* 0x000fe40000010006 */
[----:B------:R-:W-:Y:S01]  /*7300*/  @!P1 FFMA.FTZ R8, R40, R41, R8 ;  /* 0x0000002928089223 */ /* 0x000fe20000010008 */
[----:B------:R-:W-:Y:S01]  /*7310*/  @!P1 F2FP.BF16.PACK_AB R21, R53, R52 ;  /* 0x000000343515923e */ /* 0x000fe200000010ff */
[----:B------:R-:W-:Y:S01]  /*7320*/  @!P1 FFMA.FTZ R9, R42, R43, R9 ;  /* 0x0000002b2a099223 */ /* 0x000fe20000010009 */
[----:B------:R-:W-:Y:S01]  /*7330*/  @!P1 F2FP.BF16.PACK_AB R5, R6, R5 ;  /* 0x000000050605923e */ /* 0x000fe200000010ff */
[----:B------:R-:W-:Y:S02]  /*7340*/  @!P1 FFMA.FTZ R10, R44, R45, R10 ;  /* 0x0000002d2c0a9223 */ /* 0x000fe4000001000a */
[----:B------:R-:W-:Y:S02]  /*7350*/  @!P1 FFMA.FTZ R11, R46, R47, R11 ;  /* 0x0000002f2e0b9223 */ /* 0x000fe4000001000b */
[----:B------:R-:W-:Y:S01]  /*7360*/  @!P1 IMAD.MOV.U32 R48, RZ, RZ, R15 ;  /* 0x000000ffff309224 */ /* 0x000fe200078e000f */
[----:B------:R-:W-:Y:S01]  /*7370*/  @!P1 F2FP.BF16.PACK_AB R15, R4, R3 ;  /* 0x00000003040f923e */ /* 0x000fe200000010ff */
[----:B------:R-:W-:Y:S01]  /*7380*/  @!P1 IMAD.MOV.U32 R49, RZ, RZ, R20 ;  /* 0x000000ffff319224 */ /* 0x000fe200078e0014 */
[----:B------:R-:W-:Y:S01]  /*7390*/  @!P1 F2FP.BF16.PACK_AB R4, R9, R8 ;  /* 0x000000080904923e */ /* 0x000fe200000010ff */
[----:B------:R-:W-:Y:S01]  /*73a0*/  @!P1 IMAD.MOV.U32 R50, RZ, RZ, R21 ;  /* 0x000000ffff329224 */ /* 0x000fe200078e0015 */
[----:B------:R-:W-:Y:S01]  /*73b0*/  @!P1 F2FP.BF16.PACK_AB R3, R11, R10 ;  /* 0x0000000a0b03923e */ /* 0x000fe200000010ff */
[----:B------:R-:W-:Y:S01]  /*73c0*/  @!P1 IMAD.MOV.U32 R51, RZ, RZ, R22 ;  /* 0x000000ffff339224 */ /* 0x000fe200078e0016 */
[----:B------:R-:W-:Y:S01]  /*73d0*/  @!P1 MOV R16, R15 ;  /* 0x0000000f00109202 */ /* 0x000fe20000000f00 */
[----:B------:R-:W-:Y:S02]  /*73e0*/  @!P1 IMAD.MOV.U32 R17, RZ, RZ, R5 ;  /* 0x000000ffff119224 */ /* 0x000fe400078e0005 */
[----:B------:R-:W-:Y:S01]  /*73f0*/  @!P1 IMAD.MOV.U32 R18, RZ, RZ, R4 ;  /* 0x000000ffff129224 */ /* 0x000fe200078e0004 */
[----:B------:R2:W-:Y:S01]  /*7400*/  ST.E.128 [R84.64], R48 ;  /* 0x0000003054007985 */ /* 0x0005e2000c101d08 */
[----:B------:R-:W-:Y:S07]  /*7410*/  @!P1 IMAD.MOV.U32 R19, RZ, RZ, R3 ;  /* 0x000000ffff139224 */ /* 0x000fee00078e0003 */
[----:B------:R2:W-:Y:S02]  /*7420*/  @!P0 ST.E.128 [R68.64], R16 ;  /* 0x0000001044008985 */ /* 0x0005e4000c101d08 */
.L_x_371:
[----:B------:R-:W-:Y:S05]  /*7430*/  BSYNC B0 ;  /* 0x0000000000007941 */ /* 0x000fea0003800000 */
.L_x_370:
[----:B------:R4:W1:Y:S01]  /*7440*/  SHFL.IDX PT, R25, R92, 0x2, 0x181f ;  /* 0x00581f005c197f89 */ /* 0x00086200000e0000 */
[----:B------:R-:W-:Y:S01]  /*7450*/  ISETP.GE.OR P0, PT, R168, R91, P6 ;  /* 0x0000005ba800720c */ /* 0x000fe20003706670 */
[----:B------:R-:W-:Y:S02]  /*7460*/  BSSY B0, `(.L_x_372) ;  /* 0x000007f000007945 */ /* 0x000fe40003800000 */
[----:B------:R4:W3:Y:S10]  /*7470*/  SHFL.IDX PT, R24, R93, 0x2, 0x181f ;  /* 0x00581f005d187f89 */ /* 0x0008f400000e0000 */
[----:B------:R-:W-:-:S05]  /*7480*/  @P0 BRA `(.L_x_373) ;  /* 0x000007c000000947 */ /* 0x000fca0003800000 */
[----:B------:R-:W-:Y:S01]  /*7490*/  SEL R3, R83, R75, !P2 ;  /* 0x0000004b53037207 */ /* 0x000fe20005000000 */
[----:B--23--:R-:W2:Y:S01]  /*74a0*/  LDS.128 R44, [R129+0x8100] ;  /* 0x00810000812c7984 */ /* 0x00cea20000000c00 */
[C---:B------:R-:W-:Y:S02]  /*74b0*/  IADD3 R5, R81.reuse, 0x40, RZ ;  /* 0x0000004051057810 */ /* 0x040fe40007ffe0ff */
[----:B------:R-:W-:Y:S02]  /*74c0*/  SHF.R.S32.HI R4, RZ, 0x1f, R3 ;  /* 0x0000001fff047819 */ /* 0x000fe40000011403 */
[----:B------:R-:W-:Y:S01]  /*74d0*/  IADD3 R6, R81, 0x40, RZ ;  /* 0x0000004051067810 */ /* 0x000fe20007ffe0ff */
[----:B------:R-:W-:Y:S01]  /*74e0*/  IMAD.SHL.U32 R5, R5, 0x40, RZ ;  /* 0x0000004005057824 */ /* 0x000fe200078e00ff */
[----:B------:R-:W-:Y:S02]  /*74f0*/  LEA.HI R3, R4, R3, RZ, 0x4 ;  /* 0x0000000304037211 */ /* 0x000fe400078f20ff */
[----:B------:R-:W-:Y:S01]  /*7500*/  LEA R52, P0, R94, R24, 0x1 ;  /* 0x000000185e347211 */ /* 0x000fe200078008ff */
[----:B------:R-:W-:Y:S01]  /*7510*/  IMAD.SHL.U32 R6, R6, 0x40, RZ ;  /* 0x0000004006067824 */ /* 0x000fe200078e00ff */
[----:B------:R-:W-:Y:S02]  /*7520*/  LEA.HI.SX32 R3, R3, R74, 0x1c ;  /* 0x0000004a03037211 */ /* 0x000fe400078fe2ff */
[----:B-1----:R-:W-:Y:S02]  /*7530*/  LEA.HI.X R53, R94, R25, R108, 0x1, P0 ;  /* 0x000000195e357211 */ /* 0x002fe400000f0c6c */
[----:B------:R-:W-:Y:S01]  /*7540*/  SHF.R.S32.HI R4, RZ, 0x1f, R3 ;  /* 0x0000001fff047819 */ /* 0x000fe20000011403 */
[----:B------:R-:W-:Y:S01]  /*7550*/  IMAD.SHL.U32 R23, R3, 0x8, RZ ;  /* 0x0000000803177824 */ /* 0x000fe200078e00ff */
[----:B------:R-:W-:Y:S02]  /*7560*/  LOP3.LUT R6, R6, 0x1c0, RZ, 0xc0, !PT ;  /* 0x000001c006067812 */ /* 0x000fe400078ec0ff */
[----:B------:R-:W-:Y:S02]  /*7570*/  LEA.HI R4, R4, R3, RZ, 0x3 ;  /* 0x0000000304047211 */ /* 0x000fe400078f18ff */
[----:B------:R-:W-:Y:S02]  /*7580*/  LOP3.LUT R5, R5, 0x1c0, RZ, 0xc0, !PT ;  /* 0x000001c005057812 */ /* 0x000fe400078ec0ff */
[----:B------:R-:W-:Y:S02]  /*7590*/  SHF.R.S32.HI R3, RZ, 0x3, R4 ;  /* 0x00000003ff037819 */ /* 0x000fe40000011404 */
[----:B------:R-:W-:Y:S02]  /*75a0*/  SHF.R.U32.HI R5, RZ, 0x3, R5 ;  /* 0x00000003ff057819 */ /* 0x000fe40000011605 */
[----:B------:R-:W-:Y:S01]  /*75b0*/  LOP3.LUT R4, R6, 0x38, R23, 0xf8, !PT ;  /* 0x0000003806047812 */ /* 0x000fe200078ef817 */
[----:B------:R-:W-:Y:S01]  /*75c0*/  IMAD R3, R3, 0x1c00, R13 ;  /* 0x00001c0003037824 */ /* 0x000fe200078e020d */
[----:B------:R-:W-:Y:S02]  /*75d0*/  ISETP.GE.AND P0, PT, R23, c[0x0][0x1d4], PT ;  /* 0x0000750017007a0c */ /* 0x000fe40003f06270 */
[----:B------:R-:W-:Y:S02]  /*75e0*/  LOP3.LUT R4, R4, R5, RZ, 0x3c, !PT ;  /* 0x0000000504047212 */ /* 0x000fe400078e3cff */
[----:B------:R-:W-:Y:S02]  /*75f0*/  @!P1 SHF.R.U64 R5, R30, 0x10, R31 ;  /* 0x000000101e059819 */ /* 0x000fe4000000121f */
[----:B-----5:R-:W-:Y:S01]  /*7600*/  @!P1 SHF.R.U32.HI R11, RZ, 0x10, R63 ;  /* 0x00000010ff0b9819 */ /* 0x020fe2000001163f */
[----:B------:R-:W-:Y:S01]  /*7610*/  IMAD.IADD R3, R3, 0x1, R4 ;  /* 0x0000000103037824 */ /* 0x000fe200078e0204 */
[----:B------:R-:W-:Y:S02]  /*7620*/  @!P1 SHF.R.U64 R8, R60, 0x10, R61 ;  /* 0x000000103c089819 */ /* 0x000fe4000000123d */
[----:B------:R-:W-:Y:S01]  /*7630*/  @!P1 SHF.R.U64 R20, R62, 0x10, R63 ;  /* 0x000000103e149819 */ /* 0x000fe2000000123f */
[----:B------:R-:W-:Y:S01]  /*7640*/  IMAD.SHL.U32 R3, R3, 0x2, RZ ;  /* 0x0000000203037824 */ /* 0x000fe200078e00ff */
[----:B--2---:R-:W-:Y:S01]  /*7650*/  @!P1 LOP3.LUT R41, R47, 0xffff0000, RZ, 0xc0, !PT ;  /* 0xffff00002f299812 */ /* 0x004fe200078ec0ff */
[----:B------:R-:W-:Y:S01]  /*7660*/  @!P0 IMAD.WIDE R56, R23, 0x2, R24 ;  /* 0x0000000217388825 */ /* 0x000fe200078e0218 */
[----:B------:R-:W-:Y:S02]  /*7670*/  @!P1 LOP3.LUT R30, R46, 0xffff0000, RZ, 0xc0, !PT ;  /* 0xffff00002e1e9812 */ /* 0x000fe400078ec0ff */
[----:B------:R1:W2:Y:S01]  /*7680*/  LDS.128 R16, [R3+0x8100] ;  /* 0x0081000003107984 */ /* 0x0002a20000000c00 */
[----:B------:R-:W-:Y:S01]  /*7690*/  @!P1 IMAD.U32 R24, R45, 0x10000, RZ ;  /* 0x000100002d189824 */ /* 0x000fe200078e00ff */
[----:B------:R-:W-:Y:S02]  /*76a0*/  @!P1 PRMT R22, R70, 0x5410, R8 ;  /* 0x0000541046169816 */ /* 0x000fe40000000008 */
[----:B------:R-:W-:Y:S02]  /*76b0*/  @!P1 SHF.R.U32.HI R6, RZ, 0x10, R31 ;  /* 0x00000010ff069819 */ /* 0x000fe4000001161f */
[----:B------:R-:W-:Y:S01]  /*76c0*/  @!P1 SHF.R.U32.HI R9, RZ, 0x10, R61 ;  /* 0x00000010ff099819 */ /* 0x000fe2000001163d */
[----:B------:R-:W-:Y:S01]  /*76d0*/  @!P1 IMAD.U32 R8, R22, 0x10000, RZ ;  /* 0x0001000016089824 */ /* 0x000fe200078e00ff */
[----:B------:R-:W-:Y:S02]  /*76e0*/  @!P1 PRMT R15, R36, 0x5410, R6 ;  /* 0x00005410240f9816 */ /* 0x000fe40000000006 */
[----:B------:R-:W-:Y:S02]  /*76f0*/  @!P1 PRMT R21, R70, 0x5432, R9 ;  /* 0x0000543246159816 */ /* 0x000fe40000000009 */
[--C-:B------:R-:W-:Y:S03]  /*7700*/  @!P1 SHF.R.U32.HI R4, RZ, 0x10, R29.reuse ;  /* 0x00000010ff049819 */ /* 0x100fe6000001161d */
[----:B------:R-:W-:Y:S01]  /*7710*/  @!P1 IMAD.U32 R23, R21, 0x10000, RZ ;  /* 0x0001000015179824 */ /* 0x000fe200078e00ff */
[----:B------:R-:W-:Y:S05]  /*7720*/  @!P1 PRMT R9, R27, 0x5410, R4 ;  /* 0x000054101b099816 */ /* 0x000fea0000000004 */
[----:B------:R-:W-:Y:S01]  /*7730*/  @!P1 IMAD.U32 R6, R9, 0x10000, RZ ;  /* 0x0001000009069824 */ /* 0x000fe200078e00ff */
[----:B-1----:R-:W-:Y:S01]  /*7740*/  @!P1 SHF.R.U64 R3, R28, 0x10, R29 ;  /* 0x000000101c039819 */ /* 0x002fe2000000121d */
[----:B------:R-:W-:Y:S01]  /*7750*/  @!P1 IMAD.U32 R28, R46, 0x10000, RZ ;  /* 0x000100002e1c9824 */ /* 0x000fe200078e00ff */
[----:B------:R-:W-:Y:S02]  /*7760*/  @!P1 PRMT R29, R71, 0x5432, R20 ;  /* 0x00005432471d9816 */ /* 0x000fe40000000014 */
[----:B------:R-:W-:Y:S02]  /*7770*/  @!P1 PRMT R10, R27, 0x5432, R3 ;  /* 0x000054321b0a9816 */ /* 0x000fe40000000003 */
[----:B------:R-:W-:Y:S02]  /*7780*/  @!P1 PRMT R20, R36, 0x5432, R5 ;  /* 0x0000543224149816 */ /* 0x000fe40000000005 */
[----:B------:R-:W-:Y:S01]  /*7790*/  @!P1 SHF.L.U32 R36, R47, 0x10, RZ ;  /* 0x000000102f249819 */ /* 0x000fe200000006ff */
[----:B------:R-:W-:Y:S01]  /*77a0*/  @!P1 IMAD.U32 R4, R10, 0x10000, RZ ;  /* 0x000100000a049824 */ /* 0x000fe200078e00ff */
[----:B------:R-:W-:Y:S01]  /*77b0*/  @!P1 PRMT R27, R71, 0x5410, R11 ;  /* 0x00005410471b9816 */ /* 0x000fe2000000000b */
[----:B------:R-:W-:Y:S03]  /*77c0*/  @!P1 IMAD.U32 R11, R44, 0x10000, RZ ;  /* 0x000100002c0b9824 */ /* 0x000fe600078e00ff */
[C---:B------:R-:W-:Y:S01]  /*77d0*/  @!P1 LOP3.LUT R40, R27.reuse, 0xffff0000, RZ, 0xc0, !PT ;  /* 0xffff00001b289812 */ /* 0x040fe200078ec0ff */
[----:B------:R-:W-:Y:S02]  /*77e0*/  @!P1 IMAD.U32 R31, R27, 0x10000, RZ ;  /* 0x000100001b1f9824 */ /* 0x000fe400078e00ff */
[----:B--2---:R-:W-:Y:S01]  /*77f0*/  @!P1 IMAD.U32 R5, R17, 0x10000, RZ ;  /* 0x0001000011059824 */ /* 0x004fe200078e00ff */
        /* <DEDUP_REMOVED lines=69> */
.L_x_373:
[----:B------:R-:W-:Y:S05]  /*7c50*/  BSYNC B0 ;  /* 0x0000000000007941 */ /* 0x000fea0003800000 */
.L_x_372:
[----:B-12---:R1:W2:Y:S01]  /*7c60*/  SHFL.IDX PT, R45, R92, 0x3, 0x181f ;  /* 0x00781f005c2d7f89 */ /* 0x0062a200000e0000 */
[----:B------:R-:W-:Y:S03]  /*7c70*/  ISETP.GE.OR P0, PT, R167, R91, P6 ;  /* 0x0000005ba700720c */ /* 0x000fe60003706670 */
[----:B---3--:R1:W3:Y:S10]  /*7c80*/  SHFL.IDX PT, R44, R93, 0x3, 0x181f ;  /* 0x00781f005d2c7f89 */ /* 0x0082f400000e0000 */
[----:B------:R-:W-:-:S05]  /*7c90*/  @P0 BRA `(.L_x_365) ;  /* 0x00000c1000000947 */ /* 0x000fca0003800000 */
[----:B------:R-:W-:Y:S01]  /*7ca0*/  SEL R3, R83, R75, !P2 ;  /* 0x0000004b53037207 */ /* 0x000fe20005000000 */
[----:B-----5:R-:W1:Y:S01]  /*7cb0*/  LDS.128 R40, [R128+0x8100] ;  /* 0x0081000080287984 */ /* 0x020e620000000c00 */
        /* <DEDUP_REMOVED lines=18> */
[--C-:B------:R-:W-:Y:S02]  /*7de0*/  @!P1 SHF.R.U32.HI R8, RZ, 0x10, R35.reuse ;  /* 0x00000010ff089819 */ /* 0x100fe40000011623 */
[----:B------:R-:W-:Y:S02]  /*7df0*/  LOP3.LUT R4, R4, R5, RZ, 0x3c, !PT ;  /* 0x0000000504047212 */ /* 0x000fe400078e3cff */
[----:B------:R-:W-:Y:S02]  /*7e00*/  @!P1 SHF.R.U64 R5, R34, 0x10, R35 ;  /* 0x0000001022059819 */ /* 0x000fe40000001223 */
[--C-:B------:R-:W-:Y:S01]  /*7e10*/  @!P1 SHF.R.U32.HI R6, RZ, 0x10, R65.reuse ;  /* 0x00000010ff069819 */ /* 0x100fe20000011641 */
[----:B------:R-:W-:Y:S01]  /*7e20*/  IMAD.IADD R3, R3, 0x1, R4 ;  /* 0x0000000103037824 */ /* 0x000fe200078e0204 */
[----:B------:R-:W-:Y:S02]  /*7e30*/  @!P1 SHF.R.U64 R10, R64, 0x10, R65 ;  /* 0x00000010400a9819 */ /* 0x000fe40000001241 */
[----:B------:R-:W-:Y:S01]  /*7e40*/  @!P1 SHF.R.U64 R4, R32, 0x10, R33 ;  /* 0x0000001020049819 */ /* 0x000fe20000001221 */
[----:B------:R-:W-:Y:S01]  /*7e50*/  IMAD.SHL.U32 R3, R3, 0x2, RZ ;  /* 0x0000000203037824 */ /* 0x000fe200078e00ff */
[C---:B-1----:R-:W-:Y:S01]  /*7e60*/  @!P1 LOP3.LUT R29, R41.reuse, 0xffff0000, RZ, 0xc0, !PT ;  /* 0xffff0000291d9812 */ /* 0x042fe200078ec0ff */
[----:B------:R-:W-:Y:S01]  /*7e70*/  @!P1 IMAD.U32 R27, R41, 0x10000, RZ ;  /* 0x00010000291b9824 */ /* 0x000fe200078e00ff */
[----:B------:R-:W-:Y:S01]  /*7e80*/  @!P1 PRMT R9, R72, 0x5410, R6 ;  /* 0x0000541048099816 */ /* 0x000fe20000000006 */
[----:B------:R-:W-:Y:S01]  /*7e90*/  @!P1 IMAD.U32 R23, R40, 0x10000, RZ ;  /* 0x0001000028179824 */ /* 0x000fe200078e00ff */
[----:B------:R1:W2:Y:S01]  /*7ea0*/  LDS.128 R16, [R3+0x8100] ;  /* 0x0081000003107984 */ /* 0x0002a20000000c00 */
[----:B------:R-:W-:Y:S01]  /*7eb0*/  @!P1 IMAD.U32 R31, R42, 0x10000, RZ ;  /* 0x000100002a1f9824 */ /* 0x000fe200078e00ff */
[----:B------:R-:W-:Y:S01]  /*7ec0*/  @!P1 PRMT R15, R72, 0x5432, R10 ;  /* 0x00005432480f9816 */ /* 0x000fe2000000000a */
[----:B------:R-:W-:Y:S01]  /*7ed0*/  @!P1 IMAD.U32 R26, R9, 0x10000, RZ ;  /* 0x00010000091a9824 */ /* 0x000fe200078e00ff */
[----:B------:R-:W-:Y:S01]  /*7ee0*/  @!P1 PRMT R10, R37, 0x5432, R4 ;  /* 0x00005432250a9816 */ /* 0x000fe20000000004 */
[----:B------:R-:W-:Y:S01]  /*7ef0*/  @!P1 IMAD.U32 R35, R43, 0x10000, RZ ;  /* 0x000100002b239824 */ /* 0x000fe200078e00ff */
[----:B------:R-:W-:Y:S02]  /*7f00*/  @!P1 LOP3.LUT R28, R9, 0xffff0000, RZ, 0xc0, !PT ;  /* 0xffff0000091c9812 */ /* 0x000fe400078ec0ff */
[----:B------:R-:W-:Y:S01]  /*7f10*/  @!P1 PRMT R20, R38, 0x5432, R8 ;  /* 0x0000543226149816 */ /* 0x000fe20000000008 */
[----:B------:R-:W-:Y:S01]  /*7f20*/  @!P1 IMAD.U32 R8, R10, 0x10000, RZ ;  /* 0x000100000a089824 */ /* 0x000fe200078e00ff */
[--C-:B------:R-:W-:Y:S02]  /*7f30*/  @!P1 SHF.R.U64 R11, R66, 0x10, R67.reuse ;  /* 0x00000010420b9819 */ /* 0x100fe40000001243 */
[----:B------:R-:W-:Y:S02]  /*7f40*/  @!P1 SHF.R.U32.HI R21, RZ, 0x10, R67 ;  /* 0x00000010ff159819 */ /* 0x000fe40000011643 */
[C---:B------:R-:W-:Y:S02]  /*7f50*/  @!P1 PRMT R32, R73.reuse, 0x5410, R11 ;  /* 0x0000541049209816 */ /* 0x040fe4000000000b */
[----:B------:R-:W-:Y:S02]  /*7f60*/  @!P1 PRMT R11, R38, 0x5410, R5 ;  /* 0x00005410260b9816 */ /* 0x000fe40000000005 */
[C---:B------:R-:W-:Y:S02]  /*7f70*/  @!P1 SHF.L.U32 R30, R32.reuse, 0x10, RZ ;  /* 0x00000010201e9819 */ /* 0x040fe400000006ff */
[----:B------:R-:W-:Y:S02]  /*7f80*/  @!P1 LOP3.LUT R32, R32, 0xffff0000, RZ, 0xc0, !PT ;  /* 0xffff000020209812 */ /* 0x000fe400078ec0ff */
[----:B------:R-:W-:Y:S02]  /*7f90*/  @!P1 PRMT R21, R73, 0x5432, R21 ;  /* 0x0000543249159816 */ /* 0x000fe40000000015 */
[----:B-1----:R-:W-:Y:S02]  /*7fa0*/  @!P1 SHF.R.U32.HI R3, RZ, 0x10, R33 ;  /* 0x00000010ff039819 */ /* 0x002fe40000011621 */
[C---:B------:R-:W-:Y:S01]  /*7fb0*/  @!P1 LOP3.LUT R36, R21.reuse, 0xffff0000, RZ, 0xc0, !PT ;  /* 0xffff000015249812 */ /* 0x040fe200078ec0ff */
[----:B------:R-:W-:Y:S01]  /*7fc0*/  @!P1 IMAD.U32 R34, R21, 0x10000, RZ ;  /* 0x0001000015229824 */ /* 0x000fe200078e00ff */
[----:B------:R-:W-:Y:S02]  /*7fd0*/  @!P1 PRMT R6, R37, 0x5410, R3 ;  /* 0x0000541025069816 */ /* 0x000fe40000000003 */
[----:B------:R-:W-:Y:S02]  /*7fe0*/  @!P1 LOP3.LUT R37, R43, 0xffff0000, RZ, 0xc0, !PT ;  /* 0xffff00002b259812 */ /* 0x000fe400078ec0ff */
[----:B------:R-:W-:Y:S02]  /*7ff0*/  @!P1 SHF.L.U32 R4, R6, 0x10, RZ ;  /* 0x0000001006049819 */ /* 0x000fe400000006ff */
[----:B------:R-:W-:Y:S01]  /*8000*/  ISETP.GE.AND P0, PT, R48, c[0x0][0x1d4], PT ;  /* 0x0000750030007a0c */ /* 0x000fe20003f06270 */
[----:B--2---:R-:W-:Y:S01]  /*8010*/  @!P1 IMAD.U32 R3, R17, 0x10000, RZ ;  /* 0x0001000011039824 */ /* 0x004fe200078e00ff */
[----:B------:R-:W-:Y:S01]  /*8020*/  @!P1 LOP3.LUT R21, R19, 0xffff0000, RZ, 0xc0, !PT ;  /* 0xffff000013159812 */ /* 0x000fe200078ec0ff */
[----:B------:R-:W-:Y:S02]  /*8030*/  @!P1 IMAD.U32 R9, R16, 0x10000, RZ ;  /* 0x0001000010099824 */ /* 0x000fe400078e00ff */
[C---:B------:R-:W-:Y:S02]  /*8040*/  @!P1 FMUL.FTZ R22, R3.reuse, R26 ;  /* 0x0000001a03169220 */ /* 0x040fe40000410000 */
[-C--:B------:R-:W-:Y:S01]  /*8050*/  @!P1 FMUL.FTZ R5, R3, R4.reuse ;  /* 0x0000000403059220 */ /* 0x080fe20000410000 */
[----:B------:R-:W-:Y:S01]  /*8060*/  @!P1 LOP3.LUT R3, R17, 0xffff0000, RZ, 0xc0, !PT ;  /* 0xffff000011039812 */ /* 0x000fe200078ec0ff */
[----:B------:R-:W-:Y:S01]  /*8070*/  @!P1 FFMA.FTZ R56, R27, R4, -R22 ;  /* 0x000000041b389223 */ /* 0x000fe20000010816 */
[----:B------:R-:W-:Y:S01]  /*8080*/  @!P1 LOP3.LUT R4, R6, 0xffff0000, RZ, 0xc0, !PT ;  /* 0xffff000006049812 */ /* 0x000fe200078ec0ff */
[----:B------:R-:W-:Y:S02]  /*8090*/  @!P1 IMAD.U32 R22, R15, 0x10000, RZ ;  /* 0x000100000f169824 */ /* 0x000fe400078e00ff */
[----:B------:R-:W-:Y:S02]  /*80a0*/  @!P1 FMUL.FTZ R24, R3, R28 ;  /* 0x0000001c03189220 */ /* 0x000fe40000410000 */
[----:B------:R-:W-:Y:S02]  /*80b0*/  @!P1 FMUL.FTZ R25, R9, R22 ;  /* 0x0000001609199220 */ /* 0x000fe40000410000 */
[-C--:B------:R-:W-:Y:S02]  /*80c0*/  @!P1 FMUL.FTZ R6, R3, R4.reuse ;  /* 0x0000000403069220 */ /* 0x080fe40000410000 */
[----:B------:R-:W-:Y:S01]  /*80d0*/  @!P1 FFMA.FTZ R55, R29, R4, -R24 ;  /* 0x000000041d379223 */ /* 0x000fe20000010818 */
[----:B------:R-:W-:Y:S01]  /*80e0*/  @!P1 LOP3.LUT R24, R15, 0xffff0000, RZ, 0xc0, !PT ;  /* 0xffff00000f189812 */ /* 0x000fe200078ec0ff */
[-C--:B------:R-:W-:Y:S01]  /*80f0*/  @!P1 FMUL.FTZ R3, R9, R8.reuse ;  /* 0x0000000809039220 */ /* 0x080fe20000410000 */
[----:B------:R-:W-:Y:S01]  /*8100*/  @!P1 LOP3.LUT R4, R16, 0xffff0000, RZ, 0xc0, !PT ;  /* 0xffff000010049812 */ /* 0x000fe200078ec0ff */
[----:B------:R-:W-:Y:S01]  /*8110*/  @!P1 FFMA.FTZ R54, R23, R8, -R25 ;  /* 0x0000000817369223 */ /* 0x000fe20000010819 */
[----:B------:R-:W-:Y:S01]  /*8120*/  @!P1 LOP3.LUT R25, R40, 0xffff0000, RZ, 0xc0, !PT ;  /* 0xffff000028199812 */ /* 0x000fe200078ec0ff */
[----:B------:R-:W-:Y:S01]  /*8130*/  @!P1 IMAD.U32 R9, R18, 0x10000, RZ ;  /* 0x0001000012099824 */ /* 0x000fe200078e00ff */
[----:B------:R-:W-:Y:S01]  /*8140*/  @!P1 LOP3.LUT R8, R10, 0xffff0000, RZ, 0xc0, !PT ;  /* 0xffff00000a089812 */ /* 0x000fe200078ec0ff */
[C---:B------:R-:W-:Y:S01]  /*8150*/  @!P1 IMAD.U32 R10, R11.reuse, 0x10000, RZ ;  /* 0x000100000b0a9824 */ /* 0x040fe200078e00ff */
[----:B------:R-:W-:Y:S01]  /*8160*/  @!P1 LOP3.LUT R11, R11, 0xffff0000, RZ, 0xc0, !PT ;  /* 0xffff00000b0b9812 */ /* 0x000fe200078ec0ff */
[C---:B------:R-:W-:Y:S02]  /*8170*/  @!P1 FMUL.FTZ R15, R4.reuse, R24 ;  /* 0x00000018040f9220 */ /* 0x040fe40000410000 */
[----:B------:R-:W-:Y:S02]  /*8180*/  @!P1 FMUL.FTZ R33, R9, R30 ;  /* 0x0000001e09219220 */ /* 0x000fe40000410000 */
[-C--:B------:R-:W-:Y:S02]  /*8190*/  @!P1 FMUL.FTZ R4, R4, R8.reuse ;  /* 0x0000000804049220 */ /* 0x080fe40000410000 */
[----:B------:R-:W-:Y:S01]  /*81a0*/  @!P1 FFMA.FTZ R51, R25, R8, -R15 ;  /* 0x0000000819339223 */ /* 0x000fe2000001080f */
[----:B------:R-:W-:Y:S01]  /*81b0*/  @!P1 SHF.L.U32 R15, R19, 0x10, RZ ;  /* 0x00000010130f9819 */ /* 0x000fe200000006ff */
[-C--:B------:R-:W-:Y:S01]  /*81c0*/  @!P1 FMUL.FTZ R8, R9, R10.reuse ;  /* 0x0000000a09089220 */ /* 0x080fe20000410000 */
[----:B------:R-:W-:Y:S01]  /*81d0*/  @!P1 LOP3.LUT R9, R18, 0xffff0000, RZ, 0xc0, !PT ;  /* 0xffff000012099812 */ /* 0x000fe200078ec0ff */
[----:B------:R-:W-:Y:S01]  /*81e0*/  @!P1 FFMA.FTZ R50, R31, R10, -R33 ;  /* 0x0000000a1f329223 */ /* 0x000fe20000010821 */
[----:B------:R-:W-:Y:S01]  /*81f0*/  @!P1 LOP3.LUT R33, R42, 0xffff0000, RZ, 0xc0, !PT ;  /* 0xffff00002a219812 */ /* 0x000fe200078ec0ff */
[C---:B------:R-:W-:Y:S01]  /*8200*/  @!P1 IMAD.U32 R10, R20.reuse, 0x10000, RZ ;  /* 0x00010000140a9824 */ /* 0x040fe200078e00ff */
[----:B------:R-:W-:Y:S01]  /*8210*/  @!P1 LOP3.LUT R20, R20, 0xffff0000, RZ, 0xc0, !PT ;  /* 0xffff000014149812 */ /* 0x000fe200078ec0ff */
[----:B------:R-:W-:Y:S02]  /*8220*/  @!P1 FMUL.FTZ R46, R15, R34 ;  /* 0x000000220f2e9220 */ /* 0x000fe40000410000 */
[----:B------:R-:W-:Y:S02]  /*8230*/  @!P1 FMUL.FTZ R38, R21, R36 ;  /* 0x0000002415269220 */ /* 0x000fe40000410000 */
[C---:B------:R-:W-:Y:S02]  /*8240*/  @!P1 FMUL.FTZ R47, R9.reuse, R32 ;  /* 0x00000020092f9220 */ /* 0x040fe40000410000 */
[-C--:B------:R-:W-:Y:S02]  /*8250*/  @!P1 FMUL.FTZ R9, R9, R11.reuse ;  /* 0x0000000b09099220 */ /* 0x080fe40000410000 */
[----:B------:R-:W-:Y:S01]  /*8260*/  @!P1 FFMA.FTZ R49, R35, R10, -R46 ;  /* 0x0000000a23319223 */ /* 0x000fe2000001082e */
[----:B------:R-:W-:Y:S01]  /*8270*/  @!P1 F2FP.BF16.PACK_AB R46, R51, R54 ;  /* 0x00000036332e923e */ /* 0x000fe200000010ff */
[----:B------:R-:W-:Y:S02]  /*8280*/  @!P1 FFMA.FTZ R38, R37, R20, -R38 ;  /* 0x0000001425269223 */ /* 0x000fe40000010826 */
[----:B------:R-:W-:Y:S01]  /*8290*/  @!P1 FFMA.FTZ R11, R33, R11, -R47 ;  /* 0x0000000b210b9223 */ /* 0x000fe2000001082f */
[----:B------:R-:W-:Y:S01]  /*82a0*/  @!P1 F2FP.BF16.PACK_AB R47, R55, R56 ;  /* 0x00000038372f923e */ /* 0x000fe200000010ff */
[----:B------:R-:W-:Y:S01]  /*82b0*/  @!P1 FMUL.FTZ R10, R15, R10 ;  /* 0x0000000a0f0a9220 */ /* 0x000fe20000410000 */
[----:B------:R-:W-:Y:S01]  /*82c0*/  @!P1 F2FP.BF16.PACK_AB R38, R38, R49 ;  /* 0x000000312626923e */ /* 0x000fe200000010ff */
[----:B------:R-:W-:Y:S01]  /*82d0*/  @!P1 IMAD.MOV.U32 R40, RZ, RZ, R46 ;  /* 0x000000ffff289224 */ /* 0x000fe200078e002e */
[----:B------:R-:W-:Y:S01]  /*82e0*/  @!P1 F2FP.BF16.PACK_AB R15, R11, R50 ;  /* 0x000000320b0f923e */ /* 0x000fe200000010ff */
[----:B------:R-:W-:Y:S02]  /*82f0*/  @!P1 IMAD.MOV.U32 R41, RZ, RZ, R47 ;  /* 0x000000ffff299224 */ /* 0x000fe400078e002f */
[----:B------:R-:W-:Y:S02]  /*8300*/  @!P1 IMAD.MOV.U32 R43, RZ, RZ, R38 ;  /* 0x000000ffff2b9224 */ /* 0x000fe400078e0026 */
[----:B------:R-:W-:Y:S02]  /*8310*/  @!P1 IMAD.MOV.U32 R42, RZ, RZ, R15 ;  /* 0x000000ffff2a9224 */ /* 0x000fe400078e000f */
[----:B------:R-:W-:Y:S02]  /*8320*/  @!P1 FFMA.FTZ R3, R22, R23, R3 ;  /* 0x0000001716039223 */ /* 0x000fe40000010003 */
[----:B------:R-:W-:Y:S01]  /*8330*/  @!P1 FFMA.FTZ R4, R24, R25, R4 ;  /* 0x0000001918049223 */ /* 0x000fe20000010004 */
[----:B------:R1:W-:Y:S01]  /*8340*/  ST.E.128 [R52.64], R40 ;  /* 0x0000002834007985 */ /* 0x0003e2000c101d08 */
[----:B------:R-:W-:Y:S02]  /*8350*/  @!P1 FFMA.FTZ R5, R26, R27, R5 ;  /* 0x0000001b1a059223 */ /* 0x000fe40000010005 */
[----:B------:R-:W-:Y:S01]  /*8360*/  @!P1 FFMA.FTZ R6, R28, R29, R6 ;  /* 0x0000001d1c069223 */ /* 0x000fe20000010006 */
[----:B------:R-:W-:Y:S01]  /*8370*/  @!P1 F2FP.BF16.PACK_AB R15, R4, R3 ;  /* 0x00000003040f923e */ /* 0x000fe200000010ff */
[----:B------:R-:W-:Y:S02]  /*8380*/  @!P1 FFMA.FTZ R8, R30, R31, R8 ;  /* 0x0000001f1e089223 */ /* 0x000fe40000010008 */
[----:B------:R-:W-:Y:S01]  /*8390*/  @!P1 FMUL.FTZ R11, R21, R20 ;  /* 0x00000014150b9220 */ /* 0x000fe20000410000 */
[----:B------:R-:W-:Y:S01]  /*83a0*/  @!P1 F2FP.BF16.PACK_AB R5, R6, R5 ;  /* 0x000000050605923e */ /* 0x000fe200000010ff */
[----:B------:R-:W-:Y:S01]  /*83b0*/  @!P1 FFMA.FTZ R9, R32, R33, R9 ;  /* 0x0000002120099223 */ /* 0x000fe20000010009 */
[----:B------:R-:W-:Y:S01]  /*83c0*/  @!P1 MOV R16, R15 ;  /* 0x0000000f00109202 */ /* 0x000fe20000000f00 */
[----:B------:R-:W-:Y:S02]  /*83d0*/  @!P1 FFMA.FTZ R10, R34, R35, R10 ;  /* 0x00000023220a9223 */ /* 0x000fe4000001000a */
[----:B------:R-:W-:Y:S01]  /*83e0*/  @!P1 FFMA.FTZ R11, R36, R37, R11 ;  /* 0x00000025240b9223 */ /* 0x000fe2000001000b */
[----:B------:R-:W-:Y:S01]  /*83f0*/  @!P1 F2FP.BF16.PACK_AB R4, R9, R8 ;  /* 0x000000080904923e */ /* 0x000fe200000010ff */
[----:B------:R-:W-:Y:S03]  /*8400*/  @!P1 IMAD.MOV.U32 R17, RZ, RZ, R5 ;  /* 0x000000ffff119224 */ /* 0x000fe600078e0005 */
[----:B------:R-:W-:Y:S01]  /*8410*/  @!P1 F2FP.BF16.PACK_AB R3, R11, R10 ;  /* 0x0000000a0b03923e */ /* 0x000fe200000010ff */
[----:B------:R-:W-:Y:S04]  /*8420*/  @!P1 IMAD.MOV.U32 R18, RZ, RZ, R4 ;  /* 0x000000ffff129224 */ /* 0x000fe800078e0004 */
[----:B------:R-:W-:Y:S01]  /*8430*/  @!P1 IMAD.MOV.U32 R19, RZ, RZ, R3 ;  /* 0x000000ffff139224 */ /* 0x000fe200078e0003 */
[----:B------:R-:W-:-:S05]  /*8440*/  @P0 BRA `(.L_x_365) ;  /* 0x0000046000000947 */ /* 0x000fca0003800000 */
[C---:B------:R-:W-:Y:S04]  /*8450*/  LEA R4, P0, R48.reuse, R44, 0x1 ;  /* 0x0000002c30047211 */ /* 0x040fe800078008ff */
[----:B------:R-:W-:Y:S05]  /*8460*/  LEA.HI.X.SX32 R5, R48, R45, 0x1, P0 ;  /* 0x0000002d30057211 */ /* 0x000fea00000f0eff */
[----:B------:R2:W-:Y:S01]  /*8470*/  ST.E.128 [R4.64], R16 ;  /* 0x0000001004007985 */ /* 0x0005e2000c101d08 */
[----:B------:R-:W-:-:S05]  /*8480*/  BRA `(.L_x_365) ;  /* 0x0000042000007947 */ /* 0x000fca0003800000 */
.L_x_343:
[----:B------:R1:W2:Y:S01]  /*8490*/  SHFL.IDX PT, R5, R92, RZ, 0x181f ;  /* 0x00181fff5c057589 */ /* 0x0002a200000e0000 */
[----:B------:R-:W-:Y:S01]  /*84a0*/  IMAD R3, R39, -0x70, R2 ;  /* 0xffffff9027037824 */ /* 0x000fe200078e0202 */
[----:B------:R-:W-:Y:S02]  /*84b0*/  BSSY B0, `(.L_x_374) ;  /* 0x0000011000007945 */ /* 0x000fe40003800000 */
[----:B------:R1:W3:Y:S02]  /*84c0*/  SHFL.IDX PT, R4, R93, RZ, 0x181f ;  /* 0x00181fff5d047589 */ /* 0x0002e400000e0000 */
[----:B------:R-:W-:Y:S04]  /*84d0*/  IMNMX R91, R3, 0x70, PT ;  /* 0x00000070035b7817 */ /* 0x000fe80003800200 */
[----:B------:R-:W-:Y:S04]  /*84e0*/  IADD3 R3, -R81, R91, RZ ;  /* 0x0000005b51037210 */ /* 0x000fe80007ffe1ff */
[----:B------:R-:W-:Y:S11]  /*84f0*/  ISETP.GE.AND P0, PT, R3, 0x1, PT ;  /* 0x000000010300780c */ /* 0x000ff60003f06270 */
[----:B------:R-:W-:Y:S02]  /*8500*/  @!UPT UIADD3 URZ, URZ, URZ, URZ ;  /* 0x0000003f3f3ff290 */ /* 0x000fe4000fffe03f */
[----:B------:R-:W-:-:S05]  /*8510*/  @!P0 BRA `(.L_x_375) ;  /* 0x000000a000008947 */ /* 0x000fca0003800000 */
[----:B-12---:R-:W1:Y:S01]  /*8520*/  @!P6 LDS.128 R16, [R213+0x8100] ;  /* 0x00810000d510e984 */ /* 0x006e620000000c00 */
[CC--:B---3--:R-:W-:Y:S04]  /*8530*/  @!P6 LEA R8, P0, R76.reuse, R4.reuse, 0x1 ;  /* 0x000000044c08e211 */ /* 0x0c8fe800078008ff */
[-C--:B------:R-:W-:Y:S02]  /*8540*/  @!P6 LEA.HI.X R9, R76, R5.reuse, R77, 0x1, P0 ;  /* 0x000000054c09e211 */ /* 0x080fe400000f0c4d */
[C---:B------:R-:W-:Y:S11]  /*8550*/  ISETP.GE.AND P0, PT, R212.reuse, c[0x0][0x1d4], PT ;  /* 0x00007500d4007a0c */ /* 0x040ff60003f06270 */
[----:B------:R-:W-:Y:S02]  /*8560*/  @!UPT UIADD3 URZ, URZ, URZ, URZ ;  /* 0x0000003f3f3ff290 */ /* 0x000fe4000fffe03f */
[C---:B------:R-:W-:Y:S04]  /*8570*/  @!P0 LEA R4, P1, R212.reuse, R4, 0x1 ;  /* 0x00000004d4048211 */ /* 0x040fe800078208ff */
[----:B------:R-:W-:Y:S01]  /*8580*/  @!P0 LEA.HI.X R5, R212, R5, R231, 0x1, P1 ;  /* 0x00000005d4058211 */ /* 0x000fe200008f0ce7 */
[----:B-1----:R-:W-:Y:S04]  /*8590*/  @!P6 ST.E.128 [R8.64], R16 ;  /* 0x000000100800e985 */ /* 0x002fe8000c101d08 */
[----:B------:R-:W1:Y:S04]  /*85a0*/  @!P0 LDS.128 R8, [R213+0xb900] ;  /* 0x00b90000d5088984 */ /* 0x000e680000000c00 */
[----:B-1----:R1:W-:Y:S02]  /*85b0*/  @!P0 ST.E.128 [R4.64], R8 ;  /* 0x0000000804008985 */ /* 0x0023e4000c101d08 */
.L_x_375:
[----:B-12---:R-:W-:Y:S05]  /*85c0*/  BSYNC B0 ;  /* 0x0000000000007941 */ /* 0x006fea0003800000 */
.L_x_374:
[----:B------:R1:W2:Y:S01]  /*85d0*/  SHFL.IDX PT, R5, R92, 0x1, 0x181f ;  /* 0x00381f005c057f89 */ /* 0x0002a200000e0000 */
[----:B------:R-:W-:Y:S01]  /*85e0*/  ISETP.GE.AND P0, PT, R3, 0x21, PT ;  /* 0x000000210300780c */ /* 0x000fe20003f06270 */
[----:B------:R-:W-:Y:S02]  /*85f0*/  BSSY B0, `(.L_x_376) ;  /* 0x000000d000007945 */ /* 0x000fe40003800000 */
[----:B---3--:R1:W3:Y:S10]  /*8600*/  SHFL.IDX PT, R4, R93, 0x1, 0x181f ;  /* 0x00381f005d047f89 */ /* 0x0082f400000e0000 */
[----:B------:R-:W-:-:S05]  /*8610*/  @!P0 BRA `(.L_x_377) ;  /* 0x000000a000008947 */ /* 0x000fca0003800000 */
[----:B------:R-:W4:Y:S01]  /*8620*/  @!P6 LDS.128 R16, [R213+0x9100] ;  /* 0x00910000d510e984 */ /* 0x000f220000000c00 */
[CC--:B---3--:R-:W-:Y:S04]  /*8630*/  @!P6 LEA R8, P0, R76.reuse, R4.reuse, 0x1 ;  /* 0x000000044c08e211 */ /* 0x0c8fe800078008ff */
[-C--:B--2---:R-:W-:Y:S02]  /*8640*/  @!P6 LEA.HI.X R9, R76, R5.reuse, R77, 0x1, P0 ;  /* 0x000000054c09e211 */ /* 0x084fe400000f0c4d */
[C---:B------:R-:W-:Y:S11]  /*8650*/  ISETP.GE.AND P0, PT, R212.reuse, c[0x0][0x1d4], PT ;  /* 0x00007500d4007a0c */ /* 0x040ff60003f06270 */
[----:B------:R-:W-:Y:S02]  /*8660*/  @!UPT UIADD3 URZ, URZ, URZ, URZ ;  /* 0x0000003f3f3ff290 */ /* 0x000fe4000fffe03f */
[C---:B------:R-:W-:Y:S04]  /*8670*/  @!P0 LEA R4, P1, R212.reuse, R4, 0x1 ;  /* 0x00000004d4048211 */ /* 0x040fe800078208ff */
[----:B------:R-:W-:Y:S01]  /*8680*/  @!P0 LEA.HI.X R5, R212, R5, R231, 0x1, P1 ;  /* 0x00000005d4058211 */ /* 0x000fe200008f0ce7 */
[----:B----4-:R-:W-:Y:S04]  /*8690*/  @!P6 ST.E.128 [R8.64], R16 ;  /* 0x000000100800e985 */ /* 0x010fe8000c101d08 */
[----:B------:R-:W2:Y:S04]  /*86a0*/  @!P0 LDS.128 R8, [R213+0xc900] ;  /* 0x00c90000d5088984 */ /* 0x000ea80000000c00 */
[----:B--2---:R2:W-:Y:S02]  /*86b0*/  @!P0 ST.E.128 [R4.64], R8 ;  /* 0x0000000804008985 */ /* 0x0045e4000c101d08 */
.L_x_377:
[----:B------:R-:W-:Y:S05]  /*86c0*/  BSYNC B0 ;  /* 0x0000000000007941 */ /* 0x000fea0003800000 */
.L_x_376:
[----:B--2---:R2:W4:Y:S01]  /*86d0*/  SHFL.IDX PT, R5, R92, 0x2, 0x181f ;  /* 0x00581f005c057f89 */ /* 0x00452200000e0000 */
[----:B------:R-:W-:Y:S01]  /*86e0*/  ISETP.GE.AND P0, PT, R3, 0x41, PT ;  /* 0x000000410300780c */ /* 0x000fe20003f06270 */
[----:B------:R-:W-:Y:S02]  /*86f0*/  BSSY B0, `(.L_x_378) ;  /* 0x000000d000007945 */ /* 0x000fe40003800000 */
[----:B---3--:R2:W3:Y:S10]  /*8700*/  SHFL.IDX PT, R4, R93, 0x2, 0x181f ;  /* 0x00581f005d047f89 */ /* 0x0084f400000e0000 */
[----:B------:R-:W-:-:S05]  /*8710*/  @!P0 BRA `(.L_x_379) ;  /* 0x000000a000008947 */ /* 0x000fca0003800000 */
[----:B------:R-:W5:Y:S01]  /*8720*/  @!P6 LDS.128 R16, [R213+0xa100] ;  /* 0x00a10000d510e984 */ /* 0x000f620000000c00 */
[CC--:B---3--:R-:W-:Y:S04]  /*8730*/  @!P6 LEA R8, P0, R76.reuse, R4.reuse, 0x1 ;  /* 0x000000044c08e211 */ /* 0x0c8fe800078008ff */
[-C--:B----4-:R-:W-:Y:S02]  /*8740*/  @!P6 LEA.HI.X R9, R76, R5.reuse, R77, 0x1, P0 ;  /* 0x000000054c09e211 */ /* 0x090fe400000f0c4d */
[C---:B------:R-:W-:Y:S11]  /*8750*/  ISETP.GE.AND P0, PT, R212.reuse, c[0x0][0x1d4], PT ;  /* 0x00007500d4007a0c */ /* 0x040ff60003f06270 */
[----:B------:R-:W-:Y:S02]  /*8760*/  @!UPT UIADD3 URZ, URZ, URZ, URZ ;  /* 0x0000003f3f3ff290 */ /* 0x000fe4000fffe03f */
[C---:B------:R-:W-:Y:S04]  /*8770*/  @!P0 LEA R4, P1, R212.reuse, R4, 0x1 ;  /* 0x00000004d4048211 */ /* 0x040fe800078208ff */
[----:B------:R-:W-:Y:S01]  /*8780*/  @!P0 LEA.HI.X R5, R212, R5, R231, 0x1, P1 ;  /* 0x00000005d4058211 */ /* 0x000fe200008f0ce7 */
[----:B-----5:R-:W-:Y:S04]  /*8790*/  @!P6 ST.E.128 [R8.64], R16 ;  /* 0x000000100800e985 */ /* 0x020fe8000c101d08 */
[----:B------:R-:W3:Y:S04]  /*87a0*/  @!P0 LDS.128 R8, [R213+0xd900] ;  /* 0x00d90000d5088984 */ /* 0x000ee80000000c00 */
[----:B---3--:R3:W-:Y:S02]  /*87b0*/  @!P0 ST.E.128 [R4.64], R8 ;  /* 0x0000000804008985 */ /* 0x0087e4000c101d08 */
.L_x_379:
[----:B------:R-:W-:Y:S05]  /*87c0*/  BSYNC B0 ;  /* 0x0000000000007941 */ /* 0x000fea0003800000 */
.L_x_378:
[----:B---34-:R3:W4:Y:S01]  /*87d0*/  SHFL.IDX PT, R5, R92, 0x3, 0x181f ;  /* 0x00781f005c057f89 */ /* 0x01872200000e0000 */
[----:B------:R-:W-:Y:S03]  /*87e0*/  ISETP.GE.AND P0, PT, R3, 0x61, PT ;  /* 0x000000610300780c */ /* 0x000fe60003f06270 */
[----:B------:R3:W1:Y:S10]  /*87f0*/  SHFL.IDX PT, R4, R93, 0x3, 0x181f ;  /* 0x00781f005d047f89 */ /* 0x00067400000e0000 */
[----:B------:R-:W-:-:S05]  /*8800*/  @!P0 BRA `(.L_x_365) ;  /* 0x000000a000008947 */ /* 0x000fca0003800000 */
[----:B------:R-:W5:Y:S01]  /*8810*/  @!P6 LDS.128 R16, [R213+0xb100] ;  /* 0x00b10000d510e984 */ /* 0x000f620000000c00 */
[CC--:B-1----:R-:W-:Y:S04]  /*8820*/  @!P6 LEA R8, P0, R76.reuse, R4.reuse, 0x1 ;  /* 0x000000044c08e211 */ /* 0x0c2fe800078008ff */
[-C--:B----4-:R-:W-:Y:S02]  /*8830*/  @!P6 LEA.HI.X R9, R76, R5.reuse, R77, 0x1, P0 ;  /* 0x000000054c09e211 */ /* 0x090fe400000f0c4d */
[C---:B------:R-:W-:Y:S11]  /*8840*/  ISETP.GE.AND P0, PT, R212.reuse, c[0x0][0x1d4], PT ;  /* 0x00007500d4007a0c */ /* 0x040ff60003f06270 */
[----:B------:R-:W-:Y:S02]  /*8850*/  @!UPT UIADD3 URZ, URZ, URZ, URZ ;  /* 0x0000003f3f3ff290 */ /* 0x000fe4000fffe03f */
[C---:B------:R-:W-:Y:S04]  /*8860*/  @!P0 LEA R4, P1, R212.reuse, R4, 0x1 ;  /* 0x00000004d4048211 */ /* 0x040fe800078208ff */
[----:B------:R-:W-:Y:S01]  /*8870*/  @!P0 LEA.HI.X R5, R212, R5, R231, 0x1, P1 ;  /* 0x00000005d4058211 */ /* 0x000fe200008f0ce7 */
[----:B-----5:R-:W-:Y:S04]  /*8880*/  @!P6 ST.E.128 [R8.64], R16 ;  /* 0x000000100800e985 */ /* 0x020fe8000c101d08 */
[----:B------:R-:W1:Y:S04]  /*8890*/  @!P0 LDS.128 R8, [R213+0xe900] ;  /* 0x00e90000d5088984 */ /* 0x000e680000000c00 */
[----:B-1----:R1:W-:Y:S02]  /*88a0*/  @!P0 ST.E.128 [R4.64], R8 ;  /* 0x0000000804008985 */ /* 0x0023e4000c101d08 */
.L_x_365:
[----:B------:R-:W-:Y:S05]  /*88b0*/  BSYNC B2 ;  /* 0x0000000000027941 */ /* 0x000fea0003800000 */
.L_x_342:
[----:B------:R-:W-:Y:S01]  /*88c0*/  IMAD.IADD R3, R91, 0x1, -R81 ;  /* 0x000000015b037824 */ /* 0x000fe200078e0a51 */
[----:B-1----:R-:W-:Y:S01]  /*88d0*/  P2R R24, PR, RZ, 0x4 ;  /* 0x00000004ff187803 */ /* 0x002fe20000000000 */
[----:B-----5:R-:W-:Y:S01]  /*88e0*/  IMAD.WIDE R8, R39, 0x70, R116 ;  /* 0x0000007027087825 */ /* 0x020fe200078e0274 */
[----:B------:R-:W-:Y:S01]  /*88f0*/  LOP3.LUT P2, RZ, R236, 0x4, RZ, 0xc0, !PT ;  /* 0x00000004ecff7812 */ /* 0x000fe2000784c0ff */
[----:B------:R-:W-:Y:S01]  /*8900*/  BSSY B0, `(.L_x_380) ;  /* 0x0000054000007945 */ /* 0x000fe20003800000 */
[C---:B------:R-:W-:Y:S02]  /*8910*/  ISETP.GE.AND P1, PT, R3.reuse, 0x21, PT ;  /* 0x000000210300780c */ /* 0x040fe40003f26270 */
[C---:B------:R-:W-:Y:S02]  /*8920*/  ISETP.GE.AND P3, PT, R3.reuse, 0x41, PT ;  /* 0x000000410300780c */ /* 0x040fe40003f66270 */
[C---:B------:R-:W-:Y:S09]  /*8930*/  ISETP.GE.AND P4, PT, R3.reuse, 0x61, PT ;  /* 0x000000610300780c */ /* 0x040ff20003f86270 */
[C---:B------:R-:W-:Y:S05]  /*8940*/  @P1 IADD3 R6, P0, R8.reuse, 0x20, RZ ;  /* 0x0000002008061810 */ /* 0x040fea0007f1e0ff */
[--C-:B------:R-:W-:Y:S01]  /*8950*/  @P1 IMAD.X R11, RZ, RZ, R9.reuse, P0 ;  /* 0x000000ffff0b1224 */ /* 0x100fe200000e0609 */
[C---:B------:R-:W-:Y:S04]  /*8960*/  @P3 IADD3 R10, P0, R8.reuse, 0x40, RZ ;  /* 0x00000040080a3810 */ /* 0x040fe80007f1e0ff */
[----:B------:R-:W-:Y:S02]  /*8970*/  @P3 IADD3.X R22, RZ, R9, RZ, P0, !PT ;  /* 0x00000009ff163210 */ /* 0x000fe400007fe4ff */
[C---:B------:R-:W-:Y:S05]  /*8980*/  @P4 IADD3 R15, P0, R8.reuse, 0x60, RZ ;  /* 0x00000060080f4810 */ /* 0x040fea0007f1e0ff */
[----:B------:R-:W-:Y:S01]  /*8990*/  @P4 IMAD.X R23, RZ, RZ, R9, P0 ;  /* 0x000000ffff174224 */ /* 0x000fe200000e0609 */
[----:B------:R-:W-:Y:S11]  /*89a0*/  ISETP.GE.AND P0, PT, R3, 0x1, PT ;  /* 0x000000010300780c */ /* 0x000ff60003f06270 */
[----:B------:R-:W-:Y:S02]  /*89b0*/  @!UPT UIADD3 URZ, URZ, URZ, URZ ;  /* 0x0000003f3f3ff290 */ /* 0x000fe4000fffe03f */
[----:B------:R-:W-:Y:S01]  /*89c0*/  @P0 IMAD R3, R9, c[0x0][0x258], RZ ;  /* 0x0000960009030a24 */ /* 0x000fe200078e02ff */
[----:B--2---:R-:W-:Y:S01]  /*89d0*/  @P0 MOV R4, R98 ;  /* 0x0000006200040202 */ /* 0x004fe20000000f00 */
[----:B----4-:R-:W-:Y:S02]  /*89e0*/  @P0 IMAD.MOV.U32 R5, RZ, RZ, R97 ;  /* 0x000000ffff050224 */ /* 0x010fe400078e0061 */
[C---:B------:R-:W-:Y:S02]  /*89f0*/  @P0 IMAD R3, R8.reuse, c[0x0][0x25c], R3 ;  /* 0x0000970008030a24 */ /* 0x040fe400078e0203 */
[----:B------:R-:W-:Y:S05]  /*8a00*/  @P0 IMAD.WIDE.U32 R4, R8, c[0x0][0x258], R4 ;  /* 0x0000960008040a25 */ /* 0x000fea00078e0004 */
[C---:B------:R-:W-:Y:S02]  /*8a10*/  @P0 LEA R18, P5, R4.reuse, c[0x0][0x250], 0x1 ;  /* 0x0000940004120a11 */ /* 0x040fe400078a08ff */
[----:B------:R-:W-:Y:S04]  /*8a20*/  @P0 IADD3 R3, R5, R3, RZ ;  /* 0x0000000305030210 */ /* 0x000fe80007ffe0ff */
[----:B------:R-:W-:Y:S01]  /*8a30*/  @P0 LEA.HI.X R19, R4, c[0x0][0x254], R3, 0x1, P5 ;  /* 0x0000950004130a11 */ /* 0x000fe200028f0c03 */
[----:B------:R-:W-:Y:S02]  /*8a40*/  IMAD R3, R113, c[0x0][0x208], RZ ;  /* 0x0000820071037a24 */ /* 0x000fe400078e02ff */
[C---:B------:R-:W-:Y:S02]  /*8a50*/  IMAD.WIDE.U32 R4, R96.reuse, c[0x0][0x208], RZ ;  /* 0x0000820060047a25 */ /* 0x040fe400078e00ff */
[----:B------:R-:W-:Y:S01]  /*8a60*/  @!PT LDS RZ, [RZ] ;  /* 0x00000000fffff984 */ /* 0x000fe20000000800 */
[----:B------:R-:W-:Y:S01]  /*8a70*/  @!PT LDS RZ, [RZ] ;  /* 0x00000000fffff984 */ /* 0x000fe20000000800 */
[----:B------:R-:W-:Y:S01]  /*8a80*/  @!PT LDS RZ, [RZ] ;  /* 0x00000000fffff984 */ /* 0x000fe20000000800 */
[----:B------:R1:W-:Y:S02]  /*8a90*/  @P0 LDGSTS.E.BYPASS.LTC128B.128 [R213+0x100], [R18.64], !P2 ;  /* 0x0010000012d50fae */ /* 0x0003e4000d101d48 */
[----:B------:R-:W-:Y:S04]  /*8aa0*/  IMAD R3, R96, c[0x0][0x20c], R3 ;  /* 0x0000830060037a24 */ /* 0x000fe800078e0203 */
[----:B------:R-:W-:Y:S02]  /*8ab0*/  IMAD.IADD R5, R5, 0x1, R3 ;  /* 0x0000000105057824 */ /* 0x000fe400078e0203 */
[----:B------:R-:W-:Y:S02]  /*8ac0*/  IMAD R3, R114, c[0x0][0x218], RZ ;  /* 0x0000860072037a24 */ /* 0x000fe400078e02ff */
[C---:B------:R-:W-:Y:S04]  /*8ad0*/  IMAD.WIDE.U32 R4, R95.reuse, c[0x0][0x218], R4 ;  /* 0x000086005f047a25 */ /* 0x040fe800078e0004 */
[----:B------:R-:W-:Y:S01]  /*8ae0*/  IMAD R3, R95, c[0x0][0x21c], R3 ;  /* 0x000087005f037a24 */ /* 0x000fe200078e0203 */
[----:B------:R-:W-:Y:S02]  /*8af0*/  IADD3 R20, P5, R124, R4, RZ ;  /* 0x000000047c147210 */ /* 0x000fe40007fbe0ff */
[-C--:B------:R-:W-:Y:S02]  /*8b00*/  @P1 MOV R4, R98.reuse ;  /* 0x0000006200041202 */ /* 0x080fe40000000f00 */
[----:B------:R-:W-:Y:S01]  /*8b10*/  IADD3.X R21, R133, R5, R3, P5, !PT ;  /* 0x0000000585157210 */ /* 0x000fe20002ffe403 */
[----:B------:R-:W-:Y:S02]  /*8b20*/  @P1 IMAD R3, R11, c[0x0][0x258], RZ ;  /* 0x000096000b031a24 */ /* 0x000fe400078e02ff */
[----:B------:R-:W-:Y:S02]  /*8b30*/  @P1 IMAD.MOV.U32 R5, RZ, RZ, R97 ;  /* 0x000000ffff051224 */ /* 0x000fe400078e0061 */
[C---:B------:R-:W-:Y:S02]  /*8b40*/  @P1 IMAD R3, R6.reuse, c[0x0][0x25c], R3 ;  /* 0x0000970006031a24 */ /* 0x040fe400078e0203 */
[----:B------:R-:W-:Y:S05]  /*8b50*/  @P1 IMAD.WIDE.U32 R4, R6, c[0x0][0x258], R4 ;  /* 0x0000960006041a25 */ /* 0x000fea00078e0004 */
[C---:B------:R-:W-:Y:S02]  /*8b60*/  @P1 LEA R16, P5, R4.reuse, c[0x0][0x250], 0x1 ;  /* 0x0000940004101a11 */ /* 0x040fe400078a08ff */
[----:B------:R-:W-:Y:S02]  /*8b70*/  @P1 IADD3 R3, R5, R3, RZ ;  /* 0x0000000305031210 */ /* 0x000fe40007ffe0ff */
[----:B------:R-:W-:Y:S02]  /*8b80*/  @P3 MOV R5, R97 ;  /* 0x0000006100053202 */ /* 0x000fe40000000f00 */
[----:B------:R-:W-:Y:S01]  /*8b90*/  @P1 LEA.HI.X R17, R4, c[0x0][0x254], R3, 0x1, P5 ;  /* 0x0000950004111a11 */ /* 0x000fe200028f0c03 */
[----:B------:R-:W-:Y:S02]  /*8ba0*/  @P3 IMAD R3, R22, c[0x0][0x258], RZ ;  /* 0x0000960016033a24 */ /* 0x000fe400078e02ff */
[----:B------:R-:W-:Y:S02]  /*8bb0*/  @P3 IMAD.MOV.U32 R4, RZ, RZ, R98 ;  /* 0x000000ffff043224 */ /* 0x000fe400078e0062 */
[C---:B------:R-:W-:Y:S02]  /*8bc0*/  @P3 IMAD R3, R10.reuse, c[0x0][0x25c], R3 ;  /* 0x000097000a033a24 */ /* 0x040fe400078e0203 */
[----:B------:R-:W-:Y:S04]  /*8bd0*/  @P3 IMAD.WIDE.U32 R4, R10, c[0x0][0x258], R4 ;  /* 0x000096000a043a25 */ /* 0x000fe800078e0004 */
[----:B------:R-:W-:Y:S01]  /*8be0*/  @P3 IMAD.IADD R3, R5, 0x1, R3 ;  /* 0x0000000105033824 */ /* 0x000fe200078e0203 */
[C---:B------:R-:W-:Y:S01]  /*8bf0*/  @P3 LEA R10, P5, R4.reuse, c[0x0][0x250], 0x1 ;  /* 0x00009400040a3a11 */ /* 0x040fe200078a08ff */
[----:B------:R-:W-:Y:S03]  /*8c00*/  @P4 IMAD.MOV.U32 R5, RZ, RZ, R97 ;  /* 0x000000ffff054224 */ /* 0x000fe600078e0061 */
[----:B------:R-:W-:Y:S01]  /*8c10*/  @P3 LEA.HI.X R11, R4, c[0x0][0x254], R3, 0x1, P5 ;  /* 0x00009500040b3a11 */ /* 0x000fe200028f0c03 */
[----:B------:R-:W-:Y:S01]  /*8c20*/  @P4 IMAD R3, R23, c[0x0][0x258], RZ ;  /* 0x0000960017034a24 */ /* 0x000fe200078e02ff */
[----:B------:R-:W-:Y:S03]  /*8c30*/  @P4 MOV R4, R98 ;  /* 0x0000006200044202 */ /* 0x000fe60000000f00 */
[C---:B------:R-:W-:Y:S02]  /*8c40*/  @P4 IMAD R3, R15.reuse, c[0x0][0x25c], R3 ;  /* 0x000097000f034a24 */ /* 0x040fe400078e0203 */
[----:B------:R-:W-:Y:S05]  /*8c50*/  @P4 IMAD.WIDE.U32 R4, R15, c[0x0][0x258], R4 ;  /* 0x000096000f044a25 */ /* 0x000fea00078e0004 */
[C---:B------:R-:W-:Y:S02]  /*8c60*/  @P4 LEA R8, P5, R4.reuse, c[0x0][0x250], 0x1 ;  /* 0x0000940004084a11 */ /* 0x040fe400078a08ff */
[----:B------:R-:W-:Y:S04]  /*8c70*/  @P4 IADD3 R3, R5, R3, RZ ;  /* 0x0000000305034210 */ /* 0x000fe80007ffe0ff */
[----:B------:R-:W-:Y:S02]  /*8c80*/  @P4 LEA.HI.X R9, R4, c[0x0][0x254], R3, 0x1, P5 ;  /* 0x0000950004094a11 */ /* 0x000fe400028f0c03 */
[C---:B------:R-:W-:Y:S04]  /*8c90*/  LEA R15, P5, R20.reuse, c[0x0][0x1f8], 0x1 ;  /* 0x00007e00140f7a11 */ /* 0x040fe800078a08ff */
[----:B------:R-:W-:Y:S01]  /*8ca0*/  LEA.HI.X R6, R20, c[0x0][0x1fc], R21, 0x1, P5 ;  /* 0x00007f0014067a11 */ /* 0x000fe200028f0c15 */
[----:B------:R1:W2:Y:S01]  /*8cb0*/  SHFL.IDX PT, R3, R15, RZ, 0x181f ;  /* 0x00181fff0f037589 */ /* 0x0002a200000e0000 */
[----:B------:R-:W-:Y:S03]  /*8cc0*/  LOP3.LUT P5, RZ, R236, 0x2, RZ, 0xc0, !PT ;  /* 0x00000002ecff7812 */ /* 0x000fe600078ac0ff */
[----:B------:R1:W4:Y:S10]  /*8cd0*/  SHFL.IDX PT, R5, R6, RZ, 0x181f ;  /* 0x00181fff06057589 */ /* 0x00033400000e0000 */
[----:B------:R1:W-:Y:S04]  /*8ce0*/  @P0 LDGSTS.E.BYPASS.LTC128B.128 [R213+0x3900], [R18.64+0x80], !P5 ;  /* 0x0390008012d50fae */ /* 0x0003e8000e901d48 */
[----:B------:R1:W-:Y:S04]  /*8cf0*/  @P1 LDGSTS.E.BYPASS.LTC128B.128 [R215+0x1100], [R16.64], !P2 ;  /* 0x0110000010d71fae */ /* 0x0003e8000d101d48 */
[----:B------:R1:W-:Y:S04]  /*8d00*/  @P1 LDGSTS.E.BYPASS.LTC128B.128 [R215+0x4900], [R16.64+0x80], !P5 ;  /* 0x0490008010d71fae */ /* 0x0003e8000e901d48 */
[----:B------:R1:W-:Y:S04]  /*8d10*/  @P3 LDGSTS.E.BYPASS.LTC128B.128 [R215+0x2100], [R10.64], !P2 ;  /* 0x021000000ad73fae */ /* 0x0003e8000d101d48 */
[----:B------:R1:W-:Y:S04]  /*8d20*/  @P3 LDGSTS.E.BYPASS.LTC128B.128 [R215+0x5900], [R10.64+0x80], !P5 ;  /* 0x059000800ad73fae */ /* 0x0003e8000e901d48 */
[----:B------:R1:W-:Y:S01]  /*8d30*/  @P4 LDGSTS.E.BYPASS.LTC128B.128 [R215+0x3100], [R8.64], !P2 ;  /* 0x0310000008d74fae */ /* 0x0003e2000d101d48 */
[----:B------:R-:W-:Y:S03]  /*8d40*/  ISETP.NE.AND P2, PT, R24, RZ, PT ;  /* 0x000000ff1800720c */ /* 0x000fe60003f45270 */
[----:B------:R1:W-:Y:S04]  /*8d50*/  @P4 LDGSTS.E.BYPASS.LTC128B.128 [R215+0x6900], [R8.64+0x80], !P5 ;  /* 0x0690008008d74fae */ /* 0x0003e8000e901d48 */
[----:B------:R-:W0:Y:S01]  /*8d60*/  LDGDEPBAR ;  /* 0x00000000000079af */ /* 0x000e220000000000 */
[----:B------:R-:W-:Y:S04]  /*8d70*/  DEPBAR.LE SB0, 0x0 ;  /* 0x000080000000791a */ /* 0x000fe80000000000 */
[----:B------:R-:W-:Y:S06]  /*8d80*/  BAR.SYNC.DEFER_BLOCKING 0x0 ;  /* 0x0000000000007b1d */ /* 0x000fec0000010000 */
[----:B------:R-:W-:-:S05]  /*8d90*/  @!P0 BRA `(.L_x_381) ;  /* 0x000000a000008947 */ /* 0x000fca0003800000 */
[----:B-12-4-:R-:W1:Y:S01]  /*8da0*/  @!P6 LDS.128 R16, [R213+0x100] ;  /* 0x00010000d510e984 */ /* 0x016e620000000c00 */
[C---:B------:R-:W-:Y:S04]  /*8db0*/  @!P6 LEA R8, P0, R76.reuse, R3, 0x1 ;  /* 0x000000034c08e211 */ /* 0x040fe800078008ff */
[----:B------:R-:W-:Y:S02]  /*8dc0*/  @!P6 LEA.HI.X R9, R76, R5, R77, 0x1, P0 ;  /* 0x000000054c09e211 */ /* 0x000fe400000f0c4d */
[C---:B------:R-:W-:Y:S11]  /*8dd0*/  ISETP.GE.AND P0, PT, R212.reuse, c[0x0][0x1d4], PT ;  /* 0x00007500d4007a0c */ /* 0x040ff60003f06270 */
[----:B------:R-:W-:Y:S02]  /*8de0*/  @!UPT UIADD3 URZ, URZ, URZ, URZ ;  /* 0x0000003f3f3ff290 */ /* 0x000fe4000fffe03f */
[C---:B------:R-:W-:Y:S04]  /*8df0*/  @!P0 LEA R4, P5, R212.reuse, R3, 0x1 ;  /* 0x00000003d4048211 */ /* 0x040fe800078a08ff */
[----:B------:R-:W-:Y:S01]  /*8e00*/  @!P0 LEA.HI.X R5, R212, R5, R231, 0x1, P5 ;  /* 0x00000005d4058211 */ /* 0x000fe200028f0ce7 */
[----:B-1----:R-:W-:Y:S04]  /*8e10*/  @!P6 ST.E.128 [R8.64], R16 ;  /* 0x000000100800e985 */ /* 0x002fe8000c101d08 */
[----:B------:R-:W1:Y:S04]  /*8e20*/  @!P0 LDS.128 R8, [R213+0x3900] ;  /* 0x00390000d5088984 */ /* 0x000e680000000c00 */
[----:B-1----:R1:W-:Y:S02]  /*8e30*/  @!P0 ST.E.128 [R4.64], R8 ;  /* 0x0000000804008985 */ /* 0x0023e4000c101d08 */
.L_x_381:
[----:B-12-4-:R-:W-:Y:S05]  /*8e40*/  BSYNC B0 ;  /* 0x0000000000007941 */ /* 0x016fea0003800000 */
.L_x_380:
[----:B------:R1:W2:Y:S01]  /*8e50*/  SHFL.IDX PT, R5, R6, 0x1, 0x181f ;  /* 0x00381f0006057f89 */ /* 0x0002a200000e0000 */
[----:B------:R-:W-:Y:S03]  /*8e60*/  BSSY B0, `(.L_x_382) ;  /* 0x000000d000007945 */ /* 0x000fe60003800000 */
[----:B------:R1:W4:Y:S01]  /*8e70*/  SHFL.IDX PT, R3, R15, 0x1, 0x181f ;  /* 0x00381f000f037f89 */ /* 0x00032200000e0000 */
[----:B------:R-:W-:-:S05]  /*8e80*/  @!P1 BRA `(.L_x_383) ;  /* 0x000000a000009947 */ /* 0x000fca0003800000 */
[----:B------:R-:W5:Y:S01]  /*8e90*/  @!P6 LDS.128 R16, [R213+0x1100] ;  /* 0x00110000d510e984 */ /* 0x000f620000000c00 */
[C---:B----4-:R-:W-:Y:S04]  /*8ea0*/  @!P6 LEA R8, P0, R76.reuse, R3, 0x1 ;  /* 0x000000034c08e211 */ /* 0x050fe800078008ff */
[----:B--2---:R-:W-:Y:S02]  /*8eb0*/  @!P6 LEA.HI.X R9, R76, R5, R77, 0x1, P0 ;  /* 0x000000054c09e211 */ /* 0x004fe400000f0c4d */
[C---:B------:R-:W-:Y:S11]  /*8ec0*/  ISETP.GE.AND P0, PT, R212.reuse, c[0x0][0x1d4], PT ;  /* 0x00007500d4007a0c */ /* 0x040ff60003f06270 */
[----:B------:R-:W-:Y:S02]  /*8ed0*/  @!UPT UIADD3 URZ, URZ, URZ, URZ ;  /* 0x0000003f3f3ff290 */ /* 0x000fe4000fffe03f */
[C---:B------:R-:W-:Y:S04]  /*8ee0*/  @!P0 LEA R4, P1, R212.reuse, R3, 0x1 ;  /* 0x00000003d4048211 */ /* 0x040fe800078208ff */
[----:B------:R-:W-:Y:S01]  /*8ef0*/  @!P0 LEA.HI.X R5, R212, R5, R231, 0x1, P1 ;  /* 0x00000005d4058211 */ /* 0x000fe200008f0ce7 */
[----:B-----5:R-:W-:Y:S04]  /*8f00*/  @!P6 ST.E.128 [R8.64], R16 ;  /* 0x000000100800e985 */ /* 0x020fe8000c101d08 */
[----:B------:R-:W2:Y:S04]  /*8f10*/  @!P0 LDS.128 R8, [R213+0x4900] ;  /* 0x00490000d5088984 */ /* 0x000ea80000000c00 */
[----:B--2---:R2:W-:Y:S02]  /*8f20*/  @!P0 ST.E.128 [R4.64], R8 ;  /* 0x0000000804008985 */ /* 0x0045e4000c101d08 */
.L_x_383:
[----:B------:R-:W-:Y:S05]  /*8f30*/  BSYNC B0 ;  /* 0x0000000000007941 */ /* 0x000fea0003800000 */
.L_x_382:
[----:B--2---:R2:W1:Y:S01]  /*8f40*/  SHFL.IDX PT, R5, R6, 0x2, 0x181f ;  /* 0x00581f0006057f89 */ /* 0x00446200000e0000 */
[----:B------:R-:W-:Y:S03]  /*8f50*/  BSSY B0, `(.L_x_384) ;  /* 0x000000d000007945 */ /* 0x000fe60003800000 */
[----:B----4-:R2:W4:Y:S01]  /*8f60*/  SHFL.IDX PT, R3, R15, 0x2, 0x181f ;  /* 0x00581f000f037f89 */ /* 0x01052200000e0000 */
[----:B------:R-:W-:-:S05]  /*8f70*/  @!P3 BRA `(.L_x_385) ;  /* 0x000000a00000b947 */ /* 0x000fca0003800000 */
[----:B------:R-:W5:Y:S01]  /*8f80*/  @!P6 LDS.128 R16, [R213+0x2100] ;  /* 0x00210000d510e984 */ /* 0x000f620000000c00 */
[C---:B----4-:R-:W-:Y:S04]  /*8f90*/  @!P6 LEA R8, P0, R76.reuse, R3, 0x1 ;  /* 0x000000034c08e211 */ /* 0x050fe800078008ff */
[----:B-1----:R-:W-:Y:S02]  /*8fa0*/  @!P6 LEA.HI.X R9, R76, R5, R77, 0x1, P0 ;  /* 0x000000054c09e211 */ /* 0x002fe400000f0c4d */
[C---:B------:R-:W-:Y:S11]  /*8fb0*/  ISETP.GE.AND P0, PT, R212.reuse, c[0x0][0x1d4], PT ;  /* 0x00007500d4007a0c */ /* 0x040ff60003f06270 */
[----:B------:R-:W-:Y:S02]  /*8fc0*/  @!UPT UIADD3 URZ, URZ, URZ, URZ ;  /* 0x0000003f3f3ff290 */ /* 0x000fe4000fffe03f */
[C---:B------:R-:W-:Y:S04]  /*8fd0*/  @!P0 LEA R4, P1, R212.reuse, R3, 0x1 ;  /* 0x00000003d4048211 */ /* 0x040fe800078208ff */
[----:B------:R-:W-:Y:S01]  /*8fe0*/  @!P0 LEA.HI.X R5, R212, R5, R231, 0x1, P1 ;  /* 0x00000005d4058211 */ /* 0x000fe200008f0ce7 */
[----:B-----5:R-:W-:Y:S04]  /*8ff0*/  @!P6 ST.E.128 [R8.64], R16 ;  /* 0x000000100800e985 */ /* 0x020fe8000c101d08 */
[----:B------:R-:W1:Y:S04]  /*9000*/  @!P0 LDS.128 R8, [R213+0x5900] ;  /* 0x00590000d5088984 */ /* 0x000e680000000c00 */
[----:B-1----:R1:W-:Y:S02]  /*9010*/  @!P0 ST.E.128 [R4.64], R8 ;  /* 0x0000000804008985 */ /* 0x0023e4000c101d08 */
.L_x_385:
[----:B------:R-:W-:Y:S05]  /*9020*/  BSYNC B0 ;  /* 0x0000000000007941 */ /* 0x000fea0003800000 */
.L_x_384:
[----:B-1----:R1:W2:Y:S01]  /*9030*/  SHFL.IDX PT, R5, R6, 0x3, 0x181f ;  /* 0x00781f0006057f89 */ /* 0x0022a200000e0000 */
[----:B------:R-:W-:Y:S03]  /*9040*/  BSSY B0, `(.L_x_386) ;  /* 0x000000d000007945 */ /* 0x000fe60003800000 */
[----:B----4-:R1:W4:Y:S01]  /*9050*/  SHFL.IDX PT, R3, R15, 0x3, 0x181f ;  /* 0x00781f000f037f89 */ /* 0x01032200000e0000 */
        /* <DEDUP_REMOVED lines=11> */
.L_x_387:
[----:B------:R-:W-:Y:S05]  /*9110*/  BSYNC B0 ;  /* 0x0000000000007941 */ /* 0x000fea0003800000 */
.L_x_386:
[----:B------:R-:W-:Y:S01]  /*9120*/  ISETP.GT.AND P0, PT, R39, R115, PT ;  /* 0x000000732700720c */ /* 0x000fe20003f04270 */
[----:B------:R-:W-:Y:S03]  /*9130*/  BSSY B0, `(.L_x_388) ;  /* 0x0000030000007945 */ /* 0x000fe60003800000 */
[----:B-12---:R-:W-:Y:S09]  /*9140*/  P2R R15, PR, RZ, 0x1 ;  /* 0x00000001ff0f7803 */ /* 0x006ff20000000000 */
[----:B------:R-:W-:-:S05]  /*9150*/  @!P0 BRA `(.L_x_389) ;  /* 0x000002d000008947 */ /* 0x000fca0003800000 */
[----:B----4-:R-:W-:Y:S01]  /*9160*/  IADD3 R3, R39, -0x1, RZ ;  /* 0xffffffff27037810 */ /* 0x010fe20007ffe0ff */
[----:B------:R-:W-:Y:S01]  /*9170*/  IMAD.MOV.U32 R4, RZ, RZ, R120 ;  /* 0x000000ffff047224 */ /* 0x000fe200078e0078 */
[----:B------:R-:W-:Y:S01]  /*9180*/  ISETP.GE.AND P3, PT, R220, 0x21, PT ;  /* 0x00000021dc00780c */ /* 0x000fe20003f66270 */
[----:B------:R-:W-:Y:S01]  /*9190*/  IMAD.MOV.U32 R5, RZ, RZ, R119 ;  /* 0x000000ffff057224 */ /* 0x000fe200078e0077 */
[----:B------:R-:W-:Y:S01]  /*91a0*/  SHF.R.S32.HI R8, RZ, 0x1f, R3 ;  /* 0x0000001fff087819 */ /* 0x000fe20000011403 */
[----:B------:R-:W-:Y:S01]  /*91b0*/  IMAD R6, R154, R3, RZ ;  /* 0x000000039a067224 */ /* 0x000fe200078e02ff */
[C---:B------:R-:W-:Y:S01]  /*91c0*/  ISETP.GE.AND P1, PT, R220.reuse, 0x41, PT ;  /* 0x00000041dc00780c */ /* 0x040fe20003f26270 */
[-C--:B------:R-:W-:Y:S01]  /*91d0*/  IMAD.WIDE.U32 R4, R3, R138.reuse, R4 ;  /* 0x0000008a03047225 */ /* 0x080fe200078e0004 */
[----:B------:R-:W-:Y:S02]  /*91e0*/  ISETP.GE.AND P4, PT, R220, 0x1, PT ;  /* 0x00000001dc00780c */ /* 0x000fe40003f86270 */
[----:B------:R-:W-:Y:S01]  /*91f0*/  P2R R18, PR, RZ, 0x4 ;  /* 0x00000004ff127803 */ /* 0x000fe20000000000 */
[----:B------:R-:W-:Y:S01]  /*9200*/  IMAD R3, R8, R138, R6 ;  /* 0x0000008a08037224 */ /* 0x000fe200078e0206 */
[----:B------:R-:W-:Y:S03]  /*9210*/  LOP3.LUT P2, RZ, R236, 0x4, RZ, 0xc0, !PT ;  /* 0x00000004ecff7812 */ /* 0x000fe6000784c0ff */
[----:B------:R-:W-:Y:S01]  /*9220*/  IMAD.IADD R3, R5, 0x1, R3 ;  /* 0x0000000105037824 */ /* 0x000fe200078e0203 */
[-C--:B------:R-:W-:Y:S05]  /*9230*/  @P3 IADD3 R5, P0, R163, R4.reuse, RZ ;  /* 0x00000004a3053210 */ /* 0x080fea0007f1e0ff */
[C---:B------:R-:W-:Y:S01]  /*9240*/  @P3 IMAD.X R8, R3.reuse, 0x1, R158, P0 ;  /* 0x0000000103083824 */ /* 0x040fe200000e069e */
[-C--:B------:R-:W-:Y:S04]  /*9250*/  @P1 IADD3 R6, P0, R164, R4.reuse, RZ ;  /* 0x00000004a4061210 */ /* 0x080fe80007f1e0ff */
[----:B------:R-:W-:Y:S02]  /*9260*/  @P1 IADD3.X R9, R3, UR15, RZ, P0, !PT ;  /* 0x0000000f03091c10 */ /* 0x000fe400087fe4ff */
[C---:B------:R-:W-:Y:S04]  /*9270*/  @P4 LEA R16, P0, R4.reuse, c[0x0][0x220], 0x1 ;  /* 0x0000880004104a11 */ /* 0x040fe800078008ff */
[----:B------:R-:W-:Y:S02]  /*9280*/  @P4 LEA.HI.X R17, R4, c[0x0][0x224], R3, 0x1, P0 ;  /* 0x0000890004114a11 */ /* 0x000fe400000f0c03 */
[C---:B------:R-:W-:Y:S03]  /*9290*/  @P3 LEA R10, P0, R5.reuse, c[0x0][0x220], 0x1 ;  /* 0x00008800050a3a11 */ /* 0x040fe600078008ff */
[----:B------:R-:W-:Y:S01]  /*92a0*/  @!PT LDS RZ, [RZ] ;  /* 0x00000000fffff984 */ /* 0x000fe20000000800 */
[----:B------:R-:W-:Y:S01]  /*92b0*/  @!PT LDS RZ, [RZ] ;  /* 0x00000000fffff984 */ /* 0x000fe20000000800 */
[----:B------:R-:W-:Y:S01]  /*92c0*/  @!PT LDS RZ, [RZ] ;  /* 0x00000000fffff984 */ /* 0x000fe20000000800 */
[----:B------:R1:W-:Y:S01]  /*92d0*/  @P4 LDGSTS.E.BYPASS.LTC128B.128 [R213+0x8100], [R16.64], !P2 ;  /* 0x0810000010d54fae */ /* 0x0003e2000d101d48 */
[----:B------:R-:W-:Y:S02]  /*92e0*/  @P3 LEA.HI.X R11, R5, c[0x0][0x224], R8, 0x1, P0 ;  /* 0x00008900050b3a11 */ /* 0x000fe400000f0c08 */
[----:B------:R-:W-:Y:S02]  /*92f0*/  @P1 LEA R8, P0, R6, c[0x0][0x220], 0x1 ;  /* 0x0000880006081a11 */ /* 0x000fe400078008ff */
[----:B------:R-:W-:Y:S02]  /*9300*/  ISETP.NE.AND P2, PT, R18, RZ, PT ;  /* 0x000000ff1200720c */ /* 0x000fe40003f45270 */
[----:B------:R-:W-:Y:S02]  /*9310*/  @P1 LEA.HI.X R9, R6, c[0x0][0x224], R9, 0x1, P0 ;  /* 0x0000890006091a11 */ /* 0x000fe400000f0c09 */
[----:B------:R-:W-:Y:S11]  /*9320*/  ISETP.GE.AND P0, PT, R220, 0x61, PT ;  /* 0x00000061dc00780c */ /* 0x000ff60003f06270 */
[----:B------:R-:W-:Y:S02]  /*9330*/  @!UPT UIADD3 URZ, URZ, URZ, URZ ;  /* 0x0000003f3f3ff290 */ /* 0x000fe4000fffe03f */
[----:B------:R-:W-:Y:S05]  /*9340*/  @P0 IADD3 R5, P5, R148, R4, RZ ;  /* 0x0000000494050210 */ /* 0x000fea0007fbe0ff */
[----:B------:R-:W-:Y:S01]  /*9350*/  @P0 IMAD.X R3, R3, 0x1, R157, P5 ;  /* 0x0000000103030824 */ /* 0x000fe200028e069d */
[C---:B------:R-:W-:Y:S04]  /*9360*/  @P0 LEA R4, P5, R5.reuse, c[0x0][0x220], 0x1 ;  /* 0x0000880005040a11 */ /* 0x040fe800078a08ff */
[----:B------:R-:W-:Y:S02]  /*9370*/  @P0 LEA.HI.X R5, R5, c[0x0][0x224], R3, 0x1, P5 ;  /* 0x0000890005050a11 */ /* 0x000fe400028f0c03 */
[C---:B------:R-:W-:Y:S11]  /*9380*/  LOP3.LUT P5, RZ, R236.reuse, 0x2, RZ, 0xc0, !PT ;  /* 0x00000002ecff7812 */ /* 0x040ff600078ac0ff */
[----:B------:R-:W-:Y:S02]  /*9390*/  @!UPT UIADD3 URZ, URZ, URZ, URZ ;  /* 0x0000003f3f3ff290 */ /* 0x000fe4000fffe03f */
[----:B------:R1:W-:Y:S01]  /*93a0*/  @P4 LDGSTS.E.BYPASS.LTC128B.128 [R213+0xb900], [R16.64+0x80], !P5 ;  /* 0x0b90008010d54fae */ /* 0x0003e2000e901d48 */
[----:B------:R-:W-:Y:S11]  /*93b0*/  LOP3.LUT P4, RZ, R236, 0x4, RZ, 0xc0, !PT ;  /* 0x00000004ecff7812 */ /* 0x000ff6000788c0ff */
[----:B------:R-:W-:Y:S02]  /*93c0*/  @!UPT UIADD3 URZ, URZ, URZ, URZ ;  /* 0x0000003f3f3ff290 */ /* 0x000fe4000fffe03f */
[----:B------:R1:W-:Y:S04]  /*93d0*/  @P3 LDGSTS.E.BYPASS.LTC128B.128 [R215+0x9100], [R10.64], !P4 ;  /* 0x091000000ad73fae */ /* 0x0003e8000e101d48 */
[----:B------:R1:W-:Y:S04]  /*93e0*/  @P3 LDGSTS.E.BYPASS.LTC128B.128 [R215+0xc900], [R10.64+0x80], !P5 ;  /* 0x0c9000800ad73fae */ /* 0x0003e8000e901d48 */
[----:B------:R1:W-:Y:S04]  /*93f0*/  @P1 LDGSTS.E.BYPASS.LTC128B.128 [R215+0xa100], [R8.64], !P4 ;  /* 0x0a10000008d71fae */ /* 0x0003e8000e101d48 */
[----:B------:R1:W-:Y:S04]  /*9400*/  @P1 LDGSTS.E.BYPASS.LTC128B.128 [R215+0xd900], [R8.64+0x80], !P5 ;  /* 0x0d90008008d71fae */ /* 0x0003e8000e901d48 */
[----:B------:R1:W-:Y:S04]  /*9410*/  @P0 LDGSTS.E.BYPASS.LTC128B.128 [R215+0xb100], [R4.64], !P4 ;  /* 0x0b10000004d70fae */ /* 0x0003e8000e101d48 */
[----:B------:R1:W-:Y:S02]  /*9420*/  @P0 LDGSTS.E.BYPASS.LTC128B.128 [R215+0xe900], [R4.64+0x80], !P5 ;  /* 0x0e90008004d70fae */ /* 0x0003e4000e901d48 */
.L_x_389:
[----:B------:R-:W-:Y:S05]  /*9430*/  BSYNC B0 ;  /* 0x0000000000007941 */ /* 0x000fea0003800000 */
.L_x_388:
[----:B------:R-:W0:Y:S01]  /*9440*/  LDGDEPBAR ;  /* 0x00000000000079af */ /* 0x000e220000000000 */
[----:B------:R-:W-:Y:S02]  /*9450*/  ISETP.NE.AND P0, PT, R15, RZ, PT ;  /* 0x000000ff0f00720c */ /* 0x000fe40003f05270 */
[----:B------:R-:W-:Y:S11]  /*9460*/  IADD3 R39, R39, -0x1, RZ ;  /* 0xffffffff27277810 */ /* 0x000ff60007ffe0ff */
[----:B------:R-:W-:-:S05]  /*9470*/  @P0 BRA `(.L_x_390) ;  /* 0xffff9d6000000947 */ /* 0x000fca000383ffff */
[----:B------:R-:W-:Y:S01]  /*9480*/  WARPSYNC 0xffffffff ;  /* 0xffffffff00007948 */ /* 0x000fe20003800000 */
[----:B------:R-:W-:Y:S06]  /*9490*/  BAR.SYNC.DEFER_BLOCKING 0x0 ;  /* 0x0000000000007b1d */ /* 0x000fec0000010000 */
.L_x_341:
[----:B------:R-:W-:Y:S01]  /*94a0*/  ISETP.GE.AND P0, PT, R144, 0x1, PT ;  /* 0x000000019000780c */ /* 0x000fe20003f06270 */
[----:B------:R-:W-:Y:S01]  /*94b0*/  BSSY B0, `(.L_x_391) ;  /* 0x000001f000007945 */ /* 0x000fe20003800000 */
[----:B------:R-:W-:-:S11]  /*94c0*/  MOV R2, RZ ;  /* 0x000000ff00027202 */ /* 0x000fd60000000f00 */
[----:B------:R-:W-:Y:S05]  /*94d0*/  @!P0 BRA `(.L_x_392) ;  /* 0x000001c000008947 */ /* 0x000fea0003800000 */
[----:B----4-:R-:W-:Y:S02]  /*94e0*/  IABS R3, R136 ;  /* 0x0000008800037213 */ /* 0x010fe40000000000 */
[----:B------:R-:W-:Y:S02]  /*94f0*/  IADD3 R6, R145, -0x1, R136 ;  /* 0xffffffff91067810 */ /* 0x000fe40007ffe088 */
[----:B------:R-:W2:Y:S02]  /*9500*/  I2F.RP R2, R3 ;  /* 0x0000000300027306 */ /* 0x000ea40000209400 */
[----:B-1----:R-:W-:-:S06]  /*9510*/  IABS R10, R6 ;  /* 0x00000006000a7213 */ /* 0x002fcc0000000000 */
[----:B--2---:R-:W1:Y:S02]  /*9520*/  MUFU.RCP R2, R2 ;  /* 0x0000000200027308 */ /* 0x004e640000001000 */
[----:B-1----:R-:W-:-:S06]  /*9530*/  IADD3 R2, R2, 0xffffffe, RZ ;  /* 0x0ffffffe02027810 */ /* 0x002fcc0007ffe0ff */
[----:B------:R-:W1:Y:S02]  /*9540*/  F2I.FTZ.U32.TRUNC.NTZ R5, R2 ;  /* 0x0000000200057305 */ /* 0x000e64000021f000 */
[----:B-1----:R-:W-:-:S04]  /*9550*/  IMAD.MOV R2, RZ, RZ, -R5 ;  /* 0x000000ffff027224 */ /* 0x002fc800078e0a05 */
[----:B------:R-:W-:Y:S01]  /*9560*/  IMAD.MOV.U32 R4, RZ, RZ, R2 ;  /* 0x000000ffff047224 */ /* 0x000fe200078e0002 */
[----:B------:R-:W-:-:S03]  /*9570*/  IABS R2, R136 ;  /* 0x0000008800027213 */ /* 0x000fc60000000000 */
[----:B------:R-:W-:Y:S02]  /*9580*/  IMAD R8, R4, R3, RZ ;  /* 0x0000000304087224 */ /* 0x000fe400078e02ff */
[----:B------:R-:W-:Y:S02]  /*9590*/  IMAD.MOV.U32 R4, RZ, RZ, RZ ;  /* 0x000000ffff047224 */ /* 0x000fe400078e00ff */
        /* <DEDUP_REMOVED lines=16> */
.L_x_392:
[----:B------:R-:W-:Y:S05]  /*96a0*/  BSYNC B0 ;  /* 0x0000000000007941 */ /* 0x000fea0003800000 */
.L_x_391:
[----:B----4-:R-:W2:Y:S01]  /*96b0*/  LDL R3, [R1+0x44] ;  /* 0x0000440001037983 */ /* 0x010ea20000100800 */
        /* <DEDUP_REMOVED lines=8> */
[----:B---3--:R-:W-:Y:S01]  /*9740*/  CS2R R92, SRZ ;  /* 0x00000000005c7805 */ /* 0x008fe2000001ff00 */
        /* <DEDUP_REMOVED lines=24> */
[----:B--2---:R-:W-:-:S04]  /*98d0*/  IMAD R250, R3, R2, RZ ;  /* 0x0000000203fa7224 */ /* 0x004fc800078e02ff */
[--C-:B------:R-:W-:Y:S01]  /*98e0*/  IMAD.IADD R3, R250, 0x1, R2.reuse ;  /* 0x00000001fa037824 */ /* 0x100fe200078e0202 */
[----:B------:R-:W-:-:S04]  /*98f0*/  PRMT R2, RZ, 0x7610, R2 ;  /* 0x00007610ff027816 */ /* 0x000fc80000000002 */
[----:B------:R-:W-:-:S04]  /*9900*/  IMNMX R230, R145, R3, PT ;  /* 0x0000000391e67217 */ /* 0x000fc80003800200 */
[----:B------:R-:W-:-:S13]  /*9910*/  ISETP.GT.AND P0, PT, R230, R250, PT ;  /* 0x000000fae600720c */ /* 0x000fda0003f04270 */
[----:B------:R-:W-:Y:S05]  /*9920*/  @!P0 BRA `(.L_x_393) ;  /* 0x0000c57000008947 */ /* 0x000fea0003800000 */
[----:B------:R-:W2:Y:S04]  /*9930*/  LDL R6, [R1+0x30] ;  /* 0x0000300001067983 */ /* 0x000ea80000100800 */
[----:B-1----:R-:W3:Y:S01]  /*9940*/  LDL R5, [R1+0x34] ;  /* 0x0000340001057983 */ /* 0x002ee20000100800 */
[----:B------:R-:W-:-:S03]  /*9950*/  ISETP.NE.U32.AND P0, PT, RZ, c[0x0][0x340], PT ;  /* 0x0000d000ff007a0c */ /* 0x000fc60003f05070 */
[----:B------:R-:W4:Y:S01]  /*9960*/  LDL R15, [R1+0x38] ;  /* 0x00003800010f7983 */ /* 0x000f220000100800 */
[----:B------:R-:W-:-:S03]  /*9970*/  ISETP.NE.AND.EX P1, PT, RZ, c[0x0][0x344], PT, P0 ;  /* 0x0000d100ff007a0c */ /* 0x000fc60003f25300 */
[----:B------:R-:W4:Y:S04]  /*9980*/  LDL R4, [R1+0x1c] ;  /* 0x00001c0001047983 */ /* 0x000f280000100800 */
[----:B------:R-:W4:Y:S04]  /*9990*/  LDL R30, [R1+0x24] ;  /* 0x00002400011e7983 */ /* 0x000f280000100800 */
[----:B------:R-:W4:Y:S02]  /*99a0*/  LDL R9, [R1+0x3c] ;  /* 0x00003c0001097983 */ /* 0x000f240000100800 */
[----:B--2---:R-:W-:-:S02]  /*99b0*/  @P1 IADD3 R2, P0, R6, c[0x0][0x340], RZ ;  /* 0x0000d00006021a10 */ /* 0x004fc40007f1e0ff */
[----:B------:R-:W2:Y:S02]  /*99c0*/  LDL R6, [R1+0x28] ;  /* 0x0000280001067983 */ /* 0x000ea40000100800 */
[----:B---3--:R-:W-:-:S05]  /*99d0*/  @P1 IADD3.X R3, R5, c[0x0][0x344], RZ, P0, !PT ;  /* 0x0000d10005031a10 */ /* 0x008fca00007fe4ff */
[----:B------:R1:W3:Y:S01]  /*99e0*/  @P1 LDG.E R2, [R2.64] ;  /* 0x0000000802021981 */ /* 0x0002e2000c1e1900 */
[----:B------:R-:W-:-:S04]  /*99f0*/  IMAD.MOV.U32 R135, RZ, RZ, 0x70 ;  /* 0x00000070ff877424 */ /* 0x000fc800078e00ff */
[----:B------:R-:W-:Y:S01]  /*9a00*/  IMAD R135, R230, R135, -0x70 ;  /* 0xffffff90e6877424 */ /* 0x000fe200078e0287 */
[----:B------:R-:W-:Y:S01]  /*9a10*/  WARPSYNC 0xffffffff ;  /* 0xffffffff00007948 */ /* 0x000fe20003800000 */
[----:B-1----:R-:W-:-:S05]  /*9a20*/  IMAD.MOV.U32 R3, RZ, RZ, c[0x0][0x2b8] ;  /* 0x0000ae00ff037624 */ /* 0x002fca00078e00ff */
[----:B------:R-:W-:Y:S01]  /*9a30*/  ISETP.NE.AND P2, PT, R3, 0x1, PT ;  /* 0x000000010300780c */ /* 0x000fe20003f45270 */
[----:B------:R-:W-:-:S04]  /*9a40*/  IMAD.IADD R3, R0, 0x1, R135 ;  /* 0x0000000100037824 */ /* 0x000fc800078e0287 */
[C---:B----4-:R-:W-:Y:S01]  /*9a50*/  IMAD.IADD R11, R3.reuse, 0x1, R4 ;  /* 0x00000001030b7824 */ /* 0x050fe200078e0204 */
[----:B------:R-:W-:-:S04]  /*9a60*/  ISETP.GE.AND P0, PT, R3, R144, PT ;  /* 0x000000900300720c */ /* 0x000fc80003f06270 */
[----:B------:R-:W-:-:S03]  /*9a70*/  ISETP.GT.OR P0, PT, R0, 0x6f, P0 ;  /* 0x0000006f0000780c */ /* 0x000fc60000704670 */
[----:B------:R-:W-:-:S04]  /*9a80*/  @P2 IMAD.HI.U32 R4, R11, c[0x0][0x2bc], RZ ;  /* 0x0000af000b042a27 */ /* 0x000fc800078e00ff */
[----:B------:R-:W-:Y:S01]  /*9a90*/  IMAD.MOV.U32 R8, RZ, RZ, R11 ;  /* 0x000000ffff087224 */ /* 0x000fe200078e000b */
[----:B------:R-:W-:Y:S01]  /*9aa0*/  @P2 SHF.R.U32.HI R8, RZ, c[0x0][0x2c0], R4 ;  /* 0x0000b000ff082a19 */ /* 0x000fe20000011604 */
[----:B------:R-:W-:Y:S01]  /*9ab0*/  IMAD.MOV.U32 R224, RZ, RZ, RZ ;  /* 0x000000ffffe07224 */ /* 0x000fe200078e00ff */
[----:B------:R-:W-:Y:S01]  /*9ac0*/  BAR.SYNC.DEFER_BLOCKING 0x0 ;  /* 0x0000000000007b1d */ /* 0x000fe20000010000 */
[----:B------:R-:W-:Y:S02]  /*9ad0*/  IMAD.MOV.U32 R5, RZ, RZ, c[0x0][0x2c4] ;  /* 0x0000b100ff057624 */ /* 0x000fe400078e00ff */
[----:B------:R-:W-:-:S05]  /*9ae0*/  @!P1 IMAD.MOV.U32 R2, RZ, RZ, R15 ;  /* 0x000000ffff029224 */ /* 0x000fca00078e000f */
[----:B---3--:R-:W-:Y:S01]  /*9af0*/  SHF.R.S32.HI R3, RZ, 0x1f, R2 ;  /* 0x0000001fff037819 */ /* 0x008fe20000011402 */
[----:B------:R-:W-:-:S04]  /*9b00*/  IMAD.WIDE.U32 R16, R2, c[0x0][0x2b0], RZ ;  /* 0x0000ac0002107a25 */ /* 0x000fc800078e00ff */
[----:B------:R-:W-:-:S04]  /*9b10*/  IMAD R3, R3, c[0x0][0x2b0], RZ ;  /* 0x0000ac0003037a24 */ /* 0x000fc800078e02ff */
[----:B------:R-:W-:Y:S01]  /*9b20*/  IMAD R2, R2, c[0x0][0x2b4], R3 ;  /* 0x0000ad0002027a24 */ /* 0x000fe200078e0203 */
[----:B------:R-:W-:-:S03]  /*9b30*/  @!P0 IADD3 R3, P2, R8, R16, RZ ;  /* 0x0000001008038210 */ /* 0x000fc60007f5e0ff */
[----:B------:R-:W-:Y:S01]  /*9b40*/  IMAD.IADD R4, R17, 0x1, R2 ;  /* 0x0000000111047824 */ /* 0x000fe200078e0202 */
[----:B------:R-:W-:Y:S01]  /*9b50*/  STL.64 [R1+0x10], R16 ;  /* 0x0000101001007387 */ /* 0x000fe20000100a00 */
[----:B------:R-:W-:-:S03]  /*9b60*/  @!P0 LEA R2, P1, R3, c[0x0][0x2a0], 0x2 ;  /* 0x0000a80003028a11 */ /* 0x000fc600078210ff */
[----:B------:R1:W-:Y:S02]  /*9b70*/  STL [R1+0x18], R4 ;  /* 0x0000180401007387 */ /* 0x0003e40000100800 */
[----:B-1----:R-:W-:-:S04]  /*9b80*/  @!P0 LEA.HI.X.SX32 R4, R8, R4, 0x1, P2 ;  /* 0x0000000408048211 */ /* 0x002fc800010f0eff */
[----:B------:R-:W-:-:S05]  /*9b90*/  @!P0 LEA.HI.X R3, R3, c[0x0][0x2a4], R4, 0x2, P1 ;  /* 0x0000a90003038a11 */ /* 0x000fca00008f1404 */
[----:B------:R1:W3:Y:S01]  /*9ba0*/  @!P0 LDG.E R224, [R2.64] ;  /* 0x0000000802e08981 */ /* 0x0002e2000c1e1900 */
[----:B------:R-:W-:Y:S02]  /*9bb0*/  ISETP.NE.AND P1, PT, R5, 0x1, PT ;  /* 0x000000010500780c */ /* 0x000fe40003f25270 */
[----:B------:R-:W-:Y:S02]  /*9bc0*/  ISETP.NE.U32.AND P0, PT, RZ, c[0x0][0x348], PT ;  /* 0x0000d200ff007a0c */ /* 0x000fe40003f05070 */
[----:B--2---:R-:W-:Y:S01]  /*9bd0*/  LOP3.LUT R44, R6, 0xffff, RZ, 0xc0, !PT ;  /* 0x0000ffff062c7812 */ /* 0x004fe200078ec0ff */
[----:B------:R-:W-:Y:S01]  /*9be0*/  IMAD R6, R30, 0x80, R0 ;  /* 0x000000801e067824 */ /* 0x000fe200078e0200 */
[----:B------:R-:W-:Y:S02]  /*9bf0*/  ISETP.NE.AND.EX P0, PT, RZ, c[0x0][0x34c], PT, P0 ;  /* 0x0000d300ff007a0c */ /* 0x000fe40003f05300 */
[----:B-1----:R-:W-:-:S05]  /*9c00*/  SHF.R.S32.HI R2, RZ, 0x1f, R146 ;  /* 0x0000001fff027819 */ /* 0x002fca0000011492 */
[----:B------:R-:W-:-:S04]  /*9c10*/  IMAD R2, R2, c[0x0][0x178], RZ ;  /* 0x00005e0002027a24 */ /* 0x000fc800078e02ff */
[C---:B------:R-:W-:Y:S02]  /*9c20*/  IMAD R4, R146.reuse, c[0x0][0x17c], R2 ;  /* 0x00005f0092047a24 */ /* 0x040fe400078e0202 */
[----:B------:R-:W-:Y:S01]  /*9c30*/  IMAD.WIDE.U32 R2, R146, c[0x0][0x178], RZ ;  /* 0x00005e0092027a25 */ /* 0x000fe200078e00ff */
[----:B------:R-:W-:-:S03]  /*9c40*/  SEL R9, R9, RZ, !P0 ;  /* 0x000000ff09097207 */ /* 0x000fc60004000000 */
[----:B------:R-:W-:Y:S02]  /*9c50*/  IMAD.IADD R3, R3, 0x1, R4 ;  /* 0x0000000103037824 */ /* 0x000fe400078e0204 */
[----:B------:R-:W-:-:S04]  /*9c60*/  @P1 IMAD.HI.U32 R10, R6, c[0x0][0x2c8], RZ ;  /* 0x0000b200060a1a27 */ /* 0x000fc800078e00ff */
[----:B------:R-:W-:Y:S01]  /*9c70*/  IMAD.WIDE.U32 R4, R44, c[0x0][0x1b8], R2 ;  /* 0x00006e002c047a25 */ /* 0x000fe200078e0002 */
[----:B------:R-:W-:-:S03]  /*9c80*/  SEL R3, R15, RZ, !P0 ;  /* 0x000000ff0f037207 */ /* 0x000fc60004000000 */
[----:B------:R-:W-:Y:S01]  /*9c90*/  IMAD.MOV.U32 R2, RZ, RZ, R6 ;  /* 0x000000ffff027224 */ /* 0x000fe200078e0006 */
[----:B------:R-:W-:Y:S01]  /*9ca0*/  @P1 SHF.R.U32.HI R2, RZ, c[0x0][0x2cc], R10 ;  /* 0x0000b300ff021a19 */ /* 0x000fe2000001160a */
[----:B------:R-:W-:Y:S02]  /*9cb0*/  IMAD R5, R44, c[0x0][0x1bc], R5 ;  /* 0x00006f002c057a24 */ /* 0x000fe400078e0205 */
[----:B------:R-:W-:Y:S01]  /*9cc0*/  IMAD R9, R9, c[0x0][0x1c0], RZ ;  /* 0x0000700009097a24 */ /* 0x000fe200078e02ff */
[----:B------:R-:W-:Y:S01]  /*9cd0*/  SHF.R.S32.HI R10, RZ, 0x1f, R2 ;  /* 0x0000001fff0a7819 */ /* 0x000fe20000011402 */
[----:B------:R-:W-:-:S04]  /*9ce0*/  IMAD.WIDE.U32 R4, R3, c[0x0][0x1c0], R4 ;  /* 0x0000700003047a25 */ /* 0x000fc800078e0004 */
[----:B------:R-:W-:Y:S02]  /*9cf0*/  IMAD R9, R3, c[0x0][0x1c4], R9 ;  /* 0x0000710003097a24 */ /* 0x000fe400078e0209 */
[----:B------:R-:W-:Y:S02]  /*9d00*/  IMAD.MOV R3, RZ, RZ, -R2 ;  /* 0x000000ffff037224 */ /* 0x000fe400078e0a02 */
[----:B------:R-:W-:Y:S02]  /*9d10*/  IMAD.IADD R5, R5, 0x1, R9 ;  /* 0x0000000105057824 */ /* 0x000fe400078e0209 */
[----:B------:R-:W-:Y:S02]  /*9d20*/  IMAD R6, R3, c[0x0][0x2c4], R6 ;  /* 0x0000b10003067a24 */ /* 0x000fe400078e0206 */
[----:B------:R-:W-:-:S03]  /*9d30*/  IMAD R3, R10, c[0x0][0x1b0], RZ ;  /* 0x00006c000a037a24 */ /* 0x000fc600078e02ff */
[----:B------:R-:W-:Y:S01]  /*9d40*/  SHF.R.S32.HI R9, RZ, 0x1f, R6 ;  /* 0x0000001fff097819 */ /* 0x000fe20000011406 */
[C---:B------:R-:W-:Y:S02]  /*9d50*/  IMAD R10, R2.reuse, c[0x0][0x1b4], R3 ;  /* 0x00006d00020a7a24 */ /* 0x040fe400078e0203 */
[----:B------:R-:W-:-:S04]  /*9d60*/  IMAD.WIDE.U32 R2, R2, c[0x0][0x1b0], R4 ;  /* 0x00006c0002027a25 */ /* 0x000fc800078e0004 */
[----:B------:R-:W-:Y:S02]  /*9d70*/  IMAD R4, R9, c[0x0][0x1a8], RZ ;  /* 0x00006a0009047a24 */ /* 0x000fe400078e02ff */
[----:B------:R-:W-:Y:S02]  /*9d80*/  IMAD.IADD R3, R3, 0x1, R10 ;  /* 0x0000000103037824 */ /* 0x000fe400078e020a */
[C---:B------:R-:W-:Y:S02]  /*9d90*/  IMAD R4, R6.reuse, c[0x0][0x1ac], R4 ;  /* 0x00006b0006047a24 */ /* 0x040fe400078e0204 */
[----:B------:R-:W-:-:S04]  /*9da0*/  IMAD.WIDE.U32 R2, R6, c[0x0][0x1a8], R2 ;  /* 0x00006a0006027a25 */ /* 0x000fc800078e0002 */
[----:B------:R-:W-:Y:S01]  /*9db0*/  IMAD.IADD R4, R3, 0x1, R4 ;  /* 0x0000000103047824 */ /* 0x000fe200078e0204 */
[----:B------:R-:W-:-:S04]  /*9dc0*/  LEA R3, P0, R2, c[0x0][0x160], 0x1 ;  /* 0x0000580002037a11 */ /* 0x000fc800078008ff */
[----:B------:R-:W-:Y:S01]  /*9dd0*/  LEA.HI.X R2, R2, c[0x0][0x164], R4, 0x1, P0 ;  /* 0x0000590002027a11 */ /* 0x000fe200000f0c04 */
[----:B------:R-:W1:Y:S01]  /*9de0*/  SHFL.IDX PT, R10, R3, RZ, 0x181f ;  /* 0x00181fff030a7589 */ /* 0x000e6200000e0000 */
[----:B------:R-:W-:-:S03]  /*9df0*/  IMAD R24, R153, c[0x0][0x2c4], RZ ;  /* 0x0000b10099187a24 */ /* 0x000fc600078e02ff */
[----:B------:R-:W2:Y:S01]  /*9e00*/  SHFL.IDX PT, R9, R2, RZ, 0x181f ;  /* 0x00181fff02097589 */ /* 0x000ea200000e0000 */
[----:B------:R-:W-:Y:S02]  /*9e10*/  IMAD R6, R30, 0x80, R81 ;  /* 0x000000801e067824 */ /* 0x000fe400078e0251 */
[----:B------:R-:W-:Y:S01]  /*9e20*/  IMAD.MOV R4, RZ, RZ, -R8 ;  /* 0x000000ffff047224 */ /* 0x000fe200078e0a08 */
[----:B------:R-:W4:Y:S02]  /*9e30*/  SHFL.IDX PT, R15, R3, 0x1, 0x181f ;  /* 0x00381f00030f7f89 */ /* 0x000f2400000e0000 */
[----:B------:R-:W-:Y:S01]  /*9e40*/  ISETP.GE.AND P4, PT, R6, R24, PT ;  /* 0x000000180600720c */ /* 0x000fe20003f86270 */
[----:B------:R-:W-:Y:S01]  /*9e50*/  IMAD R225, R4, c[0x0][0x2b8], R11 ;  /* 0x0000ae0004e17a24 */ /* 0x000fe200078e020b */
[----:B------:R-:W4:Y:S01]  /*9e60*/  SHFL.IDX PT, R18, R2, 0x1, 0x181f ;  /* 0x00381f0002127f89 */ /* 0x000f2200000e0000 */
[----:B------:R-:W-:Y:S02]  /*9e70*/  IADD3 R4, R6, 0x20, RZ ;  /* 0x0000002006047810 */ /* 0x000fe40007ffe0ff */
[----:B------:R-:W-:-:S02]  /*9e80*/  ISETP.GE.AND P6, PT, R76, c[0x0][0x198], PT ;  /* 0x000066004c007a0c */ /* 0x000fc40003fc6270 */
[----:B------:R-:W-:Y:S02]  /*9e90*/  SHF.R.S32.HI R46, RZ, 0x1f, R225 ;  /* 0x0000001fff2e7819 */ /* 0x000fe400000114e1 */
[----:B------:R-:W-:Y:S02]  /*9ea0*/  ISETP.GE.AND P0, PT, R4, R24, PT ;  /* 0x000000180400720c */ /* 0x000fe40003f06270 */
[----:B------:R-:W-:Y:S01]  /*9eb0*/  IADD3 R19, R6, 0x40, RZ ;  /* 0x0000004006137810 */ /* 0x000fe20007ffe0ff */
[----:B------:R-:W-:Y:S01]  /*9ec0*/  IMAD R8, R46, c[0x0][0x1e0], RZ ;  /* 0x000078002e087a24 */ /* 0x000fe200078e02ff */
[----:B-1----:R-:W-:Y:S01]  /*9ed0*/  @!P4 LEA R16, P1, R76, R10, 0x1 ;  /* 0x0000000a4c10c211 */ /* 0x002fe200078208ff */
[C---:B------:R-:W-:Y:S01]  /*9ee0*/  IMAD.WIDE.U32 R4, R225.reuse, c[0x0][0x1e0], RZ ;  /* 0x00007800e1047a25 */ /* 0x040fe200078e00ff */
[----:B------:R-:W-:Y:S02]  /*9ef0*/  ISETP.GE.AND P5, PT, R212, c[0x0][0x198], PT ;  /* 0x00006600d4007a0c */ /* 0x000fe40003fa6270 */
[----:B--2---:R-:W-:Y:S01]  /*9f00*/  @!P4 LEA.HI.X R17, R76, R9, R77, 0x1, P1 ;  /* 0x000000094c11c211 */ /* 0x004fe200008f0c4d */
[----:B------:R-:W-:Y:S01]  /*9f10*/  IMAD R8, R225, c[0x0][0x1e4], R8 ;  /* 0x00007900e1087a24 */ /* 0x000fe200078e0208 */
[----:B------:R-:W-:-:S02]  /*9f20*/  ISETP.GE.AND P1, PT, R19, R24, PT ;  /* 0x000000181300720c */ /* 0x000fc40003f26270 */
[----:B------:R-:W1:Y:S01]  /*9f30*/  SHFL.IDX PT, R19, R3, 0x2, 0x181f ;  /* 0x00581f0003137f89 */ /* 0x000e6200000e0000 */
[----:B------:R-:W-:Y:S01]  /*9f40*/  @!P4 LEA R10, P3, R212, R10, 0x1 ;  /* 0x0000000ad40ac211 */ /* 0x000fe200078608ff */
[----:B------:R-:W-:Y:S02]  /*9f50*/  IMAD.IADD R5, R5, 0x1, R8 ;  /* 0x0000000105057824 */ /* 0x000fe400078e0208 */
[----:B------:R2:W-:Y:S01]  /*9f60*/  @!P4 LDGSTS.E.BYPASS.LTC128B.128 [R213+0x100], [R16.64], !P6 ;  /* 0x0010000010d5cfae */ /* 0x0005e2000f101d48 */
[----:B----4-:R-:W-:Y:S02]  /*9f70*/  @!P0 LEA R8, P2, R76, R15, 0x1 ;  /* 0x0000000f4c088211 */ /* 0x010fe400078408ff */
[----:B------:R-:W-:Y:S02]  /*9f80*/  @!P4 LEA.HI.X R11, R212, R9, R231, 0x1, P3 ;  /* 0x00000009d40bc211 */ /* 0x000fe400018f0ce7 */
[----:B------:R-:W-:-:S03]  /*9f90*/  @!P0 LEA.HI.X R9, R76, R18, R77, 0x1, P2 ;  /* 0x000000124c098211 */ /* 0x000fc600010f0c4d */
[----:B------:R4:W-:Y:S04]  /*9fa0*/  @!P4 LDGSTS.E.BYPASS.LTC128B.128 [R213+0x4100], [R10.64], !P5 ;  /* 0x041000000ad5cfae */ /* 0x0009e8000e901d48 */
[----:B------:R1:W-:Y:S01]  /*9fb0*/  @!P0 LDGSTS.E.BYPASS.LTC128B.128 [R215+0x1100], [R8.64], !P6 ;  /* 0x0110000008d78fae */ /* 0x0003e2000f101d48 */
[----:B------:R-:W-:-:S03]  /*9fc0*/  IMAD.WIDE.U32 R20, R44, c[0x0][0x1e8], RZ ;  /* 0x00007a002c147a25 */ /* 0x000fc600078e00ff */
[----:B--2---:R-:W2:Y:S04]  /*9fd0*/  SHFL.IDX PT, R16, R2, 0x2, 0x181f ;  /* 0x00581f0002107f89 */ /* 0x004ea800000e0000 */
[----:B------:R2:W2:Y:S01]  /*9fe0*/  SHFL.IDX PT, R17, R3, 0x3, 0x181f ;  /* 0x00781f0003117f89 */ /* 0x0004a200000e0000 */
[----:B------:R-:W-:Y:S01]  /*9ff0*/  IMAD R252, R44, c[0x0][0x1ec], R21 ;  /* 0x00007b002cfc7a24 */ /* 0x000fe200078e0215 */
[----:B-1----:R-:W-:-:S04]  /*a000*/  @!P0 LEA R8, P2, R212, R15, 0x1 ;  /* 0x0000000fd4088211 */ /* 0x002fc800078408ff */
[----:B------:R-:W-:Y:S02]  /*a010*/  @!P0 LEA.HI.X R9, R212, R18, R231, 0x1, P2 ;  /* 0x00000012d4098211 */ /* 0x000fe400010f0ce7 */
[----:B------:R1:W1:Y:S01]  /*a020*/  SHFL.IDX PT, R18, R2, 0x3, 0x181f ;  /* 0x00781f0002127f89 */ /* 0x00026200000e0000 */
[----:B----4-:R-:W-:Y:S02]  /*a030*/  IADD3 R10, R6, 0x60, RZ ;  /* 0x00000060060a7810 */ /* 0x010fe40007ffe0ff */
[----:B------:R-:W-:Y:S01]  /*a040*/  IADD3 R134, R230, -0x1, RZ ;  /* 0xffffffffe6867810 */ /* 0x000fe20007ffe0ff */
[----:B------:R4:W-:Y:S01]  /*a050*/  @!P0 LDGSTS.E.BYPASS.LTC128B.128 [R215+0x5100], [R8.64], !P5 ;  /* 0x0510000008d78fae */ /* 0x0009e2000e901d48 */
[----:B------:R-:W-:-:S03]  /*a060*/  ISETP.GE.AND P0, PT, R10, R24, PT ;  /* 0x000000180a00720c */ /* 0x000fc60003f06270 */
[----:B------:R-:W-:Y:S01]  /*a070*/  IMAD R133, R134, -0x70, R144 ;  /* 0xffffff9086857824 */ /* 0x000fe200078e0290 */
[----:B------:R1:W-:Y:S01]  /*a080*/  STL.64 [R1+0x8], R20 ;  /* 0x0000081401007387 */ /* 0x0003e20000100a00 */
[----:B------:R-:W-:Y:S01]  /*a090*/  LOP3.LUT R236, R236, 0xfffffffd, RZ, 0xc0, !PT ;  /* 0xfffffffdecec7812 */ /* 0x000fe200078ec0ff */
[----:B------:R-:W-:Y:S01]  /*a0a0*/  BSSY B0, `(.L_x_394) ;  /* 0x0000040000007945 */ /* 0x000fe20003800000 */
[----:B---3--:R-:W-:Y:S01]  /*a0b0*/  SHF.R.S32.HI R45, RZ, 0x1f, R224 ;  /* 0x0000001fff2d7819 */ /* 0x008fe200000114e0 */
[----:B------:R-:W-:-:S04]  /*a0c0*/  IMAD.WIDE.U32 R4, R224, c[0x0][0x1f0], R4 ;  /* 0x00007c00e0047a25 */ /* 0x000fc800078e0004 */
[----:B--2---:R-:W-:Y:S01]  /*a0d0*/  IMAD R3, R45, c[0x0][0x1f0], RZ ;  /* 0x00007c002d037a24 */ /* 0x004fe200078e02ff */
[----:B------:R-:W-:-:S03]  /*a0e0*/  IADD3 R6, P3, R4, R20, RZ ;  /* 0x0000001404067210 */ /* 0x000fc60007f7e0ff */
[----:B-1----:R-:W-:Y:S01]  /*a0f0*/  IMAD R2, R224, c[0x0][0x1f4], R3 ;  /* 0x00007d00e0027a24 */ /* 0x002fe200078e0203 */
[----:B------:R-:W-:-:S04]  /*a100*/  @!P1 LEA R4, P2, R76, R19, 0x1 ;  /* 0x000000134c049211 */ /* 0x000fc800078408ff */
[----:B------:R-:W-:Y:S02]  /*a110*/  IADD3.X R2, R252, R5, R2, P3, !PT ;  /* 0x00000005fc027210 */ /* 0x000fe40001ffe402 */
[-C--:B------:R-:W-:Y:S02]  /*a120*/  @!P1 LEA.HI.X R5, R76, R16.reuse, R77, 0x1, P2 ;  /* 0x000000104c059211 */ /* 0x080fe400010f0c4d */
[----:B------:R-:W-:Y:S02]  /*a130*/  LEA R3, P2, R6, c[0x0][0x1c8], 0x1 ;  /* 0x0000720006037a11 */ /* 0x000fe400078408ff */
[----:B------:R-:W-:Y:S01]  /*a140*/  @!P1 LEA R10, P3, R212, R19, 0x1 ;  /* 0x00000013d40a9211 */ /* 0x000fe200078608ff */
[----:B------:R1:W-:Y:S01]  /*a150*/  @!P1 LDGSTS.E.BYPASS.LTC128B.128 [R215+0x2100], [R4.64], !P6 ;  /* 0x0210000004d79fae */ /* 0x0003e2000f101d48 */
[----:B------:R-:W-:Y:S02]  /*a160*/  LEA.HI.X R20, R6, c[0x0][0x1cc], R2, 0x1, P2 ;  /* 0x0000730006147a11 */ /* 0x000fe400010f0c02 */
[----:B------:R-:W-:Y:S01]  /*a170*/  IMNMX R2, R133, 0x70, PT ;  /* 0x0000007085027817 */ /* 0x000fe20003800200 */
[----:B------:R-:W2:Y:S01]  /*a180*/  SHFL.IDX PT, R15, R3, RZ, 0x181f ;  /* 0x00181fff030f7589 */ /* 0x000ea200000e0000 */
[----:B------:R-:W-:-:S03]  /*a190*/  @!P1 LEA.HI.X R11, R212, R16, R231, 0x1, P3 ;  /* 0x00000010d40b9211 */ /* 0x000fc600018f0ce7 */
[----:B------:R-:W3:Y:S01]  /*a1a0*/  SHFL.IDX PT, R16, R20, RZ, 0x181f ;  /* 0x00181fff14107589 */ /* 0x000ee200000e0000 */
[----:B------:R-:W-:Y:S01]  /*a1b0*/  IMAD.IADD R2, R2, 0x1, -R81 ;  /* 0x0000000102027824 */ /* 0x000fe200078e0a51 */
[CC--:B----4-:R-:W-:Y:S02]  /*a1c0*/  @!P0 LEA R8, P2, R76.reuse, R17.reuse, 0x1 ;  /* 0x000000114c088211 */ /* 0x0d0fe400078408ff */
[----:B------:R4:W-:Y:S02]  /*a1d0*/  @!P1 LDGSTS.E.BYPASS.LTC128B.128 [R215+0x6100], [R10.64], !P5 ;  /* 0x061000000ad79fae */ /* 0x0009e4000e901d48 */
[----:B------:R-:W-:Y:S02]  /*a1e0*/  @!P0 LEA.HI.X R9, R76, R18, R77, 0x1, P2 ;  /* 0x000000124c098211 */ /* 0x000fe400010f0c4d */
[----:B------:R-:W-:Y:S01]  /*a1f0*/  ISETP.GE.AND P2, PT, R2, 0x1, PT ;  /* 0x000000010200780c */ /* 0x000fe20003f46270 */
[----:B------:R-:W2:Y:S04]  /*a200*/  SHFL.IDX PT, R6, R3, 0x1, 0x181f ;  /* 0x00381f0003067f89 */ /* 0x000ea800000e0000 */
[----:B------:R2:W-:Y:S01]  /*a210*/  @!P0 LDGSTS.E.BYPASS.LTC128B.128 [R215+0x3100], [R8.64], !P6 ;  /* 0x0310000008d78fae */ /* 0x0005e2000f101d48 */
[----:B-1----:R-:W-:-:S04]  /*a220*/  @!P0 LEA R4, P1, R212, R17, 0x1 ;  /* 0x00000011d4048211 */ /* 0x002fc800078208ff */
[----:B------:R-:W-:Y:S02]  /*a230*/  @!P0 LEA.HI.X R5, R212, R18, R231, 0x1, P1 ;  /* 0x00000012d4058211 */ /* 0x000fe400008f0ce7 */
[----:B------:R-:W-:Y:S04]  /*a240*/  SHFL.IDX PT, R18, R3, 0x2, 0x181f ;  /* 0x00581f0003127f89 */ /* 0x000fe800000e0000 */
[----:B----4-:R-:W1:Y:S01]  /*a250*/  SHFL.IDX PT, R11, R20, 0x1, 0x181f ;  /* 0x00381f00140b7f89 */ /* 0x010e6200000e0000 */
[----:B------:R-:W-:-:S03]  /*a260*/  ISETP.GE.AND P6, PT, R76, c[0x0][0x1d4], PT ;  /* 0x000075004c007a0c */ /* 0x000fc60003fc6270 */
[----:B------:R-:W4:Y:S01]  /*a270*/  SHFL.IDX PT, R19, R20, 0x2, 0x181f ;  /* 0x00581f0014137f89 */ /* 0x000f2200000e0000 */
[----:B------:R-:W-:-:S03]  /*a280*/  ISETP.GE.AND P1, PT, R2, 0x21, PT ;  /* 0x000000210200780c */ /* 0x000fc60003f26270 */
[----:B------:R1:W-:Y:S01]  /*a290*/  @!P0 LDGSTS.E.BYPASS.LTC128B.128 [R215+0x7100], [R4.64], !P5 ;  /* 0x0710000004d78fae */ /* 0x0003e2000e901d48 */
[----:B--2---:R-:W-:Y:S02]  /*a2a0*/  @P2 LEA R8, P0, R76, R15, 0x1 ;  /* 0x0000000f4c082211 */ /* 0x004fe400078008ff */
[----:B------:R-:W-:Y:S01]  /*a2b0*/  ISETP.GE.AND P5, PT, R212, c[0x0][0x1d4], PT ;  /* 0x00007500d4007a0c */ /* 0x000fe20003fa6270 */
[----:B------:R-:W0:Y:S01]  /*a2c0*/  LDGDEPBAR ;  /* 0x00000000000079af */ /* 0x000e220000000000 */
[----:B---3--:R-:W-:Y:S02]  /*a2d0*/  @P2 LEA.HI.X R9, R76, R16, R77, 0x1, P0 ;  /* 0x000000104c092211 */ /* 0x008fe400000f0c4d */
[----:B------:R-:W-:-:S03]  /*a2e0*/  ISETP.GE.AND P0, PT, R2, 0x41, PT ;  /* 0x000000410200780c */ /* 0x000fc60003f06270 */
[----:B------:R2:W-:Y:S01]  /*a2f0*/  @P2 LDGSTS.E.BYPASS.LTC128B.128 [R213+0x8100], [R8.64], !P6 ;  /* 0x0810000008d52fae */ /* 0x0005e2000f101d48 */
[----:B-1----:R-:W-:-:S04]  /*a300*/  @P2 LEA R4, P3, R212, R15, 0x1 ;  /* 0x0000000fd4042211 */ /* 0x002fc800078608ff */
[----:B------:R-:W-:Y:S02]  /*a310*/  @P2 LEA.HI.X R5, R212, R16, R231, 0x1, P3 ;  /* 0x00000010d4052211 */ /* 0x000fe400018f0ce7 */
[----:B------:R-:W-:-:S03]  /*a320*/  @P1 LEA R16, P3, R76, R6, 0x1 ;  /* 0x000000064c101211 */ /* 0x000fc600078608ff */
[----:B------:R1:W-:Y:S01]  /*a330*/  @P2 LDGSTS.E.BYPASS.LTC128B.128 [R213+0xb900], [R4.64], !P5 ;  /* 0x0b90000004d52fae */ /* 0x0003e2000e901d48 */
[----:B------:R-:W-:Y:S02]  /*a340*/  @P1 LEA R10, P2, R212, R6, 0x1 ;  /* 0x00000006d40a1211 */ /* 0x000fe400078408ff */
[CC--:B------:R-:W-:Y:S02]  /*a350*/  @P1 LEA.HI.X R17, R76.reuse, R11.reuse, R77, 0x1, P3 ;  /* 0x0000000b4c111211 */ /* 0x0c0fe400018f0c4d */
[----:B--2---:R-:W-:Y:S02]  /*a360*/  @P0 LEA R8, P3, R76, R18, 0x1 ;  /* 0x000000124c080211 */ /* 0x004fe400078608ff */
[----:B------:R-:W-:Y:S01]  /*a370*/  @P1 LEA.HI.X R11, R212, R11, R231, 0x1, P2 ;  /* 0x0000000bd40b1211 */ /* 0x000fe200010f0ce7 */
[----:B------:R2:W-:Y:S01]  /*a380*/  @P1 LDGSTS.E.BYPASS.LTC128B.128 [R215+0x9100], [R16.64], !P6 ;  /* 0x0910000010d71fae */ /* 0x0005e2000f101d48 */
[----:B----4-:R-:W-:-:S03]  /*a390*/  @P0 LEA.HI.X R9, R76, R19, R77, 0x1, P3 ;  /* 0x000000134c090211 */ /* 0x010fc600018f0c4d */
[----:B------:R2:W-:Y:S04]  /*a3a0*/  @P1 LDGSTS.E.BYPASS.LTC128B.128 [R215+0xc900], [R10.64], !P5 ;  /* 0x0c9000000ad71fae */ /* 0x0005e8000e901d48 */
[----:B------:R2:W-:Y:S01]  /*a3b0*/  @P0 LDGSTS.E.BYPASS.LTC128B.128 [R215+0xa100], [R8.64], !P6 ;  /* 0x0a10000008d70fae */ /* 0x0005e2000f101d48 */
[----:B-1----:R-:W-:-:S04]  /*a3c0*/  @P0 LEA R4, P2, R212, R18, 0x1 ;  /* 0x00000012d4040211 */ /* 0x002fc800078408ff */
[----:B------:R-:W-:-:S05]  /*a3d0*/  @P0 LEA.HI.X R5, R212, R19, R231, 0x1, P2 ;  /* 0x00000013d4050211 */ /* 0x000fca00010f0ce7 */
[----:B------:R2:W-:Y:S01]  /*a3e0*/  @P0 LDGSTS.E.BYPASS.LTC128B.128 [R215+0xd900], [R4.64], !P5 ;  /* 0x0d90000004d70fae */ /* 0x0005e2000e901d48 */
[----:B------:R-:W-:-:S03]  /*a3f0*/  ISETP.GE.AND P0, PT, R2, 0x61, PT ;  /* 0x000000610200780c */ /* 0x000fc60003f06270 */
[----:B------:R-:W1:Y:S01]  /*a400*/  SHFL.IDX PT, R3, R3, 0x3, 0x181f ;  /* 0x00781f0003037f89 */ /* 0x000e6200000e0000 */
[----:B------:R-:W-:-:S03]  /*a410*/  @P6 LOP3.LUT R236, R236, 0x2, RZ, 0xfc, !PT ;  /* 0x00000002ecec6812 */ /* 0x000fc600078efcff */
[----:B------:R2:W3:Y:S06]  /*a420*/  SHFL.IDX PT, R6, R20, 0x3, 0x181f ;  /* 0x00781f0014067f89 */ /* 0x0004ec00000e0000 */
[----:B------:R-:W-:Y:S05]  /*a430*/  @!P0 BRA `(.L_x_395) ;  /* 0x0000006000008947 */ /* 0x000fea0003800000 */
[-C--:B-12---:R-:W-:Y:S02]  /*a440*/  LEA R4, P1, R76, R3.reuse, 0x1 ;  /* 0x000000034c047211 */ /* 0x086fe400078208ff */
[----:B------:R-:W-:Y:S02]  /*a450*/  LEA R2, P0, R212, R3, 0x1 ;  /* 0x00000003d4027211 */ /* 0x000fe400078008ff */
[----:B---3--:R-:W-:-:S02]  /*a460*/  LEA.HI.X R5, R76, R6, R77, 0x1, P1 ;  /* 0x000000064c057211 */ /* 0x008fc400008f0c4d */
[----:B------:R-:W-:-:S03]  /*a470*/  LEA.HI.X R3, R212, R6, R231, 0x1, P0 ;  /* 0x00000006d4037211 */ /* 0x000fc600000f0ce7 */
[----:B------:R1:W-:Y:S04]  /*a480*/  LDGSTS.E.BYPASS.LTC128B.128 [R215+0xb100], [R4.64], !P6 ;  /* 0x0b10000004d77fae */ /* 0x0003e8000f101d48 */
[----:B------:R1:W-:Y:S02]  /*a490*/  LDGSTS.E.BYPASS.LTC128B.128 [R215+0xe900], [R2.64], !P5 ;  /* 0x0e90000002d77fae */ /* 0x0003e4000e901d48 */
.L_x_395:
[----:B------:R-:W-:Y:S05]  /*a4a0*/  BSYNC B0 ;  /* 0x0000000000007941 */ /* 0x000fea0003800000 */
.L_x_394:
[----:B------:R-:W-:Y:S01]  /*a4b0*/  ISETP.LT.AND P0, PT, RZ, c[0x0][0x27c], PT ;  /* 0x00009f00ff007a0c */ /* 0x000fe20003f01270 */
[----:B------:R-:W0:-:S12]  /*a4c0*/  LDGDEPBAR ;  /* 0x00000000000079af */ /* 0x000e180000000000 */
[----:B------:R-:W-:Y:S05]  /*a4d0*/  @P0 BRA `(.L_x_396) ;  /* 0x0000002000000947 */ /* 0x000fea0003800000 */
[----:B------:R-:W-:-:S04]  /*a4e0*/  DEPBAR.LE SB0, 0x1 ;  /* 0x000080400000791a */ /* 0x000fc80000000000 */
[----:B------:R-:W-:Y:S05]  /*a4f0*/  BRA `(.L_x_397) ;  /* 0x0000360000007947 */ /* 0x000fea0003800000 */
.L_x_396:
[----:B-1---5:R-:W-:Y:S01]  /*a500*/  SHF.R.S32.HI R2, RZ, 0x1f, R137 ;  /* 0x0000001fff027819 */ /* 0x022fe20000011489 */
[----:B------:R-:W-:Y:S01]  /*a510*/  ULDC.U8 UR5, c[0x0][0x298] ;  /* 0x0000a60000057ab9 */ /* 0x000fe20000000000 */
[C---:B--2---:R-:W-:Y:S01]  /*a520*/  IMAD.WIDE.U32 R4, R137.reuse, c[0x0][0x290], RZ ;  /* 0x0000a40089047a25 */ /* 0x044fe200078e00ff */
[----:B------:R-:W-:Y:S01]  /*a530*/  ISETP.NE.AND P2, PT, RZ, UR5, PT ;  /* 0x00000005ff007c0c */ /* 0x000fe2000bf45270 */
[----:B------:R-:W-:Y:S02]  /*a540*/  BSSY B2, `(.L_x_397) ;  /* 0x000035b000027945 */ /* 0x000fe40003800000 */
[C---:B------:R-:W-:Y:S02]  /*a550*/  IMAD R8, R2.reuse, c[0x0][0x280], RZ ;  /* 0x0000a00002087a24 */ /* 0x040fe400078e02ff */
[----:B---3--:R-:W-:Y:S02]  /*a560*/  IMAD R6, R2, c[0x0][0x290], RZ ;  /* 0x0000a40002067a24 */ /* 0x008fe400078e02ff */
[----:B------:R-:W-:-:S04]  /*a570*/  IMAD.WIDE.U32 R2, R137, c[0x0][0x280], RZ ;  /* 0x0000a00089027a25 */ /* 0x000fc800078e00ff */
[C---:B------:R-:W-:Y:S01]  /*a580*/  IMAD R10, R137.reuse, c[0x0][0x284], R8 ;  /* 0x0000a100890a7a24 */ /* 0x040fe200078e0208 */
[----:B------:R-:W-:Y:S01]  /*a590*/  LEA R8, P0, R4, c[0x0][0x288], 0x1 ;  /* 0x0000a20004087a11 */ /* 0x000fe200078008ff */
[----:B------:R-:W-:Y:S01]  /*a5a0*/  IMAD R9, R137, c[0x0][0x294], R6 ;  /* 0x0000a50089097a24 */ /* 0x000fe200078e0206 */
[----:B------:R-:W-:Y:S02]  /*a5b0*/  LEA R6, P1, R2, c[0x0][0x270], 0x1 ;  /* 0x00009c0002067a11 */ /* 0x000fe400078208ff */
[----:B------:R-:W-:Y:S02]  /*a5c0*/  IADD3 R3, R10, R3, RZ ;  /* 0x000000030a037210 */ /* 0x000fe40007ffe0ff */
[----:B------:R-:W-:Y:S02]  /*a5d0*/  IADD3 R5, R9, R5, RZ ;  /* 0x0000000509057210 */ /* 0x000fe40007ffe0ff */
[----:B------:R-:W-:Y:S02]  /*a5e0*/  LEA.HI.X R2, R2, c[0x0][0x274], R3, 0x1, P1 ;  /* 0x00009d0002027a11 */ /* 0x000fe400008f0c03 */
[----:B------:R-:W-:Y:S01]  /*a5f0*/  LEA.HI.X R3, R4, c[0x0][0x28c], R5, 0x1, P0 ;  /* 0x0000a30004037a11 */ /* 0x000fe200000f0c05 */
[----:B------:R-:W-:Y:S05]  /*a600*/  @!P2 BRA `(.L_x_398) ;  /* 0x000019100000a947 */ /* 0x000fea0003800000 */
[----:B------:R-:W1:Y:S01]  /*a610*/  SHFL.IDX PT, R17, R2, RZ, 0x181f ;  /* 0x00181fff02117589 */ /* 0x000e6200000e0000 */
[----:B------:R-:W-:Y:S01]  /*a620*/  BSSY B0, `(.L_x_399) ;  /* 0x0000019000007945 */ /* 0x000fe20003800000 */
[----:B------:R-:W-:Y:S01]  /*a630*/  CS2R R4, SRZ ;  /* 0x0000000000047805 */ /* 0x000fe2000001ff00 */
[----:B------:R-:W-:Y:S01]  /*a640*/  CS2R R10, SRZ ;  /* 0x00000000000a7805 */ /* 0x000fe2000001ff00 */
[----:B------:R-:W2:Y:S04]  /*a650*/  SHFL.IDX PT, R16, R6, RZ, 0x181f ;  /* 0x00181fff06107589 */ /* 0x000ea800000e0000 */
[----:B------:R3:W4:Y:S04]  /*a660*/  SHFL.IDX PT, R19, R3, RZ, 0x181f ;  /* 0x00181fff03137589 */ /* 0x00072800000e0000 */
[----:B------:R5:W1:Y:S01]  /*a670*/  SHFL.IDX PT, R18, R8, RZ, 0x181f ;  /* 0x00181fff08127589 */ /* 0x000a6200000e0000 */
[----:B---3--:R-:W-:Y:S01]  /*a680*/  CS2R R2, SRZ ;  /* 0x0000000000027805 */ /* 0x008fe2000001ff00 */
[----:B-----5:R-:W-:Y:S01]  /*a690*/  CS2R R8, SRZ ;  /* 0x0000000000087805 */ /* 0x020fe2000001ff00 */
[----:B------:R-:W-:Y:S05]  /*a6a0*/  @P4 BRA `(.L_x_400) ;  /* 0x0000010000004947 */ /* 0x000fea0003800000 */
[----:B-12-4-:R-:W2:Y:S04]  /*a6b0*/  LDL R22, [R1+0xf4] ;  /* 0x0000f40001167983 */ /* 0x016ea80000100800 */
[----:B------:R-:W3:Y:S01]  /*a6c0*/  LDL R15, [R1+0xf0] ;  /* 0x0000f000010f7983 */ /* 0x000ee20000100800 */
[----:B------:R-:W-:-:S02]  /*a6d0*/  ISETP.GE.AND P1, PT, R78, c[0x0][0x27c], PT ;  /* 0x00009f004e007a0c */ /* 0x000fc40003f26270 */
[----:B------:R-:W-:Y:S01]  /*a6e0*/  ISETP.GE.AND P0, PT, R80, c[0x0][0x27c], PT ;  /* 0x00009f0050007a0c */ /* 0x000fe20003f06270 */
[----:B------:R-:W-:-:S10]  /*a6f0*/  CS2R R4, SRZ ;  /* 0x0000000000047805 */ /* 0x000fd4000001ff00 */
[----:B------:R-:W-:-:S05]  /*a700*/  @!P1 IMAD.WIDE R2, R78, 0x2, R16 ;  /* 0x000000024e029825 */ /* 0x000fca00078e0210 */
[----:B------:R1:W5:Y:S02]  /*a710*/  @!P1 LD.E.64 R10, [R2.64] ;  /* 0x00000008020a9980 */ /* 0x000364000c101b00 */
[----:B-1----:R-:W-:Y:S01]  /*a720*/  CS2R R2, SRZ ;  /* 0x0000000000027805 */ /* 0x002fe2000001ff00 */
[-C--:B--2---:R-:W-:Y:S02]  /*a730*/  @!P0 IADD3 R20, P3, R16, R22.reuse, RZ ;  /* 0x0000001610148210 */ /* 0x084fe40007f7e0ff */
[----:B------:R-:W-:Y:S01]  /*a740*/  @!P0 IADD3 R16, P2, R18, R22, RZ ;  /* 0x0000001612108210 */ /* 0x000fe20007f5e0ff */
[----:B------:R-:W-:-:S04]  /*a750*/  @!P1 IMAD.WIDE R22, R78, 0x2, R18 ;  /* 0x000000024e169825 */ /* 0x000fc800078e0212 */
[--C-:B---3--:R-:W-:Y:S01]  /*a760*/  @!P0 IMAD.X R21, R17, 0x1, R15.reuse, P3 ;  /* 0x0000000111158824 */ /* 0x108fe200018e060f */
[----:B------:R1:W5:Y:S01]  /*a770*/  @!P1 LD.E.64 R8, [R22.64] ;  /* 0x0000000816089980 */ /* 0x000362000c101b00 */
[----:B------:R-:W-:-:S03]  /*a780*/  @!P0 IMAD.X R17, R19, 0x1, R15, P2 ;  /* 0x0000000113118824 */ /* 0x000fc600010e060f */
[----:B------:R1:W5:Y:S04]  /*a790*/  @!P0 LD.E.64 R4, [R20.64] ;  /* 0x0000000814048980 */ /* 0x000368000c101b00 */
[----:B------:R1:W5:Y:S02]  /*a7a0*/  @!P0 LD.E.64 R2, [R16.64] ;  /* 0x0000000810028980 */ /* 0x000364000c101b00 */
.L_x_400:
[----:B-12-4-:R-:W-:Y:S05]  /*a7b0*/  BSYNC B0 ;  /* 0x0000000000007941 */ /* 0x016fea0003800000 */
.L_x_399:
[----:B-----5:R-:W-:Y:S01]  /*a7c0*/  IMAD.MOV.U32 R20, RZ, RZ, R4 ;  /* 0x000000ffff147224 */ /* 0x020fe200078e0004 */
[----:B------:R-:W-:Y:S01]  /*a7d0*/  SHF.R.U64 R18, R4, 0x10, R5 ;  /* 0x0000001004127819 */ /* 0x000fe20000001205 */
[----:B------:R-:W-:Y:S01]  /*a7e0*/  IMAD R4, R30, -0x80, R24 ;  /* 0xffffff801e047824 */ /* 0x000fe200078e0218 */
[--C-:B------:R-:W-:Y:S01]  /*a7f0*/  SHF.R.U64 R21, R10, 0x10, R11.reuse ;  /* 0x000000100a157819 */ /* 0x100fe2000000120b */
[----:B------:R-:W-:Y:S01]  /*a800*/  IMAD.MOV.U32 R23, RZ, RZ, R10 ;  /* 0x000000ffff177224 */ /* 0x000fe200078e000a */
[--C-:B------:R-:W-:Y:S01]  /*a810*/  SHF.R.U32.HI R17, RZ, 0x10, R11.reuse ;  /* 0x00000010ff117819 */ /* 0x100fe2000001160b */
[----:B------:R-:W-:Y:S01]  /*a820*/  IMAD.MOV.U32 R22, RZ, RZ, R11 ;  /* 0x000000ffff167224 */ /* 0x000fe200078e000b */
[----:B------:R-:W-:Y:S01]  /*a830*/  IMNMX R29, R4, 0x80, PT ;  /* 0x00000080041d7817 */ /* 0x000fe20003800200 */
[--C-:B------:R-:W-:Y:S01]  /*a840*/  IMAD.MOV.U32 R19, RZ, RZ, R5.reuse ;  /* 0x000000ffff137224 */ /* 0x100fe200078e0005 */
[----:B------:R-:W-:Y:S01]  /*a850*/  SHF.R.U32.HI R10, RZ, 0x10, R5 ;  /* 0x00000010ff0a7819 */ /* 0x000fe20000011605 */
[----:B------:R-:W-:Y:S01]  /*a860*/  IMAD.MOV.U32 R16, RZ, RZ, R8 ;  /* 0x000000ffff107224 */ /* 0x000fe200078e0008 */
[----:B------:R-:W-:Y:S01]  /*a870*/  ISETP.GE.AND P0, PT, R81, R29, PT ;  /* 0x0000001d5100720c */ /* 0x000fe20003f06270 */
[--C-:B------:R-:W-:Y:S01]  /*a880*/  IMAD.MOV.U32 R15, RZ, RZ, R9.reuse ;  /* 0x000000ffff0f7224 */ /* 0x100fe200078e0009 */
[----:B------:R-:W-:Y:S01]  /*a890*/  SHF.R.U64 R11, R8, 0x10, R9 ;  /* 0x00000010080b7819 */ /* 0x000fe20000001209 */
[----:B------:R-:W-:Y:S01]  /*a8a0*/  IMAD.MOV.U32 R8, RZ, RZ, R2 ;  /* 0x000000ffff087224 */ /* 0x000fe200078e0002 */
[--C-:B------:R-:W-:Y:S01]  /*a8b0*/  SHF.R.U64 R4, R2, 0x10, R3.reuse ;  /* 0x0000001002047819 */ /* 0x100fe20000001203 */
[----:B------:R-:W-:Y:S01]  /*a8c0*/  IMAD.MOV.U32 R5, RZ, RZ, R3 ;  /* 0x000000ffff057224 */ /* 0x000fe200078e0003 */
[----:B------:R-:W-:-:S04]  /*a8d0*/  DEPBAR.LE SB0, 0x1 ;  /* 0x000080400000791a */ /* 0x000fc80000000000 */
[----:B------:R-:W-:Y:S01]  /*a8e0*/  SHF.R.U32.HI R6, RZ, 0x10, R9 ;  /* 0x00000010ff067819 */ /* 0x000fe20000011609 */
[----:B------:R-:W-:Y:S01]  /*a8f0*/  BSSY B1, `(.L_x_401) ;  /* 0x000005e000017945 */ /* 0x000fe20003800000 */
[----:B------:R-:W-:Y:S02]  /*a900*/  SHF.R.U32.HI R2, RZ, 0x10, R3 ;  /* 0x00000010ff027819 */ /* 0x000fe40000011603 */
[----:B------:R-:W-:Y:S02]  /*a910*/  PRMT R23, R23, 0x5410, R21 ;  /* 0x0000541017177816 */ /* 0x000fe40000000015 */
[----:B------:R-:W-:Y:S02]  /*a920*/  PRMT R24, R22, 0x5410, R17 ;  /* 0x0000541016187816 */ /* 0x000fe40000000011 */
[----:B------:R-:W-:Y:S02]  /*a930*/  PRMT R26, R20, 0x5410, R18 ;  /* 0x00005410141a7816 */ /* 0x000fe40000000012 */
[----:B------:R-:W-:-:S02]  /*a940*/  PRMT R28, R19, 0x5410, R10 ;  /* 0x00005410131c7816 */ /* 0x000fc4000000000a */
[----:B------:R-:W-:Y:S02]  /*a950*/  PRMT R21, R16, 0x5410, R11 ;  /* 0x0000541010157816 */ /* 0x000fe4000000000b */
[----:B------:R-:W-:Y:S02]  /*a960*/  PRMT R22, R15, 0x5410, R6 ;  /* 0x000054100f167816 */ /* 0x000fe40000000006 */
[----:B------:R-:W-:Y:S02]  /*a970*/  PRMT R25, R8, 0x5410, R4 ;  /* 0x0000541008197816 */ /* 0x000fe40000000004 */
[----:B------:R-:W-:Y:S01]  /*a980*/  PRMT R27, R5, 0x5410, R2 ;  /* 0x00005410051b7816 */ /* 0x000fe20000000002 */
[----:B------:R-:W-:Y:S06]  /*a990*/  BAR.SYNC.DEFER_BLOCKING 0x0 ;  /* 0x0000000000007b1d */ /* 0x000fec0000010000 */
[----:B------:R-:W-:Y:S05]  /*a9a0*/  @P0 BRA `(.L_x_402) ;  /* 0x0000052000000947 */ /* 0x000fea0003800000 */
[----:B------:R-:W-:Y:S01]  /*a9b0*/  ISETP.GE.AND P0, PT, R78, c[0x0][0x27c], PT ;  /* 0x00009f004e007a0c */ /* 0x000fe20003f06270 */
[----:B------:R-:W-:-:S12]  /*a9c0*/  BSSY B0, `(.L_x_403) ;  /* 0x0000028000007945 */ /* 0x000fd80003800000 */
[----:B------:R-:W-:Y:S05]  /*a9d0*/  @P0 BRA `(.L_x_404) ;  /* 0x0000026000000947 */ /* 0x000fea0003800000 */
[----:B------:R-:W1:Y:S01]  /*a9e0*/  LDS.128 R8, [R213+0x100] ;  /* 0x00010000d5087984 */ /* 0x000e620000000c00 */
[----:B------:R-:W-:Y:S01]  /*a9f0*/  SHF.L.U32 R4, R23, 0x10, RZ ;  /* 0x0000001017047819 */ /* 0x000fe200000006ff */
[----:B------:R-:W-:Y:S01]  /*aa00*/  IMAD.U32 R2, R21, 0x10000, RZ ;  /* 0x0001000015027824 */ /* 0x000fe200078e00ff */
[----:B------:R-:W-:Y:S02]  /*aa10*/  LOP3.LUT R3, R23, 0xffff0000, RZ, 0xc0, !PT ;  /* 0xffff000017037812 */ /* 0x000fe400078ec0ff */
[C---:B-1----:R-:W-:Y:S02]  /*aa20*/  SHF.L.U32 R15, R8.reuse, 0x10, RZ ;  /* 0x00000010080f7819 */ /* 0x042fe400000006ff */
[----:B------:R-:W-:Y:S02]  /*aa30*/  LOP3.LUT R6, R8, 0xffff0000, RZ, 0xc0, !PT ;  /* 0xffff000008067812 */ /* 0x000fe400078ec0ff */
[----:B------:R-:W-:Y:S02]  /*aa40*/  LOP3.LUT R5, R9, 0xffff0000, RZ, 0xc0, !PT ;  /* 0xffff000009057812 */ /* 0x000fe400078ec0ff */
[----:B------:R-:W-:Y:S01]  /*aa50*/  LOP3.LUT R8, R21, 0xffff0000, RZ, 0xc0, !PT ;  /* 0xffff000015087812 */ /* 0x000fe200078ec0ff */
[C---:B------:R-:W-:Y:S01]  /*aa60*/  FMUL.FTZ R19, R6.reuse, R4 ;  /* 0x0000000406137220 */ /* 0x040fe20000410000 */
[----:B------:R-:W-:Y:S01]  /*aa70*/  SHF.L.U32 R17, R9, 0x10, RZ ;  /* 0x0000001009117819 */ /* 0x000fe200000006ff */
[----:B------:R-:W-:Y:S01]  /*aa80*/  FMUL.FTZ R20, R6, R2 ;  /* 0x0000000206147220 */ /* 0x000fe20000410000 */
[----:B------:R-:W-:Y:S01]  /*aa90*/  LOP3.LUT R6, R11, 0xffff0000, RZ, 0xc0, !PT ;  /* 0xffff00000b067812 */ /* 0x000fe200078ec0ff */
[----:B------:R-:W-:Y:S01]  /*aaa0*/  FMUL.FTZ R18, R5, R8 ;  /* 0x0000000805127220 */ /* 0x000fe20000410000 */
[C---:B------:R-:W-:Y:S01]  /*aab0*/  SHF.L.U32 R16, R10.reuse, 0x10, RZ ;  /* 0x000000100a107819 */ /* 0x040fe200000006ff */
[----:B------:R-:W-:Y:S01]  /*aac0*/  IMAD.U32 R9, R11, 0x10000, RZ ;  /* 0x000100000b097824 */ /* 0x000fe200078e00ff */
[----:B------:R-:W-:Y:S01]  /*aad0*/  LOP3.LUT R10, R10, 0xffff0000, RZ, 0xc0, !PT ;  /* 0xffff00000a0a7812 */ /* 0x000fe200078ec0ff */
[-C--:B------:R-:W-:Y:S01]  /*aae0*/  FMUL.FTZ R11, R5, R3.reuse ;  /* 0x00000003050b7220 */ /* 0x080fe20000410000 */
[----:B------:R-:W-:Y:S01]  /*aaf0*/  SHF.L.U32 R5, R24, 0x10, RZ ;  /* 0x0000001018057819 */ /* 0x000fe200000006ff */
[----:B------:R-:W-:Y:S01]  /*ab00*/  FFMA.FTZ R18, R17, R3, -R18 ;  /* 0x0000000311127223 */ /* 0x000fe20000010812 */
[C---:B------:R-:W-:Y:S01]  /*ab10*/  SHF.L.U32 R3, R22.reuse, 0x10, RZ ;  /* 0x0000001016037819 */ /* 0x040fe200000006ff */
[C---:B------:R-:W-:Y:S01]  /*ab20*/  FFMA.FTZ R19, R15.reuse, R2, R19 ;  /* 0x000000020f137223 */ /* 0x040fe20000010013 */
[----:B------:R-:W-:Y:S01]  /*ab30*/  LOP3.LUT R2, R22, 0xffff0000, RZ, 0xc0, !PT ;  /* 0xffff000016027812 */ /* 0x000fe200078ec0ff */
[----:B------:R-:W-:Y:S01]  /*ab40*/  FFMA.FTZ R20, R15, R4, -R20 ;  /* 0x000000040f147223 */ /* 0x000fe20000010814 */
[----:B------:R-:W-:Y:S01]  /*ab50*/  LOP3.LUT R4, R24, 0xffff0000, RZ, 0xc0, !PT ;  /* 0xffff000018047812 */ /* 0x000fe200078ec0ff */
[----:B------:R-:W-:-:S02]  /*ab60*/  FFMA.FTZ R15, R17, R8, R11 ;  /* 0x00000008110f7223 */ /* 0x000fc4000001000b */
[C---:B------:R-:W-:Y:S02]  /*ab70*/  FMUL.FTZ R11, R10.reuse, R3 ;  /* 0x000000030a0b7220 */ /* 0x040fe40000410000 */
[-C--:B------:R-:W-:Y:S02]  /*ab80*/  FMUL.FTZ R10, R10, R5.reuse ;  /* 0x000000050a0a7220 */ /* 0x080fe40000410000 */
[C---:B------:R-:W-:Y:S02]  /*ab90*/  FMUL.FTZ R8, R6.reuse, R2 ;  /* 0x0000000206087220 */ /* 0x040fe40000410000 */
[----:B------:R-:W-:Y:S02]  /*aba0*/  FMUL.FTZ R6, R6, R4 ;  /* 0x0000000406067220 */ /* 0x000fe40000410000 */
[C---:B------:R-:W-:Y:S02]  /*abb0*/  FFMA.FTZ R11, R16.reuse, R5, -R11 ;  /* 0x00000005100b7223 */ /* 0x040fe4000001080b */
[----:B------:R-:W-:-:S02]  /*abc0*/  FFMA.FTZ R5, R16, R3, R10 ;  /* 0x0000000310057223 */ /* 0x000fc4000001000a */
[----:B------:R-:W-:Y:S01]  /*abd0*/  FFMA.FTZ R3, R9, R4, -R8 ;  /* 0x0000000409037223 */ /* 0x000fe20000010808 */
[----:B------:R-:W-:Y:S01]  /*abe0*/  F2FP.BF16.PACK_AB R8, R19, R20 ;  /* 0x000000141308723e */ /* 0x000fe200000010ff */
[----:B------:R-:W-:Y:S01]  /*abf0*/  FFMA.FTZ R2, R9, R2, R6 ;  /* 0x0000000209027223 */ /* 0x000fe20000010006 */
[----:B------:R-:W-:Y:S02]  /*ac00*/  F2FP.BF16.PACK_AB R10, R5, R11 ;  /* 0x0000000b050a723e */ /* 0x000fe400000010ff */
[----:B------:R-:W-:Y:S02]  /*ac10*/  F2FP.BF16.PACK_AB R9, R15, R18 ;  /* 0x000000120f09723e */ /* 0x000fe400000010ff */
[----:B------:R-:W-:-:S05]  /*ac20*/  F2FP.BF16.PACK_AB R11, R2, R3 ;  /* 0x00000003020b723e */ /* 0x000fca00000010ff */
[----:B------:R1:W-:Y:S02]  /*ac30*/  STS.128 [R213+0x100], R8 ;  /* 0x00010008d5007388 */ /* 0x0003e40000000c00 */
.L_x_404:
[----:B------:R-:W-:Y:S05]  /*ac40*/  BSYNC B0 ;  /* 0x0000000000007941 */ /* 0x000fea0003800000 */
.L_x_403:
[----:B------:R-:W-:-:S13]  /*ac50*/  ISETP.GE.AND P0, PT, R80, c[0x0][0x27c], PT ;  /* 0x00009f0050007a0c */ /* 0x000fda0003f06270 */
[----:B------:R-:W-:Y:S05]  /*ac60*/  @P0 BRA `(.L_x_402) ;  /* 0x0000026000000947 */ /* 0x000fea0003800000 */
[----:B-1----:R-:W1:Y:S01]  /*ac70*/  LDS.128 R8, [R213+0x4100] ;  /* 0x00410000d5087984 */ /* 0x002e620000000c00 */
[C---:B------:R-:W-:Y:S01]  /*ac80*/  SHF.L.U32 R4, R26.reuse, 0x10, RZ ;  /* 0x000000101a047819 */ /* 0x040fe200000006ff */
        /* <DEDUP_REMOVED lines=15> */
[C---:B------:R-:W-:Y:S01]  /*ad80*/  SHF.L.U32 R5, R28.reuse, 0x10, RZ ;  /* 0x000000101c057819 */ /* 0x040fe200000006ff */
[----:B------:R-:W-:Y:S01]  /*ad90*/  FFMA.FTZ R18, R17, R3, -R18 ;  /* 0x0000000311127223 */ /* 0x000fe20000010812 */
[----:B------:R-:W-:Y:S01]  /*ada0*/  SHF.L.U32 R3, R27, 0x10, RZ ;  /* 0x000000101b037819 */ /* 0x000fe200000006ff */
[----:B------:R-:W-:Y:S01]  /*adb0*/  FFMA.FTZ R19, R15, R2, R19 ;  /* 0x000000020f137223 */ /* 0x000fe20000010013 */
        /* <DEDUP_REMOVED lines=17> */
.L_x_402:
[----:B------:R-:W-:Y:S05]  /*aed0*/  BSYNC B1 ;  /* 0x0000000000017941 */ /* 0x000fea0003800000 */
.L_x_401:
[----:B------:R-:W-:Y:S01]  /*aee0*/  IADD3 R2, R81, 0x20, RZ ;  /* 0x0000002051027810 */ /* 0x000fe20007ffe0ff */
[----:B------:R-:W-:Y:S03]  /*aef0*/  BSSY B1, `(.L_x_405) ;  /* 0x0000055000017945 */ /* 0x000fe60003800000 */
[----:B------:R-:W-:-:S13]  /*af00*/  ISETP.GE.AND P0, PT, R2, R29, PT ;  /* 0x0000001d0200720c */ /* 0x000fda0003f06270 */
[----:B------:R-:W-:Y:S05]  /*af10*/  @P0 BRA `(.L_x_406) ;  /* 0x0000052000000947 */ /* 0x000fea0003800000 */
[----:B------:R-:W-:Y:S01]  /*af20*/  ISETP.GE.AND P0, PT, R78, c[0x0][0x27c], PT ;  /* 0x00009f004e007a0c */ /* 0x000fe20003f06270 */
[----:B------:R-:W-:-:S12]  /*af30*/  BSSY B0, `(.L_x_407) ;  /* 0x0000028000007945 */ /* 0x000fd80003800000 */
[----:B------:R-:W-:Y:S05]  /*af40*/  @P0 BRA `(.L_x_408) ;  /* 0x0000026000000947 */ /* 0x000fea0003800000 */
[----:B-1----:R-:W1:Y:S01]  /*af50*/  LDS.128 R8, [R213+0x1100] ;  /* 0x00110000d5087984 */ /* 0x002e620000000c00 */
[----:B------:R-:W-:Y:S01]  /*af60*/  SHF.L.U32 R4, R23, 0x10, RZ ;  /* 0x0000001017047819 */ /* 0x000fe200000006ff */
[----:B------:R-:W-:Y:S01]  /*af70*/  IMAD.U32 R2, R21, 0x10000, RZ ;  /* 0x0001000015027824 */ /* 0x000fe200078e00ff */
[----:B------:R-:W-:Y:S02]  /*af80*/  LOP3.LUT R3, R23, 0xffff0000, RZ, 0xc0, !PT ;  /* 0xffff000017037812 */ /* 0x000fe400078ec0ff */
[C---:B-1----:R-:W-:Y:S02]  /*af90*/  SHF.L.U32 R15, R8.reuse, 0x10, RZ ;  /* 0x00000010080f7819 */ /* 0x042fe400000006ff */
[----:B------:R-:W-:Y:S02]  /*afa0*/  LOP3.LUT R6, R8, 0xffff0000, RZ, 0xc0, !PT ;  /* 0xffff000008067812 */ /* 0x000fe400078ec0ff */
[----:B------:R-:W-:Y:S02]  /*afb0*/  LOP3.LUT R5, R9, 0xffff0000, RZ, 0xc0, !PT ;  /* 0xffff000009057812 */ /* 0x000fe400078ec0ff */
[----:B------:R-:W-:Y:S01]  /*afc0*/  LOP3.LUT R8, R21, 0xffff0000, RZ, 0xc0, !PT ;  /* 0xffff000015087812 */ /* 0x000fe200078ec0ff */
[-C--:B------:R-:W-:Y:S01]  /*afd0*/  FMUL.FTZ R19, R4, R6.reuse ;  /* 0x0000000604137220 */ /* 0x080fe20000410000 */
[----:B------:R-:W-:Y:S01]  /*afe0*/  SHF.L.U32 R17, R9, 0x10, RZ ;  /* 0x0000001009117819 */ /* 0x000fe200000006ff */
[----:B------:R-:W-:Y:S01]  /*aff0*/  FMUL.FTZ R20, R2, R6 ;  /* 0x0000000602147220 */ /* 0x000fe20000410000 */
[C---:B------:R-:W-:Y:S01]  /*b000*/  LOP3.LUT R6, R11.reuse, 0xffff0000, RZ, 0xc0, !PT ;  /* 0xffff00000b067812 */ /* 0x040fe200078ec0ff */
[-C--:B------:R-:W-:Y:S01]  /*b010*/  FMUL.FTZ R18, R8, R5.reuse ;  /* 0x0000000508127220 */ /* 0x080fe20000410000 */
[C---:B------:R-:W-:Y:S01]  /*b020*/  SHF.L.U32 R16, R10.reuse, 0x10, RZ ;  /* 0x000000100a107819 */ /* 0x040fe200000006ff */
[----:B------:R-:W-:Y:S01]  /*b030*/  IMAD.U32 R9, R11, 0x10000, RZ ;  /* 0x000100000b097824 */ /* 0x000fe200078e00ff */
[----:B------:R-:W-:Y:S01]  /*b040*/  LOP3.LUT R10, R10, 0xffff0000, RZ, 0xc0, !PT ;  /* 0xffff00000a0a7812 */ /* 0x000fe200078ec0ff */
[C---:B------:R-:W-:Y:S01]  /*b050*/  FMUL.FTZ R11, R3.reuse, R5 ;  /* 0x00000005030b7220 */ /* 0x040fe20000410000 */
[----:B------:R-:W-:Y:S01]  /*b060*/  SHF.L.U32 R5, R24, 0x10, RZ ;  /* 0x0000001018057819 */ /* 0x000fe200000006ff */
[----:B------:R-:W-:Y:S01]  /*b070*/  FFMA.FTZ R18, R3, R17, -R18 ;  /* 0x0000001103127223 */ /* 0x000fe20000010812 */
[----:B------:R-:W-:Y:S01]  /*b080*/  SHF.L.U32 R3, R22, 0x10, RZ ;  /* 0x0000001016037819 */ /* 0x000fe200000006ff */
[-C--:B------:R-:W-:Y:S01]  /*b090*/  FFMA.FTZ R19, R2, R15.reuse, R19 ;  /* 0x0000000f02137223 */ /* 0x080fe20000010013 */
[----:B------:R-:W-:Y:S01]  /*b0a0*/  LOP3.LUT R2, R22, 0xffff0000, RZ, 0xc0, !PT ;  /* 0xffff000016027812 */ /* 0x000fe200078ec0ff */
[----:B------:R-:W-:Y:S01]  /*b0b0*/  FFMA.FTZ R20, R4, R15, -R20 ;  /* 0x0000000f04147223 */ /* 0x000fe20000010814 */
[----:B------:R-:W-:Y:S01]  /*b0c0*/  LOP3.LUT R4, R24, 0xffff0000, RZ, 0xc0, !PT ;  /* 0xffff000018047812 */ /* 0x000fe200078ec0ff */
[----:B------:R-:W-:-:S02]  /*b0d0*/  FFMA.FTZ R15, R8, R17, R11 ;  /* 0x00000011080f7223 */ /* 0x000fc4000001000b */
[-C--:B------:R-:W-:Y:S02]  /*b0e0*/  FMUL.FTZ R11, R3, R10.reuse ;  /* 0x0000000a030b7220 */ /* 0x080fe40000410000 */
[C---:B------:R-:W-:Y:S02]  /*b0f0*/  FMUL.FTZ R10, R5.reuse, R10 ;  /* 0x0000000a050a7220 */ /* 0x040fe40000410000 */
[-C--:B------:R-:W-:Y:S02]  /*b100*/  FMUL.FTZ R8, R2, R6.reuse ;  /* 0x0000000602087220 */ /* 0x080fe40000410000 */
[----:B------:R-:W-:Y:S02]  /*b110*/  FMUL.FTZ R6, R4, R6 ;  /* 0x0000000604067220 */ /* 0x000fe40000410000 */
[-C--:B------:R-:W-:Y:S02]  /*b120*/  FFMA.FTZ R11, R5, R16.reuse, -R11 ;  /* 0x00000010050b7223 */ /* 0x080fe4000001080b */
[----:B------:R-:W-:-:S02]  /*b130*/  FFMA.FTZ R5, R3, R16, R10 ;  /* 0x0000001003057223 */ /* 0x000fc4000001000a */
[-C--:B------:R-:W-:Y:S01]  /*b140*/  FFMA.FTZ R3, R4, R9.reuse, -R8 ;  /* 0x0000000904037223 */ /* 0x080fe20000010808 */
[----:B------:R-:W-:Y:S01]  /*b150*/  F2FP.BF16.PACK_AB R8, R19, R20 ;  /* 0x000000141308723e */ /* 0x000fe200000010ff */
[----:B------:R-:W-:Y:S01]  /*b160*/  FFMA.FTZ R2, R2, R9, R6 ;  /* 0x0000000902027223 */ /* 0x000fe20000010006 */
[----:B------:R-:W-:Y:S02]  /*b170*/  F2FP.BF16.PACK_AB R10, R5, R11 ;  /* 0x0000000b050a723e */ /* 0x000fe400000010ff */
[----:B------:R-:W-:Y:S02]  /*b180*/  F2FP.BF16.PACK_AB R9, R15, R18 ;  /* 0x000000120f09723e */ /* 0x000fe400000010ff */
[----:B------:R-:W-:-:S05]  /*b190*/  F2FP.BF16.PACK_AB R11, R2, R3 ;  /* 0x00000003020b723e */ /* 0x000fca00000010ff */
[----:B------:R1:W-:Y:S02]  /*b1a0*/  STS.128 [R213+0x1100], R8 ;  /* 0x00110008d5007388 */ /* 0x0003e40000000c00 */
.L_x_408:
[----:B------:R-:W-:Y:S05]  /*b1b0*/  BSYNC B0 ;  /* 0x0000000000007941 */ /* 0x000fea0003800000 */
.L_x_407:
        /* <DEDUP_REMOVED lines=21> */
[C---:B------:R-:W-:Y:S01]  /*b310*/  SHF.L.U32 R3, R27.reuse, 0x10, RZ ;  /* 0x000000101b037819 */ /* 0x040fe200000006ff */
        /* <DEDUP_REMOVED lines=18> */
.L_x_406:
[----:B------:R-:W-:Y:S05]  /*b440*/  BSYNC B1 ;  /* 0x0000000000017941 */ /* 0x000fea0003800000 */
.L_x_405:
        /* <DEDUP_REMOVED lines=45> */
.L_x_412:
[----:B------:R-:W-:Y:S05]  /*b720*/  BSYNC B0 ;  /* 0x0000000000007941 */ /* 0x000fea0003800000 */
.L_x_411:
        /* <DEDUP_REMOVED lines=40> */
.L_x_410:
[----:B------:R-:W-:Y:S05]  /*b9b0*/  BSYNC B1 ;  /* 0x0000000000017941 */ /* 0x000fea0003800000 */
.L_x_409:
[----:B------:R-:W-:-:S04]  /*b9c0*/  IADD3 R2, R81, 0x60, RZ ;  /* 0x0000006051027810 */ /* 0x000fc80007ffe0ff */
        /* <DEDUP_REMOVED lines=43> */
.L_x_415:
[----:B------:R-:W-:Y:S05]  /*bc80*/  BSYNC B0 ;  /* 0x0000000000007941 */ /* 0x000fea0003800000 */
.L_x_414:
        /* <DEDUP_REMOVED lines=39> */
[----:B------:R1:W-:Y:S01]  /*bf00*/  STS.128 [R213+0x7100], R8 ;  /* 0x00710008d5007388 */ /* 0x0003e20000000c00 */
[----:B------:R-:W-:Y:S05]  /*bf10*/  BRA `(.L_x_413) ;  /* 0x00001bd000007947 */ /* 0x000fea0003800000 */
.L_x_398:
[----:B------:R-:W1:Y:S01]  /*bf20*/  SHFL.IDX PT, R4, R6, RZ, 0x181f ;  /* 0x00181fff06047589 */ /* 0x000e6200000e0000 */
[----:B------:R-:W-:Y:S01]  /*bf30*/  BSSY B0, `(.L_x_416) ;  /* 0x0000014000007945 */ /* 0x000fe20003800000 */
[----:B------:R-:W-:Y:S01]  /*bf40*/  CS2R R10, SRZ ;  /* 0x00000000000a7805 */ /* 0x000fe2000001ff00 */
[----:B------:R-:W-:Y:S01]  /*bf50*/  CS2R R18, SRZ ;  /* 0x0000000000127805 */ /* 0x000fe2000001ff00 */
[----:B------:R-:W2:Y:S01]  /*bf60*/  SHFL.IDX PT, R15, R2, RZ, 0x181f ;  /* 0x00181fff020f7589 */ /* 0x000ea200000e0000 */
[----:B------:R-:W-:-:S03]  /*bf70*/  CS2R R16, SRZ ;  /* 0x0000000000107805 */ /* 0x000fc6000001ff00 */
[----:B------:R-:W3:Y:S04]  /*bf80*/  SHFL.IDX PT, R6, R3, RZ, 0x181f ;  /* 0x00181fff03067589 */ /* 0x000ee800000e0000 */
[----:B------:R4:W1:Y:S02]  /*bf90*/  SHFL.IDX PT, R5, R8, RZ, 0x181f ;  /* 0x00181fff08057589 */ /* 0x00086400000e0000 */
[----:B----4-:R-:W-:Y:S01]  /*bfa0*/  CS2R R8, SRZ ;  /* 0x0000000000087805 */ /* 0x010fe2000001ff00 */
[----:B------:R-:W-:Y:S05]  /*bfb0*/  @P4 BRA `(.L_x_417) ;  /* 0x000000b000004947 */ /* 0x000fea0003800000 */
[C---:B-123--:R-:W-:Y:S01]  /*bfc0*/  ISETP.GE.AND P0, PT, R76.reuse, c[0x0][0x27c], PT ;  /* 0x00009f004c007a0c */ /* 0x04efe20003f06270 */
[C---:B------:R-:W-:Y:S01]  /*bfd0*/  IMAD.SHL.U32 R2, R76.reuse, 0x2, RZ ;  /* 0x000000024c027824 */ /* 0x040fe200078e00ff */
[----:B------:R-:W-:Y:S01]  /*bfe0*/  SHF.L.U64.HI R3, R76, 0x1, R77 ;  /* 0x000000014c037819 */ /* 0x000fe2000001024d */
[----:B------:R-:W-:-:S03]  /*bff0*/  CS2R R10, SRZ ;  /* 0x00000000000a7805 */ /* 0x000fc6000001ff00 */
[-C--:B------:R-:W-:Y:S02]  /*c000*/  IADD3 R4, P2, R4, R2.reuse, RZ ;  /* 0x0000000204047210 */ /* 0x080fe40007f5e0ff */
[----:B------:R-:W-:-:S03]  /*c010*/  IADD3 R2, P1, R5, R2, RZ ;  /* 0x0000000205027210 */ /* 0x000fc60007f3e0ff */
[--C-:B------:R-:W-:Y:S02]  /*c020*/  IMAD.X R5, R15, 0x1, R3.reuse, P2 ;  /* 0x000000010f057824 */ /* 0x100fe400010e0603 */
[----:B------:R-:W-:Y:S01]  /*c030*/  IMAD.X R3, R6, 0x1, R3, P1 ;  /* 0x0000000106037824 */ /* 0x000fe200008e0603 */
[----:B------:R-:W-:Y:S05]  /*c040*/  @P0 BRA `(.L_x_417) ;  /* 0x0000002000000947 */ /* 0x000fea0003800000 */
[----:B------:R1:W5:Y:S04]  /*c050*/  LD.E.128 R16, [R4.64] ;  /* 0x0000000804107980 */ /* 0x000368000c101d00 */
[----:B------:R1:W5:Y:S02]  /*c060*/  LD.E.128 R8, [R2.64] ;  /* 0x0000000802087980 */ /* 0x000364000c101d00 */
.L_x_417:
[----:B-123--:R-:W-:Y:S05]  /*c070*/  BSYNC B0 ;  /* 0x0000000000007941 */ /* 0x00efea0003800000 */
.L_x_416:
[----:B------:R-:W-:Y:S01]  /*c080*/  IMAD R2, R30, -0x80, R24 ;  /* 0xffffff801e027824 */ /* 0x000fe200078e0218 */
[----:B------:R-:W-:Y:S01]  /*c090*/  ISETP.GE.AND P0, PT, R76, c[0x0][0x27c], PT ;  /* 0x00009f004c007a0c */ /* 0x000fe20003f06270 */
[----:B-----5:R-:W-:Y:S01]  /*c0a0*/  IMAD.MOV.U32 R26, RZ, RZ, R16 ;  /* 0x000000ffff1a7224 */ /* 0x020fe200078e0010 */
[--C-:B------:R-:W-:Y:S01]  /*c0b0*/  SHF.R.U64 R23, R16, 0x10, R17.reuse ;  /* 0x0000001010177819 */ /* 0x100fe20000001211 */
[--C-:B------:R-:W-:Y:S01]  /*c0c0*/  IMAD.MOV.U32 R25, RZ, RZ, R17.reuse ;  /* 0x000000ffff197224 */ /* 0x100fe200078e0011 */
[----:B------:R-:W-:Y:S01]  /*c0d0*/  IMNMX R43, R2, 0x80, PT ;  /* 0x00000080022b7817 */ /* 0x000fe20003800200 */
[----:B------:R-:W-:Y:S01]  /*c0e0*/  IMAD.MOV.U32 R22, RZ, RZ, R18 ;  /* 0x000000ffff167224 */ /* 0x000fe200078e0012 */
[----:B------:R-:W-:Y:S01]  /*c0f0*/  SHF.R.U32.HI R20, RZ, 0x10, R17 ;  /* 0x00000010ff147819 */ /* 0x000fe20000011611 */
[--C-:B------:R-:W-:Y:S01]  /*c100*/  IMAD.MOV.U32 R21, RZ, RZ, R19.reuse ;  /* 0x000000ffff157224 */ /* 0x100fe200078e0013 */
[----:B------:R-:W-:Y:S01]  /*c110*/  ISETP.GE.OR P1, PT, R81, R43, P0 ;  /* 0x0000002b5100720c */ /* 0x000fe20000726670 */
[----:B------:R-:W-:Y:S01]  /*c120*/  IMAD.MOV.U32 R17, RZ, RZ, R8 ;  /* 0x000000ffff117224 */ /* 0x000fe200078e0008 */
[----:B------:R-:W-:Y:S01]  /*c130*/  SHF.R.U64 R18, R18, 0x10, R19 ;  /* 0x0000001012127819 */ /* 0x000fe20000001213 */
[----:B------:R-:W-:Y:S01]  /*c140*/  IMAD.MOV.U32 R16, RZ, RZ, R9 ;  /* 0x000000ffff107224 */ /* 0x000fe200078e0009 */
[----:B------:R-:W-:Y:S01]  /*c150*/  SHF.R.U32.HI R15, RZ, 0x10, R19 ;  /* 0x00000010ff0f7819 */ /* 0x000fe20000011613 */
[----:B------:R-:W-:Y:S01]  /*c160*/  IMAD.MOV.U32 R6, RZ, RZ, R10 ;  /* 0x000000ffff067224 */ /* 0x000fe200078e000a */
[----:B------:R-:W-:-:S04]  /*c170*/  DEPBAR.LE SB0, 0x1 ;  /* 0x000080400000791a */ /* 0x000fc80000000000 */
[----:B------:R-:W-:Y:S01]  /*c180*/  IMAD.MOV.U32 R4, RZ, RZ, R11 ;  /* 0x000000ffff047224 */ /* 0x000fe200078e000b */
[--C-:B------:R-:W-:Y:S01]  /*c190*/  SHF.R.U64 R8, R8, 0x10, R9.reuse ;  /* 0x0000001008087819 */ /* 0x100fe20000001209 */
[----:B------:R-:W-:Y:S01]  /*c1a0*/  BSSY B0, `(.L_x_418) ;  /* 0x000006a000007945 */ /* 0x000fe20003800000 */
[----:B------:R-:W-:Y:S02]  /*c1b0*/  SHF.R.U32.HI R5, RZ, 0x10, R9 ;  /* 0x00000010ff057819 */ /* 0x000fe40000011609 */
[--C-:B------:R-:W-:Y:S02]  /*c1c0*/  SHF.R.U64 R3, R10, 0x10, R11.reuse ;  /* 0x000000100a037819 */ /* 0x100fe4000000120b */
[----:B------:R-:W-:Y:S02]  /*c1d0*/  SHF.R.U32.HI R2, RZ, 0x10, R11 ;  /* 0x00000010ff027819 */ /* 0x000fe4000001160b */
[----:B------:R-:W-:Y:S02]  /*c1e0*/  PRMT R29, R26, 0x5410, R23 ;  /* 0x000054101a1d7816 */ /* 0x000fe40000000017 */
[----:B------:R-:W-:-:S02]  /*c1f0*/  PRMT R35, R25, 0x5410, R20 ;  /* 0x0000541019237816 */ /* 0x000fc40000000014 */
[----:B------:R-:W-:Y:S02]  /*c200*/  PRMT R31, R22, 0x5410, R18 ;  /* 0x00005410161f7816 */ /* 0x000fe40000000012 */
[----:B------:R-:W-:Y:S02]  /*c210*/  PRMT R34, R21, 0x5410, R15 ;  /* 0x0000541015227816 */ /* 0x000fe4000000000f */
[----:B------:R-:W-:Y:S02]  /*c220*/  PRMT R28, R17, 0x5410, R8 ;  /* 0x00005410111c7816 */ /* 0x000fe40000000008 */
[----:B------:R-:W-:Y:S02]  /*c230*/  PRMT R32, R16, 0x5410, R5 ;  /* 0x0000541010207816 */ /* 0x000fe40000000005 */
[----:B------:R-:W-:Y:S02]  /*c240*/  PRMT R30, R6, 0x5410, R3 ;  /* 0x00005410061e7816 */ /* 0x000fe40000000003 */
[----:B------:R-:W-:Y:S01]  /*c250*/  PRMT R33, R4, 0x5410, R2 ;  /* 0x0000541004217816 */ /* 0x000fe20000000002 */
[----:B------:R-:W-:Y:S06]  /*c260*/  BAR.SYNC.DEFER_BLOCKING 0x0 ;  /* 0x0000000000007b1d */ /* 0x000fec0000010000 */
[----:B------:R-:W-:Y:S05]  /*c270*/  @P1 BRA `(.L_x_419) ;  /* 0x000005c000001947 */ /* 0x000fea0003800000 */
[----:B------:R-:W-:Y:S01]  /*c280*/  IMAD.MOV.U32 R2, RZ, RZ, c[0x0][0x27c] ;  /* 0x00009f00ff027624 */ /* 0x000fe200078e00ff */
[C---:B------:R-:W-:Y:S01]  /*c290*/  SHF.L.U32 R27, R81.reuse, 0x6, RZ ;  /* 0x00000006511b7819 */ /* 0x040fe200000006ff */
[----:B------:R-:W-:Y:S01]  /*c2a0*/  IMAD.SHL.U32 R36, R81, 0x40, RZ ;  /* 0x0000004051247824 */ /* 0x000fe200078e00ff */
[----:B------:R-:W1:Y:S01]  /*c2b0*/  LDS.128 R16, [R213+0x100] ;  /* 0x00010000d5107984 */ /* 0x000e620000000c00 */
[----:B------:R-:W-:-:S02]  /*c2c0*/  LOP3.LUT R5, R28, 0xffff0000, RZ, 0xc0, !PT ;  /* 0xffff00001c057812 */ /* 0x000fc400078ec0ff */
[----:B------:R-:W-:Y:S02]  /*c2d0*/  LEA.HI R2, R2, R82, RZ, 0x1d ;  /* 0x0000005202027211 */ /* 0x000fe400078fe8ff */
[----:B------:R-:W-:Y:S02]  /*c2e0*/  LOP3.LUT R36, R36, 0x1c0, RZ, 0xc0, !PT ;  /* 0x000001c024247812 */ /* 0x000fe400078ec0ff */
[----:B------:R-:W-:Y:S01]  /*c2f0*/  SHF.R.S32.HI R4, RZ, 0x1f, R2 ;  /* 0x0000001fff047819 */ /* 0x000fe20000011402 */
[----:B------:R-:W-:Y:S01]  /*c300*/  IMAD.SHL.U32 R3, R2, 0x8, RZ ;  /* 0x0000000802037824 */ /* 0x000fe200078e00ff */
[----:B------:R-:W-:Y:S02]  /*c310*/  LOP3.LUT R27, R27, 0x1c0, RZ, 0xc0, !PT ;  /* 0x000001c01b1b7812 */ /* 0x000fe400078ec0ff */
[----:B------:R-:W-:Y:S02]  /*c320*/  LEA.HI R2, R4, R2, RZ, 0x3 ;  /* 0x0000000204027211 */ /* 0x000fe400078f18ff */
[----:B------:R-:W-:-:S02]  /*c330*/  SHF.R.U32.HI R27, RZ, 0x3, R27 ;  /* 0x00000003ff1b7819 */ /* 0x000fc4000001161b */
[----:B------:R-:W-:Y:S02]  /*c340*/  LOP3.LUT R3, R36, 0x38, R3, 0xf8, !PT ;  /* 0x0000003824037812 */ /* 0x000fe400078ef803 */
[----:B------:R-:W-:Y:S02]  /*c350*/  SHF.L.U32 R2, R2, 0xa, RZ ;  /* 0x0000000a02027819 */ /* 0x000fe400000006ff */
[----:B------:R-:W-:Y:S02]  /*c360*/  LOP3.LUT R3, R3, R27, RZ, 0x3c, !PT ;  /* 0x0000001b03037212 */ /* 0x000fe400078e3cff */
[----:B------:R-:W-:-:S04]  /*c370*/  LOP3.LUT R2, R2, 0x7fffe000, RZ, 0xc0, !PT ;  /* 0x7fffe00002027812 */ /* 0x000fc800078ec0ff */
[----:B------:R-:W-:Y:S02]  /*c380*/  IADD3 R2, R3, R2, R7 ;  /* 0x0000000203027210 */ /* 0x000fe40007ffe007 */
[----:B------:R-:W-:-:S03]  /*c390*/  SHF.L.U32 R3, R28, 0x10, RZ ;  /* 0x000000101c037819 */ /* 0x000fc600000006ff */
[----:B------:R-:W-:Y:S02]  /*c3a0*/  IMAD.SHL.U32 R36, R2, 0x2, RZ ;  /* 0x0000000202247824 */ /* 0x000fe400078e00ff */
[----:B------:R-:W-:-:S03]  /*c3b0*/  IMAD.U32 R2, R29, 0x10000, RZ ;  /* 0x000100001d027824 */ /* 0x000fc600078e00ff */
[----:B------:R-:W2:Y:S01]  /*c3c0*/  LDS.128 R8, [R36+0x100] ;  /* 0x0001000024087984 */ /* 0x000ea20000000c00 */
[C---:B-1----:R-:W-:Y:S01]  /*c3d0*/  SHF.L.U32 R20, R16.reuse, 0x10, RZ ;  /* 0x0000001010147819 */ /* 0x042fe200000006ff */
[C---:B------:R-:W-:Y:S01]  /*c3e0*/  IMAD.U32 R25, R19.reuse, 0x10000, RZ ;  /* 0x0001000013197824 */ /* 0x040fe200078e00ff */
[----:B------:R-:W-:Y:S01]  /*c3f0*/  LOP3.LUT R26, R19, 0xffff0000, RZ, 0xc0, !PT ;  /* 0xffff0000131a7812 */ /* 0x000fe200078ec0ff */
[C---:B------:R-:W-:Y:S01]  /*c400*/  IMAD.U32 R21, R17.reuse, 0x10000, RZ ;  /* 0x0001000011157824 */ /* 0x040fe200078e00ff */
[----:B------:R-:W-:Y:S02]  /*c410*/  LOP3.LUT R16, R16, 0xffff0000, RZ, 0xc0, !PT ;  /* 0xffff000010107812 */ /* 0x000fe400078ec0ff */
[----:B------:R-:W-:Y:S02]  /*c420*/  LOP3.LUT R27, R17, 0xffff0000, RZ, 0xc0, !PT ;  /* 0xffff0000111b7812 */ /* 0x000fe400078ec0ff */
[C---:B------:R-:W-:Y:S02]  /*c430*/  SHF.L.U32 R22, R18.reuse, 0x10, RZ ;  /* 0x0000001012167819 */ /* 0x040fe400000006ff */
[----:B------:R-:W-:-:S02]  /*c440*/  LOP3.LUT R18, R18, 0xffff0000, RZ, 0xc0, !PT ;  /* 0xffff000012127812 */ /* 0x000fc400078ec0ff */
[C---:B--2---:R-:W-:Y:S01]  /*c450*/  SHF.L.U32 R4, R8.reuse, 0x10, RZ ;  /* 0x0000001008047819 */ /* 0x044fe200000006ff */
[----:B------:R-:W-:Y:S01]  /*c460*/  IMAD.U32 R15, R9, 0x10000, RZ ;  /* 0x00010000090f7824 */ /* 0x000fe200078e00ff */
[----:B------:R-:W-:Y:S01]  /*c470*/  LOP3.LUT R6, R8, 0xffff0000, RZ, 0xc0, !PT ;  /* 0xffff000008067812 */ /* 0x000fe200078ec0ff */
[C---:B------:R-:W-:Y:S01]  /*c480*/  IMAD.U32 R17, R11.reuse, 0x10000, RZ ;  /* 0x000100000b117824 */ /* 0x040fe200078e00ff */
[----:B------:R-:W-:Y:S01]  /*c490*/  LOP3.LUT R23, R11, 0xffff0000, RZ, 0xc0, !PT ;  /* 0xffff00000b177812 */ /* 0x000fe200078ec0ff */
[C---:B------:R-:W-:Y:S01]  /*c4a0*/  FMUL.FTZ R19, R4.reuse, R3 ;  /* 0x0000000304137220 */ /* 0x040fe20000410000 */
[----:B------:R-:W-:Y:S01]  /*c4b0*/  LOP3.LUT R24, R9, 0xffff0000, RZ, 0xc0, !PT ;  /* 0xffff000009187812 */ /* 0x000fe200078ec0ff */
[-C--:B------:R-:W-:Y:S01]  /*c4c0*/  FMUL.FTZ R8, R4, R2.reuse ;  /* 0x0000000204087220 */ /* 0x080fe20000410000 */
[----:B------:R-:W-:Y:S01]  /*c4d0*/  LOP3.LUT R4, R29, 0xffff0000, RZ, 0xc0, !PT ;  /* 0xffff00001d047812 */ /* 0x000fe200078ec0ff */
[----:B------:R-:W-:Y:S01]  /*c4e0*/  FFMA.FTZ R42, R20, R2, -R19 ;  /* 0x00000002142a7223 */ /* 0x000fe20000010813 */
[----:B------:R-:W-:Y:S01]  /*c4f0*/  SHF.L.U32 R2, R32, 0x10, RZ ;  /* 0x0000001020027819 */ /* 0x000fe200000006ff */
[----:B------:R-:W-:Y:S01]  /*c500*/  FMUL.FTZ R19, R6, R5 ;  /* 0x0000000506137220 */ /* 0x000fe20000410000 */
[----:B------:R-:W-:Y:S01]  /*c510*/  SHF.L.U32 R9, R10, 0x10, RZ ;  /* 0x000000100a097819 */ /* 0x000fe200000006ff */
[----:B------:R-:W-:Y:S01]  /*c520*/  FFMA.FTZ R41, R20, R3, R8 ;  /* 0x0000000314297223 */ /* 0x000fe20000010008 */
[----:B------:R-:W-:Y:S01]  /*c530*/  SHF.L.U32 R8, R30, 0x10, RZ ;  /* 0x000000101e087819 */ /* 0x000fe200000006ff */
[----:B------:R-:W-:Y:S01]  /*c540*/  IMAD.U32 R3, R35, 0x10000, RZ ;  /* 0x0001000023037824 */ /* 0x000fe200078e00ff */
[----:B------:R-:W-:Y:S01]  /*c550*/  LOP3.LUT R10, R10, 0xffff0000, RZ, 0xc0, !PT ;  /* 0xffff00000a0a7812 */ /* 0x000fe200078ec0ff */
[----:B------:R-:W-:-:S02]  /*c560*/  FMUL.FTZ R11, R6, R4 ;  /* 0x00000004060b7220 */ /* 0x000fc40000410000 */
[C---:B------:R-:W-:Y:S02]  /*c570*/  FFMA.FTZ R40, R16.reuse, R4, -R19 ;  /* 0x0000000410287223 */ /* 0x040fe40000010813 */
[C---:B------:R-:W-:Y:S02]  /*c580*/  FMUL.FTZ R6, R15.reuse, R2 ;  /* 0x000000020f067220 */ /* 0x040fe40000410000 */
[----:B------:R-:W-:Y:S02]  /*c590*/  FMUL.FTZ R4, R15, R3 ;  /* 0x000000030f047220 */ /* 0x000fe40000410000 */
[----:B------:R-:W-:Y:S02]  /*c5a0*/  FFMA.FTZ R39, R16, R5, R11 ;  /* 0x0000000510277223 */ /* 0x000fe4000001000b */
[----:B------:R-:W-:Y:S01]  /*c5b0*/  FFMA.FTZ R38, R21, R3, -R6 ;  /* 0x0000000315267223 */ /* 0x000fe20000010806 */
[----:B------:R-:W-:Y:S01]  /*c5c0*/  SHF.L.U32 R6, R33, 0x10, RZ ;  /* 0x0000001021067819 */ /* 0x000fe200000006ff */
[----:B------:R-:W-:-:S02]  /*c5d0*/  IMAD.U32 R3, R31, 0x10000, RZ ;  /* 0x000100001f037824 */ /* 0x000fc400078e00ff */
[----:B------:R-:W-:Y:S01]  /*c5e0*/  FFMA.FTZ R37, R21, R2, R4 ;  /* 0x0000000215257223 */ /* 0x000fe20000010004 */
[----:B------:R-:W-:Y:S01]  /*c5f0*/  LOP3.LUT R2, R30, 0xffff0000, RZ, 0xc0, !PT ;  /* 0xffff00001e027812 */ /* 0x000fe200078ec0ff */
[----:B------:R-:W-:Y:S01]  /*c600*/  FMUL.FTZ R5, R9, R8 ;  /* 0x0000000809057220 */ /* 0x000fe20000410000 */
[----:B------:R-:W-:Y:S01]  /*c610*/  LOP3.LUT R4, R31, 0xffff0000, RZ, 0xc0, !PT ;  /* 0xffff00001f047812 */ /* 0x000fe200078ec0ff */
[-C--:B------:R-:W-:Y:S02]  /*c620*/  FMUL.FTZ R11, R9, R3.reuse ;  /* 0x00000003090b7220 */ /* 0x080fe40000410000 */
[----:B------:R-:W-:Y:S02]  /*c630*/  FFMA.FTZ R21, R22, R3, -R5 ;  /* 0x0000000316157223 */ /* 0x000fe40000010805 */
[----:B------:R-:W-:Y:S02]  /*c640*/  IMAD.U32 R3, R34, 0x10000, RZ ;  /* 0x0001000022037824 */ /* 0x000fe400078e00ff */
[----:B------:R-:W-:-:S02]  /*c650*/  FMUL.FTZ R5, R17, R6 ;  /* 0x0000000611057220 */ /* 0x000fc40000410000 */
[C---:B------:R-:W-:Y:S02]  /*c660*/  FMUL.FTZ R9, R10.reuse, R2 ;  /* 0x000000020a097220 */ /* 0x040fe40000410000 */
[----:B------:R-:W-:Y:S02]  /*c670*/  FMUL.FTZ R10, R10, R4 ;  /* 0x000000040a0a7220 */ /* 0x000fe40000410000 */
[----:B------:R-:W-:Y:S02]  /*c680*/  FFMA.FTZ R22, R22, R8, R11 ;  /* 0x0000000816167223 */ /* 0x000fe4000001000b */
[-C--:B------:R-:W-:Y:S02]  /*c690*/  FMUL.FTZ R8, R17, R3.reuse ;  /* 0x0000000311087220 */ /* 0x080fe40000410000 */
[----:B------:R-:W-:Y:S01]  /*c6a0*/  FFMA.FTZ R20, R25, R3, -R5 ;  /* 0x0000000319147223 */ /* 0x000fe20000010805 */
[----:B------:R-:W-:Y:S01]  /*c6b0*/  LOP3.LUT R3, R32, 0xffff0000, RZ, 0xc0, !PT ;  /* 0xffff000020037812 */ /* 0x000fe200078ec0ff */
[C---:B------:R-:W-:Y:S01]  /*c6c0*/  FFMA.FTZ R19, R18.reuse, R2, R10 ;  /* 0x0000000212137223 */ /* 0x040fe2000001000a */
[----:B------:R-:W-:Y:S01]  /*c6d0*/  LOP3.LUT R5, R35, 0xffff0000, RZ, 0xc0, !PT ;  /* 0xffff000023057812 */ /* 0x000fe200078ec0ff */
[----:B------:R-:W-:Y:S01]  /*c6e0*/  FFMA.FTZ R16, R18, R4, -R9 ;  /* 0x0000000412107223 */ /* 0x000fe20000010809 */
[----:B------:R-:W-:Y:S01]  /*c6f0*/  LOP3.LUT R2, R33, 0xffff0000, RZ, 0xc0, !PT ;  /* 0xffff000021027812 */ /* 0x000fe200078ec0ff */
[----:B------:R-:W-:Y:S01]  /*c700*/  FMUL.FTZ R10, R24, R3 ;  /* 0x00000003180a7220 */ /* 0x000fe20000410000 */
[----:B------:R-:W-:Y:S01]  /*c710*/  LOP3.LUT R4, R34, 0xffff0000, RZ, 0xc0, !PT ;  /* 0xffff000022047812 */ /* 0x000fe200078ec0ff */
[----:B------:R-:W-:Y:S01]  /*c720*/  FFMA.FTZ R15, R25, R6, R8 ;  /* 0x00000006190f7223 */ /* 0x000fe20000010008 */
[----:B------:R-:W-:Y:S01]  /*c730*/  F2FP.BF16.PACK_AB R18, R16, R21 ;  /* 0x000000151012723e */ /* 0x000fe200000010ff */
[----:B------:R-:W-:Y:S01]  /*c740*/  FMUL.FTZ R9, R24, R5 ;  /* 0x0000000518097220 */ /* 0x000fe20000410000 */
[----:B------:R-:W-:Y:S01]  /*c750*/  F2FP.BF16.PACK_AB R16, R40, R42 ;  /* 0x0000002a2810723e */ /* 0x000fe200000010ff */
[----:B------:R-:W-:-:S02]  /*c760*/  FMUL.FTZ R8, R23, R2 ;  /* 0x0000000217087220 */ /* 0x000fc40000410000 */
[----:B------:R-:W-:Y:S02]  /*c770*/  FMUL.FTZ R6, R23, R4 ;  /* 0x0000000417067220 */ /* 0x000fe40000410000 */
[----:B------:R-:W-:Y:S01]  /*c780*/  FFMA.FTZ R11, R27, R5, -R10 ;  /* 0x000000051b0b7223 */ /* 0x000fe2000001080a */
[----:B------:R-:W-:Y:S01]  /*c790*/  F2FP.BF16.PACK_AB R10, R19, R22 ;  /* 0x00000016130a723e */ /* 0x000fe200000010ff */
[----:B------:R-:W-:Y:S02]  /*c7a0*/  FFMA.FTZ R5, R27, R3, R9 ;  /* 0x000000031b057223 */ /* 0x000fe40000010009 */
[C---:B------:R-:W-:Y:S01]  /*c7b0*/  FFMA.FTZ R3, R26.reuse, R4, -R8 ;  /* 0x000000041a037223 */ /* 0x040fe20000010808 */
[----:B------:R-:W-:Y:S01]  /*c7c0*/  F2FP.BF16.PACK_AB R17, R11, R38 ;  /* 0x000000260b11723e */ /* 0x000fe200000010ff */
[----:B------:R-:W-:Y:S01]  /*c7d0*/  FFMA.FTZ R2, R26, R2, R6 ;  /* 0x000000021a027223 */ /* 0x000fe20000010006 */
[----:B------:R-:W-:Y:S02]  /*c7e0*/  F2FP.BF16.PACK_AB R8, R39, R41 ;  /* 0x000000292708723e */ /* 0x000fe400000010ff */
[----:B------:R-:W-:-:S02]  /*c7f0*/  F2FP.BF16.PACK_AB R19, R3, R20 ;  /* 0x000000140313723e */ /* 0x000fc400000010ff */
[----:B------:R-:W-:Y:S02]  /*c800*/  F2FP.BF16.PACK_AB R9, R5, R37 ;  /* 0x000000250509723e */ /* 0x000fe400000010ff */
[----:B------:R-:W-:Y:S01]  /*c810*/  F2FP.BF16.PACK_AB R11, R2, R15 ;  /* 0x0000000f020b723e */ /* 0x000fe200000010ff */
[----:B------:R1:W-:Y:S04]  /*c820*/  STS.128 [R213+0x100], R16 ;  /* 0x00010010d5007388 */ /* 0x0003e80000000c00 */
[----:B------:R1:W-:Y:S02]  /*c830*/  STS.128 [R36+0x100], R8 ;  /* 0x0001000824007388 */ /* 0x0003e40000000c00 */
.L_x_419:
[----:B------:R-:W-:Y:S05]  /*c840*/  BSYNC B0 ;  /* 0x0000000000007941 */ /* 0x000fea0003800000 */
.L_x_418:
[----:B------:R-:W-:Y:S01]  /*c850*/  IADD3 R2, R81, 0x20, RZ ;  /* 0x0000002051027810 */ /* 0x000fe20007ffe0ff */
[----:B------:R-:W-:Y:S03]  /*c860*/  BSSY B0, `(.L_x_420) ;  /* 0x0000062000007945 */ /* 0x000fe60003800000 */
[----:B------:R-:W-:-:S13]  /*c870*/  ISETP.GE.OR P1, PT, R2, R43, P0 ;  /* 0x0000002b0200720c */ /* 0x000fda0000726670 */
[----:B------:R-:W-:Y:S05]  /*c880*/  @P1 BRA `(.L_x_421) ;  /* 0x000005f000001947 */ /* 0x000fea0003800000 */
[----:B------:R-:W2:Y:S01]  /*c890*/  LDL R47, [R1+0xec] ;  /* 0x0000ec00012f7983 */ /* 0x000ea20000100800 */
[----:B------:R-:W-:Y:S01]  /*c8a0*/  IMAD.MOV.U32 R2, RZ, RZ, c[0x0][0x27c] ;  /* 0x00009f00ff027624 */ /* 0x000fe200078e00ff */
[C---:B------:R-:W-:Y:S02]  /*c8b0*/  IADD3 R6, R81.reuse, 0x20, RZ ;  /* 0x0000002051067810 */ /* 0x040fe40007ffe0ff */
[----:B------:R-:W-:Y:S02]  /*c8c0*/  IADD3 R5, R81, 0x20, RZ ;  /* 0x0000002051057810 */ /* 0x000fe40007ffe0ff */
[----:B------:R-:W-:Y:S01]  /*c8d0*/  LEA.HI R2, R2, R82, RZ, 0x1d ;  /* 0x0000005202027211 */ /* 0x000fe200078fe8ff */
[----:B------:R-:W-:Y:S01]  /*c8e0*/  IMAD.SHL.U32 R6, R6, 0x40, RZ ;  /* 0x0000004006067824 */ /* 0x000fe200078e00ff */
[----:B------:R-:W-:Y:S02]  /*c8f0*/  SHF.L.U32 R5, R5, 0x6, RZ ;  /* 0x0000000605057819 */ /* 0x000fe400000006ff */
[----:B------:R-:W-:Y:S01]  /*c900*/  SHF.R.S32.HI R4, RZ, 0x1f, R2 ;  /* 0x0000001fff047819 */ /* 0x000fe20000011402 */
[----:B------:R-:W-:Y:S01]  /*c910*/  IMAD.SHL.U32 R3, R2, 0x8, RZ ;  /* 0x0000000802037824 */ /* 0x000fe200078e00ff */
[----:B------:R-:W-:-:S02]  /*c920*/  LOP3.LUT R6, R6, 0x1c0, RZ, 0xc0, !PT ;  /* 0x000001c006067812 */ /* 0x000fc400078ec0ff */
[----:B------:R-:W-:Y:S02]  /*c930*/  LEA.HI R2, R4, R2, RZ, 0x3 ;  /* 0x0000000204027211 */ /* 0x000fe400078f18ff */
[----:B------:R-:W-:Y:S02]  /*c940*/  LOP3.LUT R5, R5, 0x1c0, RZ, 0xc0, !PT ;  /* 0x000001c005057812 */ /* 0x000fe400078ec0ff */
[----:B------:R-:W-:Y:S01]  /*c950*/  LOP3.LUT R3, R6, 0x38, R3, 0xf8, !PT ;  /* 0x0000003806037812 */ /* 0x000fe200078ef803 */
[----:B------:R-:W-:Y:S01]  /*c960*/  IMAD.SHL.U32 R2, R2, 0x400, RZ ;  /* 0x0000040002027824 */ /* 0x000fe200078e00ff */
[----:B------:R-:W-:-:S04]  /*c970*/  SHF.R.U32.HI R5, RZ, 0x3, R5 ;  /* 0x00000003ff057819 */ /* 0x000fc80000011605 */
[----:B------:R-:W-:Y:S02]  /*c980*/  LOP3.LUT R3, R3, R5, RZ, 0x3c, !PT ;  /* 0x0000000503037212 */ /* 0x000fe400078e3cff */
[----:B------:R-:W-:Y:S02]  /*c990*/  LOP3.LUT R2, R2, 0x7fffe000, RZ, 0xc0, !PT ;  /* 0x7fffe00002027812 */ /* 0x000fe400078ec0ff */
[C---:B------:R-:W-:Y:S02]  /*c9a0*/  LOP3.LUT R5, R28.reuse, 0xffff0000, RZ, 0xc0, !PT ;  /* 0xffff00001c057812 */ /* 0x040fe400078ec0ff */
[----:B------:R-:W-:Y:S01]  /*c9b0*/  IADD3 R2, R3, R2, R12 ;  /* 0x0000000203027210 */ /* 0x000fe20007ffe00c */
[----:B------:R-:W-:-:S03]  /*c9c0*/  IMAD.U32 R3, R28, 0x10000, RZ ;  /* 0x000100001c037824 */ /* 0x000fc600078e00ff */
[----:B-1----:R-:W-:Y:S02]  /*c9d0*/  SHF.L.U32 R36, R2, 0x1, RZ ;  /* 0x0000000102247819 */ /* 0x002fe400000006ff */
[----:B------:R-:W-:-:S03]  /*c9e0*/  SHF.L.U32 R2, R29, 0x10, RZ ;  /* 0x000000101d027819 */ /* 0x000fc600000006ff */
[----:B------:R-:W1:Y:S02]  /*c9f0*/  LDS.128 R8, [R36+0x100] ;  /* 0x0001000024087984 */ /* 0x000e640000000c00 */
[C---:B-1----:R-:W-:Y:S01]  /*ca00*/  IMAD.U32 R4, R8.reuse, 0x10000, RZ ;  /* 0x0001000008047824 */ /* 0x042fe200078e00ff */
[----:B------:R-:W-:Y:S02]  /*ca10*/  LOP3.LUT R6, R8, 0xffff0000, RZ, 0xc0, !PT ;  /* 0xffff000008067812 */ /* 0x000fe400078ec0ff */
[----:B------:R-:W-:Y:S01]  /*ca20*/  SHF.L.U32 R15, R9, 0x10, RZ ;  /* 0x00000010090f7819 */ /* 0x000fe200000006ff */
[-C--:B------:R-:W-:Y:S01]  /*ca30*/  FMUL.FTZ R8, R2, R4.reuse ;  /* 0x0000000402087220 */ /* 0x080fe20000410000 */
[----:B------:R-:W-:Y:S02]  /*ca40*/  LOP3.LUT R23, R11, 0xffff0000, RZ, 0xc0, !PT ;  /* 0xffff00000b177812 */ /* 0x000fe400078ec0ff */
[----:B------:R-:W-:Y:S01]  /*ca50*/  LOP3.LUT R24, R9, 0xffff0000, RZ, 0xc0, !PT ;  /* 0xffff000009187812 */ /* 0x000fe200078ec0ff */
[C---:B------:R-:W-:Y:S01]  /*ca60*/  IMAD.U32 R9, R10.reuse, 0x10000, RZ ;  /* 0x000100000a097824 */ /* 0x040fe200078e00ff */
[----:B------:R-:W-:Y:S01]  /*ca70*/  LOP3.LUT R10, R10, 0xffff0000, RZ, 0xc0, !PT ;  /* 0xffff00000a0a7812 */ /* 0x000fe200078ec0ff */
[----:B--2---:R-:W1:Y:S02]  /*ca80*/  LDS.128 R16, [R47] ;  /* 0x000000002f107984 */ /* 0x004e640000000c00 */
[C---:B-1----:R-:W-:Y:S01]  /*ca90*/  SHF.L.U32 R25, R19.reuse, 0x10, RZ ;  /* 0x0000001013197819 */ /* 0x042fe200000006ff */
[C---:B------:R-:W-:Y:S01]  /*caa0*/  IMAD.U32 R20, R16.reuse, 0x10000, RZ ;  /* 0x0001000010147824 */ /* 0x040fe200078e00ff */
[----:B------:R-:W-:Y:S01]  /*cab0*/  LOP3.LUT R26, R19, 0xffff0000, RZ, 0xc0, !PT ;  /* 0xffff0000131a7812 */ /* 0x000fe200078ec0ff */
[----:B------:R-:W-:Y:S01]  /*cac0*/  FMUL.FTZ R19, R3, R4 ;  /* 0x0000000403137220 */ /* 0x000fe20000410000 */
[----:B------:R-:W-:Y:S01]  /*cad0*/  LOP3.LUT R4, R29, 0xffff0000, RZ, 0xc0, !PT ;  /* 0xffff00001d047812 */ /* 0x000fe200078ec0ff */
[-C--:B------:R-:W-:Y:S01]  /*cae0*/  FFMA.FTZ R41, R3, R20.reuse, R8 ;  /* 0x0000001403297223 */ /* 0x080fe20000010008 */
[----:B------:R-:W-:Y:S01]  /*caf0*/  LOP3.LUT R16, R16, 0xffff0000, RZ, 0xc0, !PT ;  /* 0xffff000010107812 */ /* 0x000fe200078ec0ff */
[----:B------:R-:W-:Y:S01]  /*cb00*/  FFMA.FTZ R42, R2, R20, -R19 ;  /* 0x00000014022a7223 */ /* 0x000fe20000010813 */
[C---:B------:R-:W-:Y:S01]  /*cb10*/  SHF.L.U32 R21, R17.reuse, 0x10, RZ ;  /* 0x0000001011157819 */ /* 0x040fe200000006ff */
[----:B------:R-:W-:Y:S01]  /*cb20*/  IMAD.U32 R2, R32, 0x10000, RZ ;  /* 0x0001000020027824 */ /* 0x000fe200078e00ff */
[----:B------:R-:W-:Y:S01]  /*cb30*/  LOP3.LUT R27, R17, 0xffff0000, RZ, 0xc0, !PT ;  /* 0xffff0000111b7812 */ /* 0x000fe200078ec0ff */
[-C--:B------:R-:W-:Y:S01]  /*cb40*/  FMUL.FTZ R19, R5, R6.reuse ;  /* 0x0000000605137220 */ /* 0x080fe20000410000 */
[----:B------:R-:W-:Y:S01]  /*cb50*/  SHF.L.U32 R17, R11, 0x10, RZ ;  /* 0x000000100b117819 */ /* 0x000fe200000006ff */
[----:B------:R-:W-:Y:S01]  /*cb60*/  FMUL.FTZ R11, R4, R6 ;  /* 0x00000006040b7220 */ /* 0x000fe20000410000 */
[----:B------:R-:W-:Y:S01]  /*cb70*/  SHF.L.U32 R3, R35, 0x10, RZ ;  /* 0x0000001023037819 */ /* 0x000fe200000006ff */
[----:B------:R-:W-:-:S02]  /*cb80*/  FMUL.FTZ R6, R2, R15 ;  /* 0x0000000f02067220 */ /* 0x000fc40000410000 */
[-C--:B------:R-:W-:Y:S02]  /*cb90*/  FFMA.FTZ R40, R4, R16.reuse, -R19 ;  /* 0x0000001004287223 */ /* 0x080fe40000010813 */
[----:B------:R-:W-:Y:S02]  /*cba0*/  IMAD.U32 R8, R30, 0x10000, RZ ;  /* 0x000100001e087824 */ /* 0x000fe400078e00ff */
[C---:B------:R-:W-:Y:S02]  /*cbb0*/  FMUL.FTZ R4, R3.reuse, R15 ;  /* 0x0000000f03047220 */ /* 0x040fe40000410000 */
[----:B------:R-:W-:Y:S01]  /*cbc0*/  FFMA.FTZ R38, R3, R21, -R6 ;  /* 0x0000001503267223 */ /* 0x000fe20000010806 */
[----:B------:R-:W-:Y:S01]  /*cbd0*/  SHF.L.U32 R3, R31, 0x10, RZ ;  /* 0x000000101f037819 */ /* 0x000fe200000006ff */
[----:B------:R-:W-:Y:S02]  /*cbe0*/  FFMA.FTZ R39, R5, R16, R11 ;  /* 0x0000001005277223 */ /* 0x000fe4000001000b */
[C---:B------:R-:W-:Y:S01]  /*cbf0*/  IMAD.U32 R22, R18.reuse, 0x10000, RZ ;  /* 0x0001000012167824 */ /* 0x040fe200078e00ff */
[----:B------:R-:W-:Y:S01]  /*cc00*/  LOP3.LUT R18, R18, 0xffff0000, RZ, 0xc0, !PT ;  /* 0xffff000012127812 */ /* 0x000fe200078ec0ff */
[----:B------:R-:W-:-:S02]  /*cc10*/  FMUL.FTZ R5, R8, R9 ;  /* 0x0000000908057220 */ /* 0x000fc40000410000 */
[----:B------:R-:W-:Y:S01]  /*cc20*/  FFMA.FTZ R37, R2, R21, R4 ;  /* 0x0000001502257223 */ /* 0x000fe20000010004 */
[----:B------:R-:W-:Y:S01]  /*cc30*/  LOP3.LUT R2, R30, 0xffff0000, RZ, 0xc0, !PT ;  /* 0xffff00001e027812 */ /* 0x000fe200078ec0ff */
[----:B------:R-:W-:Y:S01]  /*cc40*/  IMAD.U32 R6, R33, 0x10000, RZ ;  /* 0x0001000021067824 */ /* 0x000fe200078e00ff */
[----:B------:R-:W-:Y:S01]  /*cc50*/  LOP3.LUT R4, R31, 0xffff0000, RZ, 0xc0, !PT ;  /* 0xffff00001f047812 */ /* 0x000fe200078ec0ff */
[C---:B------:R-:W-:Y:S02]  /*cc60*/  FMUL.FTZ R11, R3.reuse, R9 ;  /* 0x00000009030b7220 */ /* 0x040fe40000410000 */
[----:B------:R-:W-:Y:S01]  /*cc70*/  FFMA.FTZ R21, R3, R22, -R5 ;  /* 0x0000001603157223 */ /* 0x000fe20000010805 */
[----:B------:R-:W-:Y:S01]  /*cc80*/  SHF.L.U32 R3, R34, 0x10, RZ ;  /* 0x0000001022037819 */ /* 0x000fe200000006ff */
[----:B------:R-:W-:Y:S02]  /*cc90*/  FMUL.FTZ R5, R6, R17 ;  /* 0x0000001106057220 */ /* 0x000fe40000410000 */
[----:B------:R-:W-:-:S02]  /*cca0*/  FMUL.FTZ R9, R2, R10 ;  /* 0x0000000a02097220 */ /* 0x000fc40000410000 */
[----:B------:R-:W-:Y:S02]  /*ccb0*/  FMUL.FTZ R10, R4, R10 ;  /* 0x0000000a040a7220 */ /* 0x000fe40000410000 */
[----:B------:R-:W-:Y:S02]  /*ccc0*/  FFMA.FTZ R22, R8, R22, R11 ;  /* 0x0000001608167223 */ /* 0x000fe4000001000b */
[C---:B------:R-:W-:Y:S02]  /*ccd0*/  FMUL.FTZ R8, R3.reuse, R17 ;  /* 0x0000001103087220 */ /* 0x040fe40000410000 */
[-C--:B------:R-:W-:Y:S01]  /*cce0*/  FFMA.FTZ R20, R3, R25.reuse, -R5 ;  /* 0x0000001903147223 */ /* 0x080fe20000010805 */
[----:B------:R-:W-:Y:S01]  /*ccf0*/  LOP3.LUT R3, R32, 0xffff0000, RZ, 0xc0, !PT ;  /* 0xffff000020037812 */ /* 0x000fe200078ec0ff */
[-C--:B------:R-:W-:Y:S01]  /*cd00*/  FFMA.FTZ R19, R2, R18.reuse, R10 ;  /* 0x0000001202137223 */ /* 0x080fe2000001000a */
[----:B------:R-:W-:Y:S01]  /*cd10*/  LOP3.LUT R5, R35, 0xffff0000, RZ, 0xc0, !PT ;  /* 0xffff000023057812 */ /* 0x000fe200078ec0ff */
[----:B------:R-:W-:Y:S01]  /*cd20*/  FFMA.FTZ R16, R4, R18, -R9 ;  /* 0x0000001204107223 */ /* 0x000fe20000010809 */
[----:B------:R-:W-:Y:S01]  /*cd30*/  LOP3.LUT R2, R33, 0xffff0000, RZ, 0xc0, !PT ;  /* 0xffff000021027812 */ /* 0x000fe200078ec0ff */
[-C--:B------:R-:W-:Y:S01]  /*cd40*/  FMUL.FTZ R10, R3, R24.reuse ;  /* 0x00000018030a7220 */ /* 0x080fe20000410000 */
[----:B------:R-:W-:Y:S01]  /*cd50*/  LOP3.LUT R4, R34, 0xffff0000, RZ, 0xc0, !PT ;  /* 0xffff000022047812 */ /* 0x000fe200078ec0ff */
[----:B------:R-:W-:Y:S01]  /*cd60*/  FFMA.FTZ R15, R6, R25, R8 ;  /* 0x00000019060f7223 */ /* 0x000fe20000010008 */
[----:B------:R-:W-:Y:S01]  /*cd70*/  F2FP.BF16.PACK_AB R18, R16, R21 ;  /* 0x000000151012723e */ /* 0x000fe200000010ff */
[----:B------:R-:W-:Y:S01]  /*cd80*/  FMUL.FTZ R9, R5, R24 ;  /* 0x0000001805097220 */ /* 0x000fe20000410000 */
[----:B------:R-:W-:Y:S01]  /*cd90*/  F2FP.BF16.PACK_AB R16, R40, R42 ;  /* 0x0000002a2810723e */ /* 0x000fe200000010ff */
[----:B------:R-:W-:-:S02]  /*cda0*/  FMUL.FTZ R8, R2, R23 ;  /* 0x0000001702087220 */ /* 0x000fc40000410000 */
[C---:B------:R-:W-:Y:S02]  /*cdb0*/  FMUL.FTZ R6, R4.reuse, R23 ;  /* 0x0000001704067220 */ /* 0x040fe40000410000 */
[-C--:B------:R-:W-:Y:S01]  /*cdc0*/  FFMA.FTZ R11, R5, R27.reuse, -R10 ;  /* 0x0000001b050b7223 */ /* 0x080fe2000001080a */
[----:B------:R-:W-:Y:S01]  /*cdd0*/  F2FP.BF16.PACK_AB R10, R19, R22 ;  /* 0x00000016130a723e */ /* 0x000fe200000010ff */
[----:B------:R-:W-:Y:S02]  /*cde0*/  FFMA.FTZ R5, R3, R27, R9 ;  /* 0x0000001b03057223 */ /* 0x000fe40000010009 */
[----:B------:R-:W-:Y:S01]  /*cdf0*/  FFMA.FTZ R3, R4, R26, -R8 ;  /* 0x0000001a04037223 */ /* 0x000fe20000010808 */
[----:B------:R-:W-:Y:S01]  /*ce00*/  F2FP.BF16.PACK_AB R17, R11, R38 ;  /* 0x000000260b11723e */ /* 0x000fe200000010ff */
[----:B------:R-:W-:Y:S01]  /*ce10*/  FFMA.FTZ R2, R2, R26, R6 ;  /* 0x0000001a02027223 */ /* 0x000fe20000010006 */
[----:B------:R-:W-:Y:S02]  /*ce20*/  F2FP.BF16.PACK_AB R8, R39, R41 ;  /* 0x000000292708723e */ /* 0x000fe400000010ff */
[----:B------:R-:W-:-:S02]  /*ce30*/  F2FP.BF16.PACK_AB R19, R3, R20 ;  /* 0x000000140313723e */ /* 0x000fc400000010ff */
[----:B------:R-:W-:Y:S02]  /*ce40*/  F2FP.BF16.PACK_AB R9, R5, R37 ;  /* 0x000000250509723e */ /* 0x000fe400000010ff */
[----:B------:R-:W-:Y:S01]  /*ce50*/  F2FP.BF16.PACK_AB R11, R2, R15 ;  /* 0x0000000f020b723e */ /* 0x000fe200000010ff */
[----:B------:R1:W-:Y:S04]  /*ce60*/  STS.128 [R47], R16 ;  /* 0x000000102f007388 */ /* 0x0003e80000000c00 */
[----:B------:R1:W-:Y:S02]  /*ce70*/  STS.128 [R36+0x100], R8 ;  /* 0x0001000824007388 */ /* 0x0003e40000000c00 */
.L_x_421:
[----:B------:R-:W-:Y:S05]  /*ce80*/  BSYNC B0 ;  /* 0x0000000000007941 */ /* 0x000fea0003800000 */
.L_x_420:
[----:B------:R-:W-:Y:S01]  /*ce90*/  IADD3 R2, R81, 0x40, RZ ;  /* 0x0000004051027810 */ /* 0x000fe20007ffe0ff */
[----:B------:R-:W-:Y:S03]  /*cea0*/  BSSY B0, `(.L_x_422) ;  /* 0x0000062000007945 */ /* 0x000fe60003800000 */
[----:B------:R-:W-:-:S13]  /*ceb0*/  ISETP.GE.OR P1, PT, R2, R43, P0 ;  /* 0x0000002b0200720c */ /* 0x000fda0000726670 */
[----:B------:R-:W-:Y:S05]  /*cec0*/  @P1 BRA `(.L_x_423) ;  /* 0x000005f000001947 */ /* 0x000fea0003800000 */
[----:B-1----:R-:W2:Y:S01]  /*ced0*/  LDL R47, [R1+0xe8] ;  /* 0x0000e800012f7983 */ /* 0x002ea20000100800 */
        /* <DEDUP_REMOVED lines=19> */
[----:B------:R-:W-:Y:S02]  /*d010*/  SHF.L.U32 R36, R2, 0x1, RZ ;  /* 0x0000000102247819 */ /* 0x000fe400000006ff */
        /* <DEDUP_REMOVED lines=74> */
.L_x_423:
[----:B------:R-:W-:Y:S05]  /*d4c0*/  BSYNC B0 ;  /* 0x0000000000007941 */ /* 0x000fea0003800000 */
.L_x_422:
[----:B------:R-:W-:-:S04]  /*d4d0*/  IADD3 R2, R81, 0x60, RZ ;  /* 0x0000006051027810 */ /* 0x000fc80007ffe0ff */
        /* <DEDUP_REMOVED lines=88> */
[-C--:B------:R-:W-:Y:S01]  /*da60*/  FFMA.FTZ R3, R4, R26.reuse, -R8 ;  /* 0x0000001a04037223 */ /* 0x080fe20000010808 */
        /* <DEDUP_REMOVED lines=8> */
.L_x_413:
[----:B------:R-:W-:Y:S05]  /*daf0*/  BSYNC B2 ;  /* 0x0000000000027941 */ /* 0x000fea0003800000 */
.L_x_397:
[----:B------:R-:W-:Y:S01]  /*db00*/  BAR.SYNC.DEFER_BLOCKING 0x0 ;  /* 0x0000000000007b1d */ /* 0x000fe20000010000 */
[----:B-12---:R-:W-:Y:S01]  /*db10*/  IMAD R4, R46, c[0x0][0x208], RZ ;  /* 0x000082002e047a24 */ /* 0x006fe200078e02ff */
[----:B------:R-:W-:Y:S01]  /*db20*/  LOP3.LUT P1, RZ, R82, 0x2, RZ, 0xc0, !PT ;  /* 0x0000000252ff7812 */ /* 0x000fe2000782c0ff */
[----:B------:R-:W-:Y:S01]  /*db30*/  IMAD.WIDE.U32 R2, R225, c[0x0][0x208], RZ ;  /* 0x00008200e1027a25 */ /* 0x000fe200078e00ff */
[----:B------:R-:W-:-:S02]  /*db40*/  ISETP.GE.AND P3, PT, R76, c[0x0][0x1d4], PT ;  /* 0x000075004c007a0c */ /* 0x000fc40003f66270 */
[----:B------:R-:W-:Y:S01]  /*db50*/  ISETP.GE.AND P2, PT, R212, c[0x0][0x1d4], PT ;  /* 0x00007500d4007a0c */ /* 0x000fe20003f46270 */
[----:B------:R-:W-:Y:S01]  /*db60*/  IMAD R4, R225, c[0x0][0x20c], R4 ;  /* 0x00008300e1047a24 */ /* 0x000fe200078e0204 */
[----:B------:R-:W-:Y:S01]  /*db70*/  SHF.L.U64.HI R217, R76, 0x1, R77 ;  /* 0x000000014cd97819 */ /* 0x000fe2000001024d */
[----:B------:R-:W-:Y:S01]  /*db80*/  IMAD.WIDE.U32 R8, R44, c[0x0][0x210], RZ ;  /* 0x000084002c087a25 */ /* 0x000fe200078e00ff */
[----:B------:R-:W-:Y:S01]  /*db90*/  SHF.L.U64.HI R218, R212, 0x1, R231 ;  /* 0x00000001d4da7819 */ /* 0x000fe200000102e7 */
[----:B------:R-:W1:Y:S01]  /*dba0*/  S2R R18, SR_TID.X ;  /* 0x0000000000127919 */ /* 0x000e620000002100 */
[----:B------:R-:W-:Y:S01]  /*dbb0*/  BSSY B0, `(.L_x_424) ;  /* 0x000005a000007945 */ /* 0x000fe20003800000 */
[----:B------:R-:W-:Y:S02]  /*dbc0*/  IMAD.IADD R3, R3, 0x1, R4 ;  /* 0x0000000103037824 */ /* 0x000fe400078e0204 */
[----:B------:R-:W-:Y:S01]  /*dbd0*/  IMAD R4, R45, c[0x0][0x218], RZ ;  /* 0x000086002d047a24 */ /* 0x000fe200078e02ff */
[----:B------:R-:W-:Y:S01]  /*dbe0*/  STL.64 [R1], R8 ;  /* 0x0000000801007387 */ /* 0x000fe20000100a00 */
[----:B------:R-:W-:-:S04]  /*dbf0*/  IMAD.WIDE.U32 R2, R224, c[0x0][0x218], R2 ;  /* 0x00008600e0027a25 */ /* 0x000fc800078e0002 */
[----:B------:R-:W-:Y:S01]  /*dc00*/  IMAD R4, R224, c[0x0][0x21c], R4 ;  /* 0x00008700e0047a24 */ /* 0x000fe200078e0204 */
[----:B------:R-:W-:Y:S01]  /*dc10*/  IADD3 R2, P0, R2, R8, RZ ;  /* 0x0000000802027210 */ /* 0x000fe20007f1e0ff */
[----:B------:R-:W-:Y:S01]  /*dc20*/  IMAD R251, R44, c[0x0][0x214], R9 ;  /* 0x000085002cfb7a24 */ /* 0x000fe200078e0209 */
[----:B------:R-:W-:Y:S01]  /*dc30*/  LDSM.16.M88.4 R140, [R206] ;  /* 0x00000000ce8c783b */ /* 0x000fe20000000200 */
[----:B------:R-:W-:Y:S02]  /*dc40*/  IMAD.SHL.U32 R216, R76, 0x2, RZ ;  /* 0x000000024cd87824 */ /* 0x000fe400078e00ff */
[----:B------:R-:W-:Y:S01]  /*dc50*/  IMAD.SHL.U32 R219, R212, 0x2, RZ ;  /* 0x00000002d4db7824 */ /* 0x000fe200078e00ff */
[----:B------:R-:W-:Y:S01]  /*dc60*/  LDSM.16.M88.4 R144, [R207] ;  /* 0x00000000cf90783b */ /* 0x000fe20000000200 */
[----:B------:R-:W-:Y:S01]  /*dc70*/  IADD3.X R3, R251, R3, R4, P0, !PT ;  /* 0x00000003fb037210 */ /* 0x000fe200007fe404 */
[----:B------:R-:W-:Y:S01]  /*dc80*/  IMAD.IADD R4, R133, 0x1, -R81 ;  /* 0x0000000185047824 */ /* 0x000fe200078e0a51 */
[C---:B------:R-:W-:Y:S01]  /*dc90*/  LEA R5, P0, R2.reuse, c[0x0][0x1f8], 0x1 ;  /* 0x00007e0002057a11 */ /* 0x040fe200078008ff */
[----:B------:R-:W-:Y:S03]  /*dca0*/  LDSM.16.M88.4 R176, [R209] ;  /* 0x00000000d1b0783b */ /* 0x000fe60000000200 */
[----:B------:R-:W-:Y:S01]  /*dcb0*/  LEA.HI.X R3, R2, c[0x0][0x1fc], R3, 0x1, P0 ;  /* 0x00007f0002037a11 */ /* 0x000fe200000f0c03 */
[----:B------:R-:W-:Y:S01]  /*dcc0*/  LDSM.16.M88.4 R180, [R208] ;  /* 0x00000000d0b4783b */ /* 0x000fe20000000200 */
[----:B------:R-:W-:-:S02]  /*dcd0*/  IADD3 R2, R200, 0x20, RZ ;  /* 0x00000020c8027810 */ /* 0x000fc40007ffe0ff */
[----:B------:R-:W-:Y:S01]  /*dce0*/  @P1 IADD3 R2, R200, -0x20, RZ ;  /* 0xffffffe0c8021810 */ /* 0x000fe20007ffe0ff */
[----:B------:R-:W-:Y:S01]  /*dcf0*/  LDSM.16.M88.4 R184, [R206+0x4000] ;  /* 0x00400000ceb8783b */ /* 0x000fe20000000200 */
[C---:B------:R-:W-:Y:S02]  /*dd00*/  ISETP.LT.OR P1, PT, R4.reuse, 0x1, P3 ;  /* 0x000000010400780c */ /* 0x040fe40001f21670 */
[----:B------:R-:W-:Y:S01]  /*dd10*/  ISETP.LT.OR P4, PT, R4, 0x1, P2 ;  /* 0x000000010400780c */ /* 0x000fe20001781670 */
[----:B------:R-:W-:Y:S04]  /*dd20*/  LDSM.16.M88.4 R188, [R207+0x4000] ;  /* 0x00400000cfbc783b */ /* 0x000fe80000000200 */
[----:B------:R-:W-:Y:S04]  /*dd30*/  LDSM.16.M88.4 R192, [R209+0x4000] ;  /* 0x00400000d1c0783b */ /* 0x000fe80000000200 */
[----:B------:R-:W-:Y:S04]  /*dd40*/  LDSM.16.M88.4 R196, [R208+0x4000] ;  /* 0x00400000d0c4783b */ /* 0x000fe80000000200 */
[----:B------:R-:W-:Y:S06]  /*dd50*/  BAR.SYNC.DEFER_BLOCKING 0x0 ;  /* 0x0000000000007b1d */ /* 0x000fec0000010000 */
[----:B---3--:R-:W2:Y:S04]  /*dd60*/  SHFL.IDX PT, R6, R5, RZ, 0x181f ;  /* 0x00181fff05067589 */ /* 0x008ea800000e0000 */
[----:B------:R-:W3:Y:S04]  /*dd70*/  SHFL.IDX PT, R11, R3, RZ, 0x181f ;  /* 0x00181fff030b7589 */ /* 0x000ee800000e0000 */
[----:B------:R-:W4:Y:S04]  /*dd80*/  SHFL.IDX PT, R15, R5, 0x1, 0x181f ;  /* 0x00381f00050f7f89 */ /* 0x000f2800000e0000 */
[----:B------:R-:W1:Y:S01]  /*dd90*/  SHFL.IDX PT, R17, R3, 0x1, 0x181f ;  /* 0x00381f0003117f89 */ /* 0x000e6200000e0000 */
[----:B------:R-:W-:-:S04]  /*dda0*/  DEPBAR.LE SB0, 0x0 ;  /* 0x000080000000791a */ /* 0x000fc80000000000 */
[----:B------:R-:W-:Y:S01]  /*ddb0*/  BAR.SYNC.DEFER_BLOCKING 0x0 ;  /* 0x0000000000007b1d */ /* 0x000fe20000010000 */
[----:B--2---:R-:W-:-:S05]  /*ddc0*/  IADD3 R8, P0, R6, R216, RZ ;  /* 0x000000d806087210 */ /* 0x004fca0007f1e0ff */
[C---:B---3--:R-:W-:Y:S01]  /*ddd0*/  IMAD.X R9, R11.reuse, 0x1, R217, P0 ;  /* 0x000000010b097824 */ /* 0x048fe200000e06d9 */
[----:B------:R-:W-:Y:S02]  /*dde0*/  IADD3 R10, P0, R6, R219, RZ ;  /* 0x000000db060a7210 */ /* 0x000fe40007f1e0ff */
[----:B------:R-:W-:Y:S03]  /*ddf0*/  SHFL.IDX PT, R6, R3, 0x2, 0x181f ;  /* 0x00581f0003067f89 */ /* 0x000fe600000e0000 */
[----:B------:R-:W-:Y:S01]  /*de00*/  IMAD.X R11, R11, 0x1, R218, P0 ;  /* 0x000000010b0b7824 */ /* 0x000fe200000e06da */
[----:B------:R-:W-:Y:S04]  /*de10*/  LDSM.16.M88.4 R48, [R2] ;  /* 0x000000000230783b */ /* 0x000fe80000000200 */
[----:B------:R-:W-:Y:S04]  /*de20*/  LDSM.16.M88.4 R60, [R2+0x800] ;  /* 0x00080000023c783b */ /* 0x000fe80000000200 */
[----:B------:R-:W-:Y:S04]  /*de30*/  LDSM.16.M88.4 R64, [R2+0x1000] ;  /* 0x001000000240783b */ /* 0x000fe80000000200 */
[----:B------:R-:W-:Y:S04]  /*de40*/  LDSM.16.M88.4 R72, [R2+0x1800] ;  /* 0x001800000248783b */ /* 0x000fe80000000200 */
[----:B------:R-:W-:Y:S04]  /*de50*/  LDSM.16.M88.4 R92, [R2+0x2000] ;  /* 0x00200000025c783b */ /* 0x000fe80000000200 */
[----:B------:R-:W-:Y:S04]  /*de60*/  LDSM.16.M88.4 R108, [R2+0x2800] ;  /* 0x00280000026c783b */ /* 0x000fe80000000200 */
[----:B------:R-:W-:Y:S04]  /*de70*/  LDSM.16.M88.4 R116, [R2+0x3000] ;  /* 0x003000000274783b */ /* 0x000fe80000000200 */
[----:B------:R-:W2:Y:S04]  /*de80*/  SHFL.IDX PT, R2, R5, 0x2, 0x181f ;  /* 0x00581f0005027f89 */ /* 0x000ea800000e0000 */
[----:B------:R3:W1:Y:S04]  /*de90*/  LDSM.16.M88.4 R28, [R200] ;  /* 0x00000000c81c783b */ /* 0x0006680000000200 */
[----:B------:R3:W1:Y:S04]  /*dea0*/  LDSM.16.M88.4 R20, [R200+0x800] ;  /* 0x00080000c814783b */ /* 0x0006680000000200 */
[----:B------:R3:W1:Y:S04]  /*deb0*/  LDSM.16.M88.4 R36, [R200+0x1000] ;  /* 0x00100000c824783b */ /* 0x0006680000000200 */
[----:B------:R3:W1:Y:S04]  /*dec0*/  LDSM.16.M88.4 R40, [R200+0x1800] ;  /* 0x00180000c828783b */ /* 0x0006680000000200 */
[----:B------:R3:W1:Y:S04]  /*ded0*/  LDSM.16.M88.4 R56, [R200+0x2000] ;  /* 0x00200000c838783b */ /* 0x0006680000000200 */
[----:B------:R3:W1:Y:S04]  /*dee0*/  LDSM.16.M88.4 R96, [R200+0x2800] ;  /* 0x00280000c860783b */ /* 0x0006680000000200 */
[----:B------:R3:W2:Y:S04]  /*def0*/  LDSM.16.M88.4 R100, [R200+0x3000] ;  /* 0x00300000c864783b */ /* 0x0006a80000000200 */
        /* <DEDUP_REMOVED lines=8> */
[----:B-1----:R-:W-:Y:S01]  /*df80*/  IMAD.X R9, R17, 0x1, R217, P0 ;  /* 0x0000000111097824 */ /* 0x002fe200000e06d9 */
[----:B------:R-:W-:-:S04]  /*df90*/  IADD3 R16, P0, R15, R219, RZ ;  /* 0x000000db0f107210 */ /* 0x000fc80007f1e0ff */
[----:B------:R1:W-:Y:S01]  /*dfa0*/  LDGSTS.E.BYPASS.LTC128B.128 [R213+0x1100], [R8.64], !P1 ;  /* 0x0110000008d57fae */ /* 0x0003e2000c901d48 */
[----:B------:R-:W-:Y:S01]  /*dfb0*/  IMAD.X R17, R17, 0x1, R218, P0 ;  /* 0x0000000111117824 */ /* 0x000fe200000e06da */
[----:B--2---:R-:W-:Y:S02]  /*dfc0*/  IADD3 R10, P0, R2, R216, RZ ;  /* 0x000000d8020a7210 */ /* 0x004fe40007f1e0ff */
[C---:B------:R-:W-:Y:S02]  /*dfd0*/  ISETP.LT.OR P1, PT, R4.reuse, 0x41, P2 ;  /* 0x000000410400780c */ /* 0x040fe40001721670 */
[----:B------:R3:W-:Y:S01]  /*dfe0*/  LDGSTS.E.BYPASS.LTC128B.128 [R213+0x4900], [R16.64], !P4 ;  /* 0x0490000010d57fae */ /* 0x0007e2000e101d48 */
[----:B------:R-:W-:Y:S01]  /*dff0*/  ISETP.LT.OR P4, PT, R4, 0x41, P3 ;  /* 0x000000410400780c */ /* 0x000fe20001f81670 */
[----:B------:R-:W-:-:S12]  /*e000*/  IMAD.X R11, R6, 0x1, R217, P0 ;  /* 0x00000001060b7824 */ /* 0x000fd800000e06d9 */
[----:B------:R3:W-:Y:S01]  /*e010*/  LDGSTS.E.BYPASS.LTC128B.128 [R213+0x2100], [R10.64], !P4 ;  /* 0x021000000ad57fae */ /* 0x0007e2000e101d48 */
[----:B-1----:R-:W-:-:S05]  /*e020*/  IADD3 R8, P0, R2, R219, RZ ;  /* 0x000000db02087210 */ /* 0x002fca0007f1e0ff */
[----:B------:R-:W-:Y:S01]  /*e030*/  IMAD.X R9, R6, 0x1, R218, P0 ;  /* 0x0000000106097824 */ /* 0x000fe200000e06da */
[----:B------:R-:W-:-:S04]  /*e040*/  ISETP.GT.AND P0, PT, R18, 0x7f, PT ;  /* 0x0000007f1200780c */ /* 0x000fc80003f04270 */
[----:B------:R3:W-:Y:S09]  /*e050*/  LDGSTS.E.BYPASS.LTC128B.128 [R213+0x5900], [R8.64], !P1 ;  /* 0x0590000008d57fae */ /* 0x0007f2000c901d48 */
[----:B------:R-:W-:Y:S05]  /*e060*/  @P0 BRA `(.L_x_425) ;  /* 0x000000e000000947 */ /* 0x000fea0003800000 */
[----:B------:R-:W-:Y:S05]  /*e070*/  BRA.DIV ~URZ, `(.L_x_426) ;  /* 0x0000bb927f007947 */ /* 0x000fea000b800000 */
[----:B------:R1:W2:Y:S04]  /*e080*/  SHFL.IDX PT, R6, R3, 0x3, 0x181f ;  /* 0x00781f0003067f89 */ /* 0x0002a800000e0000 */
[----:B------:R1:W4:Y:S02]  /*e090*/  SHFL.IDX PT, R2, R5, 0x3, 0x181f ;  /* 0x00781f0005027f89 */ /* 0x00032400000e0000 */
.L_x_522:
[C---:B------:R-:W-:Y:S02]  /*e0a0*/  ISETP.LT.OR P3, PT, R4.reuse, 0x61, P3 ;  /* 0x000000610400780c */ /* 0x040fe40001f61670 */
[----:B------:R-:W-:-:S02]  /*e0b0*/  ISETP.LT.OR P2, PT, R4, 0x61, P2 ;  /* 0x000000610400780c */ /* 0x000fc40001741670 */
[C---:B----4-:R-:W-:Y:S02]  /*e0c0*/  IADD3 R4, P1, R2.reuse, R216, RZ ;  /* 0x000000d802047210 */ /* 0x050fe40007f3e0ff */
[----:B------:R-:W-:-:S03]  /*e0d0*/  IADD3 R2, P0, R2, R219, RZ ;  /* 0x000000db02027210 */ /* 0x000fc60007f1e0ff */
[C---:B-12---:R-:W-:Y:S02]  /*e0e0*/  IMAD.X R5, R6.reuse, 0x1, R217, P1 ;  /* 0x0000000106057824 */ /* 0x046fe400008e06d9 */
[----:B------:R-:W-:-:S03]  /*e0f0*/  IMAD.X R3, R6, 0x1, R218, P0 ;  /* 0x0000000106037824 */ /* 0x000fc600000e06da */
[----:B------:R-:W-:Y:S01]  /*e100*/  @!PT LDS RZ, [RZ] ;  /* 0x00000000fffff984 */ /* 0x000fe20000000800 */
[----:B------:R-:W-:Y:S01]  /*e110*/  @!PT LDS RZ, [RZ] ;  /* 0x00000000fffff984 */ /* 0x000fe20000000800 */
[----:B------:R-:W-:Y:S01]  /*e120*/  @!PT LDS RZ, [RZ] ;  /* 0x00000000fffff984 */ /* 0x000fe20000000800 */
[----:B------:R1:W-:Y:S04]  /*e130*/  LDGSTS.E.BYPASS.LTC128B.128 [R215+0x3100], [R4.64], !P3 ;  /* 0x0310000004d77fae */ /* 0x0003e8000d901d48 */
[----:B------:R1:W-:Y:S02]  /*e140*/  LDGSTS.E.BYPASS.LTC128B.128 [R215+0x6900], [R2.64], !P2 ;  /* 0x0690000002d77fae */ /* 0x0003e4000d101d48 */
.L_x_425:
[----:B------:R-:W-:Y:S05]  /*e150*/  BSYNC B0 ;  /* 0x0000000000007941 */ /* 0x000fea0003800000 */
.L_x_424:
[C---:B------:R-:W-:Y:S01]  /*e160*/  HMMA.16816.F32.BF16 R32, R140.reuse, R28, RZ ;  /* 0x0000001c8c20723c */ /* 0x040fe200000418ff */
[----:B------:R-:W-:Y:S01]  /*e170*/  R2P PR, R82, 0x6 ;  /* 0x0000000652007804 */ /* 0x000fe20000000000 */
[----:B------:R-:W0:Y:S01]  /*e180*/  LDGDEPBAR ;  /* 0x00000000000079af */ /* 0x000e220000000000 */
[----:B-1----:R-:W-:Y:S01]  /*e190*/  MOV R2, 0x40 ;  /* 0x0000004000027802 */ /* 0x002fe20000000f00 */
[----:B------:R-:W-:Y:S01]  /*e1a0*/  BSSY B1, `(.L_x_427) ;  /* 0x000017b000017945 */ /* 0x000fe20003800000 */
[----:B------:R-:W-:Y:S02]  /*e1b0*/  IADD3 R205, R200, 0x20, RZ ;  /* 0x00000020c8cd7810 */ /* 0x000fe40007ffe0ff */
[----:B------:R-:W-:Y:S01]  /*e1c0*/  SEL R2, R2, 0xffffffc0, !P2 ;  /* 0xffffffc002027807 */ /* 0x000fe20005000000 */
[----:B------:R-:W-:Y:S01]  /*e1d0*/  HMMA.16816.F32.BF16 R28, R140, R30, RZ ;  /* 0x0000001e8c1c723c */ /* 0x000fe200000418ff */
[----:B------:R-:W-:-:S02]  /*e1e0*/  ISETP.GT.AND P0, PT, R134, R250, PT ;  /* 0x000000fa8600720c */ /* 0x000fc40003f04270 */
[----:B------:R-:W-:-:S03]  /*e1f0*/  IADD3 R3, R200, R2, RZ ;  /* 0x00000002c8037210 */ /* 0x000fc60007ffe0ff */
[----:B------:R-:W-:Y:S02]  /*e200*/  @P1 IADD3 R205, R200, -0x20, RZ ;  /* 0xffffffe0c8cd1810 */ /* 0x000fe40007ffe0ff */
[----:B---3--:R-:W-:Y:S02]  /*e210*/  HMMA.16816.F32.BF16 R8, R140, R38, RZ ;  /* 0x000000268c08723c */ /* 0x008fe400000418ff */
[----:B------:R-:W-:-:S06]  /*e220*/  IADD3 R83, R2, 0x3800, R205 ;  /* 0x0000380002537810 */ /* 0x000fcc0007ffe0cd */
[C---:B------:R-:W-:Y:S08]  /*e230*/  HMMA.16816.F32.BF16 R24, R140.reuse, R20, RZ ;  /* 0x000000148c18723c */ /* 0x040ff000000418ff */
[----:B------:R-:W-:Y:S08]  /*e240*/  HMMA.16816.F32.BF16 R44, R140, R40, RZ ;  /* 0x000000288c2c723c */ /* 0x000ff000000418ff */
[C---:B------:R-:W-:Y:S08]  /*e250*/  HMMA.16816.F32.BF16 R88, R144.reuse, R48, R32 ;  /* 0x000000309058723c */ /* 0x040ff00000041820 */
[----:B------:R-:W-:Y:S08]  /*e260*/  HMMA.16816.F32.BF16 R84, R144, R50, R28 ;  /* 0x000000329054723c */ /* 0x000ff0000004181c */
[C---:B------:R-:W-:Y:S08]  /*e270*/  HMMA.16816.F32.BF16 R20, R140.reuse, R22, RZ ;  /* 0x000000168c14723c */ /* 0x040ff000000418ff */
[C---:B------:R-:W-:Y:S08]  /*e280*/  HMMA.16816.F32.BF16 R16, R140.reuse, R36, RZ ;  /* 0x000000248c10723c */ /* 0x040ff000000418ff */
[----:B------:R-:W-:Y:S08]  /*e290*/  HMMA.16816.F32.BF16 R40, R140, R42, RZ ;  /* 0x0000002a8c28723c */ /* 0x000ff000000418ff */
[----:B------:R-:W-:Y:S08]  /*e2a0*/  HMMA.16816.F32.BF16 R48, R144, R66, R8 ;  /* 0x000000429030723c */ /* 0x000ff00000041808 */
[C---:B------:R-:W-:Y:S08]  /*e2b0*/  HMMA.16816.F32.BF16 R36, R140.reuse, R56, RZ ;  /* 0x000000388c24723c */ /* 0x040ff000000418ff */
[----:B------:R-:W-:Y:S08]  /*e2c0*/  HMMA.16816.F32.BF16 R8, R140, R58, RZ ;  /* 0x0000003a8c08723c */ /* 0x000ff000000418ff */
[C---:B------:R-:W-:Y:S08]  /*e2d0*/  HMMA.16816.F32.BF16 R68, R144.reuse, R60, R24 ;  /* 0x0000003c9044723c */ /* 0x040ff00000041818 */
[C---:B------:R-:W-:Y:S01]  /*e2e0*/  HMMA.16816.F32.BF16 R60, R144.reuse, R62, R20 ;  /* 0x0000003e903c723c */ /* 0x040fe20000041814 */
[----:B------:R-:W1:Y:S07]  /*e2f0*/  LDSM.16.M88.4 R20, [R3] ;  /* 0x000000000314783b */ /* 0x000e6e0000000200 */
[C---:B------:R-:W-:Y:S01]  /*e300*/  HMMA.16816.F32.BF16 R52, R144.reuse, R64, R16 ;  /* 0x000000409034723c */ /* 0x040fe20000041810 */
[----:B------:R-:W-:Y:S07]  /*e310*/  LDSM.16.M88.4 R16, [R3+0x800] ;  /* 0x000800000310783b */ /* 0x000fee0000000200 */
[C---:B------:R-:W-:Y:S08]  /*e320*/  HMMA.16816.F32.BF16 R44, R144.reuse, R72, R44 ;  /* 0x00000048902c723c */ /* 0x040ff0000004182c */
[C---:B------:R-:W-:Y:S01]  /*e330*/  HMMA.16816.F32.BF16 R56, R144.reuse, R74, R40 ;  /* 0x0000004a9038723c */ /* 0x040fe20000041828 */
[----:B------:R-:W-:Y:S07]  /*e340*/  LDSM.16.M88.4 R40, [R3+0x1800] ;  /* 0x001800000328783b */ /* 0x000fee0000000200 */
[C---:B------:R-:W-:Y:S08]  /*e350*/  HMMA.16816.F32.BF16 R64, R144.reuse, R92, R36 ;  /* 0x0000005c9040723c */ /* 0x040ff00000041824 */
[----:B------:R-:W-:Y:S01]  /*e360*/  HMMA.16816.F32.BF16 R72, R144, R94, R8 ;  /* 0x0000005e9048723c */ /* 0x000fe20000041808 */
[----:B------:R-:W2:Y:S07]  /*e370*/  LDSM.16.M88.4 R8, [R3+0x1000] ;  /* 0x001000000308783b */ /* 0x000eae0000000200 */
[C---:B------:R-:W-:Y:S08]  /*e380*/  HMMA.16816.F32.BF16 R36, R140.reuse, R96, RZ ;  /* 0x000000608c24723c */ /* 0x040ff000000418ff */
[C---:B------:R-:W-:Y:S08]  /*e390*/  HMMA.16816.F32.BF16 R28, R140.reuse, R100, RZ ;  /* 0x000000648c1c723c */ /* 0x040ff000000418ff */
[----:B------:R-:W-:Y:S08]  /*e3a0*/  HMMA.16816.F32.BF16 R24, R140, R102, RZ ;  /* 0x000000668c18723c */ /* 0x000ff000000418ff */
[----:B------:R-:W-:Y:S01]  /*e3b0*/  HMMA.16816.F32.BF16 R112, R144, R108, R36 ;  /* 0x0000006c9070723c */ /* 0x000fe20000041824 */
[----:B------:R-:W3:Y:S07]  /*e3c0*/  LDSM.16.M88.4 R36, [R3+0x2000] ;  /* 0x002000000324783b */ /* 0x000eee0000000200 */
[----:B------:R-:W-:Y:S08]  /*e3d0*/  HMMA.16816.F32.BF16 R32, R140, R98, RZ ;  /* 0x000000628c20723c */ /* 0x000ff000000418ff */
[C---:B-1----:R-:W-:Y:S08]  /*e3e0*/  HMMA.16816.F32.BF16 R96, R176.reuse, R22, R84 ;  /* 0x00000016b060723c */ /* 0x042ff00000041854 */
[C---:B--2---:R-:W-:Y:S08]  /*e3f0*/  HMMA.16816.F32.BF16 R84, R176.reuse, R8, R52 ;  /* 0x00000008b054723c */ /* 0x044ff00000041834 */
[----:B------:R-:W-:Y:S01]  /*e400*/  HMMA.16816.F32.BF16 R48, R176, R10, R48 ;  /* 0x0000000ab030723c */ /* 0x000fe20000041830 */
[----:B------:R-:W1:Y:S07]  /*e410*/  LDSM.16.M88.4 R8, [R3+0x3000] ;  /* 0x003000000308783b */ /* 0x000e6e0000000200 */
[C---:B------:R-:W-:Y:S01]  /*e420*/  HMMA.16816.F32.BF16 R104, R144.reuse, R116, R28 ;  /* 0x000000749068723c */ /* 0x040fe2000004181c */
[----:B------:R-:W-:Y:S07]  /*e430*/  LDSM.16.M88.4 R28, [R83+-0x3000] ;  /* 0xffd00000531c783b */ /* 0x000fee0000000200 */
[----:B------:R-:W-:Y:S01]  /*e440*/  HMMA.16816.F32.BF16 R100, R144, R118, R24 ;  /* 0x000000769064723c */ /* 0x000fe20000041818 */
[----:B------:R-:W-:Y:S07]  /*e450*/  LDSM.16.M88.4 R24, [R83+-0x2800] ;  /* 0xffd800005318783b */ /* 0x000fee0000000200 */
[C---:B------:R-:W-:Y:S01]  /*e460*/  HMMA.16816.F32.BF16 R116, R176.reuse, R20, R88 ;  /* 0x00000014b074723c */ /* 0x040fe20000041858 */
[----:B------:R-:W2:Y:S07]  /*e470*/  LDSM.16.M88.4 R20, [R83+-0x3800] ;  /* 0xffc800005314783b */ /* 0x000eae0000000200 */
[C---:B------:R-:W-:Y:S08]  /*e480*/  HMMA.16816.F32.BF16 R88, R176.reuse, R16, R68 ;  /* 0x00000010b058723c */ /* 0x040ff00000041844 */
[----:B------:R-:W-:Y:S01]  /*e490*/  HMMA.16816.F32.BF16 R92, R176, R18, R60 ;  /* 0x00000012b05c723c */ /* 0x000fe2000004183c */
[----:B------:R-:W4:Y:S07]  /*e4a0*/  LDSM.16.M88.4 R16, [R3+0x2800] ;  /* 0x002800000310783b */ /* 0x000f2e0000000200 */
[----:B------:R-:W-:Y:S08]  /*e4b0*/  HMMA.16816.F32.BF16 R108, R144, R110, R32 ;  /* 0x0000006e906c723c */ /* 0x000ff00000041820 */
[C---:B------:R-:W-:Y:S01]  /*e4c0*/  HMMA.16816.F32.BF16 R32, R176.reuse, R40, R44 ;  /* 0x00000028b020723c */ /* 0x040fe2000004182c */
[----:B------:R-:W-:Y:S07]  /*e4d0*/  LDSM.16.M88.4 R44, [R200+0x3800] ;  /* 0x00380000c82c783b */ /* 0x000fee0000000200 */
[C---:B------:R-:W-:Y:S08]  /*e4e0*/  HMMA.16816.F32.BF16 R40, R176.reuse, R42, R56 ;  /* 0x0000002ab028723c */ /* 0x040ff00000041838 */
[C---:B---3--:R-:W-:Y:S08]  /*e4f0*/  HMMA.16816.F32.BF16 R56, R176.reuse, R36, R64 ;  /* 0x00000024b038723c */ /* 0x048ff00000041840 */
[C---:B------:R-:W-:Y:S01]  /*e500*/  HMMA.16816.F32.BF16 R60, R176.reuse, R38, R72 ;  /* 0x00000026b03c723c */ /* 0x040fe20000041848 */
[----:B------:R-:W3:Y:S07]  /*e510*/  LDSM.16.M88.4 R36, [R83+-0x2000] ;  /* 0xffe000005324783b */ /* 0x000eee0000000200 */
[C---:B-1----:R-:W-:Y:S08]  /*e520*/  HMMA.16816.F32.BF16 R72, R176.reuse, R8, R104 ;  /* 0x00000008b048723c */ /* 0x042ff00000041868 */
[----:B------:R-:W-:Y:S08]  /*e530*/  HMMA.16816.F32.BF16 R104, R176, R10, R100 ;  /* 0x0000000ab068723c */ /* 0x000ff00000041864 */
[----:B--2---:R-:W-:Y:S08]  /*e540*/  HMMA.16816.F32.BF16 R8, R180, R20, R116 ;  /* 0x00000014b408723c */ /* 0x004ff00000041874 */
[C---:B----4-:R-:W-:Y:S08]  /*e550*/  HMMA.16816.F32.BF16 R68, R176.reuse, R16, R112 ;  /* 0x00000010b044723c */ /* 0x050ff00000041870 */
[----:B------:R-:W-:Y:S01]  /*e560*/  HMMA.16816.F32.BF16 R64, R176, R18, R108 ;  /* 0x00000012b040723c */ /* 0x000fe2000004186c */
[----:B------:R-:W1:Y:S07]  /*e570*/  LDSM.16.M88.4 R16, [R83+-0x1800] ;  /* 0xffe800005310783b */ /* 0x000e6e0000000200 */
[C---:B------:R-:W-:Y:S01]  /*e580*/  HMMA.16816.F32.BF16 R52, R180.reuse, R22, R96 ;  /* 0x00000016b434723c */ /* 0x040fe20000041860 */
[----:B------:R-:W-:Y:S07]  /*e590*/  LDSM.16.M88.4 R20, [R83+-0x1000] ;  /* 0xfff000005314783b */ /* 0x000fee0000000200 */
[C---:B------:R-:W-:Y:S08]  /*e5a0*/  HMMA.16816.F32.BF16 R96, R180.reuse, R24, R84 ;  /* 0x00000018b460723c */ /* 0x040ff00000041854 */
[C---:B------:R-:W-:Y:S01]  /*e5b0*/  HMMA.16816.F32.BF16 R100, R180.reuse, R26, R48 ;  /* 0x0000001ab464723c */ /* 0x040fe20000041830 */
[----:B------:R-:W2:Y:S04]  /*e5c0*/  LDSM.16.M88.4 R24, [R205+0x3800] ;  /* 0x00380000cd18783b */ /* 0x000ea80000000200 */
[----:B------:R-:W-:Y:S03]  /*e5d0*/  LDSM.16.M88.4 R48, [R205+0x4000] ;  /* 0x00400000cd30783b */ /* 0x000fe60000000200 */
[----:B---3--:R-:W-:Y:S01]  /*e5e0*/  HMMA.16816.F32.BF16 R84, R180, R36, R32 ;  /* 0x00000024b454723c */ /* 0x008fe20000041820 */
[----:B------:R-:W3:Y:S07]  /*e5f0*/  LDSM.16.M88.4 R32, [R200+0x4000] ;  /* 0x00400000c820783b */ /* 0x000eee0000000200 */
[----:B------:R-:W-:Y:S08]  /*e600*/  HMMA.16816.F32.BF16 R8, R184, R44, R8 ;  /* 0x0000002cb808723c */ /* 0x000ff00000041808 */
[C---:B------:R-:W-:Y:S01]  /*e610*/  HMMA.16816.F32.BF16 R108, R180.reuse, R38, R40 ;  /* 0x00000026b46c723c */ /* 0x040fe20000041828 */
[----:B------:R-:W4:Y:S04]  /*e620*/  LDSM.16.M88.4 R36, [R3+0x3800] ;  /* 0x003800000324783b */ /* 0x000f280000000200 */
[----:B------:R-:W-:Y:S03]  /*e630*/  LDSM.16.M88.4 R40, [R205+0x4800] ;  /* 0x00480000cd28783b */ /* 0x000fe60000000200 */
[C---:B------:R-:W-:Y:S08]  /*e640*/  HMMA.16816.F32.BF16 R88, R180.reuse, R28, R88 ;  /* 0x0000001cb458723c */ /* 0x040ff00000041858 */
[C---:B-1----:R-:W-:Y:S01]  /*e650*/  HMMA.16816.F32.BF16 R112, R180.reuse, R16, R56 ;  /* 0x00000010b470723c */ /* 0x042fe20000041838 */
[----:B------:R-:W-:Y:S07]  /*e660*/  LDSM.16.M88.4 R56, [R83+0x800] ;  /* 0x000800005338783b */ /* 0x000fee0000000200 */
[----:B------:R-:W-:Y:S01]  /*e670*/  HMMA.16816.F32.BF16 R116, R180, R18, R60 ;  /* 0x00000012b474723c */ /* 0x000fe2000004183c */
[----:B------:R-:W-:Y:S07]  /*e680*/  LDSM.16.M88.4 R60, [R83] ;  /* 0x00000000533c783b */ /* 0x000fee0000000200 */
[----:B------:R-:W-:Y:S01]  /*e690*/  HMMA.16816.F32.BF16 R16, R184, R46, R52 ;  /* 0x0000002eb810723c */ /* 0x000fe20000041834 */
[----:B------:R-:W-:Y:S04]  /*e6a0*/  LDSM.16.M88.4 R52, [R200+0x4800] ;  /* 0x00480000c834783b */ /* 0x000fe80000000200 */
[----:B------:R-:W-:Y:S03]  /*e6b0*/  LDSM.16.M88.4 R44, [R200+0x5000] ;  /* 0x00500000c82c783b */ /* 0x000fe60000000200 */
[----:B------:R-:W-:Y:S01]  /*e6c0*/  HMMA.16816.F32.BF16 R92, R180, R30, R92 ;  /* 0x0000001eb45c723c */ /* 0x000fe2000004185c */
[----:B------:R-:W1:Y:S07]  /*e6d0*/  LDSM.16.M88.4 R28, [R83+-0x800] ;  /* 0xfff80000531c783b */ /* 0x000e6e0000000200 */
[----:B--2---:R-:W-:Y:S08]  /*e6e0*/  HMMA.16816.F32.BF16 R8, R188, R24, R8 ;  /* 0x00000018bc08723c */ /* 0x004ff00000041808 */
[C---:B------:R-:W-:Y:S08]  /*e6f0*/  HMMA.16816.F32.BF16 R120, R180.reuse, R20, R68 ;  /* 0x00000014b478723c */ /* 0x040ff00000041844 */
[----:B------:R-:W-:Y:S01]  /*e700*/  HMMA.16816.F32.BF16 R124, R180, R22, R64 ;  /* 0x00000016b47c723c */ /* 0x000fe20000041840 */
[----:B------:R-:W2:Y:S07]  /*e710*/  LDSM.16.M88.4 R64, [R3+0x4000] ;  /* 0x004000000340783b */ /* 0x000eae0000000200 */
[----:B---3--:R-:W-:Y:S08]  /*e720*/  HMMA.16816.F32.BF16 R20, R184, R32, R88 ;  /* 0x00000020b814723c */ /* 0x008ff00000041858 */
[----:B------:R-:W-:Y:S08]  /*e730*/  HMMA.16816.F32.BF16 R16, R188, R26, R16 ;  /* 0x0000001abc10723c */ /* 0x000ff00000041810 */
[----:B----4-:R-:W-:Y:S08]  /*e740*/  HMMA.16816.F32.BF16 R8, R192, R36, R8 ;  /* 0x00000024c008723c */ /* 0x010ff00000041808 */
[C---:B-1----:R-:W-:Y:S08]  /*e750*/  HMMA.16816.F32.BF16 R128, R180.reuse, R28, R72 ;  /* 0x0000001cb480723c */ /* 0x042ff00000041848 */
[----:B------:R-:W-:Y:S08]  /*e760*/  HMMA.16816.F32.BF16 R104, R180, R30, R104 ;  /* 0x0000001eb468723c */ /* 0x000ff00000041868 */
[----:B------:R-:W-:Y:S08]  /*e770*/  HMMA.16816.F32.BF16 R28, R188, R48, R20 ;  /* 0x00000030bc1c723c */ /* 0x000ff00000041814 */
[----:B------:R-:W-:Y:S08]  /*e780*/  HMMA.16816.F32.BF16 R32, R184, R34, R92 ;  /* 0x00000022b820723c */ /* 0x000ff0000004185c */
[----:B------:R-:W-:Y:S01]  /*e790*/  HMMA.16816.F32.BF16 R24, R192, R38, R16 ;  /* 0x00000026c018723c */ /* 0x000fe20000041810 */
[----:B------:R-:W-:Y:S07]  /*e7a0*/  LDSM.16.M88.4 R36, [R205+0x5000] ;  /* 0x00500000cd24783b */ /* 0x000fee0000000200 */
[----:B------:R-:W-:Y:S08]  /*e7b0*/  HMMA.16816.F32.BF16 R8, R196, R60, R8 ;  /* 0x0000003cc408723c */ /* 0x000ff00000041808 */
[----:B------:R-:W-:Y:S08]  /*e7c0*/  HMMA.16816.F32.BF16 R20, R184, R52, R96 ;  /* 0x00000034b814723c */ /* 0x000ff00000041860 */
[----:B--2---:R-:W-:Y:S08]  /*e7d0*/  HMMA.16816.F32.BF16 R16, R192, R64, R28 ;  /* 0x00000040c010723c */ /* 0x004ff0000004181c */
[----:B------:R-:W-:Y:S01]  /*e7e0*/  HMMA.16816.F32.BF16 R32, R188, R50, R32 ;  /* 0x00000032bc20723c */ /* 0x000fe20000041820 */
[----:B------:R-:W-:Y:S01]  /*e7f0*/  FMUL.FTZ R2, R8, c[0x0][0x320] ;  /* 0x0000c80008027a20 */ /* 0x000fe20000410000 */
[----:B------:R-:W1:Y:S03]  /*e800*/  LDSM.16.M88.4 R48, [R200+0x5800] ;  /* 0x00580000c830783b */ /* 0x000e660000000200 */
[----:B------:R2:W3:Y:S03]  /*e810*/  MUFU.TANH R132, R2 ;  /* 0x0000000200847308 */ /* 0x0004e60000002400 */
[----:B------:R-:W-:Y:S01]  /*e820*/  HMMA.16816.F32.BF16 R68, R184, R54, R100 ;  /* 0x00000036b844723c */ /* 0x000fe20000041864 */
[----:B------:R-:W4:Y:S07]  /*e830*/  LDSM.16.M88.4 R52, [R3+0x4800] ;  /* 0x004800000334783b */ /* 0x000f2e0000000200 */
[----:B------:R-:W-:Y:S01]  /*e840*/  HMMA.16816.F32.BF16 R24, R196, R62, R24 ;  /* 0x0000003ec418723c */ /* 0x000fe20000041818 */
[----:B------:R-:W-:Y:S01]  /*e850*/  LDSM.16.M88.4 R60, [R200+0x6000] ;  /* 0x00600000c83c783b */ /* 0x000fe20000000200 */
[----:B--2---:R-:W-:-:S06]  /*e860*/  FMUL.FTZ R2, R9, c[0x0][0x320] ;  /* 0x0000c80009027a20 */ /* 0x004fcc0000410000 */
[C---:B------:R-:W-:Y:S08]  /*e870*/  HMMA.16816.F32.BF16 R72, R184.reuse, R44, R84 ;  /* 0x0000002cb848723c */ /* 0x040ff00000041854 */
[----:B------:R-:W-:Y:S01]  /*e880*/  HMMA.16816.F32.BF16 R84, R184, R46, R108 ;  /* 0x0000002eb854723c */ /* 0x000fe2000004186c */
[----:B------:R2:W1:Y:S01]  /*e890*/  MUFU.TANH R111, R2 ;  /* 0x00000002006f7308 */ /* 0x0004620000002400 */
[----:B------:R-:W3:Y:S06]  /*e8a0*/  LDSM.16.M88.4 R44, [R83+0x1000] ;  /* 0x00100000532c783b */ /* 0x000eec0000000200 */
[C---:B------:R-:W-:Y:S08]  /*e8b0*/  HMMA.16816.F32.BF16 R20, R188.reuse, R40, R20 ;  /* 0x00000028bc14723c */ /* 0x040ff00000041814 */
[----:B------:R-:W-:Y:S01]  /*e8c0*/  HMMA.16816.F32.BF16 R28, R188, R42, R68 ;  /* 0x0000002abc1c723c */ /* 0x000fe20000041844 */
[----:B--2---:R-:W-:Y:S01]  /*e8d0*/  FMUL.FTZ R2, R10, c[0x0][0x320] ;  /* 0x0000c8000a027a20 */ /* 0x004fe20000410000 */
[----:B------:R-:W2:Y:S03]  /*e8e0*/  LDSM.16.M88.4 R40, [R3+0x5000] ;  /* 0x005000000328783b */ /* 0x000ea60000000200 */
[----:B------:R4:W2:Y:S03]  /*e8f0*/  MUFU.TANH R110, R2 ;  /* 0x00000002006e7308 */ /* 0x0008a60000002400 */
[----:B-1----:R-:W-:Y:S01]  /*e900*/  HMMA.16816.F32.BF16 R68, R184, R50, R116 ;  /* 0x00000032b844723c */ /* 0x002fe20000041874 */
[----:B----4-:R-:W-:-:S07]  /*e910*/  FMUL.FTZ R2, R11, c[0x0][0x320] ;  /* 0x0000c8000b027a20 */ /* 0x010fce0000410000 */
[----:B------:R-:W-:Y:S01]  /*e920*/  HMMA.16816.F32.BF16 R8, R196, R56, R16 ;  /* 0x00000038c408723c */ /* 0x000fe20000041810 */
[----:B------:R1:W4:Y:S07]  /*e930*/  MUFU.TANH R109, R2 ;  /* 0x00000002006d7308 */ /* 0x00032e0000002400 */
[----:B------:R-:W-:Y:S08]  /*e940*/  HMMA.16816.F32.BF16 R16, R192, R66, R32 ;  /* 0x00000042c010723c */ /* 0x000ff00000041820 */
[----:B------:R-:W-:Y:S01]  /*e950*/  HMMA.16816.F32.BF16 R64, R184, R48, R112 ;  /* 0x00000030b840723c */ /* 0x000fe20000041870 */
[----:B------:R-:W2:Y:S01]  /*e960*/  LDSM.16.M88.4 R48, [R205+0x5800] ;  /* 0x00580000cd30783b */ /* 0x000ea20000000200 */
        /* <DEDUP_REMOVED lines=10> */
[----:B------:R-:W-:Y:S07]  /*ea10*/  LDSM.16.M88.4 R56, [R83+0x1800] ;  /* 0x001800005338783b */ /* 0x000fee0000000200 */
[----:B------:R-:W-:Y:S01]  /*ea20*/  HMMA.16816.F32.BF16 R16, R188, R36, R72 ;  /* 0x00000024bc10723c */ /* 0x000fe20000041848 */
[----:B-1----:R-:W-:-:S04]  /*ea30*/  FMUL.FTZ R2, R8, c[0x0][0x320] ;  /* 0x0000c80008027a20 */ /* 0x002fc80000410000 */
[----:B------:R1:W1:Y:S03]  /*ea40*/  MUFU.TANH R101, R2 ;  /* 0x0000000200657308 */ /* 0x0002660000002400 */
[----:B---3--:R-:W-:Y:S08]  /*ea50*/  HMMA.16816.F32.BF16 R32, R196, R44, R24 ;  /* 0x0000002cc420723c */ /* 0x008ff00000041818 */
[----:B------:R-:W-:Y:S01]  /*ea60*/  HMMA.16816.F32.BF16 R72, R184, R60, R120 ;  /* 0x0000003cb848723c */ /* 0x000fe20000041878 */
[----:B-1----:R-:W-:-:S07]  /*ea70*/  FMUL.FTZ R2, R9, c[0x0][0x320] ;  /* 0x0000c80009027a20 */ /* 0x002fce0000410000 */
[----:B--2---:R-:W-:Y:S01]  /*ea80*/  HMMA.16816.F32.BF16 R24, R192, R40, R16 ;  /* 0x00000028c018723c */ /* 0x004fe20000041810 */
[----:B------:R1:W2:Y:S02]  /*ea90*/  MUFU.TANH R100, R2 ;  /* 0x0000000200647308 */ /* 0x0002a40000002400 */
[----:B-1----:R-:W-:-:S06]  /*eaa0*/  FMUL.FTZ R2, R10, c[0x0][0x320] ;  /* 0x0000c8000a027a20 */ /* 0x002fcc0000410000 */
[----:B------:R1:W3:Y:S02]  /*eab0*/  MUFU.TANH R99, R2 ;  /* 0x0000000200637308 */ /* 0x0002e40000002400 */
[----:B-1----:R-:W-:Y:S02]  /*eac0*/  FMUL.FTZ R2, R11, c[0x0][0x320] ;  /* 0x0000c8000b027a20 */ /* 0x002fe40000410000 */
[----:B------:R-:W-:Y:S01]  /*ead0*/  HMMA.16816.F32.BF16 R8, R192, R54, R28 ;  /* 0x00000036c008723c */ /* 0x000fe2000004181c */
[----:B------:R-:W-:Y:S03]  /*eae0*/  LDSM.16.M88.4 R52, [R3+0x5800] ;  /* 0x005800000334783b */ /* 0x000fe60000000200 */
[----:B------:R1:W1:Y:S04]  /*eaf0*/  MUFU.TANH R98, R2 ;  /* 0x0000000200627308 */ /* 0x0002680000002400 */
[----:B------:R-:W-:Y:S01]  /*eb00*/  HMMA.16816.F32.BF16 R28, R188, R38, R84 ;  /* 0x00000026bc1c723c */ /* 0x000fe20000041854 */
[----:B------:R-:W-:Y:S01]  /*eb10*/  LDSM.16.M88.4 R36, [R205+0x6000] ;  /* 0x00600000cd24783b */ /* 0x000fe20000000200 */
[----:B-1----:R-:W-:-:S04]  /*eb20*/  FMUL.FTZ R2, R20, c[0x0][0x320] ;  /* 0x0000c80014027a20 */ /* 0x002fc80000410000 */
[----:B------:R1:W1:Y:S10]  /*eb30*/  MUFU.TANH R97, R2 ;  /* 0x0000000200617308 */ /* 0x0002740000002400 */
[----:B------:R-:W-:Y:S01]  /*eb40*/  HMMA.16816.F32.BF16 R8, R196, R46, R8 ;  /* 0x0000002ec408723c */ /* 0x000fe20000041808 */
[----:B------:R-:W-:Y:S07]  /*eb50*/  LDSM.16.M88.4 R44, [R83+0x2000] ;  /* 0x00200000532c783b */ /* 0x000fee0000000200 */
[----:B------:R-:W-:Y:S01]  /*eb60*/  HMMA.16816.F32.BF16 R16, R192, R42, R28 ;  /* 0x0000002ac010723c */ /* 0x000fe2000004181c */
[----:B-1----:R-:W-:-:S07]  /*eb70*/  FMUL.FTZ R2, R21, c[0x0][0x320] ;  /* 0x0000c80015027a20 */ /* 0x002fce0000410000 */
[----:B------:R-:W-:Y:S01]  /*eb80*/  HMMA.16816.F32.BF16 R28, R188, R50, R68 ;  /* 0x00000032bc1c723c */ /* 0x000fe20000041844 */
[----:B------:R1:W1:Y:S07]  /*eb90*/  MUFU.TANH R96, R2 ;  /* 0x0000000200607308 */ /* 0x00026e0000002400 */
[----:B------:R-:W-:Y:S01]  /*eba0*/  HMMA.16816.F32.BF16 R40, R184, R62, R124 ;  /* 0x0000003eb828723c */ /* 0x000fe2000004187c */
[----:B-1----:R-:W-:-:S04]  /*ebb0*/  FMUL.FTZ R2, R22, c[0x0][0x320] ;  /* 0x0000c80016027a20 */ /* 0x002fc80000410000 */
[----:B------:R1:W1:Y:S02]  /*ebc0*/  MUFU.TANH R95, R2 ;  /* 0x00000002005f7308 */ /* 0x0002640000002400 */
[----:B-1----:R-:W-:Y:S02]  /*ebd0*/  FMUL.FTZ R2, R23, c[0x0][0x320] ;  /* 0x0000c80017027a20 */ /* 0x002fe40000410000 */
[----:B------:R-:W-:Y:S01]  /*ebe0*/  HMMA.16816.F32.BF16 R20, R188, R48, R64 ;  /* 0x00000030bc14723c */ /* 0x000fe20000041840 */
[----:B------:R-:W1:Y:S03]  /*ebf0*/  LDSM.16.M88.4 R64, [R200+0x6800] ;  /* 0x00680000c840783b */ /* 0x000e660000000200 */
[----:B------:R2:W1:Y:S01]  /*ec00*/  MUFU.TANH R93, R2 ;  /* 0x00000002005d7308 */ /* 0x0004620000002400 */
[----:B------:R-:W-:Y:S01]  /*ec10*/  LDSM.16.M88.4 R48, [R83+0x2800] ;  /* 0x002800005330783b */ /* 0x000fe20000000200 */
[----:B--2---:R-:W-:-:S06]  /*ec20*/  FMUL.FTZ R2, R32, c[0x0][0x320] ;  /* 0x0000c80020027a20 */ /* 0x004fcc0000410000 */
[----:B------:R2:W1:Y:S02]  /*ec30*/  MUFU.TANH R94, R2 ;  /* 0x00000002005e7308 */ /* 0x0004640000002400 */
[----:B--2---:R-:W-:Y:S01]  /*ec40*/  FMUL.FTZ R2, R33, c[0x0][0x320] ;  /* 0x0000c80021027a20 */ /* 0x004fe20000410000 */
[----:B-1----:R-:W-:Y:S05]  /*ec50*/  HMMA.16816.F32.BF16 R60, R184, R64, R128 ;  /* 0x00000040b83c723c */ /* 0x002fea0000041880 */
[----:B------:R1:W2:Y:S02]  /*ec60*/  MUFU.TANH R92, R2 ;  /* 0x00000002005c7308 */ /* 0x0002a40000002400 */
[----:B-1----:R-:W-:-:S06]  /*ec70*/  FMUL.FTZ R2, R34, c[0x0][0x320] ;  /* 0x0000c80022027a20 */ /* 0x002fcc0000410000 */
[----:B------:R1:W1:Y:S02]  /*ec80*/  MUFU.TANH R91, R2 ;  /* 0x00000002005b7308 */ /* 0x0002640000002400 */
[----:B-1----:R-:W-:Y:S02]  /*ec90*/  FMUL.FTZ R2, R35, c[0x0][0x320] ;  /* 0x0000c80023027a20 */ /* 0x002fe40000410000 */
[----:B------:R-:W-:Y:S04]  /*eca0*/  HMMA.16816.F32.BF16 R32, R196, R56, R24 ;  /* 0x00000038c420723c */ /* 0x000fe80000041818 */
[----:B------:R1:W1:Y:S04]  /*ecb0*/  MUFU.TANH R90, R2 ;  /* 0x00000002005a7308 */ /* 0x0002680000002400 */
        /* <DEDUP_REMOVED lines=13> */
[----:B------:R-:W3:Y:S07]  /*ed90*/  LDSM.16.M88.4 R52, [R205+0x6800] ;  /* 0x00680000cd34783b */ /* 0x000eee0000000200 */
[----:B------:R-:W-:Y:S01]  /*eda0*/  HMMA.16816.F32.BF16 R28, R196, R44, R24 ;  /* 0x0000002cc41c723c */ /* 0x000fe20000041818 */
[----:B--2---:R-:W-:-:S04]  /*edb0*/  FMUL.FTZ R2, R32, c[0x0][0x320] ;  /* 0x0000c80020027a20 */ /* 0x004fc80000410000 */
[----:B------:R2:W1:Y:S11]  /*edc0*/  MUFU.TANH R86, R2 ;  /* 0x0000000200567308 */ /* 0x0004760000002400 */
[----:B------:R-:W-:Y:S01]  /*edd0*/  HMMA.16816.F32.BF16 R16, R196, R46, R16 ;  /* 0x0000002ec410723c */ /* 0x000fe20000041810 */
[----:B--2---:R-:W-:-:S07]  /*ede0*/  FMUL.FTZ R2, R33, c[0x0][0x320] ;  /* 0x0000c80021027a20 */ /* 0x004fce0000410000 */
[----:B-1----:R-:W-:Y:S01]  /*edf0*/  HMMA.16816.F32.BF16 R24, R192, R56, R20 ;  /* 0x00000038c018723c */ /* 0x002fe20000041814 */
[----:B------:R1:W2:Y:S07]  /*ee00*/  MUFU.TANH R85, R2 ;  /* 0x0000000200557308 */ /* 0x0002ae0000002400 */
[----:B---3--:R-:W-:Y:S01]  /*ee10*/  HMMA.16816.F32.BF16 R20, R188, R52, R60 ;  /* 0x00000034bc14723c */ /* 0x008fe2000004183c */
[----:B-1----:R-:W-:-:S04]  /*ee20*/  FMUL.FTZ R2, R34, c[0x0][0x320] ;  /* 0x0000c80022027a20 */ /* 0x002fc80000410000 */
[----:B------:R1:W3:Y:S02]  /*ee30*/  MUFU.TANH R64, R2 ;  /* 0x0000000200407308 */ /* 0x0002e40000002400 */
[----:B-1----:R-:W-:Y:S02]  /*ee40*/  FMUL.FTZ R2, R35, c[0x0][0x320] ;  /* 0x0000c80023027a20 */ /* 0x002fe40000410000 */
[----:B------:R-:W-:Y:S01]  /*ee50*/  HMMA.16816.F32.BF16 R32, R188, R38, R40 ;  /* 0x00000026bc20723c */ /* 0x000fe20000041828 */
[----:B------:R-:W1:Y:S03]  /*ee60*/  LDSM.16.M88.4 R40, [R3+0x6800] ;  /* 0x006800000328783b */ /* 0x000e660000000200 */
[----:B------:R2:W1:Y:S01]  /*ee70*/  MUFU.TANH R84, R2 ;  /* 0x0000000200547308 */ /* 0x0004620000002400 */
[----:B------:R-:W3:Y:S01]  /*ee80*/  LDSM.16.M88.4 R36, [R83+0x3000] ;  /* 0x003000005324783b */ /* 0x000ee20000000200 */
[----:B------:R-:W-:-:S04]  /*ee90*/  DEPBAR.LE SB0, 0x0 ;  /* 0x000080000000791a */ /* 0x000fc80000000000 */
[----:B--2---:R-:W-:-:S04]  /*eea0*/  FMUL.FTZ R2, R8, c[0x0][0x320] ;  /* 0x0000c80008027a20 */ /* 0x004fc80000410000 */
[----:B------:R2:W1:Y:S10]  /*eeb0*/  MUFU.TANH R75, R2 ;  /* 0x00000002004b7308 */ /* 0x0004740000002400 */
[----:B------:R-:W-:Y:S01]  /*eec0*/  HMMA.16816.F32.BF16 R32, R192, R58, R32 ;  /* 0x0000003ac020723c */ /* 0x000fe20000041820 */
[----:B--2---:R-:W-:-:S07]  /*eed0*/  FMUL.FTZ R2, R9, c[0x0][0x320] ;  /* 0x0000c80009027a20 */ /* 0x004fce0000410000 */
[----:B-1----:R-:W-:Y:S01]  /*eee0*/  HMMA.16816.F32.BF16 R20, R192, R40, R20 ;  /* 0x00000028c014723c */ /* 0x002fe20000041814 */
[----:B------:R1:W2:Y:S02]  /*eef0*/  MUFU.TANH R74, R2 ;  /* 0x00000002004a7308 */ /* 0x0002a40000002400 */
        /* <DEDUP_REMOVED lines=16> */
[----:B---3--:R-:W-:Y:S01]  /*f000*/  HMMA.16816.F32.BF16 R8, R196, R38, R8 ;  /* 0x00000026c408723c */ /* 0x008fe20000041808 */
[----:B-1----:R-:W-:-:S07]  /*f010*/  FMUL.FTZ R2, R31, c[0x0][0x320] ;  /* 0x0000c8001f027a20 */ /* 0x002fce0000410000 */
[C---:B------:R-:W-:Y:S01]  /*f020*/  HMMA.16816.F32.BF16 R28, R196.reuse, R48, R24 ;  /* 0x00000030c41c723c */ /* 0x040fe20000041818 */
[----:B------:R1:W3:Y:S07]  /*f030*/  MUFU.TANH R56, R2 ;  /* 0x0000000200387308 */ /* 0x0002ee0000002400 */
        /* <DEDUP_REMOVED lines=44> */
[----:B--234-:R-:W2:Y:S04]  /*f300*/  LDL R4, [R1+0x1c] ;  /* 0x00001c0001047983 */ /* 0x01cea80000100800 */
[----:B------:R-:W3:Y:S04]  /*f310*/  LDL.64 R138, [R1+0x10] ;  /* 0x00001000018a7983 */ /* 0x000ee80000100a00 */
[----:B------:R-:W4:Y:S01]  /*f320*/  LDL R6, [R1+0x18] ;  /* 0x0000180001067983 */ /* 0x000f220000100800 */
[----:B-1----:R-:W-:-:S03]  /*f330*/  IMAD.MOV.U32 R2, RZ, RZ, c[0x0][0x2b8] ;  /* 0x0000ae00ff027624 */ /* 0x002fc600078e00ff */
[----:B-----5:R-:W3:Y:S01]  /*f340*/  LDL.64 R136, [R1+0x8] ;  /* 0x0000080001887983 */ /* 0x020ee20000100a00 */
[----:B------:R-:W-:Y:S01]  /*f350*/  ISETP.GT.AND P0, PT, R0, 0x6f, PT ;  /* 0x0000006f0000780c */ /* 0x000fe20003f04270 */
[----:B------:R-:W-:Y:S01]  /*f360*/  IMAD.MOV.U32 R224, RZ, RZ, RZ ;  /* 0x000000ffffe07224 */ /* 0x000fe200078e00ff */
[----:B------:R-:W-:Y:S02]  /*f370*/  ISETP.NE.AND P1, PT, R2, 0x1, PT ;  /* 0x000000010200780c */ /* 0x000fe40003f25270 */
[----:B--2---:R-:W-:-:S04]  /*f380*/  IADD3 R3, R0, R135, R4 ;  /* 0x0000008700037210 */ /* 0x004fc80007ffe004 */
[----:B------:R-:W-:-:S07]  /*f390*/  IADD3 R3, R3, -0x70, RZ ;  /* 0xffffff9003037810 */ /* 0x000fce0007ffe0ff */
[----:B------:R-:W-:-:S04]  /*f3a0*/  @P1 IMAD.HI.U32 R4, R3, c[0x0][0x2bc], RZ ;  /* 0x0000af0003041a27 */ /* 0x000fc800078e00ff */
[----:B------:R-:W-:Y:S01]  /*f3b0*/  IMAD.MOV.U32 R2, RZ, RZ, R3 ;  /* 0x000000ffff027224 */ /* 0x000fe200078e0003 */
[----:B------:R-:W-:-:S04]  /*f3c0*/  @P1 SHF.R.U32.HI R2, RZ, c[0x0][0x2c0], R4 ;  /* 0x0000b000ff021a19 */ /* 0x000fc80000011604 */
[----:B---3--:R-:W-:-:S04]  /*f3d0*/  @!P0 IADD3 R5, P1, R2, R138, RZ ;  /* 0x0000008a02058210 */ /* 0x008fc80007f3e0ff */
[----:B----4-:R-:W-:Y:S02]  /*f3e0*/  @!P0 LEA.HI.X.SX32 R6, R2, R6, 0x1, P1 ;  /* 0x0000000602068211 */ /* 0x010fe400008f0eff */
[----:B------:R-:W-:-:S04]  /*f3f0*/  @!P0 LEA R4, P1, R5, c[0x0][0x2a0], 0x2 ;  /* 0x0000a80005048a11 */ /* 0x000fc800078210ff */
[----:B------:R-:W-:-:S05]  /*f400*/  @!P0 LEA.HI.X R5, R5, c[0x0][0x2a4], R6, 0x2, P1 ;  /* 0x0000a90005058a11 */ /* 0x000fca00008f1406 */
[----:B------:R1:W2:Y:S01]  /*f410*/  @!P0 LDG.E R224, [R4.64] ;  /* 0x0000000804e08981 */ /* 0x0002a2000c1e1900 */
[----:B------:R-:W-:-:S04]  /*f420*/  IMAD.MOV R2, RZ, RZ, -R2 ;  /* 0x000000ffff027224 */ /* 0x000fc800078e0a02 */
[----:B------:R-:W-:-:S05]  /*f430*/  IMAD R225, R2, c[0x0][0x2b8], R3 ;  /* 0x0000ae0002e17a24 */ /* 0x000fca00078e0203 */
[----:B------:R-:W-:-:S05]  /*f440*/  SHF.R.S32.HI R2, RZ, 0x1f, R225 ;  /* 0x0000001fff027819 */ /* 0x000fca00000114e1 */
[----:B-1----:R-:W-:Y:S02]  /*f450*/  IMAD R4, R2, c[0x0][0x1e0], RZ ;  /* 0x0000780002047a24 */ /* 0x002fe400078e02ff */
[----:B------:R-:W-:-:S04]  /*f460*/  IMAD.WIDE.U32 R2, R225, c[0x0][0x1e0], RZ ;  /* 0x00007800e1027a25 */ /* 0x000fc800078e00ff */
        /* <DEDUP_REMOVED lines=12> */
.L_x_523:
[----:B------:R-:W-:Y:S05]  /*f530*/  BRA.DIV ~URZ, `(.L_x_430) ;  /* 0x0000a8127f007947 */ /* 0x000fea000b800000 */
[----:B------:R3:W4:Y:S02]  /*f540*/  SHFL.IDX PT, R2, R5, RZ, 0x181f ;  /* 0x00181fff05027589 */ /* 0x00072400000e0000 */
.L_x_524:
[----:B------:R-:W-:Y:S01]  /*f550*/  ISETP.GE.AND P0, PT, R220, 0x1, PT ;  /* 0x00000001dc00780c */ /* 0x000fe20003f06270 */
[----:B------:R-:W-:-:S12]  /*f560*/  BSSY B0, `(.L_x_431) ;  /* 0x000000c000007945 */ /* 0x000fd80003800000 */
[----:B------:R-:W-:Y:S05]  /*f570*/  @!P0 BRA `(.L_x_432) ;  /* 0x000000a000008947 */ /* 0x000fea0003800000 */
[----:B------:R-:W-:Y:S02]  /*f580*/  LOP3.LUT P2, RZ, R236, 0x2, RZ, 0xc0, !PT ;  /* 0x00000002ecff7812 */ /* 0x000fe4000784c0ff */
[C---:B----4-:R-:W-:Y:S02]  /*f590*/  IADD3 R8, P1, R2.reuse, R216, RZ ;  /* 0x000000d802087210 */ /* 0x050fe40007f3e0ff */
[----:B------:R-:W-:-:S03]  /*f5a0*/  IADD3 R2, P0, R2, R219, RZ ;  /* 0x000000db02027210 */ /* 0x000fc60007f1e0ff */
[C---:B--2---:R-:W-:Y:S02]  /*f5b0*/  IMAD.X R9, R6.reuse, 0x1, R217, P1 ;  /* 0x0000000106097824 */ /* 0x044fe400008e06d9 */
[----:B------:R-:W-:-:S04]  /*f5c0*/  IMAD.X R3, R6, 0x1, R218, P0 ;  /* 0x0000000106037824 */ /* 0x000fc800000e06da */
[----:B------:R-:W-:Y:S01]  /*f5d0*/  @!PT LDS RZ, [RZ] ;  /* 0x00000000fffff984 */ /* 0x000fe20000000800 */
[----:B------:R-:W-:Y:S01]  /*f5e0*/  @!PT LDS RZ, [RZ] ;  /* 0x00000000fffff984 */ /* 0x000fe20000000800 */
[----:B------:R-:W-:Y:S01]  /*f5f0*/  @!PT LDS RZ, [RZ] ;  /* 0x00000000fffff984 */ /* 0x000fe20000000800 */
[----:B------:R2:W-:Y:S04]  /*f600*/  LDGSTS.E.BYPASS.LTC128B.128 [R213+0x8100], [R8.64], !P2 ;  /* 0x0810000008d57fae */ /* 0x0005e8000d101d48 */
[----:B------:R2:W-:Y:S02]  /*f610*/  LDGSTS.E.BYPASS.LTC128B.128 [R213+0xb900], [R2.64], !P5 ;  /* 0x0b90000002d57fae */ /* 0x0005e4000e901d48 */
.L_x_432:
[----:B------:R-:W-:Y:S05]  /*f620*/  BSYNC B0 ;  /* 0x0000000000007941 */ /* 0x000fea0003800000 */
.L_x_431:
[----:B------:R-:W-:Y:S05]  /*f630*/  BRA.DIV ~URZ, `(.L_x_433) ;  /* 0x0000a7827f007947 */ /* 0x000fea000b800000 */
[----:B--2---:R2:W1:Y:S04]  /*f640*/  SHFL.IDX PT, R6, R4, 0x1, 0x181f ;  /* 0x00381f0004067f89 */ /* 0x00446800000e0000 */
[----:B----4-:R2:W4:Y:S02]  /*f650*/  SHFL.IDX PT, R2, R5, 0x1, 0x181f ;  /* 0x00381f0005027f89 */ /* 0x01052400000e0000 */
.L_x_525:
[----:B------:R-:W-:Y:S01]  /*f660*/  ISETP.GE.AND P0, PT, R220, 0x21, PT ;  /* 0x00000021dc00780c */ /* 0x000fe20003f06270 */
[----:B------:R-:W-:-:S12]  /*f670*/  BSSY B0, `(.L_x_434) ;  /* 0x000000c000007945 */ /* 0x000fd80003800000 */
[----:B------:R-:W-:Y:S05]  /*f680*/  @!P0 BRA `(.L_x_435) ;  /* 0x000000a000008947 */ /* 0x000fea0003800000 */
[----:B------:R-:W-:Y:S02]  /*f690*/  LOP3.LUT P2, RZ, R236, 0x2, RZ, 0xc0, !PT ;  /* 0x00000002ecff7812 */ /* 0x000fe4000784c0ff */
[C---:B----4-:R-:W-:Y:S02]  /*f6a0*/  IADD3 R8, P1, R2.reuse, R216, RZ ;  /* 0x000000d802087210 */ /* 0x050fe40007f3e0ff */
[----:B------:R-:W-:-:S03]  /*f6b0*/  IADD3 R2, P0, R2, R219, RZ ;  /* 0x000000db02027210 */ /* 0x000fc60007f1e0ff */
[C---:B-1----:R-:W-:Y:S02]  /*f6c0*/  IMAD.X R9, R6.reuse, 0x1, R217, P1 ;  /* 0x0000000106097824 */ /* 0x042fe400008e06d9 */
[----:B------:R-:W-:-:S04]  /*f6d0*/  IMAD.X R3, R6, 0x1, R218, P0 ;  /* 0x0000000106037824 */ /* 0x000fc800000e06da */
[----:B------:R-:W-:Y:S01]  /*f6e0*/  @!PT LDS RZ, [RZ] ;  /* 0x00000000fffff984 */ /* 0x000fe20000000800 */
[----:B------:R-:W-:Y:S01]  /*f6f0*/  @!PT LDS RZ, [RZ] ;  /* 0x00000000fffff984 */ /* 0x000fe20000000800 */
[----:B------:R-:W-:Y:S01]  /*f700*/  @!PT LDS RZ, [RZ] ;  /* 0x00000000fffff984 */ /* 0x000fe20000000800 */
[----:B------:R1:W-:Y:S04]  /*f710*/  LDGSTS.E.BYPASS.LTC128B.128 [R215+0x9100], [R8.64], !P2 ;  /* 0x0910000008d77fae */ /* 0x0003e8000d101d48 */
[----:B------:R1:W-:Y:S02]  /*f720*/  LDGSTS.E.BYPASS.LTC128B.128 [R215+0xc900], [R2.64], !P5 ;  /* 0x0c90000002d77fae */ /* 0x0003e4000e901d48 */
.L_x_435:
[----:B------:R-:W-:Y:S05]  /*f730*/  BSYNC B0 ;  /* 0x0000000000007941 */ /* 0x000fea0003800000 */
.L_x_434:
[----:B------:R-:W-:Y:S05]  /*f740*/  BRA.DIV ~URZ, `(.L_x_436) ;  /* 0x0000a7427f007947 */ /* 0x000fea000b800000 */
[----:B-1----:R1:W2:Y:S02]  /*f750*/  SHFL.IDX PT, R6, R4, 0x2, 0x181f ;  /* 0x00581f0004067f89 */ /* 0x0022a400000e0000 */
.L_x_526:
[----:B------:R-:W-:Y:S05]  /*f760*/  BRA.DIV ~URZ, `(.L_x_437) ;  /* 0x0000a7927f007947 */ /* 0x000fea000b800000 */
[----:B----4-:R4:W1:Y:S02]  /*f770*/  SHFL.IDX PT, R2, R5, 0x2, 0x181f ;  /* 0x00581f0005027f89 */ /* 0x01086400000e0000 */
.L_x_527:
[----:B------:R-:W-:Y:S01]  /*f780*/  ISETP.GE.AND P0, PT, R220, 0x41, PT ;  /* 0x00000041dc00780c */ /* 0x000fe20003f06270 */
[----:B------:R-:W-:-:S12]  /*f790*/  BSSY B0, `(.L_x_438) ;  /* 0x000000c000007945 */ /* 0x000fd80003800000 */
[----:B------:R-:W-:Y:S05]  /*f7a0*/  @!P0 BRA `(.L_x_439) ;  /* 0x000000a000008947 */ /* 0x000fea0003800000 */
[----:B------:R-:W-:Y:S02]  /*f7b0*/  LOP3.LUT P2, RZ, R236, 0x2, RZ, 0xc0, !PT ;  /* 0x00000002ecff7812 */ /* 0x000fe4000784c0ff */
[C---:B-1----:R-:W-:Y:S02]  /*f7c0*/  IADD3 R8, P1, R2.reuse, R216, RZ ;  /* 0x000000d802087210 */ /* 0x042fe40007f3e0ff */
        /* <DEDUP_REMOVED lines=8> */
.L_x_439:
[----:B------:R-:W-:Y:S05]  /*f850*/  BSYNC B0 ;  /* 0x0000000000007941 */ /* 0x000fea0003800000 */
.L_x_438:
[----:B------:R-:W-:Y:S05]  /*f860*/  BRA.DIV ~URZ, `(.L_x_440) ;  /* 0x0000a7027f007947 */ /* 0x000fea000b800000 */
[----:B--2---:R2:W3:Y:S04]  /*f870*/  SHFL.IDX PT, R6, R4, 0x3, 0x181f ;  /* 0x00781f0004067f89 */ /* 0x0044e800000e0000 */
[----:B-1----:R2:W1:Y:S02]  /*f880*/  SHFL.IDX PT, R2, R5, 0x3, 0x181f ;  /* 0x00781f0005027f89 */ /* 0x00246400000e0000 */
.L_x_528:
[----:B------:R-:W-:-:S13]  /*f890*/  ISETP.GE.AND P0, PT, R220, 0x61, PT ;  /* 0x00000061dc00780c */ /* 0x000fda0003f06270 */
[----:B------:R-:W-:Y:S05]  /*f8a0*/  @!P0 BRA `(.L_x_428) ;  /* 0x000000a000008947 */ /* 0x000fea0003800000 */
[----:B------:R-:W-:Y:S02]  /*f8b0*/  LOP3.LUT P2, RZ, R236, 0x2, RZ, 0xc0, !PT ;  /* 0x00000002ecff7812 */ /* 0x000fe4000784c0ff */
[C---:B-12---:R-:W-:Y:S02]  /*f8c0*/  IADD3 R4, P1, R2.reuse, R216, RZ ;  /* 0x000000d802047210 */ /* 0x046fe40007f3e0ff */
[----:B------:R-:W-:-:S03]  /*f8d0*/  IADD3 R2, P0, R2, R219, RZ ;  /* 0x000000db02027210 */ /* 0x000fc60007f1e0ff */
[C---:B---34-:R-:W-:Y:S02]  /*f8e0*/  IMAD.X R5, R6.reuse, 0x1, R217, P1 ;  /* 0x0000000106057824 */ /* 0x058fe400008e06d9 */
[----:B------:R-:W-:-:S04]  /*f8f0*/  IMAD.X R3, R6, 0x1, R218, P0 ;  /* 0x0000000106037824 */ /* 0x000fc800000e06da */
[----:B------:R-:W-:Y:S01]  /*f900*/  @!PT LDS RZ, [RZ] ;  /* 0x00000000fffff984 */ /* 0x000fe20000000800 */
[----:B------:R-:W-:Y:S01]  /*f910*/  @!PT LDS RZ, [RZ] ;  /* 0x00000000fffff984 */ /* 0x000fe20000000800 */
[----:B------:R-:W-:Y:S01]  /*f920*/  @!PT LDS RZ, [RZ] ;  /* 0x00000000fffff984 */ /* 0x000fe20000000800 */
[----:B------:R1:W-:Y:S04]  /*f930*/  LDGSTS.E.BYPASS.LTC128B.128 [R215+0xb100], [R4.64], !P2 ;  /* 0x0b10000004d77fae */ /* 0x0003e8000d101d48 */
[----:B------:R1:W-:Y:S02]  /*f940*/  LDGSTS.E.BYPASS.LTC128B.128 [R215+0xe900], [R2.64], !P5 ;  /* 0x0e90000002d77fae */ /* 0x0003e4000e901d48 */
.L_x_428:
[----:B--234-:R-:W-:Y:S05]  /*f950*/  BSYNC B1 ;  /* 0x0000000000017941 */ /* 0x01cfea0003800000 */
.L_x_427:
        /* <DEDUP_REMOVED lines=52> */
[----:B------:R-:W-:Y:S02]  /*fca0*/  ISETP.GT.AND P3, PT, R2, 0x29, PT ;  /* 0x000000290200780c */ /* 0x000fe40003f64270 */
[----:B------:R-:W-:Y:S02]  /*fcb0*/  FMNMX.FTZ R3, R71, R3, !PT ;  /* 0x0000000347037209 */ /* 0x000fe40007810000 */
[----:B------:R-:W-:Y:S02]  /*fcc0*/  FMNMX.FTZ R4, R94, R4, !PT ;  /* 0x000000045e047209 */ /* 0x000fe40007810000 */
[----:B------:R-:W-:Y:S02]  /*fcd0*/  ISETP.GT.AND P5, PT, R2, 0x30, PT ;  /* 0x000000300200780c */ /* 0x000fe40003fa4270 */
[----:B------:R-:W-:-:S02]  /*fce0*/  FSEL R67, R88, -INF , P3 ;  /* 0xff80000058437808 */ /* 0x000fc40001800000 */
[----:B------:R-:W-:Y:S02]  /*fcf0*/  FMNMX.FTZ R3, R68, R3, !PT ;  /* 0x0000000344037209 */ /* 0x000fe40007810000 */
[----:B------:R-:W-:Y:S02]  /*fd00*/  FSEL R92, R87, -INF , P3 ;  /* 0xff800000575c7808 */ /* 0x000fe40001800000 */
[----:B------:R-:W-:Y:S02]  /*fd10*/  FMNMX.FTZ R4, R95, R4, !PT ;  /* 0x000000045f047209 */ /* 0x000fe40007810000 */
[----:B------:R-:W-:Y:S02]  /*fd20*/  FSEL R91, R64, -INF , P5 ;  /* 0xff800000405b7808 */ /* 0x000fe40002800000 */
[----:B------:R-:W-:Y:S02]  /*fd30*/  ISETP.GT.AND P4, PT, R2, 0x31, PT ;  /* 0x000000310200780c */ /* 0x000fe40003f84270 */
[----:B------:R-:W-:-:S02]  /*fd40*/  FSEL R64, R86, -INF , P5 ;  /* 0xff80000056407808 */ /* 0x000fc40002800000 */
[----:B------:R-:W-:Y:S02]  /*fd50*/  FMNMX.FTZ R3, R67, R3, !PT ;  /* 0x0000000343037209 */ /* 0x000fe40007810000 */
        /* <DEDUP_REMOVED lines=17> */
[----:B------:R-:W-:Y:S02]  /*fe70*/  ISETP.GT.AND P4, PT, R2, 0x41, PT ;  /* 0x000000410200780c */ /* 0x000fe40003f84270 */
        /* <DEDUP_REMOVED lines=10> */
[----:B------:R-:W-:-:S02]  /*ff20*/  FMNMX.FTZ R3, R58, R3, !PT ;  /* 0x000000033a037209 */ /* 0x000fc40007810000 */
[----:B------:R-:W-:Y:S02]  /*ff30*/  FSEL R85, R52, -INF , P3 ;  /* 0xff80000034557808 */ /* 0x000fe40001800000 */
[----:B------:R-:W-:Y:S02]  /*ff40*/  FMNMX.FTZ R4, R86, R4, !PT ;  /* 0x0000000456047209 */ /* 0x000fe40007810000 */
[----:B------:R-:W-:Y:S02]  /*ff50*/  FSEL R56, R60, -INF , P2 ;  /* 0xff8000003c387808 */ /* 0x000fe40001000000 */
[----:B------:R-:W-:Y:S02]  /*ff60*/  ISETP.GT.AND P1, PT, R2, 0x50, PT ;  /* 0x000000500200780c */ /* 0x000fe40003f24270 */
[----:B------:R-:W-:Y:S02]  /*ff70*/  FMNMX.FTZ R3, R57, R3, !PT ;  /* 0x0000000339037209 */ /* 0x000fe40007810000 */
[----:B------:R-:W-:-:S02]  /*ff80*/  FSEL R84, R48, -INF , P2 ;  /* 0xff80000030547808 */ /* 0x000fc40001000000 */
[----:B------:R-:W-:Y:S02]  /*ff90*/  FMNMX.FTZ R4, R85, R4, !PT ;  /* 0x0000000455047209 */ /* 0x000fe40007810000 */
[----:B------:R-:W-:Y:S02]  /*ffa0*/  FSEL R55, R47, -INF , P1 ;  /* 0xff8000002f377808 */ /* 0x000fe40000800000 */
[----:B------:R-:W-:Y:S02]  /*ffb0*/  FMNMX.FTZ R3, R56, R3, !PT ;  /* 0x0000000338037209 */ /* 0x000fe40007810000 */
[----:B------:R-:W-:Y:S02]  /*ffc0*/  ISETP.GT.AND P6, PT, R2, 0x51, PT ;  /* 0x000000510200780c */ /* 0x000fe40003fc4270 */
[----:B------:R-:W-:Y:S02]  /*ffd0*/  FSEL R75, R46, -INF , P1 ;  /* 0xff8000002e4b7808 */ /* 0x000fe40000800000 */
[----:B------:R-:W-:-:S02]  /*ffe0*/  FMNMX.FTZ R4, R84, R4, !PT ;  /* 0x0000000454047209 */ /* 0x000fc40007810000 */
[C---:B------:R-:W-:Y:S02]  /*fff0*/  ISETP.GT.AND P5, PT, R2.reuse, 0x58, PT ;  /* 0x000000580200780c */ /* 0x040fe40003fa4270 */
[C---:B------:R-:W-:Y:S02]  /*10000*/  ISETP.GT.AND P4, PT, R2.reuse, 0x59, PT ;  /* 0x000000590200780c */ /* 0x040fe40003f84270 */
[C---:B------:R-:W-:Y:S02]  /*10010*/  ISETP.GT.AND P3, PT, R2.reuse, 0x60, PT ;  /* 0x000000600200780c */ /* 0x040fe40003f64270 */
[C---:B------:R-:W-:Y:S02]  /*10020*/  ISETP.GT.AND P2, PT, R2.reuse, 0x61, PT ;  /* 0x000000610200780c */ /* 0x040fe40003f44270 */
[C---:B------:R-:W-:Y:S02]  /*10030*/  ISETP.GT.AND P1, PT, R2.reuse, 0x68, PT ;  /* 0x000000680200780c */ /* 0x040fe40003f24270 */
[----:B------:R-:W-:-:S02]  /*10040*/  ISETP.GT.AND P0, PT, R2, 0x69, PT ;  /* 0x000000690200780c */ /* 0x000fc40003f04270 */
[----:B------:R-:W-:Y:S02]  /*10050*/  FMNMX.FTZ R2, R55, R3, !PT ;  /* 0x0000000337027209 */ /* 0x000fe40007810000 */
[----:B------:R-:W-:Y:S02]  /*10060*/  FSEL R74, R41, -INF , P6 ;  /* 0xff800000294a7808 */ /* 0x000fe40003000000 */
[----:B------:R-:W-:Y:S02]  /*10070*/  FSEL R54, R49, -INF , P6 ;  /* 0xff80000031367808 */ /* 0x000fe40003000000 */
        /* <DEDUP_REMOVED lines=29> */
.L_x_529:
[----:B-12---:R-:W-:Y:S01]  /*10250*/  FMNMX.FTZ R6, R6, R2, !PT ;  /* 0x0000000206067209 */ /* 0x006fe20007810000 */
[----:B------:R-:W-:Y:S05]  /*10260*/  BRA.DIV ~URZ, `(.L_x_442) ;  /* 0x00009e327f007947 */ /* 0x000fea000b800000 */
[----:B------:R-:W1:Y:S04]  /*10270*/  SHFL.BFLY PT, R2, R5, 0x2, 0x1f ;  /* 0x0c401f0005027f89 */ /* 0x000e6800000e0000 */
[----:B------:R-:W2:Y:S01]  /*10280*/  SHFL.BFLY PT, R3, R6, 0x1, 0x1f ;  /* 0x0c201f0006037f89 */ /* 0x000ea200000e0000 */
[----:B-1----:R-:W-:-:S02]  /*10290*/  FMNMX.FTZ R5, R5, R2, !PT ;  /* 0x0000000205057209 */ /* 0x002fc40007810000 */
[----:B--2---:R-:W-:-:S03]  /*102a0*/  FMNMX.FTZ R6, R6, R3, !PT ;  /* 0x0000000306067209 */ /* 0x004fc60007810000 */
[----:B------:R1:W2:Y:S04]  /*102b0*/  SHFL.BFLY PT, R4, R5, 0x1, 0x1f ;  /* 0x0c201f0005047f89 */ /* 0x0002a800000e0000 */
.L_x_530:
[C---:B------:R-:W-:Y:S01]  /*102c0*/  FMUL.FTZ R3, R6.reuse, c[0x0][0x2d0] ;  /* 0x0000b40006037a20 */ /* 0x040fe20000410000 */
[----:B------:R-:W-:Y:S01]  /*102d0*/  FSETP.NEU.FTZ.AND P0, PT, R6, -INF , PT ;  /* 0xff8000000600780b */ /* 0x000fe20003f1d000 */
[----:B------:R-:W-:Y:S01]  /*102e0*/  WARPSYNC 0xffffffff ;  /* 0xffffffff00007948 */ /* 0x000fe20003800000 */
[----:B-12---:R-:W-:Y:S01]  /*102f0*/  FMNMX.FTZ R5, R4, R5, !PT ;  /* 0x0000000504057209 */ /* 0x006fe20007810000 */
[----:B------:R-:W-:Y:S01]  /*10300*/  LDSM.16.MT88.4 R40, [R202+0x800] ;  /* 0x00080000ca28783b */ /* 0x000fe20000004200 */
[----:B------:R-:W-:Y:S02]  /*10310*/  FSEL R3, R3, RZ, P0 ;  /* 0x000000ff03037208 */ /* 0x000fe40000000000 */
[----:B------:R-:W-:Y:S01]  /*10320*/  FSETP.NEU.FTZ.AND P0, PT, R5, -INF , PT ;  /* 0xff8000000500780b */ /* 0x000fe20003f1d000 */
[----:B------:R-:W-:Y:S01]  /*10330*/  LDSM.16.MT88.4 R44, [R201+0x800] ;  /* 0x00080000c92c783b */ /* 0x000fe20000004200 */
[----:B------:R-:W-:Y:S01]  /*10340*/  IADD3 R230, R230, -0x2, RZ ;  /* 0xfffffffee6e67810 */ /* 0x000fe20007ffe0ff */
[----:B------:R-:W-:-:S02]  /*10350*/  FFMA.FTZ R2, R8, c[0x0][0x2d0], -R3 ;  /* 0x0000b40008027a23 */ /* 0x000fc40000010803 */
[--C-:B------:R-:W-:Y:S02]  /*10360*/  FFMA.FTZ R4, R18, c[0x0][0x2d0], -R3.reuse ;  /* 0x0000b40012047a23 */ /* 0x100fe40000010803 */
[----:B------:R1:W-:Y:S01]  /*10370*/  MUFU.EX2 R101, R2 ;  /* 0x0000000200657308 */ /* 0x0003e20000000800 */
[--C-:B------:R-:W-:Y:S02]  /*10380*/  FFMA.FTZ R57, R57, c[0x0][0x2d0], -R3.reuse ;  /* 0x0000b40039397a23 */ /* 0x100fe40000010803 */
[--C-:B------:R-:W-:Y:S02]  /*10390*/  FFMA.FTZ R56, R56, c[0x0][0x2d0], -R3.reuse ;  /* 0x0000b40038387a23 */ /* 0x100fe40000010803 */
[--C-:B------:R-:W-:Y:S02]  /*103a0*/  FFMA.FTZ R55, R55, c[0x0][0x2d0], -R3.reuse ;  /* 0x0000b40037377a23 */ /* 0x100fe40000010803 */
[--C-:B------:R-:W-:Y:S01]  /*103b0*/  FFMA.FTZ R54, R54, c[0x0][0x2d0], -R3.reuse ;  /* 0x0000b40036367a23 */ /* 0x100fe20000010803 */
[----:B------:R2:W-:Y:S01]  /*103c0*/  MUFU.EX2 R105, R4 ;  /* 0x0000000400697308 */ /* 0x0005e20000000800 */
[----:B------:R-:W-:-:S02]  /*103d0*/  FFMA.FTZ R53, R53, c[0x0][0x2d0], -R3 ;  /* 0x0000b40035357a23 */ /* 0x000fc40000010803 */
[--C-:B------:R-:W-:Y:S02]  /*103e0*/  FFMA.FTZ R52, R52, c[0x0][0x2d0], -R3.reuse ;  /* 0x0000b40034347a23 */ /* 0x100fe40000010803 */
[----:B-1----:R-:W-:-:S04]  /*103f0*/  FFMA.FTZ R2, R10, c[0x0][0x2d0], -R3 ;  /* 0x0000b4000a027a23 */ /* 0x002fc80000010803 */
[----:B------:R1:W3:Y:S01]  /*10400*/  MUFU.EX2 R100, R2 ;  /* 0x0000000200647308 */ /* 0x0002e20000000800 */
[----:B--2---:R-:W-:-:S07]  /*10410*/  FFMA.FTZ R4, R20, c[0x0][0x2d0], -R3 ;  /* 0x0000b40014047a23 */ /* 0x004fce0000010803 */
[----:B------:R-:W2:Y:S01]  /*10420*/  MUFU.EX2 R108, R4 ;  /* 0x00000004006c7308 */ /* 0x000ea20000000800 */
[--C-:B-1----:R-:W-:Y:S01]  /*10430*/  FFMA.FTZ R2, R11, c[0x0][0x2d0], -R3.reuse ;  /* 0x0000b4000b027a23 */ /* 0x102fe20000010803 */
[----:B---3--:R-:W-:Y:S01]  /*10440*/  F2FP.BF16.PACK_AB R28, R100, R101 ;  /* 0x00000065641c723e */ /* 0x008fe200000010ff */
[----:B------:R-:W1:Y:S05]  /*10450*/  LDSM.16.MT88.4 R8, [R201] ;  /* 0x00000000c908783b */ /* 0x000e6a0000004200 */
[----:B------:R3:W-:Y:S01]  /*10460*/  MUFU.EX2 R99, R2 ;  /* 0x0000000200637308 */ /* 0x0007e20000000800 */
[----:B--2---:R-:W-:Y:S01]  /*10470*/  F2FP.BF16.PACK_AB R34, R108, R105 ;  /* 0x000000696c22723e */ /* 0x004fe200000010ff */
[----:B---3--:R-:W-:-:S06]  /*10480*/  FFMA.FTZ R2, R15, c[0x0][0x2d0], -R3 ;  /* 0x0000b4000f027a23 */ /* 0x008fcc0000010803 */
[----:B------:R2:W3:Y:S02]  /*10490*/  MUFU.EX2 R103, R2 ;  /* 0x0000000200677308 */ /* 0x0004e40000000800 */
[----:B--2---:R-:W-:Y:S01]  /*104a0*/  FFMA.FTZ R2, R16, c[0x0][0x2d0], -R3 ;  /* 0x0000b40010027a23 */ /* 0x004fe20000010803 */
[----:B---3--:R-:W-:-:S05]  /*104b0*/  F2FP.BF16.PACK_AB R30, R103, R99 ;  /* 0x00000063671e723e */ /* 0x008fca00000010ff */
[----:B------:R2:W-:Y:S02]  /*104c0*/  MUFU.EX2 R104, R2 ;  /* 0x0000000200687308 */ /* 0x0005e40000000800 */
[----:B--2---:R-:W-:-:S06]  /*104d0*/  FFMA.FTZ R2, R17, c[0x0][0x2d0], -R3 ;  /* 0x0000b40011027a23 */ /* 0x004fcc0000010803 */
[----:B------:R2:W-:Y:S02]  /*104e0*/  MUFU.EX2 R106, R2 ;  /* 0x00000002006a7308 */ /* 0x0005e40000000800 */
[----:B--2---:R-:W-:-:S05]  /*104f0*/  FMUL.FTZ R2, R5, c[0x0][0x2d0] ;  /* 0x0000b40005027a20 */ /* 0x004fca0000410000 */
[----:B------:R-:W-:Y:S02]  /*10500*/  FSEL R2, R2, RZ, P0 ;  /* 0x000000ff02027208 */ /* 0x000fe40000000000 */
[----:B------:R-:W-:-:S03]  /*10510*/  ISETP.GE.AND P0, PT, R230, R250, PT ;  /* 0x000000fae600720c */ /* 0x000fc60003f06270 */
[--C-:B------:R-:W-:Y:S02]  /*10520*/  FFMA.FTZ R4, R19, c[0x0][0x2d0], -R2.reuse ;  /* 0x0000b40013047a23 */ /* 0x100fe40000010802 */
[--C-:B------:R-:W-:Y:S02]  /*10530*/  FFMA.FTZ R65, R65, c[0x0][0x2d0], -R2.reuse ;  /* 0x0000b40041417a23 */ /* 0x100fe40000010802 */
[----:B------:R2:W-:Y:S01]  /*10540*/  MUFU.EX2 R96, R4 ;  /* 0x0000000400607308 */ /* 0x0005e20000000800 */
[--C-:B------:R-:W-:Y:S02]  /*10550*/  FFMA.FTZ R60, R60, c[0x0][0x2d0], -R2.reuse ;  /* 0x0000b4003c3c7a23 */ /* 0x100fe40000010802 */
[--C-:B--2---:R-:W-:Y:S02]  /*10560*/  FFMA.FTZ R4, R21, c[0x0][0x2d0], -R2.reuse ;  /* 0x0000b40015047a23 */ /* 0x104fe40000010802 */
[----:B------:R-:W2:Y:S03]  /*10570*/  LDSM.16.MT88.4 R20, [R202] ;  /* 0x00000000ca14783b */ /* 0x000ea60000004200 */
[----:B------:R3:W4:Y:S02]  /*10580*/  MUFU.EX2 R15, R4 ;  /* 0x00000004000f7308 */ /* 0x0007240000000800 */
[----:B---3--:R-:W-:Y:S01]  /*10590*/  FFMA.FTZ R4, R24, c[0x0][0x2d0], -R2 ;  /* 0x0000b40018047a23 */ /* 0x008fe20000010802 */
[----:B----4-:R-:W-:Y:S01]  /*105a0*/  F2FP.BF16.PACK_AB R29, R15, R96 ;  /* 0x000000600f1d723e */ /* 0x010fe200000010ff */
[----:B------:R-:W-:-:S04]  /*105b0*/  FADD.FTZ R15, R96, R15 ;  /* 0x0000000f600f7221 */ /* 0x000fc80000010000 */
[----:B------:R3:W4:Y:S02]  /*105c0*/  MUFU.EX2 R97, R4 ;  /* 0x0000000400617308 */ /* 0x0007240000000800 */
[----:B---3--:R-:W-:Y:S02]  /*105d0*/  FFMA.FTZ R4, R25, c[0x0][0x2d0], -R2 ;  /* 0x0000b40019047a23 */ /* 0x008fe40000010802 */
[----:B----4-:R-:W-:-:S04]  /*105e0*/  FADD.FTZ R15, R97, R15 ;  /* 0x0000000f610f7221 */ /* 0x010fc80000010000 */
[----:B------:R3:W4:Y:S02]  /*105f0*/  MUFU.EX2 R98, R4 ;  /* 0x0000000400627308 */ /* 0x0007240000000800 */
[----:B---3--:R-:W-:Y:S01]  /*10600*/  FFMA.FTZ R4, R26, c[0x0][0x2d0], -R2 ;  /* 0x0000b4001a047a23 */ /* 0x008fe20000010802 */
[C---:B----4-:R-:W-:Y:S01]  /*10610*/  F2FP.BF16.PACK_AB R31, R98.reuse, R97 ;  /* 0x00000061621f723e */ /* 0x050fe200000010ff */
[----:B------:R-:W-:-:S04]  /*10620*/  FADD.FTZ R15, R98, R15 ;  /* 0x0000000f620f7221 */ /* 0x000fc80000010000 */
[----:B------:R3:W-:Y:S02]  /*10630*/  MUFU.EX2 R102, R4 ;  /* 0x0000000400667308 */ /* 0x0007e40000000800 */
[C---:B-1----:R-:W-:Y:S08]  /*10640*/  HMMA.16816.F32.BF16 R36, R28.reuse, R8, RZ ;  /* 0x000000081c24723c */ /* 0x042ff000000418ff */
[----:B--2---:R-:W-:Y:S01]  /*10650*/  HMMA.16816.F32.BF16 R16, R28, R20, RZ ;  /* 0x000000141c10723c */ /* 0x004fe200000418ff */
[----:B---3--:R-:W-:-:S04]  /*10660*/  FFMA.FTZ R4, R27, c[0x0][0x2d0], -R2 ;  /* 0x0000b4001b047a23 */ /* 0x008fc80000010802 */
[----:B------:R1:W2:Y:S03]  /*10670*/  MUFU.EX2 R107, R4 ;  /* 0x00000004006b7308 */ /* 0x0002a60000000800 */
[C---:B------:R-:W-:Y:S08]  /*10680*/  HMMA.16816.F32.BF16 R24, R28.reuse, R10, RZ ;  /* 0x0000000a1c18723c */ /* 0x040ff000000418ff */
[----:B------:R-:W-:Y:S01]  /*10690*/  HMMA.16816.F32.BF16 R8, R28, R22, RZ ;  /* 0x000000161c08723c */ /* 0x000fe200000418ff */
[----:B------:R-:W3:Y:S01]  /*106a0*/  LDSM.16.MT88.4 R20, [R204] ;  /* 0x00000000cc14783b */ /* 0x000ee20000004200 */
[----:B-1----:R-:W-:Y:S01]  /*106b0*/  FFMA.FTZ R4, R32, c[0x0][0x2d0], -R2 ;  /* 0x0000b40020047a23 */ /* 0x002fe20000010802 */
[----:B------:R-:W-:-:S03]  /*106c0*/  F2FP.BF16.PACK_AB R32, R106, R104 ;  /* 0x000000686a20723e */ /* 0x000fc600000010ff */
[----:B------:R1:W-:Y:S02]  /*106d0*/  MUFU.EX2 R110, R4 ;  /* 0x00000004006e7308 */ /* 0x0003e40000000800 */
[----:B-1----:R-:W-:Y:S01]  /*106e0*/  FFMA.FTZ R4, R33, c[0x0][0x2d0], -R2 ;  /* 0x0000b40021047a23 */ /* 0x002fe20000010802 */
[----:B--2---:R-:W-:-:S05]  /*106f0*/  F2FP.BF16.PACK_AB R33, R107, R102 ;  /* 0x000000666b21723e */ /* 0x004fca00000010ff */
[----:B------:R-:W1:Y:S02]  /*10700*/  MUFU.EX2 R109, R4 ;  /* 0x00000004006d7308 */ /* 0x000e640000000800 */
[----:B-1----:R-:W-:Y:S01]  /*10710*/  F2FP.BF16.PACK_AB R35, R109, R110 ;  /* 0x0000006e6d23723e */ /* 0x002fe200000010ff */
[----:B------:R-:W-:-:S04]  /*10720*/  FADD.FTZ R4, R101, R100 ;  /* 0x0000006465047221 */ /* 0x000fc80000010000 */
[----:B------:R-:W-:Y:S02]  /*10730*/  FADD.FTZ R4, R99, R4 ;  /* 0x0000000463047221 */ /* 0x000fe40000010000 */
[----:B------:R-:W-:Y:S01]  /*10740*/  HMMA.16816.F32.BF16 R128, R32, R40, R16 ;  /* 0x000000282080723c */ /* 0x000fe20000041810 */
[----:B------:R-:W1:Y:S01]  /*10750*/  LDSM.16.MT88.4 R16, [R204+0x800] ;  /* 0x00080000cc10783b */ /* 0x000e620000004200 */
[----:B------:R-:W-:-:S04]  /*10760*/  FADD.FTZ R4, R103, R4 ;  /* 0x0000000467047221 */ /* 0x000fc80000010000 */
[----:B------:R-:W-:Y:S02]  /*10770*/  FADD.FTZ R4, R104, R4 ;  /* 0x0000000468047221 */ /* 0x000fe40000010000 */
[----:B------:R-:W-:Y:S01]  /*10780*/  HMMA.16816.F32.BF16 R152, R32, R42, R8 ;  /* 0x0000002a2098723c */ /* 0x000fe20000041808 */
[----:B------:R-:W-:Y:S02]  /*10790*/  FFMA.FTZ R40, R58, c[0x0][0x2d0], -R3 ;  /* 0x0000b4003a287a23 */ /* 0x000fe40000010803 */
[----:B------:R-:W-:Y:S02]  /*107a0*/  FADD.FTZ R4, R106, R4 ;  /* 0x000000046a047221 */ /* 0x000fe40000010000 */
[----:B------:R-:W-:Y:S02]  /*107b0*/  FFMA.FTZ R58, R85, c[0x0][0x2d0], -R2 ;  /* 0x0000b400553a7a23 */ /* 0x000fe40000010802 */
[----:B------:R-:W-:Y:S01]  /*107c0*/  FADD.FTZ R4, R105, R4 ;  /* 0x0000000469047221 */ /* 0x000fe20000010000 */
[----:B---3--:R-:W-:Y:S03]  /*107d0*/  HMMA.16816.F32.BF16 R8, R28, R20, RZ ;  /* 0x000000141c08723c */ /* 0x008fe600000418ff */
[----:B------:R-:W-:-:S05]  /*107e0*/  FADD.FTZ R4, R108, R4 ;  /* 0x000000046c047221 */ /* 0x000fca0000010000 */
[C---:B-----5:R-:W-:Y:S07]  /*107f0*/  HMMA.16816.F32.BF16 R136, R32.reuse, R44, R36 ;  /* 0x0000002c2088723c */ /* 0x060fee0000041824 */
[--C-:B------:R-:W-:Y:S01]  /*10800*/  FFMA.FTZ R37, R69, c[0x0][0x2d0], -R3.reuse ;  /* 0x0000b40045257a23 */ /* 0x100fe20000010803 */
[----:B------:R-:W-:Y:S01]  /*10810*/  HMMA.16816.F32.BF16 R156, R32, R46, R24 ;  /* 0x0000002e209c723c */ /* 0x000fe20000041818 */
[--C-:B------:R-:W-:Y:S02]  /*10820*/  FFMA.FTZ R36, R71, c[0x0][0x2d0], -R3.reuse ;  /* 0x0000b40047247a23 */ /* 0x100fe40000010803 */
[----:B------:R-:W-:-:S02]  /*10830*/  FFMA.FTZ R38, R61, c[0x0][0x2d0], -R3 ;  /* 0x0000b4003d267a23 */ /* 0x000fc40000010803 */
[--C-:B------:R-:W-:Y:S02]  /*10840*/  FFMA.FTZ R39, R59, c[0x0][0x2d0], -R3.reuse ;  /* 0x0000b4003b277a23 */ /* 0x100fe40000010803 */
[--C-:B------:R-:W-:Y:S01]  /*10850*/  FFMA.FTZ R27, R68, c[0x0][0x2d0], -R3.reuse ;  /* 0x0000b400441b7a23 */ /* 0x100fe20000010803 */
[----:B-1----:R-:W-:Y:S01]  /*10860*/  HMMA.16816.F32.BF16 R124, R32, R16, R8 ;  /* 0x00000010207c723c */ /* 0x002fe20000041808 */
[--C-:B------:R-:W-:Y:S02]  /*10870*/  FFMA.FTZ R26, R67, c[0x0][0x2d0], -R3.reuse ;  /* 0x0000b400431a7a23 */ /* 0x100fe40000010803 */
[--C-:B------:R-:W-:Y:S02]  /*10880*/  FFMA.FTZ R25, R64, c[0x0][0x2d0], -R3.reuse ;  /* 0x0000b40040197a23 */ /* 0x100fe40000010803 */
[--C-:B------:R-:W-:Y:S02]  /*10890*/  FFMA.FTZ R24, R62, c[0x0][0x2d0], -R3.reuse ;  /* 0x0000b4003e187a23 */ /* 0x100fe40000010803 */
[--C-:B------:R-:W-:Y:S01]  /*108a0*/  FFMA.FTZ R47, R51, c[0x0][0x2d0], -R3.reuse ;  /* 0x0000b400332f7a23 */ /* 0x100fe20000010803 */
[----:B------:R-:W-:Y:S01]  /*108b0*/  HMMA.16816.F32.BF16 R8, R28, R22, RZ ;  /* 0x000000161c08723c */ /* 0x000fe200000418ff */
[----:B------:R-:W1:Y:S01]  /*108c0*/  LDSM.16.MT88.4 R20, [R203] ;  /* 0x00000000cb14783b */ /* 0x000e620000004200 */
[--C-:B------:R-:W-:Y:S01]  /*108d0*/  FFMA.FTZ R46, R50, c[0x0][0x2d0], -R3.reuse ;  /* 0x0000b400322e7a23 */ /* 0x100fe20000010803 */
[----:B------:R-:W-:Y:S01]  /*108e0*/  MUFU.EX2 R26, R26 ;  /* 0x0000001a001a7308 */ /* 0x000fe20000000800 */
[----:B------:R-:W-:-:S02]  /*108f0*/  FFMA.FTZ R45, R49, c[0x0][0x2d0], -R3 ;  /* 0x0000b400312d7a23 */ /* 0x000fc40000010803 */
[----:B------:R-:W-:Y:S02]  /*10900*/  FFMA.FTZ R44, R48, c[0x0][0x2d0], -R3 ;  /* 0x0000b400302c7a23 */ /* 0x000fe40000010803 */
[--C-:B------:R-:W-:Y:S02]  /*10910*/  FFMA.FTZ R48, R89, c[0x0][0x2d0], -R2.reuse ;  /* 0x0000b40059307a23 */ /* 0x100fe40000010802 */
[--C-:B------:R-:W-:Y:S02]  /*10920*/  FFMA.FTZ R49, R88, c[0x0][0x2d0], -R2.reuse ;  /* 0x0000b40058317a23 */ /* 0x100fe40000010802 */
[--C-:B------:R-:W-:Y:S02]  /*10930*/  FFMA.FTZ R50, R87, c[0x0][0x2d0], -R2.reuse ;  /* 0x0000b40057327a23 */ /* 0x100fe40000010802 */
[--C-:B------:R-:W-:Y:S02]  /*10940*/  FFMA.FTZ R59, R86, c[0x0][0x2d0], -R2.reuse ;  /* 0x0000b400563b7a23 */ /* 0x100fe40000010802 */
[----:B------:R-:W-:-:S02]  /*10950*/  FFMA.FTZ R51, R84, c[0x0][0x2d0], -R2 ;  /* 0x0000b40054337a23 */ /* 0x000fc40000010802 */
[--C-:B------:R-:W-:Y:S02]  /*10960*/  FFMA.FTZ R61, R75, c[0x0][0x2d0], -R2.reuse ;  /* 0x0000b4004b3d7a23 */ /* 0x100fe40000010802 */
[--C-:B------:R-:W-:Y:S02]  /*10970*/  FFMA.FTZ R62, R74, c[0x0][0x2d0], -R2.reuse ;  /* 0x0000b4004a3e7a23 */ /* 0x100fe40000010802 */
[--C-:B------:R-:W-:Y:S02]  /*10980*/  FFMA.FTZ R68, R73, c[0x0][0x2d0], -R2.reuse ;  /* 0x0000b40049447a23 */ /* 0x100fe40000010802 */
[----:B------:R-:W-:Y:S01]  /*10990*/  HMMA.16816.F32.BF16 R116, R32, R18, R8 ;  /* 0x000000122074723c */ /* 0x000fe20000041808 */
[----:B------:R-:W2:Y:S01]  /*109a0*/  LDSM.16.MT88.4 R16, [R203+0x800] ;  /* 0x00080000cb10783b */ /* 0x000ea20000004200 */
[--C-:B------:R-:W-:Y:S02]  /*109b0*/  FFMA.FTZ R67, R72, c[0x0][0x2d0], -R2.reuse ;  /* 0x0000b40048437a23 */ /* 0x100fe40000010802 */
[----:B------:R-:W-:-:S04]  /*109c0*/  FFMA.FTZ R64, R70, c[0x0][0x2d0], -R2 ;  /* 0x0000b40046407a23 */ /* 0x000fc80000010802 */
[----:B-1----:R-:W-:Y:S11]  /*109d0*/  HMMA.16816.F32.BF16 R8, R28, R20, RZ ;  /* 0x000000141c08723c */ /* 0x002ff600000418ff */
[----:B------:R-:W-:Y:S11]  /*109e0*/  @!UPT UIADD3 URZ, URZ, URZ, URZ ;  /* 0x0000003f3f3ff290 */ /* 0x000ff6000fffe03f */
[----:B------:R-:W-:Y:S02]  /*109f0*/  @!UPT UIADD3 URZ, URZ, URZ, URZ ;  /* 0x0000003f3f3ff290 */ /* 0x000fe4000fffe03f */
[----:B--2---:R-:W-:Y:S08]  /*10a00*/  HMMA.16816.F32.BF16 R112, R32, R16, R8 ;  /* 0x000000102070723c */ /* 0x004ff00000041808 */
[----:B------:R-:W-:Y:S01]  /*10a10*/  HMMA.16816.F32.BF16 R8, R28, R22, RZ ;  /* 0x000000161c08723c */ /* 0x000fe200000418ff */
[----:B------:R-:W-:Y:S11]  /*10a20*/  LDSM.16.MT88.4 R20, [R201+0x4000] ;  /* 0x00400000c914783b */ /* 0x000ff60000004200 */
[----:B------:R-:W-:Y:S11]  /*10a30*/  @!UPT UIADD3 URZ, URZ, URZ, URZ ;  /* 0x0000003f3f3ff290 */ /* 0x000ff6000fffe03f */
[----:B------:R-:W-:Y:S01]  /*10a40*/  @!UPT UIADD3 URZ, URZ, URZ, URZ ;  /* 0x0000003f3f3ff290 */ /* 0x000fe2000fffe03f */
[----:B------:R-:W-:Y:S01]  /*10a50*/  HMMA.16816.F32.BF16 R96, R32, R18, R8 ;  /* 0x000000122060723c */ /* 0x000fe20000041808 */
[----:B------:R-:W1:Y:S06]  /*10a60*/  LDSM.16.MT88.4 R16, [R201+0x3800] ;  /* 0x00380000c910783b */ /* 0x000e6c0000004200 */
[----:B------:R-:W-:Y:S02]  /*10a70*/  FADD.FTZ R8, R102, R15 ;  /* 0x0000000f66087221 */ /* 0x000fe40000010000 */
[----:B------:R-:W-:Y:S02]  /*10a80*/  FFMA.FTZ R15, R63, c[0x0][0x2d0], -R3 ;  /* 0x0000b4003f0f7a23 */ /* 0x000fe40000010803 */
[----:B------:R-:W-:-:S02]  /*10a90*/  FADD.FTZ R3, R107, R8 ;  /* 0x000000086b037221 */ /* 0x000fc40000010000 */
[----:B------:R-:W-:Y:S02]  /*10aa0*/  FFMA.FTZ R63, R66, c[0x0][0x2d0], -R2 ;  /* 0x0000b400423f7a23 */ /* 0x000fe40000010802 */
[----:B------:R-:W-:-:S04]  /*10ab0*/  FADD.FTZ R3, R110, R3 ;  /* 0x000000036e037221 */ /* 0x000fc80000010000 */
[----:B------:R-:W-:Y:S01]  /*10ac0*/  FADD.FTZ R3, R109, R3 ;  /* 0x000000036d037221 */ /* 0x000fe20000010000 */
[----:B-1----:R-:W-:Y:S01]  /*10ad0*/  HMMA.16816.F32.BF16 R8, R28, R16, RZ ;  /* 0x000000101c08723c */ /* 0x002fe200000418ff */
[----:B------:R-:W-:Y:S06]  /*10ae0*/  MUFU.EX2 R16, R36 ;  /* 0x0000002400107308 */ /* 0x000fec0000000800 */
[--C-:B------:R-:W-:Y:S02]  /*10af0*/  FFMA.FTZ R17, R94, c[0x0][0x2d0], -R2.reuse ;  /* 0x0000b4005e117a23 */ /* 0x100fe40000010802 */
[----:B------:R-:W-:Y:S08]  /*10b00*/  MUFU.EX2 R36, R27 ;  /* 0x0000001b00247308 */ /* 0x000ff00000000800 */
[----:B------:R1:W-:Y:S07]  /*10b10*/  MUFU.EX2 R27, R25 ;  /* 0x00000019001b7308 */ /* 0x0003ee0000000800 */
[----:B------:R-:W-:Y:S01]  /*10b20*/  HMMA.16816.F32.BF16 R100, R32, R20, R8 ;  /* 0x000000142064723c */ /* 0x000fe20000041808 */
[----:B------:R-:W-:Y:S06]  /*10b30*/  MUFU.EX2 R20, R24 ;  /* 0x0000001800147308 */ /* 0x000fec0000000800 */
[--C-:B------:R-:W-:Y:S01]  /*10b40*/  FFMA.FTZ R21, R92, c[0x0][0x2d0], -R2.reuse ;  /* 0x0000b4005c157a23 */ /* 0x100fe20000010802 */
[----:B------:R-:W-:Y:S01]  /*10b50*/  HMMA.16816.F32.BF16 R8, R28, R18, RZ ;  /* 0x000000121c08723c */ /* 0x000fe200000418ff */
[----:B------:R-:W2:Y:S01]  /*10b60*/  MUFU.EX2 R18, R37 ;  /* 0x0000002500127308 */ /* 0x000ea20000000800 */
[----:B-1----:R-:W-:-:S05]  /*10b70*/  FFMA.FTZ R25, R90, c[0x0][0x2d0], -R2 ;  /* 0x0000b4005a197a23 */ /* 0x002fca0000010802 */
[--C-:B------:R-:W-:Y:S02]  /*10b80*/  FFMA.FTZ R19, R95, c[0x0][0x2d0], -R2.reuse ;  /* 0x0000b4005f137a23 */ /* 0x100fe40000010802 */
[----:B------:R-:W-:Y:S01]  /*10b90*/  MUFU.EX2 R17, R17 ;  /* 0x0000001100117308 */ /* 0x000fe20000000800 */
[----:B--2---:R-:W-:Y:S11]  /*10ba0*/  F2FP.BF16.PACK_AB R24, R16, R18 ;  /* 0x000000121018723e */ /* 0x004ff600000010ff */
[----:B------:R-:W-:Y:S03]  /*10bb0*/  @!UPT UIADD3 URZ, URZ, URZ, URZ ;  /* 0x0000003f3f3ff290 */ /* 0x000fe6000fffe03f */
[----:B------:R-:W-:Y:S01]  /*10bc0*/  HMMA.16816.F32.BF16 R104, R32, R22, R8 ;  /* 0x000000162068723c */ /* 0x000fe20000041808 */
[----:B------:R1:W-:Y:S06]  /*10bd0*/  MUFU.EX2 R10, R15 ;  /* 0x0000000f000a7308 */ /* 0x0003ec0000000800 */
[--C-:B------:R-:W-:Y:S02]  /*10be0*/  FFMA.FTZ R23, R91, c[0x0][0x2d0], -R2.reuse ;  /* 0x0000b4005b177a23 */ /* 0x100fe40000010802 */
[----:B------:R-:W2:Y:S01]  /*10bf0*/  MUFU.EX2 R9, R38 ;  /* 0x0000002600097308 */ /* 0x000ea20000000800 */
[----:B-1----:R-:W-:-:S07]  /*10c00*/  FFMA.FTZ R15, R93, c[0x0][0x2d0], -R2 ;  /* 0x0000b4005d0f7a23 */ /* 0x002fce0000010802 */
[----:B------:R1:W-:Y:S01]  /*10c10*/  MUFU.EX2 R8, R39 ;  /* 0x0000002700087308 */ /* 0x0003e20000000800 */
[----:B------:R-:W-:-:S04]  /*10c20*/  FADD.FTZ R2, R18, R4 ;  /* 0x0000000412027221 */ /* 0x000fc80000010000 */
[----:B------:R-:W-:Y:S01]  /*10c30*/  FADD.FTZ R2, R16, R2 ;  /* 0x0000000210027221 */ /* 0x000fe20000010000 */
[----:B--2---:R-:W-:Y:S02]  /*10c40*/  F2FP.BF16.PACK_AB R22, R9, R10 ;  /* 0x0000000a0916723e */ /* 0x004fe400000010ff */
[----:B------:R2:W3:Y:S01]  /*10c50*/  MUFU.EX2 R4, R40 ;  /* 0x0000002800047308 */ /* 0x0004e20000000800 */
[----:B------:R-:W-:-:S04]  /*10c60*/  FADD.FTZ R2, R36, R2 ;  /* 0x0000000224027221 */ /* 0x000fc80000010000 */
[C---:B------:R-:W-:Y:S01]  /*10c70*/  FADD.FTZ R2, R26.reuse, R2 ;  /* 0x000000021a027221 */ /* 0x040fe20000010000 */
[----:B------:R-:W-:Y:S02]  /*10c80*/  F2FP.BF16.PACK_AB R26, R26, R36 ;  /* 0x000000241a1a723e */ /* 0x000fe400000010ff */
[----:B-1----:R-:W-:Y:S01]  /*10c90*/  LDSM.16.MT88.4 R36, [R202+0x4000] ;  /* 0x00400000ca24783b */ /* 0x002fe20000004200 */
[----:B------:R-:W-:Y:S01]  /*10ca0*/  FADD.FTZ R2, R27, R2 ;  /* 0x000000021b027221 */ /* 0x000fe20000010000 */
[----:B------:R-:W1:Y:S03]  /*10cb0*/  MUFU.EX2 R18, R57 ;  /* 0x0000003900127308 */ /* 0x000e660000000800 */
[C---:B------:R-:W-:Y:S01]  /*10cc0*/  FADD.FTZ R2, R20.reuse, R2 ;  /* 0x0000000214027221 */ /* 0x040fe20000010000 */
[----:B------:R-:W-:Y:S01]  /*10cd0*/  F2FP.BF16.PACK_AB R20, R20, R27 ;  /* 0x0000001b1414723e */ /* 0x000fe200000010ff */
[----:B--2---:R-:W2:Y:S02]  /*10ce0*/  LDSM.16.MT88.4 R40, [R202+0x3800] ;  /* 0x00380000ca28783b */ /* 0x004ea40000004200 */
[----:B------:R-:W-:Y:S01]  /*10cf0*/  FADD.FTZ R2, R10, R2 ;  /* 0x000000020a027221 */ /* 0x000fe20000010000 */
[----:B---3--:R-:W-:Y:S01]  /*10d00*/  F2FP.BF16.PACK_AB R16, R4, R8 ;  /* 0x000000080410723e */ /* 0x008fe200000010ff */
[----:B------:R-:W-:Y:S02]  /*10d10*/  MUFU.EX2 R27, R54 ;  /* 0x00000036001b7308 */ /* 0x000fe40000000800 */
[----:B------:R-:W-:-:S04]  /*10d20*/  FADD.FTZ R2, R9, R2 ;  /* 0x0000000209027221 */ /* 0x000fc80000010000 */
[----:B------:R-:W-:-:S04]  /*10d30*/  FADD.FTZ R2, R8, R2 ;  /* 0x0000000208027221 */ /* 0x000fc80000010000 */
[----:B------:R-:W-:Y:S02]  /*10d40*/  FADD.FTZ R2, R4, R2 ;  /* 0x0000000204027221 */ /* 0x000fe40000010000 */
[----:B------:R-:W3:Y:S02]  /*10d50*/  MUFU.EX2 R4, R56 ;  /* 0x0000003800047308 */ /* 0x000ee40000000800 */
[----:B-1----:R-:W-:-:S04]  /*10d60*/  FADD.FTZ R2, R18, R2 ;  /* 0x0000000212027221 */ /* 0x002fc80000010000 */
[C---:B---3--:R-:W-:Y:S01]  /*10d70*/  FADD.FTZ R2, R4.reuse, R2 ;  /* 0x0000000204027221 */ /* 0x048fe20000010000 */
[----:B------:R-:W-:Y:S02]  /*10d80*/  F2FP.BF16.PACK_AB R18, R4, R18 ;  /* 0x000000120412723e */ /* 0x000fe400000010ff */
[----:B------:R-:W-:Y:S01]  /*10d90*/  MUFU.EX2 R4, R25 ;  /* 0x0000001900047308 */ /* 0x000fe20000000800 */
[----:B--2---:R-:W-:Y:S07]  /*10da0*/  HMMA.16816.F32.BF16 R8, R28, R40, RZ ;  /* 0x000000281c08723c */ /* 0x004fee00000418ff */
[----:B------:R-:W-:Y:S08]  /*10db0*/  MUFU.EX2 R40, R53 ;  /* 0x0000003500287308 */ /* 0x000ff00000000800 */
[----:B------:R-:W-:Y:S08]  /*10dc0*/  MUFU.EX2 R41, R46 ;  /* 0x0000002e00297308 */ /* 0x000ff00000000800 */
[----:B------:R-:W-:Y:S01]  /*10dd0*/  MUFU.EX2 R53, R45 ;  /* 0x0000002d00357308 */ /* 0x000fe20000000800 */
[----:B------:R-:W-:Y:S07]  /*10de0*/  HMMA.16816.F32.BF16 R108, R32, R36, R8 ;  /* 0x00000024206c723c */ /* 0x000fee0000041808 */
[----:B------:R-:W1:Y:S01]  /*10df0*/  MUFU.EX2 R36, R55 ;  /* 0x0000003700247308 */ /* 0x000e620000000800 */
[----:B------:R-:W-:Y:S07]  /*10e00*/  HMMA.16816.F32.BF16 R8, R28, R42, RZ ;  /* 0x0000002a1c08723c */ /* 0x000fee00000418ff */
[----:B------:R-:W2:Y:S08]  /*10e10*/  MUFU.EX2 R37, R52 ;  /* 0x0000003400257308 */ /* 0x000eb00000000800 */
[----:B------:R-:W3:Y:S01]  /*10e20*/  MUFU.EX2 R42, R47 ;  /* 0x0000002f002a7308 */ /* 0x000ee20000000800 */
[----:B-1----:R-:W-:-:S04]  /*10e30*/  FADD.FTZ R2, R36, R2 ;  /* 0x0000000224027221 */ /* 0x002fc80000010000 */
[----:B------:R-:W-:-:S03]  /*10e40*/  FADD.FTZ R2, R27, R2 ;  /* 0x000000021b027221 */ /* 0x000fc60000010000 */
[----:B------:R1:W4:Y:S01]  /*10e50*/  MUFU.EX2 R43, R44 ;  /* 0x0000002c002b7308 */ /* 0x0003220000000800 */
[----:B------:R-:W-:-:S04]  /*10e60*/  FADD.FTZ R2, R40, R2 ;  /* 0x0000000228027221 */ /* 0x000fc80000010000 */
[----:B--2---:R-:W-:Y:S01]  /*10e70*/  FADD.FTZ R2, R37, R2 ;  /* 0x0000000225027221 */ /* 0x004fe20000010000 */
[----:B------:R-:W-:Y:S01]  /*10e80*/  HMMA.16816.F32.BF16 R120, R32, R38, R8 ;  /* 0x000000262078723c */ /* 0x000fe20000041808 */
[C---:B---3--:R-:W-:Y:S02]  /*10e90*/  F2FP.BF16.PACK_AB R72, R41.reuse, R42 ;  /* 0x0000002a2948723e */ /* 0x048fe400000010ff */
[----:B------:R-:W-:Y:S01]  /*10ea0*/  FADD.FTZ R2, R42, R2 ;  /* 0x000000022a027221 */ /* 0x000fe20000010000 */
[----:B------:R-:W2:Y:S03]  /*10eb0*/  MUFU.EX2 R52, R15 ;  /* 0x0000000f00347308 */ /* 0x000ea60000000800 */
[----:B------:R-:W-:Y:S01]  /*10ec0*/  FADD.FTZ R2, R41, R2 ;  /* 0x0000000229027221 */ /* 0x000fe20000010000 */
[----:B------:R-:W-:Y:S01]  /*10ed0*/  F2FP.BF16.PACK_AB R10, R37, R40 ;  /* 0x00000028250a723e */ /* 0x000fe200000010ff */
[----:B-1----:R-:W1:Y:S02]  /*10ee0*/  LDSM.16.MT88.4 R44, [R204+0x3800] ;  /* 0x00380000cc2c783b */ /* 0x002e640000004200 */
[----:B------:R-:W-:Y:S01]  /*10ef0*/  FADD.FTZ R2, R53, R2 ;  /* 0x0000000235027221 */ /* 0x000fe20000010000 */
[----:B----4-:R-:W-:Y:S01]  /*10f00*/  F2FP.BF16.PACK_AB R74, R43, R53 ;  /* 0x000000352b4a723e */ /* 0x010fe200000010ff */
[----:B------:R-:W3:Y:S01]  /*10f10*/  MUFU.EX2 R15, R19 ;  /* 0x00000013000f7308 */ /* 0x000ee20000000800 */
[----:B------:R-:W-:Y:S01]  /*10f20*/  F2FP.BF16.PACK_AB R8, R27, R36 ;  /* 0x000000241b08723e */ /* 0x000fe200000010ff */
[----:B------:R-:W-:-:S02]  /*10f30*/  FADD.FTZ R232, R43, R2 ;  /* 0x000000022be87221 */ /* 0x000fc40000010000 */
[----:B------:R-:W4:Y:S01]  /*10f40*/  LDSM.16.MT88.4 R40, [R204+0x4000] ;  /* 0x00400000cc28783b */ /* 0x000f220000004200 */
[----:B--2---:R-:W-:-:S03]  /*10f50*/  FADD.FTZ R3, R52, R3 ;  /* 0x0000000334037221 */ /* 0x004fc60000010000 */
[----:B------:R-:W2:Y:S01]  /*10f60*/  MUFU.EX2 R11, R21 ;  /* 0x00000015000b7308 */ /* 0x000ea20000000800 */
[C---:B------:R-:W-:Y:S01]  /*10f70*/  F2FP.BF16.PACK_AB R25, R17.reuse, R52 ;  /* 0x000000341119723e */ /* 0x040fe200000010ff */
[----:B------:R-:W-:-:S06]  /*10f80*/  FADD.FTZ R3, R17, R3 ;  /* 0x0000000311037221 */ /* 0x000fcc0000010000 */
[----:B------:R-:W1:Y:S01]  /*10f90*/  MUFU.EX2 R9, R23 ;  /* 0x0000001700097308 */ /* 0x000e620000000800 */
[----:B---3--:R-:W-:-:S04]  /*10fa0*/  FADD.FTZ R3, R15, R3 ;  /* 0x000000030f037221 */ /* 0x008fc80000010000 */
[C---:B--2---:R-:W-:Y:S01]  /*10fb0*/  FADD.FTZ R2, R11.reuse, R3 ;  /* 0x000000030b027221 */ /* 0x044fe20000010000 */
[----:B------:R-:W-:Y:S02]  /*10fc0*/  F2FP.BF16.PACK_AB R27, R11, R15 ;  /* 0x0000000f0b1b723e */ /* 0x000fe400000010ff */
[----:B------:R-:W-:Y:S01]  /*10fd0*/  MUFU.EX2 R17, R50 ;  /* 0x0000003200117308 */ /* 0x000fe20000000800 */
[----:B-1----:R-:W-:Y:S01]  /*10fe0*/  FADD.FTZ R2, R9, R2 ;  /* 0x0000000209027221 */ /* 0x002fe20000010000 */
[----:B------:R-:W-:-:S06]  /*10ff0*/  F2FP.BF16.PACK_AB R21, R4, R9 ;  /* 0x000000090415723e */ /* 0x000fcc00000010ff */
[----:B------:R-:W1:Y:S01]  /*11000*/  MUFU.EX2 R11, R48 ;  /* 0x00000030000b7308 */ /* 0x000e620000000800 */
[----:B------:R-:W-:Y:S01]  /*11010*/  FADD.FTZ R2, R4, R2 ;  /* 0x0000000204027221 */ /* 0x000fe20000010000 */
[----:B------:R-:W-:Y:S06]  /*11020*/  HMMA.16816.F32.BF16 R36, R28, R44, RZ ;  /* 0x0000002c1c24723c */ /* 0x000fec00000418ff */
[----:B------:R-:W2:Y:S08]  /*11030*/  MUFU.EX2 R9, R49 ;  /* 0x0000003100097308 */ /* 0x000eb00000000800 */
[----:B------:R-:W3:Y:S01]  /*11040*/  MUFU.EX2 R15, R59 ;  /* 0x0000003b000f7308 */ /* 0x000ee20000000800 */
[----:B-1----:R-:W-:-:S07]  /*11050*/  FADD.FTZ R2, R11, R2 ;  /* 0x000000020b027221 */ /* 0x002fce0000010000 */
[----:B------:R-:W-:Y:S01]  /*11060*/  MUFU.EX2 R19, R51 ;  /* 0x0000003300137308 */ /* 0x000fe20000000800 */
[C---:B--2---:R-:W-:Y:S01]  /*11070*/  FADD.FTZ R2, R9.reuse, R2 ;  /* 0x0000000209027221 */ /* 0x044fe20000010000 */
[----:B------:R-:W-:Y:S01]  /*11080*/  F2FP.BF16.PACK_AB R23, R9, R11 ;  /* 0x0000000b0917723e */ /* 0x000fe200000010ff */
[----:B----4-:R-:W-:Y:S02]  /*11090*/  HMMA.16816.F32.BF16 R148, R32, R40, R36 ;  /* 0x000000282094723c */ /* 0x010fe40000041824 */
[----:B------:R-:W-:-:S03]  /*110a0*/  FADD.FTZ R2, R17, R2 ;  /* 0x0000000211027221 */ /* 0x000fc60000010000 */
[----:B------:R-:W1:Y:S01]  /*110b0*/  MUFU.EX2 R40, R58 ;  /* 0x0000003a00287308 */ /* 0x000e620000000800 */
[C---:B---3--:R-:W-:Y:S01]  /*110c0*/  FADD.FTZ R2, R15.reuse, R2 ;  /* 0x000000020f027221 */ /* 0x048fe20000010000 */
[----:B------:R-:W-:Y:S01]  /*110d0*/  F2FP.BF16.PACK_AB R17, R15, R17 ;  /* 0x000000110f11723e */ /* 0x000fe200000010ff */
[----:B------:R-:W-:Y:S05]  /*110e0*/  HMMA.16816.F32.BF16 R36, R28, R46, RZ ;  /* 0x0000002e1c24723c */ /* 0x000fea00000418ff */
[----:B------:R-:W2:Y:S01]  /*110f0*/  MUFU.EX2 R4, R61 ;  /* 0x0000003d00047308 */ /* 0x000ea20000000800 */
[----:B-1----:R-:W-:-:S07]  /*11100*/  FADD.FTZ R2, R40, R2 ;  /* 0x0000000228027221 */ /* 0x002fce0000010000 */
[----:B------:R-:W1:Y:S01]  /*11110*/  MUFU.EX2 R3, R62 ;  /* 0x0000003e00037308 */ /* 0x000e620000000800 */
[C---:B------:R-:W-:Y:S01]  /*11120*/  FADD.FTZ R2, R19.reuse, R2 ;  /* 0x0000000213027221 */ /* 0x040fe20000010000 */
[----:B------:R-:W-:-:S03]  /*11130*/  F2FP.BF16.PACK_AB R19, R19, R40 ;  /* 0x000000281313723e */ /* 0x000fc600000010ff */
[----:B--2---:R-:W-:-:S03]  /*11140*/  FADD.FTZ R2, R4, R2 ;  /* 0x0000000204027221 */ /* 0x004fc60000010000 */
[----:B------:R-:W-:Y:S03]  /*11150*/  MUFU.EX2 R11, R67 ;  /* 0x00000043000b7308 */ /* 0x000fe60000000800 */
[----:B------:R-:W-:Y:S01]  /*11160*/  HMMA.16816.F32.BF16 R132, R32, R42, R36 ;  /* 0x0000002a2084723c */ /* 0x000fe20000041824 */
[----:B------:R-:W2:Y:S01]  /*11170*/  LDSM.16.MT88.4 R36, [R203+0x3800] ;  /* 0x00380000cb24783b */ /* 0x000ea20000004200 */
[----:B-1----:R-:W-:-:S03]  /*11180*/  F2FP.BF16.PACK_AB R9, R3, R4 ;  /* 0x000000040309723e */ /* 0x002fc600000010ff */
[----:B------:R-:W-:Y:S01]  /*11190*/  MUFU.EX2 R45, R64 ;  /* 0x00000040002d7308 */ /* 0x000fe20000000800 */
[----:B------:R-:W-:-:S07]  /*111a0*/  FADD.FTZ R2, R3, R2 ;  /* 0x0000000203027221 */ /* 0x000fce0000010000 */
[----:B------:R-:W-:Y:S08]  /*111b0*/  MUFU.EX2 R4, R65 ;  /* 0x0000004100047308 */ /* 0x000ff00000000800 */
[----:B------:R-:W1:Y:S08]  /*111c0*/  MUFU.EX2 R15, R68 ;  /* 0x00000044000f7308 */ /* 0x000e700000000800 */
[----:B------:R-:W3:Y:S08]  /*111d0*/  MUFU.EX2 R44, R63 ;  /* 0x0000003f002c7308 */ /* 0x000ef00000000800 */
[----:B------:R-:W4:Y:S01]  /*111e0*/  MUFU.EX2 R3, R60 ;  /* 0x0000003c00037308 */ /* 0x000f220000000800 */
[----:B-1----:R-:W-:Y:S01]  /*111f0*/  FADD.FTZ R2, R15, R2 ;  /* 0x000000020f027221 */ /* 0x002fe20000010000 */
[----:B--2---:R-:W-:Y:S03]  /*11200*/  HMMA.16816.F32.BF16 R40, R28, R36, RZ ;  /* 0x000000241c28723c */ /* 0x004fe600000418ff */
[C---:B------:R-:W-:Y:S01]  /*11210*/  FADD.FTZ R2, R11.reuse, R2 ;  /* 0x000000020b027221 */ /* 0x040fe20000010000 */
[----:B------:R-:W-:-:S02]  /*11220*/  F2FP.BF16.PACK_AB R11, R11, R15 ;  /* 0x0000000f0b0b723e */ /* 0x000fc400000010ff */
[C---:B---3--:R-:W-:Y:S01]  /*11230*/  F2FP.BF16.PACK_AB R73, R44.reuse, R45 ;  /* 0x0000002d2c49723e */ /* 0x048fe200000010ff */
[----:B------:R-:W-:Y:S01]  /*11240*/  FADD.FTZ R2, R45, R2 ;  /* 0x000000022d027221 */ /* 0x000fe20000010000 */
[----:B------:R-:W-:Y:S01]  /*11250*/  HMMA.16816.F32.BF16 R36, R28, R38, RZ ;  /* 0x000000261c24723c */ /* 0x000fe200000418ff */
[----:B------:R-:W1:Y:S02]  /*11260*/  LDSM.16.MT88.4 R28, [R203+0x4000] ;  /* 0x00400000cb1c783b */ /* 0x000e640000004200 */
[----:B------:R-:W-:Y:S01]  /*11270*/  FADD.FTZ R2, R44, R2 ;  /* 0x000000022c027221 */ /* 0x000fe20000010000 */
[----:B----4-:R-:W-:-:S03]  /*11280*/  F2FP.BF16.PACK_AB R75, R3, R4 ;  /* 0x00000004034b723e */ /* 0x010fc600000010ff */
[----:B------:R-:W-:-:S04]  /*11290*/  FADD.FTZ R2, R4, R2 ;  /* 0x0000000204027221 */ /* 0x000fc80000010000 */
[----:B------:R-:W-:-:S05]  /*112a0*/  FADD.FTZ R247, R3, R2 ;  /* 0x0000000203f77221 */ /* 0x000fca0000010000 */
[C---:B-1----:R-:W-:Y:S08]  /*112b0*/  HMMA.16816.F32.BF16 R84, R32.reuse, R28, R40 ;  /* 0x0000001c2054723c */ /* 0x042ff00000041828 */
[----:B------:R-:W-:Y:S01]  /*112c0*/  HMMA.16816.F32.BF16 R40, R32, R30, R36 ;  /* 0x0000001e2028723c */ /* 0x000fe20000041824 */
[----:B------:R-:W1:Y:S04]  /*112d0*/  LDSM.16.MT88.4 R28, [R201+0x1000] ;  /* 0x00100000c91c783b */ /* 0x000e680000004200 */
[----:B------:R-:W2:Y:S04]  /*112e0*/  LDSM.16.MT88.4 R32, [R202+0x1000] ;  /* 0x00100000ca20783b */ /* 0x000ea80000004200 */
[----:B------:R-:W3:Y:S01]  /*112f0*/  LDSM.16.MT88.4 R36, [R202+0x4800] ;  /* 0x00480000ca24783b */ /* 0x000ee20000004200 */
[C---:B-1----:R-:W-:Y:S08]  /*11300*/  HMMA.16816.F32.BF16 R64, R24.reuse, R28, R136 ;  /* 0x0000001c1840723c */ /* 0x042ff00000041888 */
[C---:B------:R-:W-:Y:S01]  /*11310*/  HMMA.16816.F32.BF16 R56, R24.reuse, R30, R156 ;  /* 0x0000001e1838723c */ /* 0x040fe2000004189c */
[----:B------:R-:W1:Y:S07]  /*11320*/  LDSM.16.MT88.4 R28, [R204+0x1000] ;  /* 0x00100000cc1c783b */ /* 0x000e6e0000004200 */
[C---:B--2---:R-:W-:Y:S08]  /*11330*/  HMMA.16816.F32.BF16 R48, R24.reuse, R32, R128 ;  /* 0x000000201830723c */ /* 0x044ff00000041880 */
[C---:B------:R-:W-:Y:S01]  /*11340*/  HMMA.16816.F32.BF16 R68, R24.reuse, R34, R152 ;  /* 0x000000221844723c */ /* 0x040fe20000041898 */
[----:B------:R-:W2:Y:S07]  /*11350*/  LDSM.16.MT88.4 R32, [R203+0x1000] ;  /* 0x00100000cb20783b */ /* 0x000eae0000004200 */
[C---:B---3--:R-:W-:Y:S08]  /*11360*/  HMMA.16816.F32.BF16 R108, R24.reuse, R36, R108 ;  /* 0x00000024186c723c */ /* 0x048ff0000004186c */
[C---:B------:R-:W-:Y:S01]  /*11370*/  HMMA.16816.F32.BF16 R120, R24.reuse, R38, R120 ;  /* 0x000000261878723c */ /* 0x040fe20000041878 */
[----:B------:R-:W-:Y:S07]  /*11380*/  LDSM.16.MT88.4 R36, [R203+0x1800] ;  /* 0x00180000cb24783b */ /* 0x000fee0000004200 */
        /* <DEDUP_REMOVED lines=11> */
[----:B------:R-:W-:Y:S07]  /*11440*/  LDSM.16.MT88.4 R32, [R202+0x5000] ;  /* 0x00500000ca20783b */ /* 0x000fee0000004200 */
[C---:B-1----:R-:W-:Y:S08]  /*11450*/  HMMA.16816.F32.BF16 R124, R24.reuse, R28, R84 ;  /* 0x0000001c187c723c */ /* 0x042ff00000041854 */
[----:B------:R-:W-:Y:S01]  /*11460*/  HMMA.16816.F32.BF16 R128, R24, R30, R40 ;  /* 0x0000001e1880723c */ /* 0x000fe20000041828 */
[----:B------:R-:W1:Y:S04]  /*11470*/  LDSM.16.MT88.4 R24, [R201+0x1800] ;  /* 0x00180000c918783b */ /* 0x000e680000004200 */
[----:B------:R-:W2:Y:S03]  /*11480*/  LDSM.16.MT88.4 R28, [R202+0x1800] ;  /* 0x00180000ca1c783b */ /* 0x000ea60000004200 */
[C---:B-1----:R-:W-:Y:S08]  /*11490*/  HMMA.16816.F32.BF16 R116, R20.reuse, R24, R64 ;  /* 0x000000181474723c */ /* 0x042ff00000041840 */
        /* <DEDUP_REMOVED lines=8> */
[C---:B------:R-:W-:Y:S08]  /*11520*/  HMMA.16816.F32.BF16 R64, R20.reuse, R32, R108 ;  /* 0x000000201440723c */ /* 0x040ff0000004186c */
[C---:B-1----:R-:W-:Y:S08]  /*11530*/  HMMA.16816.F32.BF16 R136, R20.reuse, R24, R60 ;  /* 0x000000181488723c */ /* 0x042ff0000004183c */
[C---:B------:R-:W-:Y:S01]  /*11540*/  HMMA.16816.F32.BF16 R88, R20.reuse, R26, R52 ;  /* 0x0000001a1458723c */ /* 0x040fe20000041834 */
[----:B------:R-:W1:Y:S07]  /*11550*/  LDSM.16.MT88.4 R24, [R201+0x5000] ;  /* 0x00500000c918783b */ /* 0x000e6e0000004200 */
[C---:B------:R-:W-:Y:S01]  /*11560*/  HMMA.16816.F32.BF16 R60, R20.reuse, R34, R120 ;  /* 0x00000022143c723c */ /* 0x040fe20000041878 */
[----:B------:R-:W4:Y:S07]  /*11570*/  LDSM.16.MT88.4 R32, [R201+0x5800] ;  /* 0x00580000c920783b */ /* 0x000f2e0000004200 */
[----:B--2---:R-:W-:Y:S01]  /*11580*/  HMMA.16816.F32.BF16 R48, R20, R28, R124 ;  /* 0x0000001c1430723c */ /* 0x004fe2000004187c */
[----:B------:R-:W-:Y:S07]  /*11590*/  LDSM.16.MT88.4 R124, [R202+0x3000] ;  /* 0x00300000ca7c783b */ /* 0x000fee0000004200 */
[C---:B---3--:R-:W-:Y:S08]  /*115a0*/  HMMA.16816.F32.BF16 R96, R16.reuse, R36, R96 ;  /* 0x000000241060723c */ /* 0x048ff00000041860 */
[----:B------:R-:W-:Y:S08]  /*115b0*/  HMMA.16816.F32.BF16 R92, R16, R38, R152 ;  /* 0x00000026105c723c */ /* 0x000ff00000041898 */
[C---:B-1----:R-:W-:Y:S08]  /*115c0*/  HMMA.16816.F32.BF16 R40, R20.reuse, R24, R100 ;  /* 0x000000181428723c */ /* 0x042ff00000041864 */
[C---:B------:R-:W-:Y:S01]  /*115d0*/  HMMA.16816.F32.BF16 R84, R20.reuse, R26, R104 ;  /* 0x0000001a1454723c */ /* 0x040fe20000041868 */
[----:B------:R-:W1:Y:S07]  /*115e0*/  LDSM.16.MT88.4 R24, [R204+0x5000] ;  /* 0x00500000cc18783b */ /* 0x000e6e0000004200 */
[----:B------:R-:W-:Y:S01]  /*115f0*/  HMMA.16816.F32.BF16 R100, R20, R30, R128 ;  /* 0x0000001e1464723c */ /* 0x000fe20000041880 */
[----:B------:R-:W-:Y:S11]  /*11600*/  LDSM.16.MT88.4 R28, [R203+0x5800] ;  /* 0x00580000cb1c783b */ /* 0x000ff60000004200 */
[----:B------:R-:W-:Y:S04]  /*11610*/  @!UPT UIADD3 URZ, URZ, URZ, URZ ;  /* 0x0000003f3f3ff290 */ /* 0x000fe8000fffe03f */
[----:B----4-:R-:W-:Y:S08]  /*11620*/  HMMA.16816.F32.BF16 R84, R16, R34, R84 ;  /* 0x000000221054723c */ /* 0x010ff00000041854 */
[C---:B-1----:R-:W-:Y:S08]  /*11630*/  HMMA.16816.F32.BF16 R52, R20.reuse, R24, R148 ;  /* 0x000000181434723c */ /* 0x042ff00000041894 */
[----:B------:R-:W-:Y:S01]  /*11640*/  HMMA.16816.F32.BF16 R68, R20, R26, R132 ;  /* 0x0000001a1444723c */ /* 0x000fe20000041884 */
[----:B------:R-:W1:Y:S04]  /*11650*/  LDSM.16.MT88.4 R24, [R201+0x2000] ;  /* 0x00200000c918783b */ /* 0x000e680000004200 */
[----:B------:R-:W2:Y:S04]  /*11660*/  LDSM.16.MT88.4 R20, [R203+0x2000] ;  /* 0x00200000cb14783b */ /* 0x000ea80000004200 */
[----:B------:R-:W-:Y:S01]  /*11670*/  LDSM.16.MT88.4 R132, [R201+0x3000] ;  /* 0x00300000c984783b */ /* 0x000fe20000004200 */
        /* <DEDUP_REMOVED lines=9> */
[C---:B------:R-:W-:Y:S01]  /*11710*/  HMMA.16816.F32.BF16 R120, R16.reuse, R24, R136 ;  /* 0x000000181078723c */ /* 0x040fe20000041888 */
[----:B------:R-:W3:Y:S07]  /*11720*/  LDSM.16.MT88.4 R24, [R202+0x5800] ;  /* 0x00580000ca18783b */ /* 0x000eee0000004200 */
[----:B------:R-:W-:Y:S01]  /*11730*/  HMMA.16816.F32.BF16 R44, R16, R30, R100 ;  /* 0x0000001e102c723c */ /* 0x000fe20000041864 */
[----:B------:R-:W-:Y:S11]  /*11740*/  LDSM.16.MT88.4 R100, [R201+0x6800] ;  /* 0x00680000c964783b */ /* 0x000ff60000004200 */
[----:B------:R-:W-:Y:S04]  /*11750*/  @!UPT UIADD3 URZ, URZ, URZ, URZ ;  /* 0x0000003f3f3ff290 */ /* 0x000fe8000fffe03f */
[C---:B--2---:R-:W-:Y:S08]  /*11760*/  HMMA.16816.F32.BF16 R120, R8.reuse, R32, R120 ;  /* 0x000000200878723c */ /* 0x044ff00000041878 */
[----:B------:R-:W-:Y:S01]  /*11770*/  HMMA.16816.F32.BF16 R32, R8, R34, R108 ;  /* 0x000000220820723c */ /* 0x000fe2000004186c */
[----:B------:R-:W-:Y:S07]  /*11780*/  LDSM.16.MT88.4 R108, [R203+0x3000] ;  /* 0x00300000cb6c783b */ /* 0x000fee0000004200 */
[C---:B-1----:R-:W-:Y:S08]  /*11790*/  HMMA.16816.F32.BF16 R36, R16.reuse, R20, R52 ;  /* 0x000000141024723c */ /* 0x042ff00000041834 */
[C---:B------:R-:W-:Y:S01]  /*117a0*/  HMMA.16816.F32.BF16 R68, R16.reuse, R22, R68 ;  /* 0x000000161044723c */ /* 0x040fe20000041844 */
[----:B------:R-:W1:Y:S07]  /*117b0*/  LDSM.16.MT88.4 R20, [R202+0x2800] ;  /* 0x00280000ca14783b */ /* 0x000e6e0000004200 */
[C---:B---3--:R-:W-:Y:S08]  /*117c0*/  HMMA.16816.F32.BF16 R64, R16.reuse, R24, R64 ;  /* 0x000000181040723c */ /* 0x048ff00000041840 */
[C---:B------:R-:W-:Y:S01]  /*117d0*/  HMMA.16816.F32.BF16 R60, R16.reuse, R26, R60 ;  /* 0x0000001a103c723c */ /* 0x040fe2000004183c */
[----:B------:R-:W2:Y:S07]  /*117e0*/  LDSM.16.MT88.4 R24, [R201+0x2800] ;  /* 0x00280000c918783b */ /* 0x000eae0000004200 */
[----:B------:R-:W-:Y:S01]  /*117f0*/  HMMA.16816.F32.BF16 R52, R16, R28, R48 ;  /* 0x0000001c1034723c */ /* 0x000fe20000041830 */
[----:B------:R-:W3:Y:S04]  /*11800*/  LDSM.16.MT88.4 R16, [R202+0x6000] ;  /* 0x00600000ca10783b */ /* 0x000ee80000004200 */
[----:B------:R-:W4:Y:S03]  /*11810*/  LDSM.16.MT88.4 R28, [R204+0x6000] ;  /* 0x00600000cc1c783b */ /* 0x000f260000004200 */
[C---:B-1----:R-:W-:Y:S08]  /*11820*/  HMMA.16816.F32.BF16 R128, R8.reuse, R20, R96 ;  /* 0x000000140880723c */ /* 0x042ff00000041860 */
[C---:B------:R-:W-:Y:S01]  /*11830*/  HMMA.16816.F32.BF16 R48, R8.reuse, R22, R92 ;  /* 0x000000160830723c */ /* 0x040fe2000004185c */
[----:B------:R-:W1:Y:S04]  /*11840*/  LDSM.16.MT88.4 R20, [R201+0x6000] ;  /* 0x00600000c914783b */ /* 0x000e680000004200 */
[----:B------:R-:W-:Y:S03]  /*11850*/  LDSM.16.MT88.4 R92, [R202+0x6800] ;  /* 0x00680000ca5c783b */ /* 0x000fe60000004200 */
[C---:B--2---:R-:W-:Y:S01]  /*11860*/  HMMA.16816.F32.BF16 R136, R8.reuse, R24, R116 ;  /* 0x000000180888723c */ /* 0x044fe20000041874 */
[----:B------:R-:W-:Y:S07]  /*11870*/  LDSM.16.MT88.4 R116, [R204+0x3000] ;  /* 0x00300000cc74783b */ /* 0x000fee0000004200 */
[C---:B------:R-:W-:Y:S01]  /*11880*/  HMMA.16816.F32.BF16 R40, R8.reuse, R26, R112 ;  /* 0x0000001a0828723c */ /* 0x040fe20000041870 */
[----:B------:R-:W2:Y:S07]  /*11890*/  LDSM.16.MT88.4 R24, [R203+0x2800] ;  /* 0x00280000cb18783b */ /* 0x000eae0000004200 */
[C---:B---3--:R-:W-:Y:S08]  /*118a0*/  HMMA.16816.F32.BF16 R64, R8.reuse, R16, R64 ;  /* 0x000000100840723c */ /* 0x048ff00000041840 */
[C---:B------:R-:W-:Y:S01]  /*118b0*/  HMMA.16816.F32.BF16 R60, R8.reuse, R18, R60 ;  /* 0x00000012083c723c */ /* 0x040fe2000004183c */
[----:B------:R-:W3:Y:S07]  /*118c0*/  LDSM.16.MT88.4 R16, [R203+0x6000] ;  /* 0x00600000cb10783b */ /* 0x000eee0000004200 */
[C---:B----4-:R-:W-:Y:S08]  /*118d0*/  HMMA.16816.F32.BF16 R36, R8.reuse, R28, R36 ;  /* 0x0000001c0824723c */ /* 0x050ff00000041824 */
[C---:B-1----:R-:W-:Y:S08]  /*118e0*/  HMMA.16816.F32.BF16 R56, R8.reuse, R20, R56 ;  /* 0x000000140838723c */ /* 0x042ff00000041838 */
[C---:B------:R-:W-:Y:S01]  /*118f0*/  HMMA.16816.F32.BF16 R20, R8.reuse, R22, R84 ;  /* 0x000000160814723c */ /* 0x040fe20000041854 */
[----:B------:R-:W1:Y:S07]  /*11900*/  LDSM.16.MT88.4 R84, [R204+0x6800] ;  /* 0x00680000cc54783b */ /* 0x000e6e0000004200 */
[C---:B--2---:R-:W-:Y:S08]  /*11910*/  HMMA.16816.F32.BF16 R104, R8.reuse, R24, R104 ;  /* 0x000000180868723c */ /* 0x044ff00000041868 */
[C---:B------:R-:W-:Y:S08]  /*11920*/  HMMA.16816.F32.BF16 R88, R8.reuse, R26, R88 ;  /* 0x0000001a0858723c */ /* 0x040ff00000041858 */
[C---:B------:R-:W-:Y:S08]  /*11930*/  HMMA.16816.F32.BF16 R68, R8.reuse, R30, R68 ;  /* 0x0000001e0844723c */ /* 0x040ff00000041844 */
[C---:B---3--:R-:W-:Y:S08]  /*11940*/  HMMA.16816.F32.BF16 R52, R8.reuse, R16, R52 ;  /* 0x000000100834723c */ /* 0x048ff00000041834 */
[----:B------:R-:W-:Y:S01]  /*11950*/  HMMA.16816.F32.BF16 R44, R8, R18, R44 ;  /* 0x00000012082c723c */ /* 0x000fe2000004182c */
[----:B------:R-:W2:Y:S07]  /*11960*/  LDSM.16.MT88.4 R8, [R203+0x6800] ;  /* 0x00680000cb08783b */ /* 0x000eae0000004200 */
[C---:B------:R-:W-:Y:S08]  /*11970*/  HMMA.16816.F32.BF16 R112, R72.reuse, R108, R104 ;  /* 0x0000006c4870723c */ /* 0x040ff00000041868 */
        /* <DEDUP_REMOVED lines=13> */
[C---:B--2---:R-:W-:Y:S08]  /*11a50*/  HMMA.16816.F32.BF16 R68, R72.reuse, R8, R52 ;  /* 0x000000084844723c */ /* 0x044ff00000041834 */
[----:B------:R-:W-:Y:S01]  /*11a60*/  HMMA.16816.F32.BF16 R72, R72, R10, R44 ;  /* 0x0000000a4848723c */ /* 0x000fe2000004182c */
[----:B------:R-:W-:Y:S07]  /*11a70*/  @!UPT UIADD3 URZ, URZ, URZ, URZ ;  /* 0x0000003f3f3ff290 */ /* 0x000fee000fffe03f */
[----:B------:R-:W-:Y:S11]  /*11a80*/  @!P0 BRA `(.L_x_443) ;  /* 0x00003e5000008947 */ /* 0x000ff60003800000 */
.L_x_458:
[----:B------:R-:W2:Y:S01]  /*11a90*/  LDL.64 R10, [R1] ;  /* 0x00000000010a7983 */ /* 0x000ea20000100a00 */
[----:B------:R-:W-:Y:S04]  /*11aa0*/  DEPBAR.LE SB0, 0x0 ;  /* 0x000080000000791a */ /* 0x000fe80000000000 */
[----:B------:R-:W-:Y:S01]  /*11ab0*/  WARPSYNC 0xffffffff ;  /* 0xffffffff00007948 */ /* 0x000fe20003800000 */
[----:B------:R-:W-:Y:S01]  /*11ac0*/  BAR.SYNC.DEFER_BLOCKING 0x0 ;  /* 0x0000000000007b1d */ /* 0x000fe20000010000 */
[----:B------:R-:W-:Y:S01]  /*11ad0*/  SHF.R.S32.HI R2, RZ, 0x1f, R225 ;  /* 0x0000001fff027819 */ /* 0x000fe200000114e1 */
[----:B------:R-:W-:Y:S01]  /*11ae0*/  IMAD.MOV.U32 R15, RZ, RZ, R6 ;  /* 0x000000ffff0f7224 */ /* 0x000fe200078e0006 */
[----:B------:R-:W-:Y:S02]  /*11af0*/  LOP3.LUT P0, RZ, R82, 0x2, RZ, 0xc0, !PT ;  /* 0x0000000252ff7812 */ /* 0x000fe4000780c0ff */
[----:B------:R-:W-:Y:S01]  /*11b00*/  SHF.R.S32.HI R8, RZ, 0x1f, R224 ;  /* 0x0000001fff087819 */ /* 0x000fe200000114e0 */
[----:B------:R-:W-:Y:S01]  /*11b10*/  IMAD R4, R2, c[0x0][0x208], RZ ;  /* 0x0000820002047a24 */ /* 0x000fe200078e02ff */
[----:B------:R-:W-:Y:S01]  /*11b20*/  ISETP.GE.AND P3, PT, R212, c[0x0][0x1d4], PT ;  /* 0x00007500d4007a0c */ /* 0x000fe20003f66270 */
[C---:B------:R-:W-:Y:S04]  /*11b30*/  IMAD.WIDE.U32 R2, R225.reuse, c[0x0][0x208], RZ ;  /* 0x00008200e1027a25 */ /* 0x040fe800078e00ff */
[----:B------:R-:W-:Y:S04]  /*11b40*/  IMAD R4, R225, c[0x0][0x20c], R4 ;  /* 0x00008300e1047a24 */ /* 0x000fe800078e0204 */
[----:B------:R-:W-:Y:S02]  /*11b50*/  IMAD.IADD R3, R3, 0x1, R4 ;  /* 0x0000000103037824 */ /* 0x000fe400078e0204 */
[----:B------:R-:W-:Y:S02]  /*11b60*/  IMAD R4, R8, c[0x0][0x218], RZ ;  /* 0x0000860008047a24 */ /* 0x000fe400078e02ff */
[----:B------:R-:W-:Y:S01]  /*11b70*/  IMAD.WIDE.U32 R8, R224, c[0x0][0x218], R2 ;  /* 0x00008600e0087a25 */ /* 0x000fe200078e0002 */
[C---:B------:R-:W-:Y:S02]  /*11b80*/  IADD3 R2, R200.reuse, 0x20, RZ ;  /* 0x00000020c8027810 */ /* 0x040fe40007ffe0ff */
[----:B------:R-:W-:Y:S01]  /*11b90*/  @P0 IADD3 R2, R200, -0x20, RZ ;  /* 0xffffffe0c8020810 */ /* 0x000fe20007ffe0ff */
[----:B------:R1:W3:Y:S01]  /*11ba0*/  LDSM.16.M88.4 R16, [R200] ;  /* 0x00000000c810783b */ /* 0x0002e20000000200 */
[----:B------:R-:W-:Y:S03]  /*11bb0*/  IMAD R4, R224, c[0x0][0x21c], R4 ;  /* 0x00008700e0047a24 */ /* 0x000fe600078e0204 */
        /* <DEDUP_REMOVED lines=12> */
[----:B------:R1:W1:Y:S01]  /*11c80*/  LDSM.16.M88.4 R64, [R200+0x3000] ;  /* 0x00300000c840783b */ /* 0x0002620000000200 */
[----:B--2---:R-:W-:Y:S04]  /*11c90*/  IADD3 R3, P1, R10, R8, RZ ;  /* 0x000000080a037210 */ /* 0x004fe80007f3e0ff */
[----:B------:R-:W-:Y:S02]  /*11ca0*/  IADD3.X R4, R251, R9, R4, P1, !PT ;  /* 0x00000009fb047210 */ /* 0x000fe40000ffe404 */
[C---:B------:R-:W-:Y:S04]  /*11cb0*/  LEA R8, P0, R3.reuse, c[0x0][0x1f8], 0x1 ;  /* 0x00007e0003087a11 */ /* 0x040fe800078008ff */
[----:B------:R-:W-:Y:S01]  /*11cc0*/  LEA.HI.X R4, R3, c[0x0][0x1fc], R4, 0x1, P0 ;  /* 0x00007f0003047a11 */ /* 0x000fe200000f0c04 */
[----:B------:R-:W-:-:S06]  /*11cd0*/  BRA.DIV ~URZ, `(.L_x_444) ;  /* 0x000084c27f007947 */ /* 0x000fcc000b800000 */
[----:B-1-34-:R1:W2:Y:S02]  /*11ce0*/  SHFL.IDX PT, R3, R4, RZ, 0x181f ;  /* 0x00181fff04037589 */ /* 0x01a2a400000e0000 */
.L_x_531:
[----:B------:R-:W3:Y:S01]  /*11cf0*/  SHFL.IDX PT, R2, R8, RZ, 0x181f ;  /* 0x00181fff08027589 */ /* 0x000ee200000e0000 */
[----:B------:R-:W-:Y:S01]  /*11d00*/  LOP3.LUT P1, RZ, R236, 0x2, RZ, 0xc0, !PT ;  /* 0x00000002ecff7812 */ /* 0x000fe2000782c0ff */
[----:B------:R-:W-:Y:S01]  /*11d10*/  BSSY B0, `(.L_x_445) ;  /* 0x0000035000007945 */ /* 0x000fe20003800000 */
[----:B------:R-:W-:Y:S01]  /*11d20*/  SEL R211, RZ, 0x10, P3 ;  /* 0x00000010ffd37807 */ /* 0x000fe20001800000 */
[----:B------:R-:W4:Y:S01]  /*11d30*/  SHFL.IDX PT, R9, R8, 0x1, 0x181f ;  /* 0x00381f0008097f89 */ /* 0x000f2200000e0000 */
[----:B------:R-:W-:Y:S03]  /*11d40*/  SEL R210, RZ, 0x10, P1 ;  /* 0x00000010ffd27807 */ /* 0x000fe60000800000 */
[----:B------:R-:W5:Y:S01]  /*11d50*/  S2R R20, SR_TID.X ;  /* 0x0000000000147919 */ /* 0x000f620000002100 */
[----:B------:R-:W-:Y:S02]  /*11d60*/  ISETP.NE.U32.AND P2, PT, R210, RZ, PT ;  /* 0x000000ffd200720c */ /* 0x000fe40003f45070 */
[CC--:B---3--:R-:W-:Y:S05]  /*11d70*/  IADD3 R10, P0, R2.reuse, R216.reuse, RZ ;  /* 0x000000d8020a7210 */ /* 0x0c8fea0007f1e0ff */
[C-C-:B--2---:R-:W-:Y:S01]  /*11d80*/  IMAD.X R11, R3.reuse, 0x1, R217.reuse, P0 ;  /* 0x00000001030b7824 */ /* 0x144fe200000e06d9 */
[-C--:B------:R-:W-:Y:S04]  /*11d90*/  IADD3 R2, P0, R2, R219.reuse, RZ ;  /* 0x000000db02027210 */ /* 0x080fe80007f1e0ff */
[----:B------:R-:W-:Y:S01]  /*11da0*/  @!PT LDS RZ, [RZ] ;  /* 0x00000000fffff984 */ /* 0x000fe20000000800 */
[----:B------:R2:W-:Y:S01]  /*11db0*/  LDGSTS.E.BYPASS.LTC128B.128 [R213+0x100], [R10.64], !P1 ;  /* 0x001000000ad57fae */ /* 0x0005e2000c901d48 */
[--C-:B------:R-:W-:Y:S05]  /*11dc0*/  IMAD.X R3, R3, 0x1, R218.reuse, P0 ;  /* 0x0000000103037824 */ /* 0x100fea00000e06da */
[----:B------:R4:W-:Y:S04]  /*11dd0*/  LDGSTS.E.BYPASS.LTC128B.128 [R213+0x3900], [R2.64], !P3 ;  /* 0x0390000002d57fae */ /* 0x0009e8000d901d48 */
[----:B--2---:R-:W2:Y:S01]  /*11de0*/  SHFL.IDX PT, R10, R4, 0x1, 0x181f ;  /* 0x00381f00040a7f89 */ /* 0x004ea200000e0000 */
[C---:B----4-:R-:W-:Y:S05]  /*11df0*/  IADD3 R2, P0, R9.reuse, R216, RZ ;  /* 0x000000d809027210 */ /* 0x050fea0007f1e0ff */
[C-C-:B--2---:R-:W-:Y:S05]  /*11e00*/  IMAD.X R3, R10.reuse, 0x1, R217.reuse, P0 ;  /* 0x000000010a037824 */ /* 0x144fea00000e06d9 */
        /* <DEDUP_REMOVED lines=8> */
[-C--:B--2---:R-:W-:Y:S04]  /*11e90*/  IADD3 R2, P1, P0, R2, R9.reuse, R216 ;  /* 0x0000000902027210 */ /* 0x084fe8000783e0d8 */
[-C--:B---3--:R-:W-:Y:S05]  /*11ea0*/  IADD3.X R3, RZ, R10.reuse, R217, P1, P0 ;  /* 0x0000000aff037210 */ /* 0x088fea0000fe04d9 */
[----:B------:R2:W-:Y:S01]  /*11eb0*/  LDGSTS.E.BYPASS.LTC128B.128.ZFILL [R213+0x2100], [R2.64], P2 ;  /* 0x0210000002d57fae */ /* 0x0005e20009141d48 */
[C---:B------:R-:W-:Y:S02]  /*11ec0*/  ISETP.NE.U32.AND P2, PT, R211.reuse, RZ, PT ;  /* 0x000000ffd300720c */ /* 0x040fe40003f45070 */
[----:B--2---:R-:W-:Y:S04]  /*11ed0*/  IADD3 R2, -R211, 0x10, RZ ;  /* 0x00000010d3027810 */ /* 0x004fe80007ffe1ff */
[----:B------:R-:W-:Y:S04]  /*11ee0*/  LOP3.LUT R2, R2, 0xf, RZ, 0xc0, !PT ;  /* 0x0000000f02027812 */ /* 0x000fe800078ec0ff */
[----:B------:R-:W-:Y:S04]  /*11ef0*/  IADD3 R2, P1, P0, R2, R9, R219 ;  /* 0x0000000902027210 */ /* 0x000fe8000783e0db */
[----:B------:R-:W-:Y:S02]  /*11f00*/  IADD3.X R3, RZ, R10, R218, P1, P0 ;  /* 0x0000000aff037210 */ /* 0x000fe40000fe04da */
[----:B-----5:R-:W-:Y:S03]  /*11f10*/  ISETP.GT.AND P0, PT, R20, 0x7f, PT ;  /* 0x0000007f1400780c */ /* 0x020fe60003f04270 */
[----:B------:R2:W-:Y:S10]  /*11f20*/  LDGSTS.E.BYPASS.LTC128B.128.ZFILL [R213+0x5900], [R2.64], P2 ;  /* 0x0590000002d57fae */ /* 0x0005f40009141d48 */
[----:B------:R-:W-:-:S05]  /*11f30*/  @P0 BRA `(.L_x_446) ;  /* 0x0000012000000947 */ /* 0x000fca0003800000 */
[----:B------:R-:W-:-:S05]  /*11f40*/  BRA.DIV ~URZ, `(.L_x_447) ;  /* 0x000082c27f007947 */ /* 0x000fca000b800000 */
[----:B------:R3:W4:Y:S04]  /*11f50*/  SHFL.IDX PT, R9, R4, 0x3, 0x181f ;  /* 0x00781f0004097f89 */ /* 0x00072800000e0000 */
[----:B-1----:R3:W1:Y:S02]  /*11f60*/  SHFL.IDX PT, R4, R8, 0x3, 0x181f ;  /* 0x00781f0008047f89 */ /* 0x00266400000e0000 */
.L_x_532:
[C---:B--2---:R-:W-:Y:S02]  /*11f70*/  IADD3 R2, -R210.reuse, 0x10, RZ ;  /* 0x00000010d2027810 */ /* 0x044fe40007ffe1ff */
[----:B------:R-:W-:Y:S02]  /*11f80*/  ISETP.NE.U32.AND P0, PT, R210, RZ, PT ;  /* 0x000000ffd200720c */ /* 0x000fe40003f05070 */
[----:B------:R-:W-:Y:S04]  /*11f90*/  LOP3.LUT R2, R2, 0xf, RZ, 0xc0, !PT ;  /* 0x0000000f02027812 */ /* 0x000fe800078ec0ff */
[-C--:B-1----:R-:W-:Y:S04]  /*11fa0*/  IADD3 R2, P2, P1, R2, R4.reuse, R216 ;  /* 0x0000000402027210 */ /* 0x082fe8000795e0d8 */
[-C--:B----4-:R-:W-:Y:S05]  /*11fb0*/  IADD3.X R3, RZ, R9.reuse, R217, P2, P1 ;  /* 0x00000009ff037210 */ /* 0x090fea00017e24d9 */
        /* <DEDUP_REMOVED lines=10> */
.L_x_446:
[----:B------:R-:W-:Y:S05]  /*12060*/  BSYNC B0 ;  /* 0x0000000000007941 */ /* 0x000fea0003800000 */
.L_x_445:
[----:B------:R-:W0:Y:S01]  /*12070*/  LDGDEPBAR ;  /* 0x00000000000079af */ /* 0x000e220000000000 */
[----:B------:R-:W-:Y:S01]  /*12080*/  WARPSYNC 0xffffffff ;  /* 0xffffffff00007948 */ /* 0x000fe20003800000 */
[C---:B---3--:R-:W-:Y:S01]  /*12090*/  HMMA.16816.F32.BF16 R8, R140.reuse, R16, RZ ;  /* 0x000000108c08723c */ /* 0x048fe200000418ff */
[----:B------:R-:W-:Y:S02]  /*120a0*/  BSSY B0, `(.L_x_448) ;  /* 0x0000185000007945 */ /* 0x000fe40003800000 */
[----:B------:R-:W-:Y:S02]  /*120b0*/  LOP3.LUT P0, RZ, R82, 0x4, RZ, 0xc0, !PT ;  /* 0x0000000452ff7812 */ /* 0x000fe4000780c0ff */
[C---:B-12---:R-:W-:Y:S03]  /*120c0*/  IADD3 R2, R200.reuse, 0x40, RZ ;  /* 0x00000040c8027810 */ /* 0x046fe60007ffe0ff */
        /* <DEDUP_REMOVED lines=40> */
[----:B------:R-:W2:Y:S07]  /*12350*/  LDSM.16.M88.4 R152, [R83+-0x3800] ;  /* 0xffc800005398783b */ /* 0x000eae0000000200 */
[C---:B---3--:R-:W-:Y:S08]  /*12360*/  HMMA.16816.F32.BF16 R28, R176.reuse, R156, R28 ;  /* 0x0000009cb01c723c */ /* 0x048ff0000004181c */
[C---:B------:R-:W-:Y:S01]  /*12370*/  HMMA.16816.F32.BF16 R32, R176.reuse, R158, R32 ;  /* 0x0000009eb020723c */ /* 0x040fe20000041820 */
[----:B------:R-:W3:Y:S07]  /*12380*/  LDSM.16.M88.4 R156, [R83+-0x3000] ;  /* 0xffd00000539c783b */ /* 0x000eee0000000200 */
[C---:B----4-:R-:W-:Y:S08]  /*12390*/  HMMA.16816.F32.BF16 R36, R176.reuse, R160, R36 ;  /* 0x000000a0b024723c */ /* 0x050ff00000041824 */
[C---:B------:R-:W-:Y:S01]  /*123a0*/  HMMA.16816.F32.BF16 R40, R176.reuse, R162, R40 ;  /* 0x000000a2b028723c */ /* 0x040fe20000041828 */
[----:B------:R-:W4:Y:S07]  /*123b0*/  LDSM.16.M88.4 R160, [R83+-0x2800] ;  /* 0xffd8000053a0783b */ /* 0x000f2e0000000200 */
[C---:B-----5:R-:W-:Y:S08]  /*123c0*/  HMMA.16816.F32.BF16 R44, R176.reuse, R164, R44 ;  /* 0x000000a4b02c723c */ /* 0x060ff0000004182c */
[C---:B------:R-:W-:Y:S01]  /*123d0*/  HMMA.16816.F32.BF16 R48, R176.reuse, R166, R48 ;  /* 0x000000a6b030723c */ /* 0x040fe20000041830 */
[----:B------:R-:W5:Y:S07]  /*123e0*/  LDSM.16.M88.4 R164, [R83+-0x2000] ;  /* 0xffe0000053a4783b */ /* 0x000f6e0000000200 */
[C---:B------:R-:W-:Y:S08]  /*123f0*/  HMMA.16816.F32.BF16 R52, R176.reuse, R168, R52 ;  /* 0x000000a8b034723c */ /* 0x040ff00000041834 */
[C---:B------:R-:W-:Y:S01]  /*12400*/  HMMA.16816.F32.BF16 R56, R176.reuse, R170, R56 ;  /* 0x000000aab038723c */ /* 0x040fe20000041838 */
[----:B------:R-:W4:Y:S07]  /*12410*/  LDSM.16.M88.4 R168, [R83+-0x1800] ;  /* 0xffe8000053a8783b */ /* 0x000f2e0000000200 */
[C---:B-1----:R-:W-:Y:S08]  /*12420*/  HMMA.16816.F32.BF16 R60, R176.reuse, R148, R60 ;  /* 0x00000094b03c723c */ /* 0x042ff0000004183c */
[----:B------:R-:W-:Y:S01]  /*12430*/  HMMA.16816.F32.BF16 R64, R176, R150, R64 ;  /* 0x00000096b040723c */ /* 0x000fe20000041840 */
[----:B------:R-:W1:Y:S07]  /*12440*/  LDSM.16.M88.4 R148, [R83+-0x1000] ;  /* 0xfff000005394783b */ /* 0x000e6e0000000200 */
[C---:B--2---:R-:W-:Y:S08]  /*12450*/  HMMA.16816.F32.BF16 R8, R180.reuse, R152, R8 ;  /* 0x00000098b408723c */ /* 0x044ff00000041808 */
[C---:B------:R-:W-:Y:S01]  /*12460*/  HMMA.16816.F32.BF16 R16, R180.reuse, R154, R16 ;  /* 0x0000009ab410723c */ /* 0x040fe20000041810 */
[----:B------:R-:W2:Y:S07]  /*12470*/  LDSM.16.M88.4 R152, [R83+-0x800] ;  /* 0xfff800005398783b */ /* 0x000eae0000000200 */
        /* <DEDUP_REMOVED lines=65> */
[----:B------:R-:W4:Y:S07]  /*12890*/  LDSM.16.M88.4 R168, [R83] ;  /* 0x0000000053a8783b */ /* 0x000f2e0000000200 */
        /* <DEDUP_REMOVED lines=17> */
[----:B------:R-:W-:Y:S02]  /*129b0*/  FMUL.FTZ R4, R18, c[0x0][0x320] ;  /* 0x0000c80012047a20 */ /* 0x000fe40000410000 */
[----:B------:R-:W-:Y:S04]  /*129c0*/  FMUL.FTZ R3, R19, c[0x0][0x320] ;  /* 0x0000c80013037a20 */ /* 0x000fe80000410000 */
[----:B------:R3:W4:Y:S10]  /*129d0*/  MUFU.TANH R173, R4 ;  /* 0x0000000400ad7308 */ /* 0x0007340000002400 */
[----:B------:R-:W2:Y:S01]  /*129e0*/  MUFU.TANH R171, R3 ;  /* 0x0000000300ab7308 */ /* 0x000ea20000002400 */
        /* <DEDUP_REMOVED lines=11> */
[C---:B-1----:R-:W-:Y:S07]  /*12aa0*/  HMMA.16816.F32.BF16 R28, R196.reuse, R8, R28 ;  /* 0x00000008c41c723c */ /* 0x042fee000004181c */
[----:B------:R-:W-:Y:S01]  /*12ab0*/  FMUL.FTZ R8, R26, c[0x0][0x320] ;  /* 0x0000c8001a087a20 */ /* 0x000fe20000410000 */
[C---:B------:R-:W-:Y:S03]  /*12ac0*/  HMMA.16816.F32.BF16 R32, R196.reuse, R10, R32 ;  /* 0x0000000ac420723c */ /* 0x040fe60000041820 */
[----:B------:R1:W1:Y:S01]  /*12ad0*/  MUFU.TANH R166, R8 ;  /* 0x0000000800a67308 */ /* 0x0002620000002400 */
[----:B-----5:R-:W-:Y:S02]  /*12ae0*/  FMUL.FTZ R2, R17, c[0x0][0x320] ;  /* 0x0000c80011027a20 */ /* 0x020fe40000410000 */
[----:B------:R-:W5:Y:S07]  /*12af0*/  LDSM.16.M88.4 R16, [R83+0x1800] ;  /* 0x001800005310783b */ /* 0x000f6e0000000200 */
[----:B------:R2:W2:Y:S03]  /*12b00*/  MUFU.TANH R168, R2 ;  /* 0x0000000200a87308 */ /* 0x0004a60000002400 */
[----:B------:R-:W-:Y:S07]  /*12b10*/  FMUL.FTZ R3, R28, c[0x0][0x320] ;  /* 0x0000c8001c037a20 */ /* 0x000fee0000410000 */
[----:B------:R-:W3:Y:S01]  /*12b20*/  MUFU.TANH R156, R3 ;  /* 0x00000003009c7308 */ /* 0x000ee20000002400 */
[----:B------:R-:W-:Y:S01]  /*12b30*/  FMUL.FTZ R4, R35, c[0x0][0x320] ;  /* 0x0000c80023047a20 */ /* 0x000fe20000410000 */
[----:B-1----:R-:W1:Y:S08]  /*12b40*/  LDSM.16.M88.4 R8, [R83+0x2000] ;  /* 0x002000005308783b */ /* 0x002e700000000200 */
[----:B------:R-:W1:Y:S01]  /*12b50*/  MUFU.TANH R157, R4 ;  /* 0x00000004009d7308 */ /* 0x000e620000002400 */
[----:B--2---:R-:W-:Y:S09]  /*12b60*/  FMUL.FTZ R2, R20, c[0x0][0x320] ;  /* 0x0000c80014027a20 */ /* 0x004ff20000410000 */
[----:B------:R2:W1:Y:S01]  /*12b70*/  MUFU.TANH R164, R2 ;  /* 0x0000000200a47308 */ /* 0x0004620000002400 */
[C---:B-----5:R-:W-:Y:S07]  /*12b80*/  HMMA.16816.F32.BF16 R36, R196.reuse, R16, R36 ;  /* 0x00000010c424723c */ /* 0x060fee0000041824 */
[----:B------:R-:W-:Y:S01]  /*12b90*/  FMUL.FTZ R16, R34, c[0x0][0x320] ;  /* 0x0000c80022107a20 */ /* 0x000fe20000410000 */
[C---:B------:R-:W-:Y:S03]  /*12ba0*/  HMMA.16816.F32.BF16 R40, R196.reuse, R18, R40 ;  /* 0x00000012c428723c */ /* 0x040fe60000041828 */
[----:B------:R5:W3:Y:S05]  /*12bb0*/  MUFU.TANH R158, R16 ;  /* 0x00000010009e7308 */ /* 0x000aea0000002400 */
[C---:B-1----:R-:W-:Y:S04]  /*12bc0*/  HMMA.16816.F32.BF16 R44, R196.reuse, R8, R44 ;  /* 0x00000008c42c723c */ /* 0x042fe8000004182c */
[----:B--2---:R-:W-:Y:S04]  /*12bd0*/  FMUL.FTZ R2, R21, c[0x0][0x320] ;  /* 0x0000c80015027a20 */ /* 0x004fe80000410000 */
[----:B------:R-:W-:Y:S01]  /*12be0*/  FMUL.FTZ R3, R36, c[0x0][0x320] ;  /* 0x0000c80024037a20 */ /* 0x000fe20000410000 */
[----:B------:R1:W2:Y:S01]  /*12bf0*/  MUFU.TANH R163, R2 ;  /* 0x0000000200a37308 */ /* 0x0002a20000002400 */
[C---:B------:R-:W-:Y:S06]  /*12c00*/  HMMA.16816.F32.BF16 R48, R196.reuse, R10, R48 ;  /* 0x0000000ac430723c */ /* 0x040fec0000041830 */
[----:B------:R-:W-:Y:S02]  /*12c10*/  FMUL.FTZ R8, R42, c[0x0][0x320] ;  /* 0x0000c8002a087a20 */ /* 0x000fe40000410000 */
[----:B------:R-:W-:Y:S01]  /*12c20*/  FMUL.FTZ R4, R43, c[0x0][0x320] ;  /* 0x0000c8002b047a20 */ /* 0x000fe20000410000 */
[----:B-----5:R-:W5:Y:S01]  /*12c30*/  LDSM.16.M88.4 R16, [R83+0x2800] ;  /* 0x002800005310783b */ /* 0x020f620000000200 */
[----:B------:R2:W2:Y:S10]  /*12c40*/  MUFU.TANH R42, R8 ;  /* 0x00000008002a7308 */ /* 0x0004b40000002400 */
[----:B------:R3:W3:Y:S01]  /*12c50*/  MUFU.TANH R150, R3 ;  /* 0x0000000300967308 */ /* 0x0006e20000002400 */
[----:B-1----:R-:W-:Y:S09]  /*12c60*/  FMUL.FTZ R2, R22, c[0x0][0x320] ;  /* 0x0000c80016027a20 */ /* 0x002ff20000410000 */
[----:B------:R1:W1:Y:S01]  /*12c70*/  MUFU.TANH R169, R2 ;  /* 0x0000000200a97308 */ /* 0x0002620000002400 */
[----:B--2---:R-:W2:Y:S01]  /*12c80*/  LDSM.16.M88.4 R8, [R83+0x3000] ;  /* 0x003000005308783b */ /* 0x004ea20000000200 */
[----:B------:R-:W-:Y:S07]  /*12c90*/  DEPBAR.LE SB0, 0x0 ;  /* 0x000080000000791a */ /* 0x000fee0000000000 */
[----:B------:R-:W-:Y:S01]  /*12ca0*/  BAR.SYNC.DEFER_BLOCKING 0x0 ;  /* 0x0000000000007b1d */ /* 0x000fe20000010000 */
[----:B---3--:R-:W-:Y:S05]  /*12cb0*/  FMUL.FTZ R3, R44, c[0x0][0x320] ;  /* 0x0000c8002c037a20 */ /* 0x008fea0000410000 */
[----:B------:R3:W2:Y:S01]  /*12cc0*/  MUFU.TANH R35, R3 ;  /* 0x0000000300237308 */ /* 0x0006a20000002400 */
[C---:B-----5:R-:W-:Y:S05]  /*12cd0*/  HMMA.16816.F32.BF16 R52, R196.reuse, R16, R52 ;  /* 0x00000010c434723c */ /* 0x060fea0000041834 */
[----:B-1----:R-:W-:Y:S02]  /*12ce0*/  FMUL.FTZ R2, R23, c[0x0][0x320] ;  /* 0x0000c80017027a20 */ /* 0x002fe40000410000 */
[----:B------:R-:W-:Y:S01]  /*12cf0*/  FMUL.FTZ R16, R50, c[0x0][0x320] ;  /* 0x0000c80032107a20 */ /* 0x000fe20000410000 */
[C---:B------:R-:W-:Y:S01]  /*12d00*/  HMMA.16816.F32.BF16 R56, R196.reuse, R18, R56 ;  /* 0x00000012c438723c */ /* 0x040fe20000041838 */
[----:B------:R1:W1:Y:S11]  /*12d10*/  MUFU.TANH R167, R2 ;  /* 0x0000000200a77308 */ /* 0x0002760000002400 */
[----:B------:R-:W-:Y:S04]  /*12d20*/  @!UPT UIADD3 URZ, URZ, URZ, URZ ;  /* 0x0000003f3f3ff290 */ /* 0x000fe8000fffe03f */
[----:B---3--:R-:W-:Y:S01]  /*12d30*/  FMUL.FTZ R3, R53, c[0x0][0x320] ;  /* 0x0000c80035037a20 */ /* 0x008fe20000410000 */
[C---:B--2---:R-:W-:Y:S03]  /*12d40*/  HMMA.16816.F32.BF16 R60, R196.reuse, R8, R60 ;  /* 0x00000008c43c723c */ /* 0x044fe6000004183c */
[----:B------:R-:W2:Y:S01]  /*12d50*/  MUFU.TANH R28, R3 ;  /* 0x00000003001c7308 */ /* 0x000ea20000002400 */
[----:B-1----:R-:W-:Y:S04]  /*12d60*/  FMUL.FTZ R2, R24, c[0x0][0x320] ;  /* 0x0000c80018027a20 */ /* 0x002fe80000410000 */
[----:B------:R-:W-:Y:S05]  /*12d70*/  HMMA.16816.F32.BF16 R64, R196, R10, R64 ;  /* 0x0000000ac440723c */ /* 0x000fea0000041840 */
[----:B------:R1:W3:Y:S02]  /*12d80*/  MUFU.TANH R162, R2 ;  /* 0x0000000200a27308 */ /* 0x0002e40000002400 */
        /* <DEDUP_REMOVED lines=22> */
[----:B------:R5:W1:Y:S10]  /*12ef0*/  MUFU.TANH R41, R4 ;  /* 0x0000000400297308 */ /* 0x000a740000002400 */
[----:B------:R1:W1:Y:S01]  /*12f00*/  MUFU.TANH R38, R2 ;  /* 0x0000000200267308 */ /* 0x0002620000002400 */
[----:B-----5:R-:W-:Y:S09]  /*12f10*/  FMUL.FTZ R4, R51, c[0x0][0x320] ;  /* 0x0000c80033047a20 */ /* 0x020ff20000410000 */
[----:B------:R-:W2:Y:S01]  /*12f20*/  MUFU.TANH R36, R4 ;  /* 0x0000000400247308 */ /* 0x000ea20000002400 */
[----:B-1----:R-:W-:Y:S09]  /*12f30*/  FMUL.FTZ R2, R45, c[0x0][0x320] ;  /* 0x0000c8002d027a20 */ /* 0x002ff20000410000 */
        /* <DEDUP_REMOVED lines=38> */
[----:B------:R1:W1:Y:S01]  /*131a0*/  MUFU.TANH R20, R2 ;  /* 0x0000000200147308 */ /* 0x0002620000002400 */
[----:B------:R-:W-:-:S05]  /*131b0*/  @!P0 BRA `(.L_x_449) ;  /* 0x0000073000008947 */ /* 0x000fca0003800000 */
[----:B-1234-:R-:W-:Y:S01]  /*131c0*/  IMAD.MOV.U32 R2, RZ, RZ, c[0x0][0x2b8] ;  /* 0x0000ae00ff027624 */ /* 0x01efe200078e00ff */
[----:B------:R-:W2:Y:S01]  /*131d0*/  LDL R228, [R1+0x1c] ;  /* 0x00001c0001e47983 */ /* 0x000ea20000100800 */
[----:B------:R-:W-:Y:S01]  /*131e0*/  IMAD.MOV.U32 R224, RZ, RZ, RZ ;  /* 0x000000ffffe07224 */ /* 0x000fe200078e00ff */
[----:B------:R-:W-:Y:S02]  /*131f0*/  ISETP.GT.AND P0, PT, R0, 0x6f, PT ;  /* 0x0000006f0000780c */ /* 0x000fe40003f04270 */
[----:B------:R-:W3:Y:S01]  /*13200*/  LDL.64 R226, [R1+0x10] ;  /* 0x0000100001e27983 */ /* 0x000ee20000100a00 */
[----:B------:R-:W-:Y:S05]  /*13210*/  ISETP.NE.AND P1, PT, R2, 0x1, PT ;  /* 0x000000010200780c */ /* 0x000fea0003f25270 */
[----:B------:R-:W4:Y:S04]  /*13220*/  LDL R221, [R1+0x18] ;  /* 0x0000180001dd7983 */ /* 0x000f280000100800 */
[----:B------:R-:W5:Y:S01]  /*13230*/  LDL.64 R222, [R1+0x8] ;  /* 0x0000080001de7983 */ /* 0x000f620000100a00 */
[----:B--2---:R-:W-:Y:S05]  /*13240*/  IMAD R3, R230, 0x70, R228 ;  /* 0x00000070e6037824 */ /* 0x004fea00078e02e4 */
[----:B------:R-:W-:Y:S05]  /*13250*/  IADD3 R3, R3, -0x70, R0 ;  /* 0xffffff9003037810 */ /* 0x000fea0007ffe000 */
[----:B------:R-:W-:Y:S04]  /*13260*/  @P1 IMAD.HI.U32 R4, R3, c[0x0][0x2bc], RZ ;  /* 0x0000af0003041a27 */ /* 0x000fe800078e00ff */
[--C-:B------:R-:W-:Y:S01]  /*13270*/  IMAD.MOV.U32 R2, RZ, RZ, R3.reuse ;  /* 0x000000ffff027224 */ /* 0x100fe200078e0003 */
[----:B------:R-:W-:Y:S04]  /*13280*/  @P1 SHF.R.U32.HI R2, RZ, c[0x0][0x2c0], R4 ;  /* 0x0000b000ff021a19 */ /* 0x000fe80000011604 */
[----:B---3--:R-:W-:Y:S01]  /*13290*/  @!P0 IADD3 R4, P1, R2, R226, RZ ;  /* 0x000000e202048210 */ /* 0x008fe20007f3e0ff */
[----:B------:R-:W-:Y:S04]  /*132a0*/  IMAD.MOV R8, RZ, RZ, -R2 ;  /* 0x000000ffff087224 */ /* 0x000fe800078e0a02 */
[----:B------:R-:W-:Y:S01]  /*132b0*/  IMAD R225, R8, c[0x0][0x2b8], R3 ;  /* 0x0000ae0008e17a24 */ /* 0x000fe200078e0203 */
[----:B----4-:R-:W-:Y:S02]  /*132c0*/  @!P0 LEA.HI.X.SX32 R3, R2, R221, 0x1, P1 ;  /* 0x000000dd02038211 */ /* 0x010fe400008f0eff */
[C---:B------:R-:W-:Y:S04]  /*132d0*/  @!P0 LEA R2, P1, R4.reuse, c[0x0][0x2a0], 0x2 ;  /* 0x0000a80004028a11 */ /* 0x040fe800078210ff */
[----:B------:R-:W-:Y:S05]  /*132e0*/  @!P0 LEA.HI.X R3, R4, c[0x0][0x2a4], R3, 0x2, P1 ;  /* 0x0000a90004038a11 */ /* 0x000fea00008f1403 */
[----:B------:R1:W2:Y:S02]  /*132f0*/  @!P0 LDG.E R224, [R2.64] ;  /* 0x0000000802e08981 */ /* 0x0002a4000c1e1900 */
[----:B-1----:R-:W-:Y:S05]  /*13300*/  SHF.R.S32.HI R2, RZ, 0x1f, R225 ;  /* 0x0000001fff027819 */ /* 0x002fea00000114e1 */
[----:B------:R-:W-:Y:S02]  /*13310*/  IMAD R4, R2, c[0x0][0x1e0], RZ ;  /* 0x0000780002047a24 */ /* 0x000fe400078e02ff */
[C---:B------:R-:W-:Y:S04]  /*13320*/  IMAD.WIDE.U32 R2, R225.reuse, c[0x0][0x1e0], RZ ;  /* 0x00007800e1027a25 */ /* 0x040fe800078e00ff */
[----:B------:R-:W-:Y:S04]  /*13330*/  IMAD R4, R225, c[0x0][0x1e4], R4 ;  /* 0x00007900e1047a24 */ /* 0x000fe800078e0204 */
[----:B------:R-:W-:Y:S01]  /*13340*/  IMAD.IADD R3, R3, 0x1, R4 ;  /* 0x0000000103037824 */ /* 0x000fe200078e0204 */
[----:B--2---:R-:W-:Y:S03]  /*13350*/  SHF.R.S32.HI R4, RZ, 0x1f, R224 ;  /* 0x0000001fff047819 */ /* 0x004fe600000114e0 */
[----:B------:R-:W-:Y:S04]  /*13360*/  IMAD.WIDE.U32 R2, R224, c[0x0][0x1f0], R2 ;  /* 0x00007c00e0027a25 */ /* 0x000fe800078e0002 */
[----:B------:R-:W-:Y:S01]  /*13370*/  IMAD R4, R4, c[0x0][0x1f0], RZ ;  /* 0x00007c0004047a24 */ /* 0x000fe200078e02ff */
[----:B-----5:R-:W-:Y:S03]  /*13380*/  IADD3 R2, P0, R222, R2, RZ ;  /* 0x00000002de027210 */ /* 0x020fe60007f1e0ff */
[----:B------:R-:W-:Y:S05]  /*13390*/  IMAD R4, R224, c[0x0][0x1f4], R4 ;  /* 0x00007d00e0047a24 */ /* 0x000fea00078e0204 */
[----:B------:R-:W-:Y:S02]  /*133a0*/  IADD3.X R3, R252, R3, R4, P0, !PT ;  /* 0x00000003fc037210 */ /* 0x000fe400007fe404 */
[C---:B------:R-:W-:Y:S04]  /*133b0*/  LEA R8, P0, R2.reuse, c[0x0][0x1c8], 0x1 ;  /* 0x0000720002087a11 */ /* 0x040fe800078008ff */
[----:B------:R-:W-:Y:S01]  /*133c0*/  LEA.HI.X R4, R2, c[0x0][0x1cc], R3, 0x1, P0 ;  /* 0x0000730002047a11 */ /* 0x000fe200000f0c03 */
[----:B------:R-:W-:-:S06]  /*133d0*/  BRA.DIV ~URZ, `(.L_x_450) ;  /* 0x00006f027f007947 */ /* 0x000fcc000b800000 */
[----:B------:R1:W2:Y:S02]  /*133e0*/  SHFL.IDX PT, R10, R4, RZ, 0x181f ;  /* 0x00181fff040a7589 */ /* 0x0002a400000e0000 */
.L_x_533:
[----:B------:R-:W-:-:S05]  /*133f0*/  BRA.DIV ~URZ, `(.L_x_451) ;  /* 0x00006f527f007947 */ /* 0x000fca000b800000 */
[----:B------:R3:W4:Y:S02]  /*13400*/  SHFL.IDX PT, R9, R8, RZ, 0x181f ;  /* 0x00181fff08097589 */ /* 0x00072400000e0000 */
.L_x_534:
[----:B------:R-:W-:Y:S11]  /*13410*/  ISETP.GE.AND P0, PT, R220, 0x1, PT ;  /* 0x00000001dc00780c */ /* 0x000ff60003f06270 */
[----:B------:R-:W-:Y:S02]  /*13420*/  @!UPT UIADD3 URZ, URZ, URZ, URZ ;  /* 0x0000003f3f3ff290 */ /* 0x000fe4000fffe03f */
[C---:B------:R-:W-:Y:S02]  /*13430*/  @P0 IADD3 R2, -R210.reuse, 0x10, RZ ;  /* 0x00000010d2020810 */ /* 0x040fe40007ffe1ff */
[----:B------:R-:W-:Y:S02]  /*13440*/  @P0 ISETP.NE.U32.AND P1, PT, R210, RZ, PT ;  /* 0x000000ffd200020c */ /* 0x000fe40003f25070 */
        /* <DEDUP_REMOVED lines=13> */
[----:B------:R-:W-:-:S05]  /*13520*/  BRA.DIV ~URZ, `(.L_x_452) ;  /* 0x00006e927f007947 */ /* 0x000fca000b800000 */
[----:B------:R4:W1:Y:S04]  /*13530*/  SHFL.IDX PT, R10, R4, 0x1, 0x181f ;  /* 0x00381f00040a7f89 */ /* 0x00086800000e0000 */
[----:B------:R4:W2:Y:S02]  /*13540*/  SHFL.IDX PT, R9, R8, 0x1, 0x181f ;  /* 0x00381f0008097f89 */ /* 0x0008a400000e0000 */
.L_x_535:
[----:B------:R-:W-:Y:S11]  /*13550*/  ISETP.GE.AND P0, PT, R220, 0x21, PT ;  /* 0x00000021dc00780c */ /* 0x000ff60003f06270 */
[----:B------:R-:W-:Y:S02]  /*13560*/  @!UPT UIADD3 URZ, URZ, URZ, URZ ;  /* 0x0000003f3f3ff290 */ /* 0x000fe4000fffe03f */
[C---:B--2---:R-:W-:Y:S02]  /*13570*/  @P0 IADD3 R2, -R210.reuse, 0x10, RZ ;  /* 0x00000010d2020810 */ /* 0x044fe40007ffe1ff */
[----:B------:R-:W-:Y:S02]  /*13580*/  @P0 ISETP.NE.U32.AND P1, PT, R210, RZ, PT ;  /* 0x000000ffd200020c */ /* 0x000fe40003f25070 */
        /* <DEDUP_REMOVED lines=13> */
[----:B------:R-:W-:-:S05]  /*13660*/  BRA.DIV ~URZ, `(.L_x_453) ;  /* 0x00006e227f007947 */ /* 0x000fca000b800000 */
[----:B------:R2:W1:Y:S02]  /*13670*/  SHFL.IDX PT, R10, R4, 0x2, 0x181f ;  /* 0x00581f00040a7f89 */ /* 0x00046400000e0000 */
.L_x_536:
[----:B------:R-:W-:-:S05]  /*13680*/  BRA.DIV ~URZ, `(.L_x_454) ;  /* 0x00006e727f007947 */ /* 0x000fca000b800000 */
[----:B------:R2:W3:Y:S02]  /*13690*/  SHFL.IDX PT, R9, R8, 0x2, 0x181f ;  /* 0x00581f0008097f89 */ /* 0x0004e400000e0000 */
.L_x_537:
[----:B------:R-:W-:Y:S11]  /*136a0*/  ISETP.GE.AND P0, PT, R220, 0x41, PT ;  /* 0x00000041dc00780c */ /* 0x000ff60003f06270 */
[----:B------:R-:W-:Y:S02]  /*136b0*/  @!UPT UIADD3 URZ, URZ, URZ, URZ ;  /* 0x0000003f3f3ff290 */ /* 0x000fe4000fffe03f */
[C---:B-1----:R-:W-:Y:S02]  /*136c0*/  @P0 IADD3 R2, -R210.reuse, 0x10, RZ ;  /* 0x00000010d2020810 */ /* 0x042fe40007ffe1ff */
[----:B------:R-:W-:Y:S02]  /*136d0*/  @P0 ISETP.NE.U32.AND P1, PT, R210, RZ, PT ;  /* 0x000000ffd200020c */ /* 0x000fe40003f25070 */
        /* <DEDUP_REMOVED lines=14> */
[----:B------:R3:W1:Y:S04]  /*137c0*/  SHFL.IDX PT, R9, R4, 0x3, 0x181f ;  /* 0x00781f0004097f89 */ /* 0x00066800000e0000 */
[----:B--2-4-:R3:W2:Y:S02]  /*137d0*/  SHFL.IDX PT, R4, R8, 0x3, 0x181f ;  /* 0x00781f0008047f89 */ /* 0x0146a400000e0000 */
.L_x_538:
[----:B------:R-:W-:Y:S11]  /*137e0*/  ISETP.GE.AND P0, PT, R220, 0x61, PT ;  /* 0x00000061dc00780c */ /* 0x000ff60003f06270 */
[----:B------:R-:W-:Y:S02]  /*137f0*/  @!UPT UIADD3 URZ, URZ, URZ, URZ ;  /* 0x0000003f3f3ff290 */ /* 0x000fe4000fffe03f */
[C---:B-1----:R-:W-:Y:S02]  /*13800*/  @P0 IADD3 R2, -R210.reuse, 0x10, RZ ;  /* 0x00000010d2020810 */ /* 0x042fe40007ffe1ff */
[----:B------:R-:W-:Y:S02]  /*13810*/  @P0 ISETP.NE.U32.AND P1, PT, R210, RZ, PT ;  /* 0x000000ffd200020c */ /* 0x000fe40003f25070 */
        /* <DEDUP_REMOVED lines=13> */
.L_x_449:
[----:B--234-:R-:W-:Y:S05]  /*138f0*/  BSYNC B0 ;  /* 0x0000000000007941 */ /* 0x01cfea0003800000 */
.L_x_448:
        /* <DEDUP_REMOVED lines=59> */
.L_x_539:
[----:B-12---:R-:W-:Y:S01]  /*13cb0*/  FMNMX.FTZ R4, R4, R2, !PT ;  /* 0x0000000204047209 */ /* 0x006fe20007810000 */
[----:B------:R-:W-:-:S05]  /*13cc0*/  BRA.DIV ~URZ, `(.L_x_457) ;  /* 0x000069c27f007947 */ /* 0x000fca000b800000 */
[----:B------:R-:W1:Y:S02]  /*13cd0*/  SHFL.BFLY PT, R2, R4, 0x1, 0x1f ;  /* 0x0c201f0004027f89 */ /* 0x000e6400000e0000 */
[----:B-1----:R-:W-:Y:S02]  /*13ce0*/  FMNMX.FTZ R6, R4, R2, !PT ;  /* 0x0000000204067209 */ /* 0x002fe40007810000 */
[----:B------:R-:W1:Y:S02]  /*13cf0*/  SHFL.BFLY PT, R2, R8, 0x2, 0x1f ;  /* 0x0c401f0008027f89 */ /* 0x000e6400000e0000 */
[----:B-1----:R-:W-:Y:S05]  /*13d00*/  FMNMX.FTZ R4, R8, R2, !PT ;  /* 0x0000000208047209 */ /* 0x002fea0007810000 */
[----:B------:R1:W2:Y:S02]  /*13d10*/  SHFL.BFLY PT, R2, R4, 0x1, 0x1f ;  /* 0x0c201f0004027f89 */ /* 0x0002a400000e0000 */
.L_x_540:
[----:B------:R-:W-:Y:S01]  /*13d20*/  FMUL.FTZ R8, R6, c[0x0][0x2d0] ;  /* 0x0000b40006087a20 */ /* 0x000fe20000410000 */
[----:B-12---:R-:W-:Y:S01]  /*13d30*/  FMNMX.FTZ R4, R2, R4, !PT ;  /* 0x0000000402047209 */ /* 0x006fe20007810000 */
[----:B------:R-:W-:Y:S01]  /*13d40*/  FADD.FTZ R2, -R6, R15 ;  /* 0x0000000f06027221 */ /* 0x000fe20000010100 */
[----:B------:R-:W-:Y:S01]  /*13d50*/  WARPSYNC 0xffffffff ;  /* 0xffffffff00007948 */ /* 0x000fe20003800000 */
[--C-:B------:R-:W-:Y:S01]  /*13d60*/  FFMA.FTZ R10, R175, c[0x0][0x2d0], -R8.reuse ;  /* 0x0000b400af0a7a23 */ /* 0x100fe20000010808 */
[----:B------:R-:W-:Y:S01]  /*13d70*/  ISETP.GT.AND P0, PT, R230, R250, PT ;  /* 0x000000fae600720c */ /* 0x000fe20003f04270 */
[----:B------:R-:W-:Y:S02]  /*13d80*/  FMUL.FTZ R2, R2, c[0x0][0x2d0] ;  /* 0x0000b40002027a20 */ /* 0x000fe40000410000 */
[--C-:B------:R-:W-:Y:S02]  /*13d90*/  FFMA.FTZ R221, R148, c[0x0][0x2d0], -R8.reuse ;  /* 0x0000b40094dd7a23 */ /* 0x100fe40000010808 */
[--C-:B------:R-:W-:Y:S01]  /*13da0*/  FFMA.FTZ R211, R38, c[0x0][0x2d0], -R8.reuse ;  /* 0x0000b40026d37a23 */ /* 0x100fe20000010808 */
[----:B------:R-:W-:Y:S01]  /*13db0*/  MUFU.EX2 R3, R2 ;  /* 0x0000000200037308 */ /* 0x000fe20000000800 */
        /* <DEDUP_REMOVED lines=26> */
[----:B------:R-:W-:Y:S03]  /*13f60*/  FFMA.FTZ R162, R159, c[0x0][0x2d0], -R8 ;  /* 0x0000b4009fa27a23 */ /* 0x000fe60000010808 */
[----:B------:R-:W-:Y:S10]  /*13f70*/  MUFU.EX2 R8, R10 ;  /* 0x0000000a00087308 */ /* 0x000ff40000000800 */
[----:B------:R-:W1:Y:S02]  /*13f80*/  MUFU.EX2 R11, R15 ;  /* 0x0000000f000b7308 */ /* 0x000e640000000800 */
[----:B-1----:R-:W-:Y:S01]  /*13f90*/  F2FP.BF16.PACK_AB R150, R11, R16 ;  /* 0x000000100b96723e */ /* 0x002fe200000010ff */
[----:B------:R-:W-:Y:S01]  /*13fa0*/  FFMA.FTZ R2, R3, R232, R8 ;  /* 0x000000e803027223 */ /* 0x000fe20000010008 */
[----:B------:R-:W-:Y:S01]  /*13fb0*/  F2FP.BF16.PACK_AB R148, R9, R8 ;  /* 0x000000080994723e */ /* 0x000fe200000010ff */
[----:B------:R-:W-:Y:S02]  /*13fc0*/  FMUL.FTZ R64, R3, R84 ;  /* 0x0000005403407220 */ /* 0x000fe40000410000 */
[----:B------:R-:W-:Y:S02]  /*13fd0*/  FADD.FTZ R10, R9, R2 ;  /* 0x00000002090a7221 */ /* 0x000fe40000010000 */
[C---:B------:R-:W-:Y:S02]  /*13fe0*/  FADD.FTZ R2, -R4.reuse, R5 ;  /* 0x0000000504027221 */ /* 0x040fe40000010100 */
[----:B------:R-:W-:Y:S02]  /*13ff0*/  FMUL.FTZ R5, R4, c[0x0][0x2d0] ;  /* 0x0000b40004057a20 */ /* 0x000fe40000410000 */
[----:B------:R-:W-:Y:S02]  /*14000*/  FMUL.FTZ R2, R2, c[0x0][0x2d0] ;  /* 0x0000b40002027a20 */ /* 0x000fe40000410000 */
[--C-:B------:R-:W-:Y:S02]  /*14010*/  FFMA.FTZ R8, R172, c[0x0][0x2d0], -R5.reuse ;  /* 0x0000b400ac087a23 */ /* 0x100fe40000010805 */
[----:B------:R-:W-:Y:S02]  /*14020*/  FMUL.FTZ R65, R3, R85 ;  /* 0x0000005503417220 */ /* 0x000fe40000410000 */
[----:B------:R-:W1:Y:S01]  /*14030*/  MUFU.EX2 R2, R2 ;  /* 0x0000000200027308 */ /* 0x000e620000000800 */
[--C-:B------:R-:W-:Y:S02]  /*14040*/  FFMA.FTZ R9, R214, c[0x0][0x2d0], -R5.reuse ;  /* 0x0000b400d6097a23 */ /* 0x100fe40000010805 */
[--C-:B------:R-:W-:Y:S02]  /*14050*/  FFMA.FTZ R151, R171, c[0x0][0x2d0], -R5.reuse ;  /* 0x0000b400ab977a23 */ /* 0x100fe40000010805 */
[--C-:B------:R-:W-:Y:S02]  /*14060*/  FFMA.FTZ R15, R173, c[0x0][0x2d0], -R5.reuse ;  /* 0x0000b400ad0f7a23 */ /* 0x100fe40000010805 */
[----:B------:R-:W-:Y:S02]  /*14070*/  FMUL.FTZ R29, R3, R121 ;  /* 0x00000079031d7220 */ /* 0x000fe40000410000 */
[--C-:B------:R-:W-:Y:S01]  /*14080*/  FFMA.FTZ R159, R165, c[0x0][0x2d0], -R5.reuse ;  /* 0x0000b400a59f7a23 */ /* 0x100fe20000010805 */
[----:B------:R2:W3:Y:S01]  /*14090*/  MUFU.EX2 R18, R8 ;  /* 0x0000000800127308 */ /* 0x0004e20000000800 */
[--C-:B------:R-:W-:Y:S02]  /*140a0*/  FFMA.FTZ R165, R153, c[0x0][0x2d0], -R5.reuse ;  /* 0x0000b40099a57a23 */ /* 0x100fe40000010805 */
[--C-:B------:R-:W-:Y:S02]  /*140b0*/  FFMA.FTZ R153, R152, c[0x0][0x2d0], -R5.reuse ;  /* 0x0000b40098997a23 */ /* 0x100fe40000010805 */
[--C-:B------:R-:W-:Y:S02]  /*140c0*/  FFMA.FTZ R232, R30, c[0x0][0x2d0], -R5.reuse ;  /* 0x0000b4001ee87a23 */ /* 0x100fe40000010805 */
[C---:B------:R-:W-:Y:S02]  /*140d0*/  FMUL.FTZ R28, R3.reuse, R120 ;  /* 0x00000078031c7220 */ /* 0x040fe40000410000 */
[----:B------:R-:W-:Y:S01]  /*140e0*/  FMUL.FTZ R17, R3, R133 ;  /* 0x0000008503117220 */ /* 0x000fe20000410000 */
[----:B------:R-:W-:Y:S01]  /*140f0*/  MUFU.EX2 R121, R15 ;  /* 0x0000000f00797308 */ /* 0x000fe20000000800 */
[--C-:B------:R-:W-:Y:S02]  /*14100*/  FFMA.FTZ R233, R27, c[0x0][0x2d0], -R5.reuse ;  /* 0x0000b4001be97a23 */ /* 0x100fe40000010805 */
[--C-:B------:R-:W-:Y:S02]  /*14110*/  FFMA.FTZ R238, R25, c[0x0][0x2d0], -R5.reuse ;  /* 0x0000b40019ee7a23 */ /* 0x100fe40000010805 */
[C---:B-1----:R-:W-:Y:S02]  /*14120*/  FMUL.FTZ R66, R2.reuse, R86 ;  /* 0x0000005602427220 */ /* 0x042fe40000410000 */
[C---:B------:R-:W-:Y:S02]  /*14130*/  FMUL.FTZ R67, R2.reuse, R87 ;  /* 0x0000005702437220 */ /* 0x040fe40000410000 */
[----:B------:R-:W1:Y:S01]  /*14140*/  LDSM.16.MT88.4 R84, [R201] ;  /* 0x00000000c954783b */ /* 0x000e620000004200 */
[C---:B------:R-:W-:Y:S01]  /*14150*/  FMUL.FTZ R30, R2.reuse, R122 ;  /* 0x0000007a021e7220 */ /* 0x040fe20000410000 */
[----:B------:R-:W-:Y:S01]  /*14160*/  MUFU.EX2 R15, R168 ;  /* 0x000000a8000f7308 */ /* 0x000fe20000000800 */
[----:B------:R-:W-:Y:S02]  /*14170*/  FMUL.FTZ R19, R2, R135 ;  /* 0x0000008702137220 */ /* 0x000fe40000410000 */
[----:B--2---:R-:W-:Y:S02]  /*14180*/  FADD.FTZ R8, R16, R10 ;  /* 0x0000000a10087221 */ /* 0x004fe40000010000 */
[----:B---3--:R-:W-:Y:S02]  /*14190*/  FFMA.FTZ R10, R2, R247, R18 ;  /* 0x000000f7020a7223 */ /* 0x008fe40000010012 */
[----:B------:R-:W-:Y:S02]  /*141a0*/  FADD.FTZ R152, R11, R8 ;  /* 0x000000080b987221 */ /* 0x000fe40000010000 */
[C---:B------:R-:W-:Y:S01]  /*141b0*/  FMUL.FTZ R8, R3.reuse, R136 ;  /* 0x0000008803087220 */ /* 0x040fe20000410000 */
[----:B------:R-:W2:Y:S01]  /*141c0*/  MUFU.EX2 R11, R9 ;  /* 0x00000009000b7308 */ /* 0x000ea20000000800 */
[----:B------:R-:W-:Y:S02]  /*141d0*/  FMUL.FTZ R16, R3, R132 ;  /* 0x0000008403107220 */ /* 0x000fe40000410000 */
[--C-:B------:R-:W-:Y:S02]  /*141e0*/  FFMA.FTZ R156, R166, c[0x0][0x2d0], -R5.reuse ;  /* 0x0000b400a69c7a23 */ /* 0x100fe40000010805 */
[--C-:B------:R-:W-:Y:S02]  /*141f0*/  FFMA.FTZ R166, R42, c[0x0][0x2d0], -R5.reuse ;  /* 0x0000b4002aa67a23 */ /* 0x100fe40000010805 */
[--C-:B------:R-:W-:Y:S02]  /*14200*/  FFMA.FTZ R161, R161, c[0x0][0x2d0], -R5.reuse ;  /* 0x0000b400a1a17a23 */ /* 0x100fe40000010805 */
[--C-:B------:R-:W-:Y:S01]  /*14210*/  FFMA.FTZ R160, R160, c[0x0][0x2d0], -R5.reuse ;  /* 0x0000b400a0a07a23 */ /* 0x100fe20000010805 */
[----:B------:R-:W3:Y:S01]  /*14220*/  MUFU.EX2 R122, R151 ;  /* 0x00000097007a7308 */ /* 0x000ee20000000800 */
[--C-:B------:R-:W-:Y:S02]  /*14230*/  FFMA.FTZ R158, R158, c[0x0][0x2d0], -R5.reuse ;  /* 0x0000b4009e9e7a23 */ /* 0x100fe40000010805 */
[--C-:B------:R-:W-:Y:S02]  /*14240*/  FFMA.FTZ R157, R157, c[0x0][0x2d0], -R5.reuse ;  /* 0x0000b4009d9d7a23 */ /* 0x100fe40000010805 */
[--C-:B------:R-:W-:Y:S02]  /*14250*/  FFMA.FTZ R171, R39, c[0x0][0x2d0], -R5.reuse ;  /* 0x0000b40027ab7a23 */ /* 0x100fe40000010805 */
[--C-:B------:R-:W-:Y:S02]  /*14260*/  FFMA.FTZ R172, R37, c[0x0][0x2d0], -R5.reuse ;  /* 0x0000b40025ac7a23 */ /* 0x100fe40000010805 */
[--C-:B------:R-:W-:Y:S01]  /*14270*/  FFMA.FTZ R173, R36, c[0x0][0x2d0], -R5.reuse ;  /* 0x0000b40024ad7a23 */ /* 0x100fe20000010805 */
[----:B------:R-:W-:Y:S01]  /*14280*/  MUFU.EX2 R168, R157 ;  /* 0x0000009d00a87308 */ /* 0x000fe20000000800 */
[--C-:B------:R-:W-:Y:S02]  /*14290*/  FFMA.FTZ R214, R31, c[0x0][0x2d0], -R5.reuse ;  /* 0x0000b4001fd67a23 */ /* 0x100fe40000010805 */
[--C-:B------:R-:W-:Y:S01]  /*142a0*/  FFMA.FTZ R240, R23, c[0x0][0x2d0], -R5.reuse ;  /* 0x0000b40017f07a23 */ /* 0x100fe20000010805 */
[----:B--2---:R-:W-:Y:S01]  /*142b0*/  F2FP.BF16.PACK_AB R149, R11, R18 ;  /* 0x000000120b95723e */ /* 0x004fe200000010ff */
[----:B------:R-:W-:Y:S02]  /*142c0*/  FMUL.FTZ R9, R3, R137 ;  /* 0x0000008903097220 */ /* 0x000fe40000410000 */
[----:B------:R-:W-:Y:S02]  /*142d0*/  FADD.FTZ R120, R11, R10 ;  /* 0x0000000a0b787221 */ /* 0x000fe40000010000 */
[C---:B------:R-:W-:Y:S01]  /*142e0*/  FMUL.FTZ R10, R2.reuse, R138 ;  /* 0x0000008a020a7220 */ /* 0x040fe20000410000 */
[----:B------:R-:W-:Y:S01]  /*142f0*/  MUFU.EX2 R165, R165 ;  /* 0x000000a500a57308 */ /* 0x000fe20000000800 */
[C---:B------:R-:W-:Y:S02]  /*14300*/  FMUL.FTZ R11, R2.reuse, R139 ;  /* 0x0000008b020b7220 */ /* 0x040fe40000410000 */
[----:B------:R-:W-:Y:S01]  /*14310*/  FMUL.FTZ R18, R2, R134 ;  /* 0x0000008602127220 */ /* 0x000fe20000410000 */
[----:B---3--:R-:W-:Y:S01]  /*14320*/  F2FP.BF16.PACK_AB R151, R122, R121 ;  /* 0x000000797a97723e */ /* 0x008fe200000010ff */
        /* <DEDUP_REMOVED lines=11> */
[--C-:B------:R-:W-:Y:S01]  /*143e0*/  FFMA.FTZ R241, R22, c[0x0][0x2d0], -R5.reuse ;  /* 0x0000b40016f17a23 */ /* 0x100fe20000010805 */
[----:B------:R-:W1:Y:S01]  /*143f0*/  LDSM.16.MT88.4 R84, [R202] ;  /* 0x00000000ca54783b */ /* 0x000e620000004200 */
[----:B------:R-:W-:Y:S04]  /*14400*/  FMUL.FTZ R22, R2, R130 ;  /* 0x0000008202167220 */ /* 0x000fe80000410000 */
[--C-:B------:R-:W-:Y:S01]  /*14410*/  FFMA.FTZ R245, R21, c[0x0][0x2d0], -R5.reuse ;  /* 0x0000b40015f57a23 */ /* 0x100fe20000010805 */
[----:B------:R-:W-:Y:S01]  /*14420*/  MUFU.EX2 R247, R159 ;  /* 0x0000009f00f77308 */ /* 0x000fe20000000800 */
[----:B------:R-:W-:Y:S02]  /*14430*/  FMUL.FTZ R21, R3, R129 ;  /* 0x0000008103157220 */ /* 0x000fe40000410000 */
[--C-:B------:R-:W-:Y:S02]  /*14440*/  FFMA.FTZ R155, R169, c[0x0][0x2d0], -R5.reuse ;  /* 0x0000b400a99b7a23 */ /* 0x100fe40000010805 */
[--C-:B------:R-:W-:Y:S02]  /*14450*/  FFMA.FTZ R169, R40, c[0x0][0x2d0], -R5.reuse ;  /* 0x0000b40028a97a23 */ /* 0x100fe40000010805 */
[--C-:B------:R-:W-:Y:S02]  /*14460*/  FFMA.FTZ R154, R167, c[0x0][0x2d0], -R5.reuse ;  /* 0x0000b400a79a7a23 */ /* 0x100fe40000010805 */
[--C-:B------:R-:W-:Y:S01]  /*14470*/  FFMA.FTZ R167, R41, c[0x0][0x2d0], -R5.reuse ;  /* 0x0000b40029a77a23 */ /* 0x100fe20000010805 */
[----:B------:R-:W-:Y:S01]  /*14480*/  MUFU.EX2 R159, R173 ;  /* 0x000000ad009f7308 */ /* 0x000fe20000000800 */
[----:B------:R-:W-:Y:S02]  /*14490*/  FFMA.FTZ R5, R20, c[0x0][0x2d0], -R5 ;  /* 0x0000b40014057a23 */ /* 0x000fe40000010805 */
[C---:B------:R-:W-:Y:S02]  /*144a0*/  FMUL.FTZ R20, R3.reuse, R128 ;  /* 0x0000008003147220 */ /* 0x040fe40000410000 */
[C---:B------:R-:W-:Y:S02]  /*144b0*/  FMUL.FTZ R32, R3.reuse, R116 ;  /* 0x0000007403207220 */ /* 0x040fe40000410000 */
[C---:B------:R-:W-:Y:S02]  /*144c0*/  FMUL.FTZ R33, R3.reuse, R117 ;  /* 0x0000007503217220 */ /* 0x040fe40000410000 */
[C---:B------:R-:W-:Y:S01]  /*144d0*/  FMUL.FTZ R34, R2.reuse, R118 ;  /* 0x0000007602227220 */ /* 0x040fe20000410000 */
[----:B------:R-:W-:Y:S01]  /*144e0*/  MUFU.EX2 R249, R155 ;  /* 0x0000009b00f97308 */ /* 0x000fe20000000800 */
[C---:B------:R-:W-:Y:S02]  /*144f0*/  FMUL.FTZ R35, R2.reuse, R119 ;  /* 0x0000007702237220 */ /* 0x040fe40000410000 */
[----:B------:R-:W-:Y:S01]  /*14500*/  LDSM.16.MT88.4 R116, [R204+0x3000] ;  /* 0x00300000cc74783b */ /* 0x000fe20000004200 */
[C---:B------:R-:W-:Y:S02]  /*14510*/  FMUL.FTZ R42, R2.reuse, R110 ;  /* 0x0000006e022a7220 */ /* 0x040fe40000410000 */
[C---:B------:R-:W-:Y:S02]  /*14520*/  FMUL.FTZ R43, R2.reuse, R111 ;  /* 0x0000006f022b7220 */ /* 0x040fe40000410000 */
[C---:B------:R-:W-:Y:S02]  /*14530*/  FMUL.FTZ R46, R2.reuse, R106 ;  /* 0x0000006a022e7220 */ /* 0x040fe40000410000 */
[C---:B------:R-:W-:Y:S01]  /*14540*/  FMUL.FTZ R47, R2.reuse, R107 ;  /* 0x0000006b022f7220 */ /* 0x040fe20000410000 */
[----:B------:R-:W-:Y:S01]  /*14550*/  MUFU.EX2 R157, R232 ;  /* 0x000000e8009d7308 */ /* 0x000fe20000000800 */
[C---:B------:R-:W-:Y:S01]  /*14560*/  FMUL.FTZ R48, R3.reuse, R100 ;  /* 0x0000006403307220 */ /* 0x040fe20000410000 */
[C---:B-1----:R-:W-:Y:S03]  /*14570*/  HMMA.16816.F32.BF16 R20, R148.reuse, R84, R20 ;  /* 0x000000549414723c */ /* 0x042fe60000041814 */
[C---:B------:R-:W-:Y:S02]  /*14580*/  FMUL.FTZ R49, R3.reuse, R101 ;  /* 0x0000006503317220 */ /* 0x040fe40000410000 */
[C---:B------:R-:W-:Y:S02]  /*14590*/  FMUL.FTZ R50, R2.reuse, R102 ;  /* 0x0000006602327220 */ /* 0x040fe40000410000 */
[C---:B------:R-:W-:Y:S01]  /*145a0*/  FMUL.FTZ R51, R2.reuse, R103 ;  /* 0x0000006702337220 */ /* 0x040fe20000410000 */
[C---:B------:R-:W-:Y:S01]  /*145b0*/  HMMA.16816.F32.BF16 R24, R148.reuse, R86, R24 ;  /* 0x000000569418723c */ /* 0x040fe20000041818 */
[----:B------:R-:W1:Y:S01]  /*145c0*/  LDSM.16.MT88.4 R84, [R204] ;  /* 0x00000000cc54783b */ /* 0x000e620000004200 */
[----:B------:R-:W-:Y:S02]  /*145d0*/  MUFU.EX2 R156, R233 ;  /* 0x000000e9009c7308 */ /* 0x000fe40000000800 */
[C---:B------:R-:W-:Y:S02]  /*145e0*/  FMUL.FTZ R31, R2.reuse, R123 ;  /* 0x0000007b021f7220 */ /* 0x040fe40000410000 */
[C---:B------:R-:W-:Y:S02]  /*145f0*/  FMUL.FTZ R54, R2.reuse, R98 ;  /* 0x0000006202367220 */ /* 0x040fe40000410000 */
[C---:B------:R-:W-:Y:S01]  /*14600*/  FMUL.FTZ R55, R2.reuse, R99 ;  /* 0x0000006302377220 */ /* 0x040fe20000410000 */
[----:B------:R-:W-:Y:S03]  /*14610*/  LDSM.16.MT88.4 R100, [R202+0x1800] ;  /* 0x00180000ca64783b */ /* 0x000fe60000004200 */
[C---:B------:R-:W-:Y:S01]  /*14620*/  FMUL.FTZ R58, R2.reuse, R94 ;  /* 0x0000005e023a7220 */ /* 0x040fe20000410000 */
[----:B------:R-:W-:Y:S01]  /*14630*/  MUFU.EX2 R155, R238 ;  /* 0x000000ee009b7308 */ /* 0x000fe20000000800 */
[C---:B------:R-:W-:Y:S02]  /*14640*/  FMUL.FTZ R59, R2.reuse, R95 ;  /* 0x0000005f023b7220 */ /* 0x040fe40000410000 */
[C---:B------:R-:W-:Y:S02]  /*14650*/  FMUL.FTZ R60, R3.reuse, R88 ;  /* 0x00000058033c7220 */ /* 0x040fe40000410000 */
[C---:B------:R-:W-:Y:S02]  /*14660*/  FMUL.FTZ R61, R3.reuse, R89 ;  /* 0x00000059033d7220 */ /* 0x040fe40000410000 */
[C---:B------:R-:W-:Y:S02]  /*14670*/  FMUL.FTZ R62, R2.reuse, R90 ;  /* 0x0000005a023e7220 */ /* 0x040fe40000410000 */
[C---:B------:R-:W-:Y:S01]  /*14680*/  FMUL.FTZ R63, R2.reuse, R91 ;  /* 0x0000005b023f7220 */ /* 0x040fe20000410000 */
[----:B------:R-:W-:Y:S01]  /*14690*/  MUFU.EX2 R5, R5 ;  /* 0x0000000500057308 */ /* 0x000fe20000000800 */
[----:B------:R-:W-:Y:S01]  /*146a0*/  LDSM.16.MT88.4 R88, [R201+0x800] ;  /* 0x00080000c958783b */ /* 0x000fe20000004200 */
        /* <DEDUP_REMOVED lines=8> */
[C---:B------:R-:W-:Y:S01]  /*14730*/  FMUL.FTZ R45, R3.reuse, R105 ;  /* 0x00000069032d7220 */ /* 0x040fe20000410000 */
[C---:B-1----:R-:W-:Y:S04]  /*14740*/  HMMA.16816.F32.BF16 R28, R148.reuse, R84, R28 ;  /* 0x00000054941c723c */ /* 0x042fe8000004181c */
[----:B------:R-:W-:Y:S01]  /*14750*/  MUFU.EX2 R105, R221 ;  /* 0x000000dd00697308 */ /* 0x000fe20000000800 */
[C---:B------:R-:W-:Y:S02]  /*14760*/  FMUL.FTZ R52, R3.reuse, R96 ;  /* 0x0000006003347220 */ /* 0x040fe40000410000 */
[C---:B------:R-:W-:Y:S01]  /*14770*/  FMUL.FTZ R53, R3.reuse, R97 ;  /* 0x0000006103357220 */ /* 0x040fe20000410000 */
[C---:B------:R-:W-:Y:S01]  /*14780*/  HMMA.16816.F32.BF16 R32, R148.reuse, R86, R32 ;  /* 0x000000569420723c */ /* 0x040fe20000041820 */
[----:B------:R-:W1:Y:S03]  /*14790*/  LDSM.16.MT88.4 R84, [R203] ;  /* 0x00000000cb54783b */ /* 0x000e660000004200 */
[C---:B------:R-:W-:Y:S02]  /*147a0*/  FMUL.FTZ R56, R3.reuse, R92 ;  /* 0x0000005c03387220 */ /* 0x040fe40000410000 */
[----:B------:R-:W-:Y:S01]  /*147b0*/  MUFU.EX2 R97, R174 ;  /* 0x000000ae00617308 */ /* 0x000fe20000000800 */
[C---:B------:R-:W-:Y:S02]  /*147c0*/  FMUL.FTZ R57, R3.reuse, R93 ;  /* 0x0000005d03397220 */ /* 0x040fe40000410000 */
[C---:B------:R-:W-:Y:S03]  /*147d0*/  FMUL.FTZ R68, R3.reuse, R68 ;  /* 0x0000004403447220 */ /* 0x040fe60000410000 */
[C---:B------:R-:W-:Y:S02]  /*147e0*/  FMUL.FTZ R69, R3.reuse, R69 ;  /* 0x0000004503457220 */ /* 0x040fe40000410000 */
[C---:B------:R-:W-:Y:S02]  /*147f0*/  FMUL.FTZ R72, R3.reuse, R72 ;  /* 0x0000004803487220 */ /* 0x040fe40000410000 */
[----:B------:R-:W-:Y:S01]  /*14800*/  MUFU.EX2 R93, R163 ;  /* 0x000000a3005d7308 */ /* 0x000fe20000000800 */
[----:B------:R-:W-:Y:S02]  /*14810*/  FMUL.FTZ R73, R3, R73 ;  /* 0x0000004903497220 */ /* 0x000fe40000410000 */
[C---:B------:R-:W-:Y:S02]  /*14820*/  FMUL.FTZ R70, R2.reuse, R70 ;  /* 0x0000004602467220 */ /* 0x040fe40000410000 */
[C---:B------:R-:W-:Y:S02]  /*14830*/  FMUL.FTZ R71, R2.reuse, R71 ;  /* 0x0000004702477220 */ /* 0x040fe40000410000 */
[C---:B------:R-:W-:Y:S02]  /*14840*/  FMUL.FTZ R74, R2.reuse, R74 ;  /* 0x0000004a024a7220 */ /* 0x040fe40000410000 */
[----:B------:R-:W-:Y:S01]  /*14850*/  FMUL.FTZ R75, R2, R75 ;  /* 0x0000004b024b7220 */ /* 0x000fe20000410000 */
[----:B------:R-:W-:Y:S01]  /*14860*/  MUFU.EX2 R92, R162 ;  /* 0x000000a2005c7308 */ /* 0x000fe20000000800 */
[----:B------:R-:W-:Y:S09]  /*14870*/  FADD.FTZ R2, R15, R152 ;  /* 0x000000980f027221 */ /* 0x000ff20000010000 */
[----:B------:R-:W-:Y:S01]  /*14880*/  MUFU.EX2 R96, R170 ;  /* 0x000000aa00607308 */ /* 0x000fe20000000800 */
[C---:B-1----:R-:W-:Y:S09]  /*14890*/  HMMA.16816.F32.BF16 R36, R148.reuse, R84, R36 ;  /* 0x000000549424723c */ /* 0x042ff20000041824 */
[----:B------:R-:W-:Y:S01]  /*148a0*/  MUFU.EX2 R104, R211 ;  /* 0x000000d300687308 */ /* 0x000fe20000000800 */
[C---:B------:R-:W-:Y:S01]  /*148b0*/  HMMA.16816.F32.BF16 R40, R148.reuse, R86, R40 ;  /* 0x000000569428723c */ /* 0x040fe20000041828 */
[----:B------:R-:W1:Y:S08]  /*148c0*/  LDSM.16.MT88.4 R84, [R201+0x3800] ;  /* 0x00380000c954783b */ /* 0x000e700000004200 */
[----:B------:R-:W-:Y:S10]  /*148d0*/  MUFU.EX2 R174, R160 ;  /* 0x000000a000ae7308 */ /* 0x000ff40000000800 */
[----:B------:R-:W-:Y:S10]  /*148e0*/  MUFU.EX2 R170, R158 ;  /* 0x0000009e00aa7308 */ /* 0x000ff40000000800 */
[----:B------:R-:W-:Y:S10]  /*148f0*/  MUFU.EX2 R163, R167 ;  /* 0x000000a700a37308 */ /* 0x000ff40000000800 */
[----:B------:R-:W-:Y:S01]  /*14900*/  MUFU.EX2 R109, R227 ;  /* 0x000000e3006d7308 */ /* 0x000fe20000000800 */
[C---:B-1----:R-:W-:Y:S09]  /*14910*/  HMMA.16816.F32.BF16 R44, R148.reuse, R84, R44 ;  /* 0x00000054942c723c */ /* 0x042ff2000004182c */
[----:B------:R-:W-:Y:S01]  /*14920*/  MUFU.EX2 R108, R226 ;  /* 0x000000e2006c7308 */ /* 0x000fe20000000800 */
[C---:B------:R-:W-:Y:S01]  /*14930*/  HMMA.16816.F32.BF16 R48, R148.reuse, R86, R48 ;  /* 0x000000569430723c */ /* 0x040fe20000041830 */
[----:B------:R-:W1:Y:S08]  /*14940*/  LDSM.16.MT88.4 R84, [R202+0x3800] ;  /* 0x00380000ca54783b */ /* 0x000e700000004200 */
[----:B------:R-:W-:Y:S10]  /*14950*/  MUFU.EX2 R162, R169 ;  /* 0x000000a900a27308 */ /* 0x000ff40000000800 */
[----:B------:R-:W-:Y:S10]  /*14960*/  MUFU.EX2 R160, R172 ;  /* 0x000000ac00a07308 */ /* 0x000ff40000000800 */
[----:B------:R-:W2:Y:S10]  /*14970*/  MUFU.EX2 R3, R164 ;  /* 0x000000a400037308 */ /* 0x000eb40000000800 */
[----:B------:R-:W-:Y:S01]  /*14980*/  MUFU.EX2 R164, R153 ;  /* 0x0000009900a47308 */ /* 0x000fe20000000800 */
[C---:B-1----:R-:W-:Y:S09]  /*14990*/  HMMA.16816.F32.BF16 R52, R148.reuse, R84, R52 ;  /* 0x000000549434723c */ /* 0x042ff20000041834 */
[----:B------:R-:W-:Y:S01]  /*149a0*/  MUFU.EX2 R158, R214 ;  /* 0x000000d6009e7308 */ /* 0x000fe20000000800 */
[C---:B------:R-:W-:Y:S01]  /*149b0*/  HMMA.16816.F32.BF16 R56, R148.reuse, R86, R56 ;  /* 0x000000569438723c */ /* 0x040fe20000041838 */
[----:B------:R-:W1:Y:S02]  /*149c0*/  LDSM.16.MT88.4 R84, [R204+0x3800] ;  /* 0x00380000cc54783b */ /* 0x000e640000004200 */
[----:B--2---:R-:W-:Y:S04]  /*149d0*/  FADD.FTZ R2, R3, R2 ;  /* 0x0000000203027221 */ /* 0x004fe80000010000 */
[----:B------:R-:W-:Y:S02]  /*149e0*/  FADD.FTZ R2, R93, R2 ;  /* 0x000000025d027221 */ /* 0x000fe40000010000 */
[----:B------:R-:W-:Y:S03]  /*149f0*/  MUFU.EX2 R114, R243 ;  /* 0x000000f300727308 */ /* 0x000fe60000000800 */
[C---:B------:R-:W-:Y:S07]  /*14a00*/  FADD.FTZ R2, R92.reuse, R2 ;  /* 0x000000025c027221 */ /* 0x040fee0000010000 */
[----:B------:R-:W2:Y:S10]  /*14a10*/  MUFU.EX2 R113, R242 ;  /* 0x000000f200717308 */ /* 0x000eb40000000800 */
[----:B------:R-:W-:Y:S10]  /*14a20*/  MUFU.EX2 R112, R244 ;  /* 0x000000f400707308 */ /* 0x000ff40000000800 */
[----:B------:R-:W-:Y:S01]  /*14a30*/  MUFU.EX2 R154, R240 ;  /* 0x000000f0009a7308 */ /* 0x000fe20000000800 */
[C---:B-1----:R-:W-:Y:S08]  /*14a40*/  HMMA.16816.F32.BF16 R60, R148.reuse, R84, R60 ;  /* 0x00000054943c723c */ /* 0x042ff0000004183c */
[C---:B------:R-:W-:Y:S01]  /*14a50*/  HMMA.16816.F32.BF16 R64, R148.reuse, R86, R64 ;  /* 0x000000569440723c */ /* 0x040fe20000041840 */
[----:B------:R-:W1:Y:S01]  /*14a60*/  LDSM.16.MT88.4 R84, [R203+0x3800] ;  /* 0x00380000cb54783b */ /* 0x000e620000004200 */
[----:B------:R-:W3:Y:S10]  /*14a70*/  MUFU.EX2 R153, R241 ;  /* 0x000000f100997308 */ /* 0x000ef40000000800 */
[----:B------:R-:W4:Y:S01]  /*14a80*/  MUFU.EX2 R152, R245 ;  /* 0x000000f500987308 */ /* 0x000f220000000800 */
[C---:B-1----:R-:W-:Y:S07]  /*14a90*/  HMMA.16816.F32.BF16 R68, R148.reuse, R84, R68 ;  /* 0x000000549444723c */ /* 0x042fee0000041844 */
[----:B------:R-:W-:Y:S01]  /*14aa0*/  F2FP.BF16.PACK_AB R84, R3, R15 ;  /* 0x0000000f0354723e */ /* 0x000fe200000010ff */
[----:B------:R-:W-:Y:S01]  /*14ab0*/  HMMA.16816.F32.BF16 R72, R148, R86, R72 ;  /* 0x000000569448723c */ /* 0x000fe20000041848 */
[----:B------:R-:W1:Y:S03]  /*14ac0*/  MUFU.EX2 R15, R210 ;  /* 0x000000d2000f7308 */ /* 0x000e660000000800 */
[----:B------:R-:W-:Y:S03]  /*14ad0*/  F2FP.BF16.PACK_AB R85, R115, R249 ;  /* 0x000000f97355723e */ /* 0x000fe600000010ff */
[----:B------:R-:W-:Y:S02]  /*14ae0*/  F2FP.BF16.PACK_AB R86, R92, R93 ;  /* 0x0000005d5c56723e */ /* 0x000fe400000010ff */
[----:B------:R-:W5:Y:S02]  /*14af0*/  LDSM.16.MT88.4 R92, [R202+0x800] ;  /* 0x00080000ca5c783b */ /* 0x000f640000004200 */
[----:B------:R-:W1:Y:S01]  /*14b00*/  MUFU.EX2 R3, R175 ;  /* 0x000000af00037308 */ /* 0x000e620000000800 */
[----:B------:R-:W-:Y:S02]  /*14b10*/  F2FP.BF16.PACK_AB R87, R247, R248 ;  /* 0x000000f8f757723e */ /* 0x000fe400000010ff */
[----:B--2---:R-:W-:Y:S02]  /*14b20*/  F2FP.BF16.PACK_AB R148, R113, R114 ;  /* 0x000000727194723e */ /* 0x004fe400000010ff */
[----:B---3--:R-:W-:Y:S02]  /*14b30*/  F2FP.BF16.PACK_AB R149, R153, R154 ;  /* 0x0000009a9995723e */ /* 0x008fe400000010ff */
[----:B----4-:R-:W-:Y:S01]  /*14b40*/  F2FP.BF16.PACK_AB R151, R5, R152 ;  /* 0x000000980597723e */ /* 0x010fe200000010ff */
[C---:B------:R-:W-:Y:S02]  /*14b50*/  HMMA.16816.F32.BF16 R8, R84.reuse, R88, R8 ;  /* 0x000000585408723c */ /* 0x040fe40000041808 */
[----:B------:R-:W2:Y:S03]  /*14b60*/  MUFU.EX2 R175, R161 ;  /* 0x000000a100af7308 */ /* 0x000ea60000000800 */
[----:B-1----:R-:W-:Y:S03]  /*14b70*/  FADD.FTZ R2, R15, R2 ;  /* 0x000000020f027221 */ /* 0x002fe60000010000 */
[C---:B------:R-:W-:Y:S01]  /*14b80*/  HMMA.16816.F32.BF16 R16, R84.reuse, R90, R16 ;  /* 0x0000005a5410723c */ /* 0x040fe20000041810 */
[----:B------:R-:W1:Y:S03]  /*14b90*/  LDSM.16.MT88.4 R88, [R204+0x800] ;  /* 0x00080000cc58783b */ /* 0x000e660000004200 */
[----:B------:R-:W-:Y:S01]  /*14ba0*/  MUFU.EX2 R161, R171 ;  /* 0x000000ab00a17308 */ /* 0x000fe20000000800 */
[----:B------:R-:W-:Y:S04]  /*14bb0*/  FADD.FTZ R2, R3, R2 ;  /* 0x0000000203027221 */ /* 0x000fe80000010000 */
[----:B------:R-:W-:Y:S04]  /*14bc0*/  FADD.FTZ R2, R97, R2 ;  /* 0x0000000261027221 */ /* 0x000fe80000010000 */
[C---:B------:R-:W-:Y:S01]  /*14bd0*/  FADD.FTZ R2, R96.reuse, R2 ;  /* 0x0000000260027221 */ /* 0x040fe20000010000 */
[C---:B-----5:R-:W-:Y:S08]  /*14be0*/  HMMA.16816.F32.BF16 R20, R84.reuse, R92, R20 ;  /* 0x0000005c5414723c */ /* 0x060ff00000041814 */
[C---:B------:R-:W-:Y:S01]  /*14bf0*/  HMMA.16816.F32.BF16 R24, R84.reuse, R94, R24 ;  /* 0x0000005e5418723c */ /* 0x040fe20000041818 */
[----:B------:R-:W3:Y:S07]  /*14c00*/  LDSM.16.MT88.4 R92, [R203+0x800] ;  /* 0x00080000cb5c783b */ /* 0x000eee0000004200 */
[C---:B-1----:R-:W-:Y:S08]  /*14c10*/  HMMA.16816.F32.BF16 R28, R84.reuse, R88, R28 ;  /* 0x00000058541c723c */ /* 0x042ff0000004181c */
[C---:B------:R-:W-:Y:S01]  /*14c20*/  HMMA.16816.F32.BF16 R32, R84.reuse, R90, R32 ;  /* 0x0000005a5420723c */ /* 0x040fe20000041820 */
[----:B------:R-:W1:Y:S07]  /*14c30*/  LDSM.16.MT88.4 R88, [R201+0x4000] ;  /* 0x00400000c958783b */ /* 0x000e6e0000004200 */
[C---:B---3--:R-:W-:Y:S08]  /*14c40*/  HMMA.16816.F32.BF16 R36, R84.reuse, R92, R36 ;  /* 0x0000005c5424723c */ /* 0x048ff00000041824 */
        /* <DEDUP_REMOVED lines=12> */
[----:B------:R-:W-:Y:S01]  /*14d10*/  HMMA.16816.F32.BF16 R72, R84, R94, R72 ;  /* 0x0000005e5448723c */ /* 0x000fe20000041848 */
[----:B------:R-:W3:Y:S06]  /*14d20*/  LDSM.16.MT88.4 R92, [R202+0x1000] ;  /* 0x00100000ca5c783b */ /* 0x000eec0000004200 */
[----:B------:R-:W-:Y:S02]  /*14d30*/  F2FP.BF16.PACK_AB R86, R96, R97 ;  /* 0x000000616056723e */ /* 0x000fe400000010ff */
[----:B------:R-:W4:Y:S03]  /*14d40*/  LDSM.16.MT88.4 R96, [R204+0x1000] ;  /* 0x00100000cc60783b */ /* 0x000f260000004200 */
[----:B------:R-:W-:Y:S02]  /*14d50*/  F2FP.BF16.PACK_AB R84, R3, R15 ;  /* 0x0000000f0354723e */ /* 0x000fe400000010ff */
[----:B--2---:R-:W-:Y:S01]  /*14d60*/  F2FP.BF16.PACK_AB R85, R174, R175 ;  /* 0x000000afae55723e */ /* 0x004fe200000010ff */
[----:B------:R-:W2:Y:S01]  /*14d70*/  MUFU.EX2 R15, R223 ;  /* 0x000000df000f7308 */ /* 0x000ea20000000800 */
[----:B------:R-:W-:Y:S07]  /*14d80*/  F2FP.BF16.PACK_AB R87, R168, R170 ;  /* 0x000000aaa857723e */ /* 0x000fee00000010ff */
[C---:B-1----:R-:W-:Y:S02]  /*14d90*/  HMMA.16816.F32.BF16 R8, R84.reuse, R88, R8 ;  /* 0x000000585408723c */ /* 0x042fe40000041808 */
[----:B------:R-:W1:Y:S06]  /*14da0*/  MUFU.EX2 R3, R222 ;  /* 0x000000de00037308 */ /* 0x000e6c0000000800 */
[C---:B------:R-:W-:Y:S01]  /*14db0*/  HMMA.16816.F32.BF16 R16, R84.reuse, R90, R16 ;  /* 0x0000005a5410723c */ /* 0x040fe20000041810 */
[----:B------:R-:W5:Y:S03]  /*14dc0*/  LDSM.16.MT88.4 R88, [R203+0x1000] ;  /* 0x00100000cb58783b */ /* 0x000f660000004200 */
[----:B--2---:R-:W-:Y:S04]  /*14dd0*/  FADD.FTZ R2, R15, R2 ;  /* 0x000000020f027221 */ /* 0x004fe80000010000 */
[C---:B---3--:R-:W-:Y:S08]  /*14de0*/  HMMA.16816.F32.BF16 R20, R84.reuse, R92, R20 ;  /* 0x0000005c5414723c */ /* 0x048ff00000041814 */
[C---:B------:R-:W-:Y:S01]  /*14df0*/  HMMA.16816.F32.BF16 R24, R84.reuse, R94, R24 ;  /* 0x0000005e5418723c */ /* 0x040fe20000041818 */
[----:B------:R-:W2:Y:S03]  /*14e00*/  LDSM.16.MT88.4 R92, [R201+0x4800] ;  /* 0x00480000c95c783b */ /* 0x000ea60000004200 */
[----:B-1----:R-:W-:Y:S04]  /*14e10*/  FADD.FTZ R2, R3, R2 ;  /* 0x0000000203027221 */ /* 0x002fe80000010000 */
[C---:B----4-:R-:W-:Y:S04]  /*14e20*/  HMMA.16816.F32.BF16 R28, R84.reuse, R96, R28 ;  /* 0x00000060541c723c */ /* 0x050fe8000004181c */
[----:B------:R-:W-:Y:S04]  /*14e30*/  FADD.FTZ R2, R105, R2 ;  /* 0x0000000269027221 */ /* 0x000fe80000010000 */
[C---:B------:R-:W-:Y:S01]  /*14e40*/  HMMA.16816.F32.BF16 R32, R84.reuse, R98, R32 ;  /* 0x000000625420723c */ /* 0x040fe20000041820 */
[----:B------:R-:W1:Y:S03]  /*14e50*/  LDSM.16.MT88.4 R96, [R202+0x4800] ;  /* 0x00480000ca60783b */ /* 0x000e660000004200 */
[----:B------:R-:W-:Y:S04]  /*14e60*/  FADD.FTZ R2, R104, R2 ;  /* 0x0000000268027221 */ /* 0x000fe80000010000 */
[C---:B-----5:R-:W-:Y:S08]  /*14e70*/  HMMA.16816.F32.BF16 R36, R84.reuse, R88, R36 ;  /* 0x000000585424723c */ /* 0x060ff00000041824 */
        /* <DEDUP_REMOVED lines=19> */
[----:B------:R-:W4:Y:S07]  /*14fb0*/  LDSM.16.MT88.4 R84, [R204+0x1800] ;  /* 0x00180000cc54783b */ /* 0x000f2e0000004200 */
        /* <DEDUP_REMOVED lines=10> */
[C---:B------:R-:W-:Y:S04]  /*15060*/  FADD.FTZ R2, R108.reuse, R2 ;  /* 0x000000026c027221 */ /* 0x040fe80000010000 */
        /* <DEDUP_REMOVED lines=35> */
[----:B------:R-:W1:Y:S03]  /*152a0*/  LDSM.16.MT88.4 R104, [R204+0x5800] ;  /* 0x00580000cc68783b */ /* 0x000e660000004200 */
[----:B------:R-:W-:Y:S04]  /*152b0*/  FADD.FTZ R2, R114, R2 ;  /* 0x0000000272027221 */ /* 0x000fe80000010000 */
[C---:B----4-:R-:W-:Y:S04]  /*152c0*/  HMMA.16816.F32.BF16 R28, R84.reuse, R100, R28 ;  /* 0x00000064541c723c */ /* 0x050fe8000004181c */
[----:B------:R-:W-:Y:S04]  /*152d0*/  FADD.FTZ R2, R113, R2 ;  /* 0x0000000271027221 */ /* 0x000fe80000010000 */
[C---:B------:R-:W-:Y:S01]  /*152e0*/  HMMA.16816.F32.BF16 R32, R84.reuse, R102, R32 ;  /* 0x000000665420723c */ /* 0x040fe20000041820 */
[----:B------:R-:W4:Y:S03]  /*152f0*/  LDSM.16.MT88.4 R100, [R203+0x5800] ;  /* 0x00580000cb64783b */ /* 0x000f260000004200 */
[----:B------:R-:W-:Y:S04]  /*15300*/  FADD.FTZ R2, R112, R2 ;  /* 0x0000000270027221 */ /* 0x000fe80000010000 */
[C---:B------:R-:W-:Y:S07]  /*15310*/  HMMA.16816.F32.BF16 R36, R84.reuse, R88, R36 ;  /* 0x000000585424723c */ /* 0x040fee0000041824 */
[----:B------:R-:W-:Y:S01]  /*15320*/  F2FP.BF16.PACK_AB R88, R108, R109 ;  /* 0x0000006d6c58723e */ /* 0x000fe200000010ff */
[C---:B------:R-:W-:Y:S01]  /*15330*/  HMMA.16816.F32.BF16 R40, R84.reuse, R90, R40 ;  /* 0x0000005a5428723c */ /* 0x040fe20000041828 */
[----:B------:R-:W-:Y:S03]  /*15340*/  LDSM.16.MT88.4 R108, [R202+0x6000] ;  /* 0x00600000ca6c783b */ /* 0x000fe60000004200 */
[----:B------:R-:W-:Y:S03]  /*15350*/  F2FP.BF16.PACK_AB R89, R157, R158 ;  /* 0x0000009e9d59723e */ /* 0x000fe600000010ff */
[----:B------:R-:W-:Y:S01]  /*15360*/  F2FP.BF16.PACK_AB R90, R3, R15 ;  /* 0x0000000f035a723e */ /* 0x000fe200000010ff */
[C---:B--2---:R-:W-:Y:S01]  /*15370*/  HMMA.16816.F32.BF16 R44, R84.reuse, R92, R44 ;  /* 0x0000005c542c723c */ /* 0x044fe2000004182c */
[----:B------:R-:W2:Y:S03]  /*15380*/  MUFU.EX2 R15, R246 ;  /* 0x000000f6000f7308 */ /* 0x000ea60000000800 */
[----:B------:R-:W-:Y:S01]  /*15390*/  F2FP.BF16.PACK_AB R91, R155, R156 ;  /* 0x0000009c9b5b723e */ /* 0x000fe200000010ff */
[----:B------:R-:W-:Y:S03]  /*153a0*/  FADD.FTZ R3, R121, R120 ;  /* 0x0000007879037221 */ /* 0x000fe60000010000 */
[C---:B------:R-:W-:Y:S01]  /*153b0*/  HMMA.16816.F32.BF16 R48, R84.reuse, R94, R48 ;  /* 0x0000005e5430723c */ /* 0x040fe20000041830 */
[----:B------:R-:W5:Y:S07]  /*153c0*/  LDSM.16.MT88.4 R92, [R201+0x2800] ;  /* 0x00280000c95c783b */ /* 0x000f6e0000004200 */
[C---:B---3--:R-:W-:Y:S08]  /*153d0*/  HMMA.16816.F32.BF16 R52, R84.reuse, R96, R52 ;  /* 0x000000605434723c */ /* 0x048ff00000041834 */
[C---:B------:R-:W-:Y:S01]  /*153e0*/  HMMA.16816.F32.BF16 R56, R84.reuse, R98, R56 ;  /* 0x000000625438723c */ /* 0x040fe20000041838 */
[----:B------:R-:W3:Y:S03]  /*153f0*/  LDSM.16.MT88.4 R96, [R202+0x2800] ;  /* 0x00280000ca60783b */ /* 0x000ee60000004200 */
[C---:B--2---:R-:W-:Y:S01]  /*15400*/  F2FP.BF16.PACK_AB R150, R15.reuse, R112 ;  /* 0x000000700f96723e */ /* 0x044fe200000010ff */
[----:B------:R-:W-:Y:S02]  /*15410*/  FADD.FTZ R232, R15, R2 ;  /* 0x000000020fe87221 */ /* 0x000fe40000010000 */
[----:B------:R-:W-:Y:S01]  /*15420*/  FADD.FTZ R2, R122, R3 ;  /* 0x000000037a027221 */ /* 0x000fe20000010000 */
[C---:B-1----:R-:W-:Y:S04]  /*15430*/  HMMA.16816.F32.BF16 R60, R84.reuse, R104, R60 ;  /* 0x00000068543c723c */ /* 0x042fe8000004183c */
        /* <DEDUP_REMOVED lines=9> */
[C---:B-----5:R-:W-:Y:S01]  /*154d0*/  HMMA.16816.F32.BF16 R8, R88.reuse, R92, R8 ;  /* 0x0000005c5808723c */ /* 0x060fe20000041808 */
        /* <DEDUP_REMOVED lines=50> */
[C---:B------:R-:W-:Y:S08]  /*15800*/  HMMA.16816.F32.BF16 R120, R148.reuse, R116, R28 ;  /* 0x000000749478723c */ /* 0x040ff0000004181c */
        /* <DEDUP_REMOVED lines=13> */
.L_x_443:
        /* <DEDUP_REMOVED lines=8> */
.L_x_541:
[----:B------:R-:W-:Y:S01]  /*15960*/  FSETP.NE.FTZ.AND P1, PT, R8, RZ, PT ;  /* 0x000000ff0800720b */ /* 0x000fe20003f35000 */
[----:B------:R-:W-:Y:S01]  /*15970*/  CS2R R2, SRZ ;  /* 0x0000000000027805 */ /* 0x000fe2000001ff00 */
[----:B--23--:R-:W-:Y:S01]  /*15980*/  FADD.FTZ R4, R9, R4 ;  /* 0x0000000409047221 */ /* 0x00cfe20000010000 */
[----:B------:R-:W-:Y:S02]  /*15990*/  MOV R27, 0xff800000 ;  /* 0xff800000001b7802 */ /* 0x000fe40000000f00 */
[----:B------:R-:W-:-:S02]  /*159a0*/  MOV R26, 0xff800000 ;  /* 0xff800000001a7802 */ /* 0x000fc40000000f00 */
[----:B------:R-:W-:-:S06]  /*159b0*/  FSETP.NE.FTZ.AND P0, PT, R4, RZ, PT ;  /* 0x000000ff0400720b */ /* 0x000fcc0003f15000 */
[----:B------:R-:W1:Y:S08]  /*159c0*/  @P1 MUFU.RCP R3, R8 ;  /* 0x0000000800031308 */ /* 0x000e700000001000 */
[----:B------:R2:W3:Y:S01]  /*159d0*/  @P1 MUFU.LG2 R10, R8 ;  /* 0x00000008000a1308 */ /* 0x0004e20000000c00 */
[----:B-1----:R-:W-:-:S07]  /*159e0*/  FMUL.FTZ R50, R3, R92 ;  /* 0x0000005c03327220 */ /* 0x002fce0000410000 */
[----:B------:R-:W1:Y:S01]  /*159f0*/  @P0 MUFU.RCP R2, R4 ;  /* 0x0000000400020308 */ /* 0x000e620000001000 */
[C---:B------:R-:W-:Y:S02]  /*15a00*/  FMUL.FTZ R51, R3.reuse, R93 ;  /* 0x0000005d03337220 */ /* 0x040fe40000410000 */
[C---:B------:R-:W-:Y:S02]  /*15a10*/  FMUL.FTZ R54, R3.reuse, R136 ;  /* 0x0000008803367220 */ /* 0x040fe40000410000 */
[C---:B------:R-:W-:Y:S02]  /*15a20*/  FMUL.FTZ R55, R3.reuse, R137 ;  /* 0x0000008903377220 */ /* 0x040fe40000410000 */
[C---:B------:R-:W-:Y:S01]  /*15a30*/  FMUL.FTZ R30, R3.reuse, R132 ;  /* 0x00000084031e7220 */ /* 0x040fe20000410000 */
[----:B--2---:R-:W-:Y:S01]  /*15a40*/  @P1 MOV R8, 0x3f317218 ;  /* 0x3f31721800081802 */ /* 0x004fe20000000f00 */
        /* <DEDUP_REMOVED lines=28> */
[----:B---3--:R-:W-:Y:S02]  /*15c10*/  @P1 FMUL.FTZ R10, R10, 0.69314718246459960938 ;  /* 0x3f3172180a0a1820 */ /* 0x008fe40000410000 */
[----:B------:R-:W-:Y:S02]  /*15c20*/  @P1 FMUL.FTZ R8, R8, c[0x0][0x2d0] ;  /* 0x0000b40008081a20 */ /* 0x000fe40000410000 */
[----:B-1----:R-:W-:Y:S02]  /*15c30*/  FMUL.FTZ R96, R2, R138 ;  /* 0x0000008a02607220 */ /* 0x002fe40000410000 */
[----:B------:R-:W-:Y:S01]  /*15c40*/  @P1 FFMA.FTZ R27, R8, R6, R10 ;  /* 0x00000006081b1223 */ /* 0x000fe2000001000a */
[----:B------:R-:W-:Y:S01]  /*15c50*/  MOV R6, 0x1 ;  /* 0x0000000100067802 */ /* 0x000fe20000000f00 */
[----:B------:R-:W-:-:S02]  /*15c60*/  FMUL.FTZ R97, R2, R139 ;  /* 0x0000008b02617220 */ /* 0x000fc40000410000 */
[C---:B------:R-:W-:Y:S02]  /*15c70*/  FMUL.FTZ R68, R2.reuse, R134 ;  /* 0x0000008602447220 */ /* 0x040fe40000410000 */
[C---:B------:R-:W-:Y:S02]  /*15c80*/  FMUL.FTZ R69, R2.reuse, R135 ;  /* 0x0000008702457220 */ /* 0x040fe40000410000 */
[C---:B------:R-:W-:Y:S01]  /*15c90*/  FMUL.FTZ R56, R2.reuse, R130 ;  /* 0x0000008202387220 */ /* 0x040fe20000410000 */
[----:B--2---:R-:W-:Y:S01]  /*15ca0*/  @P0 MOV R4, 0x3f317218 ;  /* 0x3f31721800040802 */ /* 0x004fe20000000f00 */
        /* <DEDUP_REMOVED lines=28> */
[----:B------:R-:W-:Y:S01]  /*15e70*/  FMUL.FTZ R67, R2, R75 ;  /* 0x0000004b02437220 */ /* 0x000fe20000410000 */
[----:B------:R-:W-:Y:S01]  /*15e80*/  PRMT R2, R6, 0x7610, R2 ;  /* 0x0000761006027816 */ /* 0x000fe20000000002 */
[----:B------:R-:W-:Y:S02]  /*15e90*/  @P0 FFMA.FTZ R26, R4, R5, R3 ;  /* 0x00000005041a0223 */ /* 0x000fe40000010003 */
.L_x_393:
[----:B------:R2:W5:Y:S04]  /*15ea0*/  LDL R6, [R1+0x20] ;  /* 0x0000200001067983 */ /* 0x0005680000100800 */
[----:B------:R-:W3:Y:S01]  /*15eb0*/  S2R R3, SR_TID.X ;  /* 0x0000000000037919 */ /* 0x000ee20000002100 */
[----:B------:R-:W-:Y:S01]  /*15ec0*/  BSSY B0, `(.L_x_460) ;  /* 0x0000011000007945 */ /* 0x000fe20003800000 */
[----:B---3--:R-:W-:-:S13]  /*15ed0*/  LOP3.LUT P0, RZ, R3, 0xff, RZ, 0xc0, !PT ;  /* 0x000000ff03ff7812 */ /* 0x008fda000780c0ff */
[----:B------:R-:W-:Y:S05]  /*15ee0*/  @P0 BRA `(.L_x_461) ;  /* 0x000000e000000947 */ /* 0x000fea0003800000 */
[----:B-12---:R-:W1:Y:S01]  /*15ef0*/  S2R R5, SR_LANEID ;  /* 0x0000000000057919 */ /* 0x006e620000000000 */
[----:B------:R-:W-:Y:S01]  /*15f00*/  VOTEU.ANY UR5, UPT, PT ;  /* 0x0000000000057886 */ /* 0x000fe200038e0100 */
[----:B------:R-:W-:Y:S01]  /*15f10*/  IMAD.MOV.U32 R8, RZ, RZ, c[0x0][0x560] ;  /* 0x00015800ff087624 */ /* 0x000fe200078e00ff */
[----:B------:R-:W1:Y:S01]  /*15f20*/  FLO.U32 R4, UR5 ;  /* 0x0000000500047d00 */ /* 0x000e6200080e0000 */
[----:B------:R-:W-:-:S07]  /*15f30*/  IMAD.MOV.U32 R9, RZ, RZ, c[0x0][0x564] ;  /* 0x00015900ff097624 */ /* 0x000fce00078e00ff */
[----:B------:R-:W2:Y:S01]  /*15f40*/  POPC R3, UR5 ;  /* 0x0000000500037d09 */ /* 0x000ea20008000000 */
[----:B-1----:R-:W-:-:S13]  /*15f50*/  ISETP.EQ.U32.AND P0, PT, R4, R5, PT ;  /* 0x000000050400720c */ /* 0x002fda0003f02070 */
[----:B--2---:R-:W2:Y:S04]  /*15f60*/  @P0 ATOMG.E.ADD.STRONG.GPU PT, R3, [R8.64], R3 ;  /* 0x00000003080309a8 */ /* 0x004ea800081ee1c8 */
[----:B------:R-:W1:Y:S04]  /*15f70*/  S2R R5, SR_LTMASK ;  /* 0x0000000000057919 */ /* 0x000e680000003900 */
[----:B--2---:R1:W2:Y:S02]  /*15f80*/  SHFL.IDX PT, R4, R3, R4, 0x1f ;  /* 0x00001f0403047589 */ /* 0x0042a400000e0000 */
[----:B-1----:R-:W-:-:S06]  /*15f90*/  LOP3.LUT R3, R5, UR5, RZ, 0xc0, !PT ;  /* 0x0000000505037c12 */ /* 0x002fcc000f8ec0ff */
[----:B------:R-:W2:Y:S02]  /*15fa0*/  POPC R3, R3 ;  /* 0x0000000300037309 */ /* 0x000ea40000000000 */
[----:B--2--5:R-:W-:-:S05]  /*15fb0*/  IADD3 R6, R4, c[0x0][0xc], R3 ;  /* 0x0000030004067a10 */ /* 0x024fca0007ffe003 */
[----:B------:R1:W-:Y:S02]  /*15fc0*/  STL [R1+0x20], R6 ;  /* 0x0000200601007387 */ /* 0x0003e40000100800 */
.L_x_461:
[----:B--2---:R-:W-:Y:S05]  /*15fd0*/  BSYNC B0 ;  /* 0x0000000000007941 */ /* 0x004fea0003800000 */
.L_x_460:
[----:B------:R-:W-:Y:S01]  /*15fe0*/  PRMT R2, R2, 0x9910, RZ ;  /* 0x0000991002027816 */ /* 0x000fe200000000ff */
[----:B------:R-:W-:Y:S01]  /*15ff0*/  BSSY B1, `(.L_x_462) ;  /* 0x00002bf000017945 */ /* 0x000fe20003800000 */
[----:B-----5:R-:W-:Y:S02]  /*16000*/  IMAD.MOV.U32 R74, RZ, RZ, R6 ;  /* 0x000000ffff4a7224 */ /* 0x020fe400078e0006 */
[----:B------:R-:W-:-:S13]  /*16010*/  ISETP.NE.AND P0, PT, R2, RZ, PT ;  /* 0x000000ff0200720c */ /* 0x000fda0003f05270 */
[----:B------:R-:W-:Y:S05]  /*16020*/  @!P0 BRA `(.L_x_463) ;  /* 0x0000206000008947 */ /* 0x000fea0003800000 */
[----:B-1----:R-:W2:Y:S04]  /*16030*/  LDL R10, [R1+0x88] ;  /* 0x00008800010a7983 */ /* 0x002ea80000100800 */
[----:B------:R-:W3:Y:S04]  /*16040*/  LDL R18, [R1+0x8c] ;  /* 0x00008c0001127983 */ /* 0x000ee80000100800 */
[----:B------:R-:W4:Y:S04]  /*16050*/  LDL R6, [R1+0x94] ;  /* 0x0000940001067983 */ /* 0x000f280000100800 */
[----:B------:R-:W4:Y:S04]  /*16060*/  LDL R17, [R1+0x90] ;  /* 0x0000900001117983 */ /* 0x000f280000100800 */
[----:B------:R-:W4:Y:S04]  /*16070*/  LDL R9, [R1+0xa4] ;  /* 0x0000a40001097983 */ /* 0x000f280000100800 */
[----:B------:R-:W4:Y:S04]  /*16080*/  LDL R8, [R1+0x9c] ;  /* 0x00009c0001087983 */ /* 0x000f280000100800 */
        /* <DEDUP_REMOVED lines=8> */
[----:B------:R-:W4:Y:S04]  /*16110*/  LDL.LU R15, [R1+0x30] ;  /* 0x00003000010f7983 */ /* 0x000f280000300800 */
[----:B--2---:R1:W-:Y:S04]  /*16120*/  STS [R10+0x80], R2 ;  /* 0x000080020a007388 */ /* 0x0043e80000000800 */
[----:B------:R2:W-:Y:S04]  /*16130*/  STS [R10+0x480], R3 ;  /* 0x000480030a007388 */ /* 0x0005e80000000800 */
[----:B---3--:R3:W-:Y:S01]  /*16140*/  STS [R18], R4 ;  /* 0x0000000412007388 */ /* 0x0087e20000000800 */
[----:B-1----:R-:W-:-:S02]  /*16150*/  F2FP.BF16.PACK_AB R2, R69, R68 ;  /* 0x000000444502723e */ /* 0x002fc400000010ff */
[----:B--2---:R-:W-:-:S03]  /*16160*/  F2FP.BF16.PACK_AB R3, R33, R32 ;  /* 0x000000202103723e */ /* 0x004fc600000010ff */
[----:B------:R1:W-:Y:S01]  /*16170*/  STS [R18+0x400], R2 ;  /* 0x0004000212007388 */ /* 0x0003e20000000800 */
[----:B---3--:R-:W-:-:S03]  /*16180*/  F2FP.BF16.PACK_AB R4, R57, R56 ;  /* 0x000000383904723e */ /* 0x008fc600000010ff */
[----:B----4-:R2:W-:Y:S04]  /*16190*/  STS [R6+0x80], R3 ;  /* 0x0000800306007388 */ /* 0x0105e80000000800 */
[----:B------:R3:W-:Y:S01]  /*161a0*/  STS [R6+0x480], R4 ;  /* 0x0004800406007388 */ /* 0x0007e20000000800 */
[----:B-1----:R-:W-:Y:S02]  /*161b0*/  F2FP.BF16.PACK_AB R2, R35, R34 ;  /* 0x000000222302723e */ /* 0x002fe400000010ff */
[----:B--2---:R-:W-:-:S03]  /*161c0*/  F2FP.BF16.PACK_AB R3, R105, R104 ;  /* 0x000000686903723e */ /* 0x004fc600000010ff */
[----:B------:R1:W-:Y:S01]  /*161d0*/  STS [R17], R2 ;  /* 0x0000000211007388 */ /* 0x0003e20000000800 */
[----:B---3--:R-:W-:-:S03]  /*161e0*/  F2FP.BF16.PACK_AB R4, R37, R36 ;  /* 0x000000242504723e */ /* 0x008fc600000010ff */
[----:B------:R2:W-:Y:S04]  /*161f0*/  STS [R17+0x400], R3 ;  /* 0x0004000311007388 */ /* 0x0005e80000000800 */
[----:B------:R3:W-:Y:S01]  /*16200*/  STS [R9+0x80], R4 ;  /* 0x0000800409007388 */ /* 0x0007e20000000800 */
        /* <DEDUP_REMOVED lines=8> */
[----:B------:R1:W-:Y:S01]  /*16290*/  STS [R16+0x80], R2 ;  /* 0x0000800210007388 */ /* 0x0003e20000000800 */
        /* <DEDUP_REMOVED lines=10> */
[----:B--2---:R-:W2:Y:S01]  /*16340*/  LDL.LU R10, [R1+0x34] ;  /* 0x00003400010a7983 */ /* 0x004ea20000300800 */
        /* <DEDUP_REMOVED lines=8> */
[----:B------:R-:W-:Y:S04]  /*163d0*/  STS [R17+0x4000], R3 ;  /* 0x0040000311007388 */ /* 0x000fe80000000800 */
[----:B------:R1:W-:Y:S01]  /*163e0*/  STS [R17+0x4400], R2 ;  /* 0x0044000211007388 */ /* 0x0003e20000000800 */
[----:B----4-:R-:W-:Y:S02]  /*163f0*/  F2FP.BF16.PACK_AB R5, R91, R90 ;  /* 0x0000005a5b05723e */ /* 0x010fe400000010ff */
[----:B------:R-:W-:Y:S01]  /*16400*/  F2FP.BF16.PACK_AB R4, R65, R64 ;  /* 0x000000404104723e */ /* 0x000fe200000010ff */
[----:B------:R-:W3:Y:S01]  /*16410*/  LDL.LU R6, [R1+0x40] ;  /* 0x0000400001067983 */ /* 0x000ee20000300800 */
[----:B------:R-:W-:Y:S02]  /*16420*/  ISETP.NE.U32.AND P0, PT, RZ, c[0x0][0x508], PT ;  /* 0x00014200ff007a0c */ /* 0x000fe40003f05070 */
[----:B-1----:R-:W-:-:S02]  /*16430*/  F2FP.BF16.PACK_AB R2, R93, R92 ;  /* 0x0000005c5d02723e */ /* 0x002fc400000010ff */
[----:B------:R-:W-:-:S03]  /*16440*/  F2FP.BF16.PACK_AB R3, R87, R86 ;  /* 0x000000565703723e */ /* 0x000fc600000010ff */
[----:B------:R1:W-:Y:S04]  /*16450*/  STS [R9+0x4080], R2 ;  /* 0x0040800209007388 */ /* 0x0003e80000000800 */
[----:B------:R4:W-:Y:S04]  /*16460*/  STS [R9+0x4480], R5 ;  /* 0x0044800509007388 */ /* 0x0009e80000000800 */
[----:B------:R-:W-:Y:S04]  /*16470*/  STS [R8+0x4000], R4 ;  /* 0x0040000408007388 */ /* 0x000fe80000000800 */
[----:B------:R4:W-:Y:S01]  /*16480*/  STS [R8+0x4400], R3 ;  /* 0x0044000308007388 */ /* 0x0009e20000000800 */
[----:B-1----:R-:W-:-:S05]  /*16490*/  F2FP.BF16.PACK_AB R2, R53, R52 ;  /* 0x000000343502723e */ /* 0x002fca00000010ff */
[----:B------:R1:W-:Y:S01]  /*164a0*/  STS [R16+0x4080], R2 ;  /* 0x0040800210007388 */ /* 0x0003e20000000800 */
[----:B----4-:R-:W-:Y:S02]  /*164b0*/  F2FP.BF16.PACK_AB R5, R67, R66 ;  /* 0x000000424305723e */ /* 0x010fe400000010ff */
[----:B------:R-:W-:-:S05]  /*164c0*/  F2FP.BF16.PACK_AB R3, R71, R70 ;  /* 0x000000464703723e */ /* 0x000fca00000010ff */
[----:B------:R4:W-:Y:S01]  /*164d0*/  STS [R16+0x4480], R3 ;  /* 0x0044800310007388 */ /* 0x0009e20000000800 */
[----:B------:R-:W-:Y:S02]  /*164e0*/  ISETP.NE.AND.EX P2, PT, RZ, c[0x0][0x50c], PT, P0 ;  /* 0x00014300ff007a0c */ /* 0x000fe40003f45300 */
[----:B-1----:R-:W-:-:S05]  /*164f0*/  F2FP.BF16.PACK_AB R2, R29, R28 ;  /* 0x0000001c1d02723e */ /* 0x002fca00000010ff */
[----:B------:R-:W-:Y:S04]  /*16500*/  STS [R11+0x4000], R2 ;  /* 0x004000020b007388 */ /* 0x000fe80000000800 */
[----:B------:R1:W-:Y:S04]  /*16510*/  STS [R11+0x4400], R5 ;  /* 0x004400050b007388 */ /* 0x0003e80000000800 */
[----:B------:R-:W-:Y:S01]  /*16520*/  BAR.SYNC.DEFER_BLOCKING 0x1, 0x100 ;  /* 0x0044000000007b1d */ /* 0x000fe20000010000 */
[----:B------:R-:W-:-:S04]  /*16530*/  ISETP.NE.U32.AND P3, PT, RZ, c[0x0][0x500], PT ;  /* 0x00014000ff007a0c */ /* 0x000fc80003f65070 */
[----:B------:R-:W-:Y:S02]  /*16540*/  ISETP.NE.AND.EX P3, PT, RZ, c[0x0][0x504], PT, P3 ;  /* 0x00014100ff007a0c */ /* 0x000fe40003f65330 */
[C---:B------:R-:W-:Y:S02]  /*16550*/  @P2 IADD3 R8, P0, R15.reuse, c[0x0][0x508], RZ ;  /* 0x000142000f082a10 */ /* 0x040fe40007f1e0ff */
[----:B------:R-:W-:Y:S01]  /*16560*/  IADD3 R4, P1, R15, c[0x0][0x500], RZ ;  /* 0x000140000f047a10 */ /* 0x000fe20007f3e0ff */
[----:B------:R-:W-:Y:S02]  /*16570*/  IMAD.MOV.U32 R18, RZ, RZ, c[0x0][0x388] ;  /* 0x0000e200ff127624 */ /* 0x000fe400078e00ff */
[----:B----4-:R-:W-:Y:S01]  /*16580*/  IMAD.MOV.U32 R3, RZ, RZ, RZ ;  /* 0x000000ffff037224 */ /* 0x010fe200078e00ff */
[C---:B--2---:R-:W-:Y:S02]  /*16590*/  @P2 IADD3.X R9, R10.reuse, c[0x0][0x50c], RZ, P0, !PT ;  /* 0x000143000a092a10 */ /* 0x044fe400007fe4ff */
[----:B-1----:R-:W-:-:S03]  /*165a0*/  IADD3.X R5, R10, c[0x0][0x504], RZ, P1, !PT ;  /* 0x000141000a057a10 */ /* 0x002fc60000ffe4ff */
[----:B------:R1:W5:Y:S04]  /*165b0*/  @P2 LDG.E R18, [R8.64] ;  /* 0x0000000808122981 */ /* 0x000368000c1e1900 */
[----:B------:R1:W5:Y:S01]  /*165c0*/  @P3 LDG.E R3, [R4.64] ;  /* 0x0000000804033981 */ /* 0x000362000c1e1900 */
[----:B---3--:R-:W-:-:S04]  /*165d0*/  ISETP.NE.AND P0, PT, R6, RZ, PT ;  /* 0x000000ff0600720c */ /* 0x008fc80003f05270 */
[----:B------:R-:W-:Y:S01]  /*165e0*/  SEL R2, R6, c[0x0][0x3d4], P0 ;  /* 0x0000f50006027a07 */ /* 0x000fe20000000000 */
[----:B------:R-:W-:Y:S05]  /*165f0*/  @P2 BRA `(.L_x_464) ;  /* 0x0000004000002947 */ /* 0x000fea0003800000 */
[----:B-1----:R-:W-:Y:S05]  /*16600*/  @!P3 BRA `(.L_x_464) ;  /* 0x000000300000b947 */ /* 0x002fea0003800000 */
[----:B-----5:R1:W2:Y:S04]  /*16610*/  LDG.E R18, [R4.64] ;  /* 0x0000000804127981 */ /* 0x0202a8000c1e1900 */
[----:B-1----:R-:W2:Y:S02]  /*16620*/  LDG.E R4, [R4.64+0x4] ;  /* 0x0000040804047981 */ /* 0x002ea4000c1e1900 */
[----:B--2---:R-:W-:Y:S02]  /*16630*/  IADD3 R18, -R18, R4, RZ ;  /* 0x0000000412127210 */ /* 0x004fe40007ffe1ff */
.L_x_464:
[----:B-1----:R-:W2:Y:S04]  /*16640*/  LDL.LU R8, [R1+0x38] ;  /* 0x0000380001087983 */ /* 0x002ea80000300800 */
[----:B------:R-:W3:Y:S04]  /*16650*/  LDL R6, [R1+0x100] ;  /* 0x0001000001067983 */ /* 0x000ee80000100800 */
[----:B------:R-:W4:Y:S04]  /*16660*/  LDL.LU R4, [R1+0x3c] ;  /* 0x00003c0001047983 */ /* 0x000f280000300800 */
[----:B------:R-:W3:Y:S04]  /*16670*/  LDL.LU R5, [R1+0x28] ;  /* 0x0000280001057983 */ /* 0x000ee80000300800 */
[----:B------:R-:W3:Y:S04]  /*16680*/  LDL R44, [R1+0x24] ;  /* 0x00002400012c7983 */ /* 0x000ee80000100800 */
[----:B------:R-:W3:Y:S04]  /*16690*/  LDL R19, [R1+0x44] ;  /* 0x0000440001137983 */ /* 0x000ee80000100800 */
[----:B------:R-:W3:Y:S01]  /*166a0*/  LDL R45, [R1+0xfc] ;  /* 0x0000fc00012d7983 */ /* 0x000ee20000100800 */
[----:B------:R-:W-:Y:S01]  /*166b0*/  IMAD.MOV.U32 R15, RZ, RZ, 0x368 ;  /* 0x00000368ff0f7424 */ /* 0x000fe200078e00ff */
[----:B------:R-:W-:-:S04]  /*166c0*/  ISETP.GT.AND P2, PT, R2, 0x1, PT ;  /* 0x000000010200780c */ /* 0x000fc80003f44270 */
[----:B------:R-:W-:-:S04]  /*166d0*/  SEL R15, R15, 0x328, P2 ;  /* 0x000003280f0f7807 */ /* 0x000fc80001000000 */
[----:B------:R-:W1:Y:S08]  /*166e0*/  LDC.64 R10, c[0x0][R15+0x170] ;  /* 0x00005c000f0a7b82 */ /* 0x000e700000000a00 */
[----:B------:R-:W1:Y:S08]  /*166f0*/  LDC.64 R20, c[0x0][R15+0x168] ;  /* 0x00005a000f147b82 */ /* 0x000e700000000a00 */
[----:B------:R1:W1:Y:S08]  /*16700*/  LDC.64 R24, c[0x0][R15+0x178] ;  /* 0x00005e000f187b82 */ /* 0x0002700000000a00 */
[----:B------:R1:W1:Y:S01]  /*16710*/  LDC.64 R22, c[0x0][R15+0x160] ;  /* 0x000058000f167b82 */ /* 0x0002620000000a00 */
[----:B------:R-:W-:Y:S01]  /*16720*/  IMAD.MOV.U32 R2, RZ, RZ, c[0x0][0x4e8] ;  /* 0x00013a00ff027624 */ /* 0x000fe200078e00ff */
[----:B------:R-:W-:-:S04]  /*16730*/  ISETP.NE.U32.AND P0, PT, RZ, c[0x0][0x500], PT ;  /* 0x00014000ff007a0c */ /* 0x000fc80003f05070 */
[----:B------:R-:W-:Y:S02]  /*16740*/  ISETP.NE.AND P3, PT, R2, 0x1, PT ;  /* 0x000000010200780c */ /* 0x000fe40003f65270 */
[----:B------:R-:W-:Y:S01]  /*16750*/  ISETP.NE.AND.EX P0, PT, RZ, c[0x0][0x504], PT, P0 ;  /* 0x00014100ff007a0c */ /* 0x000fe20003f05300 */
[----:B------:R-:W1:Y:S03]  /*16760*/  S2R R75, SR_TID.X ;  /* 0x00000000004b7919 */ /* 0x000e660000002100 */
[----:B--2---:R-:W-:Y:S02]  /*16770*/  SEL R2, R8, RZ, !P0 ;  /* 0x000000ff08027207 */ /* 0x004fe40004000000 */
[----:B----4-:R-:W-:-:S03]  /*16780*/  SEL R8, R4, RZ, !P0 ;  /* 0x000000ff04087207 */ /* 0x010fc60004000000 */
[----:B-1----:R-:W-:Y:S01]  /*16790*/  IMAD R4, R11, R2, RZ ;  /* 0x000000020b047224 */ /* 0x002fe200078e02ff */
[----:B---3--:R-:W-:Y:S01]  /*167a0*/  LOP3.LUT R5, R5, 0xffff, RZ, 0xc0, !PT ;  /* 0x0000ffff05057812 */ /* 0x008fe200078ec0ff */
[----:B------:R-:W-:Y:S02]  /*167b0*/  IMAD R6, R44, 0x80, R6 ;  /* 0x000000802c067824 */ /* 0x000fe400078e0206 */
[----:B------:R-:W-:Y:S02]  /*167c0*/  IMAD R17, R10, R8, R4 ;  /* 0x000000080a117224 */ /* 0x000fe400078e0204 */
[----:B------:R-:W-:-:S04]  /*167d0*/  @P3 IMAD.HI.U32 R16, R6, c[0x0][0x4ec], RZ ;  /* 0x00013b0006103a27 */ /* 0x000fc800078e00ff */
[----:B------:R-:W-:-:S04]  /*167e0*/  IMAD.WIDE.U32 R8, R10, R2, RZ ;  /* 0x000000020a087225 */ /* 0x000fc800078e00ff */
[----:B------:R-:W-:-:S04]  /*167f0*/  IMAD.WIDE.U32 R10, R20, R5, RZ ;  /* 0x00000005140a7225 */ /* 0x000fc800078e00ff */
[----:B------:R-:W-:Y:S01]  /*16800*/  IMAD.MOV.U32 R4, RZ, RZ, R6 ;  /* 0x000000ffff047224 */ /* 0x000fe200078e0006 */
[----:B------:R-:W-:Y:S01]  /*16810*/  @P3 SHF.R.U32.HI R4, RZ, c[0x0][0x4f0], R16 ;  /* 0x00013c00ff043a19 */ /* 0x000fe20000011610 */
[----:B------:R-:W-:Y:S01]  /*16820*/  IMAD R15, R21, R5, RZ ;  /* 0x00000005150f7224 */ /* 0x000fe200078e02ff */
[----:B------:R-:W-:Y:S01]  /*16830*/  SEL R16, R19, RZ, P2 ;  /* 0x000000ff13107207 */ /* 0x000fe20001000000 */
[----:B------:R-:W-:Y:S01]  /*16840*/  IMAD.IADD R19, R9, 0x1, R17 ;  /* 0x0000000109137824 */ /* 0x000fe200078e0211 */
[----:B-----5:R-:W-:Y:S01]  /*16850*/  IADD3 R20, P1, P0, R8, R10, R3 ;  /* 0x0000000a08147210 */ /* 0x020fe2000783e003 */
[----:B------:R-:W-:Y:S01]  /*16860*/  IMAD.IADD R8, R11, 0x1, R15 ;  /* 0x000000010b087824 */ /* 0x000fe200078e020f */
[----:B------:R-:W-:Y:S01]  /*16870*/  SHF.R.S32.HI R15, RZ, 0x1f, R3 ;  /* 0x0000001fff0f7819 */ /* 0x000fe20000011403 */
[----:B------:R-:W-:Y:S02]  /*16880*/  IMAD R17, R25, R16, RZ ;  /* 0x0000001019117224 */ /* 0x000fe400078e02ff */
[----:B------:R-:W-:-:S02]  /*16890*/  IMAD.MOV R9, RZ, RZ, -R4 ;  /* 0x000000ffff097224 */ /* 0x000fc400078e0a04 */
        /* <DEDUP_REMOVED lines=14> */
[----:B------:R-:W-:Y:S01]  /*16980*/  SHF.R.S32.HI R21, RZ, 0x1f, R75 ;  /* 0x0000001fff157819 */ /* 0x000fe2000001144b */
[----:B------:R-:W-:Y:S01]  /*16990*/  IMAD.IADD R4, R9, 0x1, R4 ;  /* 0x0000000109047824 */ /* 0x000fe200078e0204 */
[C---:B------:R-:W-:Y:S02]  /*169a0*/  LEA R10, P0, R8.reuse, R10, 0x2 ;  /* 0x0000000a080a7211 */ /* 0x040fe400078010ff */
[----:B------:R-:W-:Y:S02]  /*169b0*/  SEL R11, R11, c[0x0][0x454], P2 ;  /* 0x000115000b0b7a07 */ /* 0x000fe40001000000 */
[----:B------:R-:W-:Y:S02]  /*169c0*/  LEA.HI R21, R21, R75, RZ, 0x5 ;  /* 0x0000004b15157211 */ /* 0x000fe400078f28ff */
[----:B------:R-:W-:Y:S02]  /*169d0*/  LEA.HI.X R8, R8, R11, R4, 0x2, P0 ;  /* 0x0000000b08087211 */ /* 0x000fe400000f1404 */
[----:B------:R-:W-:Y:S01]  /*169e0*/  LOP3.LUT R21, R21, 0xffffffe0, RZ, 0xc0, !PT ;  /* 0xffffffe015157812 */ /* 0x000fe200078ec0ff */
[----:B------:R-:W-:Y:S04]  /*169f0*/  SHFL.IDX PT, R16, R10, RZ, 0x1c1f ;  /* 0x001c1fff0a107589 */ /* 0x000fe800000e0000 */
[----:B------:R-:W1:Y:S01]  /*16a00*/  SHFL.IDX PT, R17, R8, RZ, 0x1c1f ;  /* 0x001c1fff08117589 */ /* 0x000e6200000e0000 */
[----:B------:R-:W-:-:S03]  /*16a10*/  IMAD.IADD R21, R75, 0x1, -R21 ;  /* 0x000000014b157824 */ /* 0x000fc600078e0a15 */
[----:B------:R-:W-:Y:S01]  /*16a20*/  SHFL.IDX PT, R10, R10, 0x1, 0x1c1f ;  /* 0x003c1f000a0a7f89 */ /* 0x000fe200000e0000 */
[----:B------:R-:W-:-:S03]  /*16a30*/  IMAD R4, R18, c[0x0][0x4e8], RZ ;  /* 0x00013a0012047a24 */ /* 0x000fc600078e02ff */
[----:B------:R2:W3:Y:S01]  /*16a40*/  SHFL.IDX PT, R11, R8, 0x1, 0x1c1f ;  /* 0x003c1f00080b7f89 */ /* 0x0004e200000e0000 */
[----:B------:R-:W-:Y:S01]  /*16a50*/  LOP3.LUT P0, RZ, R21, 0x3, RZ, 0xc0, !PT ;  /* 0x0000000315ff7812 */ /* 0x000fe2000780c0ff */
[----:B--2---:R-:W-:-:S05]  /*16a60*/  IMAD R8, R44, 0x80, R45 ;  /* 0x000000802c087824 */ /* 0x004fca00078e022d */
[C---:B------:R-:W-:Y:S02]  /*16a70*/  IADD3 R9, R8.reuse, 0x8, RZ ;  /* 0x0000000808097810 */ /* 0x040fe40007ffe0ff */
[-C--:B------:R-:W-:Y:S02]  /*16a80*/  ISETP.GE.OR P1, PT, R8, R4.reuse, P0 ;  /* 0x000000040800720c */ /* 0x080fe40000726670 */
[----:B------:R-:W-:-:S11]  /*16a90*/  ISETP.GE.OR P0, PT, R9, R4, P0 ;  /* 0x000000040900720c */ /* 0x000fd60000706670 */
[----:B-1----:R1:W-:Y:S01]  /*16aa0*/  @!P1 ST.E [R16.64], R27 ;  /* 0x0000001b10009985 */ /* 0x0023e2000c101908 */
[----:B------:R-:W-:-:S03]  /*16ab0*/  ISETP.GE.AND P1, PT, R9, R4, PT ;  /* 0x000000040900720c */ /* 0x000fc60003f26270 */
[----:B---3--:R1:W-:Y:S01]  /*16ac0*/  @!P0 ST.E [R10.64], R26 ;  /* 0x0000001a0a008985 */ /* 0x0083e2000c101908 */
[----:B------:R-:W-:Y:S02]  /*16ad0*/  ISETP.GE.AND P0, PT, R8, R4, PT ;  /* 0x000000040800720c */ /* 0x000fe40003f06270 */
[----:B------:R-:W-:Y:S01]  /*16ae0*/  P2R R18, PR, RZ, 0x2 ;  /* 0x00000002ff127803 */ /* 0x000fe20000000000 */
[----:B------:R-:W-:Y:S05]  /*16af0*/  @P2 BRA `(.L_x_465) ;  /* 0x0000067000002947 */ /* 0x000fea0003800000 */
[----:B------:R-:W-:Y:S01]  /*16b00*/  IMAD R15, R15, c[0x0][0x3a0], RZ ;  /* 0x0000e8000f0f7a24 */ /* 0x000fe200078e02ff */
[----:B------:R-:W-:Y:S01]  /*16b10*/  LEA R6, R44, R0, 0x7 ;  /* 0x000000002c067211 */ /* 0x000fe200078e38ff */
[C---:B------:R-:W-:Y:S01]  /*16b20*/  IMAD.WIDE.U32 R8, R3.reuse, c[0x0][0x3a0], RZ ;  /* 0x0000e80003087a25 */ /* 0x040fe200078e00ff */
[----:B-1----:R-:W-:Y:S01]  /*16b30*/  SHF.R.S32.HI R10, RZ, 0x1f, R2 ;  /* 0x0000001fff0a7819 */ /* 0x002fe20000011402 */
[----:B------:R1:W2:Y:S02]  /*16b40*/  LDS.128 R20, [R213+0x80] ;  /* 0x00008000d5147984 */ /* 0x0002a40000000c00 */
[----:B------:R-:W-:-:S02]  /*16b50*/  IMAD R3, R3, c[0x0][0x3a4], R15 ;  /* 0x0000e90003037a24 */ /* 0x000fc400078e020f */
[----:B------:R-:W-:Y:S01]  /*16b60*/  @P3 IMAD.HI.U32 R11, R6, c[0x0][0x4ec], RZ ;  /* 0x00013b00060b3a27 */ /* 0x000fe200078e00ff */
[----:B------:R1:W3:Y:S02]  /*16b70*/  LDS.128 R28, [R213+0x1080] ;  /* 0x00108000d51c7984 */ /* 0x0002e40000000c00 */
[----:B------:R-:W-:Y:S01]  /*16b80*/  IADD3 R9, R9, R3, RZ ;  /* 0x0000000309097210 */ /* 0x000fe20007ffe0ff */
[----:B------:R-:W-:Y:S01]  /*16b90*/  IMAD R10, R10, c[0x0][0x3f0], RZ ;  /* 0x0000fc000a0a7a24 */ /* 0x000fe200078e02ff */
[----:B------:R1:W4:Y:S01]  /*16ba0*/  LDS.128 R36, [R213+0x2080] ;  /* 0x00208000d5247984 */ /* 0x0003220000000c00 */
[----:B------:R-:W-:Y:S02]  /*16bb0*/  MOV R3, R6 ;  /* 0x0000000600037202 */ /* 0x000fe40000000f00 */
[----:B------:R-:W-:Y:S01]  /*16bc0*/  IMAD.WIDE.U32 R8, R5, c[0x0][0x3e8], R8 ;  /* 0x0000fa0005087a25 */ /* 0x000fe200078e0008 */
[----:B------:R1:W1:Y:S01]  /*16bd0*/  LDS.128 R48, [R213+0x3080] ;  /* 0x00308000d5307984 */ /* 0x0002620000000c00 */
[----:B------:R-:W-:-:S02]  /*16be0*/  @P3 SHF.R.U32.HI R3, RZ, c[0x0][0x4f0], R11 ;  /* 0x00013c00ff033a19 */ /* 0x000fc4000001160b */
[----:B------:R-:W-:Y:S01]  /*16bf0*/  IMAD R9, R5, c[0x0][0x3ec], R9 ;  /* 0x0000fb0005097a24 */ /* 0x000fe200078e0209 */
[----:B------:R1:W1:Y:S01]  /*16c00*/  LDS.128 R16, [R213+0x4080] ;  /* 0x00408000d5107984 */ /* 0x0002620000000c00 */
[C---:B------:R-:W-:Y:S01]  /*16c10*/  IMAD R10, R2.reuse, c[0x0][0x3f4], R10 ;  /* 0x0000fd00020a7a24 */ /* 0x040fe200078e020a */
[----:B------:R-:W-:Y:S01]  /*16c20*/  SHF.R.S32.HI R5, RZ, 0x1f, R3 ;  /* 0x0000001fff057819 */ /* 0x000fe20000011403 */
[----:B------:R-:W-:Y:S01]  /*16c30*/  IMAD.WIDE.U32 R8, R2, c[0x0][0x3f0], R8 ;  /* 0x0000fc0002087a25 */ /* 0x000fe200078e0008 */
[----:B------:R1:W1:Y:S01]  /*16c40*/  LDS.128 R24, [R213+0x5080] ;  /* 0x00508000d5187984 */ /* 0x0002620000000c00 */
[----:B------:R-:W-:-:S03]  /*16c50*/  IADD3 R2, -R3, RZ, RZ ;  /* 0x000000ff03027210 */ /* 0x000fc60007ffe1ff */
[----:B------:R1:W1:Y:S01]  /*16c60*/  LDS.128 R32, [R213+0x6080] ;  /* 0x00608000d5207984 */ /* 0x0002620000000c00 */
[----:B------:R-:W-:Y:S01]  /*16c70*/  IADD3 R9, R9, R10, RZ ;  /* 0x0000000a09097210 */ /* 0x000fe20007ffe0ff */
[----:B------:R-:W-:Y:S02]  /*16c80*/  IMAD R10, R5, c[0x0][0x3e0], RZ ;  /* 0x0000f800050a7a24 */ /* 0x000fe400078e02ff */
[----:B------:R1:W1:Y:S01]  /*16c90*/  LDS.128 R40, [R213+0x7080] ;  /* 0x00708000d5287984 */ /* 0x0002620000000c00 */
        /* <DEDUP_REMOVED lines=9> */
[----:B------:R-:W-:Y:S02]  /*16d30*/  IADD3 R3, R3, R5, RZ ;  /* 0x0000000503037210 */ /* 0x000fe40007ffe0ff */
[----:B------:R-:W-:Y:S02]  /*16d40*/  LEA R5, R44, R81, 0x7 ;  /* 0x000000512c057211 */ /* 0x000fe400078e38ff */
[----:B------:R-:W-:Y:S01]  /*16d50*/  LEA.HI.X R6, R2, c[0x0][0x384], R3, 0x1, P0 ;  /* 0x0000e10002067a11 */ /* 0x000fe200000f0c03 */
[----:B------:R-:W-:Y:S05]  /*16d60*/  BRA.DIV ~URZ, `(.L_x_466) ;  /* 0x00003b227f007947 */ /* 0x000fea000b800000 */
[----:B--234-:R2:W3:Y:S02]  /*16d70*/  SHFL.IDX PT, R11, R6, RZ, 0x181f ;  /* 0x00181fff060b7589 */ /* 0x01c4e400000e0000 */
.L_x_542:
[----:B------:R-:W-:Y:S05]  /*16d80*/  BRA.DIV ~URZ, `(.L_x_467) ;  /* 0x00003b727f007947 */ /* 0x000fea000b800000 */
[----:B------:R4:W2:Y:S02]  /*16d90*/  SHFL.IDX PT, R2, R10, RZ, 0x181f ;  /* 0x00181fff0a027589 */ /* 0x0008a400000e0000 */
.L_x_543:
[----:B------:R-:W-:Y:S01]  /*16da0*/  ISETP.GE.AND P0, PT, R5, R4, PT ;  /* 0x000000040500720c */ /* 0x000fe20003f06270 */
[----:B------:R-:W-:-:S12]  /*16db0*/  BSSY B0, `(.L_x_468) ;  /* 0x000000a000007945 */ /* 0x000fd80003800000 */
[----:B------:R-:W-:Y:S05]  /*16dc0*/  @P0 BRA `(.L_x_469) ;  /* 0x0000008000000947 */ /* 0x000fea0003800000 */
[----:B------:R-:W-:Y:S02]  /*16dd0*/  ISETP.GE.AND P1, PT, R76, c[0x0][0x3c8], PT ;  /* 0x0000f2004c007a0c */ /* 0x000fe40003f26270 */
[----:B------:R-:W-:-:S11]  /*16de0*/  ISETP.GE.AND P0, PT, R212, c[0x0][0x3c8], PT ;  /* 0x0000f200d4007a0c */ /* 0x000fd60003f06270 */
[-C--:B--2---:R-:W-:Y:S02]  /*16df0*/  @!P1 LEA R8, P3, R76, R2.reuse, 0x1 ;  /* 0x000000024c089211 */ /* 0x084fe400078608ff */
[----:B------:R-:W-:Y:S02]  /*16e00*/  @!P0 LEA R2, P2, R212, R2, 0x1 ;  /* 0x00000002d4028211 */ /* 0x000fe400078408ff */
[-C--:B---3--:R-:W-:Y:S02]  /*16e10*/  @!P1 LEA.HI.X R9, R76, R11.reuse, R77, 0x1, P3 ;  /* 0x0000000b4c099211 */ /* 0x088fe400018f0c4d */
[----:B------:R-:W-:-:S03]  /*16e20*/  @!P0 LEA.HI.X R3, R212, R11, R231, 0x1, P2 ;  /* 0x0000000bd4038211 */ /* 0x000fc600010f0ce7 */
[----:B------:R2:W-:Y:S04]  /*16e30*/  @!P1 ST.E.128 [R8.64], R20 ;  /* 0x0000001408009985 */ /* 0x0005e8000c101d08 */
[----:B-1----:R2:W-:Y:S02]  /*16e40*/  @!P0 ST.E.128 [R2.64], R16 ;  /* 0x0000001002008985 */ /* 0x0025e4000c101d08 */
.L_x_469:
[----:B------:R-:W-:Y:S05]  /*16e50*/  BSYNC B0 ;  /* 0x0000000000007941 */ /* 0x000fea0003800000 */
.L_x_468:
[----:B------:R-:W-:Y:S05]  /*16e60*/  BRA.DIV ~URZ, `(.L_x_470) ;  /* 0x00003b027f007947 */ /* 0x000fea000b800000 */
[----:B---3--:R3:W4:Y:S04]  /*16e70*/  SHFL.IDX PT, R11, R6, 0x1, 0x181f ;  /* 0x00381f00060b7f89 */ /* 0x00872800000e0000 */
[----:B--2---:R3:W2:Y:S02]  /*16e80*/  SHFL.IDX PT, R2, R10, 0x1, 0x181f ;  /* 0x00381f000a027f89 */ /* 0x0046a400000e0000 */
.L_x_544:
[----:B------:R-:W-:Y:S01]  /*16e90*/  IADD3 R3, R5, 0x20, RZ ;  /* 0x0000002005037810 */ /* 0x000fe20007ffe0ff */
[----:B------:R-:W-:Y:S03]  /*16ea0*/  BSSY B0, `(.L_x_471) ;  /* 0x000000b000007945 */ /* 0x000fe60003800000 */
[----:B------:R-:W-:-:S13]  /*16eb0*/  ISETP.GE.AND P0, PT, R3, R4, PT ;  /* 0x000000040300720c */ /* 0x000fda0003f06270 */
[----:B------:R-:W-:Y:S05]  /*16ec0*/  @P0 BRA `(.L_x_472) ;  /* 0x0000008000000947 */ /* 0x000fea0003800000 */
[----:B------:R-:W-:Y:S02]  /*16ed0*/  ISETP.GE.AND P1, PT, R76, c[0x0][0x3c8], PT ;  /* 0x0000f2004c007a0c */ /* 0x000fe40003f26270 */
[----:B------:R-:W-:-:S11]  /*16ee0*/  ISETP.GE.AND P0, PT, R212, c[0x0][0x3c8], PT ;  /* 0x0000f200d4007a0c */ /* 0x000fd60003f06270 */
[-C--:B--2---:R-:W-:Y:S02]  /*16ef0*/  @!P1 LEA R8, P3, R76, R2.reuse, 0x1 ;  /* 0x000000024c089211 */ /* 0x084fe400078608ff */
[----:B------:R-:W-:Y:S02]  /*16f00*/  @!P0 LEA R2, P2, R212, R2, 0x1 ;  /* 0x00000002d4028211 */ /* 0x000fe400078408ff */
[-C--:B----4-:R-:W-:Y:S02]  /*16f10*/  @!P1 LEA.HI.X R9, R76, R11.reuse, R77, 0x1, P3 ;  /* 0x0000000b4c099211 */ /* 0x090fe400018f0c4d */
[----:B------:R-:W-:-:S03]  /*16f20*/  @!P0 LEA.HI.X R3, R212, R11, R231, 0x1, P2 ;  /* 0x0000000bd4038211 */ /* 0x000fc600010f0ce7 */
[----:B------:R2:W-:Y:S04]  /*16f30*/  @!P1 ST.E.128 [R8.64], R28 ;  /* 0x0000001c08009985 */ /* 0x0005e8000c101d08 */
[----:B-1----:R2:W-:Y:S02]  /*16f40*/  @!P0 ST.E.128 [R2.64], R24 ;  /* 0x0000001802008985 */ /* 0x0025e4000c101d08 */
.L_x_472:
[----:B------:R-:W-:Y:S05]  /*16f50*/  BSYNC B0 ;  /* 0x0000000000007941 */ /* 0x000fea0003800000 */
.L_x_471:
[----:B------:R-:W-:Y:S05]  /*16f60*/  BRA.DIV ~URZ, `(.L_x_473) ;  /* 0x00003ad27f007947 */ /* 0x000fea000b800000 */
[----:B----4-:R4:W3:Y:S02]  /*16f70*/  SHFL.IDX PT, R11, R6, 0x2, 0x181f ;  /* 0x00581f00060b7f89 */ /* 0x0108e400000e0000 */
.L_x_545:
[----:B------:R-:W-:Y:S05]  /*16f80*/  BRA.DIV ~URZ, `(.L_x_474) ;  /* 0x00003b227f007947 */ /* 0x000fea000b800000 */
[----:B--2---:R2:W4:Y:S02]  /*16f90*/  SHFL.IDX PT, R2, R10, 0x2, 0x181f ;  /* 0x00581f000a027f89 */ /* 0x00452400000e0000 */
.L_x_546:
[----:B------:R-:W-:Y:S01]  /*16fa0*/  IADD3 R3, R5, 0x40, RZ ;  /* 0x0000004005037810 */ /* 0x000fe20007ffe0ff */
[----:B------:R-:W-:Y:S03]  /*16fb0*/  BSSY B0, `(.L_x_475) ;  /* 0x000000b000007945 */ /* 0x000fe60003800000 */
[----:B------:R-:W-:-:S13]  /*16fc0*/  ISETP.GE.AND P0, PT, R3, R4, PT ;  /* 0x000000040300720c */ /* 0x000fda0003f06270 */
[----:B------:R-:W-:Y:S05]  /*16fd0*/  @P0 BRA `(.L_x_476) ;  /* 0x0000008000000947 */ /* 0x000fea0003800000 */
[----:B------:R-:W-:Y:S02]  /*16fe0*/  ISETP.GE.AND P1, PT, R76, c[0x0][0x3c8], PT ;  /* 0x0000f2004c007a0c */ /* 0x000fe40003f26270 */
[----:B------:R-:W-:-:S11]  /*16ff0*/  ISETP.GE.AND P0, PT, R212, c[0x0][0x3c8], PT ;  /* 0x0000f200d4007a0c */ /* 0x000fd60003f06270 */
[-C--:B----4-:R-:W-:Y:S02]  /*17000*/  @!P1 LEA R8, P3, R76, R2.reuse, 0x1 ;  /* 0x000000024c089211 */ /* 0x090fe400078608ff */
[----:B------:R-:W-:Y:S02]  /*17010*/  @!P0 LEA R2, P2, R212, R2, 0x1 ;  /* 0x00000002d4028211 */ /* 0x000fe400078408ff */
[-C--:B---3--:R-:W-:Y:S02]  /*17020*/  @!P1 LEA.HI.X R9, R76, R11.reuse, R77, 0x1, P3 ;  /* 0x0000000b4c099211 */ /* 0x088fe400018f0c4d */
[----:B------:R-:W-:-:S03]  /*17030*/  @!P0 LEA.HI.X R3, R212, R11, R231, 0x1, P2 ;  /* 0x0000000bd4038211 */ /* 0x000fc600010f0ce7 */
[----:B------:R3:W-:Y:S04]  /*17040*/  @!P1 ST.E.128 [R8.64], R36 ;  /* 0x0000002408009985 */ /* 0x0007e8000c101d08 */
[----:B-1----:R3:W-:Y:S02]  /*17050*/  @!P0 ST.E.128 [R2.64], R32 ;  /* 0x0000002002008985 */ /* 0x0027e4000c101d08 */
.L_x_476:
[----:B------:R-:W-:Y:S05]  /*17060*/  BSYNC B0 ;  /* 0x0000000000007941 */ /* 0x000fea0003800000 */
.L_x_475:
[----:B------:R-:W-:Y:S05]  /*17070*/  BRA.DIV ~URZ, `(.L_x_477) ;  /* 0x00003aa27f007947 */ /* 0x000fea000b800000 */
[----:B---3--:R3:W2:Y:S04]  /*17080*/  SHFL.IDX PT, R8, R6, 0x3, 0x181f ;  /* 0x00781f0006087f89 */ /* 0x0086a800000e0000 */
[----:B----4-:R3:W4:Y:S02]  /*17090*/  SHFL.IDX PT, R6, R10, 0x3, 0x181f ;  /* 0x00781f000a067f89 */ /* 0x01072400000e0000 */
.L_x_547:
[----:B------:R-:W-:-:S04]  /*170a0*/  IADD3 R2, R5, 0x60, RZ ;  /* 0x0000006005027810 */ /* 0x000fc80007ffe0ff */
[----:B------:R-:W-:-:S13]  /*170b0*/  ISETP.GE.AND P0, PT, R2, R4, PT ;  /* 0x000000040200720c */ /* 0x000fda0003f06270 */
[----:B------:R-:W-:Y:S05]  /*170c0*/  @P0 BRA `(.L_x_478) ;  /* 0x00001b1000000947 */ /* 0x000fea0003800000 */
[----:B------:R-:W-:-:S13]  /*170d0*/  ISETP.GE.AND P0, PT, R76, c[0x0][0x3c8], PT ;  /* 0x0000f2004c007a0c */ /* 0x000fda0003f06270 */
[----:B----4-:R-:W-:-:S04]  /*170e0*/  @!P0 LEA R2, P1, R76, R6, 0x1 ;  /* 0x000000064c028211 */ /* 0x010fc800078208ff */
[----:B--2---:R-:W-:-:S05]  /*170f0*/  @!P0 LEA.HI.X R3, R76, R8, R77, 0x1, P1 ;  /* 0x000000084c038211 */ /* 0x004fca00008f0c4d */
[----:B-1----:R1:W-:Y:S01]  /*17100*/  @!P0 ST.E.128 [R2.64], R48 ;  /* 0x0000003002008985 */ /* 0x0023e2000c101d08 */
[----:B------:R-:W-:-:S13]  /*17110*/  ISETP.GE.AND P0, PT, R212, c[0x0][0x3c8], PT ;  /* 0x0000f200d4007a0c */ /* 0x000fda0003f06270 */
[----:B------:R-:W-:Y:S05]  /*17120*/  @P0 BRA `(.L_x_478) ;  /* 0x00001ab000000947 */ /* 0x000fea0003800000 */
[----:B-1----:R-:W-:-:S04]  /*17130*/  LEA R2, P0, R212, R6, 0x1 ;  /* 0x00000006d4027211 */ /* 0x002fc800078008ff */
[----:B------:R-:W-:-:S05]  /*17140*/  LEA.HI.X R3, R212, R8, R231, 0x1, P0 ;  /* 0x00000008d4037211 */ /* 0x000fca00000f0ce7 */
[----:B------:R1:W-:Y:S01]  /*17150*/  ST.E.128 [R2.64], R40 ;  /* 0x0000002802007985 */ /* 0x0003e2000c101d08 */
[----:B------:R-:W-:Y:S05]  /*17160*/  BRA `(.L_x_478) ;  /* 0x00001a7000007947 */ /* 0x000fea0003800000 */
.L_x_465:
[----:B-1----:R-:W2:Y:S01]  /*17170*/  LDL.LU R10, [R1+0x44] ;  /* 0x00004400010a7983 */ /* 0x002ea20000300800 */
[----:B------:R-:W-:Y:S02]  /*17180*/  IMAD R15, R15, c[0x0][0x408], RZ ;  /* 0x000102000f0f7a24 */ /* 0x000fe400078e02ff */
[----:B------:R-:W-:-:S04]  /*17190*/  IMAD.WIDE.U32 R8, R3, c[0x0][0x408], RZ ;  /* 0x0001020003087a25 */ /* 0x000fc800078e00ff */
[----:B------:R-:W-:-:S05]  /*171a0*/  IMAD R3, R3, c[0x0][0x40c], R15 ;  /* 0x0001030003037a24 */ /* 0x000fca00078e020f */
[----:B------:R-:W-:Y:S02]  /*171b0*/  IADD3 R9, R9, R3, RZ ;  /* 0x0000000309097210 */ /* 0x000fe40007ffe0ff */
[----:B------:R-:W-:-:S03]  /*171c0*/  SHF.R.S32.HI R3, RZ, 0x1f, R2 ;  /* 0x0000001fff037819 */ /* 0x000fc60000011402 */
[----:B------:R-:W-:-:S04]  /*171d0*/  IMAD.WIDE.U32 R8, R5, c[0x0][0x438], R8 ;  /* 0x00010e0005087a25 */ /* 0x000fc800078e0008 */
[----:B------:R-:W-:Y:S01]  /*171e0*/  IMAD R3, R3, c[0x0][0x440], RZ ;  /* 0x0001100003037a24 */ /* 0x000fe200078e02ff */
[----:B------:R-:W-:Y:S01]  /*171f0*/  MOV R4, R8 ;  /* 0x0000000800047202 */ /* 0x000fe20000000f00 */
[----:B------:R-:W-:Y:S02]  /*17200*/  IMAD R5, R5, c[0x0][0x43c], R9 ;  /* 0x00010f0005057a24 */ /* 0x000fe400078e0209 */
[----:B------:R-:W-:-:S04]  /*17210*/  @P3 IMAD.HI.U32 R9, R6, c[0x0][0x4ec], RZ ;  /* 0x00013b0006093a27 */ /* 0x000fc800078e00ff */
[C---:B------:R-:W-:Y:S02]  /*17220*/  IMAD R3, R2.reuse, c[0x0][0x444], R3 ;  /* 0x0001110002037a24 */ /* 0x040fe400078e0203 */
[----:B------:R-:W-:Y:S01]  /*17230*/  IMAD.WIDE.U32 R4, R2, c[0x0][0x440], R4 ;  /* 0x0001100002047a25 */ /* 0x000fe200078e0004 */
[----:B------:R-:W-:Y:S02]  /*17240*/  MOV R2, R6 ;  /* 0x0000000600027202 */ /* 0x000fe40000000f00 */
[----:B------:R-:W-:Y:S02]  /*17250*/  @P3 SHF.R.U32.HI R2, RZ, c[0x0][0x4f0], R9 ;  /* 0x00013c00ff023a19 */ /* 0x000fe40000011609 */
        /* <DEDUP_REMOVED lines=19> */
.L_x_548:
[----:B------:R-:W-:Y:S05]  /*17390*/  BRA.DIV ~URZ, `(.L_x_480) ;  /* 0x000038c27f007947 */ /* 0x000fea000b800000 */
[----:B------:R3:W4:Y:S02]  /*173a0*/  SHFL.IDX PT, R2, R5, RZ, 0x1c1f ;  /* 0x001c1fff05027589 */ /* 0x00072400000e0000 */
.L_x_549:
        /* <DEDUP_REMOVED lines=22> */
[----:B------:R-:W-:-:S04]  /*17510*/  @!P1 IMAD.MOV.U32 R3, RZ, RZ, R4 ;  /* 0x000000ffff039224 */ /* 0x000fc800078e0004 */
[----:B------:R-:W-:Y:S01]  /*17520*/  @!P1 IMAD.WIDE R10, R10, 0x4, R2 ;  /* 0x000000040a0a9825 */ /* 0x000fe200078e0202 */
[----:B--2---:R-:W-:Y:S01]  /*17530*/  ISETP.GE.AND P4, PT, R15, c[0x0][0x3c8], PT ;  /* 0x0000f2000f007a0c */ /* 0x004fe20003f86270 */
[----:B------:R-:W2:Y:S04]  /*17540*/  LDL R3, [R1+0x50] ;  /* 0x0000500001037983 */ /* 0x000ea80000100800 */
[----:B------:R3:W-:Y:S01]  /*17550*/  @!P1 ST.E.64 [R10.64], R54 ;  /* 0x000000360a009985 */ /* 0x0007e2000c101b08 */
[----:B------:R-:W-:-:S04]  /*17560*/  @!P0 LEA R8, P2, R25, R2, 0x2 ;  /* 0x0000000219088211 */ /* 0x000fc800078410ff */
[----:B------:R-:W-:Y:S02]  /*17570*/  @!P0 LEA.HI.X R9, R25, R4, R26, 0x2, P2 ;  /* 0x0000000419098211 */ /* 0x000fe400010f141a */
[----:B------:R-:W4:Y:S01]  /*17580*/  LDL R25, [R1+0x58] ;  /* 0x0000580001197983 */ /* 0x000f220000100800 */
[----:B------:R-:W-:-:S03]  /*17590*/  ISETP.GE.AND P2, PT, R22, c[0x0][0x3c8], PT ;  /* 0x0000f20016007a0c */ /* 0x000fc60003f46270 */
[----:B------:R5:W-:Y:S01]  /*175a0*/  @!P0 ST.E.64 [R8.64], R30 ;  /* 0x0000001e08008985 */ /* 0x000be2000c101b08 */
[----:B---3--:R-:W-:-:S03]  /*175b0*/  @!P3 LEA R10, P5, R17, R2, 0x2 ;  /* 0x00000002110ab211 */ /* 0x008fc600078a10ff */
[----:B------:R-:W3:Y:S01]  /*175c0*/  LDL R54, [R1+0xc4] ;  /* 0x0000c40001367983 */ /* 0x000ee20000100800 */
[----:B------:R-:W-:-:S03]  /*175d0*/  @!P3 LEA.HI.X R11, R17, R4, R23, 0x2, P5 ;  /* 0x00000004110bb211 */ /* 0x000fc600028f1417 */
[----:B------:R-:W2:Y:S04]  /*175e0*/  LDL R26, [R1+0xb8] ;  /* 0x0000b800011a7983 */ /* 0x000ea80000100800 */
[----:B------:R-:W2:Y:S01]  /*175f0*/  LDL R17, [R1+0xc8] ;  /* 0x0000c80001117983 */ /* 0x000ea20000100800 */
[----:B-----5:R-:W-:-:S03]  /*17600*/  @!P4 LEA R8, P0, R15, R2, 0x2 ;  /* 0x000000020f08c211 */ /* 0x020fc600078010ff */
[----:B------:R-:W5:Y:S01]  /*17610*/  LDL R31, [R1+0xc0] ;  /* 0x0000c000011f7983 */ /* 0x000f620000100800 */
[----:B------:R-:W-:Y:S02]  /*17620*/  ISETP.GE.AND P1, PT, R19, c[0x0][0x3c8], PT ;  /* 0x0000f20013007a0c */ /* 0x000fe40003f26270 */
[----:B------:R-:W-:Y:S01]  /*17630*/  @!P4 LEA.HI.X R9, R15, R4, R20, 0x2, P0 ;  /* 0x000000040f09c211 */ /* 0x000fe200000f1414 */
[----:B------:R-:W5:Y:S04]  /*17640*/  LDL R23, [R1+0x54] ;  /* 0x0000540001177983 */ /* 0x000f680000100800 */
[----:B------:R-:W5:Y:S04]  /*17650*/  LDL R30, [R1+0xbc] ;  /* 0x0000bc00011e7983 */ /* 0x000f680000100800 */
[----:B------:R-:W5:Y:S04]  /*17660*/  LDL R20, [R1+0x4c] ;  /* 0x00004c0001147983 */ /* 0x000f680000100800 */
[----:B------:R-:W5:Y:S04]  /*17670*/  LDL R15, [R1+0x48] ;  /* 0x00004800010f7983 */ /* 0x000f680000100800 */
[----:B------:R1:W-:Y:S04]  /*17680*/  @!P3 ST.E.64 [R10.64], R32 ;  /* 0x000000200a00b985 */ /* 0x0003e8000c101b08 */
[----:B------:R1:W-:Y:S02]  /*17690*/  @!P4 ST.E.64 [R8.64], R34 ;  /* 0x000000220800c985 */ /* 0x0003e4000c101b08 */
[----:B-1----:R-:W-:-:S02]  /*176a0*/  @!P2 LEA R10, P5, R22, R2, 0x2 ;  /* 0x00000002160aa211 */ /* 0x002fc400078a10ff */
[C---:B------:R-:W-:Y:S02]  /*176b0*/  @!P1 LEA R8, P0, R19.reuse, R2, 0x2 ;  /* 0x0000000213089211 */ /* 0x040fe400078010ff */
[-C--:B------:R-:W-:Y:S02]  /*176c0*/  @!P2 LEA.HI.X R11, R22, R4.reuse, R24, 0x2, P5 ;  /* 0x00000004160ba211 */ /* 0x080fe400028f1418 */
[----:B------:R-:W5:Y:S01]  /*176d0*/  LDL R22, [R1+0xb0] ;  /* 0x0000b00001167983 */ /* 0x000f620000100800 */
[----:B------:R-:W-:-:S03]  /*176e0*/  @!P1 LEA.HI.X R9, R19, R4, R21, 0x2, P0 ;  /* 0x0000000413099211 */ /* 0x000fc600000f1415 */
[----:B------:R-:W5:Y:S04]  /*176f0*/  LDL R24, [R1+0xb4] ;  /* 0x0000b40001187983 */ /* 0x000f680000100800 */
[----:B------:R-:W5:Y:S04]  /*17700*/  LDL R21, [R1+0xac] ;  /* 0x0000ac0001157983 */ /* 0x000f680000100800 */
[----:B------:R-:W5:Y:S01]  /*17710*/  LDL R19, [R1+0xa8] ;  /* 0x0000a80001137983 */ /* 0x000f620000100800 */
[----:B------:R-:W-:Y:S02]  /*17720*/  ISETP.GE.AND P3, PT, R75, c[0x0][0x3c8], PT ;  /* 0x0000f2004b007a0c */ /* 0x000fe40003f66270 */
[----:B------:R-:W-:Y:S01]  /*17730*/  ISETP.GE.AND P4, PT, R16, c[0x0][0x3c8], PT ;  /* 0x0000f20010007a0c */ /* 0x000fe20003f86270 */
[----:B------:R1:W-:Y:S01]  /*17740*/  @!P2 ST.E.64 [R10.64], R36 ;  /* 0x000000240a00a985 */ /* 0x0003e2000c101b08 */
[----:B------:R-:W-:-:S03]  /*17750*/  ISETP.GE.AND P2, PT, R45, c[0x0][0x3c8], PT ;  /* 0x0000f2002d007a0c */ /* 0x000fc60003f46270 */
[----:B------:R1:W-:Y:S01]  /*17760*/  @!P1 ST.E.64 [R8.64], R38 ;  /* 0x0000002608009985 */ /* 0x0003e2000c101b08 */
[----:B------:R-:W-:Y:S02]  /*17770*/  ISETP.GE.AND P1, PT, R44, c[0x0][0x3c8], PT ;  /* 0x0000f2002c007a0c */ /* 0x000fe40003f26270 */
[----:B------:R-:W-:-:S03]  /*17780*/  ISETP.GE.AND P6, PT, R27, c[0x0][0x3c8], PT ;  /* 0x0000f2001b007a0c */ /* 0x000fc60003fc6270 */
[CC--:B-1----:R-:W-:Y:S02]  /*17790*/  @!P3 LEA R10, P5, R75.reuse, R2.reuse, 0x2 ;  /* 0x000000024b0ab211 */ /* 0x0c2fe400078a10ff */
[----:B------:R-:W-:Y:S02]  /*177a0*/  @!P4 LEA R8, P0, R16, R2, 0x2 ;  /* 0x000000021008c211 */ /* 0x000fe400078010ff */
[----:B------:R-:W-:-:S05]  /*177b0*/  @!P3 LEA.HI.X R11, R75, R4, R83, 0x2, P5 ;  /* 0x000000044b0bb211 */ /* 0x000fca00028f1453 */
[----:B------:R1:W-:Y:S01]  /*177c0*/  @!P3 ST.E.64 [R10.64], R40 ;  /* 0x000000280a00b985 */ /* 0x0003e2000c101b08 */
[----:B----4-:R-:W-:Y:S02]  /*177d0*/  ISETP.GE.AND P5, PT, R25, c[0x0][0x3c8], PT ;  /* 0x0000f20019007a0c */ /* 0x010fe40003fa6270 */
[----:B--2---:R-:W-:Y:S02]  /*177e0*/  @!P4 LEA.HI.X R9, R16, R4, R17, 0x2, P0 ;  /* 0x000000041009c211 */ /* 0x004fe400000f1411 */
[----:B------:R-:W-:-:S03]  /*177f0*/  @!P2 LEA R16, P0, R45, R2, 0x2 ;  /* 0x000000022d10a211 */ /* 0x000fc600078010ff */
[----:B------:R2:W-:Y:S01]  /*17800*/  @!P4 ST.E.64 [R8.64], R42 ;  /* 0x0000002a0800c985 */ /* 0x0005e2000c101b08 */
[----:B---3--:R-:W-:Y:S02]  /*17810*/  @!P2 LEA.HI.X R17, R45, R4, R54, 0x2, P0 ;  /* 0x000000042d11a211 */ /* 0x008fe400000f1436 */
[----:B-1----:R-:W-:-:S03]  /*17820*/  @!P6 LEA R10, P0, R27, R2, 0x2 ;  /* 0x000000021b0ae211 */ /* 0x002fc600078010ff */
[----:B------:R1:W-:Y:S01]  /*17830*/  @!P2 ST.E.64 [R16.64], R60 ;  /* 0x0000003c1000a985 */ /* 0x0003e2000c101b08 */
[----:B------:R-:W-:Y:S02]  /*17840*/  ISETP.GE.AND P2, PT, R3, c[0x0][0x3c8], PT ;  /* 0x0000f20003007a0c */ /* 0x000fe40003f46270 */
[----:B-----5:R-:W-:Y:S02]  /*17850*/  ISETP.GE.AND P4, PT, R23, c[0x0][0x3c8], PT ;  /* 0x0000f20017007a0c */ /* 0x020fe40003f86270 */
[----:B------:R-:W-:Y:S02]  /*17860*/  @!P6 LEA.HI.X R11, R27, R4, R30, 0x2, P0 ;  /* 0x000000041b0be211 */ /* 0x000fe400000f141e */
[----:B------:R-:W-:Y:S02]  /*17870*/  ISETP.GE.AND P0, PT, R15, c[0x0][0x3c8], PT ;  /* 0x0000f2000f007a0c */ /* 0x000fe40003f06270 */
[----:B--2---:R-:W-:-:S04]  /*17880*/  @!P1 LEA R8, P3, R44, R2, 0x2 ;  /* 0x000000022c089211 */ /* 0x004fc800078610ff */
[----:B------:R-:W-:-:S05]  /*17890*/  @!P1 LEA.HI.X R9, R44, R4, R31, 0x2, P3 ;  /* 0x000000042c099211 */ /* 0x000fca00018f141f */
[----:B------:R2:W-:Y:S01]  /*178a0*/  @!P1 ST.E.64 [R8.64], R46 ;  /* 0x0000002e08009985 */ /* 0x0005e2000c101b08 */
[----:B------:R-:W-:-:S03]  /*178b0*/  ISETP.GE.AND P1, PT, R20, c[0x0][0x3c8], PT ;  /* 0x0000f20014007a0c */ /* 0x000fc60003f26270 */
[----:B------:R3:W-:Y:S01]  /*178c0*/  @!P6 ST.E.64 [R10.64], R48 ;  /* 0x000000300a00e985 */ /* 0x0007e2000c101b08 */
[-C--:B-1----:R-:W-:Y:S02]  /*178d0*/  @!P4 LEA R16, P6, R23, R2.reuse, 0x2 ;  /* 0x000000021710c211 */ /* 0x082fe400078c10ff */
[----:B--2---:R-:W-:-:S04]  /*178e0*/  @!P5 LEA R8, P3, R25, R2, 0x2 ;  /* 0x000000021908d211 */ /* 0x004fc800078610ff */
[----:B------:R-:W-:Y:S02]  /*178f0*/  @!P5 LEA.HI.X R9, R25, R4, R26, 0x2, P3 ;  /* 0x000000041909d211 */ /* 0x000fe400018f141a */
[----:B---3--:R-:W-:-:S03]  /*17900*/  @!P2 LEA R10, P3, R3, R2, 0x2 ;  /* 0x00000002030aa211 */ /* 0x008fc600078610ff */
[----:B------:R1:W-:Y:S01]  /*17910*/  @!P5 ST.E.64 [R8.64], R50 ;  /* 0x000000320800d985 */ /* 0x0003e2000c101b08 */
[-C--:B------:R-:W-:Y:S02]  /*17920*/  @!P2 LEA.HI.X R11, R3, R4.reuse, R22, 0x2, P3 ;  /* 0x00000004030ba211 */ /* 0x080fe400018f1416 */
[----:B------:R-:W-:-:S05]  /*17930*/  @!P4 LEA.HI.X R17, R23, R4, R24, 0x2, P6 ;  /* 0x000000041711c211 */ /* 0x000fca00030f1418 */
[----:B------:R2:W-:Y:S04]  /*17940*/  @!P4 ST.E.64 [R16.64], R92 ;  /* 0x0000005c1000c985 */ /* 0x0005e8000c101b08 */
[----:B------:R2:W-:Y:S01]  /*17950*/  @!P2 ST.E.64 [R10.64], R64 ;  /* 0x000000400a00a985 */ /* 0x0005e2000c101b08 */
[CC--:B-1----:R-:W-:Y:S02]  /*17960*/  @!P1 LEA R8, P5, R20.reuse, R2.reuse, 0x2 ;  /* 0x0000000214089211 */ /* 0x0c2fe400078a10ff */
[C---:B------:R-:W-:Y:S02]  /*17970*/  @!P0 LEA R2, P3, R15.reuse, R2, 0x2 ;  /* 0x000000020f028211 */ /* 0x040fe400078610ff */
[-C--:B------:R-:W-:Y:S02]  /*17980*/  @!P1 LEA.HI.X R9, R20, R4.reuse, R21, 0x2, P5 ;  /* 0x0000000414099211 */ /* 0x080fe400028f1415 */
[----:B------:R-:W-:-:S03]  /*17990*/  @!P0 LEA.HI.X R3, R15, R4, R19, 0x2, P3 ;  /* 0x000000040f038211 */ /* 0x000fc600018f1413 */
[----:B------:R2:W-:Y:S04]  /*179a0*/  @!P1 ST.E.64 [R8.64], R52 ;  /* 0x0000003408009985 */ /* 0x0005e8000c101b08 */
[----:B------:R2:W-:Y:S02]  /*179b0*/  @!P0 ST.E.64 [R2.64], R28 ;  /* 0x0000001c02008985 */ /* 0x0005e4000c101b08 */
.L_x_482:
[----:B------:R-:W-:Y:S05]  /*179c0*/  BSYNC B0 ;  /* 0x0000000000007941 */ /* 0x000fea0003800000 */
.L_x_481:
[----:B------:R-:W-:Y:S05]  /*179d0*/  BRA.DIV ~URZ, `(.L_x_483) ;  /* 0x000032f27f007947 */ /* 0x000fea000b800000 */
[----:B--2---:R2:W1:Y:S04]  /*179e0*/  SHFL.IDX PT, R4, R6, 0x1, 0x1c1f ;  /* 0x003c1f0006047f89 */ /* 0x00446800000e0000 */
[----:B----4-:R2:W4:Y:S02]  /*179f0*/  SHFL.IDX PT, R2, R5, 0x1, 0x1c1f ;  /* 0x003c1f0005027f89 */ /* 0x01052400000e0000 */
.L_x_550:
[----:B------:R-:W-:-:S13]  /*17a00*/  ISETP.NE.AND P0, PT, R18, RZ, PT ;  /* 0x000000ff1200720c */ /* 0x000fda0003f05270 */
[----:B------:R-:W-:Y:S05]  /*17a10*/  @P0 BRA `(.L_x_478) ;  /* 0x000011c000000947 */ /* 0x000fea0003800000 */
[----:B------:R-:W5:Y:S04]  /*17a20*/  LDL R16, [R1+0x84] ;  /* 0x0000840001107983 */ /* 0x000f680000100800 */
[----:B--2---:R-:W2:Y:S04]  /*17a30*/  LDL R24, [R1+0x80] ;  /* 0x0000800001187983 */ /* 0x004ea80000100800 */
[----:B---3--:R-:W3:Y:S04]  /*17a40*/  LDL R20, [R1+0x7c] ;  /* 0x00007c0001147983 */ /* 0x008ee80000100800 */
[----:B----4-:R-:W4:Y:S04]  /*17a50*/  LDL R19, [R1+0x74] ;  /* 0x0000740001137983 */ /* 0x010f280000100800 */
        /* <DEDUP_REMOVED lines=17> */
[----:B---3--:R-:W-:Y:S02]  /*17b70*/  ISETP.GE.AND P0, PT, R20, c[0x0][0x3c8], PT ;  /* 0x0000f20014007a0c */ /* 0x008fe40003f06270 */
[----:B----4-:R-:W-:-:S07]  /*17b80*/  ISETP.GE.AND P4, PT, R19, c[0x0][0x3c8], PT ;  /* 0x0000f20013007a0c */ /* 0x010fce0003f86270 */
[----:B------:R-:W-:Y:S02]  /*17b90*/  @!P2 IMAD.MOV.U32 R3, RZ, RZ, R4 ;  /* 0x000000ffff03a224 */ /* 0x000fe400078e0004 */
[----:B------:R-:W-:Y:S02]  /*17ba0*/  @!P1 LEA R10, P3, R24, R2, 0x2 ;  /* 0x00000002180a9211 */ /* 0x000fe400078610ff */
[----:B------:R-:W-:Y:S02]  /*17bb0*/  @!P2 IMAD.WIDE R16, R16, 0x4, R2 ;  /* 0x000000041010a825 */ /* 0x000fe400078e0202 */
[----:B------:R-:W-:Y:S02]  /*17bc0*/  @!P1 LEA.HI.X R11, R24, R4, R26, 0x2, P3 ;  /* 0x00000004180b9211 */ /* 0x000fe400018f141a */
[----:B------:R-:W-:Y:S01]  /*17bd0*/  @!P0 LEA R8, P6, R20, R2, 0x2 ;  /* 0x0000000214088211 */ /* 0x000fe200078c10ff */
[----:B------:R-:W-:Y:S01]  /*17be0*/  @!P2 ST.E.64 [R16.64], R96 ;  /* 0x000000601000a985 */ /* 0x000fe2000c101b08 */
[----:B------:R-:W-:-:S02]  /*17bf0*/  ISETP.GE.AND P5, PT, R6, c[0x0][0x3c8], PT ;  /* 0x0000f20006007a0c */ /* 0x000fc40003fa6270 */
[----:B------:R-:W-:Y:S01]  /*17c00*/  @!P0 LEA.HI.X R9, R20, R4, R22, 0x2, P6 ;  /* 0x0000000414098211 */ /* 0x000fe200030f1416 */
[----:B------:R1:W-:Y:S04]  /*17c10*/  @!P1 ST.E.64 [R10.64], R68 ;  /* 0x000000440a009985 */ /* 0x0003e8000c101b08 */
[----:B------:R-:W2:Y:S04]  /*17c20*/  LDL R26, [R1+0x60] ;  /* 0x00006000011a7983 */ /* 0x000ea80000100800 */
[----:B------:R-:W3:Y:S04]  /*17c30*/  LDL R24, [R1+0x58] ;  /* 0x0000580001187983 */ /* 0x000ee80000100800 */
[----:B------:R4:W-:Y:S01]  /*17c40*/  @!P0 ST.E.64 [R8.64], R56 ;  /* 0x0000003808008985 */ /* 0x0009e2000c101b08 */
[----:B------:R-:W-:-:S03]  /*17c50*/  ISETP.GE.AND P3, PT, R15, c[0x0][0x3c8], PT ;  /* 0x0000f2000f007a0c */ /* 0x000fc60003f66270 */
[----:B------:R-:W5:Y:S04]  /*17c60*/  LDL R22, [R1+0x54] ;  /* 0x0000540001167983 */ /* 0x000f680000100800 */
[----:B------:R-:W5:Y:S01]  /*17c70*/  LDL R20, [R1+0x50] ;  /* 0x0000500001147983 */ /* 0x000f620000100800 */
[-C--:B-1----:R-:W-:Y:S02]  /*17c80*/  @!P4 LEA R10, P6, R19, R2.reuse, 0x2 ;  /* 0x00000002130ac211 */ /* 0x082fe400078c10ff */
[----:B------:R-:W-:-:S04]  /*17c90*/  @!P5 LEA R16, P0, R6, R2, 0x2 ;  /* 0x000000020610d211 */ /* 0x000fc800078010ff */
[----:B------:R-:W-:Y:S02]  /*17ca0*/  @!P5 LEA.HI.X R17, R6, R4, R25, 0x2, P0 ;  /* 0x000000040611d211 */ /* 0x000fe400000f1419 */
[----:B------:R-:W5:Y:S01]  /*17cb0*/  LDL R6, [R1+0x4c] ;  /* 0x00004c0001067983 */ /* 0x000f620000100800 */
[----:B------:R-:W-:-:S03]  /*17cc0*/  ISETP.GE.AND P2, PT, R5, c[0x0][0x3c8], PT ;  /* 0x0000f20005007a0c */ /* 0x000fc60003f46270 */
[----:B------:R-:W5:Y:S01]  /*17cd0*/  LDL R25, [R1+0xb8] ;  /* 0x0000b80001197983 */ /* 0x000f620000100800 */
[----:B------:R-:W-:-:S04]  /*17ce0*/  P2R R3, PR, RZ, 0x40 ;  /* 0x00000040ff037803 */ /* 0x000fc80000000000 */
[----:B------:R-:W-:-:S04]  /*17cf0*/  ISETP.NE.AND P0, PT, R3, RZ, PT ;  /* 0x000000ff0300720c */ /* 0x000fc80003f05270 */
[----:B------:R-:W-:Y:S02]  /*17d00*/  @!P4 LEA.HI.X R11, R19, R4, R23, 0x2, P0 ;  /* 0x00000004130bc211 */ /* 0x000fe400000f1417 */
[----:B------:R-:W5:Y:S01]  /*17d10*/  LDL R19, [R1+0xbc] ;  /* 0x0000bc0001137983 */ /* 0x000f620000100800 */
[----:B----4-:R-:W-:-:S03]  /*17d20*/  @!P3 LEA R8, P6, R15, R2, 0x2 ;  /* 0x000000020f08b211 */ /* 0x010fc600078c10ff */
[----:B------:R-:W4:Y:S01]  /*17d30*/  LDL R23, [R1+0xb4] ;  /* 0x0000b40001177983 */ /* 0x000f220000100800 */
[----:B------:R-:W-:-:S03]  /*17d40*/  @!P3 LEA.HI.X R9, R15, R4, R21, 0x2, P6 ;  /* 0x000000040f09b211 */ /* 0x000fc600030f1415 */
[----:B------:R1:W-:Y:S04]  /*17d50*/  @!P5 ST.E.64 [R16.64], R104 ;  /* 0x000000681000d985 */ /* 0x0003e8000c101b08 */
[----:B------:R-:W4:Y:S04]  /*17d60*/  LDL R21, [R1+0xb0] ;  /* 0x0000b00001157983 */ /* 0x000f280000100800 */
[----:B------:R1:W-:Y:S04]  /*17d70*/  @!P4 ST.E.64 [R10.64], R72 ;  /* 0x000000480a00c985 */ /* 0x0003e8000c101b08 */
[----:B------:R-:W4:Y:S04]  /*17d80*/  LDL R15, [R1+0xac] ;  /* 0x0000ac00010f7983 */ /* 0x000f280000100800 */
[----:B------:R1:W-:Y:S02]  /*17d90*/  @!P3 ST.E.64 [R8.64], R58 ;  /* 0x0000003a0800b985 */ /* 0x0003e4000c101b08 */
[----:B-1----:R-:W-:-:S04]  /*17da0*/  @!P2 LEA R16, P3, R5, R2, 0x2 ;  /* 0x000000020510a211 */ /* 0x002fc800078610ff */
[----:B------:R-:W-:Y:S02]  /*17db0*/  @!P2 LEA.HI.X R17, R5, R4, R32, 0x2, P3 ;  /* 0x000000040511a211 */ /* 0x000fe400018f1420 */
[----:B------:R-:W4:Y:S01]  /*17dc0*/  LDL R5, [R1+0x48] ;  /* 0x0000480001057983 */ /* 0x000f220000100800 */
[----:B------:R-:W-:Y:S02]  /*17dd0*/  ISETP.GE.AND P1, PT, R30, c[0x0][0x3c8], PT ;  /* 0x0000f2001e007a0c */ /* 0x000fe40003f26270 */
[----:B------:R-:W-:-:S11]  /*17de0*/  ISETP.GE.AND P0, PT, R28, c[0x0][0x3c8], PT ;  /* 0x0000f2001c007a0c */ /* 0x000fd60003f06270 */
[-C--:B------:R-:W-:Y:S02]  /*17df0*/  @!P1 LEA R10, P4, R30, R2.reuse, 0x2 ;  /* 0x000000021e0a9211 */ /* 0x080fe400078810ff */
[----:B------:R-:W-:-:S11]  /*17e00*/  @!P0 LEA R8, P6, R28, R2, 0x2 ;  /* 0x000000021c088211 */ /* 0x000fd600078c10ff */
[----:B------:R-:W-:-:S04]  /*17e10*/  P2R R3, PR, RZ, 0x10 ;  /* 0x00000010ff037803 */ /* 0x000fc80000000000 */
[----:B------:R-:W-:Y:S02]  /*17e20*/  ISETP.NE.AND P3, PT, R3, RZ, PT ;  /* 0x000000ff0300720c */ /* 0x000fe40003f65270 */
[----:B------:R-:W-:Y:S02]  /*17e30*/  ISETP.GE.AND P4, PT, R18, c[0x0][0x3c8], PT ;  /* 0x0000f20012007a0c */ /* 0x000fe40003f86270 */
[-C--:B------:R-:W-:Y:S02]  /*17e40*/  @!P1 LEA.HI.X R11, R30, R4.reuse, R31, 0x2, P3 ;  /* 0x000000041e0b9211 */ /* 0x080fe400018f141f */
[----:B------:R-:W-:Y:S01]  /*17e50*/  @!P0 LEA.HI.X R9, R28, R4, R29, 0x2, P6 ;  /* 0x000000041c098211 */ /* 0x000fe200030f141d */
[----:B------:R-:W-:Y:S04]  /*17e60*/  @!P2 ST.E.64 [R16.64], R108 ;  /* 0x0000006c1000a985 */ /* 0x000fe8000c101b08 */
[----:B------:R-:W-:Y:S04]  /*17e70*/  @!P1 ST.E.64 [R10.64], R100 ;  /* 0x000000640a009985 */ /* 0x000fe8000c101b08 */
[----:B------:R1:W-:Y:S02]  /*17e80*/  @!P0 ST.E.64 [R8.64], R62 ;  /* 0x0000003e08008985 */ /* 0x0003e4000c101b08 */
[----:B-1----:R-:W-:-:S02]  /*17e90*/  @!P4 LEA R8, P6, R18, R2, 0x2 ;  /* 0x000000021208c211 */ /* 0x002fc400078c10ff */
[----:B--2---:R-:W-:Y:S02]  /*17ea0*/  ISETP.GE.AND P5, PT, R26, c[0x0][0x3c8], PT ;  /* 0x0000f2001a007a0c */ /* 0x004fe40003fa6270 */
[----:B---3--:R-:W-:-:S11]  /*17eb0*/  ISETP.GE.AND P3, PT, R24, c[0x0][0x3c8], PT ;  /* 0x0000f20018007a0c */ /* 0x008fd60003f66270 */
[----:B------:R-:W-:-:S04]  /*17ec0*/  @!P5 LEA R10, P0, R26, R2, 0x2 ;  /* 0x000000021a0ad211 */ /* 0x000fc800078010ff */
[----:B------:R-:W-:-:S05]  /*17ed0*/  @!P5 LEA.HI.X R11, R26, R4, R27, 0x2, P0 ;  /* 0x000000041a0bd211 */ /* 0x000fca00000f141b */
[----:B------:R1:W-:Y:S01]  /*17ee0*/  @!P5 ST.E.64 [R10.64], R84 ;  /* 0x000000540a00d985 */ /* 0x0003e2000c101b08 */
[----:B-----5:R-:W-:Y:S02]  /*17ef0*/  ISETP.GE.AND P2, PT, R22, c[0x0][0x3c8], PT ;  /* 0x0000f20016007a0c */ /* 0x020fe40003f46270 */
[----:B------:R-:W-:Y:S02]  /*17f00*/  ISETP.GE.AND P1, PT, R20, c[0x0][0x3c8], PT ;  /* 0x0000f20014007a0c */ /* 0x000fe40003f26270 */
[----:B------:R-:W-:Y:S02]  /*17f10*/  ISETP.GE.AND P0, PT, R6, c[0x0][0x3c8], PT ;  /* 0x0000f20006007a0c */ /* 0x000fe40003f06270 */
[----:B------:R-:W-:Y:S02]  /*17f20*/  @!P4 LEA.HI.X R9, R18, R4, R19, 0x2, P6 ;  /* 0x000000041209c211 */ /* 0x000fe400030f1413 */
[----:B------:R-:W-:-:S03]  /*17f30*/  @!P3 LEA R18, P5, R24, R2, 0x2 ;  /* 0x000000021812b211 */ /* 0x000fc600078a10ff */
[----:B------:R2:W-:Y:S02]  /*17f40*/  @!P4 ST.E.64 [R8.64], R88 ;  /* 0x000000580800c985 */ /* 0x0005e4000c101b08 */
[----:B------:R-:W-:-:S08]  /*17f50*/  @!P2 LEA R16, P6, R22, R2, 0x2 ;  /* 0x000000021610a211 */ /* 0x000fd000078c10ff */
[----:B------:R-:W-:-:S04]  /*17f60*/  P2R R3, PR, RZ, 0x20 ;  /* 0x00000020ff037803 */ /* 0x000fc80000000000 */
[----:B------:R-:W-:Y:S02]  /*17f70*/  ISETP.NE.AND P4, PT, R3, RZ, PT ;  /* 0x000000ff0300720c */ /* 0x000fe40003f85270 */
[----:B-1----:R-:W-:Y:S02]  /*17f80*/  @!P1 LEA R10, P5, R20, R2, 0x2 ;  /* 0x00000002140a9211 */ /* 0x002fe400078a10ff */
[-C--:B------:R-:W-:Y:S02]  /*17f90*/  @!P3 LEA.HI.X R19, R24, R4.reuse, R25, 0x2, P4 ;  /* 0x000000041813b211 */ /* 0x080fe400020f1419 */
[-C--:B----4-:R-:W-:Y:S02]  /*17fa0*/  @!P2 LEA.HI.X R17, R22, R4.reuse, R23, 0x2, P6 ;  /* 0x000000041611a211 */ /* 0x090fe400030f1417 */
[----:B------:R-:W-:Y:S01]  /*17fb0*/  @!P1 LEA.HI.X R11, R20, R4, R21, 0x2, P5 ;  /* 0x00000004140b9211 */ /* 0x000fe200028f1415 */
[----:B------:R1:W-:Y:S01]  /*17fc0*/  @!P3 ST.E.64 [R18.64], R94 ;  /* 0x0000005e1200b985 */ /* 0x0003e2000c101b08 */
[----:B--2---:R-:W-:-:S03]  /*17fd0*/  @!P0 LEA R8, P4, R6, R2, 0x2 ;  /* 0x0000000206088211 */ /* 0x004fc600078810ff */
[----:B------:R1:W-:Y:S01]  /*17fe0*/  @!P2 ST.E.64 [R16.64], R90 ;  /* 0x0000005a1000a985 */ /* 0x0003e2000c101b08 */
[----:B------:R-:W-:-:S03]  /*17ff0*/  @!P0 LEA.HI.X R9, R6, R4, R15, 0x2, P4 ;  /* 0x0000000406098211 */ /* 0x000fc600020f140f */
[----:B------:R1:W-:Y:S04]  /*18000*/  @!P1 ST.E.64 [R10.64], R86 ;  /* 0x000000560a009985 */ /* 0x0003e8000c101b08 */
[----:B------:R1:W-:Y:S01]  /*18010*/  @!P0 ST.E.64 [R8.64], R70 ;  /* 0x0000004608008985 */ /* 0x0003e2000c101b08 */
[----:B------:R-:W-:-:S13]  /*18020*/  ISETP.GE.AND P0, PT, R5, c[0x0][0x3c8], PT ;  /* 0x0000f20005007a0c */ /* 0x000fda0003f06270 */
[----:B------:R-:W-:Y:S05]  /*18030*/  @P0 BRA `(.L_x_478) ;  /* 0x00000ba000000947 */ /* 0x000fea0003800000 */
[----:B------:R-:W2:Y:S01]  /*18040*/  LDL R6, [R1+0xa8] ;  /* 0x0000a80001067983 */ /* 0x000ea20000100800 */
[----:B------:R-:W-:-:S04]  /*18050*/  LEA R2, P0, R5, R2, 0x2 ;  /* 0x0000000205027211 */ /* 0x000fc800078010ff */
[----:B--2---:R-:W-:-:S05]  /*18060*/  LEA.HI.X R3, R5, R4, R6, 0x2, P0 ;  /* 0x0000000405037211 */ /* 0x004fca00000f1406 */
[----:B------:R2:W-:Y:S01]  /*18070*/  ST.E.64 [R2.64], R66 ;  /* 0x0000004202007985 */ /* 0x0005e2000c101b08 */
[----:B------:R-:W-:Y:S05]  /*18080*/  BRA `(.L_x_478) ;  /* 0x00000b5000007947 */ /* 0x000fea0003800000 */
.L_x_463:
[----:B------:R-:W2:Y:S04]  /*18090*/  LDL.LU R2, [R1+0x30] ;  /* 0x0000300001027983 */ /* 0x000ea80000300800 */
[----:B-1----:R-:W3:Y:S01]  /*180a0*/  LDL.LU R6, [R1+0x34] ;  /* 0x0000340001067983 */ /* 0x002ee20000300800 */
[----:B------:R-:W-:Y:S02]  /*180b0*/  ISETP.NE.U32.AND P0, PT, RZ, c[0x0][0x508], PT ;  /* 0x00014200ff007a0c */ /* 0x000fe40003f05070 */
[----:B------:R-:W-:Y:S01]  /*180c0*/  ISETP.NE.U32.AND P3, PT, RZ, c[0x0][0x500], PT ;  /* 0x00014000ff007a0c */ /* 0x000fe20003f65070 */
[----:B------:R-:W4:Y:S01]  /*180d0*/  LDL.LU R3, [R1+0x40] ;  /* 0x0000400001037983 */ /* 0x000f220000300800 */
[----:B------:R-:W-:Y:S01]  /*180e0*/  ISETP.NE.AND.EX P2, PT, RZ, c[0x0][0x50c], PT, P0 ;  /* 0x00014300ff007a0c */ /* 0x000fe20003f45300 */
[----:B------:R-:W-:Y:S01]  /*180f0*/  IMAD.MOV.U32 R23, RZ, RZ, c[0x0][0x388] ;  /* 0x0000e200ff177624 */ /* 0x000fe200078e00ff */
[----:B------:R-:W-:-:S02]  /*18100*/  ISETP.NE.AND.EX P3, PT, RZ, c[0x0][0x504], PT, P3 ;  /* 0x00014100ff007a0c */ /* 0x000fc40003f65330 */
[----:B--2---:R-:W-:-:S09]  /*18110*/  IADD3 R4, P1, R2, c[0x0][0x500], RZ ;  /* 0x0001400002047a10 */ /* 0x004fd20007f3e0ff */
[----:B------:R-:W-:Y:S01]  /*18120*/  @P2 IADD3 R8, P0, R2, c[0x0][0x508], RZ ;  /* 0x0001420002082a10 */ /* 0x000fe20007f1e0ff */
[----:B------:R-:W-:Y:S01]  /*18130*/  IMAD.MOV.U32 R2, RZ, RZ, RZ ;  /* 0x000000ffff027224 */ /* 0x000fe200078e00ff */
[C---:B---3--:R-:W-:Y:S02]  /*18140*/  IADD3.X R5, R6.reuse, c[0x0][0x504], RZ, P1, !PT ;  /* 0x0001410006057a10 */ /* 0x048fe40000ffe4ff */
[----:B------:R-:W-:-:S03]  /*18150*/  @P2 IADD3.X R9, R6, c[0x0][0x50c], RZ, P0, !PT ;  /* 0x0001430006092a10 */ /* 0x000fc600007fe4ff */
[----:B------:R1:W5:Y:S04]  /*18160*/  @P3 LDG.E R2, [R4.64] ;  /* 0x0000000804023981 */ /* 0x000368000c1e1900 */
[----:B------:R1:W5:Y:S01]  /*18170*/  @P2 LDG.E R23, [R8.64] ;  /* 0x0000000808172981 */ /* 0x000362000c1e1900 */
[----:B----4-:R-:W-:-:S04]  /*18180*/  ISETP.NE.AND P0, PT, R3, RZ, PT ;  /* 0x000000ff0300720c */ /* 0x010fc80003f05270 */
[----:B------:R-:W-:Y:S01]  /*18190*/  SEL R22, R3, c[0x0][0x3d4], P0 ;  /* 0x0000f50003167a07 */ /* 0x000fe20000000000 */
[----:B------:R-:W-:Y:S05]  /*181a0*/  @P2 BRA `(.L_x_484) ;  /* 0x0000004000002947 */ /* 0x000fea0003800000 */
[----:B------:R-:W-:Y:S05]  /*181b0*/  @!P3 BRA `(.L_x_484) ;  /* 0x000000300000b947 */ /* 0x000fea0003800000 */
[----:B------:R2:W3:Y:S04]  /*181c0*/  LDG.E R3, [R4.64] ;  /* 0x0000000804037981 */ /* 0x0004e8000c1e1900 */
[----:B-12---:R-:W3:Y:S02]  /*181d0*/  LDG.E R4, [R4.64+0x4] ;  /* 0x0000040804047981 */ /* 0x006ee4000c1e1900 */
[----:B---3-5:R-:W-:Y:S02]  /*181e0*/  IADD3 R23, -R3, R4, RZ ;  /* 0x0000000403177210 */ /* 0x028fe40007ffe1ff */
.L_x_484:
[----:B------:R-:W2:Y:S04]  /*181f0*/  LDL.LU R6, [R1+0x28] ;  /* 0x0000280001067983 */ /* 0x000ea80000300800 */
[----:B-1----:R-:W3:Y:S04]  /*18200*/  LDL.LU R4, [R1+0x38] ;  /* 0x0000380001047983 */ /* 0x002ee80000300800 */
[----:B------:R-:W4:Y:S01]  /*18210*/  LDL.LU R3, [R1+0x3c] ;  /* 0x00003c0001037983 */ /* 0x000f220000300800 */
[----:B------:R-:W-:Y:S01]  /*18220*/  BSSY B0, `(.L_x_485) ;  /* 0x0000039000007945 */ /* 0x000fe20003800000 */
[----:B-----5:R-:W-:-:S02]  /*18230*/  SHF.R.S32.HI R21, RZ, 0x1f, R2 ;  /* 0x0000001fff157819 */ /* 0x020fc40000011402 */
[----:B------:R-:W1:Y:S02]  /*18240*/  S2R R5, SR_TID.X ;  /* 0x0000000000057919 */ /* 0x000e640000002100 */
[----:B-1----:R-:W-:Y:S02]  /*18250*/  ISETP.GT.AND P0, PT, R5, 0x7f, PT ;  /* 0x0000007f0500780c */ /* 0x002fe40003f04270 */
[----:B--2---:R-:W-:Y:S02]  /*18260*/  LOP3.LUT R6, R6, 0xffff, RZ, 0xc0, !PT ;  /* 0x0000ffff06067812 */ /* 0x004fe400078ec0ff */
[----:B---3--:R-:W-:Y:S02]  /*18270*/  SEL R15, R4, RZ, !P3 ;  /* 0x000000ff040f7207 */ /* 0x008fe40005800000 */
[----:B----4-:R-:W-:-:S07]  /*18280*/  SEL R26, R3, RZ, !P3 ;  /* 0x000000ff031a7207 */ /* 0x010fce0005800000 */
[----:B------:R-:W-:Y:S05]  /*18290*/  @P0 BRA `(.L_x_486) ;  /* 0x0000031000000947 */ /* 0x000fea0003800000 */
[----:B------:R-:W2:Y:S01]  /*182a0*/  LDL R4, [R1+0x24] ;  /* 0x0000240001047983 */ /* 0x000ea20000100800 */
[----:B------:R-:W-:Y:S01]  /*182b0*/  IMAD R3, R23, c[0x0][0x4e8], RZ ;  /* 0x00013a0017037a24 */ /* 0x000fe200078e02ff */
[----:B--2---:R-:W-:-:S04]  /*182c0*/  LEA R20, R4, R5, 0x7 ;  /* 0x0000000504147211 */ /* 0x004fc800078e38ff */
        /* <DEDUP_REMOVED lines=12> */
[C---:B------:R-:W-:Y:S01]  /*18390*/  IMAD.WIDE.U32 R4, R10.reuse, R15, RZ ;  /* 0x0000000f0a047225 */ /* 0x040fe200078e00ff */
        /* <DEDUP_REMOVED lines=33> */
.L_x_486:
[----:B------:R-:W-:Y:S05]  /*185b0*/  BSYNC B0 ;  /* 0x0000000000007941 */ /* 0x000fea0003800000 */
.L_x_485:
[----:B------:R-:W-:-:S13]  /*185c0*/  ISETP.GT.AND P0, PT, R22, 0x1, PT ;  /* 0x000000011600780c */ /* 0x000fda0003f04270 */
[----:B------:R-:W-:Y:S05]  /*185d0*/  @P0 BRA `(.L_x_478) ;  /* 0x0000060000000947 */ /* 0x000fea0003800000 */
[----:B------:R-:W2:Y:S01]  /*185e0*/  LDL.LU R11, [R1+0x24] ;  /* 0x00002400010b7983 */ /* 0x000ea20000300800 */
[----:B------:R-:W-:Y:S01]  /*185f0*/  MOV R4, c[0x0][0x4e8] ;  /* 0x00013a0000047a02 */ /* 0x000fe20000000f00 */
[----:B-1----:R-:W-:Y:S02]  /*18600*/  IMAD R3, R21, c[0x0][0x3a0], RZ ;  /* 0x0000e80015037a24 */ /* 0x002fe400078e02ff */
[----:B------:R-:W-:Y:S01]  /*18610*/  IMAD R8, R26, c[0x0][0x3f0], RZ ;  /* 0x0000fc001a087a24 */ /* 0x000fe200078e02ff */
[----:B------:R-:W-:Y:S01]  /*18620*/  ISETP.NE.AND P0, PT, R4, 0x1, PT ;  /* 0x000000010400780c */ /* 0x000fe20003f05270 */
[----:B------:R-:W-:-:S04]  /*18630*/  IMAD.WIDE.U32 R4, R2, c[0x0][0x3a0], RZ ;  /* 0x0000e80002047a25 */ /* 0x000fc800078e00ff */
[----:B------:R-:W-:-:S05]  /*18640*/  IMAD R2, R2, c[0x0][0x3a4], R3 ;  /* 0x0000e90002027a24 */ /* 0x000fca00078e0203 */
[----:B------:R-:W-:-:S05]  /*18650*/  IADD3 R5, R5, R2, RZ ;  /* 0x0000000205057210 */ /* 0x000fca0007ffe0ff */
[----:B------:R-:W-:-:S04]  /*18660*/  IMAD.WIDE.U32 R4, R6, c[0x0][0x3e8], R4 ;  /* 0x0000fa0006047a25 */ /* 0x000fc800078e0004 */
[----:B------:R-:W-:-:S04]  /*18670*/  IMAD R5, R6, c[0x0][0x3ec], R5 ;  /* 0x0000fb0006057a24 */ /* 0x000fc800078e0205 */
[----:B------:R-:W-:Y:S01]  /*18680*/  IMAD.WIDE.U32 R4, R15, c[0x0][0x3f0], R4 ;  /* 0x0000fc000f047a25 */ /* 0x000fe200078e0004 */
[----:B--2---:R-:W-:-:S04]  /*18690*/  LEA R3, R11, R0, 0x7 ;  /* 0x000000000b037211 */ /* 0x004fc800078e38ff */
[----:B------:R-:W-:Y:S01]  /*186a0*/  MOV R2, R3 ;  /* 0x0000000300027202 */ /* 0x000fe20000000f00 */
[----:B------:R-:W-:-:S05]  /*186b0*/  @P0 IMAD.HI.U32 R9, R3, c[0x0][0x4ec], RZ ;  /* 0x00013b0003090a27 */ /* 0x000fca00078e00ff */
[----:B------:R-:W-:Y:S01]  /*186c0*/  @P0 SHF.R.U32.HI R2, RZ, c[0x0][0x4f0], R9 ;  /* 0x00013c00ff020a19 */ /* 0x000fe20000011609 */
[----:B------:R-:W-:-:S03]  /*186d0*/  IMAD R9, R15, c[0x0][0x3f4], R8 ;  /* 0x0000fd000f097a24 */ /* 0x000fc600078e0208 */
[----:B------:R-:W-:Y:S02]  /*186e0*/  IADD3 R6, -R2, RZ, RZ ;  /* 0x000000ff02067210 */ /* 0x000fe40007ffe1ff */
[----:B------:R-:W-:Y:S02]  /*186f0*/  SHF.R.S32.HI R8, RZ, 0x1f, R2 ;  /* 0x0000001fff087819 */ /* 0x000fe40000011402 */
[----:B------:R-:W-:Y:S01]  /*18700*/  IADD3 R5, R5, R9, RZ ;  /* 0x0000000905057210 */ /* 0x000fe20007ffe0ff */
[----:B------:R-:W-:Y:S02]  /*18710*/  IMAD R6, R6, c[0x0][0x4e8], R3 ;  /* 0x00013a0006067a24 */ /* 0x000fe400078e0203 */
[----:B------:R-:W-:-:S03]  /*18720*/  IMAD R3, R8, c[0x0][0x3e0], RZ ;  /* 0x0000f80008037a24 */ /* 0x000fc600078e02ff */
[----:B------:R-:W-:Y:S01]  /*18730*/  SHF.R.S32.HI R8, RZ, 0x1f, R6 ;  /* 0x0000001fff087819 */ /* 0x000fe20000011406 */
[C---:B------:R-:W-:Y:S02]  /*18740*/  IMAD R9, R2.reuse, c[0x0][0x3e4], R3 ;  /* 0x0000f90002097a24 */ /* 0x040fe400078e0203 */
[----:B------:R-:W-:-:S04]  /*18750*/  IMAD.WIDE.U32 R2, R2, c[0x0][0x3e0], R4 ;  /* 0x0000f80002027a25 */ /* 0x000fc800078e0004 */
[----:B------:R-:W-:Y:S01]  /*18760*/  IMAD R4, R8, c[0x0][0x3d8], RZ ;  /* 0x0000f60008047a24 */ /* 0x000fe200078e02ff */
[----:B------:R-:W-:-:S03]  /*18770*/  IADD3 R3, R3, R9, RZ ;  /* 0x0000000903037210 */ /* 0x000fc60007ffe0ff */
[C---:B------:R-:W-:Y:S02]  /*18780*/  IMAD R4, R6.reuse, c[0x0][0x3dc], R4 ;  /* 0x0000f70006047a24 */ /* 0x040fe400078e0204 */
[----:B------:R-:W-:Y:S01]  /*18790*/  IMAD.WIDE.U32 R2, R6, c[0x0][0x3d8], R2 ;  /* 0x0000f60006027a25 */ /* 0x000fe200078e0002 */
[----:B------:R-:W-:-:S04]  /*187a0*/  LEA R6, R11, R81, 0x7 ;  /* 0x000000510b067211 */ /* 0x000fc800078e38ff */
[----:B------:R-:W-:Y:S02]  /*187b0*/  IADD3 R5, R3, R4, RZ ;  /* 0x0000000403057210 */ /* 0x000fe40007ffe0ff */
[----:B------:R-:W-:-:S04]  /*187c0*/  LEA R10, P0, R2, c[0x0][0x380], 0x1 ;  /* 0x0000e000020a7a11 */ /* 0x000fc800078008ff */
[----:B------:R-:W-:Y:S01]  /*187d0*/  LEA.HI.X R5, R2, c[0x0][0x384], R5, 0x1, P0 ;  /* 0x0000e10002057a11 */ /* 0x000fe200000f0c05 */
[----:B------:R-:W-:Y:S06]  /*187e0*/  BRA.DIV ~URZ, `(.L_x_487) ;  /* 0x000025b27f007947 */ /* 0x000fec000b800000 */
[----:B------:R1:W2:Y:S02]  /*187f0*/  SHFL.IDX PT, R11, R5, RZ, 0x181f ;  /* 0x00181fff050b7589 */ /* 0x0002a400000e0000 */
.L_x_551:
[----:B------:R-:W-:Y:S05]  /*18800*/  BRA.DIV ~URZ, `(.L_x_488) ;  /* 0x000026027f007947 */ /* 0x000fea000b800000 */
[----:B------:R3:W4:Y:S02]  /*18810*/  SHFL.IDX PT, R2, R10, RZ, 0x181f ;  /* 0x00181fff0a027589 */ /* 0x00072400000e0000 */
.L_x_552:
[----:B------:R-:W-:Y:S01]  /*18820*/  IMAD R4, R23, c[0x0][0x4e8], RZ ;  /* 0x00013a0017047a24 */ /* 0x000fe200078e02ff */
[----:B------:R-:W-:Y:S04]  /*18830*/  BSSY B0, `(.L_x_489) ;  /* 0x000000b000007945 */ /* 0x000fe80003800000 */
[----:B------:R-:W-:-:S13]  /*18840*/  ISETP.GE.AND P0, PT, R6, R4, PT ;  /* 0x000000040600720c */ /* 0x000fda0003f06270 */
[----:B------:R-:W-:Y:S05]  /*18850*/  @P0 BRA `(.L_x_490) ;  /* 0x0000008000000947 */ /* 0x000fea0003800000 */
[----:B------:R-:W-:Y:S02]  /*18860*/  ISETP.GE.AND P1, PT, R76, c[0x0][0x3c8], PT ;  /* 0x0000f2004c007a0c */ /* 0x000fe40003f26270 */
[----:B------:R-:W-:-:S11]  /*18870*/  ISETP.GE.AND P0, PT, R212, c[0x0][0x3c8], PT ;  /* 0x0000f200d4007a0c */ /* 0x000fd60003f06270 */
[-C--:B----4-:R-:W-:Y:S02]  /*18880*/  @!P1 LEA R8, P3, R76, R2.reuse, 0x1 ;  /* 0x000000024c089211 */ /* 0x090fe400078608ff */
[----:B------:R-:W-:Y:S02]  /*18890*/  @!P0 LEA R2, P2, R212, R2, 0x1 ;  /* 0x00000002d4028211 */ /* 0x000fe400078408ff */
[-C--:B--2---:R-:W-:Y:S02]  /*188a0*/  @!P1 LEA.HI.X R9, R76, R11.reuse, R77, 0x1, P3 ;  /* 0x0000000b4c099211 */ /* 0x084fe400018f0c4d */
[----:B------:R-:W-:-:S03]  /*188b0*/  @!P0 LEA.HI.X R3, R212, R11, R231, 0x1, P2 ;  /* 0x0000000bd4038211 */ /* 0x000fc600010f0ce7 */
[----:B------:R2:W-:Y:S04]  /*188c0*/  @!P1 ST.E.128 [R8.64], RZ ;  /* 0x000000ff08009985 */ /* 0x0005e8000c101d08 */
[----:B------:R2:W-:Y:S02]  /*188d0*/  @!P0 ST.E.128 [R2.64], RZ ;  /* 0x000000ff02008985 */ /* 0x0005e4000c101d08 */
.L_x_490:
[----:B------:R-:W-:Y:S05]  /*188e0*/  BSYNC B0 ;  /* 0x0000000000007941 */ /* 0x000fea0003800000 */
.L_x_489:
[----:B------:R-:W-:Y:S05]  /*188f0*/  BRA.DIV ~URZ, `(.L_x_491) ;  /* 0x000025827f007947 */ /* 0x000fea000b800000 */
[----:B--2---:R2:W1:Y:S04]  /*18900*/  SHFL.IDX PT, R11, R5, 0x1, 0x181f ;  /* 0x00381f00050b7f89 */ /* 0x00446800000e0000 */
[----:B----4-:R2:W4:Y:S02]  /*18910*/  SHFL.IDX PT, R2, R10, 0x1, 0x181f ;  /* 0x00381f000a027f89 */ /* 0x01052400000e0000 */
.L_x_553:
        /* <DEDUP_REMOVED lines=8> */
[-C--:B-1----:R-:W-:Y:S02]  /*189a0*/  @!P1 LEA.HI.X R9, R76, R11.reuse, R77, 0x1, P3 ;  /* 0x0000000b4c099211 */ /* 0x082fe400018f0c4d */
[----:B------:R-:W-:-:S03]  /*189b0*/  @!P0 LEA.HI.X R3, R212, R11, R231, 0x1, P2 ;  /* 0x0000000bd4038211 */ /* 0x000fc600010f0ce7 */
[----:B------:R1:W-:Y:S04]  /*189c0*/  @!P1 ST.E.128 [R8.64], RZ ;  /* 0x000000ff08009985 */ /* 0x0003e8000c101d08 */
[----:B------:R1:W-:Y:S02]  /*189d0*/  @!P0 ST.E.128 [R2.64], RZ ;  /* 0x000000ff02008985 */ /* 0x0003e4000c101d08 */
.L_x_493:
[----:B------:R-:W-:Y:S05]  /*189e0*/  BSYNC B0 ;  /* 0x0000000000007941 */ /* 0x000fea0003800000 */
.L_x_492:
[----:B------:R-:W-:Y:S05]  /*189f0*/  BRA.DIV ~URZ, `(.L_x_494) ;  /* 0x000025527f007947 */ /* 0x000fea000b800000 */
[----:B-1----:R1:W2:Y:S02]  /*18a00*/  SHFL.IDX PT, R11, R5, 0x2, 0x181f ;  /* 0x00581f00050b7f89 */ /* 0x0022a400000e0000 */
.L_x_554:
[----:B------:R-:W-:Y:S05]  /*18a10*/  BRA.DIV ~URZ, `(.L_x_495) ;  /* 0x000025a27f007947 */ /* 0x000fea000b800000 */
[----:B----4-:R4:W1:Y:S02]  /*18a20*/  SHFL.IDX PT, R2, R10, 0x2, 0x181f ;  /* 0x00581f000a027f89 */ /* 0x01086400000e0000 */
.L_x_555:
[----:B------:R-:W-:Y:S01]  /*18a30*/  IADD3 R3, R6, 0x40, RZ ;  /* 0x0000004006037810 */ /* 0x000fe20007ffe0ff */
[----:B------:R-:W-:Y:S03]  /*18a40*/  BSSY B0, `(.L_x_496) ;  /* 0x000000b000007945 */ /* 0x000fe60003800000 */
[----:B------:R-:W-:-:S13]  /*18a50*/  ISETP.GE.AND P0, PT, R3, R4, PT ;  /* 0x000000040300720c */ /* 0x000fda0003f06270 */
[----:B------:R-:W-:Y:S05]  /*18a60*/  @P0 BRA `(.L_x_497) ;  /* 0x0000008000000947 */ /* 0x000fea0003800000 */
[----:B------:R-:W-:Y:S02]  /*18a70*/  ISETP.GE.AND P1, PT, R76, c[0x0][0x3c8], PT ;  /* 0x0000f2004c007a0c */ /* 0x000fe40003f26270 */
[----:B------:R-:W-:-:S11]  /*18a80*/  ISETP.GE.AND P0, PT, R212, c[0x0][0x3c8], PT ;  /* 0x0000f200d4007a0c */ /* 0x000fd60003f06270 */
[-C--:B-1----:R-:W-:Y:S02]  /*18a90*/  @!P1 LEA R8, P3, R76, R2.reuse, 0x1 ;  /* 0x000000024c089211 */ /* 0x082fe400078608ff */
[----:B------:R-:W-:Y:S02]  /*18aa0*/  @!P0 LEA R2, P2, R212, R2, 0x1 ;  /* 0x00000002d4028211 */ /* 0x000fe400078408ff */
[-C--:B--2---:R-:W-:Y:S02]  /*18ab0*/  @!P1 LEA.HI.X R9, R76, R11.reuse, R77, 0x1, P3 ;  /* 0x0000000b4c099211 */ /* 0x084fe400018f0c4d */
[----:B------:R-:W-:-:S03]  /*18ac0*/  @!P0 LEA.HI.X R3, R212, R11, R231, 0x1, P2 ;  /* 0x0000000bd4038211 */ /* 0x000fc600010f0ce7 */
[----:B------:R1:W-:Y:S04]  /*18ad0*/  @!P1 ST.E.128 [R8.64], RZ ;  /* 0x000000ff08009985 */ /* 0x0003e8000c101d08 */
[----:B------:R1:W-:Y:S02]  /*18ae0*/  @!P0 ST.E.128 [R2.64], RZ ;  /* 0x000000ff02008985 */ /* 0x0003e4000c101d08 */
.L_x_497:
[----:B------:R-:W-:Y:S05]  /*18af0*/  BSYNC B0 ;  /* 0x0000000000007941 */ /* 0x000fea0003800000 */
.L_x_496:
[----:B------:R-:W-:Y:S05]  /*18b00*/  BRA.DIV ~URZ, `(.L_x_498) ;  /* 0x000025227f007947 */ /* 0x000fea000b800000 */
[----:B-1----:R1:W3:Y:S04]  /*18b10*/  SHFL.IDX PT, R8, R5, 0x3, 0x181f ;  /* 0x00781f0005087f89 */ /* 0x0022e800000e0000 */
[----:B------:R1:W4:Y:S02]  /*18b20*/  SHFL.IDX PT, R2, R10, 0x3, 0x181f ;  /* 0x00781f000a027f89 */ /* 0x00032400000e0000 */
.L_x_556:
[----:B------:R-:W-:-:S04]  /*18b30*/  IADD3 R6, R6, 0x60, RZ ;  /* 0x0000006006067810 */ /* 0x000fc80007ffe0ff */
[----:B------:R-:W-:-:S13]  /*18b40*/  ISETP.GE.AND P0, PT, R6, R4, PT ;  /* 0x000000040600720c */ /* 0x000fda0003f06270 */
[----:B------:R-:W-:Y:S05]  /*18b50*/  @P0 BRA `(.L_x_478) ;  /* 0x0000008000000947 */ /* 0x000fea0003800000 */
[----:B------:R-:W-:Y:S02]  /*18b60*/  ISETP.GE.AND P1, PT, R76, c[0x0][0x3c8], PT ;  /* 0x0000f2004c007a0c */ /* 0x000fe40003f26270 */
[----:B------:R-:W-:-:S11]  /*18b70*/  ISETP.GE.AND P0, PT, R212, c[0x0][0x3c8], PT ;  /* 0x0000f200d4007a0c */ /* 0x000fd60003f06270 */
[-C--:B----4-:R-:W-:Y:S02]  /*18b80*/  @!P1 LEA R4, P3, R76, R2.reuse, 0x1 ;  /* 0x000000024c049211 */ /* 0x090fe400078608ff */
[----:B------:R-:W-:Y:S02]  /*18b90*/  @!P0 LEA R2, P2, R212, R2, 0x1 ;  /* 0x00000002d4028211 */ /* 0x000fe400078408ff */
[-C--:B-123--:R-:W-:Y:S02]  /*18ba0*/  @!P1 LEA.HI.X R5, R76, R8.reuse, R77, 0x1, P3 ;  /* 0x000000084c059211 */ /* 0x08efe400018f0c4d */
[----:B------:R-:W-:-:S03]  /*18bb0*/  @!P0 LEA.HI.X R3, R212, R8, R231, 0x1, P2 ;  /* 0x00000008d4038211 */ /* 0x000fc600010f0ce7 */
[----:B------:R1:W-:Y:S04]  /*18bc0*/  @!P1 ST.E.128 [R4.64], RZ ;  /* 0x000000ff04009985 */ /* 0x0003e8000c101d08 */
[----:B------:R1:W-:Y:S02]  /*18bd0*/  @!P0 ST.E.128 [R2.64], RZ ;  /* 0x000000ff02008985 */ /* 0x0003e4000c101d08 */
.L_x_478:
[----:B------:R-:W-:Y:S05]  /*18be0*/  BSYNC B1 ;  /* 0x0000000000017941 */ /* 0x000fea0003800000 */
.L_x_462:
[----:B------:R-:W-:-:S13]  /*18bf0*/  ISETP.NE.AND P0, PT, RZ, UR7, PT ;  /* 0x00000007ff007c0c */ /* 0x000fda000bf05270 */
[----:B------:R-:W-:Y:S01]  /*18c00*/  @P0 WARPSYNC 0xffffffff ;  /* 0xffffffff00000948 */ /* 0x000fe20003800000 */
[----:B------:R-:W-:Y:S06]  /*18c10*/  @P0 BAR.SYNC.DEFER_BLOCKING 0x5, 0x100 ;  /* 0x0144000000000b1d */ /* 0x000fec0000010000 */
[----:B-1234-:R-:W1:Y:S04]  /*18c20*/  @P0 LDS.128 R8, [0xf100] ;  /* 0x00f10000ff080984 */ /* 0x01ee680000000c00 */
[----:B-1----:R1:W-:Y:S04]  /*18c30*/  @P0 STL.64 [R1+0x20], R8 ;  /* 0x0000200801000387 */ /* 0x0023e80000100a00 */
[----:B------:R1:W-:Y:S04]  /*18c40*/  @P0 STL.64 [R1+0x28], R10 ;  /* 0x0000280a01000387 */ /* 0x0003e80000100a00 */
[----:B------:R-:W-:Y:S06]  /*18c50*/  @P0 BAR.ARV 0x4, 0x100 ;  /* 0x0104000000000b1d */ /* 0x000fec0000002000 */
[----:B------:R-:W-:Y:S05]  /*18c60*/  @P0 BRA `(.L_x_499) ;  /* 0x00000ba000000947 */ /* 0x000fea0003800000 */
[----:B------:R-:W2:Y:S01]  /*18c70*/  S2R R2, SR_TID.X ;  /* 0x0000000000027919 */ /* 0x000ea20000002100 */
[----:B-1----:R-:W-:Y:S01]  /*18c80*/  IMAD.MOV.U32 R8, RZ, RZ, RZ ;  /* 0x000000ffff087224 */ /* 0x002fe200078e00ff */
[----:B--2---:R-:W-:-:S04]  /*18c90*/  LOP3.LUT R18, R2, 0x1f, RZ, 0xc0, !PT ;  /* 0x0000001f02127812 */ /* 0x004fc800078ec0ff */
[----:B------:R-:W-:Y:S01]  /*18ca0*/  ISETP.NE.AND P6, PT, R18, 0x1f, PT ;  /* 0x0000001f1200780c */ /* 0x000fe20003fc5270 */
[----:B------:R-:W-:Y:S10]  /*18cb0*/  BRA.DIV ~URZ, `(.L_x_500) ;  /* 0x000024427f007947 */ /* 0x000ff4000b800000 */
[----:B------:R1:W2:Y:S02]  /*18cc0*/  SHFL.IDX PT, R10, R74, RZ, 0x1f ;  /* 0x00001fff4a0a7589 */ /* 0x0002a400000e0000 */
.L_x_557:
[----:B------:R-:W-:Y:S05]  /*18cd0*/  BRA.DIV ~URZ, `(.L_x_501) ;  /* 0x000024927f007947 */ /* 0x000fea000b800000 */
[----:B------:R3:W4:Y:S02]  /*18ce0*/  SHFL.IDX PT, R9, R74, 0x1, 0x1f ;  /* 0x00201f004a097f89 */ /* 0x00072400000e0000 */
.L_x_558:
[----:B------:R-:W5:Y:S01]  /*18cf0*/  LDL R2, [R1+0x2c] ;  /* 0x00002c0001027983 */ /* 0x000f620000100800 */
[----:B------:R-:W-:Y:S02]  /*18d00*/  IMAD.MOV.U32 R6, RZ, RZ, RZ ;  /* 0x000000ffff067224 */ /* 0x000fe400078e00ff */
[----:B-----5:R-:W-:-:S05]  /*18d10*/  IMAD.IADD R2, R2, 0x1, R18 ;  /* 0x0000000102027824 */ /* 0x020fca00078e0212 */
        /* <DEDUP_REMOVED lines=16> */
.L_x_559:
        /* <DEDUP_REMOVED lines=16> */
.L_x_560:
[----:B---3--:R-:W-:Y:S01]  /*18f20*/  IMAD R2, R2, c[0x0][0x538], RZ ;  /* 0x00014e0002027a24 */ /* 0x008fe200078e02ff */
[----:B------:R-:W-:Y:S04]  /*18f30*/  BSSY B1, `(.L_x_504) ;  /* 0x0000084000017945 */ /* 0x000fe80003800000 */
[----:B----4-:R-:W-:-:S04]  /*18f40*/  IADD3 R9, R2, R9, RZ ;  /* 0x0000000902097210 */ /* 0x010fc80007ffe0ff */
[----:B--2---:R-:W-:-:S13]  /*18f50*/  ISETP.GT.AND P0, PT, R9, R10, PT ;  /* 0x0000000a0900720c */ /* 0x004fda0003f04270 */
[----:B------:R-:W-:Y:S05]  /*18f60*/  @P0 BRA `(.L_x_505) ;  /* 0x0000026000000947 */ /* 0x000fea0003800000 */
.L_x_509:
[----:B------:R-:W2:Y:S02]  /*18f70*/  LDL.LU R2, [R1+0x2c] ;  /* 0x00002c0001027983 */ /* 0x000ea40000300800 */
[----:B--2---:R-:W-:-:S04]  /*18f80*/  IADD3 R2, R2, 0x1f, RZ ;  /* 0x0000001f02027810 */ /* 0x004fc80007ffe0ff */
[----:B------:R-:W-:-:S13]  /*18f90*/  ISETP.GE.AND P0, PT, R2, c[0x0][0x53c], PT ;  /* 0x00014f0002007a0c */ /* 0x000fda0003f06270 */
[----:B------:R-:W-:Y:S05]  /*18fa0*/  @P0 BRA `(.L_x_506) ;  /* 0x0000077000000947 */ /* 0x000fea0003800000 */
[----:B------:R2:W-:Y:S01]  /*18fb0*/  STL [R1+0x2c], R2 ;  /* 0x00002c0201007387 */ /* 0x0005e20000100800 */
[----:B------:R-:W-:Y:S02]  /*18fc0*/  MOV R6, RZ ;  /* 0x000000ff00067202 */ /* 0x000fe40000000f00 */
[----:B------:R-:W-:Y:S02]  /*18fd0*/  MOV R8, RZ ;  /* 0x000000ff00087202 */ /* 0x000fe40000000f00 */
[----:B--2---:R-:W-:-:S04]  /*18fe0*/  IADD3 R2, R2, R18, RZ ;  /* 0x0000001202027210 */ /* 0x004fc80007ffe0ff */
[----:B------:R-:W-:-:S13]  /*18ff0*/  ISETP.GE.OR P0, PT, R2, c[0x0][0x53c], !P6 ;  /* 0x00014f0002007a0c */ /* 0x000fda0007706670 */
[----:B-1----:R-:W-:Y:S02]  /*19000*/  @!P0 MOV R4, 0x4 ;  /* 0x0000000400048802 */ /* 0x002fe40000000f00 */
[----:B------:R-:W-:-:S03]  /*19010*/  @!P0 MOV R3, 0x4 ;  /* 0x0000000400038802 */ /* 0x000fc60000000f00 */
[----:B------:R-:W-:-:S04]  /*19020*/  @!P0 IMAD.WIDE R4, R2, R4, c[0x0][0x580] ;  /* 0x0001600002048625 */ /* 0x000fc800078e0204 */
[----:B------:R-:W-:Y:S01]  /*19030*/  @!P0 IMAD.WIDE R2, R2, R3, c[0x0][0x578] ;  /* 0x00015e0002028625 */ /* 0x000fe200078e0203 */
[----:B------:R-:W2:Y:S04]  /*19040*/  @!P0 LDG.E R6, [R4.64] ;  /* 0x0000000804068981 */ /* 0x000ea8000c1e1900 */
[----:B------:R-:W2:Y:S02]  /*19050*/  @!P0 LDG.E R8, [R2.64] ;  /* 0x0000000802088981 */ /* 0x000ea4000c1e1900 */
[----:B--2---:R-:W-:Y:S01]  /*19060*/  IMAD R2, R8, R6, RZ ;  /* 0x0000000608027224 */ /* 0x004fe200078e02ff */
[----:B------:R-:W-:Y:S05]  /*19070*/  BRA.DIV ~URZ, `(.L_x_507) ;  /* 0x000023527f007947 */ /* 0x000fea000b800000 */
[----:B------:R1:W2:Y:S02]  /*19080*/  SHFL.UP PT, R3, R2, 0x1, RZ ;  /* 0x0420000002037989 */ /* 0x0002a400000e00ff */
.L_x_561:
        /* <DEDUP_REMOVED lines=16> */
.L_x_562:
[----:B--2---:R-:W-:-:S05]  /*19190*/  IMAD R2, R2, c[0x0][0x538], RZ ;  /* 0x00014e0002027a24 */ /* 0x004fca00078e02ff */
[----:B------:R-:W-:-:S04]  /*191a0*/  IADD3 R9, R2, R9, RZ ;  /* 0x0000000902097210 */ /* 0x000fc80007ffe0ff */
[----:B------:R-:W-:-:S13]  /*191b0*/  ISETP.GT.AND P0, PT, R9, R10, PT ;  /* 0x0000000a0900720c */ /* 0x000fda0003f04270 */
[----:B-1----:R-:W-:Y:S05]  /*191c0*/  @!P0 BRA `(.L_x_509) ;  /* 0xfffffda000008947 */ /* 0x002fea000383ffff */
.L_x_505:
[----:B------:R-:W-:-:S05]  /*191d0*/  IADD3 R15, -R2, R9, RZ ;  /* 0x00000009020f7210 */ /* 0x000fca0007ffe1ff */
[----:B------:R-:W-:-:S05]  /*191e0*/  IMAD R2, R4, c[0x0][0x538], R15 ;  /* 0x00014e0004027a24 */ /* 0x000fca00078e020f */
[----:B------:R-:W-:Y:S01]  /*191f0*/  ISETP.GT.AND P0, PT, R2, R10, PT ;  /* 0x0000000a0200720c */ /* 0x000fe20003f04270 */
[----:B------:R-:W-:-:S12]  /*19200*/  BRA.DIV ~URZ, `(.L_x_510) ;  /* 0x000023b27f007947 */ /* 0x000fd8000b800000 */
[----:B------:R-:W-:-:S04]  /*19210*/  VOTE.ANY R9, PT, !P0 ;  /* 0x0000000000097806 */ /* 0x000fc800040e0100 */
.L_x_563:
[----:B------:R2:W3:Y:S01]  /*19220*/  POPC R11, R9 ;  /* 0x00000009000b7309 */ /* 0x0004e20000000000 */
[----:B------:R-:W-:Y:S05]  /*19230*/  BRA.DIV ~URZ, `(.L_x_511) ;  /* 0x000023d27f007947 */ /* 0x000fea000b800000 */
[----:B---3--:R3:W4:Y:S04]  /*19240*/  SHFL.IDX PT, R6, R6, R11, 0x1f ;  /* 0x00001f0b06067589 */ /* 0x00872800000e0000 */
[----:B------:R3:W1:Y:S02]  /*19250*/  SHFL.IDX PT, R5, R8, R11, 0x1f ;  /* 0x00001f0b08057589 */ /* 0x00066400000e0000 */
.L_x_564:
[----:B------:R-:W-:Y:S01]  /*19260*/  ISETP.NE.AND P0, PT, R9, RZ, PT ;  /* 0x000000ff0900720c */ /* 0x000fe20003f05270 */
[----:B------:R-:W-:-:S12]  /*19270*/  BSSY B0, `(.L_x_512) ;  /* 0x0000005000007945 */ /* 0x000fd80003800000 */
[----:B------:R-:W-:Y:S05]  /*19280*/  @!P0 BRA `(.L_x_513) ;  /* 0x0000003000008947 */ /* 0x000fea0003800000 */
[----:B------:R-:W-:Y:S01]  /*19290*/  IADD3 R2, R11, -0x1, RZ ;  /* 0xffffffff0b027810 */ /* 0x000fe20007ffe0ff */
[----:B------:R-:W-:Y:S05]  /*192a0*/  BRA.DIV ~URZ, `(.L_x_514) ;  /* 0x000024327f007947 */ /* 0x000fea000b800000 */
[----:B------:R2:W3:Y:S02]  /*192b0*/  SHFL.IDX PT, R16, R4, R2, 0x1f ;  /* 0x00001f0204107589 */ /* 0x0004e400000e0000 */
.L_x_513:
[----:B------:R-:W-:Y:S05]  /*192c0*/  BSYNC B0 ;  /* 0x0000000000007941 */ /* 0x000fea0003800000 */
.L_x_512:
[----:B---3--:R-:W-:Y:S01]  /*192d0*/  IMAD R15, R16, c[0x0][0x538], R15 ;  /* 0x00014e00100f7a24 */ /* 0x008fe200078e020f */
[----:B----4-:R-:W-:Y:S02]  /*192e0*/  IABS R3, R6 ;  /* 0x0000000600037213 */ /* 0x010fe40000000000 */
[----:B-12---:R-:W-:Y:S02]  /*192f0*/  IABS R2, R5 ;  /* 0x0000000500027213 */ /* 0x006fe40000000000 */
[----:B------:R1:W-:Y:S01]  /*19300*/  STL [R1+0x20], R15 ;  /* 0x0000200f01007387 */ /* 0x0003e20000100800 */
[----:B------:R-:W2:Y:S03]  /*19310*/  I2F.RP R8, R3 ;  /* 0x0000000300087306 */ /* 0x000ea60000209400 */
[----:B------:R-:W3:Y:S05]  /*19320*/  LDL.LU R19, [R1+0x2c] ;  /* 0x00002c0001137983 */ /* 0x000eea0000300800 */
[----:B--2---:R-:W2:Y:S01]  /*19330*/  MUFU.RCP R8, R8 ;  /* 0x0000000800087308 */ /* 0x004ea20000001000 */
[----:B-1----:R-:W-:Y:S01]  /*19340*/  IMAD.IADD R15, R10, 0x1, -R15 ;  /* 0x000000010a0f7824 */ /* 0x002fe200078e0a0f */
[----:B--2---:R-:W-:-:S06]  /*19350*/  IADD3 R8, R8, 0xffffffe, RZ ;  /* 0x0ffffffe08087810 */ /* 0x004fcc0007ffe0ff */
[----:B------:R-:W1:Y:S01]  /*19360*/  F2I.FTZ.U32.TRUNC.NTZ R9, R8 ;  /* 0x0000000800097305 */ /* 0x000e62000021f000 */
[----:B------:R-:W-:Y:S01]  /*19370*/  IMAD.MOV.U32 R10, RZ, RZ, R2 ;  /* 0x000000ffff0a7224 */ /* 0x000fe200078e0002 */
[----:B------:R-:W-:Y:S02]  /*19380*/  IABS R2, R6 ;  /* 0x0000000600027213 */ /* 0x000fe40000000000 */
[----:B------:R-:W-:-:S04]  /*19390*/  IABS R16, R15 ;  /* 0x0000000f00107213 */ /* 0x000fc80000000000 */
[----:B------:R-:W2:Y:S01]  /*193a0*/  I2F.RP R17, R10 ;  /* 0x0000000a00117306 */ /* 0x000ea20000209400 */
[----:B-1----:R-:W-:Y:S01]  /*193b0*/  IMAD.MOV R4, RZ, RZ, -R9 ;  /* 0x000000ffff047224 */ /* 0x002fe200078e0a09 */
[----:B------:R-:W-:-:S03]  /*193c0*/  MOV R8, RZ ;  /* 0x000000ff00087202 */ /* 0x000fc60000000f00 */
[----:B------:R-:W-:Y:S02]  /*193d0*/  IMAD R4, R4, R3, RZ ;  /* 0x0000000304047224 */ /* 0x000fe400078e02ff */
[----:B------:R-:W-:Y:S02]  /*193e0*/  IMAD.MOV R2, RZ, RZ, -R2 ;  /* 0x000000ffff027224 */ /* 0x000fe400078e0a02 */
[----:B------:R-:W-:-:S04]  /*193f0*/  IMAD.HI.U32 R9, R9, R4, R8 ;  /* 0x0000000409097227 */ /* 0x000fc800078e0008 */
[----:B------:R-:W-:Y:S02]  /*19400*/  IMAD.MOV.U32 R4, RZ, RZ, R16 ;  /* 0x000000ffff047224 */ /* 0x000fe400078e0010 */
[----:B------:R-:W-:Y:S02]  /*19410*/  IMAD.MOV.U32 R8, RZ, RZ, R2 ;  /* 0x000000ffff087224 */ /* 0x000fe400078e0002 */
[----:B------:R-:W-:-:S04]  /*19420*/  IMAD.HI.U32 R2, R9, R4, RZ ;  /* 0x0000000409027227 */ /* 0x000fc800078e00ff */
[----:B------:R-:W-:Y:S02]  /*19430*/  IMAD R4, R2, R8, R4 ;  /* 0x0000000802047224 */ /* 0x000fe400078e0204 */
[----:B--2---:R-:W1:Y:S03]  /*19440*/  MUFU.RCP R8, R17 ;  /* 0x0000001100087308 */ /* 0x004e660000001000 */
[----:B------:R-:W-:Y:S02]  /*19450*/  ISETP.GT.U32.AND P0, PT, R3, R4, PT ;  /* 0x000000040300720c */ /* 0x000fe40003f04070 */
[----:B-1----:R-:W-:-:S11]  /*19460*/  IADD3 R8, R8, 0xffffffe, RZ ;  /* 0x0ffffffe08087810 */ /* 0x002fd60007ffe0ff */
[-C--:B------:R-:W-:Y:S01]  /*19470*/  @!P0 IADD3 R4, R4, -R3.reuse, RZ ;  /* 0x8000000304048210 */ /* 0x080fe20007ffe0ff */
[----:B------:R-:W1:Y:S03]  /*19480*/  F2I.FTZ.U32.TRUNC.NTZ R9, R8 ;  /* 0x0000000800097305 */ /* 0x000e66000021f000 */
[----:B------:R-:W-:Y:S02]  /*19490*/  ISETP.GE.U32.AND P2, PT, R4, R3, PT ;  /* 0x000000030400720c */ /* 0x000fe40003f46070 */
[----:B------:R-:W-:Y:S02]  /*194a0*/  LOP3.LUT R3, R15, R6, RZ, 0x3c, !PT ;  /* 0x000000060f037212 */ /* 0x000fe400078e3cff */
[----:B------:R-:W-:Y:S02]  /*194b0*/  @!P0 IADD3 R2, R2, 0x1, RZ ;  /* 0x0000000102028810 */ /* 0x000fe40007ffe0ff */
[----:B------:R-:W-:-:S02]  /*194c0*/  ISETP.GE.AND P1, PT, R3, RZ, PT ;  /* 0x000000ff0300720c */ /* 0x000fc40003f26270 */
[----:B------:R-:W-:-:S05]  /*194d0*/  ISETP.NE.AND P0, PT, R6, RZ, PT ;  /* 0x000000ff0600720c */ /* 0x000fca0003f05270 */
[----:B------:R-:W-:Y:S01]  /*194e0*/  @P2 IADD3 R2, R2, 0x1, RZ ;  /* 0x0000000102022810 */ /* 0x000fe20007ffe0ff */
[----:B-1----:R-:W-:-:S04]  /*194f0*/  IMAD.MOV R3, RZ, RZ, -R9 ;  /* 0x000000ffff037224 */ /* 0x002fc800078e0a09 */
[----:B------:R-:W-:Y:S02]  /*19500*/  IMAD.MOV.U32 R4, RZ, RZ, R3 ;  /* 0x000000ffff047224 */ /* 0x000fe400078e0003 */
[----:B------:R-:W-:Y:S01]  /*19510*/  @!P1 IMAD.MOV R2, RZ, RZ, -R2 ;  /* 0x000000ffff029224 */ /* 0x000fe200078e0a02 */
[----:B------:R-:W-:Y:S01]  /*19520*/  @!P0 LOP3.LUT R2, RZ, R6, RZ, 0x33, !PT ;  /* 0x00000006ff028212 */ /* 0x000fe200078e33ff */
[----:B------:R-:W-:Y:S01]  /*19530*/  IMAD R4, R4, R10, RZ ;  /* 0x0000000a04047224 */ /* 0x000fe200078e02ff */
[----:B------:R-:W-:Y:S01]  /*19540*/  IABS R3, R5 ;  /* 0x0000000500037213 */ /* 0x000fe20000000000 */
[----:B------:R-:W-:Y:S01]  /*19550*/  IMAD.MOV.U32 R8, RZ, RZ, RZ ;  /* 0x000000ffff087224 */ /* 0x000fe200078e00ff */
[----:B------:R-:W-:Y:S02]  /*19560*/  IABS R17, R2 ;  /* 0x0000000200117213 */ /* 0x000fe40000000000 */
[----:B------:R-:W-:Y:S01]  /*19570*/  IADD3 R16, RZ, -R3, RZ ;  /* 0x80000003ff107210 */ /* 0x000fe20007ffe0ff */
[----:B------:R-:W-:-:S04]  /*19580*/  IMAD.HI.U32 R3, R9, R4, R8 ;  /* 0x0000000409037227 */ /* 0x000fc800078e0008 */
[----:B------:R-:W-:Y:S01]  /*19590*/  IMAD.MOV.U32 R4, RZ, RZ, R17 ;  /* 0x000000ffff047224 */ /* 0x000fe200078e0011 */
[----:B------:R-:W-:-:S03]  /*195a0*/  MOV R8, R16 ;  /* 0x0000001000087202 */ /* 0x000fc60000000f00 */
[----:B------:R-:W-:-:S04]  /*195b0*/  IMAD.HI.U32 R3, R3, R4, RZ ;  /* 0x0000000403037227 */ /* 0x000fc800078e00ff */
[----:B------:R-:W-:-:S05]  /*195c0*/  IMAD R4, R3, R8, R4 ;  /* 0x0000000803047224 */ /* 0x000fca00078e0204 */
[----:B------:R-:W-:-:S13]  /*195d0*/  ISETP.GT.U32.AND P0, PT, R10, R4, PT ;  /* 0x000000040a00720c */ /* 0x000fda0003f04070 */
[----:B------:R-:W-:-:S05]  /*195e0*/  @!P0 IMAD.IADD R4, R4, 0x1, -R10 ;  /* 0x0000000104048824 */ /* 0x000fca00078e0a0a */
[----:B------:R-:W-:Y:S02]  /*195f0*/  ISETP.GE.U32.AND P2, PT, R4, R10, PT ;  /* 0x0000000a0400720c */ /* 0x000fe40003f46070 */
[----:B------:R-:W-:Y:S02]  /*19600*/  LOP3.LUT R4, R2, R5, RZ, 0x3c, !PT ;  /* 0x0000000502047212 */ /* 0x000fe400078e3cff */
[----:B------:R-:W-:Y:S02]  /*19610*/  @!P0 IADD3 R3, R3, 0x1, RZ ;  /* 0x0000000103038810 */ /* 0x000fe40007ffe0ff */
[----:B------:R-:W-:Y:S02]  /*19620*/  ISETP.GE.AND P1, PT, R4, RZ, PT ;  /* 0x000000ff0400720c */ /* 0x000fe40003f26270 */
[----:B------:R-:W-:-:S05]  /*19630*/  ISETP.NE.AND P0, PT, R5, RZ, PT ;  /* 0x000000ff0500720c */ /* 0x000fca0003f05270 */
[----:B------:R-:W-:-:S06]  /*19640*/  @P2 IADD3 R3, R3, 0x1, RZ ;  /* 0x0000000103032810 */ /* 0x000fcc0007ffe0ff */
[----:B------:R-:W-:Y:S02]  /*19650*/  @!P1 IMAD.MOV R3, RZ, RZ, -R3 ;  /* 0x000000ffff039224 */ /* 0x000fe400078e0a03 */
[----:B------:R-:W-:-:S04]  /*19660*/  @!P0 LOP3.LUT R3, RZ, R5, RZ, 0x33, !PT ;  /* 0x00000005ff038212 */ /* 0x000fc800078e33ff */
[----:B------:R-:W-:Y:S01]  /*19670*/  IADD3 R4, -R3, RZ, RZ ;  /* 0x000000ff03047210 */ /* 0x000fe20007ffe1ff */
[----:B------:R-:W-:Y:S02]  /*19680*/  IMAD R6, R2, R6, RZ ;  /* 0x0000000602067224 */ /* 0x000fe400078e02ff */
[C---:B------:R-:W-:Y:S02]  /*19690*/  IMAD R3, R5.reuse, 0x1000000, R3 ;  /* 0x0100000005037824 */ /* 0x040fe400078e0203 */
[----:B------:R-:W-:Y:S01]  /*196a0*/  IMAD R2, R5, R4, R2 ;  /* 0x0000000405027224 */ /* 0x000fe200078e0202 */
[----:B------:R-:W-:-:S03]  /*196b0*/  IADD3 R4, R15, -R6, RZ ;  /* 0x800000060f047210 */ /* 0x000fc60007ffe0ff */
[----:B------:R-:W-:-:S05]  /*196c0*/  IMAD R2, R2, 0x10000, R3 ;  /* 0x0001000002027824 */ /* 0x000fca00078e0203 */
[----:B------:R1:W-:Y:S01]  /*196d0*/  STL [R1+0x28], R2 ;  /* 0x0000280201007387 */ /* 0x0003e20000100800 */
[----:B---3--:R-:W-:-:S05]  /*196e0*/  IMAD.IADD R19, R11, 0x1, R19 ;  /* 0x000000010b137824 */ /* 0x008fca00078e0213 */
[----:B------:R1:W-:Y:S04]  /*196f0*/  STL [R1+0x2c], R19 ;  /* 0x00002c1301007387 */ /* 0x0003e80000100800 */
[----:B------:R1:W-:Y:S01]  /*19700*/  STL [R1+0x24], R4 ;  /* 0x0000240401007387 */ /* 0x0003e20000100800 */
[----:B------:R-:W-:Y:S05]  /*19710*/  BRA `(.L_x_515) ;  /* 0x0000005000007947 */ /* 0x000fea0003800000 */
.L_x_506:
[----:B------:R-:W-:Y:S01]  /*19720*/  MOV R2, c[0x0][0x53c] ;  /* 0x00014f0000027a02 */ /* 0x000fe20000000f00 */
[----:B------:R2:W-:Y:S04]  /*19730*/  STL [R1+0x20], R10 ;  /* 0x0000200a01007387 */ /* 0x0005e80000100800 */
[----:B------:R2:W-:Y:S04]  /*19740*/  STL [R1+0x24], RZ ;  /* 0x000024ff01007387 */ /* 0x0005e80000100800 */
[----:B------:R2:W-:Y:S04]  /*19750*/  STL [R1+0x28], RZ ;  /* 0x000028ff01007387 */ /* 0x0005e80000100800 */
[----:B------:R2:W-:Y:S02]  /*19760*/  STL [R1+0x2c], R2 ;  /* 0x00002c0201007387 */ /* 0x0005e40000100800 */
.L_x_515:
[----:B------:R-:W-:Y:S05]  /*19770*/  BSYNC B1 ;  /* 0x0000000000017941 */ /* 0x000fea0003800000 */
.L_x_504:
[----:B------:R-:W3:Y:S04]  /*19780*/  LDL R8, [R1+0x20] ;  /* 0x0000200001087983 */ /* 0x000ee80000100800 */
[----:B------:R-:W3:Y:S04]  /*19790*/  LDL R9, [R1+0x24] ;  /* 0x0000240001097983 */ /* 0x000ee80000100800 */
[----:B--2---:R-:W3:Y:S04]  /*197a0*/  LDL R10, [R1+0x28] ;  /* 0x00002800010a7983 */ /* 0x004ee80000100800 */
[----:B------:R-:W3:Y:S01]  /*197b0*/  LDL R11, [R1+0x2c] ;  /* 0x00002c00010b7983 */ /* 0x000ee20000100800 */
[----:B------:R-:W-:Y:S03]  /*197c0*/  WARPSYNC 0xffffffff ;  /* 0xffffffff00007948 */ /* 0x000fe60003800000 */
[----:B------:R-:W-:Y:S01]  /*197d0*/  BAR.SYNC.DEFER_BLOCKING 0x4, 0x100 ;  /* 0x0104000000007b1d */ /* 0x000fe20000010000 */
[----:B------:R-:W-:-:S13]  /*197e0*/  ISETP.NE.AND P0, PT, R18, RZ, PT ;  /* 0x000000ff1200720c */ /* 0x000fda0003f05270 */
[----:B---3--:R2:W-:Y:S04]  /*197f0*/  @!P0 STS.128 [0xf100], R8 ;  /* 0x00f10008ff008388 */ /* 0x0085e80000000c00 */
[----:B------:R-:W-:Y:S06]  /*19800*/  BAR.ARV 0x5, 0x100 ;  /* 0x0144000000007b1d */ /* 0x000fec0000002000 */
.L_x_499:
[----:B-1----:R-:W3:Y:S02]  /*19810*/  LDL R2, [R1+0x2c] ;  /* 0x00002c0001027983 */ /* 0x002ee40000100800 */
[----:B---3--:R-:W-:-:S13]  /*19820*/  ISETP.GE.AND P0, PT, R2, c[0x0][0x53c], PT ;  /* 0x00014f0002007a0c */ /* 0x008fda0003f06270 */
[----:B--2---:R-:W-:Y:S01]  /*19830*/  @P0 CALL.REL.NOINC `(.L_x_516) ;  /* 0x0000001000000944 */ /* 0x004fe20003c00000 */
[----:B------:R-:W-:Y:S05]  /*19840*/  BRA `(.L_x_517) ;  /* 0xfffe823000007947 */ /* 0x000fea000383ffff */
.L_x_516:
[----:B------:R-:W-:Y:S05]  /*19850*/  EXIT ;  /* 0x000000000000794d */ /* 0x000fea0003800000 */
.L_x_327:
[----:B------:R-:W-:Y:S02]  /*19860*/  MOV R3, 0x1 ;  /* 0x0000000100037802 */ /* 0x000fe40000000f00 */
[----:B------:R-:W-:Y:S02]  /*19870*/  MOV R4, 0x19890 ;  /* 0x0001989000047802 */ /* 0x000fe40000000f00 */
[----:B------:R-:W-:Y:S05]  /*19880*/  CALL.REL.NOINC `($__internal_8_$__cuda_sm70_shflsync_up_p) ;  /* 0x00001f7000007944 */ /* 0x000fea0003c00000 */
[----:B------:R-:W-:Y:S01]  /*19890*/  MOV R0, R3 ;  /* 0x0000000300007202 */ /* 0x000fe20000000f00 */
[----:B------:R-:W-:Y:S05]  /*198a0*/  BRA `(.L_x_518) ;  /* 0xfffe6bc000007947 */ /* 0x000fea000383ffff */
.L_x_328:
[----:B------:R-:W-:Y:S02]  /*198b0*/  MOV R3, 0x2 ;  /* 0x0000000200037802 */ /* 0x000fe40000000f00 */
[----:B------:R-:W-:Y:S02]  /*198c0*/  MOV R4, 0x198e0 ;  /* 0x000198e000047802 */ /* 0x000fe40000000f00 */
[----:B------:R-:W-:Y:S05]  /*198d0*/  CALL.REL.NOINC `($__internal_8_$__cuda_sm70_shflsync_up_p) ;  /* 0x00001f2000007944 */ /* 0x000fea0003c00000 */
[----:B------:R-:W-:Y:S02]  /*198e0*/  SEL R0, R3, RZ, P4 ;  /* 0x000000ff03007207 */ /* 0x000fe40002000000 */
[----:B------:R-:W-:Y:S02]  /*198f0*/  MOV R3, 0x4 ;  /* 0x0000000400037802 */ /* 0x000fe40000000f00 */
[----:B------:R-:W-:Y:S01]  /*19900*/  MOV R4, 0x19940 ;  /* 0x0001994000047802 */ /* 0x000fe20000000f00 */
[----:B------:R-:W-:-:S04]  /*19910*/  IMAD.IADD R0, R2, 0x1, R0 ;  /* 0x0000000102007824 */ /* 0x000fc800078e0200 */
[----:B------:R-:W-:Y:S02]  /*19920*/  IMAD.MOV.U32 R2, RZ, RZ, R0 ;  /* 0x000000ffff027224 */ /* 0x000fe400078e0000 */
[----:B------:R-:W-:Y:S05]  /*19930*/  CALL.REL.NOINC `($__internal_8_$__cuda_sm70_shflsync_up_p) ;  /* 0x00001ec000007944 */ /* 0x000fea0003c00000 */
[----:B------:R-:W-:Y:S02]  /*19940*/  SEL R3, R3, RZ, P3 ;  /* 0x000000ff03037207 */ /* 0x000fe40001800000 */
[----:B------:R-:W-:-:S03]  /*19950*/  MOV R4, 0x199a0 ;  /* 0x000199a000047802 */ /* 0x000fc60000000f00 */
[----:B------:R-:W-:Y:S01]  /*19960*/  IMAD.IADD R0, R0, 0x1, R3 ;  /* 0x0000000100007824 */ /* 0x000fe200078e0203 */
[----:B------:R-:W-:-:S03]  /*19970*/  MOV R3, 0x8 ;  /* 0x0000000800037802 */ /* 0x000fc60000000f00 */
        /* <DEDUP_REMOVED lines=8> */
[----:B------:R-:W-:Y:S01]  /*19a00*/  SEL R3, R3, RZ, P1 ;  /* 0x000000ff03037207 */ /* 0x000fe20000800000 */
[----:B------:R-:W-:Y:S01]  /*19a10*/  IMAD.MOV.U32 R44, RZ, RZ, 0x1f ;  /* 0x0000001fff2c7424 */ /* 0x000fe200078e00ff */
[----:B------:R-:W-:-:S03]  /*19a20*/  MOV R2, 0x19a70 ;  /* 0x00019a7000027802 */ /* 0x000fc60000000f00 */
[----:B------:R-:W-:Y:S01]  /*19a30*/  IMAD.IADD R4, R0, 0x1, R3 ;  /* 0x0000000100047824 */ /* 0x000fe200078e0203 */
[----:B------:R-:W-:-:S03]  /*19a40*/  MOV R3, 0x1f ;  /* 0x0000001f00037802 */ /* 0x000fc60000000f00 */
[----:B------:R-:W-:Y:S02]  /*19a50*/  IMAD.MOV.U32 R45, RZ, RZ, R4 ;  /* 0x000000ffff2d7224 */ /* 0x000fe400078e0004 */
[----:B------:R-:W-:Y:S05]  /*19a60*/  CALL.REL.NOINC `($__internal_7_$__cuda_sm70_shflsync_idx_p) ;  /* 0x00001d4000007944 */ /* 0x000fea0003c00000 */
[----:B------:R-:W-:Y:S01]  /*19a70*/  MOV R0, R44 ;  /* 0x0000002c00007202 */ /* 0x000fe20000000f00 */
[----:B------:R-:W-:Y:S05]  /*19a80*/  BRA `(.L_x_519) ;  /* 0xfffe6ae000007947 */ /* 0x000fea000383ffff */
.L_x_330:
[----:B------:R-:W-:Y:S02]  /*19a90*/  SEL R2, RZ, 0x1, P0 ;  /* 0x00000001ff027807 */ /* 0x000fe40000000000 */
[----:B------:R-:W-:Y:S02]  /*19aa0*/  MOV R3, 0x19ac0 ;  /* 0x00019ac000037802 */ /* 0x000fe40000000f00 */
[----:B------:R-:W-:Y:S05]  /*19ab0*/  CALL.REL.NOINC `($__internal_9_$__cuda_sm70_votesync_ballot) ;  /* 0x00001da000007944 */ /* 0x000fea0003c00000 */
[----:B------:R-:W-:Y:S05]  /*19ac0*/  BRA `(.L_x_520) ;  /* 0xfffe6b3000007947 */ /* 0x000fea000383ffff */
.L_x_331:
[----:B------:R-:W-:Y:S01]  /*19ad0*/  IMAD.MOV.U32 R45, RZ, RZ, R8 ;  /* 0x000000ffff2d7224 */ /* 0x000fe200078e0008 */
[----:B--2---:R-:W-:Y:S01]  /*19ae0*/  MOV R44, R13 ;  /* 0x0000000d002c7202 */ /* 0x004fe20000000f00 */
[----:B------:R-:W-:Y:S01]  /*19af0*/  IMAD.MOV.U32 R3, RZ, RZ, 0x1f ;  /* 0x0000001fff037424 */ /* 0x000fe200078e00ff */
[----:B------:R-:W-:Y:S02]  /*19b00*/  MOV R2, 0x19b20 ;  /* 0x00019b2000027802 */ /* 0x000fe40000000f00 */
[----:B-1----:R-:W-:Y:S05]  /*19b10*/  CALL.REL.NOINC `($__internal_7_$__cuda_sm70_shflsync_idx_p) ;  /* 0x00001c9000007944 */ /* 0x002fea0003c00000 */
[----:B------:R-:W-:Y:S01]  /*19b20*/  IMAD.MOV.U32 R11, RZ, RZ, R44 ;  /* 0x000000ffff0b7224 */ /* 0x000fe200078e002c */
[----:B------:R-:W-:Y:S01]  /*19b30*/  MOV R45, R7 ;  /* 0x00000007002d7202 */ /* 0x000fe20000000f00 */
[----:B------:R-:W-:Y:S01]  /*19b40*/  IMAD.MOV.U32 R6, RZ, RZ, RZ ;  /* 0x000000ffff067224 */ /* 0x000fe200078e00ff */
[----:B------:R-:W-:Y:S01]  /*19b50*/  MOV R44, R13 ;  /* 0x0000000d002c7202 */ /* 0x000fe20000000f00 */
[----:B------:R-:W-:Y:S01]  /*19b60*/  IMAD.MOV.U32 R3, RZ, RZ, 0x1f ;  /* 0x0000001fff037424 */ /* 0x000fe200078e00ff */
[----:B------:R-:W-:-:S02]  /*19b70*/  MOV R2, 0x19b90 ;  /* 0x00019b9000027802 */ /* 0x000fc40000000f00 */
[----:B------:R-:W-:Y:S05]  /*19b80*/  CALL.REL.NOINC `($__internal_7_$__cuda_sm70_shflsync_idx_p) ;  /* 0x00001c2000007944 */ /* 0x000fea0003c00000 */
[----:B------:R-:W-:Y:S01]  /*19b90*/  MOV R10, R44 ;  /* 0x0000002c000a7202 */ /* 0x000fe20000000f00 */
[----:B------:R-:W-:Y:S05]  /*19ba0*/  BRA `(.L_x_521) ;  /* 0xfffe6aa000007947 */ /* 0x000fea000383ffff */
.L_x_334:
[----:B------:R-:W-:Y:S01]  /*19bb0*/  IMAD.MOV.U32 R45, RZ, RZ, R4 ;  /* 0x000000ffff2d7224 */ /* 0x000fe200078e0004 */
[----:B------:R-:W-:-:S02]  /*19bc0*/  MOV R3, 0x1f ;  /* 0x0000001f00037802 */ /* 0x000fc40000000f00 */
[----:B------:R-:W-:Y:S02]  /*19bd0*/  MOV R2, 0x19bf0 ;  /* 0x00019bf000027802 */ /* 0x000fe40000000f00 */
[----:B-1234-:R-:W-:Y:S05]  /*19be0*/  CALL.REL.NOINC `($__internal_7_$__cuda_sm70_shflsync_idx_p) ;  /* 0x00001bc000007944 */ /* 0x01efea0003c00000 */
[----:B------:R-:W-:Y:S01]  /*19bf0*/  MOV R6, R44 ;  /* 0x0000002c00067202 */ /* 0x000fe20000000f00 */
[----:B------:R-:W-:Y:S05]  /*19c00*/  BRA `(.L_x_333) ;  /* 0xfffe6aa000007947 */ /* 0x000fea000383ffff */
.L_x_426:
[----:B------:R-:W-:Y:S01]  /*19c10*/  IMAD.MOV.U32 R45, RZ, RZ, R3 ;  /* 0x000000ffff2d7224 */ /* 0x000fe200078e0003 */
[----:B------:R-:W-:Y:S01]  /*19c20*/  MOV R44, 0x3 ;  /* 0x00000003002c7802 */ /* 0x000fe20000000f00 */
[----:B------:R-:W-:Y:S01]  /*19c30*/  IMAD.MOV.U32 R3, RZ, RZ, 0x181f ;  /* 0x0000181fff037424 */ /* 0x000fe200078e00ff */
[----:B------:R-:W-:Y:S02]  /*19c40*/  MOV R2, 0x19c60 ;  /* 0x00019c6000027802 */ /* 0x000fe40000000f00 */
[----:B---3-5:R-:W-:Y:S05]  /*19c50*/  CALL.REL.NOINC `($__internal_7_$__cuda_sm70_shflsync_idx_p) ;  /* 0x00001b5000007944 */ /* 0x028fea0003c00000 */
[----:B------:R-:W-:Y:S01]  /*19c60*/  IMAD.MOV.U32 R6, RZ, RZ, R44 ;  /* 0x000000ffff067224 */ /* 0x000fe200078e002c */
[----:B------:R-:W-:Y:S01]  /*19c70*/  MOV R44, 0x3 ;  /* 0x00000003002c7802 */ /* 0x000fe20000000f00 */
[----:B------:R-:W-:Y:S01]  /*19c80*/  IMAD.MOV.U32 R45, RZ, RZ, R5 ;  /* 0x000000ffff2d7224 */ /* 0x000fe200078e0005 */
[----:B------:R-:W-:Y:S02]  /*19c90*/  MOV R3, 0x181f ;  /* 0x0000181f00037802 */ /* 0x000fe40000000f00 */
[----:B------:R-:W-:Y:S02]  /*19ca0*/  MOV R2, 0x19cc0 ;  /* 0x00019cc000027802 */ /* 0x000fe40000000f00 */
[----:B------:R-:W-:Y:S05]  /*19cb0*/  CALL.REL.NOINC `($__internal_7_$__cuda_sm70_shflsync_idx_p) ;  /* 0x00001af000007944 */ /* 0x000fea0003c00000 */
[----:B------:R-:W-:Y:S01]  /*19cc0*/  MOV R2, R44 ;  /* 0x0000002c00027202 */ /* 0x000fe20000000f00 */
[----:B------:R-:W-:Y:S05]  /*19cd0*/  BRA `(.L_x_522) ;  /* 0xffff43c000007947 */ /* 0x000fea000383ffff */
.L_x_429:
[----:B------:R-:W-:Y:S01]  /*19ce0*/  IMAD.MOV.U32 R45, RZ, RZ, R4 ;  /* 0x000000ffff2d7224 */ /* 0x000fe200078e0004 */
[----:B------:R-:W-:Y:S01]  /*19cf0*/  MOV R44, RZ ;  /* 0x000000ff002c7202 */ /* 0x000fe20000000f00 */
[----:B------:R-:W-:Y:S01]  /*19d00*/  IMAD.MOV.U32 R3, RZ, RZ, 0x181f ;  /* 0x0000181fff037424 */ /* 0x000fe200078e00ff */
[----:B------:R-:W-:-:S02]  /*19d10*/  MOV R2, 0x19d30 ;  /* 0x00019d3000027802 */ /* 0x000fc40000000f00 */
[----:B------:R-:W-:Y:S05]  /*19d20*/  CALL.REL.NOINC `($__internal_7_$__cuda_sm70_shflsync_idx_p) ;  /* 0x00001a8000007944 */ /* 0x000fea0003c00000 */
[----:B------:R-:W-:Y:S01]  /*19d30*/  MOV R6, R44 ;  /* 0x0000002c00067202 */ /* 0x000fe20000000f00 */
[----:B------:R-:W-:Y:S05]  /*19d40*/  BRA `(.L_x_523) ;  /* 0xffff57e000007947 */ /* 0x000fea000383ffff */
.L_x_430:
[----:B------:R-:W-:Y:S01]  /*19d50*/  IMAD.MOV.U32 R45, RZ, RZ, R5 ;  /* 0x000000ffff2d7224 */ /* 0x000fe200078e0005 */
[----:B------:R-:W-:Y:S01]  /*19d60*/  MOV R44, RZ ;  /* 0x000000ff002c7202 */ /* 0x000fe20000000f00 */
[----:B------:R-:W-:Y:S01]  /*19d70*/  IMAD.MOV.U32 R3, RZ, RZ, 0x181f ;  /* 0x0000181fff037424 */ /* 0x000fe200078e00ff */
[----:B------:R-:W-:-:S02]  /*19d80*/  MOV R2, 0x19da0 ;  /* 0x00019da000027802 */ /* 0x000fc40000000f00 */
[----:B-12---:R-:W-:Y:S05]  /*19d90*/  CALL.REL.NOINC `($__internal_7_$__cuda_sm70_shflsync_idx_p) ;  /* 0x00001a1000007944 */ /* 0x006fea0003c00000 */
[----:B------:R-:W-:Y:S01]  /*19da0*/  MOV R2, R44 ;  /* 0x0000002c00027202 */ /* 0x000fe20000000f00 */
[----:B------:R-:W-:Y:S05]  /*19db0*/  BRA `(.L_x_524) ;  /* 0xffff579000007947 */ /* 0x000fea000383ffff */
.L_x_433:
[----:B------:R-:W-:Y:S01]  /*19dc0*/  IMAD.MOV.U32 R45, RZ, RZ, R4 ;  /* 0x000000ffff2d7224 */ /* 0x000fe200078e0004 */
[----:B------:R-:W-:Y:S01]  /*19dd0*/  MOV R44, 0x1 ;  /* 0x00000001002c7802 */ /* 0x000fe20000000f00 */
[----:B--2---:R-:W-:Y:S01]  /*19de0*/  IMAD.MOV.U32 R3, RZ, RZ, 0x181f ;  /* 0x0000181fff037424 */ /* 0x004fe200078e00ff */
[----:B----4-:R-:W-:-:S02]  /*19df0*/  MOV R2, 0x19e10 ;  /* 0x00019e1000027802 */ /* 0x010fc40000000f00 */
[----:B-1-3--:R-:W-:Y:S05]  /*19e00*/  CALL.REL.NOINC `($__internal_7_$__cuda_sm70_shflsync_idx_p) ;  /* 0x000019a000007944 */ /* 0x00afea0003c00000 */
[----:B------:R-:W-:Y:S01]  /*19e10*/  IMAD.MOV.U32 R6, RZ, RZ, R44 ;  /* 0x000000ffff067224 */ /* 0x000fe200078e002c */
[----:B------:R-:W-:Y:S01]  /*19e20*/  MOV R44, 0x1 ;  /* 0x00000001002c7802 */ /* 0x000fe20000000f00 */
[----:B------:R-:W-:Y:S01]  /*19e30*/  IMAD.MOV.U32 R45, RZ, RZ, R5 ;  /* 0x000000ffff2d7224 */ /* 0x000fe200078e0005 */
[----:B------:R-:W-:-:S02]  /*19e40*/  MOV R3, 0x181f ;  /* 0x0000181f00037802 */ /* 0x000fc40000000f00 */
[----:B------:R-:W-:Y:S02]  /*19e50*/  MOV R2, 0x19e70 ;  /* 0x00019e7000027802 */ /* 0x000fe40000000f00 */
[----:B------:R-:W-:Y:S05]  /*19e60*/  CALL.REL.NOINC `($__internal_7_$__cuda_sm70_shflsync_idx_p) ;  /* 0x0000194000007944 */ /* 0x000fea0003c00000 */
[----:B------:R-:W-:Y:S01]  /*19e70*/  MOV R2, R44 ;  /* 0x0000002c00027202 */ /* 0x000fe20000000f00 */
[----:B------:R-:W-:Y:S05]  /*19e80*/  BRA `(.L_x_525) ;  /* 0xffff57d000007947 */ /* 0x000fea000383ffff */
.L_x_436:
[----:B------:R-:W-:Y:S01]  /*19e90*/  IMAD.MOV.U32 R45, RZ, RZ, R4 ;  /* 0x000000ffff2d7224 */ /* 0x000fe200078e0004 */
[----:B------:R-:W-:Y:S01]  /*19ea0*/  MOV R44, 0x2 ;  /* 0x00000002002c7802 */ /* 0x000fe20000000f00 */
[----:B-1----:R-:W-:Y:S01]  /*19eb0*/  IMAD.MOV.U32 R3, RZ, RZ, 0x181f ;  /* 0x0000181fff037424 */ /* 0x002fe200078e00ff */
[----:B----4-:R-:W-:Y:S02]  /*19ec0*/  MOV R2, 0x19ee0 ;  /* 0x00019ee000027802 */ /* 0x010fe40000000f00 */
[----:B--23--:R-:W-:Y:S05]  /*19ed0*/  CALL.REL.NOINC `($__internal_7_$__cuda_sm70_shflsync_idx_p) ;  /* 0x000018d000007944 */ /* 0x00cfea0003c00000 */
[----:B------:R-:W-:Y:S01]  /*19ee0*/  MOV R6, R44 ;  /* 0x0000002c00067202 */ /* 0x000fe20000000f00 */
[----:B------:R-:W-:Y:S05]  /*19ef0*/  BRA `(.L_x_526) ;  /* 0xffff586000007947 */ /* 0x000fea000383ffff */
.L_x_437:
[----:B------:R-:W-:Y:S01]  /*19f00*/  IMAD.MOV.U32 R45, RZ, RZ, R5 ;  /* 0x000000ffff2d7224 */ /* 0x000fe200078e0005 */
[----:B------:R-:W-:Y:S01]  /*19f10*/  MOV R44, 0x2 ;  /* 0x00000002002c7802 */ /* 0x000fe20000000f00 */
[----:B------:R-:W-:Y:S01]  /*19f20*/  IMAD.MOV.U32 R3, RZ, RZ, 0x181f ;  /* 0x0000181fff037424 */ /* 0x000fe200078e00ff */
[----:B----4-:R-:W-:Y:S02]  /*19f30*/  MOV R2, 0x19f50 ;  /* 0x00019f5000027802 */ /* 0x010fe40000000f00 */
[----:B-123--:R-:W-:Y:S05]  /*19f40*/  CALL.REL.NOINC `($__internal_7_$__cuda_sm70_shflsync_idx_p) ;  /* 0x0000186000007944 */ /* 0x00efea0003c00000 */
[----:B------:R-:W-:Y:S01]  /*19f50*/  MOV R2, R44 ;  /* 0x0000002c00027202 */ /* 0x000fe20000000f00 */
[----:B------:R-:W-:Y:S05]  /*19f60*/  BRA `(.L_x_527) ;  /* 0xffff581000007947 */ /* 0x000fea000383ffff */
.L_x_440:
[----:B------:R-:W-:Y:S01]  /*19f70*/  IMAD.MOV.U32 R45, RZ, RZ, R4 ;  /* 0x000000ffff2d7224 */ /* 0x000fe200078e0004 */
[----:B------:R-:W-:Y:S01]  /*19f80*/  MOV R44, 0x3 ;  /* 0x00000003002c7802 */ /* 0x000fe20000000f00 */
[----:B-1----:R-:W-:Y:S01]  /*19f90*/  IMAD.MOV.U32 R3, RZ, RZ, 0x181f ;  /* 0x0000181fff037424 */ /* 0x002fe200078e00ff */
[----:B------:R-:W-:-:S02]  /*19fa0*/  MOV R2, 0x19fc0 ;  /* 0x00019fc000027802 */ /* 0x000fc40000000f00 */
[----:B--234-:R-:W-:Y:S05]  /*19fb0*/  CALL.REL.NOINC `($__internal_7_$__cuda_sm70_shflsync_idx_p) ;  /* 0x000017f000007944 */ /* 0x01cfea0003c00000 */
        /* <DEDUP_REMOVED lines=8> */
.L_x_441:
[----:B------:R-:W-:Y:S01]  /*1a040*/  IMAD.MOV.U32 R4, RZ, RZ, R6 ;  /* 0x000000ffff047224 */ /* 0x000fe200078e0006 */
[----:B------:R-:W-:Y:S02]  /*1a050*/  MOV R3, 0x2 ;  /* 0x0000000200037802 */ /* 0x000fe40000000f00 */
[----:B------:R-:W-:Y:S02]  /*1a060*/  MOV R2, 0x1a080 ;  /* 0x0001a08000027802 */ /* 0x000fe40000000f00 */
[----:B-----5:R-:W-:Y:S05]  /*1a070*/  CALL.REL.NOINC `($__internal_6_$__cuda_sm70_shflsync_bfly_p) ;  /* 0x000016d000007944 */ /* 0x020fea0003c00000 */
[----:B------:R-:W-:Y:S01]  /*1a080*/  MOV R2, R9 ;  /* 0x0000000900027202 */ /* 0x000fe20000000f00 */
[----:B------:R-:W-:Y:S05]  /*1a090*/  BRA `(.L_x_529) ;  /* 0xffff61b000007947 */ /* 0x000fea000383ffff */
.L_x_442:
[----:B------:R-:W-:Y:S01]  /*1a0a0*/  IMAD.MOV.U32 R4, RZ, RZ, R6 ;  /* 0x000000ffff047224 */ /* 0x000fe200078e0006 */
[----:B------:R-:W-:Y:S02]  /*1a0b0*/  MOV R3, 0x1 ;  /* 0x0000000100037802 */ /* 0x000fe40000000f00 */
[----:B------:R-:W-:Y:S02]  /*1a0c0*/  MOV R2, 0x1a0e0 ;  /* 0x0001a0e000027802 */ /* 0x000fe40000000f00 */
[----:B-----5:R-:W-:Y:S05]  /*1a0d0*/  CALL.REL.NOINC `($__internal_6_$__cuda_sm70_shflsync_bfly_p) ;  /* 0x0000167000007944 */ /* 0x020fea0003c00000 */
[----:B------:R-:W-:Y:S01]  /*1a0e0*/  FMNMX.FTZ R6, R6, R9, !PT ;  /* 0x0000000906067209 */ /* 0x000fe20007810000 */
[----:B------:R-:W-:Y:S01]  /*1a0f0*/  IMAD.MOV.U32 R4, RZ, RZ, R5 ;  /* 0x000000ffff047224 */ /* 0x000fe200078e0005 */
[----:B------:R-:W-:Y:S01]  /*1a100*/  MOV R2, 0x1a130 ;  /* 0x0001a13000027802 */ /* 0x000fe20000000f00 */
[----:B------:R-:W-:-:S02]  /*1a110*/  IMAD.MOV.U32 R3, RZ, RZ, 0x2 ;  /* 0x00000002ff037424 */ /* 0x000fc400078e00ff */
[----:B------:R-:W-:Y:S05]  /*1a120*/  CALL.REL.NOINC `($__internal_6_$__cuda_sm70_shflsync_bfly_p) ;  /* 0x0000162000007944 */ /* 0x000fea0003c00000 */
[----:B------:R-:W-:Y:S01]  /*1a130*/  FMNMX.FTZ R5, R5, R9, !PT ;  /* 0x0000000905057209 */ /* 0x000fe20007810000 */
[----:B------:R-:W-:Y:S01]  /*1a140*/  IMAD.MOV.U32 R3, RZ, RZ, 0x1 ;  /* 0x00000001ff037424 */ /* 0x000fe200078e00ff */
[----:B------:R-:W-:-:S03]  /*1a150*/  MOV R2, 0x1a180 ;  /* 0x0001a18000027802 */ /* 0x000fc60000000f00 */
[----:B------:R-:W-:Y:S02]  /*1a160*/  IMAD.MOV.U32 R4, RZ, RZ, R5 ;  /* 0x000000ffff047224 */ /* 0x000fe400078e0005 */
[----:B------:R-:W-:Y:S05]  /*1a170*/  CALL.REL.NOINC `($__internal_6_$__cuda_sm70_shflsync_bfly_p) ;  /* 0x000015d000007944 */ /* 0x000fea0003c00000 */
[----:B------:R-:W-:Y:S01]  /*1a180*/  MOV R4, R9 ;  /* 0x0000000900047202 */ /* 0x000fe20000000f00 */
[----:B------:R-:W-:Y:S05]  /*1a190*/  BRA `(.L_x_530) ;  /* 0xffff612000007947 */ /* 0x000fea000383ffff */
.L_x_444:
[----:B-1-34-:R-:W-:Y:S01]  /*1a1a0*/  MOV R44, RZ ;  /* 0x000000ff002c7202 */ /* 0x01afe20000000f00 */
[----:B------:R-:W-:Y:S01]  /*1a1b0*/  IMAD.MOV.U32 R45, RZ, RZ, R4 ;  /* 0x000000ffff2d7224 */ /* 0x000fe200078e0004 */
[----:B------:R-:W-:Y:S01]  /*1a1c0*/  MOV R2, 0x1a1f0 ;  /* 0x0001a1f000027802 */ /* 0x000fe20000000f00 */
[----:B------:R-:W-:Y:S02]  /*1a1d0*/  IMAD.MOV.U32 R3, RZ, RZ, 0x181f ;  /* 0x0000181fff037424 */ /* 0x000fe400078e00ff */
[----:B------:R-:W-:Y:S05]  /*1a1e0*/  CALL.REL.NOINC `($__internal_7_$__cuda_sm70_shflsync_idx_p) ;  /* 0x000015c000007944 */ /* 0x000fea0003c00000 */
[----:B------:R-:W-:Y:S01]  /*1a1f0*/  MOV R3, R44 ;  /* 0x0000002c00037202 */ /* 0x000fe20000000f00 */
[----:B------:R-:W-:-:S05]  /*1a200*/  BRA `(.L_x_531) ;  /* 0xffff7ae000007947 */ /* 0x000fca000383ffff */
.L_x_447:
[----:B------:R-:W-:Y:S01]  /*1a210*/  MOV R44, 0x3 ;  /* 0x00000003002c7802 */ /* 0x000fe20000000f00 */
[----:B------:R-:W-:Y:S01]  /*1a220*/  IMAD.MOV.U32 R45, RZ, RZ, R4 ;  /* 0x000000ffff2d7224 */ /* 0x000fe200078e0004 */
[----:B--2---:R-:W-:Y:S01]  /*1a230*/  MOV R2, 0x1a260 ;  /* 0x0001a26000027802 */ /* 0x004fe20000000f00 */
[----:B------:R-:W-:Y:S02]  /*1a240*/  IMAD.MOV.U32 R3, RZ, RZ, 0x181f ;  /* 0x0000181fff037424 */ /* 0x000fe400078e00ff */
[----:B-1----:R-:W-:Y:S05]  /*1a250*/  CALL.REL.NOINC `($__internal_7_$__cuda_sm70_shflsync_idx_p) ;  /* 0x0000155000007944 */ /* 0x002fea0003c00000 */
[----:B------:R-:W-:Y:S01]  /*1a260*/  MOV R3, 0x181f ;  /* 0x0000181f00037802 */ /* 0x000fe20000000f00 */
[----:B------:R-:W-:Y:S01]  /*1a270*/  IMAD.MOV.U32 R9, RZ, RZ, R44 ;  /* 0x000000ffff097224 */ /* 0x000fe200078e002c */
[----:B------:R-:W-:Y:S01]  /*1a280*/  MOV R44, 0x3 ;  /* 0x00000003002c7802 */ /* 0x000fe20000000f00 */
[----:B------:R-:W-:Y:S01]  /*1a290*/  IMAD.MOV.U32 R45, RZ, RZ, R8 ;  /* 0x000000ffff2d7224 */ /* 0x000fe200078e0008 */
[----:B------:R-:W-:Y:S02]  /*1a2a0*/  MOV R2, 0x1a2c0 ;  /* 0x0001a2c000027802 */ /* 0x000fe40000000f00 */
[----:B------:R-:W-:Y:S05]  /*1a2b0*/  CALL.REL.NOINC `($__internal_7_$__cuda_sm70_shflsync_idx_p) ;  /* 0x000014f000007944 */ /* 0x000fea0003c00000 */
[----:B------:R-:W-:Y:S01]  /*1a2c0*/  MOV R4, R44 ;  /* 0x0000002c00047202 */ /* 0x000fe20000000f00 */
[----:B------:R-:W-:-:S05]  /*1a2d0*/  BRA `(.L_x_532) ;  /* 0xffff7c9000007947 */ /* 0x000fca000383ffff */
.L_x_450:
[----:B------:R-:W-:Y:S01]  /*1a2e0*/  MOV R44, RZ ;  /* 0x000000ff002c7202 */ /* 0x000fe20000000f00 */
[----:B------:R-:W-:Y:S01]  /*1a2f0*/  IMAD.MOV.U32 R45, RZ, RZ, R4 ;  /* 0x000000ffff2d7224 */ /* 0x000fe200078e0004 */
[----:B------:R-:W-:Y:S01]  /*1a300*/  MOV R2, 0x1a330 ;  /* 0x0001a33000027802 */ /* 0x000fe20000000f00 */
[----:B------:R-:W-:Y:S02]  /*1a310*/  IMAD.MOV.U32 R3, RZ, RZ, 0x181f ;  /* 0x0000181fff037424 */ /* 0x000fe400078e00ff */
[----:B------:R-:W-:Y:S05]  /*1a320*/  CALL.REL.NOINC `($__internal_7_$__cuda_sm70_shflsync_idx_p) ;  /* 0x0000148000007944 */ /* 0x000fea0003c00000 */
[----:B------:R-:W-:Y:S01]  /*1a330*/  MOV R10, R44 ;  /* 0x0000002c000a7202 */ /* 0x000fe20000000f00 */
[----:B------:R-:W-:-:S05]  /*1a340*/  BRA `(.L_x_533) ;  /* 0xffff90a000007947 */ /* 0x000fca000383ffff */
.L_x_451:
[----:B------:R-:W-:Y:S01]  /*1a350*/  MOV R44, RZ ;  /* 0x000000ff002c7202 */ /* 0x000fe20000000f00 */
[----:B------:R-:W-:Y:S01]  /*1a360*/  IMAD.MOV.U32 R45, RZ, RZ, R8 ;  /* 0x000000ffff2d7224 */ /* 0x000fe200078e0008 */
[----:B------:R-:W-:Y:S01]  /*1a370*/  MOV R2, 0x1a3a0 ;  /* 0x0001a3a000027802 */ /* 0x000fe20000000f00 */
[----:B------:R-:W-:Y:S02]  /*1a380*/  IMAD.MOV.U32 R3, RZ, RZ, 0x181f ;  /* 0x0000181fff037424 */ /* 0x000fe400078e00ff */
[----:B-12---:R-:W-:Y:S05]  /*1a390*/  CALL.REL.NOINC `($__internal_7_$__cuda_sm70_shflsync_idx_p) ;  /* 0x0000141000007944 */ /* 0x006fea0003c00000 */
[----:B------:R-:W-:Y:S01]  /*1a3a0*/  MOV R9, R44 ;  /* 0x0000002c00097202 */ /* 0x000fe20000000f00 */
[----:B------:R-:W-:-:S05]  /*1a3b0*/  BRA `(.L_x_534) ;  /* 0xffff905000007947 */ /* 0x000fca000383ffff */
.L_x_452:
[----:B------:R-:W-:Y:S01]  /*1a3c0*/  MOV R44, 0x1 ;  /* 0x00000001002c7802 */ /* 0x000fe20000000f00 */
[----:B------:R-:W-:Y:S01]  /*1a3d0*/  IMAD.MOV.U32 R45, RZ, RZ, R4 ;  /* 0x000000ffff2d7224 */ /* 0x000fe200078e0004 */
[----:B--2---:R-:W-:Y:S01]  /*1a3e0*/  MOV R2, 0x1a410 ;  /* 0x0001a41000027802 */ /* 0x004fe20000000f00 */
[----:B------:R-:W-:Y:S02]  /*1a3f0*/  IMAD.MOV.U32 R3, RZ, RZ, 0x181f ;  /* 0x0000181fff037424 */ /* 0x000fe400078e00ff */
[----:B-1-3--:R-:W-:Y:S05]  /*1a400*/  CALL.REL.NOINC `($__internal_7_$__cuda_sm70_shflsync_idx_p) ;  /* 0x000013a000007944 */ /* 0x00afea0003c00000 */
        /* <DEDUP_REMOVED lines=8> */
.L_x_453:
[----:B------:R-:W-:Y:S01]  /*1a490*/  MOV R44, 0x2 ;  /* 0x00000002002c7802 */ /* 0x000fe20000000f00 */
[----:B------:R-:W-:Y:S01]  /*1a4a0*/  IMAD.MOV.U32 R45, RZ, RZ, R4 ;  /* 0x000000ffff2d7224 */ /* 0x000fe200078e0004 */
[----:B-1----:R-:W-:Y:S01]  /*1a4b0*/  MOV R2, 0x1a4e0 ;  /* 0x0001a4e000027802 */ /* 0x002fe20000000f00 */
[----:B------:R-:W-:Y:S02]  /*1a4c0*/  IMAD.MOV.U32 R3, RZ, RZ, 0x181f ;  /* 0x0000181fff037424 */ /* 0x000fe400078e00ff */
[----:B---34-:R-:W-:Y:S05]  /*1a4d0*/  CALL.REL.NOINC `($__internal_7_$__cuda_sm70_shflsync_idx_p) ;  /* 0x000012d000007944 */ /* 0x018fea0003c00000 */
[----:B------:R-:W-:Y:S01]  /*1a4e0*/  MOV R10, R44 ;  /* 0x0000002c000a7202 */ /* 0x000fe20000000f00 */
[----:B------:R-:W-:-:S05]  /*1a4f0*/  BRA `(.L_x_536) ;  /* 0xffff918000007947 */ /* 0x000fca000383ffff */
.L_x_454:
[----:B------:R-:W-:Y:S01]  /*1a500*/  MOV R44, 0x2 ;  /* 0x00000002002c7802 */ /* 0x000fe20000000f00 */
[----:B------:R-:W-:Y:S01]  /*1a510*/  IMAD.MOV.U32 R45, RZ, RZ, R8 ;  /* 0x000000ffff2d7224 */ /* 0x000fe200078e0008 */
[----:B-1----:R-:W-:Y:S01]  /*1a520*/  MOV R2, 0x1a550 ;  /* 0x0001a55000027802 */ /* 0x002fe20000000f00 */
[----:B------:R-:W-:Y:S02]  /*1a530*/  IMAD.MOV.U32 R3, RZ, RZ, 0x181f ;  /* 0x0000181fff037424 */ /* 0x000fe400078e00ff */
[----:B--234-:R-:W-:Y:S05]  /*1a540*/  CALL.REL.NOINC `($__internal_7_$__cuda_sm70_shflsync_idx_p) ;  /* 0x0000126000007944 */ /* 0x01cfea0003c00000 */
[----:B------:R-:W-:Y:S01]  /*1a550*/  MOV R9, R44 ;  /* 0x0000002c00097202 */ /* 0x000fe20000000f00 */
[----:B------:R-:W-:-:S05]  /*1a560*/  BRA `(.L_x_537) ;  /* 0xffff913000007947 */ /* 0x000fca000383ffff */
.L_x_455:
[----:B------:R-:W-:Y:S01]  /*1a570*/  MOV R44, 0x3 ;  /* 0x00000003002c7802 */ /* 0x000fe20000000f00 */
[----:B------:R-:W-:Y:S01]  /*1a580*/  IMAD.MOV.U32 R45, RZ, RZ, R4 ;  /* 0x000000ffff2d7224 */ /* 0x000fe200078e0004 */
[----:B-1----:R-:W-:Y:S01]  /*1a590*/  MOV R2, 0x1a5c0 ;  /* 0x0001a5c000027802 */ /* 0x002fe20000000f00 */
[----:B------:R-:W-:Y:S02]  /*1a5a0*/  IMAD.MOV.U32 R3, RZ, RZ, 0x181f ;  /* 0x0000181fff037424 */ /* 0x000fe400078e00ff */
[----:B--2-4-:R-:W-:Y:S05]  /*1a5b0*/  CALL.REL.NOINC `($__internal_7_$__cuda_sm70_shflsync_idx_p) ;  /* 0x000011f000007944 */ /* 0x014fea0003c00000 */
        /* <DEDUP_REMOVED lines=8> */
.L_x_456:
[----:B------:R-:W-:Y:S02]  /*1a640*/  MOV R3, 0x2 ;  /* 0x0000000200037802 */ /* 0x000fe40000000f00 */
[----:B------:R-:W-:Y:S02]  /*1a650*/  MOV R2, 0x1a670 ;  /* 0x0001a67000027802 */ /* 0x000fe40000000f00 */
[----:B------:R-:W-:Y:S05]  /*1a660*/  CALL.REL.NOINC `($__internal_6_$__cuda_sm70_shflsync_bfly_p) ;  /* 0x000010e000007944 */ /* 0x000fea0003c00000 */
[----:B------:R-:W-:Y:S01]  /*1a670*/  MOV R2, R9 ;  /* 0x0000000900027202 */ /* 0x000fe20000000f00 */
[----:B------:R-:W-:-:S05]  /*1a680*/  BRA `(.L_x_539) ;  /* 0xffff962000007947 */ /* 0x000fca000383ffff */
.L_x_457:
[----:B------:R-:W-:Y:S02]  /*1a690*/  MOV R3, 0x1 ;  /* 0x0000000100037802 */ /* 0x000fe40000000f00 */
[----:B------:R-:W-:Y:S02]  /*1a6a0*/  MOV R2, 0x1a6c0 ;  /* 0x0001a6c000027802 */ /* 0x000fe40000000f00 */
[----:B------:R-:W-:Y:S05]  /*1a6b0*/  CALL.REL.NOINC `($__internal_6_$__cuda_sm70_shflsync_bfly_p) ;  /* 0x0000109000007944 */ /* 0x000fea0003c00000 */
[----:B------:R-:W-:Y:S01]  /*1a6c0*/  IMAD.MOV.U32 R3, RZ, RZ, 0x2 ;  /* 0x00000002ff037424 */ /* 0x000fe200078e00ff */
[----:B------:R-:W-:Y:S01]  /*1a6d0*/  FMNMX.FTZ R6, R4, R9, !PT ;  /* 0x0000000904067209 */ /* 0x000fe20007810000 */
[----:B------:R-:W-:Y:S01]  /*1a6e0*/  IMAD.MOV.U32 R4, RZ, RZ, R8 ;  /* 0x000000ffff047224 */ /* 0x000fe200078e0008 */
[----:B------:R-:W-:Y:S02]  /*1a6f0*/  MOV R2, 0x1a710 ;  /* 0x0001a71000027802 */ /* 0x000fe40000000f00 */
[----:B------:R-:W-:Y:S05]  /*1a700*/  CALL.REL.NOINC `($__internal_6_$__cuda_sm70_shflsync_bfly_p) ;  /* 0x0000104000007944 */ /* 0x000fea0003c00000 */
[----:B------:R-:W-:Y:S01]  /*1a710*/  FMNMX.FTZ R4, R8, R9, !PT ;  /* 0x0000000908047209 */ /* 0x000fe20007810000 */
[----:B------:R-:W-:Y:S01]  /*1a720*/  IMAD.MOV.U32 R3, RZ, RZ, 0x1 ;  /* 0x00000001ff037424 */ /* 0x000fe200078e00ff */
[----:B------:R-:W-:Y:S02]  /*1a730*/  MOV R2, 0x1a750 ;  /* 0x0001a75000027802 */ /* 0x000fe40000000f00 */
[----:B------:R-:W-:Y:S05]  /*1a740*/  CALL.REL.NOINC `($__internal_6_$__cuda_sm70_shflsync_bfly_p) ;  /* 0x0000100000007944 */ /* 0x000fea0003c00000 */
[----:B------:R-:W-:Y:S01]  /*1a750*/  MOV R2, R9 ;  /* 0x0000000900027202 */ /* 0x000fe20000000f00 */
[----:B------:R-:W-:-:S05]  /*1a760*/  BRA `(.L_x_540) ;  /* 0xffff95b000007947 */ /* 0x000fca000383ffff */
.L_x_459:
[----:B------:R-:W-:Y:S01]  /*1a770*/  IMAD.MOV.U32 R4, RZ, RZ, R232 ;  /* 0x000000ffff047224 */ /* 0x000fe200078e00e8 */
[----:B------:R-:W-:-:S02]  /*1a780*/  MOV R3, 0x2 ;  /* 0x0000000200037802 */ /* 0x000fc40000000f00 */
[----:B------:R-:W-:Y:S02]  /*1a790*/  MOV R2, 0x1a7b0 ;  /* 0x0001a7b000027802 */ /* 0x000fe40000000f00 */
[----:B------:R-:W-:Y:S05]  /*1a7a0*/  CALL.REL.NOINC `($__internal_6_$__cuda_sm70_shflsync_bfly_p) ;  /* 0x00000fa000007944 */ /* 0x000fea0003c00000 */
[----:B------:R-:W-:Y:S01]  /*1a7b0*/  FADD.FTZ R4, R232, R9 ;  /* 0x00000009e8047221 */ /* 0x000fe20000010000 */
[----:B------:R-:W-:Y:S02]  /*1a7c0*/  MOV R3, 0x1 ;  /* 0x0000000100037802 */ /* 0x000fe40000000f00 */
[----:B------:R-:W-:Y:S02]  /*1a7d0*/  MOV R2, 0x1a7f0 ;  /* 0x0001a7f000027802 */ /* 0x000fe40000000f00 */
[----:B------:R-:W-:Y:S05]  /*1a7e0*/  CALL.REL.NOINC `($__internal_6_$__cuda_sm70_shflsync_bfly_p) ;  /* 0x00000f6000007944 */ /* 0x000fea0003c00000 */
[----:B------:R-:W-:Y:S01]  /*1a7f0*/  FADD.FTZ R8, R4, R9 ;  /* 0x0000000904087221 */ /* 0x000fe20000010000 */
[----:B------:R-:W-:Y:S02]  /*1a800*/  MOV R4, R247 ;  /* 0x000000f700047202 */ /* 0x000fe40000000f00 */
[----:B------:R-:W-:Y:S02]  /*1a810*/  MOV R3, 0x2 ;  /* 0x0000000200037802 */ /* 0x000fe40000000f00 */
[----:B------:R-:W-:Y:S02]  /*1a820*/  MOV R2, 0x1a840 ;  /* 0x0001a84000027802 */ /* 0x000fe40000000f00 */
[----:B------:R-:W-:Y:S05]  /*1a830*/  CALL.REL.NOINC `($__internal_6_$__cuda_sm70_shflsync_bfly_p) ;  /* 0x00000f1000007944 */ /* 0x000fea0003c00000 */
[----:B------:R-:W-:Y:S01]  /*1a840*/  FADD.FTZ R4, R247, R9 ;  /* 0x00000009f7047221 */ /* 0x000fe20000010000 */
[----:B------:R-:W-:Y:S02]  /*1a850*/  MOV R3, 0x1 ;  /* 0x0000000100037802 */ /* 0x000fe40000000f00 */
[----:B------:R-:W-:-:S02]  /*1a860*/  MOV R2, 0x1a880 ;  /* 0x0001a88000027802 */ /* 0x000fc40000000f00 */
[----:B------:R-:W-:Y:S05]  /*1a870*/  CALL.REL.NOINC `($__internal_6_$__cuda_sm70_shflsync_bfly_p) ;  /* 0x00000ed000007944 */ /* 0x000fea0003c00000 */
[----:B------:R-:W-:Y:S05]  /*1a880*/  BRA `(.L_x_541) ;  /* 0xffffb0d000007947 */ /* 0x000fea000383ffff */
.L_x_466:
[----:B--234-:R-:W-:Y:S01]  /*1a890*/  IMAD.MOV.U32 R45, RZ, RZ, R6 ;  /* 0x000000ffff2d7224 */ /* 0x01cfe200078e0006 */
[----:B------:R-:W-:Y:S01]  /*1a8a0*/  MOV R44, RZ ;  /* 0x000000ff002c7202 */ /* 0x000fe20000000f00 */
[----:B------:R-:W-:Y:S01]  /*1a8b0*/  IMAD.MOV.U32 R3, RZ, RZ, 0x181f ;  /* 0x0000181fff037424 */ /* 0x000fe200078e00ff */
[----:B------:R-:W-:-:S02]  /*1a8c0*/  MOV R2, 0x1a8e0 ;  /* 0x0001a8e000027802 */ /* 0x000fc40000000f00 */
[----:B-1----:R-:W-:Y:S05]  /*1a8d0*/  CALL.REL.NOINC `($__internal_7_$__cuda_sm70_shflsync_idx_p) ;  /* 0x00000ed000007944 */ /* 0x002fea0003c00000 */
[----:B------:R-:W-:Y:S01]  /*1a8e0*/  MOV R11, R44 ;  /* 0x0000002c000b7202 */ /* 0x000fe20000000f00 */
[----:B------:R-:W-:Y:S05]  /*1a8f0*/  BRA `(.L_x_542) ;  /* 0xffffc48000007947 */ /* 0x000fea000383ffff */
.L_x_467:
[----:B------:R-:W-:Y:S01]  /*1a900*/  IMAD.MOV.U32 R45, RZ, RZ, R10 ;  /* 0x000000ffff2d7224 */ /* 0x000fe200078e000a */
[----:B------:R-:W-:Y:S01]  /*1a910*/  MOV R44, RZ ;  /* 0x000000ff002c7202 */ /* 0x000fe20000000f00 */
[----:B------:R-:W-:Y:S01]  /*1a920*/  IMAD.MOV.U32 R3, RZ, RZ, 0x181f ;  /* 0x0000181fff037424 */ /* 0x000fe200078e00ff */
[----:B------:R-:W-:-:S02]  /*1a930*/  MOV R2, 0x1a950 ;  /* 0x0001a95000027802 */ /* 0x000fc40000000f00 */
[----:B-123--:R-:W-:Y:S05]  /*1a940*/  CALL.REL.NOINC `($__internal_7_$__cuda_sm70_shflsync_idx_p) ;  /* 0x00000e6000007944 */ /* 0x00efea0003c00000 */
[----:B------:R-:W-:Y:S01]  /*1a950*/  MOV R2, R44 ;  /* 0x0000002c00027202 */ /* 0x000fe20000000f00 */
[----:B------:R-:W-:Y:S05]  /*1a960*/  BRA `(.L_x_543) ;  /* 0xffffc43000007947 */ /* 0x000fea000383ffff */
.L_x_470:
[----:B------:R-:W-:Y:S01]  /*1a970*/  IMAD.MOV.U32 R45, RZ, RZ, R6 ;  /* 0x000000ffff2d7224 */ /* 0x000fe200078e0006 */
[----:B------:R-:W-:Y:S01]  /*1a980*/  MOV R44, 0x1 ;  /* 0x00000001002c7802 */ /* 0x000fe20000000f00 */
[----:B--2---:R-:W-:Y:S01]  /*1a990*/  IMAD.MOV.U32 R3, RZ, RZ, 0x181f ;  /* 0x0000181fff037424 */ /* 0x004fe200078e00ff */
[----:B------:R-:W-:-:S02]  /*1a9a0*/  MOV R2, 0x1a9c0 ;  /* 0x0001a9c000027802 */ /* 0x000fc40000000f00 */
[----:B-1-34-:R-:W-:Y:S05]  /*1a9b0*/  CALL.REL.NOINC `($__internal_7_$__cuda_sm70_shflsync_idx_p) ;  /* 0x00000df000007944 */ /* 0x01afea0003c00000 */
        /* <DEDUP_REMOVED lines=8> */
.L_x_473:
[----:B------:R-:W-:Y:S01]  /*1aa40*/  IMAD.MOV.U32 R45, RZ, RZ, R6 ;  /* 0x000000ffff2d7224 */ /* 0x000fe200078e0006 */
[----:B------:R-:W-:Y:S01]  /*1aa50*/  MOV R44, 0x2 ;  /* 0x00000002002c7802 */ /* 0x000fe20000000f00 */
[----:B--2---:R-:W-:Y:S01]  /*1aa60*/  IMAD.MOV.U32 R3, RZ, RZ, 0x181f ;  /* 0x0000181fff037424 */ /* 0x004fe200078e00ff */
[----:B------:R-:W-:Y:S02]  /*1aa70*/  MOV R2, 0x1aa90 ;  /* 0x0001aa9000027802 */ /* 0x000fe40000000f00 */
[----:B-1-34-:R-:W-:Y:S05]  /*1aa80*/  CALL.REL.NOINC `($__internal_7_$__cuda_sm70_shflsync_idx_p) ;  /* 0x00000d2000007944 */ /* 0x01afea0003c00000 */
[----:B------:R-:W-:Y:S01]  /*1aa90*/  MOV R11, R44 ;  /* 0x0000002c000b7202 */ /* 0x000fe20000000f00 */
[----:B------:R-:W-:Y:S05]  /*1aaa0*/  BRA `(.L_x_545) ;  /* 0xffffc4d000007947 */ /* 0x000fea000383ffff */
.L_x_474:
[----:B------:R-:W-:Y:S01]  /*1aab0*/  IMAD.MOV.U32 R45, RZ, RZ, R10 ;  /* 0x000000ffff2d7224 */ /* 0x000fe200078e000a */
[----:B------:R-:W-:Y:S01]  /*1aac0*/  MOV R44, 0x2 ;  /* 0x00000002002c7802 */ /* 0x000fe20000000f00 */
[----:B--2---:R-:W-:Y:S01]  /*1aad0*/  IMAD.MOV.U32 R3, RZ, RZ, 0x181f ;  /* 0x0000181fff037424 */ /* 0x004fe200078e00ff */
[----:B------:R-:W-:Y:S02]  /*1aae0*/  MOV R2, 0x1ab00 ;  /* 0x0001ab0000027802 */ /* 0x000fe40000000f00 */
[----:B-1-34-:R-:W-:Y:S05]  /*1aaf0*/  CALL.REL.NOINC `($__internal_7_$__cuda_sm70_shflsync_idx_p) ;  /* 0x00000cb000007944 */ /* 0x01afea0003c00000 */
[----:B------:R-:W-:Y:S01]  /*1ab00*/  MOV R2, R44 ;  /* 0x0000002c00027202 */ /* 0x000fe20000000f00 */
[----:B------:R-:W-:Y:S05]  /*1ab10*/  BRA `(.L_x_546) ;  /* 0xffffc48000007947 */ /* 0x000fea000383ffff */
.L_x_477:
[----:B------:R-:W-:Y:S01]  /*1ab20*/  IMAD.MOV.U32 R45, RZ, RZ, R6 ;  /* 0x000000ffff2d7224 */ /* 0x000fe200078e0006 */
[----:B------:R-:W-:Y:S01]  /*1ab30*/  MOV R44, 0x3 ;  /* 0x00000003002c7802 */ /* 0x000fe20000000f00 */
[----:B---3--:R-:W-:Y:S01]  /*1ab40*/  IMAD.MOV.U32 R3, RZ, RZ, 0x181f ;  /* 0x0000181fff037424 */ /* 0x008fe200078e00ff */
[----:B----4-:R-:W-:-:S02]  /*1ab50*/  MOV R2, 0x1ab70 ;  /* 0x0001ab7000027802 */ /* 0x010fc40000000f00 */
[----:B-12---:R-:W-:Y:S05]  /*1ab60*/  CALL.REL.NOINC `($__internal_7_$__cuda_sm70_shflsync_idx_p) ;  /* 0x00000c4000007944 */ /* 0x006fea0003c00000 */
        /* <DEDUP_REMOVED lines=8> */
.L_x_479:
[----:B------:R-:W-:Y:S01]  /*1abf0*/  IMAD.MOV.U32 R45, RZ, RZ, R6 ;  /* 0x000000ffff2d7224 */ /* 0x000fe200078e0006 */
[----:B------:R-:W-:Y:S01]  /*1ac00*/  MOV R44, RZ ;  /* 0x000000ff002c7202 */ /* 0x000fe20000000f00 */
[----:B------:R-:W-:Y:S01]  /*1ac10*/  IMAD.MOV.U32 R3, RZ, RZ, 0x1c1f ;  /* 0x00001c1fff037424 */ /* 0x000fe200078e00ff */
[----:B------:R-:W-:Y:S02]  /*1ac20*/  MOV R2, 0x1ac40 ;  /* 0x0001ac4000027802 */ /* 0x000fe40000000f00 */
[----:B------:R-:W-:Y:S05]  /*1ac30*/  CALL.REL.NOINC `($__internal_7_$__cuda_sm70_shflsync_idx_p) ;  /* 0x00000b7000007944 */ /* 0x000fea0003c00000 */
[----:B------:R-:W-:Y:S01]  /*1ac40*/  MOV R4, R44 ;  /* 0x0000002c00047202 */ /* 0x000fe20000000f00 */
[----:B------:R-:W-:Y:S05]  /*1ac50*/  BRA `(.L_x_548) ;  /* 0xffffc73000007947 */ /* 0x000fea000383ffff */
.L_x_480:
[----:B------:R-:W-:Y:S01]  /*1ac60*/  IMAD.MOV.U32 R45, RZ, RZ, R5 ;  /* 0x000000ffff2d7224 */ /* 0x000fe200078e0005 */
[----:B------:R-:W-:Y:S01]  /*1ac70*/  MOV R44, RZ ;  /* 0x000000ff002c7202 */ /* 0x000fe20000000f00 */
[----:B------:R-:W-:Y:S01]  /*1ac80*/  IMAD.MOV.U32 R3, RZ, RZ, 0x1c1f ;  /* 0x00001c1fff037424 */ /* 0x000fe200078e00ff */
[----:B------:R-:W-:Y:S02]  /*1ac90*/  MOV R2, 0x1acb0 ;  /* 0x0001acb000027802 */ /* 0x000fe40000000f00 */
[----:B-12---:R-:W-:Y:S05]  /*1aca0*/  CALL.REL.NOINC `($__internal_7_$__cuda_sm70_shflsync_idx_p) ;  /* 0x00000b0000007944 */ /* 0x006fea0003c00000 */
[----:B------:R-:W-:Y:S01]  /*1acb0*/  MOV R2, R44 ;  /* 0x0000002c00027202 */ /* 0x000fe20000000f00 */
[----:B------:R-:W-:Y:S05]  /*1acc0*/  BRA `(.L_x_549) ;  /* 0xffffc6e000007947 */ /* 0x000fea000383ffff */
.L_x_483:
        /* <DEDUP_REMOVED lines=13> */
.L_x_487:
[----:B------:R-:W-:Y:S01]  /*1ada0*/  IMAD.MOV.U32 R45, RZ, RZ, R5 ;  /* 0x000000ffff2d7224 */ /* 0x000fe200078e0005 */
[----:B------:R-:W-:Y:S01]  /*1adb0*/  MOV R44, RZ ;  /* 0x000000ff002c7202 */ /* 0x000fe20000000f00 */
[----:B------:R-:W-:Y:S01]  /*1adc0*/  IMAD.MOV.U32 R3, RZ, RZ, 0x181f ;  /* 0x0000181fff037424 */ /* 0x000fe200078e00ff */
[----:B------:R-:W-:Y:S02]  /*1add0*/  MOV R2, 0x1adf0 ;  /* 0x0001adf000027802 */ /* 0x000fe40000000f00 */
[----:B------:R-:W-:Y:S05]  /*1ade0*/  CALL.REL.NOINC `($__internal_7_$__cuda_sm70_shflsync_idx_p) ;  /* 0x000009c000007944 */ /* 0x000fea0003c00000 */
[----:B------:R-:W-:Y:S01]  /*1adf0*/  MOV R11, R44 ;  /* 0x0000002c000b7202 */ /* 0x000fe20000000f00 */
[----:B------:R-:W-:Y:S05]  /*1ae00*/  BRA `(.L_x_551) ;  /* 0xffffd9f000007947 */ /* 0x000fea000383ffff */
.L_x_488:
[----:B------:R-:W-:Y:S01]  /*1ae10*/  IMAD.MOV.U32 R45, RZ, RZ, R10 ;  /* 0x000000ffff2d7224 */ /* 0x000fe200078e000a */
[----:B------:R-:W-:Y:S01]  /*1ae20*/  MOV R44, RZ ;  /* 0x000000ff002c7202 */ /* 0x000fe20000000f00 */
[----:B------:R-:W-:Y:S01]  /*1ae30*/  IMAD.MOV.U32 R3, RZ, RZ, 0x181f ;  /* 0x0000181fff037424 */ /* 0x000fe200078e00ff */
[----:B------:R-:W-:Y:S02]  /*1ae40*/  MOV R2, 0x1ae60 ;  /* 0x0001ae6000027802 */ /* 0x000fe40000000f00 */
[----:B-12---:R-:W-:Y:S05]  /*1ae50*/  CALL.REL.NOINC `($__internal_7_$__cuda_sm70_shflsync_idx_p) ;  /* 0x0000095000007944 */ /* 0x006fea0003c00000 */
[----:B------:R-:W-:Y:S01]  /*1ae60*/  MOV R2, R44 ;  /* 0x0000002c00027202 */ /* 0x000fe20000000f00 */
[----:B------:R-:W-:Y:S05]  /*1ae70*/  BRA `(.L_x_552) ;  /* 0xffffd9a000007947 */ /* 0x000fea000383ffff */
.L_x_491:
        /* <DEDUP_REMOVED lines=13> */
.L_x_494:
[----:B------:R-:W-:Y:S01]  /*1af50*/  IMAD.MOV.U32 R45, RZ, RZ, R5 ;  /* 0x000000ffff2d7224 */ /* 0x000fe200078e0005 */
[----:B------:R-:W-:Y:S01]  /*1af60*/  MOV R44, 0x2 ;  /* 0x00000002002c7802 */ /* 0x000fe20000000f00 */
[----:B-1----:R-:W-:Y:S01]  /*1af70*/  IMAD.MOV.U32 R3, RZ, RZ, 0x181f ;  /* 0x0000181fff037424 */ /* 0x002fe200078e00ff */
[----:B----4-:R-:W-:Y:S02]  /*1af80*/  MOV R2, 0x1afa0 ;  /* 0x0001afa000027802 */ /* 0x010fe40000000f00 */
[----:B--23--:R-:W-:Y:S05]  /*1af90*/  CALL.REL.NOINC `($__internal_7_$__cuda_sm70_shflsync_idx_p) ;  /* 0x0000081000007944 */ /* 0x00cfea0003c00000 */
[----:B------:R-:W-:Y:S01]  /*1afa0*/  MOV R11, R44 ;  /* 0x0000002c000b7202 */ /* 0x000fe20000000f00 */
[----:B------:R-:W-:Y:S05]  /*1afb0*/  BRA `(.L_x_554) ;  /* 0xffffda5000007947 */ /* 0x000fea000383ffff */
.L_x_495:
[----:B------:R-:W-:Y:S01]  /*1afc0*/  IMAD.MOV.U32 R45, RZ, RZ, R10 ;  /* 0x000000ffff2d7224 */ /* 0x000fe200078e000a */
[----:B------:R-:W-:Y:S01]  /*1afd0*/  MOV R44, 0x2 ;  /* 0x00000002002c7802 */ /* 0x000fe20000000f00 */
[----:B------:R-:W-:Y:S01]  /*1afe0*/  IMAD.MOV.U32 R3, RZ, RZ, 0x181f ;  /* 0x0000181fff037424 */ /* 0x000fe200078e00ff */
[----:B----4-:R-:W-:Y:S02]  /*1aff0*/  MOV R2, 0x1b010 ;  /* 0x0001b01000027802 */ /* 0x010fe40000000f00 */
[----:B-123--:R-:W-:Y:S05]  /*1b000*/  CALL.REL.NOINC `($__internal_7_$__cuda_sm70_shflsync_idx_p) ;  /* 0x000007a000007944 */ /* 0x00efea0003c00000 */
[----:B------:R-:W-:Y:S01]  /*1b010*/  MOV R2, R44 ;  /* 0x0000002c00027202 */ /* 0x000fe20000000f00 */
[----:B------:R-:W-:Y:S05]  /*1b020*/  BRA `(.L_x_555) ;  /* 0xffffda0000007947 */ /* 0x000fea000383ffff */
.L_x_498:
        /* <DEDUP_REMOVED lines=13> */
.L_x_500:
[----:B------:R-:W-:Y:S01]  /*1b100*/  IMAD.MOV.U32 R45, RZ, RZ, R74 ;  /* 0x000000ffff2d7224 */ /* 0x000fe200078e004a */
[----:B------:R-:W-:Y:S01]  /*1b110*/  MOV R44, RZ ;  /* 0x000000ff002c7202 */ /* 0x000fe20000000f00 */
[----:B------:R-:W-:Y:S01]  /*1b120*/  IMAD.MOV.U32 R3, RZ, RZ, 0x1f ;  /* 0x0000001fff037424 */ /* 0x000fe200078e00ff */
[----:B------:R-:W-:Y:S02]  /*1b130*/  MOV R2, 0x1b150 ;  /* 0x0001b15000027802 */ /* 0x000fe40000000f00 */
[----:B------:R-:W-:Y:S05]  /*1b140*/  CALL.REL.NOINC `($__internal_7_$__cuda_sm70_shflsync_idx_p) ;  /* 0x0000066000007944 */ /* 0x000fea0003c00000 */
[----:B------:R-:W-:Y:S01]  /*1b150*/  MOV R10, R44 ;  /* 0x0000002c000a7202 */ /* 0x000fe20000000f00 */
[----:B------:R-:W-:Y:S05]  /*1b160*/  BRA `(.L_x_557) ;  /* 0xffffdb6000007947 */ /* 0x000fea000383ffff */
.L_x_501:
[----:B------:R-:W-:Y:S01]  /*1b170*/  IMAD.MOV.U32 R45, RZ, RZ, R74 ;  /* 0x000000ffff2d7224 */ /* 0x000fe200078e004a */
[----:B------:R-:W-:Y:S01]  /*1b180*/  MOV R44, 0x1 ;  /* 0x00000001002c7802 */ /* 0x000fe20000000f00 */
[----:B------:R-:W-:Y:S01]  /*1b190*/  IMAD.MOV.U32 R3, RZ, RZ, 0x1f ;  /* 0x0000001fff037424 */ /* 0x000fe200078e00ff */
[----:B------:R-:W-:Y:S02]  /*1b1a0*/  MOV R2, 0x1b1c0 ;  /* 0x0001b1c000027802 */ /* 0x000fe40000000f00 */
[----:B-12---:R-:W-:Y:S05]  /*1b1b0*/  CALL.REL.NOINC `($__internal_7_$__cuda_sm70_shflsync_idx_p) ;  /* 0x000005f000007944 */ /* 0x006fea0003c00000 */
[----:B------:R-:W-:Y:S01]  /*1b1c0*/  MOV R9, R44 ;  /* 0x0000002c00097202 */ /* 0x000fe20000000f00 */
[----:B------:R-:W-:Y:S05]  /*1b1d0*/  BRA `(.L_x_558) ;  /* 0xffffdb1000007947 */ /* 0x000fea000383ffff */
.L_x_502:
[----:B------:R-:W-:Y:S02]  /*1b1e0*/  MOV R3, 0x1 ;  /* 0x0000000100037802 */ /* 0x000fe40000000f00 */
[----:B------:R-:W-:-:S02]  /*1b1f0*/  MOV R4, 0x1b210 ;  /* 0x0001b21000047802 */ /* 0x000fc40000000f00 */
[----:B-1234-:R-:W-:Y:S05]  /*1b200*/  CALL.REL.NOINC `($__internal_8_$__cuda_sm70_shflsync_up_p) ;  /* 0x000005f000007944 */ /* 0x01efea0003c00000 */
[----:B------:R-:W-:Y:S05]  /*1b210*/  BRA `(.L_x_559) ;  /* 0xffffdc0000007947 */ /* 0x000fea000383ffff */
.L_x_503:
[----:B------:R-:W-:Y:S02]  /*1b220*/  MOV R3, 0x2 ;  /* 0x0000000200037802 */ /* 0x000fe40000000f00 */
[----:B------:R-:W-:-:S02]  /*1b230*/  MOV R4, 0x1b250 ;  /* 0x0001b25000047802 */ /* 0x000fc40000000f00 */
[----:B--2-4-:R-:W-:Y:S05]  /*1b240*/  CALL.REL.NOINC `($__internal_8_$__cuda_sm70_shflsync_up_p) ;  /* 0x000005b000007944 */ /* 0x014fea0003c00000 */
[----:B------:R-:W-:Y:S02]  /*1b250*/  SEL R3, R3, RZ, P1 ;  /* 0x000000ff03037207 */ /* 0x000fe40000800000 */
[----:B------:R-:W-:-:S03]  /*1b260*/  MOV R4, 0x1b2a0 ;  /* 0x0001b2a000047802 */ /* 0x000fc60000000f00 */
[----:B------:R-:W-:Y:S02]  /*1b270*/  IMAD.IADD R2, R2, 0x1, R3 ;  /* 0x0000000102027824 */ /* 0x000fe400078e0203 */
[----:B------:R-:W-:Y:S02]  /*1b280*/  IMAD.MOV.U32 R3, RZ, RZ, 0x4 ;  /* 0x00000004ff037424 */ /* 0x000fe400078e00ff */
[----:B------:R-:W-:Y:S05]  /*1b290*/  CALL.REL.NOINC `($__internal_8_$__cuda_sm70_shflsync_up_p) ;  /* 0x0000056000007944 */ /* 0x000fea0003c00000 */
        /* <DEDUP_REMOVED lines=10> */
[----:B------:R-:W-:Y:S01]  /*1b340*/  SEL R3, R3, RZ, P4 ;  /* 0x000000ff03037207 */ /* 0x000fe20002000000 */
[----:B------:R-:W-:-:S04]  /*1b350*/  IMAD.MOV.U32 R44, RZ, RZ, 0x1f ;  /* 0x0000001fff2c7424 */ /* 0x000fc800078e00ff */
[----:B------:R-:W-:Y:S01]  /*1b360*/  IMAD.IADD R4, R3, 0x1, R2 ;  /* 0x0000000103047824 */ /* 0x000fe200078e0202 */
[----:B------:R-:W-:Y:S02]  /*1b370*/  MOV R3, 0x1f ;  /* 0x0000001f00037802 */ /* 0x000fe40000000f00 */
[----:B------:R-:W-:Y:S01]  /*1b380*/  MOV R2, 0x1b3b0 ;  /* 0x0001b3b000027802 */ /* 0x000fe20000000f00 */
[----:B------:R-:W-:Y:S02]  /*1b390*/  IMAD.MOV.U32 R45, RZ, RZ, R4 ;  /* 0x000000ffff2d7224 */ /* 0x000fe400078e0004 */
[----:B------:R-:W-:Y:S05]  /*1b3a0*/  CALL.REL.NOINC `($__internal_7_$__cuda_sm70_shflsync_idx_p) ;  /* 0x0000040000007944 */ /* 0x000fea0003c00000 */
[----:B------:R-:W-:Y:S01]  /*1b3b0*/  MOV R2, R44 ;  /* 0x0000002c00027202 */ /* 0x000fe20000000f00 */
[----:B------:R-:W-:Y:S05]  /*1b3c0*/  BRA `(.L_x_560) ;  /* 0xffffdb5000007947 */ /* 0x000fea000383ffff */
.L_x_507:
[----:B------:R-:W-:Y:S02]  /*1b3d0*/  MOV R3, 0x1 ;  /* 0x0000000100037802 */ /* 0x000fe40000000f00 */
[----:B------:R-:W-:Y:S02]  /*1b3e0*/  MOV R4, 0x1b400 ;  /* 0x0001b40000047802 */ /* 0x000fe40000000f00 */
[----:B------:R-:W-:Y:S05]  /*1b3f0*/  CALL.REL.NOINC `($__internal_8_$__cuda_sm70_shflsync_up_p) ;  /* 0x0000040000007944 */ /* 0x000fea0003c00000 */
[----:B------:R-:W-:Y:S05]  /*1b400*/  BRA `(.L_x_561) ;  /* 0xffffdc8000007947 */ /* 0x000fea000383ffff */
.L_x_508:
[----:B------:R-:W-:Y:S02]  /*1b410*/  MOV R3, 0x2 ;  /* 0x0000000200037802 */ /* 0x000fe40000000f00 */
[----:B------:R-:W-:Y:S02]  /*1b420*/  MOV R4, 0x1b440 ;  /* 0x0001b44000047802 */ /* 0x000fe40000000f00 */
        /* <DEDUP_REMOVED lines=25> */
.L_x_510:
[----:B------:R-:W-:Y:S02]  /*1b5c0*/  SEL R2, RZ, 0x1, P0 ;  /* 0x00000001ff027807 */ /* 0x000fe40000000000 */
[----:B------:R-:W-:Y:S02]  /*1b5d0*/  MOV R3, 0x1b5f0 ;  /* 0x0001b5f000037802 */ /* 0x000fe40000000f00 */
[----:B-1----:R-:W-:Y:S05]  /*1b5e0*/  CALL.REL.NOINC `($__internal_9_$__cuda_sm70_votesync_ballot) ;  /* 0x0000027000007944 */ /* 0x002fea0003c00000 */
[----:B------:R-:W-:Y:S01]  /*1b5f0*/  MOV R9, R5 ;  /* 0x0000000500097202 */ /* 0x000fe20000000f00 */
[----:B------:R-:W-:Y:S05]  /*1b600*/  BRA `(.L_x_563) ;  /* 0xffffdc1000007947 */ /* 0x000fea000383ffff */
.L_x_511:
[----:B------:R-:W-:Y:S01]  /*1b610*/  IMAD.MOV.U32 R45, RZ, RZ, R6 ;  /* 0x000000ffff2d7224 */ /* 0x000fe200078e0006 */
[----:B---3--:R-:W-:Y:S01]  /*1b620*/  MOV R44, R11 ;  /* 0x0000000b002c7202 */ /* 0x008fe20000000f00 */
[----:B------:R-:W-:Y:S01]  /*1b630*/  IMAD.MOV.U32 R3, RZ, RZ, 0x1f ;  /* 0x0000001fff037424 */ /* 0x000fe200078e00ff */
[----:B------:R-:W-:-:S02]  /*1b640*/  MOV R2, 0x1b660 ;  /* 0x0001b66000027802 */ /* 0x000fc40000000f00 */
[----:B-12---:R-:W-:Y:S05]  /*1b650*/  CALL.REL.NOINC `($__internal_7_$__cuda_sm70_shflsync_idx_p) ;  /* 0x0000015000007944 */ /* 0x006fea0003c00000 */
[----:B------:R-:W-:Y:S01]  /*1b660*/  IMAD.MOV.U32 R6, RZ, RZ, R44 ;  /* 0x000000ffff067224 */ /* 0x000fe200078e002c */
[----:B------:R-:W-:Y:S01]  /*1b670*/  MOV R44, R11 ;  /* 0x0000000b002c7202 */ /* 0x000fe20000000f00 */
[----:B------:R-:W-:Y:S01]  /*1b680*/  IMAD.MOV.U32 R45, RZ, RZ, R8 ;  /* 0x000000ffff2d7224 */ /* 0x000fe200078e0008 */
[----:B------:R-:W-:-:S02]  /*1b690*/  MOV R3, 0x1f ;  /* 0x0000001f00037802 */ /* 0x000fc40000000f00 */
[----:B------:R-:W-:Y:S02]  /*1b6a0*/  MOV R2, 0x1b6c0 ;  /* 0x0001b6c000027802 */ /* 0x000fe40000000f00 */
[----:B------:R-:W-:Y:S05]  /*1b6b0*/  CALL.REL.NOINC `($__internal_7_$__cuda_sm70_shflsync_idx_p) ;  /* 0x000000f000007944 */ /* 0x000fea0003c00000 */
[----:B------:R-:W-:Y:S01]  /*1b6c0*/  MOV R5, R44 ;  /* 0x0000002c00057202 */ /* 0x000fe20000000f00 */
[----:B------:R-:W-:Y:S05]  /*1b6d0*/  BRA `(.L_x_564) ;  /* 0xffffdb8000007947 */ /* 0x000fea000383ffff */
.L_x_514:
[----:B------:R-:W-:Y:S01]  /*1b6e0*/  MOV R44, R2 ;  /* 0x00000002002c7202 */ /* 0x000fe20000000f00 */
[----:B------:R-:W-:Y:S01]  /*1b6f0*/  IMAD.MOV.U32 R45, RZ, RZ, R4 ;  /* 0x000000ffff2d7224 */ /* 0x000fe200078e0004 */
[----:B------:R-:W-:Y:S01]  /*1b700*/  MOV R2, 0x1b730 ;  /* 0x0001b73000027802 */ /* 0x000fe20000000f00 */
[----:B------:R-:W-:Y:S02]  /*1b710*/  IMAD.MOV.U32 R3, RZ, RZ, 0x1f ;  /* 0x0000001fff037424 */ /* 0x000fe400078e00ff */
[----:B-1234-:R-:W-:Y:S05]  /*1b720*/  CALL.REL.NOINC `($__internal_7_$__cuda_sm70_shflsync_idx_p) ;  /* 0x0000008000007944 */ /* 0x01efea0003c00000 */
[----:B------:R-:W-:Y:S01]  /*1b730*/  MOV R16, R44 ;  /* 0x0000002c00107202 */ /* 0x000fe20000000f00 */
[----:B------:R-:W-:Y:S05]  /*1b740*/  BRA `(.L_x_513) ;  /* 0xffffdb7000007947 */ /* 0x000fea000383ffff */
        .weak           $__internal_6_$__cuda_sm70_shflsync_bfly_p
        .type           $__internal_6_$__cuda_sm70_shflsync_bfly_p,@function
        .size           $__internal_6_$__cuda_sm70_shflsync_bfly_p,($__internal_7_$__cuda_sm70_shflsync_idx_p - $__internal_6_$__cuda_sm70_shflsync_bfly_p)
$__internal_6_$__cuda_sm70_shflsync_bfly_p:
[----:B------:R-:W-:Y:S02]  /*1b750*/  MOV R9, 0x1f ;  /* 0x0000001f00097802 */ /* 0x000fe40000000f00 */
[----:B------:R-:W-:-:S04]  /*1b760*/  MOV R43, 0xffffffff ;  /* 0xffffffff002b7802 */ /* 0x000fc80000000f00 */
[----:B------:R-:W-:Y:S04]  /*1b770*/  WARPSYNC R43 ;  /* 0x0000002b00007348 */ /* 0x000fe80003800000 */
[----:B------:R1:W2:Y:S02]  /*1b780*/  SHFL.BFLY PT, R9, R4, R3, R9 ;  /* 0x0c00000304097389 */ /* 0x0002a400000e0009 */
[----:B-1----:R-:W-:-:S04]  /*1b790*/  MOV R3, 0x0 ;  /* 0x0000000000037802 */ /* 0x002fc80000000f00 */
[----:B--2---:R-:W-:Y:S05]  /*1b7a0*/  RET.REL.NODEC R2 `(_ZN7cutlass13device_kernelIN5flash19enable_sm80_to_sm89INS1_16FlashAttnFwdSm80INS1_25CollectiveMainloopFwdSm80ILi8ELi1ELb1EN4cute5tupleIJNS5_1CILi128EEENS7_ILi112EEES8_EEELi128ENS_10bfloat16_tEfNS_4arch4Sm80ELb0ELb0ELb1ELb1ELb1ELb1ELb1ELb1EEENS1_21CollectiveEpilogueFwdINS6_IJS8_S8_S9_EEENS6_IJNS7_ILi1EEESH_SH_EEESB_SD_Li256ELb1ELb1ELb1ELb0EEENS1_36VarlenDynamicPersistentTileSchedulerILi128ELi112ELi256ELi256ELb1ELb1ELb0ELb0ELb1ELb1EEEEEEEEEvNT_6ParamsE) ;  /* 0xfffe485002007950 */ /* 0x004fea0003c3ffff */
        .weak           $__internal_7_$__cuda_sm70_shflsync_idx_p
        .type           $__internal_7_$__cuda_sm70_shflsync_idx_p,@function
        .size           $__internal_7_$__cuda_sm70_shflsync_idx_p,($__internal_8_$__cuda_sm70_shflsync_up_p - $__internal_7_$__cuda_sm70_shflsync_idx_p)
$__internal_7_$__cuda_sm70_shflsync_idx_p:
[----:B------:R-:W-:-:S04]  /*1b7b0*/  MOV R221, 0xffffffff ;  /* 0xffffffff00dd7802 */ /* 0x000fc80000000f00 */
[----:B------:R-:W-:Y:S04]  /*1b7c0*/  WARPSYNC R221 ;  /* 0x000000dd00007348 */ /* 0x000fe80003800000 */
[----:B------:R1:W2:Y:S02]  /*1b7d0*/  SHFL.IDX PT, R44, R45, R44, R3 ;  /* 0x0000002c2d2c7389 */ /* 0x0002a400000e0003 */
[----:B-1----:R-:W-:-:S04]  /*1b7e0*/  MOV R3, 0x0 ;  /* 0x0000000000037802 */ /* 0x002fc80000000f00 */
[----:B--2---:R-:W-:Y:S05]  /*1b7f0*/  RET.REL.NODEC R2 `(_ZN7cutlass13device_kernelIN5flash19enable_sm80_to_sm89INS1_16FlashAttnFwdSm80INS1_25CollectiveMainloopFwdSm80ILi8ELi1ELb1EN4cute5tupleIJNS5_1CILi128EEENS7_ILi112EEES8_EEELi128ENS_10bfloat16_tEfNS_4arch4Sm80ELb0ELb0ELb1ELb1ELb1ELb1ELb1ELb1EEENS1_21CollectiveEpilogueFwdINS6_IJS8_S8_S9_EEENS6_IJNS7_ILi1EEESH_SH_EEESB_SD_Li256ELb1ELb1ELb1ELb0EEENS1_36VarlenDynamicPersistentTileSchedulerILi128ELi112ELi256ELi256ELb1ELb1ELb0ELb0ELb1ELb1EEEEEEEEEvNT_6ParamsE) ;  /* 0xfffe480002007950 */ /* 0x004fea0003c3ffff */
        .weak           $__internal_8_$__cuda_sm70_shflsync_up_p
        .type           $__internal_8_$__cuda_sm70_shflsync_up_p,@function
        .size           $__internal_8_$__cuda_sm70_shflsync_up_p,($__internal_9_$__cuda_sm70_votesync_ballot - $__internal_8_$__cuda_sm70_shflsync_up_p)
$__internal_8_$__cuda_sm70_shflsync_up_p:
[----:B------:R-:W-:Y:S02]  /*1b800*/  MOV R11, 0xffffffff ;  /* 0xffffffff000b7802 */ /* 0x000fe40000000f00 */
[----:B------:R-:W-:Y:S02]  /*1b810*/  MOV R5, RZ ;  /* 0x000000ff00057202 */ /* 0x000fe40000000f00 */
[----:B------:R-:W-:Y:S04]  /*1b820*/  WARPSYNC R11 ;  /* 0x0000000b00007348 */ /* 0x000fe80003800000 */
[----:B------:R1:W2:Y:S02]  /*1b830*/  SHFL.UP PT, R3, R2, R3, R5 ;  /* 0x0400000302037389 */ /* 0x0002a400000e0005 */
[----:B-1----:R-:W-:-:S04]  /*1b840*/  MOV R5, 0x0 ;  /* 0x0000000000057802 */ /* 0x002fc80000000f00 */
[----:B--2---:R-:W-:Y:S05]  /*1b850*/  RET.REL.NODEC R4 `(_ZN7cutlass13device_kernelIN5flash19enable_sm80_to_sm89INS1_16FlashAttnFwdSm80INS1_25CollectiveMainloopFwdSm80ILi8ELi1ELb1EN4cute5tupleIJNS5_1CILi128EEENS7_ILi112EEES8_EEELi128ENS_10bfloat16_tEfNS_4arch4Sm80ELb0ELb0ELb1ELb1ELb1ELb1ELb1ELb1EEENS1_21CollectiveEpilogueFwdINS6_IJS8_S8_S9_EEENS6_IJNS7_ILi1EEESH_SH_EEESB_SD_Li256ELb1ELb1ELb1ELb0EEENS1_36VarlenDynamicPersistentTileSchedulerILi128ELi112ELi256ELi256ELb1ELb1ELb0ELb0ELb1ELb1EEEEEEEEEvNT_6ParamsE) ;  /* 0xfffe47a004007950 */ /* 0x004fea0003c3ffff */
        .weak           $__internal_9_$__cuda_sm70_votesync_ballot
        .type           $__internal_9_$__cuda_sm70_votesync_ballot,@function
        .size           $__internal_9_$__cuda_sm70_votesync_ballot,(.L_x_3579 - $__internal_9_$__cuda_sm70_votesync_ballot)
$__internal_9_$__cuda_sm70_votesync_ballot:
[----:B------:R-:W-:Y:S01]  /*1b860*/  ISETP.NE.U32.AND P0, PT, R2, 0x1, PT ;  /* 0x000000010200780c */ /* 0x000fe20003f05070 */
[----:B------:R-:W-:-:S04]  /*1b870*/  IMAD.MOV.U32 R5, RZ, RZ, -0x1 ;  /* 0xffffffffff057424 */ /* 0x000fc800078e00ff */
[----:B------:R-:W-:Y:S08]  /*1b880*/  WARPSYNC R5 ;  /* 0x0000000500007348 */ /* 0x000ff00003800000 */
[----:B------:R-:W-:-:S04]  /*1b890*/  VOTE.ANY R2, PT, !P0 ;  /* 0x0000000000027806 */ /* 0x000fc800040e0100 */
[----:B------:R-:W-:Y:S01]  /*1b8a0*/  LOP3.LUT R5, R2, R5, RZ, 0xc0, !PT ;  /* 0x0000000502057212 */ /* 0x000fe200078ec0ff */
[----:B------:R-:W-:Y:S02]  /*1b8b0*/  IMAD.MOV.U32 R2, RZ, RZ, R3 ;  /* 0x000000ffff027224 */ /* 0x000fe400078e0003 */
[----:B------:R-:W-:-:S04]  /*1b8c0*/  IMAD.MOV.U32 R3, RZ, RZ, 0x0 ;  /* 0x00000000ff037424 */ /* 0x000fc800078e00ff */
[----:B------:R-:W-:Y:S05]  /*1b8d0*/  RET.REL.NODEC R2 `(_ZN7cutlass13device_kernelIN5flash19enable_sm80_to_sm89INS1_16FlashAttnFwdSm80INS1_25CollectiveMainloopFwdSm80ILi8ELi1ELb1EN4cute5tupleIJNS5_1CILi128EEENS7_ILi112EEES8_EEELi128ENS_10bfloat16_tEfNS_4arch4Sm80ELb0ELb0ELb1ELb1ELb1ELb1ELb1ELb1EEENS1_21CollectiveEpilogueFwdINS6_IJS8_S8_S9_EEENS6_IJNS7_ILi1EEESH_SH_EEESB_SD_Li256ELb1ELb1ELb1ELb0EEENS1_36VarlenDynamicPersistentTileSchedulerILi128ELi112ELi256ELi256ELb1ELb1ELb0ELb0ELb1ELb1EEEEEEEEEvNT_6ParamsE) ;  /* 0xfffe472002007950 */ /* 0x000fea0003c3ffff */
.L_x_565:
        /* <DEDUP_REMOVED lines=10> */
.L_x_3579:


//--------------------- .text._ZN7cutlass13device_kernelIN5flash19enable_sm80_to_sm89INS1_16FlashAttnFwdSm80INS1_25CollectiveMainloopFwdSm80ILi4ELi1ELb0EN4cute5tupleIJNS5_1CILi128EEENS7_ILi48EEES8_EEELi128ENS_10bfloat16_tEfNS_4arch4Sm80ELb0ELb1ELb1ELb0ELb1ELb0ELb1ELb1EEENS1_21CollectiveEpilogueFwdINS6_IJS8_S8_S9_EEENS6_IJNS7_ILi1EEESH_SH_EEESB_SD_Li128ELb0ELb1ELb1ELb0EEENS1_19SingleTileSchedulerILb0ELb1ELb1ELi128EEEEEEEEEvNT_6ParamsE --------------------------
	.section	.text._ZN7cutlass13device_kernelIN5flash19enable_sm80_to_sm89INS1_16FlashAttnFwdSm80INS1_25CollectiveMainloopFwdSm80ILi4ELi1ELb0EN4cute5tupleIJNS5_1CILi128EEENS7_ILi48EEES8_EEELi128ENS_10bfloat16_tEfNS_4arch4Sm80ELb0ELb1ELb1ELb0ELb1ELb0ELb1ELb1EEENS1_21CollectiveEpilogueFwdINS6_IJS8_S8_S9_EEENS6_IJNS7_ILi1EEESH_SH_EEESB_SD_Li128ELb0ELb1ELb1ELb0EEENS1_19SingleTileSchedulerILb0ELb1ELb1ELi128EEEEEEEEEvNT_6ParamsE,"ax",@progbits
	.sectioninfo	@"SHI_REGISTERS=255"
	.align	128
.text._ZN7cutlass13device_kernelIN5flash19enable_sm80_to_sm89INS1_16FlashAttnFwdSm80INS1_25CollectiveMainloopFwdSm80ILi4ELi1ELb0EN4cute5tupleIJNS5_1CILi128EEENS7_ILi48EEES8_EEELi128ENS_10bfloat16_tEfNS_4arch4Sm80ELb0ELb1ELb1ELb0ELb1ELb0ELb1ELb1EEENS1_21CollectiveEpilogueFwdINS6_IJS8_S8_S9_EEENS6_IJNS7_ILi1EEESH_SH_EEESB_SD_Li128ELb0ELb1ELb1ELb0EEENS1_19SingleTileSchedulerILb0ELb1ELb1ELi128EEEEEEEEEvNT_6ParamsE:
        .type           _ZN7cutlass13device_kernelIN5flash19enable_sm80_to_sm89INS1_16FlashAttnFwdSm80INS1_25CollectiveMainloopFwdSm80ILi4ELi1ELb0EN4cute5tupleIJNS5_1CILi128EEENS7_ILi48EEES8_EEELi128ENS_10bfloat16_tEfNS_4arch4Sm80ELb0ELb1ELb1ELb0ELb1ELb0ELb1ELb1EEENS1_21CollectiveEpilogueFwdINS6_IJS8_S8_S9_EEENS6_IJNS7_ILi1EEESH_SH_EEESB_SD_Li128ELb0ELb1ELb1ELb0EEENS1_19SingleTileSchedulerILb0ELb1ELb1ELi128EEEEEEEEEvNT_6ParamsE,@function
        .size           _ZN7cutlass13device_kernelIN5flash19enable_sm80_to_sm89INS1_16FlashAttnFwdSm80INS1_25CollectiveMainloopFwdSm80ILi4ELi1ELb0EN4cute5tupleIJNS5_1CILi128EEENS7_ILi48EEES8_EEELi128ENS_10bfloat16_tEfNS_4arch4Sm80ELb0ELb1ELb1ELb0ELb1ELb0ELb1ELb1EEENS1_21CollectiveEpilogueFwdINS6_IJS8_S8_S9_EEENS6_IJNS7_ILi1EEESH_SH_EEESB_SD_Li128ELb0ELb1ELb1ELb0EEENS1_19SingleTileSchedulerILb0ELb1ELb1ELi128EEEEEEEEEvNT_6ParamsE,(.L_x_3584 - _ZN7cutlass13device_kernelIN5flash19enable_sm80_to_sm89INS1_16FlashAttnFwdSm80INS1_25CollectiveMainloopFwdSm80ILi4ELi1ELb0EN4cute5tupleIJNS5_1CILi128EEENS7_ILi48EEES8_EEELi128ENS_10bfloat16_tEfNS_4arch4Sm80ELb0ELb1ELb1ELb0ELb1ELb0ELb1ELb1EEENS1_21CollectiveEpilogueFwdINS6_IJS8_S8_S9_EEENS6_IJNS7_ILi1EEESH_SH_EEESB_SD_Li128ELb0ELb1ELb1ELb0EEENS1_19SingleTileSchedulerILb0ELb1ELb1ELi128EEEEEEEEEvNT_6ParamsE)
        .other          _ZN7cutlass13device_kernelIN5flash19enable_sm80_to_sm89INS1_16FlashAttnFwdSm80INS1_25CollectiveMainloopFwdSm80ILi4ELi1ELb0EN4cute5tupleIJNS5_1CILi128EEENS7_ILi48EEES8_EEELi128ENS_10bfloat16_tEfNS_4arch4Sm80ELb0ELb1ELb1ELb0ELb1ELb0ELb1ELb1EEENS1_21CollectiveEpilogueFwdINS6_IJS8_S8_S9_EEENS6_IJNS7_ILi1EEESH_SH_EEESB_SD_Li128ELb0ELb1ELb1ELb0EEENS1_19SingleTileSchedulerILb0ELb1ELb1ELi128EEEEEEEEEvNT_6ParamsE,@"STO_CUDA_ENTRY STV_DEFAULT"
_ZN7cutlass13device_kernelIN5flash19enable_sm80_to_sm89INS1_16FlashAttnFwdSm80INS1_25CollectiveMainloopFwdSm80ILi4ELi1ELb0EN4cute5tupleIJNS5_1CILi128EEENS7_ILi48EEES8_EEELi128ENS_10bfloat16_tEfNS_4arch4Sm80ELb0ELb1ELb1ELb0ELb1ELb0ELb1ELb1EEENS1_21CollectiveEpilogueFwdINS6_IJS8_S8_S9_EEENS6_IJNS7_ILi1EEESH_SH_EEESB_SD_Li128ELb0ELb1ELb1ELb0EEENS1_19SingleTileSchedulerILb0ELb1ELb1ELi128EEEEEEEEEvNT_6ParamsE:
        /* <DEDUP_REMOVED lines=18> */
.L_x_566:
[----:B------:R-:W-:Y:S02]  /*0120*/  ULDC.64 UR4, c[0x0][0x550] ;  /* 0x0001540000047ab9 */ /* 0x000fe40000000a00 */
[----:B------:R-:W-:Y:S02]  /*0130*/  UISETP.NE.AND UP0, UPT, UR4, 0x1, UPT ;  /* 0x000000010400788c */ /* 0x000fe4000bf05270 */
[----:B------:R-:W-:-:S02]  /*0140*/  UIMAD.WIDE.U32 UR8, UR7, UR5, URZ ;  /* 0x00000005070872a5 */ /* 0x000fc4000f8e003f */
[----:B------:R-:W-:Y:S02]  /*0150*/  ULDC UR4, c[0x0][0x558] ;  /* 0x0001560000047ab9 */ /* 0x000fe40000000800 */
[----:B------:R-:W-:-:S05]  /*0160*/  UMOV UR11, UR7 ;  /* 0x00000007000b7c82 */ /* 0x000fca0008000000 */
[----:B------:R-:W-:-:S03]  /*0170*/  @UP0 USHF.R.U32.HI UR11, URZ, UR4, UR9 ;  /* 0x000000043f0b0299 */ /* 0x000fc60008011609 */
.L_x_567:
        /* <DEDUP_REMOVED lines=16> */
[----:B------:R-:W1:Y:S01]  /*0280*/  S2UR UR26, SR_CTAID.X ;  /* 0x00000000001a79c3 */ /* 0x000e620000002500 */
[----:B------:R-:W-:Y:S02]  /*0290*/  ULDC UR4, c[0x0][0x2c4] ;  /* 0x0000b10000047ab9 */ /* 0x000fe40000000800 */
[----:B------:R-:W-:Y:S02]  /*02a0*/  UISETP.NE.AND UP1, UPT, UR4, 0x1, UPT ;  /* 0x000000010400788c */ /* 0x000fe4000bf25270 */
[----:B------:R-:W-:Y:S02]  /*02b0*/  UMOV UR10, URZ ;  /* 0x0000003f000a7c82 */ /* 0x000fe40008000000 */
[----:B------:R-:W-:Y:S02]  /*02c0*/  ULDC.64 UR4, c[0x0][0x2c8] ;  /* 0x0000b20000047ab9 */ /* 0x000fe40000000a00 */
[----:B------:R-:W-:-:S02]  /*02d0*/  ULDC UR12, c[0x0][0x168] ;  /* 0x00005a00000c7ab9 */ /* 0x000fc40000000800 */
[----:B------:R-:W-:Y:S02]  /*02e0*/  UP2UR UR13, UPR, URZ, 0x2 ;  /* 0x000000023f0d7883 */ /* 0x000fe40008000000 */
[----:B-1----:R-:W-:-:S04]  /*02f0*/  USHF.L.U32 UR26, UR26, 0x7, URZ ;  /* 0x000000071a1a7899 */ /* 0x002fc8000800063f */
[----:B------:R-:W-:Y:S02]  /*0300*/  @UP1 UIADD3 UR14, UR26, 0x7f, URZ ;  /* 0x0000007f1a0e1890 */ /* 0x000fe4000fffe03f */
[----:B------:R-:W-:Y:S02]  /*0310*/  UIADD3 UR8, UR26, 0x7f, URZ ;  /* 0x0000007f1a087890 */ /* 0x000fe4000fffe03f */
[----:B------:R-:W-:-:S03]  /*0320*/  UIMAD.WIDE.U32 UR14, UR14, UR4, URZ ;  /* 0x000000040e0e72a5 */ /* 0x000fc6000f8e003f */
[----:B------:R-:W-:-:S04]  /*0330*/  ULDC UR4, c[0x0][0x2ac] ;  /* 0x0000ab0000047ab9 */ /* 0x000fc80000000800 */
[----:B------:R-:W-:Y:S02]  /*0340*/  @UP1 UMOV UR9, UR15 ;  /* 0x0000000f00091c82 */ /* 0x000fe40008000000 */
[----:B------:R-:W-:Y:S02]  /*0350*/  @UP1 USHF.R.U32.HI UR8, URZ, UR5, UR9 ;  /* 0x000000053f081299 */ /* 0x000fe40008011609 */
[----:B------:R-:W-:Y:S02]  /*0360*/  UMOV UR14, 0x1 ;  /* 0x00000001000e7882 */ /* 0x000fe40000000000 */
[----:B------:R-:W-:Y:S02]  /*0370*/  ULDC UR9, c[0x0][0x1d0] ;  /* 0x0000740000097ab9 */ /* 0x000fe40000000800 */
[----:B------:R-:W-:-:S03]  /*0380*/  UIMAD UR9, UR4, UR9, URZ ;  /* 0x00000009040972a4 */ /* 0x000fc6000f8e023f */
[----:B------:R-:W-:Y:S02]  /*0390*/  ULDC.64 UR4, c[0x0][0x328] ;  /* 0x0000ca0000047ab9 */ /* 0x000fe40000000a00 */
[----:B------:R-:W-:Y:S02]  /*03a0*/  UISETP.LE.AND UP0, UPT, UR14, UR5, UPT ;  /* 0x000000050e00728c */ /* 0x000fe4000bf03270 */
[----:B------:R-:W-:-:S04]  /*03b0*/  UIADD3 UR12, UR9, -UR12, UR14 ;  /* 0x8000000c090c7290 */ /* 0x000fc8000fffe00e */
[----:B------:R-:W-:Y:S02]  /*03c0*/  UIADD3 UR5, UR12, UR8, URZ ;  /* 0x000000080c057290 */ /* 0x000fe4000fffe03f */
[----:B------:R-:W-:Y:S02]  /*03d0*/  UP2UR UR12, UPR, URZ, 0x1 ;  /* 0x000000013f0c7883 */ /* 0x000fe40008000000 */
[----:B------:R-:W-:Y:S01]  /*03e0*/  UIADD3 UR8, UR5, UR4, URZ ;  /* 0x0000000405087290 */ /* 0x000fe2000fffe03f */
[----:B--2---:R1:W2:Y:S01]  /*03f0*/  @P0 R2UR UR10, R2 ;  /* 0x00000000020a03c2 */ /* 0x0042a200000e0000 */
[----:B------:R-:W-:-:S13]  /*0400*/  PLOP3.LUT P0, PT, PT, PT, UP0, 0x40, 0x0 ;  /* 0x000000000000781c */ /* 0x000fda0003f0e808 */
[----:B------:R-:W-:Y:S05]  /*0410*/  @P0 BRA `(.L_x_568) ;  /* 0x0000014000000947 */ /* 0x000fea0003800000 */
[----:B------:R-:W-:Y:S01]  /*0420*/  ISETP.LT.AND P0, PT, RZ, UR5, PT ;  /* 0x00000005ff007c0c */ /* 0x000fe2000bf01270 */
        /* <DEDUP_REMOVED lines=10> */
.L_x_569:
[----:B------:R-:W-:Y:S02]  /*04d0*/  ULDC UR4, c[0x0][0x32c] ;  /* 0x0000cb0000047ab9 */ /* 0x000fe40000000800 */
[----:B------:R-:W-:-:S03]  /*04e0*/  UISETP.NE.AND UP0, UPT, UR14, UR4, UPT ;  /* 0x000000040e00728c */ /* 0x000fc6000bf05270 */
[----:B------:R-:W-:Y:S02]  /*04f0*/  ULDC.64 UR4, c[0x0][0x330] ;  /* 0x0000cc0000047ab9 */ /* 0x000fe40000000a00 */
[----:B------:R-:W-:-:S06]  /*0500*/  UIMAD.WIDE.U32 UR16, UR15, UR4, URZ ;  /* 0x000000040f1072a5 */ /* 0x000fcc000f8e003f */
[----:B------:R-:W-:Y:S02]  /*0510*/  @UP0 USHF.R.U32.HI UR15, URZ, UR5, UR17 ;  /* 0x000000053f0f0299 */ /* 0x000fe40008011611 */
.L_x_570:
[----:B------:R-:W-:Y:S02]  /*0520*/  ULDC UR4, c[0x0][0x32c] ;  /* 0x0000cb0000047ab9 */ /* 0x000fe40000000800 */
[----:B------:R-:W-:-:S04]  /*0530*/  UIMAD UR4, UR15, UR4, UR4 ;  /* 0x000000040f0472a4 */ /* 0x000fc8000f8e0204 */
[----:B------:R-:W-:-:S04]  /*0540*/  UISETP.LT.AND UP0, UPT, UR8, UR4, UPT ;  /* 0x000000040800728c */ /* 0x000fc8000bf01270 */
[----:B------:R-:W-:Y:S02]  /*0550*/  USEL UR8, UR8, UR4, UP0 ;  /* 0x0000000408087287 */ /* 0x000fe40008000000 */
.L_x_568:
[----:B------:R-:W-:Y:S02]  /*0560*/  UISETP.NE.AND UP0, UPT, UR13, URZ, UPT ;  /* 0x0000003f0d00728c */ /* 0x000fe4000bf05270 */
[----:B------:R-:W-:Y:S02]  /*0570*/  UIADD3 UR14, UR9, 0x2f, URZ ;  /* 0x0000002f090e7890 */ /* 0x000fe4000fffe03f */
[----:B------:R-:W-:Y:S02]  /*0580*/  UIADD3 UR18, UR8, 0x2f, URZ ;  /* 0x0000002f08127890 */ /* 0x000fe4000fffe03f */
[----:B------:R-:W-:Y:S02]  /*0590*/  ULDC.64 UR4, c[0x0][0x2c8] ;  /* 0x0000b20000047ab9 */ /* 0x000fe40000000a00 */
[----:B------:R-:W-:Y:S02]  /*05a0*/  UIMAD.WIDE.U32 UR16, UR26, UR4, URZ ;  /* 0x000000041a1072a5 */ /* 0x000fe4000f8e003f */
[----:B------:R-:W-:-:S02]  /*05b0*/  UIMAD.WIDE UR14, UR14, 0x2aaaaaab, URZ ;  /* 0x2aaaaaab0e0e78a5 */ /* 0x000fc4000f8e023f */
[----:B------:R-:W-:Y:S02]  /*05c0*/  UIMAD.WIDE UR18, UR18, 0x2aaaaaab, URZ ;  /* 0x2aaaaaab121278a5 */ /* 0x000fe4000f8e023f */
[----:B------:R-:W-:Y:S02]  /*05d0*/  UISETP.NE.AND UP1, UPT, UR12, URZ, UPT ;  /* 0x0000003f0c00728c */ /* 0x000fe4000bf25270 */
[----:B------:R-:W-:Y:S02]  /*05e0*/  UMOV UR4, UR26 ;  /* 0x0000001a00047c82 */ /* 0x000fe40008000000 */
[----:B------:R-:W-:Y:S02]  /*05f0*/  @UP0 USHF.R.U32.HI UR4, URZ, UR5, UR17 ;  /* 0x000000053f040299 */ /* 0x000fe40008011611 */
[----:B------:R-:W-:Y:S01]  /*0600*/  PLOP3.LUT P0, PT, PT, PT, UP1, 0x40, 0x0 ;  /* 0x000000000000781c */ /* 0x000fe20003f0e818 */
[----:B------:R-:W-:Y:S02]  /*0610*/  UMOV UR17, UR15 ;  /* 0x0000000f00117c82 */ /* 0x000fe40008000000 */
[----:B------:R-:W-:-:S02]  /*0620*/  UMOV UR15, UR19 ;  /* 0x00000013000f7c82 */ /* 0x000fc40008000000 */
[----:B------:R-:W-:Y:S02]  /*0630*/  USHF.R.U32.HI UR14, URZ, 0x1f, UR17 ;  /* 0x0000001f3f0e7899 */ /* 0x000fe40008011611 */
[----:B------:R-:W-:Y:S02]  /*0640*/  USHF.R.U32.HI UR8, URZ, 0x1f, UR15 ;  /* 0x0000001f3f087899 */ /* 0x000fe4000801160f */
[----:B------:R-:W-:Y:S02]  /*0650*/  ULDC UR25, c[0x0][0x168] ;  /* 0x00005a0000197ab9 */ /* 0x000fe40000000800 */
[----:B------:R-:W-:Y:S02]  /*0660*/  UIADD3 UR25, UR9, -UR25, URZ ;  /* 0x8000001909197290 */ /* 0x000fe4000fffe03f */
[----:B------:R-:W-:Y:S02]  /*0670*/  ULEA.HI.SX32 UR14, UR17, UR14, 0x1d ;  /* 0x0000000e110e7291 */ /* 0x000fe4000f8fea3f */
[----:B------:R-:W-:-:S02]  /*0680*/  ULEA.HI.SX32 UR15, UR15, UR8, 0x1d ;  /* 0x000000080f0f7291 */ /* 0x000fc4000f8fea3f */
[----:B------:R-:W-:Y:S02]  /*0690*/  UIADD3 UR4, UR25, UR4, URZ ;  /* 0x0000000419047290 */ /* 0x000fe4000fffe03f */
[----:B------:R-:W-:Y:S02]  /*06a0*/  UISETP.LT.AND UP0, UPT, UR14, UR15, UPT ;  /* 0x0000000f0e00728c */ /* 0x000fe4000bf01270 */
[----:B------:R-:W-:Y:S02]  /*06b0*/  ULDC UR5, c[0x0][0x324] ;  /* 0x0000c90000057ab9 */ /* 0x000fe40000000800 */
[----:B------:R-:W-:Y:S02]  /*06c0*/  UIADD3 UR8, UR4, -UR5, URZ ;  /* 0x8000000504087290 */ /* 0x000fe4000fffe03f */
[----:B------:R-:W-:Y:S01]  /*06d0*/  USEL UR24, UR14, UR15, UP0 ;  /* 0x0000000f0e187287 */ /* 0x000fe20008000000 */
[----:B------:R-:W-:Y:S05]  /*06e0*/  @P0 BRA `(.L_x_571) ;  /* 0x0000017000000947 */ /* 0x000fea0003800000 */
[----:B------:R-:W-:Y:S02]  /*06f0*/  UMOV UR14, UR4 ;  /* 0x00000004000e7c82 */ /* 0x000fe40008000000 */
[----:B------:R-:W-:-:S06]  /*0700*/  UISETP.GT.AND UP0, UPT, UR14, -0x1, UPT ;  /* 0xffffffff0e00788c */ /* 0x000fcc000bf04270 */
[----:B------:R-:W-:-:S13]  /*0710*/  PLOP3.LUT P0, PT, PT, PT, UP0, 0x80, 0x0 ;  /* 0x000000000000781c */ /* 0x000fda0003f0f008 */
[----:B------:R-:W-:Y:S05]  /*0720*/  @P0 BRA `(.L_x_572) ;  /* 0x0000009000000947 */ /* 0x000fea0003800000 */
[----:B------:R-:W-:Y:S02]  /*0730*/  ULDC UR4, c[0x0][0x32c] ;  /* 0x0000cb0000047ab9 */ /* 0x000fe40000000800 */
[----:B------:R-:W-:Y:S02]  /*0740*/  UISETP.NE.AND UP0, UPT, UR4, 0x1, UPT ;  /* 0x000000010400788c */ /* 0x000fe4000bf05270 */
[----:B------:R-:W-:Y:S02]  /*0750*/  ULOP3.LUT UR14, URZ, UR14, URZ, 0x33, !UPT ;  /* 0x0000000e3f0e7292 */ /* 0x000fe4000f8e333f */
[----:B------:R-:W-:Y:S02]  /*0760*/  ULDC.64 UR4, c[0x0][0x330] ;  /* 0x0000cc0000047ab9 */ /* 0x000fe40000000a00 */
[----:B------:R-:W-:-:S07]  /*0770*/  UIMAD.WIDE.U32 UR16, UR14, UR4, URZ ;  /* 0x000000040e1072a5 */ /* 0x000fce000f8e003f */
[----:B------:R-:W-:Y:S02]  /*0780*/  @UP0 UMOV UR15, UR17 ;  /* 0x00000011000f0c82 */ /* 0x000fe40008000000 */
[----:B------:R-:W-:-:S04]  /*0790*/  @UP0 USHF.R.U32.HI UR14, URZ, UR5, UR15 ;  /* 0x000000053f0e0299 */ /* 0x000fc8000801160f */
[----:B------:R-:W-:Y:S01]  /*07a0*/  ULOP3.LUT UR14, URZ, UR14, URZ, 0x33, !UPT ;  /* 0x0000000e3f0e7292 */ /* 0x000fe2000f8e333f */
[----:B------:R-:W-:Y:S05]  /*07b0*/  BRA `(.L_x_573) ;  /* 0x0000006000007947 */ /* 0x000fea0003800000 */
.L_x_572:
[----:B------:R-:W-:Y:S02]  /*07c0*/  ULDC UR4, c[0x0][0x32c] ;  /* 0x0000cb0000047ab9 */ /* 0x000fe40000000800 */
[----:B------:R-:W-:-:S03]  /*07d0*/  UISETP.NE.AND UP0, UPT, UR4, 0x1, UPT ;  /* 0x000000010400788c */ /* 0x000fc6000bf05270 */
[----:B------:R-:W-:Y:S02]  /*07e0*/  ULDC.64 UR4, c[0x0][0x330] ;  /* 0x0000cc0000047ab9 */ /* 0x000fe40000000a00 */
[----:B------:R-:W-:-:S07]  /*07f0*/  UIMAD.WIDE.U32 UR16, UR14, UR4, URZ ;  /* 0x000000040e1072a5 */ /* 0x000fce000f8e003f */
[----:B------:R-:W-:Y:S02]  /*0800*/  @UP0 UMOV UR15, UR17 ;  /* 0x00000011000f0c82 */ /* 0x000fe40008000000 */
[----:B------:R-:W-:Y:S02]  /*0810*/  @UP0 USHF.R.U32.HI UR14, URZ, UR5, UR15 ;  /* 0x000000053f0e0299 */ /* 0x000fe4000801160f */
.L_x_573:
[----:B------:R-:W-:Y:S02]  /*0820*/  ULDC UR4, c[0x0][0x32c] ;  /* 0x0000cb0000047ab9 */ /* 0x000fe40000000800 */
[----:B------:R-:W-:-:S04]  /*0830*/  UIMAD UR4, UR14, UR4, URZ ;  /* 0x000000040e0472a4 */ /* 0x000fc8000f8e023f */
[----:B------:R-:W-:-:S04]  /*0840*/  UISETP.LT.AND UP0, UPT, UR8, UR4, UPT ;  /* 0x000000040800728c */ /* 0x000fc8000bf01270 */
[----:B------:R-:W-:-:S04]  /*0850*/  USEL UR8, UR8, UR4, !UP0 ;  /* 0x0000000408087287 */ /* 0x000fc8000c000000 */
.L_x_571:
[----:B------:R-:W-:-:S04]  /*0860*/  UIMAD.WIDE UR4, UR8, 0x2aaaaaab, URZ ;  /* 0x2aaaaaab080478a5 */ /* 0x000fc8000f8e023f */
[----:B------:R-:W-:-:S04]  /*0870*/  USHF.R.U32.HI UR4, URZ, 0x1f, UR5 ;  /* 0x0000001f3f047899 */ /* 0x000fc80008011605 */
[----:B------:R-:W-:-:S03]  /*0880*/  ULEA.HI.SX32 UR4, UR5, UR4, 0x1d ;  /* 0x0000000405047291 */ /* 0x000fc6000f8fea3f */
[----:B------:R-:W-:Y:S02]  /*0890*/  ULDC UR5, c[0x0][0x338] ;  /* 0x0000ce0000057ab9 */ /* 0x000fe40000000800 */
[----:B------:R-:W-:-:S04]  /*08a0*/  UISETP.LT.AND UP0, UPT, URZ, UR4, UPT ;  /* 0x000000043f00728c */ /* 0x000fc8000bf01270 */
[----:B------:R-:W-:Y:S02]  /*08b0*/  USEL UR8, URZ, UR4, !UP0 ;  /* 0x000000043f087287 */ /* 0x000fe4000c000000 */
[----:B------:R-:W-:Y:S02]  /*08c0*/  USHF.R.U32.HI UR4, URZ, 0x10, UR7 ;  /* 0x000000103f047899 */ /* 0x000fe40008011607 */
[----:B------:R-:W-:Y:S02]  /*08d0*/  UISETP.GT.AND UP0, UPT, UR24, UR8, UPT ;  /* 0x000000081800728c */ /* 0x000fe4000bf04270 */
[----:B------:R-:W-:-:S04]  /*08e0*/  UISETP.NE.AND UP1, UPT, UR4, URZ, UPT ;  /* 0x0000003f0400728c */ /* 0x000fc8000bf25270 */
[----:B------:R-:W-:Y:S01]  /*08f0*/  PLOP3.LUT P0, PT, PT, PT, UP0, 0x80, 0x0 ;  /* 0x000000000000781c */ /* 0x000fe20003f0f008 */
[----:B------:R-:W-:-:S03]  /*0900*/  USEL UR5, UR4, UR5, UP1 ;  /* 0x0000000504057287 */ /* 0x000fc60008800000 */
[----:B------:R-:W-:-:S09]  /*0910*/  UMOV UR4, URZ ;  /* 0x0000003f00047c82 */ /* 0x000fd20008000000 */
[----:B------:R-:W-:Y:S05]  /*0920*/  @!P0 BRA `(.L_x_574) ;  /* 0x0000021000008947 */ /* 0x000fea0003800000 */
[----:B------:R-:W-:Y:S01]  /*0930*/  IMAD.U32 R3, RZ, RZ, UR5 ;  /* 0x00000005ff037e24 */ /* 0x000fe2000f8e00ff */
[----:B------:R-:W-:Y:S02]  /*0940*/  UIADD3 UR17, UR5, -0x1, UR24 ;  /* 0xffffffff05117890 */ /* 0x000fe4000fffe018 */
[----:B------:R-:W-:Y:S02]  /*0950*/  UMOV UR18, URZ ;  /* 0x0000003f00127c82 */ /* 0x000fe40008000000 */
[----:B------:R-:W-:Y:S01]  /*0960*/  IABS R0, R3 ;  /* 0x0000000300007213 */ /* 0x000fe20000000000 */
[----:B------:R-:W-:-:S03]  /*0970*/  UIADD3 UR17, -UR8, UR17, URZ ;  /* 0x0000001108117290 */ /* 0x000fc6000fffe13f */
        /* <DEDUP_REMOVED lines=24> */
[----:B------:R-:W-:-:S05]  /*0b00*/  UISETP.NE.AND UP1, UPT, UR5, URZ, UPT ;  /* 0x0000003f0500728c */ /* 0x000fca000bf25270 */
[----:B------:R-:W-:Y:S02]  /*0b10*/  UMOV UR4, UR19 ;  /* 0x0000001300047c82 */ /* 0x000fe40008000000 */
[----:B------:R-:W-:-:S04]  /*0b20*/  @!UP0 UIADD3 UR4, -UR4, URZ, URZ ;  /* 0x0000003f04048290 */ /* 0x000fc8000fffe13f */
[----:B------:R-:W-:Y:S02]  /*0b30*/  @!UP1 ULOP3.LUT UR4, URZ, UR5, URZ, 0x33, !UPT ;  /* 0x000000053f049292 */ /* 0x000fe4000f8e333f */
.L_x_574:
[----:B------:R-:W-:Y:S01]  /*0b40*/  ULOP3.LUT UR7, UR7, 0xffff, URZ, 0xc0, !UPT ;  /* 0x0000ffff07077892 */ /* 0x000fe2000f8ec03f */
[----:B------:R-:W-:Y:S01]  /*0b50*/  PLOP3.LUT P4, PT, PT, PT, PT, 0x80, 0x0 ;  /* 0x000000000000781c */ /* 0x000fe20003f8f070 */
[----:B------:R-:W-:Y:S01]  /*0b60*/  CS2R R20, SRZ ;  /* 0x0000000000147805 */ /* 0x000fe2000001ff00 */
[----:B------:R-:W-:Y:S01]  /*0b70*/  CS2R R18, SRZ ;  /* 0x0000000000127805 */ /* 0x000fe2000001ff00 */
[----:B------:R-:W-:Y:S01]  /*0b80*/  UIMAD UR8, UR7, UR4, UR8 ;  /* 0x00000004070872a4 */ /* 0x000fe2000f8e0208 */
        /* <DEDUP_REMOVED lines=73> */
[----:B------:R-:W-:Y:S02]  /*1020*/  UISETP.NE.AND.EX UP0, UPT, URZ, UR5, UPT, UP0 ;  /* 0x000000053f00728c */ /* 0x000fe4000bf05300 */
[----:B------:R-:W-:-:S04]  /*1030*/  UISETP.NE.AND UP1, UPT, UR13, URZ, UPT ;  /* 0x0000003f0d00728c */ /* 0x000fc8000bf25270 */
[----:B------:R-:W-:-:S05]  /*1040*/  PLOP3.LUT P2, PT, PT, PT, UP0, 0x80, 0x0 ;  /* 0x000000000000781c */ /* 0x000fca0003f4f008 */
[----:B------:R-:W-:Y:S02]  /*1050*/  @UP0 UMOV UR4, 0x4 ;  /* 0x0000000400040882 */ /* 0x000fe40000000000 */
[----:B------:R-:W-:-:S06]  /*1060*/  @UP0 UIMAD.WIDE UR4, UR6, UR4, UR14 ;  /* 0x00000004060402a5 */ /* 0x000fcc000f8e020e */
[----:B-1----:R-:W-:Y:S02]  /*1070*/  IMAD.U32 R2, RZ, RZ, UR4 ;  /* 0x00000004ff027e24 */ /* 0x002fe4000f8e00ff */
[----:B------:R-:W-:Y:S01]  /*1080*/  IMAD.U32 R3, RZ, RZ, UR5 ;  /* 0x00000005ff037e24 */ /* 0x000fe2000f8e00ff */
[----:B------:R-:W-:Y:S01]  /*1090*/  SHF.R.S32.HI R124, RZ, 0x1f, R132 ;  /* 0x0000001fff7c7819 */ /* 0x000fe20000011484 */
[----:B------:R-:W-:Y:S01]  /*10a0*/  USHF.R.S32.HI UR7, URZ, 0x1f, UR11 ;  /* 0x0000001f3f077899 */ /* 0x000fe2000801140b */
[----:B------:R-:W-:Y:S01]  /*10b0*/  PLOP3.LUT P1, PT, PT, PT, UP1, 0x80, 0x0 ;  /* 0x000000000000781c */ /* 0x000fe20003f2f018 */
[----:B------:R-:W-:Y:S01]  /*10c0*/  ULDC.64 UR4, c[0x0][0x1b8] ;  /* 0x00006e0000047ab9 */ /* 0x000fe20000000a00 */
[----:B------:R1:W3:Y:S01]  /*10d0*/  @P2 LDG.E R7, [R2.64] ;  /* 0x0000001402072981 */ /* 0x0002e2000c1e1900 */
[----:B------:R-:W-:Y:S01]  /*10e0*/  PLOP3.LUT P0, PT, PT, PT, UP1, 0x80, 0x0 ;  /* 0x000000000000781c */ /* 0x000fe20003f0f018 */
[----:B------:R-:W-:Y:S01]  /*10f0*/  UIMAD UR7, UR7, UR4, URZ ;  /* 0x00000004070772a4 */ /* 0x000fe2000f8e023f */
[----:B------:R-:W-:Y:S01]  /*1100*/  LEA.HI R13, R124, R132, RZ, 0x4 ;  /* 0x000000847c0d7211 */ /* 0x000fe200078f20ff */
[----:B------:R-:W-:Y:S01]  /*1110*/  UIMAD.WIDE.U32 UR16, UR11, UR4, URZ ;  /* 0x000000040b1072a5 */ /* 0x000fe2000f8e003f */
[----:B------:R-:W-:Y:S01]  /*1120*/  BSSY B0, `(.L_x_576) ;  /* 0x000004f000007945 */ /* 0x000fe20003800000 */
[----:B------:R-:W-:-:S02]  /*1130*/  UIMAD UR7, UR11, UR5, UR7 ;  /* 0x000000050b0772a4 */ /* 0x000fc4000f8e0207 */
[----:B------:R-:W-:Y:S02]  /*1140*/  USHF.R.S32.HI UR14, URZ, 0x1f, UR6 ;  /* 0x0000001f3f0e7899 */ /* 0x000fe40008011406 */
[----:B------:R-:W-:Y:S02]  /*1150*/  ULDC.64 UR4, c[0x0][0x1c0] ;  /* 0x0000700000047ab9 */ /* 0x000fe40000000a00 */
[----:B------:R-:W-:Y:S02]  /*1160*/  UIADD3 UR17, UR17, UR7, URZ ;  /* 0x0000000711117290 */ /* 0x000fe4000fffe03f */
[----:B------:R-:W-:Y:S02]  /*1170*/  UIMAD UR14, UR14, UR4, URZ ;  /* 0x000000040e0e72a4 */ /* 0x000fe4000f8e023f */
[----:B------:R-:W-:Y:S02]  /*1180*/  UIMAD.WIDE.U32 UR16, UR6, UR4, UR16 ;  /* 0x00000004061072a5 */ /* 0x000fe4000f8e0010 */
[----:B------:R-:W-:-:S02]  /*1190*/  UIMAD UR5, UR6, UR5, UR14 ;  /* 0x00000005060572a4 */ /* 0x000fc4000f8e020e */
[----:B------:R-:W-:Y:S02]  /*11a0*/  ULDC UR4, c[0x0][0x2c4] ;  /* 0x0000b10000047ab9 */ /* 0x000fe40000000800 */
[----:B------:R-:W-:Y:S02]  /*11b0*/  UIADD3 UR5, UR17, UR5, URZ ;  /* 0x0000000511057290 */ /* 0x000fe4000fffe03f */
[----:B------:R-:W-:Y:S01]  /*11c0*/  ULDC UR7, c[0x0][0x168] ;  /* 0x00005a0000077ab9 */ /* 0x000fe20000000800 */
[----:B-1----:R-:W-:Y:S01]  /*11d0*/  LEA.HI R2, R124, R132, RZ, 0x3 ;  /* 0x000000847c027211 */ /* 0x002fe200078f18ff */
[----:B------:R-:W-:Y:S01]  /*11e0*/  IMAD.U32 R3, RZ, RZ, UR17 ;  /* 0x00000011ff037e24 */ /* 0x000fe2000f8e00ff */
[----:B------:R-:W-:Y:S01]  /*11f0*/  UIMAD UR7, UR4, UR7, URZ ;  /* 0x00000007040772a4 */ /* 0x000fe2000f8e023f */
[----:B------:R-:W-:Y:S01]  /*1200*/  IMAD.U32 R3, RZ, RZ, UR5 ;  /* 0x00000005ff037e24 */ /* 0x000fe2000f8e00ff */
[----:B------:R-:W-:Y:S02]  /*1210*/  LOP3.LUT R0, R2, 0xfffffff8, RZ, 0xc0, !PT ;  /* 0xfffffff802007812 */ /* 0x000fe400078ec0ff */
[----:B------:R-:W-:Y:S01]  /*1220*/  SHF.R.S32.HI R15, RZ, 0x3, R2 ;  /* 0x00000003ff0f7819 */ /* 0x000fe20000011402 */
[----:B------:R-:W-:-:S02]  /*1230*/  IMAD.U32 R2, RZ, RZ, UR16 ;  /* 0x00000010ff027e24 */ /* 0x000fc4000f8e00ff */
[----:B------:R-:W-:Y:S01]  /*1240*/  IMAD.IADD R36, R132, 0x1, -R0 ;  /* 0x0000000184247824 */ /* 0x000fe200078e0a00 */
[----:B------:R-:W-:-:S03]  /*1250*/  IADD3 R9, R15, UR26, RZ ;  /* 0x0000001a0f097c10 */ /* 0x000fc6000fffe0ff */
[C---:B------:R-:W-:Y:S01]  /*1260*/  IMAD R129, R36.reuse, 0x10, R15 ;  /* 0x0000001024817824 */ /* 0x040fe200078e020f */
[----:B------:R-:W-:Y:S01]  /*1270*/  ISETP.GE.AND P4, PT, R9, UR7, PT ;  /* 0x0000000709007c0c */ /* 0x000fe2000bf86270 */
[----:B------:R-:W-:-:S03]  /*1280*/  IMAD.SHL.U32 R127, R36, 0x8, RZ ;  /* 0x00000008247f7824 */ /* 0x000fc600078e00ff */
[----:B------:R-:W-:Y:S01]  /*1290*/  IADD3 R5, R129, UR26, RZ ;  /* 0x0000001a81057c10 */ /* 0x000fe2000fffe0ff */
[----:B------:R1:W-:Y:S01]  /*12a0*/  STL [R1+0x14], R129 ;  /* 0x0000148101007387 */ /* 0x0003e20000100800 */
[C---:B------:R-:W-:Y:S02]  /*12b0*/  IADD3 R23, R127.reuse, 0x40, RZ ;  /* 0x000000407f177810 */ /* 0x040fe40007ffe0ff */
[----:B------:R-:W-:Y:S01]  /*12c0*/  ISETP.GE.AND P3, PT, R127, c[0x0][0x198], PT ;  /* 0x000066007f007a0c */ /* 0x000fe20003f66270 */
[----:B------:R-:W-:Y:S01]  /*12d0*/  @P1 IMAD.HI.U32 R0, R5, c[0x0][0x2c8], RZ ;  /* 0x0000b20005001a27 */ /* 0x000fe200078e00ff */
[----:B------:R1:W-:Y:S03]  /*12e0*/  STL [R1+0xc], R127 ;  /* 0x00000c7f01007387 */ /* 0x0003e60000100800 */
[----:B------:R-:W-:Y:S01]  /*12f0*/  IMAD.MOV.U32 R4, RZ, RZ, R5 ;  /* 0x000000ffff047224 */ /* 0x000fe200078e0005 */
[----:B------:R-:W-:-:S04]  /*1300*/  @P0 SHF.R.U32.HI R4, RZ, c[0x0][0x2cc], R0 ;  /* 0x0000b300ff040a19 */ /* 0x000fc80000011600 */
[--C-:B------:R-:W-:Y:S01]  /*1310*/  SHF.R.S32.HI R6, RZ, 0x1f, R4.reuse ;  /* 0x0000001fff067819 */ /* 0x100fe20000011404 */
[----:B------:R-:W-:Y:S02]  /*1320*/  IMAD.MOV R0, RZ, RZ, -R4 ;  /* 0x000000ffff007224 */ /* 0x000fe400078e0a04 */
        /* <DEDUP_REMOVED lines=16> */
[----:B------:R-:W-:Y:S01]  /*1430*/  ISETP.GE.AND P0, PT, R23, c[0x0][0x198], PT ;  /* 0x0000660017007a0c */ /* 0x000fe20003f06270 */
[----:B------:R1:W4:Y:S01]  /*1440*/  SHFL.IDX PT, R4, R12, RZ, 0x181f ;  /* 0x00181fff0c047589 */ /* 0x00032200000e0000 */
        /* <DEDUP_REMOVED lines=13> */
[----:B---3--:R1:W3:Y:S01]  /*1520*/  @P2 R2UR UR14, R7 ;  /* 0x00000000070e23c2 */ /* 0x0082e200000e0000 */
[----:B------:R-:W-:Y:S01]  /*1530*/  R2P PR, R18, 0x6 ;  /* 0x0000000612007804 */ /* 0x000fe20000000000 */
[----:B---3--:R-:W-:-:S04]  /*1540*/  @!UP0 UMOV UR14, UR6 ;  /* 0x00000006000e8c82 */ /* 0x008fc80008000000 */
[----:B------:R-:W-:Y:S02]  /*1550*/  SEL R3, R2, 0xfffffff0, !P1 ;  /* 0xfffffff002037807 */ /* 0x000fe40004800000 */
[----:B------:R-:W-:Y:S01]  /*1560*/  SEL R2, R6, 0xffffffe0, !P2 ;  /* 0xffffffe006027807 */ /* 0x000fe20005000000 */
[----:B------:R-:W-:Y:S05]  /*1570*/  @P4 BRA `(.L_x_577) ;  /* 0x0000009000004947 */ /* 0x000fea0003800000 */
[----:B--2-4-:R-:W-:Y:S01]  /*1580*/  SHF.R.S32.HI R0, RZ, 0x1f, R23 ;  /* 0x0000001fff007819 */ /* 0x014fe20000011417 */
        /* <DEDUP_REMOVED lines=8> */
.L_x_577:
[----:B--2-4-:R-:W-:Y:S05]  /*1610*/  BSYNC B0 ;  /* 0x0000000000007941 */ /* 0x014fea0003800000 */
.L_x_576:
        /* <DEDUP_REMOVED lines=15> */
.L_x_579:
[----:B------:R-:W-:Y:S05]  /*1710*/  BSYNC B0 ;  /* 0x0000000000007941 */ /* 0x000fea0003800000 */
.L_x_578:
        /* <DEDUP_REMOVED lines=15> */
.L_x_581:
[----:B------:R-:W-:Y:S05]  /*1810*/  BSYNC B0 ;  /* 0x0000000000007941 */ /* 0x000fea0003800000 */
.L_x_580:
        /* <DEDUP_REMOVED lines=15> */
.L_x_583:
[----:B------:R-:W-:Y:S05]  /*1910*/  BSYNC B0 ;  /* 0x0000000000007941 */ /* 0x000fea0003800000 */
.L_x_582:
        /* <DEDUP_REMOVED lines=15> */
.L_x_585:
[----:B------:R-:W-:Y:S05]  /*1a10*/  BSYNC B0 ;  /* 0x0000000000007941 */ /* 0x000fea0003800000 */
.L_x_584:
        /* <DEDUP_REMOVED lines=15> */
.L_x_587:
[----:B------:R-:W-:Y:S05]  /*1b10*/  BSYNC B0 ;  /* 0x0000000000007941 */ /* 0x000fea0003800000 */
.L_x_586:
        /* <DEDUP_REMOVED lines=15> */
.L_x_589:
[----:B------:R-:W-:Y:S05]  /*1c10*/  BSYNC B0 ;  /* 0x0000000000007941 */ /* 0x000fea0003800000 */
.L_x_588:
[----:B--2---:R-:W-:Y:S01]  /*1c20*/  IMAD.MOV.U32 R0, RZ, RZ, c[0x0][0x2b8] ;  /* 0x0000ae00ff007624 */ /* 0x004fe200078e00ff */
[----:B------:R-:W-:Y:S01]  /*1c30*/  UMOV UR30, 0x30 ;  /* 0x00000030001e7882 */ /* 0x000fe20000000000 */
[----:B------:R-:W-:Y:S01]  /*1c40*/  SHFL.IDX PT, R4, R12, 0x7, 0x181f ;  /* 0x00f81f000c047f89 */ /* 0x000fe200000e0000 */
[----:B------:R-:W-:Y:S01]  /*1c50*/  UIMAD UR17, UR24, UR30, -0x30 ;  /* 0xffffffd0181174a4 */ /* 0x000fe2000f8e021e */
[----:B------:R-:W-:Y:S01]  /*1c60*/  IADD3 R6, R9, 0x70, RZ ;  /* 0x0000007009067810 */ /* 0x000fe20007ffe0ff */
[----:B------:R-:W-:Y:S01]  /*1c70*/  IMAD.SHL.U32 R252, R10, 0x2, RZ ;  /* 0x000000020afc7824 */ /* 0x000fe200078e00ff */
[----:B------:R-:W-:Y:S01]  /*1c80*/  ISETP.NE.AND P4, PT, R0, 0x1, PT ;  /* 0x000000010000780c */ /* 0x000fe20003f85270 */
[----:B----4-:R-:W2:Y:S01]  /*1c90*/  SHFL.IDX PT, R5, R11, 0x7, 0x181f ;  /* 0x00f81f000b057f89 */ /* 0x010ea200000e0000 */
[----:B------:R-:W-:Y:S01]  /*1ca0*/  ISETP.GE.AND P2, PT, R6, UR7, PT ;  /* 0x0000000706007c0c */ /* 0x000fe2000bf46270 */
[----:B------:R-:W-:Y:S01]  /*1cb0*/  USHF.R.S32.HI UR6, URZ, 0x1f, UR14 ;  /* 0x0000001f3f067899 */ /* 0x000fe2000801140e */
[----:B------:R-:W-:Y:S01]  /*1cc0*/  IADD3 R0, R129, UR17, RZ ;  /* 0x0000001181007c10 */ /* 0x000fe2000fffe0ff */
[----:B------:R-:W-:Y:S01]  /*1cd0*/  ULDC.64 UR4, c[0x0][0x2b0] ;  /* 0x0000ac0000047ab9 */ /* 0x000fe20000000a00 */
[----:B------:R-:W-:Y:S01]  /*1ce0*/  SHF.R.S32.HI R7, RZ, 0x1f, R23 ;  /* 0x0000001fff077819 */ /* 0x000fe20000011417 */
[----:B------:R-:W-:Y:S01]  /*1cf0*/  UIMAD UR6, UR6, UR4, URZ ;  /* 0x00000004060672a4 */ /* 0x000fe2000f8e023f */
[C---:B------:R-:W-:Y:S01]  /*1d00*/  IADD3 R8, R0.reuse, UR10, RZ ;  /* 0x0000000a00087c10 */ /* 0x040fe2000fffe0ff */
[----:B------:R-:W-:Y:S01]  /*1d10*/  UIMAD.WIDE.U32 UR18, UR14, UR4, URZ ;  /* 0x000000040e1272a5 */ /* 0x000fe2000f8e003f */
[----:B------:R-:W-:Y:S01]  /*1d20*/  ISETP.GE.AND P5, PT, R0, UR9, PT ;  /* 0x0000000900007c0c */ /* 0x000fe2000bfa6270 */
[----:B------:R-:W-:Y:S01]  /*1d30*/  UIMAD UR5, UR14, UR5, UR6 ;  /* 0x000000050e0572a4 */ /* 0x000fe2000f8e0206 */
[----:B------:R-:W-:-:S02]  /*1d40*/  IMAD.MOV.U32 R242, RZ, RZ, RZ ;  /* 0x000000fffff27224 */ /* 0x000fc400078e00ff */
[----:B------:R-:W-:Y:S01]  /*1d50*/  @P4 IMAD.HI.U32 R6, R8, c[0x0][0x2bc], RZ ;  /* 0x0000af0008064a27 */ /* 0x000fe200078e00ff */
[----:B------:R-:W-:Y:S01]  /*1d60*/  ISETP.GT.OR P5, PT, R129, 0x2f, P5 ;  /* 0x0000002f8100780c */ /* 0x000fe20002fa4670 */
[----:B------:R-:W-:Y:S02]  /*1d70*/  UIADD3 UR7, UR19, UR5, URZ ;  /* 0x0000000513077290 */ /* 0x000fe4000fffe03f */
[----:B------:R-:W-:Y:S01]  /*1d80*/  IMAD.MOV.U32 R0, RZ, RZ, R8 ;  /* 0x000000ffff007224 */ /* 0x000fe200078e0008 */
[----:B------:R-:W-:Y:S01]  /*1d90*/  @P4 SHF.R.U32.HI R0, RZ, c[0x0][0x2c0], R6 ;  /* 0x0000b000ff004a19 */ /* 0x000fe20000011606 */
[----:B------:R-:W-:Y:S01]  /*1da0*/  USHF.R.S32.HI UR16, URZ, 0x1f, UR11 ;  /* 0x0000001f3f107899 */ /* 0x000fe2000801140b */
[----:B------:R-:W-:Y:S01]  /*1db0*/  LEA.HI R6, R7, R23, RZ, 0x3 ;  /* 0x0000001707067211 */ /* 0x000fe200078f18ff */
[----:B------:R-:W-:-:S03]  /*1dc0*/  ULDC.64 UR4, c[0x0][0x1e8] ;  /* 0x00007a0000047ab9 */ /* 0x000fc60000000a00 */
[----:B------:R-:W-:Y:S01]  /*1dd0*/  LOP3.LUT R126, R6, 0xfffffff8, RZ, 0xc0, !PT ;  /* 0xfffffff8067e7812 */ /* 0x000fe200078ec0ff */
[--C-:B-123--:R-:W-:Y:S02]  /*1de0*/  @!P2 IMAD.WIDE R10, R127, 0x2, R4.reuse ;  /* 0x000000027f0aa825 */ /* 0x10efe400078e0204 */
[----:B------:R-:W-:Y:S02]  /*1df0*/  @!P5 IADD3 R7, P1, R0, UR18, RZ ;  /* 0x000000120007dc10 */ /* 0x000fe4000ff3e0ff */
[----:B------:R-:W-:Y:S01]  /*1e00*/  @!P2 IMAD.WIDE R4, R126, 0x2, R4 ;  /* 0x000000027e04a825 */ /* 0x000fe200078e0204 */
[----:B------:R-:W-:Y:S01]  /*1e10*/  @!PT LDS RZ, [RZ] ;  /* 0x00000000fffff984 */ /* 0x000fe20000000800 */
[----:B------:R1:W-:Y:S01]  /*1e20*/  @!P2 LDGSTS.E.BYPASS.LTC128B.128 [R252+0x9900], [R10.64], !P3 ;  /* 0x099000000afcafae */ /* 0x0003e2000d901d54 */
[----:B------:R-:W-:Y:S02]  /*1e30*/  @!P5 LEA.HI.X.SX32 R9, R0, UR7, 0x1, P1 ;  /* 0x000000070009dc11 */ /* 0x000fe400088f0eff */
[C---:B------:R-:W-:Y:S01]  /*1e40*/  @!P5 LEA R6, P1, R7.reuse, c[0x0][0x2a0], 0x2 ;  /* 0x0000a8000706da11 */ /* 0x040fe200078210ff */
[----:B------:R2:W-:Y:S03]  /*1e50*/  @!P2 LDGSTS.E.BYPASS.LTC128B.128 [R252+0xd900], [R4.64], !P0 ;  /* 0x0d90000004fcafae */ /* 0x0005e6000c101d54 */
[----:B------:R-:W-:Y:S01]  /*1e60*/  @!P5 LEA.HI.X R7, R7, c[0x0][0x2a4], R9, 0x2, P1 ;  /* 0x0000a9000707da11 */ /* 0x000fe200008f1409 */
[----:B------:R-:W0:Y:S04]  /*1e70*/  LDGDEPBAR ;  /* 0x00000000000079af */ /* 0x000e280000000000 */
[----:B------:R-:W-:Y:S01]  /*1e80*/  BAR.SYNC.DEFER_BLOCKING 0x0 ;  /* 0x0000000000007b1d */ /* 0x000fe20000010000 */
[----:B------:R-:W-:-:S04]  /*1e90*/  UIMAD UR6, UR16, UR4, URZ ;  /* 0x00000004100672a4 */ /* 0x000fc8000f8e023f */
[----:B------:R-:W-:Y:S01]  /*1ea0*/  UIMAD UR6, UR11, UR5, UR6 ;  /* 0x000000050b0672a4 */ /* 0x000fe2000f8e0206 */
[----:B------:R-:W-:Y:S01]  /*1eb0*/  ISETP.GE.AND P6, PT, R127, c[0x0][0x1d4], PT ;  /* 0x000075007f007a0c */ /* 0x000fe20003fc6270 */
[----:B------:R-:W-:Y:S01]  /*1ec0*/  UIMAD.WIDE.U32 UR14, UR11, UR4, URZ ;  /* 0x000000040b0e72a5 */ /* 0x000fe2000f8e003f */
[----:B------:R-:W-:Y:S01]  /*1ed0*/  SHF.R.S32.HI R12, RZ, 0x4, R13 ;  /* 0x00000004ff0c7819 */ /* 0x000fe2000001140d */
[----:B------:R-:W-:Y:S01]  /*1ee0*/  UIMAD UR30, UR24, -0x30, UR30 ;  /* 0xffffffd0181e78a4 */ /* 0x000fe2000f8e021e */
[----:B------:R-:W-:Y:S01]  /*1ef0*/  LEA.HI R123, R124, R132, RZ, 0x5 ;  /* 0x000000847c7b7211 */ /* 0x000fe200078f28ff */
[----:B------:R-:W-:Y:S01]  /*1f00*/  UIADD3 UR6, UR15, UR6, URZ ;  /* 0x000000060f067290 */ /* 0x000fe2000fffe03f */
[----:B------:R-:W-:Y:S01]  /*1f10*/  SHF.R.S32.HI R128, RZ, 0x1f, R127 ;  /* 0x0000001fff807819 */ /* 0x000fe2000001147f */
[----:B------:R-:W-:Y:S01]  /*1f20*/  UIADD3 UR27, UR30, UR9, URZ ;  /* 0x000000091e1b7290 */ /* 0x000fe2000fffe03f */
[----:B------:R-:W-:Y:S01]  /*1f30*/  STL [R1+0x34], R126 ;  /* 0x0000347e01007387 */ /* 0x000fe20000100800 */
[----:B------:R-:W-:-:S04]  /*1f40*/  ULDC.64 UR4, c[0x0][0x210] ;  /* 0x0000840000047ab9 */ /* 0x000fc80000000a00 */
[----:B------:R-:W-:-:S04]  /*1f50*/  IADD3 R37, -R15, UR27, RZ ;  /* 0x0000001b0f257c10 */ /* 0x000fc8000fffe1ff */
[C---:B------:R-:W-:Y:S01]  /*1f60*/  ISETP.GE.AND P2, PT, R37.reuse, 0x1, PT ;  /* 0x000000012500780c */ /* 0x040fe20003f46270 */
[----:B------:R3:W4:Y:S01]  /*1f70*/  @!P5 LDG.E R242, [R6.64] ;  /* 0x0000001406f2d981 */ /* 0x000722000c1e1900 */
[----:B------:R-:W-:Y:S01]  /*1f80*/  IMAD.MOV R0, RZ, RZ, -R0 ;  /* 0x000000ffff007224 */ /* 0x000fe200078e0a00 */
[----:B------:R-:W-:Y:S01]  /*1f90*/  ISETP.GE.AND P1, PT, R37, 0x11, PT ;  /* 0x000000112500780c */ /* 0x000fe20003f26270 */
[----:B------:R-:W-:Y:S01]  /*1fa0*/  UIMAD UR16, UR16, UR4, URZ ;  /* 0x00000004101072a4 */ /* 0x000fe2000f8e023f */
[----:B------:R-:W-:Y:S01]  /*1fb0*/  ISETP.GE.AND P5, PT, R23, c[0x0][0x1d4], PT ;  /* 0x0000750017007a0c */ /* 0x000fe20003fa6270 */
[----:B------:R-:W-:Y:S01]  /*1fc0*/  IMAD R243, R0, c[0x0][0x2b8], R8 ;  /* 0x0000ae0000f37a24 */ /* 0x000fe200078e0208 */
[----:B------:R-:W-:Y:S01]  /*1fd0*/  SHF.R.S32.HI R122, RZ, 0x5, R123 ;  /* 0x00000005ff7a7819 */ /* 0x000fe2000001147b */
[----:B------:R-:W-:Y:S01]  /*1fe0*/  UIMAD.WIDE.U32 UR22, UR11, UR4, URZ ;  /* 0x000000040b1672a5 */ /* 0x000fe2000f8e003f */
[----:B------:R-:W-:Y:S01]  /*1ff0*/  STL [R1+0x40], R128 ;  /* 0x0000408001007387 */ /* 0x000fe20000100800 */
[----:B--2---:R-:W-:Y:S01]  /*2000*/  IMAD.WIDE.U32 R4, R243, c[0x0][0x1e0], RZ ;  /* 0x00007800f3047a25 */ /* 0x004fe200078e00ff */
[----:B------:R-:W-:Y:S01]  /*2010*/  SHF.R.S32.HI R16, RZ, 0x1f, R243 ;  /* 0x0000001fff107819 */ /* 0x000fe200000114f3 */
[----:B------:R-:W-:Y:S01]  /*2020*/  UIMAD UR16, UR11, UR5, UR16 ;  /* 0x000000050b1072a4 */ /* 0x000fe2000f8e0210 */
[----:B------:R-:W-:Y:S01]  /*2030*/  SEL R125, RZ, 0x10, P5 ;  /* 0x00000010ff7d7807 */ /* 0x000fe20002800000 */
[----:B------:R-:W-:-:S02]  /*2040*/  UIADD3 UR4, UR24, -0x1, URZ ;  /* 0xffffffff18047890 */ /* 0x000fc4000fffe03f */
[----:B------:R-:W-:Y:S01]  /*2050*/  IMAD R0, R16, c[0x0][0x1e0], RZ ;  /* 0x0000780010007a24 */ /* 0x000fe200078e02ff */
[----:B------:R-:W-:Y:S02]  /*2060*/  UIADD3 UR16, UR23, UR16, URZ ;  /* 0x0000001017107290 */ /* 0x000fe4000fffe03f */
[----:B------:R-:W-:Y:S01]  /*2070*/  UISETP.GT.AND UP0, UPT, UR4, UR8, UPT ;  /* 0x000000080400728c */ /* 0x000fe2000bf04270 */
[----:B------:R-:W-:-:S04]  /*2080*/  IMAD R0, R243, c[0x0][0x1e4], R0 ;  /* 0x00007900f3007a24 */ /* 0x000fc800078e0200 */
[----:B------:R-:W-:Y:S02]  /*2090*/  IMAD.IADD R5, R5, 0x1, R0 ;  /* 0x0000000105057824 */ /* 0x000fe400078e0200 */
[----:B---3--:R-:W-:Y:S01]  /*20a0*/  IMAD R7, R243, c[0x0][0x1e0], RZ ;  /* 0x00007800f3077a24 */ /* 0x008fe200078e02ff */
[----:B----4-:R-:W-:Y:S01]  /*20b0*/  SHF.R.S32.HI R17, RZ, 0x1f, R242 ;  /* 0x0000001fff117819 */ /* 0x010fe200000114f2 */
[----:B------:R-:W-:-:S04]  /*20c0*/  IMAD.WIDE.U32 R4, R242, c[0x0][0x1f0], R4 ;  /* 0x00007c00f2047a25 */ /* 0x000fc800078e0004 */
[----:B------:R-:W-:Y:S01]  /*20d0*/  IMAD R6, R17, c[0x0][0x1f0], RZ ;  /* 0x00007c0011067a24 */ /* 0x000fe200078e02ff */
[----:B------:R-:W-:-:S03]  /*20e0*/  IADD3 R0, P0, R4, UR14, RZ ;  /* 0x0000000e04007c10 */ /* 0x000fc6000ff1e0ff */
[----:B------:R-:W-:-:S05]  /*20f0*/  IMAD R6, R242, c[0x0][0x1f4], R6 ;  /* 0x00007d00f2067a24 */ /* 0x000fca00078e0206 */
[----:B------:R-:W-:Y:S01]  /*2100*/  IADD3.X R4, R5, UR6, R6, P0, !PT ;  /* 0x0000000605047c10 */ /* 0x000fe200087fe406 */
[----:B------:R-:W-:Y:S01]  /*2110*/  IMAD.U32 R5, RZ, RZ, UR11 ;  /* 0x0000000bff057e24 */ /* 0x000fe2000f8e00ff */
[----:B------:R-:W-:Y:S01]  /*2120*/  LEA R8, P0, R0, c[0x0][0x1c8], 0x1 ;  /* 0x0000720000087a11 */ /* 0x000fe200078008ff */
[----:B------:R-:W-:-:S03]  /*2130*/  IMAD R6, R242, c[0x0][0x1f0], R7 ;  /* 0x00007c00f2067a24 */ /* 0x000fc600078e0207 */
[----:B------:R-:W-:Y:S01]  /*2140*/  LEA.HI.X R0, R0, c[0x0][0x1cc], R4, 0x1, P0 ;  /* 0x0000730000007a11 */ /* 0x000fe200000f0c04 */
[----:B------:R-:W-:Y:S01]  /*2150*/  IMAD R6, R5, c[0x0][0x1e8], R6 ;  /* 0x00007a0005067a24 */ /* 0x000fe200078e0206 */
[----:B------:R-:W-:Y:S01]  /*2160*/  SHFL.IDX PT, R4, R8, RZ, 0x181f ;  /* 0x00181fff08047589 */ /* 0x000fe200000e0000 */
[----:B------:R-:W-:-:S03]  /*2170*/  ISETP.GT.AND P0, PT, R37, 0x20, PT ;  /* 0x000000202500780c */ /* 0x000fc60003f04270 */
[----:B------:R-:W1:Y:S01]  /*2180*/  SHFL.IDX PT, R5, R0, RZ, 0x181f ;  /* 0x00181fff00057589 */ /* 0x000e6200000e0000 */
[----:B------:R-:W-:-:S03]  /*2190*/  LEA R6, R6, c[0x0][0x1c8], 0x1 ;  /* 0x0000720006067a11 */ /* 0x000fc600078e08ff */
[----:B------:R-:W-:Y:S04]  /*21a0*/  SHFL.IDX PT, R8, R8, 0x1, 0x181f ;  /* 0x00381f0008087f89 */ /* 0x000fe800000e0000 */
[----:B------:R-:W2:Y:S04]  /*21b0*/  SHFL.IDX PT, R9, R0, 0x1, 0x181f ;  /* 0x00381f0000097f89 */ /* 0x000ea800000e0000 */
[----:B------:R-:W-:Y:S04]  /*21c0*/  SHFL.IDX PT, R6, R6, 0x2, 0x181f ;  /* 0x00581f0006067f89 */ /* 0x000fe800000e0000 */
[----:B------:R3:W4:Y:S01]  /*21d0*/  SHFL.IDX PT, R7, R0, 0x2, 0x181f ;  /* 0x00581f0000077f89 */ /* 0x00072200000e0000 */
[----:B-1----:R-:W-:-:S05]  /*21e0*/  @P2 IMAD.WIDE R10, R127, 0x2, R4 ;  /* 0x000000027f0a2825 */ /* 0x002fca00078e0204 */
[----:B------:R1:W-:Y:S01]  /*21f0*/  @P2 LDGSTS.E.BYPASS.LTC128B.128 [R252+0x3100], [R10.64], !P6 ;  /* 0x031000000afc2fae */ /* 0x0003e2000f101d54 */
[----:B---3--:R-:W-:-:S04]  /*2200*/  LEA.HI R0, R13, R12, RZ, 0x1 ;  /* 0x0000000c0d007211 */ /* 0x008fc800078f08ff */
[----:B------:R-:W-:-:S05]  /*2210*/  LOP3.LUT R0, R0, 0xfffffffe, RZ, 0xc0, !PT ;  /* 0xfffffffe00007812 */ /* 0x000fca00078ec0ff */
[----:B------:R-:W-:Y:S02]  /*2220*/  IMAD.IADD R14, R12, 0x1, -R0 ;  /* 0x000000010c0e7824 */ /* 0x000fe400078e0a00 */
[----:B--2---:R-:W-:-:S04]  /*2230*/  @P1 IMAD.WIDE R12, R127, 0x2, R8 ;  /* 0x000000027f0c1825 */ /* 0x004fc800078e0208 */
[----:B------:R-:W-:-:S04]  /*2240*/  @P1 IMAD.WIDE R8, R126, 0x2, R8 ;  /* 0x000000027e081825 */ /* 0x000fc800078e0208 */
[----:B-1----:R-:W-:-:S04]  /*2250*/  @P2 IMAD.WIDE R10, R126, 0x2, R4 ;  /* 0x000000027e0a2825 */ /* 0x002fc800078e0204 */
[--C-:B----4-:R-:W-:Y:S01]  /*2260*/  @P0 IMAD.WIDE R4, R127, 0x2, R6.reuse ;  /* 0x000000027f040825 */ /* 0x110fe200078e0206 */
[----:B------:R1:W-:Y:S01]  /*2270*/  @P2 LDGSTS.E.BYPASS.LTC128B.128 [R252+0x4900], [R10.64], !P5 ;  /* 0x049000000afc2fae */ /* 0x0003e2000e901d54 */
[----:B------:R-:W-:Y:S02]  /*2280*/  ISETP.GE.AND P2, PT, R23, c[0x0][0x1d4], PT ;  /* 0x0000750017007a0c */ /* 0x000fe40003f46270 */
[----:B------:R-:W-:Y:S01]  /*2290*/  @P0 IMAD.WIDE R6, R126, 0x2, R6 ;  /* 0x000000027e060825 */ /* 0x000fe200078e0206 */
[----:B------:R2:W-:Y:S03]  /*22a0*/  @P1 LDGSTS.E.BYPASS.LTC128B.128 [R252+0x3900], [R12.64], !P6 ;  /* 0x039000000cfc1fae */ /* 0x0005e6000f101d54 */
[C---:B------:R-:W-:Y:S01]  /*22b0*/  IMAD.SHL.U32 R0, R36.reuse, 0x40, RZ ;  /* 0x0000004024007824 */ /* 0x040fe200078e00ff */
[----:B------:R1:W-:Y:S01]  /*22c0*/  @P1 LDGSTS.E.BYPASS.LTC128B.128 [R252+0x5100], [R8.64], !P5 ;  /* 0x0510000008fc1fae */ /* 0x0003e2000e901d54 */
[----:B------:R-:W-:-:S03]  /*22d0*/  LOP3.LUT P1, RZ, R36, 0x2, RZ, 0xc0, !PT ;  /* 0x0000000224ff7812 */ /* 0x000fc6000782c0ff */
[----:B------:R3:W-:Y:S01]  /*22e0*/  @P0 LDGSTS.E.BYPASS.LTC128B.128 [R252+0x4100], [R4.64], !P6 ;  /* 0x0410000004fc0fae */ /* 0x0007e2000f101d54 */
[----:B------:R-:W-:-:S03]  /*22f0*/  LOP3.LUT R0, R0, 0x1c0, RZ, 0xc0, !PT ;  /* 0x000001c000007812 */ /* 0x000fc600078ec0ff */
[----:B------:R4:W-:Y:S04]  /*2300*/  @P0 LDGSTS.E.BYPASS.LTC128B.128 [R252+0x5900], [R6.64], !P5 ;  /* 0x0590000006fc0fae */ /* 0x0009e8000e901d54 */
[----:B------:R-:W0:Y:S01]  /*2310*/  LDGDEPBAR ;  /* 0x00000000000079af */ /* 0x000e220000000000 */
[----:B---3--:R-:W-:Y:S02]  /*2320*/  IMAD.SHL.U32 R4, R18, 0x40, RZ ;  /* 0x0000004012047824 */ /* 0x008fe400078e00ff */
[----:B------:R-:W-:Y:S02]  /*2330*/  IMAD.SHL.U32 R5, R19, 0x40, RZ ;  /* 0x0000004013057824 */ /* 0x000fe400078e00ff */
[----:B----4-:R-:W-:Y:S01]  /*2340*/  IMAD.SHL.U32 R7, R15, 0x8, RZ ;  /* 0x000000080f077824 */ /* 0x010fe200078e00ff */
[----:B------:R-:W-:-:S04]  /*2350*/  DEPBAR.LE SB0, 0x1 ;  /* 0x000080400000791a */ /* 0x000fc80000000000 */
[----:B------:R-:W-:-:S04]  /*2360*/  DEPBAR.LE SB0, 0x0 ;  /* 0x000080000000791a */ /* 0x000fc80000000000 */
[----:B------:R-:W-:Y:S01]  /*2370*/  IMAD.SHL.U32 R6, R14, 0x8, RZ ;  /* 0x000000080e067824 */ /* 0x000fe200078e00ff */
[----:B------:R-:W-:Y:S02]  /*2380*/  LOP3.LUT R4, R4, 0x1c0, RZ, 0xc0, !PT ;  /* 0x000001c004047812 */ /* 0x000fe400078ec0ff */
[----:B------:R-:W-:Y:S02]  /*2390*/  LOP3.LUT R121, R5, 0xfffffe00, RZ, 0xc0, !PT ;  /* 0xfffffe0005797812 */ /* 0x000fe400078ec0ff */
[----:B------:R-:W-:Y:S02]  /*23a0*/  LOP3.LUT R7, R0, 0x8, R7, 0xf8, !PT ;  /* 0x0000000800077812 */ /* 0x000fe400078ef807 */
[----:B------:R-:W-:Y:S02]  /*23b0*/  LOP3.LUT R5, R4, 0x8, R6, 0xf8, !PT ;  /* 0x0000000804057812 */ /* 0x000fe400078ef806 */
[----:B------:R-:W-:Y:S02]  /*23c0*/  SHF.R.U32.HI R0, RZ, 0x3, R0 ;  /* 0x00000003ff007819 */ /* 0x000fe40000011600 */
[----:B------:R-:W-:-:S02]  /*23d0*/  SHF.R.U32.HI R4, RZ, 0x3, R4 ;  /* 0x00000003ff047819 */ /* 0x000fc40000011604 */
[----:B------:R-:W-:Y:S02]  /*23e0*/  LOP3.LUT R0, R7, R0, RZ, 0x3c, !PT ;  /* 0x0000000007007212 */ /* 0x000fe400078e3cff */
[----:B------:R-:W-:Y:S01]  /*23f0*/  LOP3.LUT R120, R5, R4, RZ, 0x3c, !PT ;  /* 0x0000000405787212 */ /* 0x000fe200078e3cff */
[----:B------:R-:W-:Y:S02]  /*2400*/  IMAD R4, R122, 0x400, R121 ;  /* 0x000004007a047824 */ /* 0x000fe400078e0279 */
[----:B------:R-:W-:Y:S02]  /*2410*/  IMAD R0, R14, 0x200, R0 ;  /* 0x000002000e007824 */ /* 0x000fe400078e0200 */
[----:B------:R-:W-:Y:S02]  /*2420*/  IMAD.IADD R4, R120, 0x1, R4 ;  /* 0x0000000178047824 */ /* 0x000fe400078e0204 */
[----:B------:R-:W-:Y:S01]  /*2430*/  IMAD.SHL.U32 R224, R0, 0x2, RZ ;  /* 0x0000000200e07824 */ /* 0x000fe200078e00ff */
[----:B------:R-:W-:Y:S01]  /*2440*/  BAR.SYNC.DEFER_BLOCKING 0x0 ;  /* 0x0000000000007b1d */ /* 0x000fe20000010000 */
[----:B------:R-:W-:-:S02]  /*2450*/  IMAD.SHL.U32 R231, R4, 0x2, RZ ;  /* 0x0000000204e77824 */ /* 0x000fc400078e00ff */
[----:B------:R-:W-:Y:S01]  /*2460*/  IMAD R0, R16, c[0x0][0x208], RZ ;  /* 0x0000820010007a24 */ /* 0x000fe200078e02ff */
[----:B------:R-:W-:Y:S01]  /*2470*/  IADD3 R235, R224, 0x3120, RZ ;  /* 0x00003120e0eb7810 */ /* 0x000fe20007ffe0ff */
[--C-:B------:R-:W-:Y:S02]  /*2480*/  IMAD R233, R3, 0x2, R231.reuse ;  /* 0x0000000203e97824 */ /* 0x100fe400078e02e7 */
[----:B------:R-:W-:Y:S02]  /*2490*/  IMAD R0, R243, c[0x0][0x20c], R0 ;  /* 0x00008300f3007a24 */ /* 0x000fe400078e0200 */
[C---:B------:R-:W-:Y:S02]  /*24a0*/  IMAD R232, R2.reuse, 0x2, R231 ;  /* 0x0000000202e87824 */ /* 0x040fe400078e02e7 */
[----:B------:R-:W-:Y:S02]  /*24b0*/  IMAD R234, R2, 0x2, R233 ;  /* 0x0000000202ea7824 */ /* 0x000fe400078e02e9 */
[----:B------:R-:W-:Y:S01]  /*24c0*/  IMAD R236, R3, 0x2, R232 ;  /* 0x0000000203ec7824 */ /* 0x000fe200078e02e8 */
[----:B------:R-:W-:Y:S04]  /*24d0*/  LDSM.16.M88.4 R4, [R224+0x3100] ;  /* 0x00310000e004783b */ /* 0x000fe80000000200 */
[----:B--2---:R-:W2:Y:S04]  /*24e0*/  LDSM.16.M88.4 R12, [R231+0x6100] ;  /* 0x00610000e70c783b */ /* 0x004ea80000000200 */
[----:B-1----:R-:W1:Y:S04]  /*24f0*/  LDSM.16.M88.4 R8, [R231+0x8100] ;  /* 0x00810000e708783b */ /* 0x002e680000000200 */
[----:B------:R-:W3:Y:S04]  /*2500*/  LDSM.16.M88.4 R24, [R224+0x3900] ;  /* 0x00390000e018783b */ /* 0x000ee80000000200 */
[----:B------:R-:W4:Y:S01]  /*2510*/  LDSM.16.M88.4 R32, [R224+0x4100] ;  /* 0x00410000e020783b */ /* 0x000f220000000200 */
[-C--:B--2---:R-:W-:Y:S08]  /*2520*/  HMMA.16816.F32.BF16 R112, R12, R4.reuse, RZ ;  /* 0x000000040c70723c */ /* 0x084ff000000418ff */
[C---:B-1----:R-:W-:Y:S07]  /*2530*/  HMMA.16816.F32.BF16 R68, R8.reuse, R4, RZ ;  /* 0x000000040844723c */ /* 0x042fee00000418ff */
[----:B------:R-:W-:Y:S01]  /*2540*/  IMAD.WIDE.U32 R4, R243, c[0x0][0x208], RZ ;  /* 0x00008200f3047a25 */ /* 0x000fe200078e00ff */
[----:B------:R-:W-:Y:S03]  /*2550*/  HMMA.16816.F32.BF16 R72, R8, R6, RZ ;  /* 0x000000060848723c */ /* 0x000fe600000418ff */
[----:B------:R-:W-:-:S02]  /*2560*/  IMAD.IADD R5, R5, 0x1, R0 ;  /* 0x0000000105057824 */ /* 0x000fc400078e0200 */
[----:B------:R-:W-:Y:S02]  /*2570*/  IMAD R0, R17, c[0x0][0x218], RZ ;  /* 0x0000860011007a24 */ /* 0x000fe400078e02ff */
[C---:B------:R-:W-:Y:S01]  /*2580*/  IMAD.WIDE.U32 R4, R242.reuse, c[0x0][0x218], R4 ;  /* 0x00008600f2047a25 */ /* 0x040fe200078e0004 */
[C---:B------:R-:W-:Y:S01]  /*2590*/  HMMA.16816.F32.BF16 R116, R12.reuse, R6, RZ ;  /* 0x000000060c74723c */ /* 0x040fe200000418ff */
[----:B------:R-:W-:Y:S06]  /*25a0*/  LDSM.16.M88.4 R16, [R233+0x8100] ;  /* 0x00810000e910783b */ /* 0x000fec0000000200 */
[----:B------:R-:W-:Y:S01]  /*25b0*/  IMAD R6, R242, c[0x0][0x21c], R0 ;  /* 0x00008700f2067a24 */ /* 0x000fe200078e0200 */
[----:B------:R-:W-:Y:S01]  /*25c0*/  IADD3 R0, P0, R4, UR22, RZ ;  /* 0x0000001604007c10 */ /* 0x000fe2000ff1e0ff */
[----:B---3--:R-:W-:Y:S01]  /*25d0*/  HMMA.16816.F32.BF16 R92, R12, R24, RZ ;  /* 0x000000180c5c723c */ /* 0x008fe200000418ff */
[----:B------:R-:W-:-:S02]  /*25e0*/  IADD3 R7, R224, 0x3100, RZ ;  /* 0x00003100e0077810 */ /* 0x000fc40007ffe0ff */
[----:B------:R-:W-:Y:S02]  /*25f0*/  IADD3.X R5, R5, UR16, R6, P0, !PT ;  /* 0x0000001005057c10 */ /* 0x000fe400087fe406 */
[C---:B------:R-:W-:Y:S02]  /*2600*/  LEA R4, P0, R0.reuse, c[0x0][0x1f8], 0x1 ;  /* 0x00007e0000047a11 */ /* 0x040fe400078008ff */
[----:B------:R-:W-:Y:S01]  /*2610*/  @P1 IADD3 R235, R7, -0x20, RZ ;  /* 0xffffffe007eb1810 */ /* 0x000fe20007ffe0ff */
[C---:B------:R-:W-:Y:S01]  /*2620*/  HMMA.16816.F32.BF16 R60, R8.reuse, R24, RZ ;  /* 0x00000018083c723c */ /* 0x040fe200000418ff */
[----:B------:R-:W-:Y:S01]  /*2630*/  LEA.HI.X R0, R0, c[0x0][0x1fc], R5, 0x1, P0 ;  /* 0x00007f0000007a11 */ /* 0x000fe200000f0c05 */
[----:B------:R-:W1:Y:S01]  /*2640*/  SHFL.IDX PT, R20, R4, 0x2, 0x181f ;  /* 0x00581f0004147f89 */ /* 0x000e6200000e0000 */
[C---:B------:R-:W-:Y:S02]  /*2650*/  IADD3 R241, R235.reuse, 0x800, RZ ;  /* 0x00000800ebf17810 */ /* 0x040fe40007ffe0ff */
[----:B------:R-:W-:Y:S01]  /*2660*/  IADD3 R240, R235, 0x1000, RZ ;  /* 0x00001000ebf07810 */ /* 0x000fe20007ffe0ff */
[----:B------:R-:W2:Y:S01]  /*2670*/  SHFL.IDX PT, R7, R4, 0x1, 0x181f ;  /* 0x00381f0004077f89 */ /* 0x000ea200000e0000 */
[----:B------:R-:W-:Y:S01]  /*2680*/  IMAD.WIDE R24, R127, 0x2, RZ ;  /* 0x000000027f187825 */ /* 0x000fe200078e02ff */
[----:B------:R-:W-:Y:S01]  /*2690*/  HMMA.16816.F32.BF16 R56, R8, R26, RZ ;  /* 0x0000001a0838723c */ /* 0x000fe200000418ff */
[C---:B------:R-:W-:Y:S01]  /*26a0*/  IADD3 R239, R235.reuse, 0x1800, RZ ;  /* 0x00001800ebef7810 */ /* 0x040fe20007ffe0ff */
[----:B------:R3:W5:Y:S01]  /*26b0*/  SHFL.IDX PT, R6, R4, RZ, 0x181f ;  /* 0x00181fff04067589 */ /* 0x00076200000e0000 */
[----:B------:R-:W-:-:S02]  /*26c0*/  IADD3 R238, R235, 0x2000, RZ ;  /* 0x00002000ebee7810 */ /* 0x000fc40007ffe0ff */
[----:B------:R-:W-:Y:S01]  /*26d0*/  IADD3 R237, R235, 0x2800, RZ ;  /* 0x00002800ebed7810 */ /* 0x000fe20007ffe0ff */
[----:B------:R-:W5:Y:S02]  /*26e0*/  SHFL.IDX PT, R21, R0, RZ, 0x181f ;  /* 0x00181fff00157589 */ /* 0x000f6400000e0000 */
[----:B------:R-:W-:Y:S02]  /*26f0*/  HMMA.16816.F32.BF16 R104, R12, R26, RZ ;  /* 0x0000001a0c68723c */ /* 0x000fe400000418ff */
[----:B------:R-:W5:Y:S04]  /*2700*/  SHFL.IDX PT, R22, R0, 0x1, 0x181f ;  /* 0x00381f0000167f89 */ /* 0x000f6800000e0000 */
[----:B------:R-:W5:Y:S02]  /*2710*/  SHFL.IDX PT, R0, R0, 0x2, 0x181f ;  /* 0x00581f0000007f89 */ /* 0x000f6400000e0000 */
[----:B----4-:R-:W-:Y:S01]  /*2720*/  HMMA.16816.F32.BF16 R48, R8, R32, RZ ;  /* 0x000000200830723c */ /* 0x010fe200000418ff */
[C---:B-1----:R-:W-:Y:S01]  /*2730*/  IADD3 R30, P0, R24.reuse, R20, RZ ;  /* 0x00000014181e7210 */ /* 0x042fe20007f1e0ff */
[----:B------:R-:W1:Y:S01]  /*2740*/  LDSM.16.M88.4 R44, [R235] ;  /* 0x00000000eb2c783b */ /* 0x000e620000000200 */
[----:B--2---:R-:W-:-:S03]  /*2750*/  IADD3 R26, P1, R24, R7, RZ ;  /* 0x00000007181a7210 */ /* 0x004fc60007f3e0ff */
[----:B------:R-:W2:Y:S02]  /*2760*/  LDSM.16.M88.4 R40, [R235+0x800] ;  /* 0x00080000eb28783b */ /* 0x000ea40000000200 */
[----:B------:R-:W-:Y:S01]  /*2770*/  HMMA.16816.F32.BF16 R64, R8, R34, RZ ;  /* 0x000000220840723c */ /* 0x000fe200000418ff */
[----:B---3--:R-:W-:Y:S01]  /*2780*/  IMAD.WIDE R4, R126, 0x2, RZ ;  /* 0x000000027e047825 */ /* 0x008fe200078e02ff */
[----:B-----5:R-:W-:Y:S01]  /*2790*/  IADD3 R28, P3, R6, R24, RZ ;  /* 0x00000018061c7210 */ /* 0x020fe20007f7e0ff */
[----:B------:R-:W3:Y:S04]  /*27a0*/  LDSM.16.M88.4 R52, [R235+0x1000] ;  /* 0x00100000eb34783b */ /* 0x000ee80000000200 */
[----:B------:R-:W-:Y:S01]  /*27b0*/  IMAD.X R29, R21, 0x1, R25, P3 ;  /* 0x00000001151d7824 */ /* 0x000fe200018e0619 */
[----:B------:R-:W-:Y:S01]  /*27c0*/  ISETP.GE.AND P3, PT, R127, c[0x0][0x1d4], PT ;  /* 0x000075007f007a0c */ /* 0x000fe20003f66270 */
[----:B------:R-:W-:Y:S01]  /*27d0*/  HMMA.16816.F32.BF16 R84, R12, R32, RZ ;  /* 0x000000200c54723c */ /* 0x000fe200000418ff */
[----:B------:R-:W-:-:S02]  /*27e0*/  IMAD.X R27, R25, 0x1, R22, P1 ;  /* 0x00000001191b7824 */ /* 0x000fc400008e0616 */
[----:B------:R-:W-:Y:S01]  /*27f0*/  IMAD.X R31, R25, 0x1, R0, P0 ;  /* 0x00000001191f7824 */ /* 0x000fe200000e0600 */
[----:B------:R-:W-:Y:S02]  /*2800*/  IADD3 R24, P0, R6, R4, RZ ;  /* 0x0000000406187210 */ /* 0x000fe40007f1e0ff */
[C---:B------:R-:W-:Y:S02]  /*2810*/  IADD3 R6, P1, R4.reuse, R7, RZ ;  /* 0x0000000704067210 */ /* 0x040fe40007f3e0ff */
[----:B------:R-:W-:Y:S01]  /*2820*/  HMMA.16816.F32.BF16 R100, R12, R34, RZ ;  /* 0x000000220c64723c */ /* 0x000fe200000418ff */
[----:B------:R-:W-:Y:S01]  /*2830*/  IMAD.X R25, R21, 0x1, R5, P0 ;  /* 0x0000000115197824 */ /* 0x000fe200000e0605 */
[----:B------:R-:W-:Y:S01]  /*2840*/  IADD3 R4, P0, R4, R20, RZ ;  /* 0x0000001404047210 */ /* 0x000fe20007f1e0ff */
[----:B------:R-:W-:Y:S01]  /*2850*/  IMAD.X R7, R5, 0x1, R22, P1 ;  /* 0x0000000105077824 */ /* 0x000fe200008e0616 */
[----:B------:R-:W-:Y:S01]  /*2860*/  ISETP.LT.OR P1, PT, R37, 0x1, P3 ;  /* 0x000000012500780c */ /* 0x000fe20001f21670 */
[----:B------:R-:W4:Y:S02]  /*2870*/  LDSM.16.M88.4 R20, [R233+0x6100] ;  /* 0x00610000e914783b */ /* 0x000f240000000200 */
[----:B------:R-:W-:Y:S01]  /*2880*/  IMAD.X R5, R5, 0x1, R0, P0 ;  /* 0x0000000105057824 */ /* 0x000fe200000e0600 */
[C---:B------:R-:W-:Y:S01]  /*2890*/  ISETP.LT.OR P0, PT, R37.reuse, 0x1, P2 ;  /* 0x000000012500780c */ /* 0x040fe20001701670 */
[----:B------:R-:W-:Y:S01]  /*28a0*/  IMAD.MOV.U32 R0, RZ, RZ, 0x40 ;  /* 0x00000040ff007424 */ /* 0x000fe200078e00ff */
[----:B-1----:R-:W-:Y:S07]  /*28b0*/  HMMA.16816.F32.BF16 R80, R16, R46, R72 ;  /* 0x0000002e1050723c */ /* 0x002fee0000041848 */
[----:B------:R-:W-:Y:S01]  /*28c0*/  @!PT LDS RZ, [RZ] ;  /* 0x00000000fffff984 */ /* 0x000fe20000000800 */
[----:B------:R-:W-:Y:S01]  /*28d0*/  @!PT LDS RZ, [RZ] ;  /* 0x00000000fffff984 */ /* 0x000fe20000000800 */
[----:B------:R-:W-:Y:S01]  /*28e0*/  @!PT LDS RZ, [RZ] ;  /* 0x00000000fffff984 */ /* 0x000fe20000000800 */
[----:B------:R1:W-:Y:S01]  /*28f0*/  LDGSTS.E.BYPASS.LTC128B.128 [R252+0x100], [R28.64], !P1 ;  /* 0x001000001cfc7fae */ /* 0x0003e2000c901d54 */
[----:B------:R-:W-:-:S02]  /*2900*/  ISETP.LT.OR P1, PT, R37, 0x11, P3 ;  /* 0x000000112500780c */ /* 0x000fc40001f21670 */
[C---:B------:R-:W-:Y:S01]  /*2910*/  ISETP.LT.OR P3, PT, R37.reuse, 0x21, P3 ;  /* 0x000000212500780c */ /* 0x040fe20001f61670 */
[----:B------:R5:W-:Y:S01]  /*2920*/  LDGSTS.E.BYPASS.LTC128B.128 [R252+0x1900], [R24.64], !P0 ;  /* 0x0190000018fc7fae */ /* 0x000be2000c101d54 */
[C---:B------:R-:W-:Y:S02]  /*2930*/  ISETP.LT.OR P0, PT, R37.reuse, 0x11, P2 ;  /* 0x000000112500780c */ /* 0x040fe40001701670 */
[----:B------:R-:W-:Y:S01]  /*2940*/  ISETP.LT.OR P2, PT, R37, 0x21, P2 ;  /* 0x000000212500780c */ /* 0x000fe20001741670 */
[C---:B--2---:R-:W-:Y:S06]  /*2950*/  HMMA.16816.F32.BF16 R76, R16.reuse, R42, R56 ;  /* 0x0000002a104c723c */ /* 0x044fec0000041838 */
[----:B------:R5:W-:Y:S01]  /*2960*/  LDGSTS.E.BYPASS.LTC128B.128 [R252+0x900], [R26.64], !P1 ;  /* 0x009000001afc7fae */ /* 0x000be2000c901d54 */
[----:B------:R-:W-:Y:S01]  /*2970*/  LOP3.LUT P1, RZ, R36, 0x4, RZ, 0xc0, !PT ;  /* 0x0000000424ff7812 */ /* 0x000fe2000782c0ff */
[----:B------:R-:W-:Y:S02]  /*2980*/  HMMA.16816.F32.BF16 R108, R16, R44, R68 ;  /* 0x0000002c106c723c */ /* 0x000fe40000041844 */
[----:B------:R2:W-:Y:S01]  /*2990*/  LDGSTS.E.BYPASS.LTC128B.128 [R252+0x2100], [R6.64], !P0 ;  /* 0x0210000006fc7fae */ /* 0x0005e2000c101d54 */
[----:B------:R-:W-:-:S02]  /*29a0*/  SEL R0, R0, 0xffffffc0, !P1 ;  /* 0xffffffc000007807 */ /* 0x000fc40004800000 */
[----:B------:R-:W-:Y:S01]  /*29b0*/  PLOP3.LUT P0, PT, PT, PT, UP0, 0x80, 0x0 ;  /* 0x000000000000781c */ /* 0x000fe20003f0f008 */
[----:B------:R1:W-:Y:S01]  /*29c0*/  LDGSTS.E.BYPASS.LTC128B.128 [R252+0x1100], [R30.64], !P3 ;  /* 0x011000001efc7fae */ /* 0x0003e2000d901d54 */
[----:B------:R-:W-:Y:S01]  /*29d0*/  ISETP.GT.AND P3, PT, R129, 0x2f, PT ;  /* 0x0000002f8100780c */ /* 0x000fe20003f64270 */
[----:B------:R-:W-:Y:S01]  /*29e0*/  IMAD.IADD R230, R224, 0x1, R0 ;  /* 0x00000001e0e67824 */ /* 0x000fe200078e0200 */
[C---:B------:R-:W-:Y:S01]  /*29f0*/  HMMA.16816.F32.BF16 R96, R16.reuse, R40, R60 ;  /* 0x000000281060723c */ /* 0x040fe2000004183c */
[----:B------:R2:W-:Y:S01]  /*2a00*/  LDGSTS.E.BYPASS.LTC128B.128 [R252+0x2900], [R4.64], !P2 ;  /* 0x0290000004fc7fae */ /* 0x0005e2000d101d54 */
[----:B------:R-:W-:Y:S01]  /*2a10*/  IMAD.IADD R229, R0, 0x1, R235 ;  /* 0x0000000100e57824 */ /* 0x000fe200078e02eb */
[----:B------:R-:W-:Y:S02]  /*2a20*/  LOP3.LUT R0, R120, R121, RZ, 0xfc, !PT ;  /* 0x0000007978007212 */ /* 0x000fe400078efcff */
[----:B------:R-:W-:Y:S03]  /*2a30*/  LDSM.16.M88.4 R8, [R232+0x8100] ;  /* 0x00810000e808783b */ /* 0x000fe60000000200 */
[C---:B---3--:R-:W-:Y:S01]  /*2a40*/  HMMA.16816.F32.BF16 R88, R16.reuse, R52, R48 ;  /* 0x000000341058723c */ /* 0x048fe20000041830 */
[----:B------:R-:W-:Y:S04]  /*2a50*/  LDSM.16.M88.4 R32, [R230+0x4100] ;  /* 0x00410000e620783b */ /* 0x000fe80000000200 */
[----:B------:R-:W-:Y:S03]  /*2a60*/  LDSM.16.M88.4 R12, [R232+0x6100] ;  /* 0x00610000e80c783b */ /* 0x000fe60000000200 */
[----:B------:R-:W-:Y:S01]  /*2a70*/  HMMA.16816.F32.BF16 R72, R16, R54, R64 ;  /* 0x000000361048723c */ /* 0x000fe20000041840 */
[----:B-----5:R-:W3:Y:S04]  /*2a80*/  LDSM.16.M88.4 R24, [R230+0x3900] ;  /* 0x00390000e618783b */ /* 0x020ee80000000200 */
[----:B------:R-:W-:Y:S03]  /*2a90*/  LDSM.16.M88.4 R36, [R229] ;  /* 0x00000000e524783b */ /* 0x000fe60000000200 */
[C---:B----4-:R-:W-:Y:S01]  /*2aa0*/  HMMA.16816.F32.BF16 R68, R20.reuse, R44, R112 ;  /* 0x0000002c1444723c */ /* 0x050fe20000041870 */
[----:B-1----:R-:W1:Y:S04]  /*2ab0*/  LDSM.16.M88.4 R28, [R230+0x3100] ;  /* 0x00310000e61c783b */ /* 0x002e680000000200 */
[----:B--2---:R-:W2:Y:S03]  /*2ac0*/  LDSM.16.M88.4 R4, [R234+0x8100] ;  /* 0x00810000ea04783b */ /* 0x004ea60000000200 */
[C---:B------:R-:W-:Y:S01]  /*2ad0*/  HMMA.16816.F32.BF16 R48, R20.reuse, R52, R84 ;  /* 0x000000341430723c */ /* 0x040fe20000041854 */
[----:B------:R-:W4:Y:S04]  /*2ae0*/  LDSM.16.M88.4 R60, [R229+0x800] ;  /* 0x00080000e53c783b */ /* 0x000f280000000200 */
[----:B------:R-:W-:Y:S03]  /*2af0*/  LDSM.16.M88.4 R64, [R229+0x1000] ;  /* 0x00100000e540783b */ /* 0x000fe60000000200 */
[C---:B------:R-:W-:Y:S01]  /*2b00*/  HMMA.16816.F32.BF16 R44, R20.reuse, R46, R116 ;  /* 0x0000002e142c723c */ /* 0x040fe20000041874 */
[----:B------:R-:W0:Y:S07]  /*2b10*/  LDGDEPBAR ;  /* 0x00000000000079af */ /* 0x000e2e0000000000 */
[C---:B------:R-:W-:Y:S08]  /*2b20*/  HMMA.16816.F32.BF16 R16, R20.reuse, R42, R104 ;  /* 0x0000002a1410723c */ /* 0x040ff00000041868 */
[C---:B------:R-:W-:Y:S08]  /*2b30*/  HMMA.16816.F32.BF16 R56, R20.reuse, R40, R92 ;  /* 0x000000281438723c */ /* 0x040ff0000004185c */
[----:B------:R-:W-:Y:S01]  /*2b40*/  HMMA.16816.F32.BF16 R52, R20, R54, R100 ;  /* 0x000000361434723c */ /* 0x000fe20000041864 */
[----:B------:R-:W5:Y:S07]  /*2b50*/  LDSM.16.M88.4 R20, [R234+0x6100] ;  /* 0x00610000ea14783b */ /* 0x000f6e0000000200 */
[C---:B---3--:R-:W-:Y:S08]  /*2b60*/  HMMA.16816.F32.BF16 R84, R8.reuse, R26, R76 ;  /* 0x0000001a0854723c */ /* 0x048ff0000004184c */
[C---:B-1----:R-:W-:Y:S08]  /*2b70*/  HMMA.16816.F32.BF16 R40, R8.reuse, R28, R108 ;  /* 0x0000001c0828723c */ /* 0x042ff0000004186c */
[C---:B------:R-:W-:Y:S08]  /*2b80*/  HMMA.16816.F32.BF16 R92, R8.reuse, R24, R96 ;  /* 0x00000018085c723c */ /* 0x040ff00000041860 */
[C---:B------:R-:W-:Y:S08]  /*2b90*/  HMMA.16816.F32.BF16 R88, R8.reuse, R32, R88 ;  /* 0x000000200858723c */ /* 0x040ff00000041858 */
[C---:B------:R-:W-:Y:S08]  /*2ba0*/  HMMA.16816.F32.BF16 R80, R8.reuse, R30, R80 ;  /* 0x0000001e0850723c */ /* 0x040ff00000041850 */
[----:B------:R-:W-:Y:S08]  /*2bb0*/  HMMA.16816.F32.BF16 R76, R8, R34, R72 ;  /* 0x00000022084c723c */ /* 0x000ff00000041848 */
[C---:B------:R-:W-:Y:S08]  /*2bc0*/  HMMA.16816.F32.BF16 R8, R12.reuse, R28, R68 ;  /* 0x0000001c0c08723c */ /* 0x040ff00000041844 */
[C---:B------:R-:W-:Y:S01]  /*2bd0*/  HMMA.16816.F32.BF16 R44, R12.reuse, R30, R44 ;  /* 0x0000001e0c2c723c */ /* 0x040fe2000004182c */
[----:B------:R-:W-:Y:S07]  /*2be0*/  LDSM.16.M88.4 R28, [R224+0x4900] ;  /* 0x00490000e01c783b */ /* 0x000fee0000000200 */
[C---:B------:R-:W-:Y:S01]  /*2bf0*/  HMMA.16816.F32.BF16 R104, R12.reuse, R26, R16 ;  /* 0x0000001a0c68723c */ /* 0x040fe20000041810 */
[----:B------:R-:W1:Y:S07]  /*2c00*/  LDSM.16.M88.4 R16, [R231+0xc100] ;  /* 0x00c10000e710783b */ /* 0x000e6e0000000200 */
[C---:B------:R-:W-:Y:S01]  /*2c10*/  HMMA.16816.F32.BF16 R56, R12.reuse, R24, R56 ;  /* 0x000000180c38723c */ /* 0x040fe20000041838 */
[----:B------:R-:W3:Y:S07]  /*2c20*/  LDSM.16.M88.4 R24, [R224+0x5100] ;  /* 0x00510000e018783b */ /* 0x000eee0000000200 */
[C---:B------:R-:W-:Y:S01]  /*2c30*/  HMMA.16816.F32.BF16 R108, R12.reuse, R32, R48 ;  /* 0x000000200c6c723c */ /* 0x040fe20000041830 */
[----:B------:R-:W-:Y:S07]  /*2c40*/  LDSM.16.M88.4 R48, [R235+0x1800] ;  /* 0x00180000eb30783b */ /* 0x000fee0000000200 */
[----:B------:R-:W-:Y:S01]  /*2c50*/  HMMA.16816.F32.BF16 R52, R12, R34, R52 ;  /* 0x000000220c34723c */ /* 0x000fe20000041834 */
[----:B------:R-:W1:Y:S07]  /*2c60*/  LDSM.16.M88.4 R12, [R224+0x5900] ;  /* 0x00590000e00c783b */ /* 0x000e6e0000000200 */
[C---:B--2---:R-:W-:Y:S08]  /*2c70*/  HMMA.16816.F32.BF16 R40, R4.reuse, R36, R40 ;  /* 0x000000240428723c */ /* 0x044ff00000041828 */
[C---:B----4-:R-:W-:Y:S08]  /*2c80*/  HMMA.16816.F32.BF16 R68, R4.reuse, R60, R92 ;  /* 0x0000003c0444723c */ /* 0x050ff0000004185c */
[----:B------:R-:W-:Y:S08]  /*2c90*/  HMMA.16816.F32.BF16 R32, R4, R38, R80 ;  /* 0x000000260420723c */ /* 0x000ff00000041850 */
[----:B-----5:R-:W-:Y:S01]  /*2ca0*/  HMMA.16816.F32.BF16 R92, R20, R36, R8 ;  /* 0x00000024145c723c */ /* 0x020fe20000041808 */
[----:B------:R-:W2:Y:S07]  /*2cb0*/  LDSM.16.M88.4 R8, [R231+0xa100] ;  /* 0x00a10000e708783b */ /* 0x000eae0000000200 */
[C---:B------:R-:W-:Y:S08]  /*2cc0*/  HMMA.16816.F32.BF16 R72, R4.reuse, R62, R84 ;  /* 0x0000003e0448723c */ /* 0x040ff00000041854 */
[C---:B------:R-:W-:Y:S08]  /*2cd0*/  HMMA.16816.F32.BF16 R100, R4.reuse, R64, R88 ;  /* 0x000000400464723c */ /* 0x040ff00000041858 */
[----:B------:R-:W-:Y:S01]  /*2ce0*/  HMMA.16816.F32.BF16 R96, R4, R66, R76 ;  /* 0x000000420460723c */ /* 0x000fe2000004184c */
[----:B------:R-:W-:Y:S07]  /*2cf0*/  LDSM.16.M88.4 R4, [R233+0xc100] ;  /* 0x00c10000e904783b */ /* 0x000fee0000000200 */
[C---:B------:R-:W-:Y:S01]  /*2d00*/  HMMA.16816.F32.BF16 R84, R20.reuse, R38, R44 ;  /* 0x000000261454723c */ /* 0x040fe2000004182c */
[----:B------:R-:W4:Y:S07]  /*2d10*/  LDSM.16.M88.4 R44, [R235+0x2000] ;  /* 0x00200000eb2c783b */ /* 0x000f2e0000000200 */
[C---:B------:R-:W-:Y:S01]  /*2d20*/  HMMA.16816.F32.BF16 R88, R20.reuse, R60, R56 ;  /* 0x0000003c1458723c */ /* 0x040fe20000041838 */
[----:B------:R-:W5:Y:S07]  /*2d30*/  LDSM.16.M88.4 R56, [R235+0x2800] ;  /* 0x00280000eb38783b */ /* 0x000f6e0000000200 */
[C---:B------:R-:W-:Y:S08]  /*2d40*/  HMMA.16816.F32.BF16 R104, R20.reuse, R62, R104 ;  /* 0x0000003e1468723c */ /* 0x040ff00000041868 */
[C---:B------:R-:W-:Y:S08]  /*2d50*/  HMMA.16816.F32.BF16 R108, R20.reuse, R64, R108 ;  /* 0x00000040146c723c */ /* 0x040ff0000004186c */
[----:B------:R-:W-:Y:S01]  /*2d60*/  HMMA.16816.F32.BF16 R80, R20, R66, R52 ;  /* 0x000000421450723c */ /* 0x000fe20000041834 */
[----:B------:R-:W2:Y:S07]  /*2d70*/  LDSM.16.M88.4 R20, [R233+0xa100] ;  /* 0x00a10000e914783b */ /* 0x000eae0000000200 */
[C---:B-1----:R-:W-:Y:S08]  /*2d80*/  HMMA.16816.F32.BF16 R76, R16.reuse, R28, R40 ;  /* 0x0000001c104c723c */ /* 0x042ff00000041828 */
[C---:B------:R-:W-:Y:S08]  /*2d90*/  HMMA.16816.F32.BF16 R52, R16.reuse, R30, R32 ;  /* 0x0000001e1034723c */ /* 0x040ff00000041820 */
[C---:B---3--:R-:W-:Y:S08]  /*2da0*/  HMMA.16816.F32.BF16 R40, R16.reuse, R24, R68 ;  /* 0x000000181028723c */ /* 0x048ff00000041844 */
[C---:B------:R-:W-:Y:S08]  /*2db0*/  HMMA.16816.F32.BF16 R36, R16.reuse, R26, R72 ;  /* 0x0000001a1024723c */ /* 0x040ff00000041848 */
[----:B------:R-:W-:Y:S08]  /*2dc0*/  HMMA.16816.F32.BF16 R32, R16, R12, R100 ;  /* 0x0000000c1020723c */ /* 0x000ff00000041864 */
[C---:B--2---:R-:W-:Y:S08]  /*2dd0*/  HMMA.16816.F32.BF16 R72, R8.reuse, R28, R92 ;  /* 0x0000001c0848723c */ /* 0x044ff0000004185c */
[----:B------:R-:W-:Y:S08]  /*2de0*/  HMMA.16816.F32.BF16 R68, R8, R30, R84 ;  /* 0x0000001e0844723c */ /* 0x000ff00000041854 */
[----:B------:R-:W-:Y:S01]  /*2df0*/  HMMA.16816.F32.BF16 R64, R16, R14, R96 ;  /* 0x0000000e1040723c */ /* 0x000fe20000041860 */
[----:B------:R-:W-:Y:S07]  /*2e00*/  LDSM.16.M88.4 R16, [R232+0xc100] ;  /* 0x00c10000e810783b */ /* 0x000fee0000000200 */
[C---:B------:R-:W-:Y:S08]  /*2e10*/  HMMA.16816.F32.BF16 R60, R8.reuse, R24, R88 ;  /* 0x00000018083c723c */ /* 0x040ff00000041858 */
[C---:B------:R-:W-:Y:S08]  /*2e20*/  HMMA.16816.F32.BF16 R28, R8.reuse, R26, R104 ;  /* 0x0000001a081c723c */ /* 0x040ff00000041868 */
[C---:B------:R-:W-:Y:S08]  /*2e30*/  HMMA.16816.F32.BF16 R24, R8.reuse, R12, R108 ;  /* 0x0000000c0818723c */ /* 0x040ff0000004186c */
[----:B------:R-:W-:Y:S01]  /*2e40*/  HMMA.16816.F32.BF16 R80, R8, R14, R80 ;  /* 0x0000000e0850723c */ /* 0x000fe20000041850 */
[----:B------:R-:W-:Y:S04]  /*2e50*/  LDSM.16.M88.4 R12, [R232+0xa100] ;  /* 0x00a10000e80c783b */ /* 0x000fe80000000200 */
[----:B------:R-:W-:Y:S03]  /*2e60*/  LDSM.16.M88.4 R8, [R234+0xa100] ;  /* 0x00a10000ea08783b */ /* 0x000fe60000000200 */
[C---:B----4-:R-:W-:Y:S01]  /*2e70*/  HMMA.16816.F32.BF16 R108, R4.reuse, R44, R40 ;  /* 0x0000002c046c723c */ /* 0x050fe20000041828 */
[----:B------:R-:W1:Y:S07]  /*2e80*/  LDSM.16.M88.4 R40, [R230+0x4900] ;  /* 0x00490000e628783b */ /* 0x000e6e0000000200 */
[C---:B------:R-:W-:Y:S01]  /*2e90*/  HMMA.16816.F32.BF16 R104, R4.reuse, R46, R36 ;  /* 0x0000002e0468723c */ /* 0x040fe20000041824 */
[----:B------:R-:W2:Y:S07]  /*2ea0*/  LDSM.16.M88.4 R36, [R230+0x5100] ;  /* 0x00510000e624783b */ /* 0x000eae0000000200 */
[C---:B-----5:R-:W-:Y:S01]  /*2eb0*/  HMMA.16816.F32.BF16 R100, R4.reuse, R56, R32 ;  /* 0x000000380464723c */ /* 0x060fe20000041820 */
[----:B------:R-:W3:Y:S07]  /*2ec0*/  LDSM.16.M88.4 R32, [R230+0x5900] ;  /* 0x00590000e620783b */ /* 0x000eee0000000200 */
[C---:B------:R-:W-:Y:S08]  /*2ed0*/  HMMA.16816.F32.BF16 R112, R4.reuse, R48, R76 ;  /* 0x000000300470723c */ /* 0x040ff0000004184c */
[----:B------:R-:W-:Y:S08]  /*2ee0*/  HMMA.16816.F32.BF16 R76, R4, R50, R52 ;  /* 0x00000032044c723c */ /* 0x000ff00000041834 */
[C---:B------:R-:W-:Y:S08]  /*2ef0*/  HMMA.16816.F32.BF16 R96, R20.reuse, R48, R72 ;  /* 0x000000301460723c */ /* 0x040ff00000041848 */
[----:B------:R-:W-:Y:S08]  /*2f00*/  HMMA.16816.F32.BF16 R92, R20, R50, R68 ;  /* 0x00000032145c723c */ /* 0x000ff00000041844 */
[----:B------:R-:W-:Y:S01]  /*2f10*/  HMMA.16816.F32.BF16 R52, R4, R58, R64 ;  /* 0x0000003a0434723c */ /* 0x000fe20000041840 */
[----:B------:R-:W-:Y:S07]  /*2f20*/  LDSM.16.M88.4 R4, [R236+0xc100] ;  /* 0x00c10000ec04783b */ /* 0x000fee0000000200 */
[C---:B------:R-:W-:Y:S08]  /*2f30*/  HMMA.16816.F32.BF16 R88, R20.reuse, R44, R60 ;  /* 0x0000002c1458723c */ /* 0x040ff0000004183c */
[C---:B------:R-:W-:Y:S01]  /*2f40*/  HMMA.16816.F32.BF16 R84, R20.reuse, R46, R28 ;  /* 0x0000002e1454723c */ /* 0x040fe2000004181c */
[----:B------:R-:W4:Y:S07]  /*2f50*/  LDSM.16.M88.4 R28, [R229+0x1800] ;  /* 0x00180000e51c783b */ /* 0x000f2e0000000200 */
[C---:B------:R-:W-:Y:S01]  /*2f60*/  HMMA.16816.F32.BF16 R60, R20.reuse, R56, R24 ;  /* 0x00000038143c723c */ /* 0x040fe20000041818 */
[----:B------:R-:W5:Y:S07]  /*2f70*/  LDSM.16.M88.4 R24, [R229+0x2000] ;  /* 0x00200000e518783b */ /* 0x000f6e0000000200 */
[----:B------:R-:W-:Y:S01]  /*2f80*/  HMMA.16816.F32.BF16 R56, R20, R58, R80 ;  /* 0x0000003a1438723c */ /* 0x000fe20000041850 */
[----:B------:R-:W3:Y:S01]  /*2f90*/  LDSM.16.M88.4 R20, [R229+0x2800] ;  /* 0x00280000e514783b */ /* 0x000ee20000000200 */
[----:B------:R-:W-:-:S06]  /*2fa0*/  DEPBAR.LE SB0, 0x0 ;  /* 0x000080000000791a */ /* 0x000fcc0000000000 */
[C---:B-1----:R-:W-:Y:S08]  /*2fb0*/  HMMA.16816.F32.BF16 R80, R16.reuse, R40, R112 ;  /* 0x000000281050723c */ /* 0x042ff00000041870 */
[----:B------:R-:W-:Y:S08]  /*2fc0*/  HMMA.16816.F32.BF16 R76, R16, R42, R76 ;  /* 0x0000002a104c723c */ /* 0x000ff0000004184c */
[C---:B------:R-:W-:Y:S08]  /*2fd0*/  HMMA.16816.F32.BF16 R48, R12.reuse, R40, R96 ;  /* 0x000000280c30723c */ /* 0x040ff00000041860 */
[----:B------:R-:W-:Y:S08]  /*2fe0*/  HMMA.16816.F32.BF16 R44, R12, R42, R92 ;  /* 0x0000002a0c2c723c */ /* 0x000ff0000004185c */
[C---:B--2---:R-:W-:Y:S08]  /*2ff0*/  HMMA.16816.F32.BF16 R72, R16.reuse, R36, R108 ;  /* 0x000000241048723c */ /* 0x044ff0000004186c */
[C---:B------:R-:W-:Y:S08]  /*3000*/  HMMA.16816.F32.BF16 R68, R16.reuse, R38, R104 ;  /* 0x000000261044723c */ /* 0x040ff00000041868 */
[C---:B---3--:R-:W-:Y:S08]  /*3010*/  HMMA.16816.F32.BF16 R64, R16.reuse, R32, R100 ;  /* 0x000000201040723c */ /* 0x048ff00000041864 */
[----:B------:R-:W-:Y:S08]  /*3020*/  HMMA.16816.F32.BF16 R52, R16, R34, R52 ;  /* 0x000000221034723c */ /* 0x000ff00000041834 */
[C---:B------:R-:W-:Y:S08]  /*3030*/  HMMA.16816.F32.BF16 R40, R12.reuse, R36, R88 ;  /* 0x000000240c28723c */ /* 0x040ff00000041858 */
[C---:B------:R-:W-:Y:S08]  /*3040*/  HMMA.16816.F32.BF16 R36, R12.reuse, R38, R84 ;  /* 0x000000260c24723c */ /* 0x040ff00000041854 */
[C---:B------:R-:W-:Y:S08]  /*3050*/  HMMA.16816.F32.BF16 R16, R12.reuse, R32, R60 ;  /* 0x000000200c10723c */ /* 0x040ff0000004183c */
[----:B------:R-:W-:Y:S08]  /*3060*/  HMMA.16816.F32.BF16 R12, R12, R34, R56 ;  /* 0x000000220c0c723c */ /* 0x000ff00000041838 */
[C---:B----4-:R-:W-:Y:S08]  /*3070*/  HMMA.16816.F32.BF16 R56, R8.reuse, R28, R48 ;  /* 0x0000001c0838723c */ /* 0x050ff00000041830 */
[C---:B------:R-:W-:Y:S08]  /*3080*/  HMMA.16816.F32.BF16 R48, R8.reuse, R30, R44 ;  /* 0x0000001e0830723c */ /* 0x040ff0000004182c */
[C---:B-----5:R-:W-:Y:S08]  /*3090*/  HMMA.16816.F32.BF16 R44, R8.reuse, R24, R40 ;  /* 0x00000018082c723c */ /* 0x060ff00000041828 */
[----:B------:R-:W-:Y:S07]  /*30a0*/  HMMA.16816.F32.BF16 R40, R8, R22, R12 ;  /* 0x000000160828723c */ /* 0x000fee000004180c */
[----:B------:R-:W-:Y:S01]  /*30b0*/  SHF.R.S32.HI R12, RZ, 0x1f, R126 ;  /* 0x0000001fff0c7819 */ /* 0x000fe2000001147e */
[C---:B------:R-:W-:Y:S04]  /*30c0*/  HMMA.16816.F32.BF16 R84, R4.reuse, R24, R72 ;  /* 0x000000180454723c */ /* 0x040fe80000041848 */
[----:B------:R1:W-:Y:S04]  /*30d0*/  STL [R1+0x3c], R12 ;  /* 0x00003c0c01007387 */ /* 0x0003e80000100800 */
[C---:B------:R-:W-:Y:S08]  /*30e0*/  HMMA.16816.F32.BF16 R92, R4.reuse, R28, R80 ;  /* 0x0000001c045c723c */ /* 0x040ff00000041850 */
[C---:B------:R-:W-:Y:S08]  /*30f0*/  HMMA.16816.F32.BF16 R88, R4.reuse, R30, R76 ;  /* 0x0000001e0458723c */ /* 0x040ff0000004184c */
[C---:B------:R-:W-:Y:S08]  /*3100*/  HMMA.16816.F32.BF16 R72, R4.reuse, R22, R52 ;  /* 0x000000160448723c */ /* 0x040ff00000041834 */
[C---:B------:R-:W-:Y:S08]  /*3110*/  HMMA.16816.F32.BF16 R76, R4.reuse, R26, R68 ;  /* 0x0000001a044c723c */ /* 0x040ff00000041844 */
[----:B------:R-:W-:Y:S07]  /*3120*/  HMMA.16816.F32.BF16 R80, R4, R20, R64 ;  /* 0x000000140450723c */ /* 0x000fee0000041840 */
[----:B------:R-:W-:Y:S01]  /*3130*/  IADD3 R4, R252, 0x100, RZ ;  /* 0x00000100fc047810 */ /* 0x000fe20007ffe0ff */
[C---:B------:R-:W-:Y:S08]  /*3140*/  HMMA.16816.F32.BF16 R52, R8.reuse, R26, R36 ;  /* 0x0000001a0834723c */ /* 0x040ff00000041824 */
[----:B------:R-:W-:Y:S01]  /*3150*/  HMMA.16816.F32.BF16 R32, R8, R20, R16 ;  /* 0x000000140820723c */ /* 0x000fe20000041810 */
[----:B------:R-:W-:Y:S06]  /*3160*/  BAR.SYNC.DEFER_BLOCKING 0x0 ;  /* 0x0000000000007b1d */ /* 0x000fec0000010000 */
[----:B------:R-:W-:Y:S05]  /*3170*/  @!P0 BRA `(.L_x_590) ;  /* 0x000003e000008947 */ /* 0x000fea0003800000 */
[----:B-1----:R-:W-:Y:S02]  /*3180*/  IMAD.U32 R4, RZ, RZ, UR17 ;  /* 0x00000011ff047e24 */ /* 0x002fe4000f8e00ff */
[----:B------:R-:W-:-:S03]  /*3190*/  IMAD.MOV.U32 R242, RZ, RZ, RZ ;  /* 0x000000fffff27224 */ /* 0x000fc600078e00ff */
[----:B------:R-:W-:-:S04]  /*31a0*/  IADD3 R4, R129, UR10, R4 ;  /* 0x0000000a81047c10 */ /* 0x000fc8000fffe004 */
[----:B------:R-:W-:-:S05]  /*31b0*/  IADD3 R5, R4, -0x30, RZ ;  /* 0xffffffd004057810 */ /* 0x000fca0007ffe0ff */
[----:B------:R-:W-:-:S04]  /*31c0*/  @P4 IMAD.HI.U32 R6, R5, c[0x0][0x2bc], RZ ;  /* 0x0000af0005064a27 */ /* 0x000fc800078e00ff */
[----:B------:R-:W-:Y:S01]  /*31d0*/  IMAD.MOV.U32 R4, RZ, RZ, R5 ;  /* 0x000000ffff047224 */ /* 0x000fe200078e0005 */
        /* <DEDUP_REMOVED lines=9> */
[----:B------:R-:W-:Y:S01]  /*3270*/  IADD3 R8, -R125, 0x10, RZ ;  /* 0x000000107d087810 */ /* 0x000fe20007ffe1ff */
        /* <DEDUP_REMOVED lines=9> */
[----:B------:R-:W-:-:S03]  /*3310*/  IADD3 R4, P0, R4, UR14, RZ ;  /* 0x0000000e04047c10 */ /* 0x000fc6000ff1e0ff */
[----:B------:R-:W-:-:S05]  /*3320*/  IMAD R6, R242, c[0x0][0x1f4], R6 ;  /* 0x00007d00f2067a24 */ /* 0x000fca00078e0206 */
[----:B------:R-:W-:Y:S02]  /*3330*/  IADD3.X R6, R5, UR6, R6, P0, !PT ;  /* 0x0000000605067c10 */ /* 0x000fe400087fe406 */
[----:B------:R-:W-:-:S04]  /*3340*/  LEA R5, P0, R4, c[0x0][0x1c8], 0x1 ;  /* 0x0000720004057a11 */ /* 0x000fc800078008ff */
[----:B------:R-:W-:Y:S01]  /*3350*/  LEA.HI.X R4, R4, c[0x0][0x1cc], R6, 0x1, P0 ;  /* 0x0000730004047a11 */ /* 0x000fe200000f0c06 */
[----:B------:R-:W-:Y:S01]  /*3360*/  SHFL.IDX PT, R7, R5, 0x2, 0x181f ;  /* 0x00581f0005077f89 */ /* 0x000fe200000e0000 */
[----:B------:R-:W-:-:S03]  /*3370*/  SHF.L.U64.HI R6, R127, 0x1, R128 ;  /* 0x000000017f067819 */ /* 0x000fc60000010280 */
[----:B------:R-:W-:Y:S04]  /*3380*/  SHFL.IDX PT, R9, R4, 0x2, 0x181f ;  /* 0x00581f0004097f89 */ /* 0x000fe800000e0000 */
[----:B------:R-:W1:Y:S04]  /*3390*/  SHFL.IDX PT, R10, R5, RZ, 0x181f ;  /* 0x00181fff050a7589 */ /* 0x000e6800000e0000 */
[----:B------:R2:W3:Y:S04]  /*33a0*/  SHFL.IDX PT, R11, R5, 0x1, 0x181f ;  /* 0x00381f00050b7f89 */ /* 0x0004e800000e0000 */
[----:B------:R-:W4:Y:S04]  /*33b0*/  SHFL.IDX PT, R13, R4, RZ, 0x181f ;  /* 0x00181fff040d7589 */ /* 0x000f2800000e0000 */
[----:B------:R5:W3:Y:S01]  /*33c0*/  SHFL.IDX PT, R18, R4, 0x1, 0x181f ;  /* 0x00381f0004127f89 */ /* 0x000ae200000e0000 */
[----:B-1----:R-:W-:-:S02]  /*33d0*/  IADD3 R14, P2, R10, R15, RZ ;  /* 0x0000000f0a0e7210 */ /* 0x002fc40007f5e0ff */
[----:B--2---:R-:W-:-:S04]  /*33e0*/  IADD3 R5, -R19, 0x10, RZ ;  /* 0x0000001013057810 */ /* 0x004fc80007ffe1ff */
[----:B------:R-:W-:Y:S01]  /*33f0*/  LOP3.LUT R5, R5, 0xf, RZ, 0xc0, !PT ;  /* 0x0000000f05057812 */ /* 0x000fe200078ec0ff */
[----:B-----5:R-:W-:-:S03]  /*3400*/  IMAD.SHL.U32 R4, R126, 0x2, RZ ;  /* 0x000000027e047824 */ /* 0x020fc600078e00ff */
[----:B------:R-:W-:Y:S02]  /*3410*/  IADD3 R16, P1, P0, R5, R7, R15 ;  /* 0x0000000705107210 */ /* 0x000fe4000783e00f */
[----:B------:R-:W-:Y:S02]  /*3420*/  LOP3.LUT R5, R8, 0xf, RZ, 0xc0, !PT ;  /* 0x0000000f08057812 */ /* 0x000fe400078ec0ff */
[----:B------:R-:W-:Y:S02]  /*3430*/  IADD3.X R17, RZ, R9, R6, P1, P0 ;  /* 0x00000009ff117210 */ /* 0x000fe40000fe0406 */
[----:B------:R-:W-:Y:S02]  /*3440*/  IADD3 R8, P1, P0, R5, R7, R4 ;  /* 0x0000000705087210 */ /* 0x000fe4000783e004 */
[----:B------:R-:W-:-:S04]  /*3450*/  SHF.L.U64.HI R5, R126, 0x1, R12 ;  /* 0x000000017e057819 */ /* 0x000fc8000001020c */
[--C-:B------:R-:W-:Y:S02]  /*3460*/  IADD3.X R9, RZ, R9, R5.reuse, P1, P0 ;  /* 0x00000009ff097210 */ /* 0x100fe40000fe0405 */
[-C--:B------:R-:W-:Y:S02]  /*3470*/  IADD3 R12, P1, R10, R4.reuse, RZ ;  /* 0x000000040a0c7210 */ /* 0x080fe40007f3e0ff */
[----:B---3--:R-:W-:Y:S01]  /*3480*/  IADD3 R10, P0, R11, R15, RZ ;  /* 0x0000000f0b0a7210 */ /* 0x008fe20007f1e0ff */
[--C-:B----4-:R-:W-:Y:S01]  /*3490*/  IMAD.X R15, R13, 0x1, R6.reuse, P2 ;  /* 0x000000010d0f7824 */ /* 0x110fe200010e0606 */
        /* <DEDUP_REMOVED lines=10> */
[----:B------:R1:W-:Y:S04]  /*3540*/  LDGSTS.E.BYPASS.LTC128B.128.ZFILL [R252+0x4100], [R16.64], P1 ;  /* 0x0410000010fc7fae */ /* 0x0003e80008941d54 */
[----:B------:R1:W-:Y:S02]  /*3550*/  LDGSTS.E.BYPASS.LTC128B.128.ZFILL [R252+0x5900], [R8.64], P0 ;  /* 0x0590000008fc7fae */ /* 0x0003e40008141d54 */
.L_x_590:
[----:B-1----:R-:W-:Y:S01]  /*3560*/  FMUL.FTZ R4, R48, c[0x0][0x320] ;  /* 0x0000c80030047a20 */ /* 0x002fe20000410000 */
[----:B------:R-:W-:Y:S01]  /*3570*/  SHF.R.S32.HI R7, RZ, 0x1f, R122 ;  /* 0x0000001fff077819 */ /* 0x000fe2000001147a */
[----:B------:R-:W-:Y:S01]  /*3580*/  FMUL.FTZ R5, R45, c[0x0][0x320] ;  /* 0x0000c8002d057a20 */ /* 0x000fe20000410000 */
[----:B------:R-:W-:Y:S01]  /*3590*/  LEA.HI R6, R124, R132, RZ, 0x2 ;  /* 0x000000847c067211 */ /* 0x000fe200078f10ff */
[----:B------:R1:W2:Y:S01]  /*35a0*/  MUFU.TANH R20, R4 ;  /* 0x0000000400147308 */ /* 0x0002a20000002400 */
[----:B------:R-:W-:Y:S01]  /*35b0*/  FMUL.FTZ R8, R52, c[0x0][0x320] ;  /* 0x0000c80034087a20 */ /* 0x000fe20000410000 */
[----:B------:R-:W-:Y:S01]  /*35c0*/  UISETP.NE.AND UP1, UPT, UR13, URZ, UPT ;  /* 0x0000003f0d00728c */ /* 0x000fe2000bf25270 */
[----:B------:R-:W-:Y:S01]  /*35d0*/  LOP3.LUT R6, R6, 0xfffffffc, RZ, 0xc0, !PT ;  /* 0xfffffffc06067812 */ /* 0x000fe200078ec0ff */
[----:B------:R-:W-:Y:S01]  /*35e0*/  UISETP.NE.AND UP0, UPT, UR12, URZ, UPT ;  /* 0x0000003f0c00728c */ /* 0x000fe2000bf05270 */
[----:B------:R-:W-:Y:S01]  /*35f0*/  FMUL.FTZ R10, R53, c[0x0][0x320] ;  /* 0x0000c800350a7a20 */ /* 0x000fe20000410000 */
[----:B------:R-:W-:Y:S01]  /*3600*/  ULDC UR17, c[0x0][0x324] ;  /* 0x0000c90000117ab9 */ /* 0x000fe20000000800 */
[----:B------:R-:W0:Y:S01]  /*3610*/  LDGDEPBAR ;  /* 0x00000000000079af */ /* 0x000e220000000000 */
[----:B------:R3:W4:Y:S01]  /*3620*/  MUFU.TANH R29, R5 ;  /* 0x00000005001d7308 */ /* 0x0007220000002400 */
[----:B------:R-:W-:Y:S01]  /*3630*/  IMAD.IADD R6, R132, 0x1, -R6 ;  /* 0x0000000184067824 */ /* 0x000fe200078e0a06 */
[----:B------:R-:W-:Y:S01]  /*3640*/  PLOP3.LUT P1, PT, PT, PT, UP1, 0x80, 0x0 ;  /* 0x000000000000781c */ /* 0x000fe20003f2f018 */
[----:B------:R-:W-:Y:S01]  /*3650*/  ULDC UR5, c[0x0][0x2ac] ;  /* 0x0000ab0000057ab9 */ /* 0x000fe20000000800 */
[----:B------:R-:W-:Y:S01]  /*3660*/  PLOP3.LUT P0, PT, PT, PT, UP1, 0x80, 0x0 ;  /* 0x000000000000781c */ /* 0x000fe20003f0f018 */
[----:B------:R-:W-:-:S02]  /*3670*/  ULDC UR4, c[0x0][0x1d0] ;  /* 0x0000740000047ab9 */ /* 0x000fc40000000800 */
[----:B------:R-:W-:Y:S01]  /*3680*/  ULOP3.LUT UR17, URZ, UR17, URZ, 0x33, !UPT ;  /* 0x000000113f117292 */ /* 0x000fe2000f8e333f */
[----:B-1----:R-:W-:Y:S01]  /*3690*/  FMUL.FTZ R4, R49, c[0x0][0x320] ;  /* 0x0000c80031047a20 */ /* 0x002fe20000410000 */
[----:B------:R-:W1:Y:S01]  /*36a0*/  MUFU.TANH R28, R8 ;  /* 0x00000008001c7308 */ /* 0x000e620000002400 */
[----:B------:R-:W-:Y:S01]  /*36b0*/  UIMAD UR4, UR5, UR4, UR30 ;  /* 0x00000004050472a4 */ /* 0x000fe2000f8e021e */
[----:B---3--:R-:W-:-:S06]  /*36c0*/  LEA.HI R5, R7, R122, RZ, 0x2 ;  /* 0x0000007a07057211 */ /* 0x008fcc00078f10ff */
[----:B------:R3:W1:Y:S01]  /*36d0*/  MUFU.TANH R36, R4 ;  /* 0x0000000400247308 */ /* 0x0006620000002400 */
[----:B------:R-:W-:-:S05]  /*36e0*/  LOP3.LUT R5, R5, 0xffffffc, RZ, 0xc0, !PT ;  /* 0x0ffffffc05057812 */ /* 0x000fca00078ec0ff */
[----:B------:R-:W-:Y:S01]  /*36f0*/  IMAD.IADD R9, R122, 0x1, -R5 ;  /* 0x000000017a097824 */ /* 0x000fe200078e0a05 */
[----:B------:R-:W-:Y:S01]  /*3700*/  LEA.HI R5, R6, R6, RZ, 0x1 ;  /* 0x0000000606057211 */ /* 0x000fe200078f08ff */
[----:B------:R5:W1:Y:S01]  /*3710*/  MUFU.TANH R27, R10 ;  /* 0x0000000a001b7308 */ /* 0x000a620000002400 */
[----:B---3--:R-:W-:-:S07]  /*3720*/  FMUL.FTZ R4, R44, c[0x0][0x320] ;  /* 0x0000c8002c047a20 */ /* 0x008fce0000410000 */
[----:B------:R3:W1:Y:S01]  /*3730*/  MUFU.TANH R30, R4 ;  /* 0x00000004001e7308 */ /* 0x0006620000002400 */
[----:B-----5:R-:W-:-:S07]  /*3740*/  FMUL.FTZ R10, R32, c[0x0][0x320] ;  /* 0x0000c800200a7a20 */ /* 0x020fce0000410000 */
[----:B------:R-:W1:Y:S01]  /*3750*/  MUFU.TANH R22, R10 ;  /* 0x0000000a00167308 */ /* 0x000e620000002400 */
[----:B---3--:R-:W-:-:S05]  /*3760*/  LOP3.LUT R4, R123, 0xffffffe0, RZ, 0xc0, !PT ;  /* 0xffffffe07b047812 */ /* 0x008fca00078ec0ff */
[----:B------:R-:W-:-:S05]  /*3770*/  IMAD.IADD R4, R132, 0x1, -R4 ;  /* 0x0000000184047824 */ /* 0x000fca00078e0a04 */
[----:B------:R-:W-:-:S04]  /*3780*/  SHF.R.S32.HI R7, RZ, 0x1f, R4 ;  /* 0x0000001fff077819 */ /* 0x000fc80000011404 */
[----:B------:R-:W-:-:S04]  /*3790*/  LEA.HI R7, R7, R4, RZ, 0x2 ;  /* 0x0000000407077211 */ /* 0x000fc800078f10ff */
[C---:B------:R-:W-:Y:S02]  /*37a0*/  LEA.HI.SX32 R8, R7.reuse, UR26, 0x1e ;  /* 0x0000001a07087c11 */ /* 0x040fe4000f8ff2ff */
[----:B------:R-:W-:-:S03]  /*37b0*/  LOP3.LUT R7, R7, 0x7ffffffc, RZ, 0xc0, !PT ;  /* 0x7ffffffc07077812 */ /* 0x000fc600078ec0ff */
[----:B------:R-:W-:Y:S01]  /*37c0*/  IMAD R11, R9, 0x10, R8 ;  /* 0x00000010090b7824 */ /* 0x000fe200078e0208 */
[C---:B------:R-:W-:Y:S01]  /*37d0*/  LOP3.LUT R9, R5.reuse, 0x1ffffffe, RZ, 0xc0, !PT ;  /* 0x1ffffffe05097812 */ /* 0x040fe200078ec0ff */
[----:B------:R-:W-:Y:S02]  /*37e0*/  IMAD.SHL.U32 R8, R5, 0x20, RZ ;  /* 0x0000002005087824 */ /* 0x000fe400078e00ff */
[----:B------:R-:W-:Y:S02]  /*37f0*/  IMAD.IADD R7, R4, 0x1, -R7 ;  /* 0x0000000104077824 */ /* 0x000fe400078e0a07 */
[----:B------:R-:W-:Y:S01]  /*3800*/  IMAD.IADD R6, R6, 0x1, -R9 ;  /* 0x0000000106067824 */ /* 0x000fe200078e0a09 */
[----:B------:R-:W-:Y:S01]  /*3810*/  LOP3.LUT R5, R8, 0xffffffc0, RZ, 0xc0, !PT ;  /* 0xffffffc008057812 */ /* 0x000fe200078ec0ff */
[----:B------:R-:W-:Y:S01]  /*3820*/  IMAD.U32 R4, RZ, RZ, UR27 ;  /* 0x0000001bff047e24 */ /* 0x000fe2000f8e00ff */
[----:B------:R-:W-:Y:S02]  /*3830*/  SHF.L.U32 R8, R7, 0x1, RZ ;  /* 0x0000000107087819 */ /* 0x000fe400000006ff */
[----:B------:R-:W-:-:S02]  /*3840*/  IADD3 R5, R5, R11, RZ ;  /* 0x0000000b05057210 */ /* 0x000fc40007ffe0ff */
[C---:B------:R-:W-:Y:S02]  /*3850*/  IADD3 R4, -R8.reuse, 0x1, R4 ;  /* 0x0000000108047810 */ /* 0x040fe40007ffe104 */
[----:B------:R-:W-:Y:S01]  /*3860*/  IADD3 R14, -R8, UR4, RZ ;  /* 0x00000004080e7c10 */ /* 0x000fe2000fffe1ff */
[----:B------:R-:W-:Y:S01]  /*3870*/  IMAD R12, R6, 0x8, R5 ;  /* 0x00000008060c7824 */ /* 0x000fe200078e0205 */
[----:B------:R-:W-:Y:S01]  /*3880*/  IADD3 R4, R4, -c[0x0][0x168], RZ ;  /* 0x80005a0004047a10 */ /* 0x000fe20007ffe0ff */
[----:B------:R-:W-:Y:S01]  /*3890*/  FMUL.FTZ R5, R40, c[0x0][0x320] ;  /* 0x0000c80028057a20 */ /* 0x000fe20000410000 */
[----:B------:R-:W-:Y:S01]  /*38a0*/  IADD3 R16, -R8, UR30, RZ ;  /* 0x0000001e08107c10 */ /* 0x000fe2000fffe1ff */
[----:B------:R-:W-:Y:S01]  /*38b0*/  @P1 IMAD.HI.U32 R6, R12, c[0x0][0x2c8], RZ ;  /* 0x0000b2000c061a27 */ /* 0x000fe200078e00ff */
[----:B------:R3:W-:Y:S01]  /*38c0*/  STL [R1+0x30], R12 ;  /* 0x0000300c01007387 */ /* 0x0007e20000100800 */
[----:B------:R5:W1:Y:S01]  /*38d0*/  MUFU.TANH R26, R5 ;  /* 0x00000005001a7308 */ /* 0x000a620000002400 */
[----:B------:R-:W-:-:S02]  /*38e0*/  IADD3 R13, R4, c[0x0][0x328], RZ ;  /* 0x0000ca00040d7a10 */ /* 0x000fc40007ffe0ff */
[----:B------:R-:W-:Y:S01]  /*38f0*/  STL [R1+0x1c], R8 ;  /* 0x00001c0801007387 */ /* 0x000fe20000100800 */
[----:B------:R-:W-:Y:S01]  /*3900*/  IADD3 R15, R4, UR17, RZ ;  /* 0x00000011040f7c10 */ /* 0x000fe2000fffe0ff */
[----:B-----5:R-:W-:-:S04]  /*3910*/  FMUL.FTZ R5, R41, c[0x0][0x320] ;  /* 0x0000c80029057a20 */ /* 0x020fc80000410000 */
[----:B------:R5:W1:Y:S01]  /*3920*/  MUFU.TANH R25, R5 ;  /* 0x0000000500197308 */ /* 0x000a620000002400 */
[----:B---3--:R-:W-:Y:S02]  /*3930*/  @P0 SHF.R.U32.HI R12, RZ, c[0x0][0x2cc], R6 ;  /* 0x0000b300ff0c0a19 */ /* 0x008fe40000011606 */
[----:B------:R-:W-:-:S03]  /*3940*/  PLOP3.LUT P0, PT, PT, PT, UP0, 0x40, 0x0 ;  /* 0x000000000000781c */ /* 0x000fc60003f0e808 */
[----:B------:R-:W3:Y:S01]  /*3950*/  SHFL.IDX PT, R6, R12, RZ, 0x1c1f ;  /* 0x001c1fff0c067589 */ /* 0x000ee200000e0000 */
[----:B-----5:R-:W-:-:S04]  /*3960*/  FMUL.FTZ R5, R56, c[0x0][0x320] ;  /* 0x0000c80038057a20 */ /* 0x020fc80000410000 */
[----:B------:R5:W1:Y:S01]  /*3970*/  MUFU.TANH R18, R5 ;  /* 0x0000000500127308 */ /* 0x000a620000002400 */
[----:B---3--:R-:W-:Y:S02]  /*3980*/  IMAD.IADD R4, R15, 0x1, R6 ;  /* 0x000000010f047824 */ /* 0x008fe400078e0206 */
[----:B-----5:R-:W-:-:S05]  /*3990*/  FMUL.FTZ R5, R57, c[0x0][0x320] ;  /* 0x0000c80039057a20 */ /* 0x020fca0000410000 */
[----:B------:R3:W1:Y:S02]  /*39a0*/  MUFU.TANH R17, R5 ;  /* 0x0000000500117308 */ /* 0x0006640000002400 */
[----:B---3--:R-:W-:-:S06]  /*39b0*/  FMUL.FTZ R5, R33, c[0x0][0x320] ;  /* 0x0000c80021057a20 */ /* 0x008fcc0000410000 */
[----:B------:R3:W1:Y:S02]  /*39c0*/  MUFU.TANH R19, R5 ;  /* 0x0000000500137308 */ /* 0x0006640000002400 */
[----:B---3--:R-:W-:-:S05]  /*39d0*/  IMAD.IADD R5, R13, 0x1, R6 ;  /* 0x000000010d057824 */ /* 0x008fca00078e0206 */
[----:B------:R-:W-:Y:S01]  /*39e0*/  IMNMX R5, R5, R14, PT ;  /* 0x0000000e05057217 */ /* 0x000fe20003800200 */
[----:B------:R-:W-:Y:S05]  /*39f0*/  @P0 BRA `(.L_x_591) ;  /* 0x0000015000000947 */ /* 0x000fea0003800000 */
[----:B-12-4-:R-:W-:Y:S01]  /*3a00*/  IMAD.U32 R7, RZ, RZ, UR9 ;  /* 0x00000009ff077e24 */ /* 0x016fe2000f8e00ff */
        /* <DEDUP_REMOVED lines=11> */
.L_x_593:
[----:B------:R-:W-:-:S04]  /*3ac0*/  MOV R7, c[0x0][0x32c] ;  /* 0x0000cb0000077a02 */ /* 0x000fc80000000f00 */
[----:B------:R-:W-:-:S13]  /*3ad0*/  ISETP.NE.AND P0, PT, R7, 0x1, PT ;  /* 0x000000010700780c */ /* 0x000fda0003f05270 */
[----:B------:R-:W-:-:S05]  /*3ae0*/  @P0 IMAD.HI.U32 R7, R6, c[0x0][0x330], RZ ;  /* 0x0000cc0006070a27 */ /* 0x000fca00078e00ff */
[----:B------:R-:W-:Y:S02]  /*3af0*/  @P0 SHF.R.U32.HI R6, RZ, c[0x0][0x334], R7 ;  /* 0x0000cd00ff060a19 */ /* 0x000fe40000011607 */
.L_x_594:
[----:B------:R-:W-:Y:S05]  /*3b00*/  BSYNC B0 ;  /* 0x0000000000007941 */ /* 0x000fea0003800000 */
.L_x_592:
[----:B------:R-:W-:-:S05]  /*3b10*/  IMAD R6, R6, c[0x0][0x32c], R16 ;  /* 0x0000cb0006067a24 */ /* 0x000fca00078e0210 */
[----:B------:R-:W-:Y:S02]  /*3b20*/  IADD3 R7, R6, c[0x0][0x32c], RZ ;  /* 0x0000cb0006077a10 */ /* 0x000fe40007ffe0ff */
[----:B------:R-:W-:Y:S02]  /*3b30*/  IMNMX R4, R4, R6, !PT ;  /* 0x0000000604047217 */ /* 0x000fe40007800200 */
[----:B------:R-:W-:Y:S02]  /*3b40*/  IMNMX R5, R5, R7, PT ;  /* 0x0000000705057217 */ /* 0x000fe40003800200 */
.L_x_591:
[----:B-12-4-:R-:W-:Y:S01]  /*3b50*/  UISETP.GE.AND UP0, UPT, UR30, 0x1, UPT ;  /* 0x000000011e00788c */ /* 0x016fe2000bf06270 */
[----:B------:R-:W-:Y:S01]  /*3b60*/  FMUL.FTZ R6, R34, c[0x0][0x320] ;  /* 0x0000c80022067a20 */ /* 0x000fe20000410000 */
[----:B------:R-:W-:Y:S01]  /*3b70*/  UISETP.GE.AND UP1, UPT, UR30, 0xa, UPT ;  /* 0x0000000a1e00788c */ /* 0x000fe2000bf26270 */
[----:B------:R-:W-:Y:S01]  /*3b80*/  FMUL.FTZ R10, R51, c[0x0][0x320] ;  /* 0x0000c800330a7a20 */ /* 0x000fe20000410000 */
[----:B------:R-:W-:Y:S01]  /*3b90*/  UISETP.GE.AND UP3, UPT, UR30, 0x2, UPT ;  /* 0x000000021e00788c */ /* 0x000fe2000bf66270 */
[----:B------:R1:W2:Y:S01]  /*3ba0*/  MUFU.TANH R32, R6 ;  /* 0x0000000600207308 */ /* 0x0002a20000002400 */
[----:B------:R-:W-:Y:S01]  /*3bb0*/  PLOP3.LUT P0, PT, PT, PT, UP0, 0x40, 0x0 ;  /* 0x000000000000781c */ /* 0x000fe20003f0e808 */
[----:B------:R-:W-:Y:S01]  /*3bc0*/  UISETP.GE.AND UP2, UPT, UR30, 0x9, UPT ;  /* 0x000000091e00788c */ /* 0x000fe2000bf46270 */
[----:B------:R-:W-:Y:S01]  /*3bd0*/  FMUL.FTZ R8, R58, c[0x0][0x320] ;  /* 0x0000c8003a087a20 */ /* 0x000fe20000410000 */
[----:B------:R-:W-:Y:S01]  /*3be0*/  UP2UR UR29, UPR, URZ, 0x1 ;  /* 0x000000013f1d7883 */ /* 0x000fe20008000000 */
[----:B------:R-:W-:Y:S01]  /*3bf0*/  ISETP.GT.AND P0, PT, R4, RZ, P0 ;  /* 0x000000ff0400720c */ /* 0x000fe20000704270 */
[----:B------:R-:W-:Y:S01]  /*3c00*/  UISETP.GE.AND UP5, UPT, UR30, 0x19, UPT ;  /* 0x000000191e00788c */ /* 0x000fe2000bfa6270 */
[----:B------:R-:W-:Y:S01]  /*3c10*/  PLOP3.LUT P2, PT, PT, PT, UP3, 0x40, 0x0 ;  /* 0x000000000000781c */ /* 0x000fe20003f4e838 */
[----:B------:R-:W-:Y:S01]  /*3c20*/  UISETP.GE.AND UP0, UPT, UR30, 0x11, UPT ;  /* 0x000000111e00788c */ /* 0x000fe2000bf06270 */
[----:B------:R-:W-:Y:S01]  /*3c30*/  ISETP.LT.OR P0, PT, R5, 0x1, P0 ;  /* 0x000000010500780c */ /* 0x000fe20000701670 */
[----:B------:R-:W-:Y:S01]  /*3c40*/  UISETP.GE.AND UP6, UPT, UR30, 0x12, UPT ;  /* 0x000000121e00788c */ /* 0x000fe2000bfc6270 */
[----:B------:R-:W-:Y:S01]  /*3c50*/  PLOP3.LUT P1, PT, PT, PT, UP2, 0x40, 0x0 ;  /* 0x000000000000781c */ /* 0x000fe20003f2e828 */
[----:B------:R-:W-:Y:S01]  /*3c60*/  UP2UR UR27, UPR, URZ, 0x4 ;  /* 0x000000043f1b7883 */ /* 0x000fe20008000000 */
[----:B------:R-:W-:Y:S01]  /*3c70*/  FSEL R38, R18, -INF , !P0 ;  /* 0xff80000012267808 */ /* 0x000fe20004000000 */
[----:B------:R-:W-:Y:S01]  /*3c80*/  UP2UR UR28, UPR, URZ, 0x8 ;  /* 0x000000083f1c7883 */ /* 0x000fe20008000000 */
[----:B------:R-:W-:Y:S01]  /*3c90*/  PLOP3.LUT P0, PT, PT, PT, UP1, 0x40, 0x0 ;  /* 0x000000000000781c */ /* 0x000fe20003f0e818 */
[----:B-1----:R-:W-:Y:S01]  /*3ca0*/  FMUL.FTZ R6, R35, c[0x0][0x320] ;  /* 0x0000c80023067a20 */ /* 0x002fe20000410000 */
[C---:B------:R-:W-:Y:S01]  /*3cb0*/  ISETP.GT.AND P2, PT, R4.reuse, 0x1, P2 ;  /* 0x000000010400780c */ /* 0x040fe20001744270 */
[----:B------:R-:W-:Y:S01]  /*3cc0*/  UISETP.GE.AND UP2, UPT, UR30, 0x22, UPT ;  /* 0x000000221e00788c */ /* 0x000fe2000bf46270 */
[C---:B------:R-:W-:Y:S01]  /*3cd0*/  ISETP.GT.AND P0, PT, R4.reuse, 0x9, P0 ;  /* 0x000000090400780c */ /* 0x040fe20000704270 */
[----:B------:R1:W3:Y:S01]  /*3ce0*/  MUFU.TANH R35, R6 ;  /* 0x0000000600237308 */ /* 0x0002e20000002400 */
[----:B------:R-:W-:Y:S01]  /*3cf0*/  ISETP.GT.AND P1, PT, R4, 0x8, P1 ;  /* 0x000000080400780c */ /* 0x000fe20000f24270 */
[----:B------:R-:W-:Y:S01]  /*3d00*/  UISETP.GE.AND UP4, UPT, UR30, 0x1a, UPT ;  /* 0x0000001a1e00788c */ /* 0x000fe2000bf86270 */
[C---:B------:R-:W-:Y:S01]  /*3d10*/  ISETP.LT.OR P0, PT, R5.reuse, 0xa, P0 ;  /* 0x0000000a0500780c */ /* 0x040fe20000701670 */
[----:B------:R-:W-:Y:S01]  /*3d20*/  UISETP.GE.AND UP3, UPT, UR30, 0x21, UPT ;  /* 0x000000211e00788c */ /* 0x000fe2000bf66270 */
[C---:B------:R-:W-:Y:S01]  /*3d30*/  ISETP.LT.OR P2, PT, R5.reuse, 0x2, P2 ;  /* 0x000000020500780c */ /* 0x040fe20001741670 */
[----:B------:R-:W-:Y:S01]  /*3d40*/  UP2UR UR31, UPR, URZ, 0x40 ;  /* 0x000000403f1f7883 */ /* 0x000fe20008000000 */
[----:B------:R-:W-:Y:S01]  /*3d50*/  ISETP.LT.OR P1, PT, R5, 0x9, P1 ;  /* 0x000000090500780c */ /* 0x000fe20000f21670 */
[----:B------:R-:W-:Y:S01]  /*3d60*/  UP2UR UR5, UPR, URZ, 0x2 ;  /* 0x000000023f057883 */ /* 0x000fe20008000000 */
[----:B------:R-:W-:Y:S01]  /*3d70*/  FSEL R40, R17, -INF , !P2 ;  /* 0xff80000011287808 */ /* 0x000fe20005000000 */
[----:B------:R-:W-:Y:S01]  /*3d80*/  UP2UR UR4, UPR, URZ, 0x1 ;  /* 0x000000013f047883 */ /* 0x000fe20008000000 */
[----:B------:R-:W-:Y:S01]  /*3d90*/  FSEL R41, R20, -INF , !P1 ;  /* 0xff80000014297808 */ /* 0x000fe20004800000 */
[----:B------:R-:W-:Y:S01]  /*3da0*/  UISETP.GE.AND UP1, UPT, UR30, 0x29, UPT ;  /* 0x000000291e00788c */ /* 0x000fe2000bf26270 */
[----:B------:R-:W-:Y:S01]  /*3db0*/  PLOP3.LUT P2, PT, PT, PT, UP0, 0x40, 0x0 ;  /* 0x000000000000781c */ /* 0x000fe20003f4e808 */
[----:B------:R-:W-:Y:S01]  /*3dc0*/  UISETP.GE.AND UP0, UPT, UR30, 0x2a, UPT ;  /* 0x0000002a1e00788c */ /* 0x000fe2000bf06270 */
[----:B------:R-:W-:Y:S01]  /*3dd0*/  PLOP3.LUT P1, PT, PT, PT, UP6, 0x40, 0x0 ;  /* 0x000000000000781c */ /* 0x000fe20003f2e868 */
[----:B-1----:R-:W-:Y:S01]  /*3de0*/  FMUL.FTZ R6, R47, c[0x0][0x320] ;  /* 0x0000c8002f067a20 */ /* 0x002fe20000410000 */
[C---:B------:R-:W-:Y:S01]  /*3df0*/  ISETP.GT.AND P2, PT, R4.reuse, 0x10, P2 ;  /* 0x000000100400780c */ /* 0x040fe20001744270 */
[----:B------:R-:W-:Y:S01]  /*3e00*/  UISETP.NE.AND UP6, UPT, UR12, URZ, UPT ;  /* 0x0000003f0c00728c */ /* 0x000fe2000bfc5270 */
[----:B------:R-:W-:Y:S01]  /*3e10*/  ISETP.GT.AND P1, PT, R4, 0x11, P1 ;  /* 0x000000110400780c */ /* 0x000fe20000f24270 */
[----:B------:R1:W4:Y:S01]  /*3e20*/  MUFU.TANH R31, R6 ;  /* 0x00000006001f7308 */ /* 0x0003220000002400 */
[----:B------:R-:W-:Y:S01]  /*3e30*/  ISETP.LT.OR P2, PT, R5, 0x11, P2 ;  /* 0x000000110500780c */ /* 0x000fe20001741670 */
[----:B------:R-:W-:Y:S01]  /*3e40*/  FMUL.FTZ R7, R59, c[0x0][0x320] ;  /* 0x0000c8003b077a20 */ /* 0x000fe20000410000 */
[----:B------:R-:W-:Y:S01]  /*3e50*/  ISETP.LT.OR P1, PT, R5, 0x12, P1 ;  /* 0x000000120500780c */ /* 0x000fe20000f21670 */
[----:B------:R-:W-:Y:S01]  /*3e60*/  FMUL.FTZ R9, R54, c[0x0][0x320] ;  /* 0x0000c80036097a20 */ /* 0x000fe20000410000 */
[----:B------:R-:W-:Y:S01]  /*3e70*/  FSEL R64, R30, -INF , !P2 ;  /* 0xff8000001e407808 */ /* 0x000fe20005000000 */
[----:B------:R-:W-:Y:S01]  /*3e80*/  FMUL.FTZ R11, R46, c[0x0][0x320] ;  /* 0x0000c8002e0b7a20 */ /* 0x000fe20000410000 */
[----:B------:R-:W-:Y:S01]  /*3e90*/  FSEL R70, R29, -INF , !P1 ;  /* 0xff8000001d467808 */ /* 0x000fe20004800000 */
[----:B------:R-:W2:Y:S01]  /*3ea0*/  MUFU.TANH R21, R10 ;  /* 0x0000000a00157308 */ /* 0x000ea20000002400 */
[----:B------:R-:W-:-:S02]  /*3eb0*/  PLOP3.LUT P2, PT, PT, PT, UP4, 0x40, 0x0 ;  /* 0x000000000000781c */ /* 0x000fc40003f4e848 */
[----:B------:R-:W-:Y:S02]  /*3ec0*/  PLOP3.LUT P1, PT, PT, PT, UP3, 0x40, 0x0 ;  /* 0x000000000000781c */ /* 0x000fe40003f2e838 */
[C---:B------:R-:W-:Y:S02]  /*3ed0*/  ISETP.GT.AND P2, PT, R4.reuse, 0x19, P2 ;  /* 0x000000190400780c */ /* 0x040fe40001744270 */
[----:B------:R-:W-:Y:S01]  /*3ee0*/  ISETP.GT.AND P1, PT, R4, 0x20, P1 ;  /* 0x000000200400780c */ /* 0x000fe20000f24270 */
[----:B-1----:R-:W-:Y:S01]  /*3ef0*/  FMUL.FTZ R6, R50, c[0x0][0x320] ;  /* 0x0000c80032067a20 */ /* 0x002fe20000410000 */
[C---:B------:R-:W-:Y:S01]  /*3f00*/  ISETP.LT.OR P2, PT, R5.reuse, 0x1a, P2 ;  /* 0x0000001a0500780c */ /* 0x040fe20001741670 */
[----:B------:R-:W1:Y:S01]  /*3f10*/  MUFU.TANH R23, R9 ;  /* 0x0000000900177308 */ /* 0x000e620000002400 */
[----:B------:R-:W-:Y:S02]  /*3f20*/  ISETP.LT.OR P1, PT, R5, 0x21, P1 ;  /* 0x000000210500780c */ /* 0x000fe40000f21670 */
[----:B------:R-:W-:-:S02]  /*3f30*/  FSEL R71, R27, -INF , !P2 ;  /* 0xff8000001b477808 */ /* 0x000fc40005000000 */
[----:B------:R-:W-:Y:S02]  /*3f40*/  FSEL R193, R22, -INF , !P1 ;  /* 0xff80000016c17808 */ /* 0x000fe40004800000 */
[----:B------:R-:W-:Y:S01]  /*3f50*/  PLOP3.LUT P2, PT, PT, PT, UP1, 0x40, 0x0 ;  /* 0x000000000000781c */ /* 0x000fe20003f4e818 */
[----:B------:R5:W1:Y:S01]  /*3f60*/  MUFU.TANH R24, R6 ;  /* 0x0000000600187308 */ /* 0x000a620000002400 */
[----:B------:R-:W-:Y:S02]  /*3f70*/  PLOP3.LUT P1, PT, PT, PT, UP0, 0x40, 0x0 ;  /* 0x000000000000781c */ /* 0x000fe40003f2e808 */
[C---:B------:R-:W-:Y:S02]  /*3f80*/  ISETP.GT.AND P2, PT, R4.reuse, 0x28, P2 ;  /* 0x000000280400780c */ /* 0x040fe40001744270 */
[----:B------:R-:W-:Y:S02]  /*3f90*/  ISETP.GT.AND P1, PT, R4, 0x29, P1 ;  /* 0x000000290400780c */ /* 0x000fe40000f24270 */
[C---:B------:R-:W-:Y:S01]  /*3fa0*/  ISETP.LT.OR P2, PT, R5.reuse, 0x29, P2 ;  /* 0x000000290500780c */ /* 0x040fe20001741670 */
[----:B------:R-:W1:Y:S01]  /*3fb0*/  MUFU.TANH R20, R8 ;  /* 0x0000000800147308 */ /* 0x000e620000002400 */
[----:B------:R-:W-:-:S02]  /*3fc0*/  ISETP.LT.OR P1, PT, R5, 0x2a, P1 ;  /* 0x0000002a0500780c */ /* 0x000fc40000f21670 */
[----:B------:R-:W-:Y:S02]  /*3fd0*/  FSEL R207, R26, -INF , !P2 ;  /* 0xff8000001acf7808 */ /* 0x000fe40005000000 */
[----:B------:R-:W-:Y:S01]  /*3fe0*/  FSEL R191, R25, -INF , !P1 ;  /* 0xff80000019bf7808 */ /* 0x000fe20004800000 */
[----:B-----5:R-:W-:Y:S01]  /*3ff0*/  FMUL.FTZ R6, R42, c[0x0][0x320] ;  /* 0x0000c8002a067a20 */ /* 0x020fe20000410000 */
[----:B------:R-:W-:Y:S01]  /*4000*/  FSEL R42, R36, -INF , !P0 ;  /* 0xff800000242a7808 */ /* 0x000fe20004000000 */
[----:B------:R-:W1:Y:S01]  /*4010*/  MUFU.TANH R17, R7 ;  /* 0x0000000700117308 */ /* 0x000e620000002400 */
[----:B------:R-:W-:-:S04]  /*4020*/  PLOP3.LUT P0, PT, PT, PT, UP5, 0x40, 0x0 ;  /* 0x000000000000781c */ /* 0x000fc80003f0e858 */
[----:B------:R-:W-:-:S03]  /*4030*/  ISETP.GT.AND P0, PT, R4, 0x18, P0 ;  /* 0x000000180400780c */ /* 0x000fc60000704270 */
[----:B------:R5:W1:Y:S01]  /*4040*/  MUFU.TANH R34, R6 ;  /* 0x0000000600227308 */ /* 0x000a620000002400 */
[----:B------:R-:W-:-:S04]  /*4050*/  ISETP.LT.OR P0, PT, R5, 0x19, P0 ;  /* 0x000000190500780c */ /* 0x000fc80000701670 */
[----:B------:R-:W-:Y:S02]  /*4060*/  FSEL R69, R28, -INF , !P0 ;  /* 0xff8000001c457808 */ /* 0x000fe40004000000 */
[----:B------:R-:W-:Y:S01]  /*4070*/  PLOP3.LUT P0, PT, PT, PT, UP2, 0x40, 0x0 ;  /* 0x000000000000781c */ /* 0x000fe20003f0e828 */
[----:B------:R-:W1:Y:S03]  /*4080*/  MUFU.TANH R18, R11 ;  /* 0x0000000b00127308 */ /* 0x000e660000002400 */
[----:B------:R-:W-:Y:S01]  /*4090*/  ISETP.GT.AND P0, PT, R4, 0x21, P0 ;  /* 0x000000210400780c */ /* 0x000fe20000704270 */
[----:B------:R-:W-:-:S03]  /*40a0*/  FMUL.FTZ R4, R55, c[0x0][0x320] ;  /* 0x0000c80037047a20 */ /* 0x000fc60000410000 */
[----:B------:R-:W-:Y:S01]  /*40b0*/  ISETP.LT.OR P0, PT, R5, 0x22, P0 ;  /* 0x000000220500780c */ /* 0x000fe20000701670 */
[----:B-----5:R-:W-:Y:S01]  /*40c0*/  FMUL.FTZ R6, R43, c[0x0][0x320] ;  /* 0x0000c8002b067a20 */ /* 0x020fe20000410000 */
[----:B------:R-:W1:Y:S02]  /*40d0*/  MUFU.TANH R11, R4 ;  /* 0x00000004000b7308 */ /* 0x000e640000002400 */
[----:B------:R-:W-:Y:S02]  /*40e0*/  FSEL R216, R19, -INF , !P0 ;  /* 0xff80000013d87808 */ /* 0x000fe40004000000 */
[----:B------:R-:W-:Y:S01]  /*40f0*/  PLOP3.LUT P0, PT, PT, PT, UP6, 0x40, 0x0 ;  /* 0x000000000000781c */ /* 0x000fe20003f0e868 */
[----:B------:R-:W-:-:S03]  /*4100*/  UISETP.NE.AND UP6, UPT, UR31, URZ, UPT ;  /* 0x0000003f1f00728c */ /* 0x000fc6000bfc5270 */
[----:B------:R5:W1:Y:S02]  /*4110*/  MUFU.TANH R33, R6 ;  /* 0x0000000600217308 */ /* 0x000a640000002400 */
[----:B-----5:R-:W5:Y:S02]  /*4120*/  SHFL.IDX PT, R6, R12, 0x1, 0x1c1f ;  /* 0x003c1f000c067f89 */ /* 0x020f6400000e0000 */
[--C-:B-----5:R-:W-:Y:S02]  /*4130*/  IMAD.IADD R5, R13, 0x1, R6.reuse ;  /* 0x000000010d057824 */ /* 0x120fe400078e0206 */
[----:B------:R-:W-:-:S03]  /*4140*/  IMAD.IADD R4, R15, 0x1, R6 ;  /* 0x000000010f047824 */ /* 0x000fc600078e0206 */
[----:B------:R-:W-:Y:S01]  /*4150*/  IMNMX R5, R5, R14, PT ;  /* 0x0000000e05057217 */ /* 0x000fe20003800200 */
        /* <DEDUP_REMOVED lines=13> */
.L_x_597:
[----:B------:R-:W-:-:S04]  /*4230*/  MOV R7, c[0x0][0x32c] ;  /* 0x0000cb0000077a02 */ /* 0x000fc80000000f00 */
[----:B------:R-:W-:-:S13]  /*4240*/  ISETP.NE.AND P0, PT, R7, 0x1, PT ;  /* 0x000000010700780c */ /* 0x000fda0003f05270 */
[----:B------:R-:W-:-:S05]  /*4250*/  @P0 IMAD.HI.U32 R7, R6, c[0x0][0x330], RZ ;  /* 0x0000cc0006070a27 */ /* 0x000fca00078e00ff */
[----:B------:R-:W-:Y:S02]  /*4260*/  @P0 SHF.R.U32.HI R6, RZ, c[0x0][0x334], R7 ;  /* 0x0000cd00ff060a19 */ /* 0x000fe40000011607 */
.L_x_598:
[----:B------:R-:W-:Y:S05]  /*4270*/  BSYNC B0 ;  /* 0x0000000000007941 */ /* 0x000fea0003800000 */
.L_x_596:
[----:B------:R-:W-:-:S05]  /*4280*/  IMAD R6, R6, c[0x0][0x32c], R16 ;  /* 0x0000cb0006067a24 */ /* 0x000fca00078e0210 */
[----:B------:R-:W-:Y:S02]  /*4290*/  IADD3 R7, R6, c[0x0][0x32c], RZ ;  /* 0x0000cb0006077a10 */ /* 0x000fe40007ffe0ff */
[----:B------:R-:W-:Y:S02]  /*42a0*/  IMNMX R4, R4, R6, !PT ;  /* 0x0000000604047217 */ /* 0x000fe40007800200 */
[----:B------:R-:W-:Y:S02]  /*42b0*/  IMNMX R5, R5, R7, PT ;  /* 0x0000000705057217 */ /* 0x000fe40003800200 */
.L_x_595:
[----:B-1234-:R-:W-:Y:S01]  /*42c0*/  UP2UR UR30, UPR, URZ, 0x1 ;  /* 0x000000013f1e7883 */ /* 0x01efe20008000000 */
[----:B------:R-:W-:Y:S01]  /*42d0*/  FMUL.FTZ R6, R77, c[0x0][0x320] ;  /* 0x0000c8004d067a20 */ /* 0x000fe20000410000 */
[----:B------:R-:W-:Y:S01]  /*42e0*/  UISETP.NE.AND UP0, UPT, UR29, URZ, UPT ;  /* 0x0000003f1d00728c */ /* 0x000fe2000bf05270 */
[----:B------:R-:W-:Y:S01]  /*42f0*/  FMUL.FTZ R8, R84, c[0x0][0x320] ;  /* 0x0000c80054087a20 */ /* 0x000fe20000410000 */
[----:B------:R-:W-:Y:S01]  /*4300*/  UP2UR UR31, UPR, URZ, 0x2 ;  /* 0x000000023f1f7883 */ /* 0x000fe20008000000 */
[----:B------:R1:W2:Y:S01]  /*4310*/  MUFU.TANH R30, R6 ;  /* 0x00000006001e7308 */ /* 0x0002a20000002400 */
[----:B------:R-:W-:Y:S01]  /*4320*/  UP2UR UR33, UPR, URZ, 0x8 ;  /* 0x000000083f217883 */ /* 0x000fe20008000000 */
[----:B------:R-:W-:Y:S01]  /*4330*/  FMUL.FTZ R10, R72, c[0x0][0x320] ;  /* 0x0000c800480a7a20 */ /* 0x000fe20000410000 */
[----:B------:R-:W-:Y:S01]  /*4340*/  PLOP3.LUT P0, PT, PT, PT, UP0, 0x40, 0x0 ;  /* 0x000000000000781c */ /* 0x000fe20003f0e808 */
[----:B------:R-:W-:Y:S01]  /*4350*/  UP2UR UR32, UPR, URZ, 0x4 ;  /* 0x000000043f207883 */ /* 0x000fe20008000000 */
[----:B------:R-:W-:Y:S01]  /*4360*/  FMUL.FTZ R7, R73, c[0x0][0x320] ;  /* 0x0000c80049077a20 */ /* 0x000fe20000410000 */
[----:B------:R-:W-:Y:S01]  /*4370*/  UISETP.NE.AND UP1, UPT, UR5, URZ, UPT ;  /* 0x0000003f0500728c */ /* 0x000fe2000bf25270 */
[----:B------:R-:W-:Y:S01]  /*4380*/  ISETP.GT.AND P0, PT, R4, RZ, P0 ;  /* 0x000000ff0400720c */ /* 0x000fe20000704270 */
[----:B------:R-:W-:Y:S01]  /*4390*/  UISETP.NE.AND UP3, UPT, UR28, URZ, UPT ;  /* 0x0000003f1c00728c */ /* 0x000fe2000bf65270 */
[----:B------:R3:W4:Y:S01]  /*43a0*/  MUFU.TANH R22, R8 ;  /* 0x0000000800167308 */ /* 0x0007220000002400 */
[----:B------:R-:W-:Y:S01]  /*43b0*/  UISETP.NE.AND UP2, UPT, UR27, URZ, UPT ;  /* 0x0000003f1b00728c */ /* 0x000fe2000bf45270 */
[----:B------:R-:W-:Y:S01]  /*43c0*/  ISETP.LT.OR P0, PT, R5, 0x1, P0 ;  /* 0x000000010500780c */ /* 0x000fe20000701670 */
[----:B------:R-:W-:Y:S01]  /*43d0*/  UISETP.NE.AND UP0, UPT, UR4, URZ, UPT ;  /* 0x0000003f0400728c */ /* 0x000fe2000bf05270 */
[----:B------:R-:W-:Y:S01]  /*43e0*/  FMUL.FTZ R9, R89, c[0x0][0x320] ;  /* 0x0000c80059097a20 */ /* 0x000fe20000410000 */
[----:B------:R-:W-:Y:S01]  /*43f0*/  PLOP3.LUT P2, PT, PT, PT, UP3, 0x40, 0x0 ;  /* 0x000000000000781c */ /* 0x000fe20003f4e838 */
[----:B------:R-:W-:Y:S01]  /*4400*/  UISETP.NE.AND UP3, UPT, UR33, URZ, UPT ;  /* 0x0000003f2100728c */ /* 0x000fe2000bf65270 */
[----:B-1----:R-:W-:Y:S01]  /*4410*/  FMUL.FTZ R6, R92, c[0x0][0x320] ;  /* 0x0000c8005c067a20 */ /* 0x002fe20000410000 */
[----:B------:R-:W-:Y:S01]  /*4420*/  FSEL R36, R20, -INF , !P0 ;  /* 0xff80000014247808 */ /* 0x000fe20004000000 */
[----:B------:R-:W1:Y:S01]  /*4430*/  MUFU.TANH R27, R10 ;  /* 0x0000000a001b7308 */ /* 0x000e620000002400 */
[----:B------:R-:W-:Y:S01]  /*4440*/  PLOP3.LUT P0, PT, PT, PT, UP1, 0x40, 0x0 ;  /* 0x000000000000781c */ /* 0x000fe20003f0e818 */
[----:B------:R-:W-:Y:S01]  /*4450*/  UISETP.NE.AND UP1, UPT, UR31, URZ, UPT ;  /* 0x0000003f1f00728c */ /* 0x000fe2000bf25270 */
[----:B------:R-:W-:Y:S01]  /*4460*/  PLOP3.LUT P1, PT, PT, PT, UP2, 0x40, 0x0 ;  /* 0x000000000000781c */ /* 0x000fe20003f2e828 */
[----:B------:R-:W-:Y:S01]  /*4470*/  UISETP.NE.AND UP2, UPT, UR32, URZ, UPT ;  /* 0x0000003f2000728c */ /* 0x000fe2000bf45270 */
[----:B------:R-:W-:-:S02]  /*4480*/  ISETP.GT.AND P0, PT, R4, 0x9, P0 ;  /* 0x000000090400780c */ /* 0x000fc40000704270 */
[C---:B------:R-:W-:Y:S01]  /*4490*/  ISETP.GT.AND P2, PT, R4.reuse, 0x1, P2 ;  /* 0x000000010400780c */ /* 0x040fe20001744270 */
[----:B------:R5:W1:Y:S01]  /*44a0*/  MUFU.TANH R28, R6 ;  /* 0x00000006001c7308 */ /* 0x000a620000002400 */
[----:B------:R-:W-:Y:S01]  /*44b0*/  ISETP.GT.AND P1, PT, R4, 0x8, P1 ;  /* 0x000000080400780c */ /* 0x000fe20000f24270 */
[----:B---3--:R-:W-:Y:S01]  /*44c0*/  FMUL.FTZ R8, R76, c[0x0][0x320] ;  /* 0x0000c8004c087a20 */ /* 0x008fe20000410000 */
[C---:B------:R-:W-:Y:S02]  /*44d0*/  ISETP.LT.OR P0, PT, R5.reuse, 0xa, P0 ;  /* 0x0000000a0500780c */ /* 0x040fe40000701670 */
[C---:B------:R-:W-:Y:S02]  /*44e0*/  ISETP.LT.OR P2, PT, R5.reuse, 0x2, P2 ;  /* 0x000000020500780c */ /* 0x040fe40001741670 */
[----:B------:R-:W-:Y:S01]  /*44f0*/  ISETP.LT.OR P1, PT, R5, 0x9, P1 ;  /* 0x000000090500780c */ /* 0x000fe20000f21670 */
[----:B------:R-:W3:Y:S01]  /*4500*/  MUFU.TANH R19, R9 ;  /* 0x0000000900137308 */ /* 0x000ee20000002400 */
[----:B------:R-:W-:-:S02]  /*4510*/  FSEL R21, R21, -INF , !P0 ;  /* 0xff80000015157808 */ /* 0x000fc40004000000 */
[----:B------:R-:W-:Y:S02]  /*4520*/  FSEL R37, R17, -INF , !P2 ;  /* 0xff80000011257808 */ /* 0x000fe40005000000 */
[----:B------:R-:W-:Y:S02]  /*4530*/  FSEL R39, R24, -INF , !P1 ;  /* 0xff80000018277808 */ /* 0x000fe40004800000 */
[----:B------:R-:W-:Y:S01]  /*4540*/  PLOP3.LUT P0, PT, PT, PT, UP5, 0x40, 0x0 ;  /* 0x000000000000781c */ /* 0x000fe20003f0e858 */
[----:B-----5:R-:W-:Y:S01]  /*4550*/  FMUL.FTZ R6, R93, c[0x0][0x320] ;  /* 0x0000c8005d067a20 */ /* 0x020fe20000410000 */
[----:B------:R-:W-:Y:S01]  /*4560*/  PLOP3.LUT P2, PT, PT, PT, UP0, 0x40, 0x0 ;  /* 0x000000000000781c */ /* 0x000fe20003f4e808 */
[----:B------:R-:W-:Y:S01]  /*4570*/  UISETP.NE.AND UP0, UPT, UR30, URZ, UPT ;  /* 0x0000003f1e00728c */ /* 0x000fe2000bf05270 */
[----:B------:R-:W-:Y:S01]  /*4580*/  PLOP3.LUT P1, PT, PT, PT, UP6, 0x40, 0x0 ;  /* 0x000000000000781c */ /* 0x000fe20003f2e868 */
[----:B------:R5:W1:Y:S01]  /*4590*/  MUFU.TANH R26, R6 ;  /* 0x00000006001a7308 */ /* 0x000a620000002400 */
[C---:B------:R-:W-:Y:S01]  /*45a0*/  ISETP.GT.AND P0, PT, R4.reuse, 0x18, P0 ;  /* 0x000000180400780c */ /* 0x040fe20000704270 */
[----:B------:R-:W-:Y:S01]  /*45b0*/  UP2UR UR30, UPR, URZ, 0x40 ;  /* 0x000000403f1e7883 */ /* 0x000fe20008000000 */
[C---:B------:R-:W-:Y:S01]  /*45c0*/  ISETP.GT.AND P2, PT, R4.reuse, 0x10, P2 ;  /* 0x000000100400780c */ /* 0x040fe20001744270 */
[----:B------:R-:W-:Y:S01]  /*45d0*/  UISETP.NE.AND UP6, UPT, UR12, URZ, UPT ;  /* 0x0000003f0c00728c */ /* 0x000fe2000bfc5270 */
[----:B------:R-:W-:-:S02]  /*45e0*/  ISETP.GT.AND P1, PT, R4, 0x11, P1 ;  /* 0x000000110400780c */ /* 0x000fc40000f24270 */
[C---:B------:R-:W-:Y:S01]  /*45f0*/  ISETP.LT.OR P0, PT, R5.reuse, 0x19, P0 ;  /* 0x000000190500780c */ /* 0x040fe20000701670 */
[----:B------:R-:W1:Y:S01]  /*4600*/  MUFU.TANH R24, R7 ;  /* 0x0000000700187308 */ /* 0x000e620000002400 */
[C---:B------:R-:W-:Y:S02]  /*4610*/  ISETP.LT.OR P2, PT, R5.reuse, 0x11, P2 ;  /* 0x000000110500780c */ /* 0x040fe40001741670 */
[----:B------:R-:W-:Y:S02]  /*4620*/  ISETP.LT.OR P1, PT, R5, 0x12, P1 ;  /* 0x000000120500780c */ /* 0x000fe40000f21670 */
[----:B------:R-:W-:Y:S02]  /*4630*/  FSEL R62, R23, -INF , !P0 ;  /* 0xff800000173e7808 */ /* 0x000fe40004000000 */
[----:B------:R-:W-:Y:S01]  /*4640*/  FSEL R61, R18, -INF , !P2 ;  /* 0xff800000123d7808 */ /* 0x000fe20005000000 */
[----:B-----5:R-:W-:Y:S01]  /*4650*/  FMUL.FTZ R6, R80, c[0x0][0x320] ;  /* 0x0000c80050067a20 */ /* 0x020fe20000410000 */
[----:B------:R-:W-:Y:S01]  /*4660*/  FSEL R63, R31, -INF , !P1 ;  /* 0xff8000001f3f7808 */ /* 0x000fe20004800000 */
[----:B------:R-:W1:Y:S01]  /*4670*/  MUFU.TANH R18, R8 ;  /* 0x0000000800127308 */ /* 0x000e620000002400 */
[----:B------:R-:W-:-:S02]  /*4680*/  PLOP3.LUT P0, PT, PT, PT, UP2, 0x40, 0x0 ;  /* 0x000000000000781c */ /* 0x000fc40003f0e828 */
[----:B------:R-:W-:Y:S02]  /*4690*/  PLOP3.LUT P2, PT, PT, PT, UP4, 0x40, 0x0 ;  /* 0x000000000000781c */ /* 0x000fe40003f4e848 */
[----:B------:R-:W-:Y:S02]  /*46a0*/  PLOP3.LUT P1, PT, PT, PT, UP3, 0x40, 0x0 ;  /* 0x000000000000781c */ /* 0x000fe40003f2e838 */
[C---:B------:R-:W-:Y:S01]  /*46b0*/  ISETP.GT.AND P0, PT, R4.reuse, 0x21, P0 ;  /* 0x000000210400780c */ /* 0x040fe20000704270 */
[----:B------:R5:W1:Y:S01]  /*46c0*/  MUFU.TANH R25, R6 ;  /* 0x0000000600197308 */ /* 0x000a620000002400 */
[C---:B------:R-:W-:Y:S02]  /*46d0*/  ISETP.GT.AND P2, PT, R4.reuse, 0x19, P2 ;  /* 0x000000190400780c */ /* 0x040fe40001744270 */
[----:B------:R-:W-:Y:S02]  /*46e0*/  ISETP.GT.AND P1, PT, R4, 0x20, P1 ;  /* 0x000000200400780c */ /* 0x000fe40000f24270 */
[----:B------:R-:W-:-:S02]  /*46f0*/  ISETP.LT.OR P0, PT, R5, 0x22, P0 ;  /* 0x000000220500780c */ /* 0x000fc40000701670 */
[C---:B------:R-:W-:Y:S02]  /*4700*/  ISETP.LT.OR P2, PT, R5.reuse, 0x1a, P2 ;  /* 0x0000001a0500780c */ /* 0x040fe40001741670 */
[----:B------:R-:W-:Y:S02]  /*4710*/  ISETP.LT.OR P1, PT, R5, 0x21, P1 ;  /* 0x000000210500780c */ /* 0x000fe40000f21670 */
[----:B------:R-:W-:Y:S02]  /*4720*/  FSEL R189, R35, -INF , !P0 ;  /* 0xff80000023bd7808 */ /* 0x000fe40004000000 */
[----:B------:R-:W-:Y:S02]  /*4730*/  FSEL R68, R11, -INF , !P2 ;  /* 0xff8000000b447808 */ /* 0x000fe40005000000 */
[----:B------:R-:W-:Y:S01]  /*4740*/  FSEL R190, R32, -INF , !P1 ;  /* 0xff80000020be7808 */ /* 0x000fe20004800000 */
[----:B-----5:R-:W-:Y:S01]  /*4750*/  FMUL.FTZ R6, R81, c[0x0][0x320] ;  /* 0x0000c80051067a20 */ /* 0x020fe20000410000 */
[----:B------:R-:W-:Y:S01]  /*4760*/  PLOP3.LUT P0, PT, PT, PT, UP6, 0x40, 0x0 ;  /* 0x000000000000781c */ /* 0x000fe20003f0e868 */
[----:B------:R-:W-:Y:S01]  /*4770*/  UISETP.NE.AND UP6, UPT, UR30, URZ, UPT ;  /* 0x0000003f1e00728c */ /* 0x000fe2000bfc5270 */
[----:B------:R-:W-:Y:S01]  /*4780*/  PLOP3.LUT P2, PT, PT, PT, UP1, 0x40, 0x0 ;  /* 0x000000000000781c */ /* 0x000fe20003f4e818 */
[----:B------:R5:W1:Y:S01]  /*4790*/  MUFU.TANH R29, R6 ;  /* 0x00000006001d7308 */ /* 0x000a620000002400 */
[----:B------:R-:W-:-:S02]  /*47a0*/  PLOP3.LUT P1, PT, PT, PT, UP0, 0x40, 0x0 ;  /* 0x000000000000781c */ /* 0x000fc40003f2e808 */
[C---:B------:R-:W-:Y:S02]  /*47b0*/  ISETP.GT.AND P2, PT, R4.reuse, 0x28, P2 ;  /* 0x000000280400780c */ /* 0x040fe40001744270 */
[----:B------:R-:W-:Y:S01]  /*47c0*/  ISETP.GT.AND P1, PT, R4, 0x29, P1 ;  /* 0x000000290400780c */ /* 0x000fe20000f24270 */
[----:B------:R-:W-:Y:S01]  /*47d0*/  FMUL.FTZ R4, R85, c[0x0][0x320] ;  /* 0x0000c80055047a20 */ /* 0x000fe20000410000 */
[C---:B------:R-:W-:Y:S02]  /*47e0*/  ISETP.LT.OR P2, PT, R5.reuse, 0x29, P2 ;  /* 0x000000290500780c */ /* 0x040fe40001741670 */
[----:B------:R-:W-:Y:S01]  /*47f0*/  ISETP.LT.OR P1, PT, R5, 0x2a, P1 ;  /* 0x0000002a0500780c */ /* 0x000fe20000f21670 */
[----:B------:R-:W1:Y:S01]  /*4800*/  MUFU.TANH R17, R4 ;  /* 0x0000000400117308 */ /* 0x000e620000002400 */
[----:B------:R-:W-:Y:S02]  /*4810*/  FSEL R188, R34, -INF , !P2 ;  /* 0xff80000022bc7808 */ /* 0x000fe40005000000 */
[----:B------:R-:W-:Y:S01]  /*4820*/  FSEL R139, R33, -INF , !P1 ;  /* 0xff800000218b7808 */ /* 0x000fe20004800000 */
[----:B-----5:R-:W-:-:S04]  /*4830*/  FMUL.FTZ R6, R88, c[0x0][0x320] ;  /* 0x0000c80058067a20 */ /* 0x020fc80000410000 */
        /* <DEDUP_REMOVED lines=18> */
.L_x_601:
[----:B------:R-:W-:-:S04]  /*4960*/  MOV R7, c[0x0][0x32c] ;  /* 0x0000cb0000077a02 */ /* 0x000fc80000000f00 */
[----:B------:R-:W-:-:S13]  /*4970*/  ISETP.NE.AND P0, PT, R7, 0x1, PT ;  /* 0x000000010700780c */ /* 0x000fda0003f05270 */
[----:B------:R-:W-:-:S05]  /*4980*/  @P0 IMAD.HI.U32 R7, R6, c[0x0][0x330], RZ ;  /* 0x0000cc0006070a27 */ /* 0x000fca00078e00ff */
[----:B------:R-:W-:Y:S02]  /*4990*/  @P0 SHF.R.U32.HI R6, RZ, c[0x0][0x334], R7 ;  /* 0x0000cd00ff060a19 */ /* 0x000fe40000011607 */
.L_x_602:
[----:B------:R-:W-:Y:S05]  /*49a0*/  BSYNC B0 ;  /* 0x0000000000007941 */ /* 0x000fea0003800000 */
.L_x_600:
[----:B------:R-:W-:-:S05]  /*49b0*/  IMAD R6, R6, c[0x0][0x32c], R16 ;  /* 0x0000cb0006067a24 */ /* 0x000fca00078e0210 */
[----:B------:R-:W-:Y:S02]  /*49c0*/  IADD3 R7, R6, c[0x0][0x32c], RZ ;  /* 0x0000cb0006077a10 */ /* 0x000fe40007ffe0ff */
[----:B------:R-:W-:Y:S02]  /*49d0*/  IMNMX R4, R4, R6, !PT ;  /* 0x0000000604047217 */ /* 0x000fe40007800200 */
[----:B------:R-:W-:Y:S02]  /*49e0*/  IMNMX R5, R5, R7, PT ;  /* 0x0000000705057217 */ /* 0x000fe40003800200 */
.L_x_599:
        /* <DEDUP_REMOVED lines=14> */
[----:B------:R-:W-:Y:S01]  /*4ad0*/  FMUL.FTZ R8, R82, c[0x0][0x320] ;  /* 0x0000c80052087a20 */ /* 0x000fe20000410000 */
[----:B------:R-:W-:Y:S01]  /*4ae0*/  UISETP.NE.AND UP2, UPT, UR27, URZ, UPT ;  /* 0x0000003f1b00728c */ /* 0x000fe2000bf45270 */
[----:B------:R-:W-:Y:S01]  /*4af0*/  ISETP.LT.OR P0, PT, R5, 0x1, P0 ;  /* 0x000000010500780c */ /* 0x000fe20000701670 */
[----:B------:R-:W-:Y:S01]  /*4b00*/  UISETP.NE.AND UP0, UPT, UR4, URZ, UPT ;  /* 0x0000003f0400728c */ /* 0x000fe2000bf05270 */
[----:B------:R-:W3:Y:S01]  /*4b10*/  MUFU.TANH R48, R10 ;  /* 0x0000000a00307308 */ /* 0x000ee20000002400 */
[----:B------:R-:W-:Y:S01]  /*4b20*/  PLOP3.LUT P2, PT, PT, PT, UP3, 0x40, 0x0 ;  /* 0x000000000000781c */ /* 0x000fe20003f4e838 */
[----:B------:R-:W-:Y:S01]  /*4b30*/  UISETP.NE.AND UP3, UPT, UR33, URZ, UPT ;  /* 0x0000003f2100728c */ /* 0x000fe2000bf65270 */
[----:B------:R-:W-:Y:S01]  /*4b40*/  FSEL R55, R28, -INF , !P0 ;  /* 0xff8000001c377808 */ /* 0x000fe20004000000 */
[----:B-1----:R-:W-:Y:S01]  /*4b50*/  FMUL.FTZ R6, R86, c[0x0][0x320] ;  /* 0x0000c80056067a20 */ /* 0x002fe20000410000 */
[----:B------:R-:W-:Y:S01]  /*4b60*/  PLOP3.LUT P0, PT, PT, PT, UP1, 0x40, 0x0 ;  /* 0x000000000000781c */ /* 0x000fe20003f0e818 */
[----:B------:R-:W-:Y:S01]  /*4b70*/  UISETP.NE.AND UP1, UPT, UR31, URZ, UPT ;  /* 0x0000003f1f00728c */ /* 0x000fe2000bf25270 */
[----:B------:R-:W-:Y:S01]  /*4b80*/  PLOP3.LUT P1, PT, PT, PT, UP2, 0x40, 0x0 ;  /* 0x000000000000781c */ /* 0x000fe20003f2e828 */
[----:B------:R1:W4:Y:S01]  /*4b90*/  MUFU.TANH R52, R6 ;  /* 0x0000000600347308 */ /* 0x0003220000002400 */
[C---:B------:R-:W-:Y:S01]  /*4ba0*/  ISETP.GT.AND P0, PT, R4.reuse, 0x9, P0 ;  /* 0x000000090400780c */ /* 0x040fe20000704270 */
[----:B------:R-:W-:Y:S01]  /*4bb0*/  UISETP.NE.AND UP2, UPT, UR32, URZ, UPT ;  /* 0x0000003f2000728c */ /* 0x000fe2000bf45270 */
[C---:B------:R-:W-:Y:S01]  /*4bc0*/  ISETP.GT.AND P2, PT, R4.reuse, 0x1, P2 ;  /* 0x000000010400780c */ /* 0x040fe20001744270 */
[----:B------:R-:W-:Y:S01]  /*4bd0*/  FMUL.FTZ R9, R75, c[0x0][0x320] ;  /* 0x0000c8004b097a20 */ /* 0x000fe20000410000 */
[----:B------:R-:W-:-:S02]  /*4be0*/  ISETP.GT.AND P1, PT, R4, 0x8, P1 ;  /* 0x000000080400780c */ /* 0x000fc40000f24270 */
[C---:B------:R-:W-:Y:S01]  /*4bf0*/  ISETP.LT.OR P0, PT, R5.reuse, 0xa, P0 ;  /* 0x0000000a0500780c */ /* 0x040fe20000701670 */
[----:B------:R-:W2:Y:S01]  /*4c00*/  MUFU.TANH R11, R11 ;  /* 0x0000000b000b7308 */ /* 0x000ea20000002400 */
[C---:B------:R-:W-:Y:S02]  /*4c10*/  ISETP.LT.OR P2, PT, R5.reuse, 0x2, P2 ;  /* 0x000000020500780c */ /* 0x040fe40001741670 */
[----:B------:R-:W-:Y:S02]  /*4c20*/  ISETP.LT.OR P1, PT, R5, 0x9, P1 ;  /* 0x000000090500780c */ /* 0x000fe40000f21670 */
[----:B------:R-:W-:Y:S02]  /*4c30*/  FSEL R56, R19, -INF , !P0 ;  /* 0xff80000013387808 */ /* 0x000fe40004000000 */
[----:B------:R-:W-:Y:S01]  /*4c40*/  FSEL R54, R26, -INF , !P2 ;  /* 0xff8000001a367808 */ /* 0x000fe20005000000 */
[----:B-1----:R-:W-:Y:S01]  /*4c50*/  FMUL.FTZ R6, R79, c[0x0][0x320] ;  /* 0x0000c8004f067a20 */ /* 0x002fe20000410000 */
[----:B------:R-:W-:Y:S01]  /*4c60*/  FSEL R57, R20, -INF , !P1 ;  /* 0xff80000014397808 */ /* 0x000fe20004800000 */
[----:B------:R1:W1:Y:S01]  /*4c70*/  MUFU.TANH R19, R7 ;  /* 0x0000000700137308 */ /* 0x0002620000002400 */
[----:B------:R-:W-:-:S02]  /*4c80*/  PLOP3.LUT P0, PT, PT, PT, UP5, 0x40, 0x0 ;  /* 0x000000000000781c */ /* 0x000fc40003f0e858 */
[----:B------:R-:W-:Y:S01]  /*4c90*/  PLOP3.LUT P2, PT, PT, PT, UP0, 0x40, 0x0 ;  /* 0x000000000000781c */ /* 0x000fe20003f4e808 */
[----:B------:R-:W-:Y:S01]  /*4ca0*/  UISETP.NE.AND UP0, UPT, UR30, URZ, UPT ;  /* 0x0000003f1e00728c */ /* 0x000fe2000bf05270 */
[----:B------:R-:W-:Y:S01]  /*4cb0*/  PLOP3.LUT P1, PT, PT, PT, UP6, 0x40, 0x0 ;  /* 0x000000000000781c */ /* 0x000fe20003f2e868 */
[----:B------:R-:W-:Y:S01]  /*4cc0*/  UP2UR UR30, UPR, URZ, 0x40 ;  /* 0x000000403f1e7883 */ /* 0x000fe20008000000 */
[C---:B------:R-:W-:Y:S01]  /*4cd0*/  ISETP.GT.AND P0, PT, R4.reuse, 0x18, P0 ;  /* 0x000000180400780c */ /* 0x040fe20000704270 */
[----:B------:R5:W2:Y:S01]  /*4ce0*/  MUFU.TANH R53, R6 ;  /* 0x0000000600357308 */ /* 0x000aa20000002400 */
[C---:B------:R-:W-:Y:S01]  /*4cf0*/  ISETP.GT.AND P2, PT, R4.reuse, 0x10, P2 ;  /* 0x000000100400780c */ /* 0x040fe20001744270 */
[----:B------:R-:W-:Y:S01]  /*4d00*/  UISETP.NE.AND UP6, UPT, UR12, URZ, UPT ;  /* 0x0000003f0c00728c */ /* 0x000fe2000bfc5270 */
[----:B------:R-:W-:Y:S02]  /*4d10*/  ISETP.GT.AND P1, PT, R4, 0x11, P1 ;  /* 0x000000110400780c */ /* 0x000fe40000f24270 */
[----:B------:R-:W-:-:S02]  /*4d20*/  ISETP.LT.OR P0, PT, R5, 0x19, P0 ;  /* 0x000000190500780c */ /* 0x000fc40000701670 */
[----:B------:R-:W-:Y:S01]  /*4d30*/  ISETP.LT.OR P2, PT, R5, 0x11, P2 ;  /* 0x000000110500780c */ /* 0x000fe20001741670 */
[----:B-1----:R-:W-:Y:S01]  /*4d40*/  FMUL.FTZ R7, R95, c[0x0][0x320] ;  /* 0x0000c8005f077a20 */ /* 0x002fe20000410000 */
[----:B------:R-:W-:Y:S01]  /*4d50*/  ISETP.LT.OR P1, PT, R5, 0x12, P1 ;  /* 0x000000120500780c */ /* 0x000fe20000f21670 */
[----:B------:R-:W1:Y:S01]  /*4d60*/  MUFU.TANH R20, R8 ;  /* 0x0000000800147308 */ /* 0x000e620000002400 */
[----:B------:R-:W-:Y:S02]  /*4d70*/  FSEL R59, R18, -INF , !P0 ;  /* 0xff800000123b7808 */ /* 0x000fe40004000000 */
[----:B------:R-:W-:Y:S02]  /*4d80*/  FSEL R58, R22, -INF , !P2 ;  /* 0xff800000163a7808 */ /* 0x000fe40005000000 */
[----:B------:R-:W-:Y:S01]  /*4d90*/  FSEL R60, R17, -INF , !P1 ;  /* 0xff800000113c7808 */ /* 0x000fe20004800000 */
[----:B-----5:R-:W-:Y:S01]  /*4da0*/  FMUL.FTZ R6, R91, c[0x0][0x320] ;  /* 0x0000c8005b067a20 */ /* 0x020fe20000410000 */
[----:B------:R-:W-:Y:S01]  /*4db0*/  PLOP3.LUT P0, PT, PT, PT, UP2, 0x40, 0x0 ;  /* 0x000000000000781c */ /* 0x000fe20003f0e828 */
[----:B------:R-:W1:Y:S01]  /*4dc0*/  MUFU.TANH R10, R7 ;  /* 0x00000007000a7308 */ /* 0x000e620000002400 */
[----:B------:R-:W-:-:S02]  /*4dd0*/  PLOP3.LUT P2, PT, PT, PT, UP4, 0x40, 0x0 ;  /* 0x000000000000781c */ /* 0x000fc40003f4e848 */
[----:B------:R-:W-:Y:S02]  /*4de0*/  PLOP3.LUT P1, PT, PT, PT, UP3, 0x40, 0x0 ;  /* 0x000000000000781c */ /* 0x000fe40003f2e838 */
[C---:B------:R-:W-:Y:S02]  /*4df0*/  ISETP.GT.AND P0, PT, R4.reuse, 0x21, P0 ;  /* 0x000000210400780c */ /* 0x040fe40000704270 */
[C---:B------:R-:W-:Y:S01]  /*4e00*/  ISETP.GT.AND P2, PT, R4.reuse, 0x19, P2 ;  /* 0x000000190400780c */ /* 0x040fe20001744270 */
[----:B------:R5:W1:Y:S01]  /*4e10*/  MUFU.TANH R49, R6 ;  /* 0x0000000600317308 */ /* 0x000a620000002400 */
[----:B------:R-:W-:Y:S02]  /*4e20*/  ISETP.GT.AND P1, PT, R4, 0x20, P1 ;  /* 0x000000200400780c */ /* 0x000fe40000f24270 */
[C---:B------:R-:W-:Y:S02]  /*4e30*/  ISETP.LT.OR P0, PT, R5.reuse, 0x22, P0 ;  /* 0x000000220500780c */ /* 0x040fe40000701670 */
[----:B------:R-:W-:-:S02]  /*4e40*/  ISETP.LT.OR P2, PT, R5, 0x1a, P2 ;  /* 0x0000001a0500780c */ /* 0x000fc40001741670 */
[----:B------:R-:W-:Y:S01]  /*4e50*/  ISETP.LT.OR P1, PT, R5, 0x21, P1 ;  /* 0x000000210500780c */ /* 0x000fe20000f21670 */
[----:B------:R-:W1:Y:S01]  /*4e60*/  MUFU.TANH R31, R9 ;  /* 0x00000009001f7308 */ /* 0x000e620000002400 */
[----:B------:R-:W-:Y:S02]  /*4e70*/  FSEL R132, R29, -INF , !P0 ;  /* 0xff8000001d847808 */ /* 0x000fe40004000000 */
        /* <DEDUP_REMOVED lines=8> */
[----:B------:R-:W-:-:S02]  /*4f00*/  ISETP.GT.AND P2, PT, R4, 0x28, P2 ;  /* 0x000000280400780c */ /* 0x000fc40001744270 */
[----:B------:R-:W-:Y:S01]  /*4f10*/  ISETP.GT.AND P1, PT, R4, 0x29, P1 ;  /* 0x000000290400780c */ /* 0x000fe20000f24270 */
[----:B------:R-:W-:Y:S01]  /*4f20*/  FMUL.FTZ R4, R94, c[0x0][0x320] ;  /* 0x0000c8005e047a20 */ /* 0x000fe20000410000 */
[C---:B------:R-:W-:Y:S02]  /*4f30*/  ISETP.LT.OR P2, PT, R5.reuse, 0x29, P2 ;  /* 0x000000290500780c */ /* 0x040fe40001741670 */
[----:B------:R-:W-:Y:S01]  /*4f40*/  ISETP.LT.OR P1, PT, R5, 0x2a, P1 ;  /* 0x0000002a0500780c */ /* 0x000fe20000f21670 */
[----:B------:R1:W1:Y:S01]  /*4f50*/  MUFU.TANH R9, R4 ;  /* 0x0000000400097308 */ /* 0x0002620000002400 */
[----:B------:R-:W-:Y:S02]  /*4f60*/  FSEL R133, R27, -INF , !P2 ;  /* 0xff8000001b857808 */ /* 0x000fe40005000000 */
[----:B------:R-:W-:Y:S01]  /*4f70*/  FSEL R138, R24, -INF , !P1 ;  /* 0xff800000188a7808 */ /* 0x000fe20004800000 */
[----:B-----5:R-:W5:Y:S02]  /*4f80*/  SHFL.IDX PT, R6, R12, 0x3, 0x1c1f ;  /* 0x007c1f000c067f89 */ /* 0x020f6400000e0000 */
[----:B-----5:R-:W-:-:S02]  /*4f90*/  IMAD.IADD R5, R13, 0x1, R6 ;  /* 0x000000010d057824 */ /* 0x020fc400078e0206 */
[----:B-1----:R-:W-:-:S03]  /*4fa0*/  IMAD.IADD R4, R15, 0x1, R6 ;  /* 0x000000010f047824 */ /* 0x002fc600078e0206 */
[----:B------:R-:W-:Y:S01]  /*4fb0*/  IMNMX R5, R5, R14, PT ;  /* 0x0000000e05057217 */ /* 0x000fe20003800200 */
[----:B------:R-:W-:Y:S05]  /*4fc0*/  @P0 BRA `(.L_x_603) ;  /* 0x0000015000000947 */ /* 0x000fea0003800000 */
[----:B--234-:R-:W-:Y:S01]  /*4fd0*/  IMAD.U32 R7, RZ, RZ, UR9 ;  /* 0x00000009ff077e24 */ /* 0x01cfe2000f8e00ff */
        /* <DEDUP_REMOVED lines=11> */
.L_x_605:
[----:B------:R-:W-:-:S04]  /*5090*/  MOV R7, c[0x0][0x32c] ;  /* 0x0000cb0000077a02 */ /* 0x000fc80000000f00 */
[----:B------:R-:W-:-:S13]  /*50a0*/  ISETP.NE.AND P0, PT, R7, 0x1, PT ;  /* 0x000000010700780c */ /* 0x000fda0003f05270 */
[----:B------:R-:W-:-:S05]  /*50b0*/  @P0 IMAD.HI.U32 R7, R6, c[0x0][0x330], RZ ;  /* 0x0000cc0006070a27 */ /* 0x000fca00078e00ff */
[----:B------:R-:W-:Y:S02]  /*50c0*/  @P0 SHF.R.U32.HI R6, RZ, c[0x0][0x334], R7 ;  /* 0x0000cd00ff060a19 */ /* 0x000fe40000011607 */
.L_x_606:
[----:B------:R-:W-:Y:S05]  /*50d0*/  BSYNC B0 ;  /* 0x0000000000007941 */ /* 0x000fea0003800000 */
.L_x_604:
[----:B------:R-:W-:-:S05]  /*50e0*/  IMAD R6, R6, c[0x0][0x32c], R16 ;  /* 0x0000cb0006067a24 */ /* 0x000fca00078e0210 */
[----:B------:R-:W-:Y:S02]  /*50f0*/  IADD3 R7, R6, c[0x0][0x32c], RZ ;  /* 0x0000cb0006077a10 */ /* 0x000fe40007ffe0ff */
[----:B------:R-:W-:Y:S02]  /*5100*/  IMNMX R4, R4, R6, !PT ;  /* 0x0000000604047217 */ /* 0x000fe40007800200 */
[----:B------:R-:W-:Y:S02]  /*5110*/  IMNMX R5, R5, R7, PT ;  /* 0x0000000705057217 */ /* 0x000fe40003800200 */
.L_x_603:
[----:B--234-:R-:W-:Y:S01]  /*5120*/  FMNMX.FTZ R7, R38, R40, !PT ;  /* 0x0000002826077209 */ /* 0x01cfe20007810000 */
[----:B------:R-:W-:Y:S01]  /*5130*/  UP2UR UR30, UPR, URZ, 0x4 ;  /* 0x000000043f1e7883 */ /* 0x000fe20008000000 */
[----:B------:R-:W-:Y:S01]  /*5140*/  FMNMX.FTZ R6, R36, R37, !PT ;  /* 0x0000002524067209 */ /* 0x000fe20007810000 */
[----:B------:R-:W-:Y:S01]  /*5150*/  UISETP.NE.AND UP2, UPT, UR28, URZ, UPT ;  /* 0x0000003f1c00728c */ /* 0x000fe2000bf45270 */
[----:B------:R-:W-:Y:S01]  /*5160*/  FMNMX.FTZ R7, R41, R7, !PT ;  /* 0x0000000729077209 */ /* 0x000fe20007810000 */
        /* <DEDUP_REMOVED lines=8> */
[----:B------:R-:W-:Y:S01]  /*51f0*/  IMAD.SHL.U32 R225, R0, 0x2, RZ ;  /* 0x0000000200e17824 */ /* 0x000fe200078e00ff */
[----:B------:R-:W-:Y:S01]  /*5200*/  FMNMX.FTZ R6, R61, R6, !PT ;  /* 0x000000063d067209 */ /* 0x000fe20007810000 */
[----:B------:R-:W-:Y:S01]  /*5210*/  STL [R1+0x70], R239 ;  /* 0x000070ef01007387 */ /* 0x000fe20000100800 */
[----:B------:R-:W-:Y:S01]  /*5220*/  FMNMX.FTZ R137, R70, R137, !PT ;  /* 0x0000008946897209 */ /* 0x000fe20007810000 */
[----:B------:R-:W-:Y:S01]  /*5230*/  IMAD R226, R3, 0x2, R225 ;  /* 0x0000000203e27824 */ /* 0x000fe200078e02e1 */
[----:B------:R-:W-:Y:S01]  /*5240*/  FMNMX.FTZ R6, R63, R6, !PT ;  /* 0x000000063f067209 */ /* 0x000fe20007810000 */
[----:B------:R-:W-:Y:S01]  /*5250*/  LDSM.16.MT88.4 R32, [R225+0x100] ;  /* 0x00010000e120783b */ /* 0x000fe20000004200 */
[----:B------:R-:W-:Y:S01]  /*5260*/  FMNMX.FTZ R137, R69, R137, !PT ;  /* 0x0000008945897209 */ /* 0x000fe20007810000 */
[----:B------:R-:W-:Y:S01]  /*5270*/  IMAD R227, R2, 0x2, R226 ;  /* 0x0000000202e37824 */ /* 0x000fe200078e02e2 */
[----:B------:R-:W-:Y:S01]  /*5280*/  FMNMX.FTZ R6, R62, R6, !PT ;  /* 0x000000063e067209 */ /* 0x000fe20007810000 */
[----:B------:R-:W-:Y:S01]  /*5290*/  STL [R1+0x6c], R238 ;  /* 0x00006cee01007387 */ /* 0x000fe20000100800 */
[----:B------:R-:W-:-:S02]  /*52a0*/  FMNMX.FTZ R137, R71, R137, !PT ;  /* 0x0000008947897209 */ /* 0x000fc40007810000 */
[----:B------:R-:W-:Y:S01]  /*52b0*/  FMNMX.FTZ R6, R68, R6, !PT ;  /* 0x0000000644067209 */ /* 0x000fe20007810000 */
[----:B------:R-:W-:Y:S01]  /*52c0*/  LDSM.16.MT88.4 R44, [R227+0x1900] ;  /* 0x00190000e32c783b */ /* 0x000fe20000004200 */
[----:B------:R-:W-:Y:S02]  /*52d0*/  FMNMX.FTZ R137, R193, R137, !PT ;  /* 0x00000089c1897209 */ /* 0x000fe40007810000 */
[----:B------:R-:W-:Y:S01]  /*52e0*/  FMNMX.FTZ R6, R190, R6, !PT ;  /* 0x00000006be067209 */ /* 0x000fe20007810000 */
[----:B------:R-:W-:Y:S01]  /*52f0*/  STL [R1+0x68], R237 ;  /* 0x000068ed01007387 */ /* 0x000fe20000100800 */
[----:B------:R-:W-:Y:S02]  /*5300*/  FMNMX.FTZ R137, R216, R137, !PT ;  /* 0x00000089d8897209 */ /* 0x000fe40007810000 */
[----:B------:R-:W-:Y:S01]  /*5310*/  FMNMX.FTZ R6, R189, R6, !PT ;  /* 0x00000006bd067209 */ /* 0x000fe20007810000 */
[----:B------:R-:W-:Y:S01]  /*5320*/  STL [R1+0x64], R236 ;  /* 0x000064ec01007387 */ /* 0x000fe20000100800 */
[----:B------:R-:W-:-:S02]  /*5330*/  FMNMX.FTZ R137, R207, R137, !PT ;  /* 0x00000089cf897209 */ /* 0x000fc40007810000 */
[----:B------:R-:W-:Y:S01]  /*5340*/  FMNMX.FTZ R6, R188, R6, !PT ;  /* 0x00000006bc067209 */ /* 0x000fe20007810000 */
[----:B------:R-:W-:Y:S01]  /*5350*/  STL [R1+0x60], R235 ;  /* 0x000060eb01007387 */ /* 0x000fe20000100800 */
[----:B------:R-:W-:Y:S02]  /*5360*/  FMNMX.FTZ R137, R191, R137, !PT ;  /* 0x00000089bf897209 */ /* 0x000fe40007810000 */
[----:B------:R-:W-:Y:S01]  /*5370*/  FMNMX.FTZ R6, R139, R6, !PT ;  /* 0x000000068b067209 */ /* 0x000fe20007810000 */
[----:B------:R-:W-:Y:S01]  /*5380*/  STL [R1+0x5c], R234 ;  /* 0x00005cea01007387 */ /* 0x000fe20000100800 */
[----:B------:R-:W-:Y:S01]  /*5390*/  PLOP3.LUT P1, PT, PT, PT, UP2, 0x40, 0x0 ;  /* 0x000000000000781c */ /* 0x000fe20003f2e828 */
[----:B------:R-:W-:Y:S01]  /*53a0*/  UISETP.NE.AND UP2, UPT, UR27, URZ, UPT ;  /* 0x0000003f1b00728c */ /* 0x000fe2000bf45270 */
[----:B------:R-:W-:Y:S01]  /*53b0*/  PLOP3.LUT P2, PT, PT, PT, UP1, 0x40, 0x0 ;  /* 0x000000000000781c */ /* 0x000fe20003f4e818 */
[----:B------:R-:W1:Y:S01]  /*53c0*/  SHFL.BFLY PT, R7, R137, 0x2, 0x1f ;  /* 0x0c401f0089077f89 */ /* 0x000e6200000e0000 */
[C---:B------:R-:W-:Y:S01]  /*53d0*/  ISETP.GT.AND P1, PT, R4.reuse, 0x1, P1 ;  /* 0x000000010400780c */ /* 0x040fe20000f24270 */
[----:B------:R-:W-:Y:S01]  /*53e0*/  UISETP.NE.AND UP1, UPT, UR5, URZ, UPT ;  /* 0x0000003f0500728c */ /* 0x000fe2000bf25270 */
[----:B------:R-:W-:Y:S01]  /*53f0*/  ISETP.GT.AND P2, PT, R4, RZ, P2 ;  /* 0x000000ff0400720c */ /* 0x000fe20001744270 */
[----:B------:R-:W2:Y:S01]  /*5400*/  SHFL.BFLY PT, R8, R6, 0x2, 0x1f ;  /* 0x0c401f0006087f89 */ /* 0x000ea200000e0000 */
[C---:B------:R-:W-:Y:S01]  /*5410*/  ISETP.LT.OR P1, PT, R5.reuse, 0x2, P1 ;  /* 0x000000020500780c */ /* 0x040fe20000f21670 */
[----:B------:R-:W-:Y:S01]  /*5420*/  ULDC.64 UR4, c[0x0][0x2c8] ;  /* 0x0000b20000047ab9 */ /* 0x000fe20000000a00 */
[----:B------:R-:W-:Y:S01]  /*5430*/  ISETP.LT.OR P2, PT, R5, 0x1, P2 ;  /* 0x000000010500780c */ /* 0x000fe20001741670 */
[----:B------:R-:W-:Y:S01]  /*5440*/  STL [R1+0x58], R233 ;  /* 0x000058e901007387 */ /* 0x000fe20000100800 */
[----:B------:R-:W-:-:S02]  /*5450*/  FSEL R15, R10, -INF , !P1 ;  /* 0xff8000000a0f7808 */ /* 0x000fc40004800000 */
[----:B------:R-:W-:Y:S01]  /*5460*/  FSEL R14, R9, -INF , !P2 ;  /* 0xff800000090e7808 */ /* 0x000fe20005000000 */
[----:B------:R-:W-:Y:S01]  /*5470*/  STL [R1+0x54], R232 ;  /* 0x000054e801007387 */ /* 0x000fe20000100800 */
[----:B------:R-:W-:Y:S01]  /*5480*/  PLOP3.LUT P2, PT, PT, PT, UP1, 0x40, 0x0 ;  /* 0x000000000000781c */ /* 0x000fe20003f4e818 */
[----:B------:R-:W-:Y:S01]  /*5490*/  UISETP.NE.AND UP1, UPT, UR28, URZ, UPT ;  /* 0x0000003f1c00728c */ /* 0x000fe2000bf25270 */
[----:B------:R-:W-:Y:S01]  /*54a0*/  PLOP3.LUT P1, PT, PT, PT, UP0, 0x40, 0x0 ;  /* 0x000000000000781c */ /* 0x000fe20003f2e808 */
[----:B------:R-:W-:Y:S01]  /*54b0*/  UISETP.NE.AND UP0, UPT, UR29, URZ, UPT ;  /* 0x0000003f1d00728c */ /* 0x000fe2000bf05270 */
[C---:B------:R-:W-:Y:S01]  /*54c0*/  ISETP.GT.AND P2, PT, R4.reuse, 0x9, P2 ;  /* 0x000000090400780c */ /* 0x040fe20001744270 */
[----:B------:R-:W-:Y:S01]  /*54d0*/  STL [R1+0x50], R231 ;  /* 0x000050e701007387 */ /* 0x000fe20000100800 */
[----:B------:R-:W-:Y:S02]  /*54e0*/  ISETP.GT.AND P1, PT, R4, 0x10, P1 ;  /* 0x000000100400780c */ /* 0x000fe40000f24270 */
[C---:B------:R-:W-:Y:S01]  /*54f0*/  ISETP.LT.OR P2, PT, R5.reuse, 0xa, P2 ;  /* 0x0000000a0500780c */ /* 0x040fe20001741670 */
[----:B------:R-:W-:Y:S01]  /*5500*/  STL [R1+0x4c], R230 ;  /* 0x00004ce601007387 */ /* 0x000fe20000100800 */
[----:B------:R-:W-:-:S02]  /*5510*/  ISETP.LT.OR P1, PT, R5, 0x11, P1 ;  /* 0x000000110500780c */ /* 0x000fc40000f21670 */
[----:B-1----:R-:W-:Y:S01]  /*5520*/  FMNMX.FTZ R137, R137, R7, !PT ;  /* 0x0000000789897209 */ /* 0x002fe20007810000 */
[----:B------:R-:W-:Y:S01]  /*5530*/  STL [R1+0x48], R229 ;  /* 0x000048e501007387 */ /* 0x000fe20000100800 */
[----:B------:R-:W-:Y:S02]  /*5540*/  FSEL R49, R49, -INF , !P2 ;  /* 0xff80000031317808 */ /* 0x000fe40005000000 */
[----:B--2---:R-:W-:Y:S01]  /*5550*/  FMNMX.FTZ R6, R6, R8, !PT ;  /* 0x0000000806067209 */ /* 0x004fe20007810000 */
[----:B------:R-:W1:Y:S01]  /*5560*/  SHFL.BFLY PT, R7, R137, 0x1, 0x1f ;  /* 0x0c201f0089077f89 */ /* 0x000e6200000e0000 */
[----:B------:R-:W-:Y:S02]  /*5570*/  FMNMX.FTZ R8, R14, R15, !PT ;  /* 0x0000000f0e087209 */ /* 0x000fe40007810000 */
[----:B------:R-:W-:Y:S01]  /*5580*/  FSEL R52, R52, -INF , !P1 ;  /* 0xff80000034347808 */ /* 0x000fe20004800000 */
[----:B------:R-:W2:Y:S01]  /*5590*/  SHFL.BFLY PT, R136, R6, 0x1, 0x1f ;  /* 0x0c201f0006887f89 */ /* 0x000ea200000e0000 */
[----:B------:R-:W-:Y:S01]  /*55a0*/  PLOP3.LUT P2, PT, PT, PT, UP5, 0x40, 0x0 ;  /* 0x000000000000781c */ /* 0x000fe20003f4e858 */
[----:B------:R-:W-:Y:S01]  /*55b0*/  UISETP.NE.AND UP5, UPT, UR13, URZ, UPT ;  /* 0x0000003f0d00728c */ /* 0x000fe2000bfa5270 */
[----:B------:R-:W-:Y:S01]  /*55c0*/  PLOP3.LUT P1, PT, PT, PT, UP4, 0x40, 0x0 ;  /* 0x000000000000781c */ /* 0x000fe20003f2e848 */
[----:B------:R-:W-:Y:S01]  /*55d0*/  STL [R1+0x44], R224 ;  /* 0x000044e001007387 */ /* 0x000fe20000100800 */
[----:B------:R-:W-:-:S02]  /*55e0*/  ISETP.GT.AND P2, PT, R4, 0x18, P2 ;  /* 0x000000180400780c */ /* 0x000fc40001744270 */
[----:B------:R-:W-:Y:S02]  /*55f0*/  ISETP.GT.AND P1, PT, R4, 0x19, P1 ;  /* 0x000000190400780c */ /* 0x000fe40000f24270 */
[C---:B------:R-:W-:Y:S02]  /*5600*/  ISETP.LT.OR P2, PT, R5.reuse, 0x19, P2 ;  /* 0x000000190500780c */ /* 0x040fe40001741670 */
[----:B------:R-:W-:Y:S02]  /*5610*/  ISETP.LT.OR P1, PT, R5, 0x1a, P1 ;  /* 0x0000001a0500780c */ /* 0x000fe40000f21670 */
[----:B------:R-:W-:Y:S02]  /*5620*/  FSEL R50, R50, -INF , !P2 ;  /* 0xff80000032327808 */ /* 0x000fe40005000000 */
[----:B------:R-:W-:Y:S02]  /*5630*/  FSEL R53, R53, -INF , !P1 ;  /* 0xff80000035357808 */ /* 0x000fe40004800000 */
[----:B------:R-:W-:-:S02]  /*5640*/  PLOP3.LUT P1, PT, PT, PT, UP1, 0x40, 0x0 ;  /* 0x000000000000781c */ /* 0x000fc40003f2e818 */
[----:B------:R-:W-:Y:S02]  /*5650*/  LEA R228, R2, R225, 0x1 ;  /* 0x000000e102e47211 */ /* 0x000fe400078e08ff */
[----:B-1----:R-:W-:Y:S02]  /*5660*/  FMNMX.FTZ R137, R137, R7, !PT ;  /* 0x0000000789897209 */ /* 0x002fe40007810000 */
[----:B------:R-:W-:Y:S01]  /*5670*/  ISETP.GT.AND P1, PT, R4, 0x28, P1 ;  /* 0x000000280400780c */ /* 0x000fe20000f24270 */
[----:B------:R-:W-:Y:S01]  /*5680*/  LDSM.16.MT88.4 R24, [R228+0x100] ;  /* 0x00010000e418783b */ /* 0x000fe20000004200 */
[----:B--2---:R-:W-:Y:S01]  /*5690*/  FMNMX.FTZ R136, R6, R136, !PT ;  /* 0x0000008806887209 */ /* 0x004fe20007810000 */
[C---:B------:R-:W-:Y:S01]  /*56a0*/  FMUL.FTZ R13, R137.reuse, c[0x0][0x2d0] ;  /* 0x0000b400890d7a20 */ /* 0x040fe20000410000 */
[----:B------:R-:W-:Y:S02]  /*56b0*/  FSETP.NEU.FTZ.AND P0, PT, R137, -INF , PT ;  /* 0xff8000008900780b */ /* 0x000fe40003f1d000 */
[----:B------:R-:W-:Y:S01]  /*56c0*/  FMNMX.FTZ R6, R55, R54, !PT ;  /* 0x0000003637067209 */ /* 0x000fe20007810000 */
[----:B------:R-:W-:Y:S01]  /*56d0*/  FMUL.FTZ R12, R136, c[0x0][0x2d0] ;  /* 0x0000b400880c7a20 */ /* 0x000fe20000410000 */
[----:B------:R-:W-:-:S02]  /*56e0*/  FSEL R13, R13, RZ, P0 ;  /* 0x000000ff0d0d7208 */ /* 0x000fc40000000000 */
[----:B------:R-:W-:Y:S02]  /*56f0*/  FSETP.NEU.FTZ.AND P0, PT, R136, -INF , PT ;  /* 0xff8000008800780b */ /* 0x000fe40003f1d000 */
[----:B------:R-:W-:Y:S01]  /*5700*/  FMNMX.FTZ R6, R57, R6, !PT ;  /* 0x0000000639067209 */ /* 0x000fe20007810000 */
[----:B------:R-:W-:Y:S01]  /*5710*/  FFMA.FTZ R7, R38, c[0x0][0x2d0], -R13 ;  /* 0x0000b40026077a23 */ /* 0x000fe2000001080d */
[----:B------:R-:W-:Y:S02]  /*5720*/  FSEL R12, R12, RZ, P0 ;  /* 0x000000ff0c0c7208 */ /* 0x000fe40000000000 */
[----:B------:R-:W-:Y:S01]  /*5730*/  PLOP3.LUT P0, PT, PT, PT, UP2, 0x40, 0x0 ;  /* 0x000000000000781c */ /* 0x000fe20003f0e828 */
[----:B------:R-:W-:Y:S01]  /*5740*/  UISETP.NE.AND UP2, UPT, UR30, URZ, UPT ;  /* 0x0000003f1e00728c */ /* 0x000fe2000bf45270 */
[----:B------:R-:W-:Y:S01]  /*5750*/  FMNMX.FTZ R6, R56, R6, !PT ;  /* 0x0000000638067209 */ /* 0x000fe20007810000 */
[----:B------:R1:W-:Y:S01]  /*5760*/  MUFU.EX2 R211, R7 ;  /* 0x0000000700d37308 */ /* 0x0003e20000000800 */
[----:B------:R-:W-:Y:S01]  /*5770*/  ISETP.GT.AND P0, PT, R4, 0x8, P0 ;  /* 0x000000080400780c */ /* 0x000fe20000704270 */
[----:B------:R-:W-:Y:S01]  /*5780*/  FFMA.FTZ R2, R21, c[0x0][0x2d0], -R12 ;  /* 0x0000b40015027a23 */ /* 0x000fe2000001080c */
[----:B------:R-:W-:-:S02]  /*5790*/  FMNMX.FTZ R6, R58, R6, !PT ;  /* 0x000000063a067209 */ /* 0x000fc40007810000 */
[----:B------:R-:W-:Y:S02]  /*57a0*/  ISETP.LT.OR P0, PT, R5, 0x9, P0 ;  /* 0x000000090500780c */ /* 0x000fe40000701670 */
[----:B------:R-:W-:Y:S01]  /*57b0*/  FMNMX.FTZ R6, R60, R6, !PT ;  /* 0x000000063c067209 */ /* 0x000fe20007810000 */
[----:B------:R-:W-:Y:S01]  /*57c0*/  MUFU.EX2 R196, R2 ;  /* 0x0000000200c47308 */ /* 0x000fe20000000800 */
[----:B------:R-:W-:Y:S02]  /*57d0*/  FSEL R48, R48, -INF , !P0 ;  /* 0xff80000030307808 */ /* 0x000fe40004000000 */
[----:B------:R-:W-:Y:S01]  /*57e0*/  PLOP3.LUT P0, PT, PT, PT, UP6, 0x40, 0x0 ;  /* 0x000000000000781c */ /* 0x000fe20003f0e868 */
[----:B------:R-:W-:Y:S01]  /*57f0*/  UISETP.NE.AND UP6, UPT, UR12, URZ, UPT ;  /* 0x0000003f0c00728c */ /* 0x000fe2000bfc5270 */
[----:B------:R-:W-:Y:S02]  /*5800*/  FMNMX.FTZ R6, R59, R6, !PT ;  /* 0x000000063b067209 */ /* 0x000fe40007810000 */
[----:B------:R-:W-:Y:S01]  /*5810*/  ISETP.GT.AND P0, PT, R4, 0x11, P0 ;  /* 0x000000110400780c */ /* 0x000fe20000704270 */
[----:B-1----:R-:W-:Y:S01]  /*5820*/  FFMA.FTZ R7, R40, c[0x0][0x2d0], -R13 ;  /* 0x0000b40028077a23 */ /* 0x002fe2000001080d */
[----:B------:R-:W-:-:S02]  /*5830*/  FMNMX.FTZ R6, R72, R6, !PT ;  /* 0x0000000648067209 */ /* 0x000fc40007810000 */
[----:B------:R-:W-:Y:S01]  /*5840*/  ISETP.LT.OR P0, PT, R5, 0x12, P0 ;  /* 0x000000120500780c */ /* 0x000fe20000701670 */
[----:B------:R1:W2:Y:S01]  /*5850*/  MUFU.EX2 R210, R7 ;  /* 0x0000000700d27308 */ /* 0x0002a20000000800 */
[----:B------:R-:W-:Y:S02]  /*5860*/  FMNMX.FTZ R8, R48, R8, !PT ;  /* 0x0000000830087209 */ /* 0x000fe40007810000 */
[----:B------:R-:W-:Y:S02]  /*5870*/  FSEL R51, R11, -INF , !P0 ;  /* 0xff8000000b337808 */ /* 0x000fe40004000000 */
[----:B------:R-:W-:Y:S02]  /*5880*/  PLOP3.LUT P0, PT, PT, PT, UP3, 0x40, 0x0 ;  /* 0x000000000000781c */ /* 0x000fe40003f0e838 */
[----:B------:R-:W-:Y:S02]  /*5890*/  FMNMX.FTZ R6, R134, R6, !PT ;  /* 0x0000000686067209 */ /* 0x000fe40007810000 */
[----:B------:R-:W-:-:S02]  /*58a0*/  ISETP.GT.AND P0, PT, R4, 0x20, P0 ;  /* 0x000000200400780c */ /* 0x000fc40000704270 */
[----:B------:R-:W-:Y:S02]  /*58b0*/  FMNMX.FTZ R8, R49, R8, !PT ;  /* 0x0000000831087209 */ /* 0x000fe40007810000 */
[----:B------:R-:W-:Y:S02]  /*58c0*/  FMNMX.FTZ R6, R132, R6, !PT ;  /* 0x0000000684067209 */ /* 0x000fe40007810000 */
[----:B------:R-:W-:Y:S01]  /*58d0*/  ISETP.LT.OR P0, PT, R5, 0x21, P0 ;  /* 0x000000210500780c */ /* 0x000fe20000701670 */
[----:B-1----:R-:W-:Y:S01]  /*58e0*/  FFMA.FTZ R7, R41, c[0x0][0x2d0], -R13 ;  /* 0x0000b40029077a23 */ /* 0x002fe2000001080d */
[----:B------:R-:W-:Y:S02]  /*58f0*/  FMNMX.FTZ R8, R52, R8, !PT ;  /* 0x0000000834087209 */ /* 0x000fe40007810000 */
[----:B------:R-:W-:Y:S01]  /*5900*/  FMNMX.FTZ R6, R133, R6, !PT ;  /* 0x0000000685067209 */ /* 0x000fe20007810000 */
[----:B------:R1:W-:Y:S01]  /*5910*/  MUFU.EX2 R195, R7 ;  /* 0x0000000700c37308 */ /* 0x0003e20000000800 */
[----:B------:R-:W-:-:S02]  /*5920*/  FSEL R87, R20, -INF , !P0 ;  /* 0xff80000014577808 */ /* 0x000fc40004000000 */
[----:B------:R-:W-:Y:S02]  /*5930*/  PLOP3.LUT P2, PT, PT, PT, UP2, 0x40, 0x0 ;  /* 0x000000000000781c */ /* 0x000fe40003f4e828 */
[----:B------:R-:W-:Y:S02]  /*5940*/  PLOP3.LUT P0, PT, PT, PT, UP0, 0x40, 0x0 ;  /* 0x000000000000781c */ /* 0x000fe40003f0e808 */
[----:B------:R-:W-:Y:S02]  /*5950*/  FMNMX.FTZ R8, R51, R8, !PT ;  /* 0x0000000833087209 */ /* 0x000fe40007810000 */
[----:B------:R-:W-:Y:S02]  /*5960*/  FMNMX.FTZ R6, R138, R6, !PT ;  /* 0x000000068a067209 */ /* 0x000fe40007810000 */
[C---:B------:R-:W-:Y:S02]  /*5970*/  ISETP.GT.AND P2, PT, R4.reuse, 0x21, P2 ;  /* 0x000000210400780c */ /* 0x040fe40001744270 */
[----:B------:R-:W-:-:S02]  /*5980*/  ISETP.GT.AND P0, PT, R4, 0x29, P0 ;  /* 0x000000290400780c */ /* 0x000fc40000704270 */
[----:B------:R-:W-:Y:S01]  /*5990*/  FMNMX.FTZ R4, R50, R8, !PT ;  /* 0x0000000832047209 */ /* 0x000fe20007810000 */
[----:B-1----:R-:W-:Y:S01]  /*59a0*/  FFMA.FTZ R7, R42, c[0x0][0x2d0], -R13 ;  /* 0x0000b4002a077a23 */ /* 0x002fe2000001080d */
[----:B------:R-:W1:Y:S01]  /*59b0*/  SHFL.BFLY PT, R8, R6, 0x2, 0x1f ;  /* 0x0c401f0006087f89 */ /* 0x000e6200000e0000 */
[----:B------:R-:W-:Y:S02]  /*59c0*/  ISETP.LT.OR P2, PT, R5, 0x22, P2 ;  /* 0x000000220500780c */ /* 0x000fe40001741670 */
[----:B------:R-:W-:Y:S01]  /*59d0*/  FMNMX.FTZ R4, R53, R4, !PT ;  /* 0x0000000435047209 */ /* 0x000fe20007810000 */
[----:B------:R-:W-:Y:S01]  /*59e0*/  LDSM.16.MT88.4 R40, [R228+0x1900] ;  /* 0x00190000e428783b */ /* 0x000fe20000004200 */
[----:B------:R-:W-:Y:S01]  /*59f0*/  ISETP.LT.OR P1, PT, R5, 0x29, P1 ;  /* 0x000000290500780c */ /* 0x000fe20000f21670 */
[----:B------:R-:W3:Y:S01]  /*5a00*/  MUFU.EX2 R192, R7 ;  /* 0x0000000700c07308 */ /* 0x000ee20000000800 */
[----:B------:R-:W-:Y:S02]  /*5a10*/  FSEL R86, R19, -INF , !P2 ;  /* 0xff80000013567808 */ /* 0x000fe40005000000 */
[----:B------:R-:W-:Y:S01]  /*5a20*/  FMNMX.FTZ R4, R87, R4, !PT ;  /* 0x0000000457047209 */ /* 0x000fe20007810000 */
[----:B------:R-:W-:Y:S01]  /*5a30*/  LDSM.16.MT88.4 R16, [R225+0x1900] ;  /* 0x00190000e110783b */ /* 0x000fe20000004200 */
[----:B------:R-:W-:Y:S01]  /*5a40*/  ISETP.LT.OR P0, PT, R5, 0x2a, P0 ;  /* 0x0000002a0500780c */ /* 0x000fe20000701670 */
[----:B------:R-:W-:Y:S01]  /*5a50*/  FFMA.FTZ R5, R36, c[0x0][0x2d0], -R12 ;  /* 0x0000b40024057a23 */ /* 0x000fe2000001080c */
[----:B------:R-:W-:-:S02]  /*5a60*/  FSEL R85, R23, -INF , !P1 ;  /* 0xff80000017557808 */ /* 0x000fc40004800000 */
[----:B------:R-:W-:Y:S01]  /*5a70*/  FMNMX.FTZ R4, R86, R4, !PT ;  /* 0x0000000456047209 */ /* 0x000fe20007810000 */
[----:B------:R4:W-:Y:S01]  /*5a80*/  MUFU.EX2 R222, R5 ;  /* 0x0000000500de7308 */ /* 0x0009e20000000800 */
[----:B------:R-:W-:Y:S01]  /*5a90*/  FSEL R84, R31, -INF , !P0 ;  /* 0xff8000001f547808 */ /* 0x000fe20004000000 */
[----:B------:R-:W-:Y:S01]  /*5aa0*/  LDSM.16.MT88.4 R20, [R227+0x100] ;  /* 0x00010000e314783b */ /* 0x000fe20000004200 */
[----:B------:R-:W-:Y:S01]  /*5ab0*/  FMNMX.FTZ R0, R85, R4, !PT ;  /* 0x0000000455007209 */ /* 0x000fe20007810000 */
[----:B------:R-:W-:Y:S02]  /*5ac0*/  FFMA.FTZ R4, R37, c[0x0][0x2d0], -R12 ;  /* 0x0000b40025047a23 */ /* 0x000fe4000001080c */
[----:B------:R-:W-:Y:S01]  /*5ad0*/  LDSM.16.MT88.4 R28, [R226+0x100] ;  /* 0x00010000e21c783b */ /* 0x000fe20000004200 */
[----:B------:R-:W-:Y:S01]  /*5ae0*/  FMNMX.FTZ R0, R84, R0, !PT ;  /* 0x0000000054007209 */ /* 0x000fe20007810000 */
[----:B------:R4:W4:Y:S01]  /*5af0*/  MUFU.EX2 R209, R4 ;  /* 0x0000000400d17308 */ /* 0x0009220000000800 */
[----:B-1----:R-:W-:-:S02]  /*5b00*/  FMNMX.FTZ R3, R6, R8, !PT ;  /* 0x0000000806037209 */ /* 0x002fc40007810000 */
[----:B--2---:R-:W-:Y:S02]  /*5b10*/  F2FP.BF16.PACK_AB R8, R210, R211 ;  /* 0x000000d3d208723e */ /* 0x004fe400000010ff */
[----:B---3--:R-:W-:Y:S01]  /*5b20*/  F2FP.BF16.PACK_AB R10, R192, R195 ;  /* 0x000000c3c00a723e */ /* 0x008fe200000010ff */
[----:B------:R-:W1:Y:S04]  /*5b30*/  SHFL.BFLY PT, R135, R3, 0x1, 0x1f ;  /* 0x0c201f0003877f89 */ /* 0x000e6800000e0000 */
[----:B----4-:R-:W2:Y:S01]  /*5b40*/  SHFL.BFLY PT, R5, R0, 0x2, 0x1f ;  /* 0x0c401f0000057f89 */ /* 0x010ea200000e0000 */
[----:B------:R-:W-:Y:S01]  /*5b50*/  FFMA.FTZ R4, R39, c[0x0][0x2d0], -R12 ;  /* 0x0000b40027047a23 */ /* 0x000fe2000001080c */
[----:B------:R-:W-:Y:S02]  /*5b60*/  F2FP.BF16.PACK_AB R9, R209, R222 ;  /* 0x000000ded109723e */ /* 0x000fe400000010ff */
[----:B------:R-:W-:Y:S01]  /*5b70*/  LDSM.16.MT88.4 R36, [R226+0x1900] ;  /* 0x00190000e224783b */ /* 0x000fe20000004200 */
[----:B------:R-:W3:Y:S01]  /*5b80*/  MUFU.EX2 R65, R4 ;  /* 0x0000000400417308 */ /* 0x000ee20000000800 */
[----:B-1----:R-:W-:-:S02]  /*5b90*/  FMNMX.FTZ R135, R3, R135, !PT ;  /* 0x0000008703877209 */ /* 0x002fc40007810000 */
[----:B--2---:R-:W-:-:S03]  /*5ba0*/  FMNMX.FTZ R0, R0, R5, !PT ;  /* 0x0000000500007209 */ /* 0x004fc60007810000 */
[C---:B------:R-:W-:Y:S01]  /*5bb0*/  FMUL.FTZ R2, R135.reuse, c[0x0][0x2d0] ;  /* 0x0000b40087027a20 */ /* 0x040fe20000410000 */
[----:B------:R-:W-:Y:S02]  /*5bc0*/  FSETP.NEU.FTZ.AND P0, PT, R135, -INF , PT ;  /* 0xff8000008700780b */ /* 0x000fe40003f1d000 */
[----:B---3--:R-:W-:Y:S01]  /*5bd0*/  F2FP.BF16.PACK_AB R11, R196, R65 ;  /* 0x00000041c40b723e */ /* 0x008fe200000010ff */
[----:B------:R-:W1:Y:S01]  /*5be0*/  SHFL.BFLY PT, R4, R0, 0x1, 0x1f ;  /* 0x0c201f0000047f89 */ /* 0x000e6200000e0000 */
[----:B------:R-:W-:-:S05]  /*5bf0*/  FSEL R2, R2, RZ, P0 ;  /* 0x000000ff02027208 */ /* 0x000fca0000000000 */
[--C-:B------:R-:W-:Y:S01]  /*5c00*/  FFMA.FTZ R3, R55, c[0x0][0x2d0], -R2.reuse ;  /* 0x0000b40037037a23 */ /* 0x100fe20000010802 */
[C---:B------:R-:W-:Y:S03]  /*5c10*/  HMMA.16816.F32.BF16 R144, R8.reuse, R32, RZ ;  /* 0x000000200890723c */ /* 0x040fe600000418ff */
[----:B------:R2:W-:Y:S05]  /*5c20*/  MUFU.EX2 R221, R3 ;  /* 0x0000000300dd7308 */ /* 0x0005ea0000000800 */
[C---:B------:R-:W-:Y:S08]  /*5c30*/  HMMA.16816.F32.BF16 R184, R8.reuse, R28, RZ ;  /* 0x0000001c08b8723c */ /* 0x040ff000000418ff */
[----:B------:R-:W-:Y:S01]  /*5c40*/  HMMA.16816.F32.BF16 R180, R8, R24, RZ ;  /* 0x0000001808b4723c */ /* 0x000fe200000418ff */
[----:B--2---:R-:W-:-:S04]  /*5c50*/  FFMA.FTZ R3, R54, c[0x0][0x2d0], -R2 ;  /* 0x0000b40036037a23 */ /* 0x004fc80000010802 */
[----:B------:R1:W-:Y:S03]  /*5c60*/  MUFU.EX2 R208, R3 ;  /* 0x0000000300d07308 */ /* 0x0003e60000000800 */
[C---:B------:R-:W-:Y:S08]  /*5c70*/  HMMA.16816.F32.BF16 R176, R8.reuse, R20, RZ ;  /* 0x0000001408b0723c */ /* 0x040ff000000418ff */
[----:B------:R-:W-:Y:S01]  /*5c80*/  HMMA.16816.F32.BF16 R172, R8, R16, RZ ;  /* 0x0000001008ac723c */ /* 0x000fe200000418ff */
[----:B-1----:R-:W-:Y:S01]  /*5c90*/  FMNMX.FTZ R3, R4, R0, !PT ;  /* 0x0000000004037209 */ /* 0x002fe20007810000 */
[----:B------:R-:W-:-:S06]  /*5ca0*/  FFMA.FTZ R0, R57, c[0x0][0x2d0], -R2 ;  /* 0x0000b40039007a23 */ /* 0x000fcc0000010802 */
[C---:B------:R-:W-:Y:S01]  /*5cb0*/  HMMA.16816.F32.BF16 R168, R8.reuse, R36, RZ ;  /* 0x0000002408a8723c */ /* 0x040fe200000418ff */
[----:B------:R-:W-:Y:S01]  /*5cc0*/  FFMA.FTZ R4, R56, c[0x0][0x2d0], -R2 ;  /* 0x0000b40038047a23 */ /* 0x000fe20000010802 */
[C---:B------:R-:W-:Y:S01]  /*5cd0*/  FSETP.NEU.FTZ.AND P0, PT, R3.reuse, -INF , PT ;  /* 0xff8000000300780b */ /* 0x040fe20003f1d000 */
[----:B------:R1:W-:Y:S05]  /*5ce0*/  MUFU.EX2 R194, R0 ;  /* 0x0000000000c27308 */ /* 0x0003ea0000000800 */
[C---:B------:R-:W-:Y:S03]  /*5cf0*/  HMMA.16816.F32.BF16 R164, R8.reuse, R40, RZ ;  /* 0x0000002808a4723c */ /* 0x040fe600000418ff */
[----:B------:R-:W2:Y:S05]  /*5d00*/  MUFU.EX2 R197, R4 ;  /* 0x0000000400c57308 */ /* 0x000eaa0000000800 */
[----:B------:R-:W-:Y:S01]  /*5d10*/  HMMA.16816.F32.BF16 R160, R8, R44, RZ ;  /* 0x0000002c08a0723c */ /* 0x000fe200000418ff */
[----:B-1----:R-:W-:-:S07]  /*5d20*/  FMUL.FTZ R0, R3, c[0x0][0x2d0] ;  /* 0x0000b40003007a20 */ /* 0x002fce0000410000 */
[----:B------:R-:W-:Y:S01]  /*5d30*/  HMMA.16816.F32.BF16 R156, R8, R34, RZ ;  /* 0x00000022089c723c */ /* 0x000fe200000418ff */
[----:B------:R-:W-:Y:S02]  /*5d40*/  FSEL R0, R0, RZ, P0 ;  /* 0x000000ff00007208 */ /* 0x000fe40000000000 */
[----:B--2---:R-:W-:-:S03]  /*5d50*/  F2FP.BF16.PACK_AB R6, R197, R194 ;  /* 0x000000c2c506723e */ /* 0x004fc600000010ff */
[--C-:B------:R-:W-:Y:S02]  /*5d60*/  FFMA.FTZ R4, R14, c[0x0][0x2d0], -R0.reuse ;  /* 0x0000b4000e047a23 */ /* 0x100fe40000010800 */
[C---:B------:R-:W-:Y:S01]  /*5d70*/  HMMA.16816.F32.BF16 R152, R8.reuse, R30, RZ ;  /* 0x0000001e0898723c */ /* 0x040fe200000418ff */
[----:B------:R-:W-:Y:S01]  /*5d80*/  IMAD.MOV.U32 R14, RZ, RZ, R65 ;  /* 0x000000ffff0e7224 */ /* 0x000fe200078e0041 */
[----:B------:R1:W-:Y:S06]  /*5d90*/  MUFU.EX2 R220, R4 ;  /* 0x0000000400dc7308 */ /* 0x0003ec0000000800 */
[C---:B------:R-:W-:Y:S08]  /*5da0*/  HMMA.16816.F32.BF16 R148, R8.reuse, R26, RZ ;  /* 0x0000001a0894723c */ /* 0x040ff000000418ff */
[----:B------:R-:W-:Y:S01]  /*5db0*/  HMMA.16816.F32.BF16 R140, R8, R22, RZ ;  /* 0x00000016088c723c */ /* 0x000fe200000418ff */
[----:B-1----:R-:W-:-:S04]  /*5dc0*/  FFMA.FTZ R4, R15, c[0x0][0x2d0], -R0 ;  /* 0x0000b4000f047a23 */ /* 0x002fc80000010800 */
[----:B------:R1:W2:Y:S03]  /*5dd0*/  MUFU.EX2 R237, R4 ;  /* 0x0000000400ed7308 */ /* 0x0002a60000000800 */
[C---:B------:R-:W-:Y:S08]  /*5de0*/  HMMA.16816.F32.BF16 R128, R8.reuse, R18, RZ ;  /* 0x000000120880723c */ /* 0x040ff000000418ff */
[----:B------:R-:W-:Y:S01]  /*5df0*/  HMMA.16816.F32.BF16 R124, R8, R38, RZ ;  /* 0x00000026087c723c */ /* 0x000fe200000418ff */
[----:B-1----:R-:W-:Y:S01]  /*5e00*/  FFMA.FTZ R4, R48, c[0x0][0x2d0], -R0 ;  /* 0x0000b40030047a23 */ /* 0x002fe20000010800 */
[----:B--2---:R-:W-:-:S06]  /*5e10*/  F2FP.BF16.PACK_AB R5, R237, R220 ;  /* 0x000000dced05723e */ /* 0x004fcc00000010ff */
[C---:B------:R-:W-:Y:S01]  /*5e20*/  HMMA.16816.F32.BF16 R120, R8.reuse, R42, RZ ;  /* 0x0000002a0878723c */ /* 0x040fe200000418ff */
[----:B------:R1:W-:Y:S07]  /*5e30*/  MUFU.EX2 R234, R4 ;  /* 0x0000000400ea7308 */ /* 0x0003ee0000000800 */
[----:B------:R-:W-:Y:S07]  /*5e40*/  HMMA.16816.F32.BF16 R112, R8, R46, RZ ;  /* 0x0000002e0870723c */ /* 0x000fee00000418ff */
[----:B------:R-:W-:-:S02]  /*5e50*/  FFMA.FTZ R8, R64, c[0x0][0x2d0], -R13 ;  /* 0x0000b40040087a23 */ /* 0x000fc4000001080d */
[----:B-1----:R-:W-:Y:S02]  /*5e60*/  FFMA.FTZ R4, R49, c[0x0][0x2d0], -R0 ;  /* 0x0000b40031047a23 */ /* 0x002fe40000010800 */
[----:B------:R1:W-:Y:S08]  /*5e70*/  MUFU.EX2 R198, R8 ;  /* 0x0000000800c67308 */ /* 0x0003f00000000800 */
[----:B------:R2:W3:Y:S01]  /*5e80*/  MUFU.EX2 R230, R4 ;  /* 0x0000000400e67308 */ /* 0x0004e20000000800 */
[----:B-1----:R-:W-:-:S07]  /*5e90*/  FFMA.FTZ R8, R70, c[0x0][0x2d0], -R13 ;  /* 0x0000b40046087a23 */ /* 0x002fce000001080d */
[----:B------:R1:W-:Y:S01]  /*5ea0*/  MUFU.EX2 R238, R8 ;  /* 0x0000000800ee7308 */ /* 0x0003e20000000800 */
[----:B--2---:R-:W-:Y:S02]  /*5eb0*/  F2FP.BF16.PACK_AB R4, R208, R221 ;  /* 0x000000ddd004723e */ /* 0x004fe400000010ff */
[----:B---3--:R-:W-:-:S07]  /*5ec0*/  F2FP.BF16.PACK_AB R7, R230, R234 ;  /* 0x000000eae607723e */ /* 0x008fce00000010ff */
[----:B------:R-:W-:Y:S01]  /*5ed0*/  HMMA.16816.F32.BF16 R92, R4, R24, RZ ;  /* 0x00000018045c723c */ /* 0x000fe200000418ff */
[----:B-1----:R-:W-:-:S04]  /*5ee0*/  FFMA.FTZ R8, R69, c[0x0][0x2d0], -R13 ;  /* 0x0000b40045087a23 */ /* 0x002fc8000001080d */
[----:B------:R1:W-:Y:S03]  /*5ef0*/  MUFU.EX2 R235, R8 ;  /* 0x0000000800eb7308 */ /* 0x0003e60000000800 */
[C---:B------:R-:W-:Y:S01]  /*5f00*/  HMMA.16816.F32.BF16 R100, R4.reuse, R26, RZ ;  /* 0x0000001a0464723c */ /* 0x040fe200000418ff */
[----:B------:R-:W2:Y:S07]  /*5f10*/  LDSM.16.MT88.4 R24, [R226+0x900] ;  /* 0x00090000e218783b */ /* 0x000eae0000004200 */
[----:B------:R-:W-:Y:S01]  /*5f20*/  HMMA.16816.F32.BF16 R88, R4, R18, RZ ;  /* 0x000000120458723c */ /* 0x000fe200000418ff */
[----:B-1----:R-:W-:-:S07]  /*5f30*/  FFMA.FTZ R8, R71, c[0x0][0x2d0], -R13 ;  /* 0x0000b40047087a23 */ /* 0x002fce000001080d */
[C---:B------:R-:W-:Y:S01]  /*5f40*/  HMMA.16816.F32.BF16 R76, R4.reuse, R38, RZ ;  /* 0x00000026044c723c */ /* 0x040fe200000418ff */
[----:B------:R1:W3:Y:S07]  /*5f50*/  MUFU.EX2 R229, R8 ;  /* 0x0000000800e57308 */ /* 0x0002ee0000000800 */
[C---:B------:R-:W-:Y:S08]  /*5f60*/  HMMA.16816.F32.BF16 R80, R4.reuse, R20, RZ ;  /* 0x000000140450723c */ /* 0x040ff000000418ff */
[----:B------:R-:W-:Y:S01]  /*5f70*/  HMMA.16816.F32.BF16 R96, R4, R22, RZ ;  /* 0x000000160460723c */ /* 0x000fe200000418ff */
[----:B------:R-:W-:Y:S01]  /*5f80*/  LDSM.16.MT88.4 R20, [R228+0x900] ;  /* 0x00090000e414783b */ /* 0x000fe20000004200 */
[----:B-1----:R-:W-:Y:S01]  /*5f90*/  FFMA.FTZ R8, R61, c[0x0][0x2d0], -R12 ;  /* 0x0000b4003d087a23 */ /* 0x002fe2000001080c */
[----:B---3--:R-:W-:-:S03]  /*5fa0*/  F2FP.BF16.PACK_AB R10, R229, R235 ;  /* 0x000000ebe50a723e */ /* 0x008fc600000010ff */
[----:B------:R1:W-:Y:S02]  /*5fb0*/  MUFU.EX2 R199, R8 ;  /* 0x0000000800c77308 */ /* 0x0003e40000000800 */
[C---:B------:R-:W-:Y:S08]  /*5fc0*/  HMMA.16816.F32.BF16 R64, R4.reuse, R32, RZ ;  /* 0x000000200440723c */ /* 0x040ff000000418ff */
[----:B------:R-:W-:Y:S01]  /*5fd0*/  HMMA.16816.F32.BF16 R116, R4, R34, RZ ;  /* 0x000000220474723c */ /* 0x000fe200000418ff */
[----:B------:R-:W-:Y:S01]  /*5fe0*/  LDSM.16.MT88.4 R32, [R225+0x900] ;  /* 0x00090000e120783b */ /* 0x000fe20000004200 */
[----:B-1----:R-:W-:-:S06]  /*5ff0*/  FFMA.FTZ R8, R63, c[0x0][0x2d0], -R12 ;  /* 0x0000b4003f087a23 */ /* 0x002fcc000001080c */
[C---:B------:R-:W-:Y:S01]  /*6000*/  HMMA.16816.F32.BF16 R104, R4.reuse, R28, RZ ;  /* 0x0000001c0468723c */ /* 0x040fe200000418ff */
[----:B------:R1:W3:Y:S07]  /*6010*/  MUFU.EX2 R236, R8 ;  /* 0x0000000800ec7308 */ /* 0x0002ee0000000800 */
[----:B------:R-:W-:Y:S01]  /*6020*/  HMMA.16816.F32.BF16 R108, R4, R30, RZ ;  /* 0x0000001e046c723c */ /* 0x000fe200000418ff */
[----:B------:R-:W-:Y:S01]  /*6030*/  LDSM.16.MT88.4 R28, [R225+0x2100] ;  /* 0x00210000e11c783b */ /* 0x000fe20000004200 */
[----:B-1----:R-:W-:Y:S01]  /*6040*/  FFMA.FTZ R8, R62, c[0x0][0x2d0], -R12 ;  /* 0x0000b4003e087a23 */ /* 0x002fe2000001080c */
[----:B---3--:R-:W-:-:S03]  /*6050*/  F2FP.BF16.PACK_AB R9, R236, R199 ;  /* 0x000000c7ec09723e */ /* 0x008fc600000010ff */
[----:B------:R1:W-:Y:S02]  /*6060*/  MUFU.EX2 R232, R8 ;  /* 0x0000000800e87308 */ /* 0x0003e40000000800 */
[----:B-1----:R-:W-:Y:S02]  /*6070*/  FFMA.FTZ R8, R68, c[0x0][0x2d0], -R12 ;  /* 0x0000b40044087a23 */ /* 0x002fe4000001080c */
[----:B------:R-:W-:Y:S01]  /*6080*/  HMMA.16816.F32.BF16 R68, R4, R16, RZ ;  /* 0x000000100444723c */ /* 0x000fe200000418ff */
[----:B------:R-:W1:Y:S03]  /*6090*/  LDSM.16.MT88.4 R16, [R227+0x900] ;  /* 0x00090000e310783b */ /* 0x000e660000004200 */
[----:B------:R3:W4:Y:S02]  /*60a0*/  MUFU.EX2 R224, R8 ;  /* 0x0000000800e07308 */ /* 0x0007240000000800 */
[----:B---3--:R-:W-:Y:S01]  /*60b0*/  FFMA.FTZ R8, R58, c[0x0][0x2d0], -R2 ;  /* 0x0000b4003a087a23 */ /* 0x008fe20000010802 */
[----:B----4-:R-:W-:-:S05]  /*60c0*/  F2FP.BF16.PACK_AB R11, R224, R232 ;  /* 0x000000e8e00b723e */ /* 0x010fca00000010ff */
[----:B------:R3:W-:Y:S02]  /*60d0*/  MUFU.EX2 R239, R8 ;  /* 0x0000000800ef7308 */ /* 0x0007e40000000800 */
[--C-:B---3--:R-:W-:Y:S02]  /*60e0*/  FFMA.FTZ R8, R60, c[0x0][0x2d0], -R2.reuse ;  /* 0x0000b4003c087a23 */ /* 0x108fe40000010802 */
[----:B------:R-:W-:Y:S01]  /*60f0*/  HMMA.16816.F32.BF16 R60, R4, R36, RZ ;  /* 0x00000024043c723c */ /* 0x000fe200000418ff */
[----:B------:R-:W3:Y:S03]  /*6100*/  LDSM.16.MT88.4 R36, [R226+0x2100] ;  /* 0x00210000e224783b */ /* 0x000ee60000004200 */
[----:B------:R4:W1:Y:S02]  /*6110*/  MUFU.EX2 R223, R8 ;  /* 0x0000000800df7308 */ /* 0x0008640000000800 */
[----:B----4-:R-:W-:-:S02]  /*6120*/  FFMA.FTZ R8, R59, c[0x0][0x2d0], -R2 ;  /* 0x0000b4003b087a23 */ /* 0x010fc40000010802 */
[C---:B------:R-:W-:Y:S04]  /*6130*/  HMMA.16816.F32.BF16 R56, R4.reuse, R40, RZ ;  /* 0x000000280438723c */ /* 0x040fe800000418ff */
[----:B------:R4:W-:Y:S02]  /*6140*/  MUFU.EX2 R231, R8 ;  /* 0x0000000800e77308 */ /* 0x0009e40000000800 */
[----:B----4-:R-:W-:Y:S02]  /*6150*/  FFMA.FTZ R8, R72, c[0x0][0x2d0], -R2 ;  /* 0x0000b40048087a23 */ /* 0x010fe40000010802 */
[----:B------:R-:W-:Y:S01]  /*6160*/  HMMA.16816.F32.BF16 R72, R4, R42, RZ ;  /* 0x0000002a0448723c */ /* 0x000fe200000418ff */
[----:B------:R-:W4:Y:S03]  /*6170*/  LDSM.16.MT88.4 R40, [R228+0x2100] ;  /* 0x00210000e428783b */ /* 0x000f260000004200 */
[----:B------:R1:W1:Y:S02]  /*6180*/  MUFU.EX2 R233, R8 ;  /* 0x0000000800e97308 */ /* 0x0002640000000800 */
[----:B-1----:R-:W-:-:S06]  /*6190*/  FFMA.FTZ R8, R52, c[0x0][0x2d0], -R0 ;  /* 0x0000b40034087a23 */ /* 0x002fcc0000010800 */
[----:B------:R1:W-:Y:S02]  /*61a0*/  MUFU.EX2 R15, R8 ;  /* 0x00000008000f7308 */ /* 0x0003e40000000800 */
[----:B-1----:R-:W-:-:S06]  /*61b0*/  FFMA.FTZ R8, R51, c[0x0][0x2d0], -R0 ;  /* 0x0000b40033087a23 */ /* 0x002fcc0000010800 */
[----:B------:R1:W1:Y:S02]  /*61c0*/  MUFU.EX2 R206, R8 ;  /* 0x0000000800ce7308 */ /* 0x0002640000000800 */
[--C-:B-1----:R-:W-:Y:S02]  /*61d0*/  FFMA.FTZ R8, R50, c[0x0][0x2d0], -R0.reuse ;  /* 0x0000b40032087a23 */ /* 0x102fe40000010800 */
[----:B------:R-:W-:Y:S04]  /*61e0*/  HMMA.16816.F32.BF16 R48, R4, R44, RZ ;  /* 0x0000002c0430723c */ /* 0x000fe800000418ff */
[----:B------:R1:W-:Y:S02]  /*61f0*/  MUFU.EX2 R205, R8 ;  /* 0x0000000800cd7308 */ /* 0x0003e40000000800 */
[----:B-1----:R-:W-:-:S02]  /*6200*/  FFMA.FTZ R8, R53, c[0x0][0x2d0], -R0 ;  /* 0x0000b40035087a23 */ /* 0x002fc40000010800 */
[----:B------:R-:W-:Y:S01]  /*6210*/  HMMA.16816.F32.BF16 R52, R4, R46, RZ ;  /* 0x0000002e0434723c */ /* 0x000fe200000418ff */
[----:B------:R-:W1:Y:S03]  /*6220*/  LDSM.16.MT88.4 R44, [R227+0x2100] ;  /* 0x00210000e32c783b */ /* 0x000e660000004200 */
[----:B------:R2:W2:Y:S03]  /*6230*/  MUFU.EX2 R204, R8 ;  /* 0x0000000800cc7308 */ /* 0x0004a60000000800 */
[----:B------:R-:W-:Y:S02]  /*6240*/  F2FP.BF16.PACK_AB R4, R223, R239 ;  /* 0x000000efdf04723e */ /* 0x000fe400000010ff */
[----:B------:R-:W-:Y:S02]  /*6250*/  F2FP.BF16.PACK_AB R6, R233, R231 ;  /* 0x000000e7e906723e */ /* 0x000fe400000010ff */
[----:B------:R-:W-:-:S02]  /*6260*/  F2FP.BF16.PACK_AB R5, R206, R15 ;  /* 0x0000000fce05723e */ /* 0x000fc400000010ff */
[----:B--2---:R-:W-:Y:S02]  /*6270*/  F2FP.BF16.PACK_AB R8, R238, R198 ;  /* 0x000000c6ee08723e */ /* 0x004fe400000010ff */
[----:B------:R-:W-:-:S05]  /*6280*/  F2FP.BF16.PACK_AB R7, R204, R205 ;  /* 0x000000cdcc07723e */ /* 0x000fca00000010ff */
[----:B------:R-:W-:Y:S08]  /*6290*/  HMMA.16816.F32.BF16 R200, R8, R24, R184 ;  /* 0x0000001808c8723c */ /* 0x000ff000000418b8 */
[C---:B------:R-:W-:Y:S08]  /*62a0*/  HMMA.16816.F32.BF16 R80, R4.reuse, R16, R80 ;  /* 0x000000100450723c */ /* 0x040ff00000041850 */
[----:B---3--:R-:W-:Y:S08]  /*62b0*/  HMMA.16816.F32.BF16 R60, R4, R36, R60 ;  /* 0x00000024043c723c */ /* 0x008ff0000004183c */
[----:B------:R-:W-:Y:S01]  /*62c0*/  HMMA.16816.F32.BF16 R244, R8, R20, R180 ;  /* 0x0000001408f4723c */ /* 0x000fe200000418b4 */
[----:B------:R-:W-:Y:S01]  /*62d0*/  IMAD.MOV.U32 R187, RZ, RZ, R200 ;  /* 0x000000ffffbb7224 */ /* 0x000fe200078e00c8 */
[----:B------:R-:W-:Y:S01]  /*62e0*/  MOV R186, R201 ;  /* 0x000000c900ba7202 */ /* 0x000fe20000000f00 */
[----:B------:R-:W-:-:S02]  /*62f0*/  IMAD.MOV.U32 R185, RZ, RZ, R202 ;  /* 0x000000ffffb97224 */ /* 0x000fc400078e00ca */
[----:B------:R-:W-:Y:S02]  /*6300*/  IMAD.MOV.U32 R184, RZ, RZ, R203 ;  /* 0x000000ffffb87224 */ /* 0x000fe400078e00cb */
[----:B------:R-:W-:Y:S01]  /*6310*/  MOV R182, R193 ;  /* 0x000000c100b67202 */ /* 0x000fe20000000f00 */
[----:B------:R-:W-:Y:S01]  /*6320*/  HMMA.16816.F32.BF16 R248, R8, R26, R152 ;  /* 0x0000001a08f8723c */ /* 0x000fe20000041898 */
[----:B------:R-:W-:-:S06]  /*6330*/  IMAD.MOV.U32 R183, RZ, RZ, R192 ;  /* 0x000000ffffb77224 */ /* 0x000fcc00078e00c0 */
[----:B------:R-:W-:Y:S01]  /*6340*/  IMAD.MOV.U32 R152, RZ, RZ, R216 ;  /* 0x000000ffff987224 */ /* 0x000fe200078e00d8 */
[----:B------:R-:W-:Y:S01]  /*6350*/  HMMA.16816.F32.BF16 R144, R8, R32, R144 ;  /* 0x000000200890723c */ /* 0x000fe20000041890 */
[----:B------:R-:W-:Y:S01]  /*6360*/  IMAD.MOV.U32 R155, RZ, RZ, R183 ;  /* 0x000000ffff9b7224 */ /* 0x000fe200078e00b7 */
[----:B------:R-:W-:Y:S01]  /*6370*/  MOV R153, R197 ;  /* 0x000000c500997202 */ /* 0x000fe20000000f00 */
[----:B------:R-:W-:-:S05]  /*6380*/  IMAD.MOV.U32 R154, RZ, RZ, R196 ;  /* 0x000000ffff9a7224 */ /* 0x000fca00078e00c4 */
[----:B------:R-:W-:Y:S07]  /*6390*/  HMMA.16816.F32.BF16 R64, R4, R32, R64 ;  /* 0x000000200440723c */ /* 0x000fee0000041840 */
[----:B------:R-:W-:Y:S01]  /*63a0*/  MOV R32, R195 ;  /* 0x000000c300207202 */ /* 0x000fe20000000f00 */
[----:B------:R-:W-:Y:S01]  /*63b0*/  HMMA.16816.F32.BF16 R200, R8, R28, R172 ;  /* 0x0000001c08c8723c */ /* 0x000fe200000418ac */
[----:B------:R-:W-:-:S07]  /*63c0*/  IMAD.MOV.U32 R33, RZ, RZ, R194 ;  /* 0x000000ffff217224 */ /* 0x000fce00078e00c2 */
[C---:B----4-:R-:W-:Y:S08]  /*63d0*/  HMMA.16816.F32.BF16 R172, R8.reuse, R40, R164 ;  /* 0x0000002808ac723c */ /* 0x050ff000000418a4 */
[C---:B------:R-:W-:Y:S07]  /*63e0*/  HMMA.16816.F32.BF16 R216, R8.reuse, R22, R148 ;  /* 0x0000001608d8723c */ /* 0x040fee0000041894 */
[----:B------:R-:W-:Y:S01]  /*63f0*/  MOV R151, R182 ;  /* 0x000000b600977202 */ /* 0x000fe20000000f00 */
[----:B------:R-:W-:Y:S01]  /*6400*/  HMMA.16816.F32.BF16 R192, R8, R36, R168 ;  /* 0x0000002408c0723c */ /* 0x000fe200000418a8 */
[----:B------:R-:W-:Y:S01]  /*6410*/  MOV R148, R32 ;  /* 0x0000002000947202 */ /* 0x000fe20000000f00 */
[----:B------:R-:W-:-:S02]  /*6420*/  IMAD.MOV.U32 R150, RZ, RZ, R154 ;  /* 0x000000ffff967224 */ /* 0x000fc400078e009a */
[----:B------:R-:W-:-:S03]  /*6430*/  IMAD.MOV.U32 R149, RZ, RZ, R155 ;  /* 0x000000ffff957224 */ /* 0x000fc600078e009b */
[----:B------:R-:W-:Y:S01]  /*6440*/  IMAD.MOV.U32 R168, RZ, RZ, R210 ;  /* 0x000000ffffa87224 */ /* 0x000fe200078e00d2 */
[----:B-1----:R-:W-:Y:S01]  /*6450*/  HMMA.16816.F32.BF16 R164, R8, R44, R160 ;  /* 0x0000002c08a4723c */ /* 0x002fe200000418a0 */
[----:B------:R-:W-:Y:S01]  /*6460*/  IMAD.MOV.U32 R169, RZ, RZ, R209 ;  /* 0x000000ffffa97224 */ /* 0x000fe200078e00d1 */
[----:B------:R-:W-:Y:S01]  /*6470*/  MOV R170, R208 ;  /* 0x000000d000aa7202 */ /* 0x000fe20000000f00 */
[----:B------:R-:W-:-:S04]  /*6480*/  IMAD.MOV.U32 R171, RZ, RZ, R220 ;  /* 0x000000ffffab7224 */ /* 0x000fc800078e00dc */
[----:B------:R-:W-:Y:S01]  /*6490*/  MOV R163, R211 ;  /* 0x000000d300a37202 */ /* 0x000fe20000000f00 */
[----:B------:R-:W-:Y:S01]  /*64a0*/  IMAD.MOV.U32 R161, RZ, RZ, R199 ;  /* 0x000000ffffa17224 */ /* 0x000fe200078e00c7 */
[----:B------:R-:W-:Y:S01]  /*64b0*/  HMMA.16816.F32.BF16 R208, R8, R18, R140 ;  /* 0x0000001208d0723c */ /* 0x000fe2000004188c */
[----:B------:R-:W-:Y:S02]  /*64c0*/  IMAD.MOV.U32 R160, RZ, RZ, R198 ;  /* 0x000000ffffa07224 */ /* 0x000fe400078e00c6 */
[----:B------:R-:W-:-:S05]  /*64d0*/  IMAD.MOV.U32 R162, RZ, RZ, R223 ;  /* 0x000000ffffa27224 */ /* 0x000fca00078e00df */
[C---:B------:R-:W-:Y:S08]  /*64e0*/  HMMA.16816.F32.BF16 R140, R8.reuse, R42, R120 ;  /* 0x0000002a088c723c */ /* 0x040ff00000041878 */
[C---:B------:R-:W-:Y:S07]  /*64f0*/  HMMA.16816.F32.BF16 R212, R8.reuse, R16, R176 ;  /* 0x0000001008d4723c */ /* 0x040fee00000418b0 */
[----:B------:R-:W-:Y:S01]  /*6500*/  MOV R178, R222 ;  /* 0x000000de00b27202 */ /* 0x000fe20000000f00 */
[----:B------:R-:W-:Y:S01]  /*6510*/  HMMA.16816.F32.BF16 R156, R8, R34, R156 ;  /* 0x00000022089c723c */ /* 0x000fe2000004189c */
[----:B------:R-:W-:-:S07]  /*6520*/  IMAD.MOV.U32 R179, RZ, RZ, R221 ;  /* 0x000000ffffb37224 */ /* 0x000fce00078e00dd */
[C---:B------:R-:W-:Y:S07]  /*6530*/  HMMA.16816.F32.BF16 R196, R8.reuse, R30, R128 ;  /* 0x0000001e08c4723c */ /* 0x040fee0000041880 */
[----:B------:R-:W-:Y:S01]  /*6540*/  IMAD.MOV.U32 R130, RZ, RZ, R14 ;  /* 0x000000ffff827224 */ /* 0x000fe200078e000e */
[----:B------:R-:W-:Y:S01]  /*6550*/  HMMA.16816.F32.BF16 R180, R8, R38, R124 ;  /* 0x0000002608b4723c */ /* 0x000fe2000004187c */
[----:B------:R-:W-:-:S07]  /*6560*/  IMAD.MOV.U32 R131, RZ, RZ, R33 ;  /* 0x000000ffff837224 */ /* 0x000fce00078e0021 */
[----:B------:R-:W-:Y:S07]  /*6570*/  HMMA.16816.F32.BF16 R120, R8, R46, R112 ;  /* 0x0000002e0878723c */ /* 0x000fee0000041870 */
[----:B------:R-:W-:Y:S01]  /*6580*/  FFMA.FTZ R8, R151, c[0x0][0x2d0], -R13 ;  /* 0x0000b40097087a23 */ /* 0x000fe2000001080d */
[----:B------:R-:W-:Y:S01]  /*6590*/  HMMA.16816.F32.BF16 R220, R4, R20, R92 ;  /* 0x0000001404dc723c */ /* 0x000fe2000004185c */
[----:B------:R-:W-:Y:S01]  /*65a0*/  IMAD.MOV.U32 R9, RZ, RZ, R80 ;  /* 0x000000ffff097224 */ /* 0x000fe200078e0050 */
[----:B------:R-:W-:Y:S01]  /*65b0*/  MOV R151, R153 ;  /* 0x0000009900977202 */ /* 0x000fe20000000f00 */
[----:B------:R-:W-:Y:S01]  /*65c0*/  IMAD.MOV.U32 R112, RZ, RZ, R63 ;  /* 0x000000ffff707224 */ /* 0x000fe200078e003f */
[----:B------:R-:W-:Y:S01]  /*65d0*/  MOV R114, R148 ;  /* 0x0000009400727202 */ /* 0x000fe20000000f00 */
[----:B------:R-:W-:-:S02]  /*65e0*/  IMAD.MOV.U32 R80, RZ, RZ, R62 ;  /* 0x000000ffff507224 */ /* 0x000fc400078e003e */
[----:B------:R-:W-:Y:S01]  /*65f0*/  IMAD.MOV.U32 R92, RZ, RZ, R83 ;  /* 0x000000ffff5c7224 */ /* 0x000fe200078e0053 */
[----:B------:R-:W-:Y:S01]  /*6600*/  MOV R93, R82 ;  /* 0x00000052005d7202 */ /* 0x000fe20000000f00 */
[----:B------:R1:W-:Y:S01]  /*6610*/  MUFU.EX2 R83, R8 ;  /* 0x0000000800537308 */ /* 0x0003e20000000800 */
[----:B------:R-:W-:Y:S01]  /*6620*/  IMAD.MOV.U32 R82, RZ, RZ, R60 ;  /* 0x000000ffff527224 */ /* 0x000fe200078e003c */
[----:B------:R-:W-:Y:S01]  /*6630*/  HMMA.16816.F32.BF16 R56, R4, R40, R56 ;  /* 0x000000280438723c */ /* 0x000fe20000041838 */
[----:B------:R-:W-:Y:S01]  /*6640*/  IMAD.MOV.U32 R94, RZ, RZ, R81 ;  /* 0x000000ffff5e7224 */ /* 0x000fe200078e0051 */
[----:B------:R-:W-:Y:S01]  /*6650*/  MOV R81, R61 ;  /* 0x0000003d00517202 */ /* 0x000fe20000000f00 */
[----:B------:R-:W-:-:S05]  /*6660*/  IMAD.MOV.U32 R115, RZ, RZ, R130 ;  /* 0x000000ffff737224 */ /* 0x000fca00078e0082 */
[----:B------:R-:W-:Y:S01]  /*6670*/  HMMA.16816.F32.BF16 R88, R4, R30, R88 ;  /* 0x0000001e0458723c */ /* 0x000fe20000041858 */
[----:B-1----:R-:W-:-:S07]  /*6680*/  FFMA.FTZ R8, R152, c[0x0][0x2d0], -R13 ;  /* 0x0000b40098087a23 */ /* 0x002fce000001080d */
[C---:B------:R-:W-:Y:S01]  /*6690*/  HMMA.16816.F32.BF16 R32, R4.reuse, R34, R116 ;  /* 0x000000220420723c */ /* 0x040fe20000041874 */
[----:B------:R-:W-:Y:S01]  /*66a0*/  LDSM.16.MT88.4 R152, [R225+0x1100] ;  /* 0x00110000e198783b */ /* 0x000fe20000004200 */
[----:B------:R1:W2:Y:S06]  /*66b0*/  MUFU.EX2 R10, R8 ;  /* 0x00000008000a7308 */ /* 0x0002ac0000000800 */
[----:B------:R-:W-:Y:S01]  /*66c0*/  MOV R37, R58 ;  /* 0x0000003a00257202 */ /* 0x000fe20000000f00 */
[----:B------:R-:W-:Y:S01]  /*66d0*/  IMAD.MOV.U32 R36, RZ, RZ, R59 ;  /* 0x000000ffff247224 */ /* 0x000fe200078e003b */
[----:B------:R-:W-:Y:S01]  /*66e0*/  HMMA.16816.F32.BF16 R20, R4, R22, R100 ;  /* 0x000000160414723c */ /* 0x000fe20000041864 */
[----:B------:R-:W-:Y:S01]  /*66f0*/  IMAD.MOV.U32 R40, RZ, RZ, R57 ;  /* 0x000000ffff287224 */ /* 0x000fe200078e0039 */
[----:B------:R-:W-:Y:S01]  /*6700*/  MOV R117, R37 ;  /* 0x0000002500757202 */ /* 0x000fe20000000f00 */
[----:B------:R-:W-:Y:S01]  /*6710*/  IMAD.MOV.U32 R118, RZ, RZ, R36 ;  /* 0x000000ffff767224 */ /* 0x000fe200078e0024 */
[----:B------:R-:W-:Y:S01]  /*6720*/  MOV R59, R92 ;  /* 0x0000005c003b7202 */ /* 0x000fe20000000f00 */
[----:B------:R-:W-:-:S02]  /*6730*/  IMAD.MOV.U32 R57, RZ, RZ, R94 ;  /* 0x000000ffff397224 */ /* 0x000fc400078e005e */
[----:B------:R-:W-:Y:S01]  /*6740*/  IMAD.MOV.U32 R100, RZ, RZ, R160 ;  /* 0x000000ffff647224 */ /* 0x000fe200078e00a0 */
[C---:B------:R-:W-:Y:S01]  /*6750*/  HMMA.16816.F32.BF16 R36, R4.reuse, R38, R76 ;  /* 0x000000260424723c */ /* 0x040fe2000004184c */
[----:B-1----:R-:W-:Y:S01]  /*6760*/  FFMA.FTZ R8, R207, c[0x0][0x2d0], -R13 ;  /* 0x0000b400cf087a23 */ /* 0x002fe2000001080d */
[----:B------:R-:W-:Y:S01]  /*6770*/  LDSM.16.MT88.4 R76, [R225+0x2900] ;  /* 0x00290000e14c783b */ /* 0x000fe20000004200 */
[----:B------:R-:W-:Y:S01]  /*6780*/  IMAD.MOV.U32 R160, RZ, RZ, R187 ;  /* 0x000000ffffa07224 */ /* 0x000fe200078e00bb */
[----:B--2---:R-:W-:Y:S01]  /*6790*/  F2FP.BF16.PACK_AB R128, R10, R83 ;  /* 0x000000530a80723e */ /* 0x004fe200000010ff */
[----:B------:R1:W2:Y:S01]  /*67a0*/  MUFU.EX2 R60, R8 ;  /* 0x00000008003c7308 */ /* 0x0002a20000000800 */
[----:B------:R-:W-:Y:S02]  /*67b0*/  IMAD.MOV.U32 R58, RZ, RZ, R93 ;  /* 0x000000ffff3a7224 */ /* 0x000fe400078e005d */
[----:B------:R-:W-:Y:S01]  /*67c0*/  HMMA.16816.F32.BF16 R104, R4, R24, R104 ;  /* 0x000000180468723c */ /* 0x000fe20000041868 */
[----:B------:R-:W-:Y:S01]  /*67d0*/  LDSM.16.MT88.4 R92, [R226+0x2900] ;  /* 0x00290000e25c783b */ /* 0x000fe20000004200 */
[----:B------:R-:W-:-:S02]  /*67e0*/  IMAD.MOV.U32 R116, RZ, RZ, R40 ;  /* 0x000000ffff747224 */ /* 0x000fc400078e0028 */
[----:B------:R-:W-:Y:S02]  /*67f0*/  IMAD.MOV.U32 R103, RZ, RZ, R118 ;  /* 0x000000ffff677224 */ /* 0x000fe400078e0076 */
[----:B------:R-:W-:Y:S01]  /*6800*/  IMAD.MOV.U32 R102, RZ, RZ, R117 ;  /* 0x000000ffff667224 */ /* 0x000fe200078e0075 */
[----:B------:R-:W-:Y:S01]  /*6810*/  MOV R101, R116 ;  /* 0x0000007400657202 */ /* 0x000fe20000000f00 */
[C---:B------:R-:W-:Y:S01]  /*6820*/  HMMA.16816.F32.BF16 R24, R4.reuse, R26, R108 ;  /* 0x0000001a0418723c */ /* 0x040fe2000004186c */
[----:B------:R-:W-:Y:S01]  /*6830*/  LDSM.16.MT88.4 R108, [R228+0x2900] ;  /* 0x00290000e46c783b */ /* 0x000fe20000004200 */
[----:B-1----:R-:W-:Y:S01]  /*6840*/  FFMA.FTZ R8, R191, c[0x0][0x2d0], -R13 ;  /* 0x0000b400bf087a23 */ /* 0x002fe2000001080d */
[----:B--2---:R-:W-:Y:S01]  /*6850*/  MOV R31, R60 ;  /* 0x0000003c001f7202 */ /* 0x004fe20000000f00 */
[----:B------:R-:W-:Y:S01]  /*6860*/  IMAD.MOV.U32 R13, RZ, RZ, R56 ;  /* 0x000000ffff0d7224 */ /* 0x000fe200078e0038 */
[----:B------:R-:W-:Y:S01]  /*6870*/  MOV R191, R162 ;  /* 0x000000a200bf7202 */ /* 0x000fe20000000f00 */
[----:B------:R1:W-:Y:S01]  /*6880*/  MUFU.EX2 R16, R8 ;  /* 0x0000000800107308 */ /* 0x0003e20000000800 */
[----:B------:R-:W2:Y:S01]  /*6890*/  LDSM.16.MT88.4 R60, [R227+0x1100] ;  /* 0x00110000e33c783b */ /* 0x000ea20000004200 */
[----:B------:R-:W-:Y:S01]  /*68a0*/  MOV R162, R185 ;  /* 0x000000b900a27202 */ /* 0x000fe20000000f00 */
[----:B------:R-:W-:Y:S01]  /*68b0*/  IMAD.MOV.U32 R56, RZ, RZ, R9 ;  /* 0x000000ffff387224 */ /* 0x000fe200078e0009 */
[----:B------:R-:W-:Y:S01]  /*68c0*/  MOV R9, R171 ;  /* 0x000000ab00097202 */ /* 0x000fe20000000f00 */
[----:B------:R-:W-:Y:S01]  /*68d0*/  HMMA.16816.F32.BF16 R68, R4, R28, R68 ;  /* 0x0000001c0444723c */ /* 0x000fe20000041844 */
[----:B------:R-:W-:-:S07]  /*68e0*/  IMAD.MOV.U32 R119, RZ, RZ, R13 ;  /* 0x000000ffff777224 */ /* 0x000fce00078e000d */
[C---:B------:R-:W-:Y:S01]  /*68f0*/  HMMA.16816.F32.BF16 R48, R4.reuse, R44, R48 ;  /* 0x0000002c0430723c */ /* 0x040fe20000041830 */
[----:B-1----:R-:W-:Y:S02]  /*6900*/  FFMA.FTZ R8, R190, c[0x0][0x2d0], -R12 ;  /* 0x0000b400be087a23 */ /* 0x002fe4000001080c */
[----:B------:R-:W-:Y:S02]  /*6910*/  IMAD.MOV.U32 R190, RZ, RZ, R163 ;  /* 0x000000ffffbe7224 */ /* 0x000fe400078e00a3 */
[----:B------:R1:W-:Y:S01]  /*6920*/  MUFU.EX2 R207, R8 ;  /* 0x0000000800cf7308 */ /* 0x0003e20000000800 */
[----:B------:R-:W-:Y:S02]  /*6930*/  IMAD.MOV.U32 R163, RZ, RZ, R184 ;  /* 0x000000ffffa37224 */ /* 0x000fe400078e00b8 */
[----:B------:R-:W-:Y:S08]  /*6940*/  HMMA.16816.F32.BF16 R44, R4, R46, R52 ;  /* 0x0000002e042c723c */ /* 0x000ff00000041834 */
[----:B------:R-:W-:Y:S01]  /*6950*/  MOV R11, R71 ;  /* 0x00000047000b7202 */ /* 0x000fe20000000f00 */
[----:B------:R-:W-:Y:S01]  /*6960*/  IMAD.MOV.U32 R71, RZ, RZ, R131 ;  /* 0x000000ffff477224 */ /* 0x000fe200078e0083 */
[----:B------:R-:W-:Y:S01]  /*6970*/  MOV R177, R68 ;  /* 0x0000004400b17202 */ /* 0x000fe20000000f00 */
[----:B------:R-:W-:Y:S01]  /*6980*/  IMAD.MOV.U32 R176, RZ, RZ, R69 ;  /* 0x000000ffffb07224 */ /* 0x000fe200078e0045 */
[----:B------:R-:W-:Y:S01]  /*6990*/  MOV R68, R151 ;  /* 0x0000009700447202 */ /* 0x000fe20000000f00 */
[----:B------:R-:W-:-:S02]  /*69a0*/  IMAD.MOV.U32 R113, RZ, RZ, R70 ;  /* 0x000000ffff717224 */ /* 0x000fc400078e0046 */
[----:B-1----:R-:W-:Y:S01]  /*69b0*/  FFMA.FTZ R8, R189, c[0x0][0x2d0], -R12 ;  /* 0x0000b400bd087a23 */ /* 0x002fe2000001080c */
[----:B------:R-:W-:Y:S01]  /*69c0*/  MOV R189, R168 ;  /* 0x000000a800bd7202 */ /* 0x000fe20000000f00 */
[----:B------:R-:W-:Y:S02]  /*69d0*/  IMAD.MOV.U32 R69, RZ, RZ, R150 ;  /* 0x000000ffff457224 */ /* 0x000fe400078e0096 */
[----:B------:R1:W3:Y:S01]  /*69e0*/  MUFU.EX2 R41, R8 ;  /* 0x0000000800297308 */ /* 0x0002e20000000800 */
[----:B------:R-:W-:Y:S01]  /*69f0*/  IMAD.MOV.U32 R70, RZ, RZ, R149 ;  /* 0x000000ffff467224 */ /* 0x000fe200078e0095 */
[----:B------:R-:W-:Y:S01]  /*6a00*/  MOV R118, R189 ;  /* 0x000000bd00767202 */ /* 0x000fe20000000f00 */
[----:B------:R-:W-:Y:S02]  /*6a10*/  IMAD.MOV.U32 R189, RZ, RZ, R176 ;  /* 0x000000ffffbd7224 */ /* 0x000fe400078e00b0 */
[----:B-1----:R-:W-:Y:S02]  /*6a20*/  FFMA.FTZ R8, R188, c[0x0][0x2d0], -R12 ;  /* 0x0000b400bc087a23 */ /* 0x002fe4000001080c */
[----:B------:R-:W-:-:S02]  /*6a30*/  IMAD.MOV.U32 R188, RZ, RZ, R169 ;  /* 0x000000ffffbc7224 */ /* 0x000fc400078e00a9 */
[----:B------:R1:W4:Y:S01]  /*6a40*/  MUFU.EX2 R14, R8 ;  /* 0x00000008000e7308 */ /* 0x0003220000000800 */
[----:B---3--:R-:W-:Y:S02]  /*6a50*/  IMAD.MOV.U32 R30, RZ, RZ, R41 ;  /* 0x000000ffff1e7224 */ /* 0x008fe400078e0029 */
[----:B------:R-:W-:Y:S01]  /*6a60*/  HMMA.16816.F32.BF16 R40, R4, R42, R72 ;  /* 0x0000002a0428723c */ /* 0x000fe20000041848 */
[----:B------:R-:W-:Y:S01]  /*6a70*/  IMAD.MOV.U32 R117, RZ, RZ, R188 ;  /* 0x000000ffff757224 */ /* 0x000fe200078e00bc */
[----:B------:R-:W-:Y:S02]  /*6a80*/  MOV R188, R177 ;  /* 0x000000b100bc7202 */ /* 0x000fe40000000f00 */
[----:B------:R-:W-:-:S03]  /*6a90*/  F2FP.BF16.PACK_AB R129, R30, R207 ;  /* 0x000000cf1e81723e */ /* 0x000fc600000010ff */
[----:B------:R-:W-:Y:S01]  /*6aa0*/  MOV R72, R188 ;  /* 0x000000bc00487202 */ /* 0x000fe20000000f00 */
[----:B------:R-:W-:Y:S02]  /*6ab0*/  IMAD.MOV.U32 R73, RZ, RZ, R189 ;  /* 0x000000ffff497224 */ /* 0x000fe400078e00bd */
[----:B-1----:R-:W-:Y:S02]  /*6ac0*/  FFMA.FTZ R8, R139, c[0x0][0x2d0], -R12 ;  /* 0x0000b4008b087a23 */ /* 0x002fe4000001080c */
[----:B------:R-:W-:Y:S02]  /*6ad0*/  IMAD.MOV.U32 R12, RZ, RZ, R170 ;  /* 0x000000ffff0c7224 */ /* 0x000fe400078e00aa */
[----:B------:R1:W-:Y:S01]  /*6ae0*/  MUFU.EX2 R139, R8 ;  /* 0x00000008008b7308 */ /* 0x0003e20000000800 */
[----:B------:R-:W3:Y:S01]  /*6af0*/  LDSM.16.MT88.4 R168, [R226+0x1100] ;  /* 0x00110000e2a8783b */ /* 0x000ee20000004200 */
[----:B------:R-:W-:Y:S02]  /*6b00*/  IMAD.MOV.U32 R116, RZ, RZ, R12 ;  /* 0x000000ffff747224 */ /* 0x000fe400078e000c */
[----:B------:R-:W-:Y:S01]  /*6b10*/  IMAD.MOV.U32 R12, RZ, RZ, R191 ;  /* 0x000000ffff0c7224 */ /* 0x000fe200078e00bf */
[----:B------:R-:W-:Y:S01]  /*6b20*/  MOV R191, R11 ;  /* 0x0000000b00bf7202 */ /* 0x000fe20000000f00 */
[----:B------:R-:W-:-:S04]  /*6b30*/  IMAD.MOV.U32 R11, RZ, RZ, R179 ;  /* 0x000000ffff0b7224 */ /* 0x000fc800078e00b3 */
[----:B------:R-:W-:Y:S02]  /*6b40*/  IMAD.MOV.U32 R75, RZ, RZ, R191 ;  /* 0x000000ffff4b7224 */ /* 0x000fe400078e00bf */
[----:B-1----:R-:W-:-:S04]  /*6b50*/  FFMA.FTZ R8, R134, c[0x0][0x2d0], -R2 ;  /* 0x0000b40086087a23 */ /* 0x002fc80000010802 */
[----:B------:R1:W-:Y:S02]  /*6b60*/  MUFU.EX2 R134, R8 ;  /* 0x0000000800867308 */ /* 0x0003e40000000800 */
[----:B-1----:R-:W-:-:S06]  /*6b70*/  FFMA.FTZ R8, R132, c[0x0][0x2d0], -R2 ;  /* 0x0000b40084087a23 */ /* 0x002fcc0000010802 */
[----:B------:R1:W1:Y:S02]  /*6b80*/  MUFU.EX2 R132, R8 ;  /* 0x0000000800847308 */ /* 0x0002640000000800 */
[--C-:B-1----:R-:W-:Y:S01]  /*6b90*/  FFMA.FTZ R8, R133, c[0x0][0x2d0], -R2.reuse ;  /* 0x0000b40085087a23 */ /* 0x102fe20000010802 */
[----:B------:R-:W-:Y:S01]  /*6ba0*/  MOV R133, R16 ;  /* 0x0000001000857202 */ /* 0x000fe20000000f00 */
[----:B------:R-:W-:Y:S01]  /*6bb0*/  FFMA.FTZ R2, R138, c[0x0][0x2d0], -R2 ;  /* 0x0000b4008a027a23 */ /* 0x000fe20000010802 */
[----:B------:R-:W-:Y:S01]  /*6bc0*/  HMMA.16816.F32.BF16 R16, R4, R18, R96 ;  /* 0x000000120410723c */ /* 0x000fe20000041860 */
[----:B----4-:R-:W-:Y:S02]  /*6bd0*/  IMAD.MOV.U32 R138, RZ, RZ, R14 ;  /* 0x000000ffff8a7224 */ /* 0x010fe400078e000e */
[----:B------:R1:W-:Y:S01]  /*6be0*/  MUFU.EX2 R29, R8 ;  /* 0x00000008001d7308 */ /* 0x0003e20000000800 */
[----:B------:R-:W-:Y:S01]  /*6bf0*/  F2FP.BF16.PACK_AB R130, R133, R31 ;  /* 0x0000001f8582723e */ /* 0x000fe200000010ff */
[----:B------:R-:W-:Y:S01]  /*6c00*/  LDSM.16.MT88.4 R4, [R227+0x2900] ;  /* 0x00290000e304783b */ /* 0x000fe20000004200 */
[----:B------:R-:W-:Y:S01]  /*6c10*/  F2FP.BF16.PACK_AB R124, R132, R134 ;  /* 0x00000086847c723e */ /* 0x000fe200000010ff */
[----:B------:R-:W-:Y:S01]  /*6c20*/  IMAD.MOV.U32 R99, RZ, RZ, R161 ;  /* 0x000000ffff637224 */ /* 0x000fe200078e00a1 */
[----:B------:R-:W-:Y:S01]  /*6c30*/  F2FP.BF16.PACK_AB R131, R139, R138 ;  /* 0x0000008a8b83723e */ /* 0x000fe200000010ff */
[----:B------:R-:W-:-:S02]  /*6c40*/  IMAD.MOV.U32 R161, RZ, RZ, R186 ;  /* 0x000000ffffa17224 */ /* 0x000fc400078e00ba */
[----:B------:R-:W4:Y:S01]  /*6c50*/  MUFU.EX2 R28, R2 ;  /* 0x00000002001c7308 */ /* 0x000f220000000800 */
[----:B------:R-:W3:Y:S03]  /*6c60*/  LDSM.16.MT88.4 R184, [R228+0x1100] ;  /* 0x00110000e4b8783b */ /* 0x000ee60000004200 */
[----:B--2---:R-:W-:Y:S01]  /*6c70*/  HMMA.16816.F32.BF16 R52, R128, R60, R212 ;  /* 0x0000003c8034723c */ /* 0x004fe200000418d4 */
[----:B-1----:R-:W-:Y:S01]  /*6c80*/  MOV R8, R119 ;  /* 0x0000007700087202 */ /* 0x002fe20000000f00 */
[----:B------:R-:W-:Y:S02]  /*6c90*/  IMAD.MOV.U32 R119, RZ, RZ, R190 ;  /* 0x000000ffff777224 */ /* 0x000fe400078e00be */
[----:B------:R-:W-:-:S03]  /*6ca0*/  IMAD.MOV.U32 R190, RZ, RZ, R113 ;  /* 0x000000ffffbe7224 */ /* 0x000fc600078e0071 */
[----:B------:R-:W-:Y:S01]  /*6cb0*/  MOV R214, R69 ;  /* 0x0000004500d67202 */ /* 0x000fe20000000f00 */
[----:B------:R-:W-:Y:S01]  /*6cc0*/  IMAD.MOV.U32 R113, RZ, RZ, R178 ;  /* 0x000000ffff717224 */ /* 0x000fe200078e00b2 */
[C---:B------:R-:W-:Y:S01]  /*6cd0*/  HMMA.16816.F32.BF16 R144, R128.reuse, R152, R144 ;  /* 0x000000988090723c */ /* 0x040fe20000041890 */
[----:B------:R-:W-:Y:S01]  /*6ce0*/  IMAD.MOV.U32 R215, RZ, RZ, R68 ;  /* 0x000000ffffd77224 */ /* 0x000fe200078e0044 */
[----:B----4-:R-:W-:Y:S01]  /*6cf0*/  F2FP.BF16.PACK_AB R126, R28, R29 ;  /* 0x0000001d1c7e723e */ /* 0x010fe200000010ff */
[----:B------:R-:W-:Y:S01]  /*6d00*/  FFMA.FTZ R2, R87, c[0x0][0x2d0], -R0 ;  /* 0x0000b40057027a23 */ /* 0x000fe20000010800 */
[----:B------:R-:W-:Y:S01]  /*6d10*/  MOV R74, R190 ;  /* 0x000000be004a7202 */ /* 0x000fe20000000f00 */
[----:B------:R-:W-:Y:S02]  /*6d20*/  IMAD.MOV.U32 R213, RZ, RZ, R70 ;  /* 0x000000ffffd57224 */ /* 0x000fe400078e0046 */
[----:B------:R1:W-:Y:S01]  /*6d30*/  MUFU.EX2 R14, R2 ;  /* 0x00000002000e7308 */ /* 0x0003e20000000800 */
[----:B------:R-:W-:Y:S01]  /*6d40*/  IMAD.MOV.U32 R212, RZ, RZ, R71 ;  /* 0x000000ffffd47224 */ /* 0x000fe200078e0047 */
[C---:B---3--:R-:W-:Y:S08]  /*6d50*/  HMMA.16816.F32.BF16 R160, R128.reuse, R168, R160 ;  /* 0x000000a880a0723c */ /* 0x048ff000000418a0 */
[----:B------:R-:W-:Y:S01]  /*6d60*/  HMMA.16816.F32.BF16 R68, R128, R76, R200 ;  /* 0x0000004c8044723c */ /* 0x000fe200000418c8 */
[----:B-1----:R-:W-:-:S06]  /*6d70*/  FFMA.FTZ R2, R86, c[0x0][0x2d0], -R0 ;  /* 0x0000b40056027a23 */ /* 0x002fcc0000010800 */
[----:B------:R-:W-:Y:S01]  /*6d80*/  MOV R201, R101 ;  /* 0x0000006500c97202 */ /* 0x000fe20000000f00 */
[----:B------:R-:W-:Y:S01]  /*6d90*/  IMAD.MOV.U32 R202, RZ, RZ, R102 ;  /* 0x000000ffffca7224 */ /* 0x000fe200078e0066 */
[----:B------:R-:W-:Y:S01]  /*6da0*/  MOV R203, R103 ;  /* 0x0000006700cb7202 */ /* 0x000fe20000000f00 */
[----:B------:R1:W2:Y:S01]  /*6db0*/  MUFU.EX2 R13, R2 ;  /* 0x00000002000d7308 */ /* 0x0002a20000000800 */
[----:B------:R-:W-:Y:S01]  /*6dc0*/  HMMA.16816.F32.BF16 R176, R128, R184, R244 ;  /* 0x000000b880b0723c */ /* 0x000fe200000418f4 */
[----:B------:R-:W-:Y:S02]  /*6dd0*/  IMAD.MOV.U32 R200, RZ, RZ, R8 ;  /* 0x000000ffffc87224 */ /* 0x000fe400078e0008 */
[----:B------:R-:W-:-:S04]  /*6de0*/  IMAD.MOV.U32 R8, RZ, RZ, R119 ;  /* 0x000000ffff087224 */ /* 0x000fc800078e0077 */
[----:B------:R-:W-:Y:S01]  /*6df0*/  IMAD.MOV.U32 R244, RZ, RZ, R100 ;  /* 0x000000fffff47224 */ /* 0x000fe200078e0064 */
[----:B------:R-:W-:Y:S01]  /*6e00*/  HMMA.16816.F32.BF16 R188, R128, R186, R216 ;  /* 0x000000ba80bc723c */ /* 0x000fe200000418d8 */
[----:B------:R-:W-:Y:S01]  /*6e10*/  IMAD.MOV.U32 R246, RZ, RZ, R83 ;  /* 0x000000fffff67224 */ /* 0x000fe200078e0053 */
[----:B------:R-:W-:Y:S01]  /*6e20*/  MOV R247, R10 ;  /* 0x0000000a00f77202 */ /* 0x000fe20000000f00 */
[----:B------:R-:W-:Y:S01]  /*6e30*/  IMAD.MOV.U32 R10, RZ, RZ, R113 ;  /* 0x000000ffff0a7224 */ /* 0x000fe200078e0071 */
[----:B------:R-:W-:Y:S01]  /*6e40*/  MOV R245, R99 ;  /* 0x0000006300f57202 */ /* 0x000fe20000000f00 */
[----:B-1----:R-:W-:-:S03]  /*6e50*/  FFMA.FTZ R2, R85, c[0x0][0x2d0], -R0 ;  /* 0x0000b40055027a23 */ /* 0x002fc60000010800 */
[C---:B------:R-:W-:Y:S01]  /*6e60*/  HMMA.16816.F32.BF16 R100, R128.reuse, R108, R172 ;  /* 0x0000006c8064723c */ /* 0x040fe200000418ac */
[----:B------:R-:W-:Y:S01]  /*6e70*/  FFMA.FTZ R0, R84, c[0x0][0x2d0], -R0 ;  /* 0x0000b40054007a23 */ /* 0x000fe20000010800 */
[----:B--2---:R-:W-:Y:S02]  /*6e80*/  F2FP.BF16.PACK_AB R125, R13, R14 ;  /* 0x0000000e0d7d723e */ /* 0x004fe400000010ff */
[----:B------:R-:W-:Y:S01]  /*6e90*/  MOV R219, R115 ;  /* 0x0000007300db7202 */ /* 0x000fe20000000f00 */
[----:B------:R-:W-:Y:S03]  /*6ea0*/  MUFU.EX2 R2, R2 ;  /* 0x0000000200027308 */ /* 0x000fe60000000800 */
[C---:B------:R-:W-:Y:S05]  /*6eb0*/  HMMA.16816.F32.BF16 R84, R128.reuse, R92, R192 ;  /* 0x0000005c8054723c */ /* 0x040fea00000418c0 */
[----:B------:R-:W1:Y:S02]  /*6ec0*/  MUFU.EX2 R0, R0 ;  /* 0x0000000000007308 */ /* 0x000e640000000800 */
[----:B------:R-:W-:Y:S01]  /*6ed0*/  MOV R193, R118 ;  /* 0x0000007600c17202 */ /* 0x000fe20000000f00 */
[----:B------:R-:W-:Y:S01]  /*6ee0*/  HMMA.16816.F32.BF16 R172, R128, R170, R248 ;  /* 0x000000aa80ac723c */ /* 0x000fe200000418f8 */
[----:B------:R-:W-:Y:S01]  /*6ef0*/  IMAD.MOV.U32 R194, RZ, RZ, R117 ;  /* 0x000000ffffc27224 */ /* 0x000fe200078e0075 */
[----:B------:R-:W-:-:S02]  /*6f00*/  MOV R195, R116 ;  /* 0x0000007400c37202 */ /* 0x000fc40000000f00 */
[----:B------:R-:W-:-:S03]  /*6f10*/  MOV R192, R112 ;  /* 0x0000007000c07202 */ /* 0x000fc60000000f00 */
[----:B------:R-:W-:Y:S01]  /*6f20*/  IMAD.MOV.U32 R249, RZ, RZ, R82 ;  /* 0x000000fffff97224 */ /* 0x000fe200078e0052 */
[----:B------:R-:W-:Y:S01]  /*6f30*/  MOV R250, R81 ;  /* 0x0000005100fa7202 */ /* 0x000fe20000000f00 */
[----:B------:R-:W-:Y:S01]  /*6f40*/  IMAD.MOV.U32 R251, RZ, RZ, R80 ;  /* 0x000000fffffb7224 */ /* 0x000fe200078e0050 */
[----:B------:R-:W-:Y:S01]  /*6f50*/  MOV R248, R114 ;  /* 0x0000007200f87202 */ /* 0x000fe20000000f00 */
[----:B------:R-:W-:Y:S01]  /*6f60*/  IMAD.MOV.U32 R217, RZ, RZ, R249 ;  /* 0x000000ffffd97224 */ /* 0x000fe200078e00f9 */
[----:B------:R-:W-:Y:S01]  /*6f70*/  MOV R218, R250 ;  /* 0x000000fa00da7202 */ /* 0x000fe20000000f00 */
[----:B------:R-:W-:Y:S01]  /*6f80*/  IMAD.MOV.U32 R249, RZ, RZ, R193 ;  /* 0x000000fffff97224 */ /* 0x000fe200078e00c1 */
[----:B-1----:R-:W-:Y:S01]  /*6f90*/  F2FP.BF16.PACK_AB R127, R0, R2 ;  /* 0x00000002007f723e */ /* 0x002fe200000010ff */
[----:B------:R-:W-:Y:S01]  /*6fa0*/  HMMA.16816.F32.BF16 R80, R128, R78, R196 ;  /* 0x0000004e8050723c */ /* 0x000fe200000418c4 */
[----:B------:R-:W-:Y:S01]  /*6fb0*/  MOV R216, R248 ;  /* 0x000000f800d87202 */ /* 0x000fe20000000f00 */
[----:B------:R-:W-:Y:S01]  /*6fc0*/  IMAD.MOV.U32 R193, RZ, RZ, R201 ;  /* 0x000000ffffc17224 */ /* 0x000fe200078e00c9 */
[----:B------:R-:W-:Y:S01]  /*6fd0*/  MOV R250, R194 ;  /* 0x000000c200fa7202 */ /* 0x000fe20000000f00 */
[----:B------:R-:W-:Y:S01]  /*6fe0*/  IMAD.MOV.U32 R201, RZ, RZ, R213 ;  /* 0x000000ffffc97224 */ /* 0x000fe200078e00d5 */
[----:B------:R-:W-:Y:S01]  /*6ff0*/  MOV R248, R192 ;  /* 0x000000c000f87202 */ /* 0x000fe20000000f00 */
[----:B------:R-:W-:Y:S01]  /*7000*/  IMAD.MOV.U32 R213, RZ, RZ, R245 ;  /* 0x000000ffffd57224 */ /* 0x000fe200078e00f5 */
[----:B------:R-:W-:Y:S01]  /*7010*/  MOV R192, R200 ;  /* 0x000000c800c07202 */ /* 0x000fe20000000f00 */
[----:B------:R-:W-:Y:S01]  /*7020*/  HMMA.16816.F32.BF16 R148, R124, R152, R64 ;  /* 0x000000987c94723c */ /* 0x000fe20000041840 */
[----:B------:R-:W-:Y:S01]  /*7030*/  IMAD.MOV.U32 R199, RZ, RZ, R249 ;  /* 0x000000ffffc77224 */ /* 0x000fe200078e00f9 */
[----:B------:R-:W-:-:S02]  /*7040*/  MOV R194, R202 ;  /* 0x000000ca00c27202 */ /* 0x000fc40000000f00 */
[----:B------:R-:W-:-:S04]  /*7050*/  MOV R200, R212 ;  /* 0x000000d400c87202 */ /* 0x000fc80000000f00 */
[----:B------:R-:W-:Y:S01]  /*7060*/  HMMA.16816.F32.BF16 R64, R128, R62, R208 ;  /* 0x0000003e8040723c */ /* 0x000fe200000418d0 */
[----:B------:R-:W-:Y:S01]  /*7070*/  FADD.FTZ R8, R8, R199 ;  /* 0x000000c708087221 */ /* 0x000fe20000010000 */
[----:B------:R-:W-:Y:S01]  /*7080*/  MOV R202, R214 ;  /* 0x000000d600ca7202 */ /* 0x000fe20000000f00 */
[----:B------:R-:W-:Y:S01]  /*7090*/  IMAD.MOV.U32 R249, RZ, RZ, R201 ;  /* 0x000000fffff97224 */ /* 0x000fe200078e00c9 */
[----:B------:R-:W-:-:S03]  /*70a0*/  MOV R212, R244 ;  /* 0x000000f400d47202 */ /* 0x000fc60000000f00 */
[----:B------:R-:W-:Y:S01]  /*70b0*/  IMAD.MOV.U32 R211, RZ, RZ, R219 ;  /* 0x000000ffffd37224 */ /* 0x000fe200078e00db */
[----:B------:R-:W-:Y:S01]  /*70c0*/  MOV R210, R216 ;  /* 0x000000d800d27202 */ /* 0x000fe20000000f00 */
[----:B------:R-:W-:Y:S01]  /*70d0*/  IMAD.MOV.U32 R219, RZ, RZ, R251 ;  /* 0x000000ffffdb7224 */ /* 0x000fe200078e00fb */
[----:B------:R-:W-:Y:S01]  /*70e0*/  MOV R208, R250 ;  /* 0x000000fa00d07202 */ /* 0x000fe20000000f00 */
[----:B------:R-:W-:Y:S01]  /*70f0*/  IMAD.MOV.U32 R251, RZ, RZ, R195 ;  /* 0x000000fffffb7224 */ /* 0x000fe200078e00c3 */
[----:B------:R-:W-:Y:S01]  /*7100*/  HMMA.16816.F32.BF16 R112, R128, R110, R140 ;  /* 0x0000006e8070723c */ /* 0x000fe2000004188c */
[----:B------:R-:W-:Y:S01]  /*7110*/  FADD.FTZ R8, R210, R8 ;  /* 0x00000008d2087221 */ /* 0x000fe20000010000 */
[----:B------:R-:W-:Y:S01]  /*7120*/  MOV R214, R239 ;  /* 0x000000ef00d67202 */ /* 0x000fe20000000f00 */
[----:B------:R-:W-:Y:S01]  /*7130*/  IMAD.MOV.U32 R209, RZ, RZ, R251 ;  /* 0x000000ffffd17224 */ /* 0x000fe200078e00fb */
[----:B------:R-:W-:Y:S01]  /*7140*/  MOV R216, R192 ;  /* 0x000000c000d87202 */ /* 0x000fe20000000f00 */
[----:B------:R-:W-:-:S02]  /*7150*/  FADD.FTZ R10, R10, R208 ;  /* 0x000000d00a0a7221 */ /* 0x000fc40000010000 */
[----:B------:R-:W-:Y:S01]  /*7160*/  MOV R143, R248 ;  /* 0x000000f8008f7202 */ /* 0x000fe20000000f00 */
[----:B------:R-:W-:Y:S01]  /*7170*/  IMAD.MOV.U32 R195, RZ, RZ, R203 ;  /* 0x000000ffffc37224 */ /* 0x000fe200078e00cb */
[----:B------:R-:W-:Y:S01]  /*7180*/  MOV R248, R200 ;  /* 0x000000c800f87202 */ /* 0x000fe20000000f00 */
[----:B------:R-:W-:Y:S01]  /*7190*/  IMAD.MOV.U32 R203, RZ, RZ, R215 ;  /* 0x000000ffffcb7224 */ /* 0x000fe200078e00d7 */
[----:B------:R-:W-:Y:S01]  /*71a0*/  MOV R250, R202 ;  /* 0x000000ca00fa7202 */ /* 0x000fe20000000f00 */
[----:B------:R-:W-:Y:S01]  /*71b0*/  FADD.FTZ R11, R11, R209 ;  /* 0x000000d10b0b7221 */ /* 0x000fe20000010000 */
[----:B------:R-:W-:Y:S01]  /*71c0*/  MOV R192, R212 ;  /* 0x000000d400c07202 */ /* 0x000fe20000000f00 */
[----:B------:R-:W-:Y:S01]  /*71d0*/  IMAD.MOV.U32 R215, RZ, RZ, R238 ;  /* 0x000000ffffd77224 */ /* 0x000fe200078e00ee */
[----:B------:R-:W-:Y:S01]  /*71e0*/  MOV R244, R237 ;  /* 0x000000ed00f47202 */ /* 0x000fe20000000f00 */
[----:B------:R-:W-:Y:S01]  /*71f0*/  FADD.FTZ R10, R211, R10 ;  /* 0x0000000ad30a7221 */ /* 0x000fe20000010000 */
[----:B------:R-:W-:Y:S01]  /*7200*/  HMMA.16816.F32.BF16 R116, R128, R4, R164 ;  /* 0x000000048074723c */ /* 0x000fe200000418a4 */
[----:B------:R-:W-:-:S02]  /*7210*/  FADD.FTZ R8, R249, R8 ;  /* 0x00000008f9087221 */ /* 0x000fc40000010000 */
[----:B------:R-:W-:Y:S02]  /*7220*/  IMAD.MOV.U32 R140, RZ, RZ, R217 ;  /* 0x000000ffff8c7224 */ /* 0x000fe400078e00d9 */
        /* <DEDUP_REMOVED lines=8> */
[----:B------:R-:W-:Y:S01]  /*72b0*/  FADD.FTZ R11, R248, R11 ;  /* 0x0000000bf80b7221 */ /* 0x000fe20000010000 */
[----:B------:R-:W-:Y:S01]  /*72c0*/  MOV R218, R194 ;  /* 0x000000c200da7202 */ /* 0x000fe20000000f00 */
[----:B------:R-:W-:-:S02]  /*72d0*/  IMAD.MOV.U32 R245, RZ, RZ, R236 ;  /* 0x000000fffff57224 */ /* 0x000fc400078e00ec */
[----:B------:R-:W-:Y:S01]  /*72e0*/  IMAD.MOV.U32 R193, RZ, RZ, R213 ;  /* 0x000000ffffc17224 */ /* 0x000fe200078e00d5 */
[----:B------:R-:W-:Y:S01]  /*72f0*/  MOV R202, R12 ;  /* 0x0000000c00ca7202 */ /* 0x000fe20000000f00 */
[----:B------:R-:W-:Y:S01]  /*7300*/  IMAD.MOV.U32 R195, RZ, RZ, R215 ;  /* 0x000000ffffc37224 */ /* 0x000fe200078e00d7 */
[----:B------:R-:W-:Y:S01]  /*7310*/  MOV R212, R232 ;  /* 0x000000e800d47202 */ /* 0x000fe20000000f00 */
[----:B------:R-:W-:Y:S01]  /*7320*/  FADD.FTZ R10, R250, R10 ;  /* 0x0000000afa0a7221 */ /* 0x000fe20000010000 */
[C---:B------:R-:W-:Y:S01]  /*7330*/  HMMA.16816.F32.BF16 R96, R128.reuse, R94, R180 ;  /* 0x0000005e8060723c */ /* 0x040fe200000418b4 */
[----:B------:R-:W-:Y:S01]  /*7340*/  FADD.FTZ R8, R192, R8 ;  /* 0x00000008c0087221 */ /* 0x000fe20000010000 */
[----:B------:R-:W-:Y:S01]  /*7350*/  MOV R194, R214 ;  /* 0x000000d600c27202 */ /* 0x000fe20000000f00 */
[----:B------:R-:W-:Y:S01]  /*7360*/  FADD.FTZ R11, R251, R11 ;  /* 0x0000000bfb0b7221 */ /* 0x000fe20000010000 */
[----:B------:R-:W-:Y:S01]  /*7370*/  MOV R203, R234 ;  /* 0x000000ea00cb7202 */ /* 0x000fe20000000f00 */
[----:B------:R-:W-:Y:S01]  /*7380*/  IMAD.MOV.U32 R201, RZ, RZ, R245 ;  /* 0x000000ffffc97224 */ /* 0x000fe200078e00f5 */
[----:B------:R-:W-:Y:S01]  /*7390*/  MOV R244, R224 ;  /* 0x000000e000f47202 */ /* 0x000fe20000000f00 */
[----:B------:R-:W-:Y:S01]  /*73a0*/  IMAD.MOV.U32 R12, RZ, RZ, R235 ;  /* 0x000000ffff0c7224 */ /* 0x000fe200078e00eb */
[----:B------:R-:W-:Y:S01]  /*73b0*/  HMMA.16816.F32.BF16 R128, R128, R6, R120 ;  /* 0x000000068080723c */ /* 0x000fe20000041878 */
[----:B------:R-:W-:Y:S01]  /*73c0*/  FADD.FTZ R10, R193, R10 ;  /* 0x0000000ac10a7221 */ /* 0x000fe20000010000 */
[----:B------:R1:W5:Y:S01]  /*73d0*/  LDL.LU R238, [R1+0x6c] ;  /* 0x00006c0001ee7983 */ /* 0x0003620000300800 */
[----:B------:R-:W-:-:S02]  /*73e0*/  FADD.FTZ R8, R195, R8 ;  /* 0x00000008c3087221 */ /* 0x000fc40000010000 */
[----:B------:R-:W-:Y:S01]  /*73f0*/  FADD.FTZ R9, R9, R200 ;  /* 0x000000c809097221 */ /* 0x000fe20000010000 */
[----:B------:R-:W-:Y:S01]  /*7400*/  MOV R214, R230 ;  /* 0x000000e600d67202 */ /* 0x000fe20000000f00 */
[----:B------:R-:W-:Y:S01]  /*7410*/  FADD.FTZ R11, R194, R11 ;  /* 0x0000000bc20b7221 */ /* 0x000fe20000010000 */
[C---:B------:R-:W-:Y:S01]  /*7420*/  HMMA.16816.F32.BF16 R120, R124.reuse, R4, R48 ;  /* 0x000000047c78723c */ /* 0x040fe20000041830 */
[----:B------:R-:W-:Y:S01]  /*7430*/  FADD.FTZ R10, R201, R10 ;  /* 0x0000000ac90a7221 */ /* 0x000fe20000010000 */
[----:B------:R1:W5:Y:S01]  /*7440*/  LDL.LU R237, [R1+0x68] ;  /* 0x0000680001ed7983 */ /* 0x0003620000300800 */
[----:B------:R-:W-:Y:S02]  /*7450*/  FADD.FTZ R12, R12, R8 ;  /* 0x000000080c0c7221 */ /* 0x000fe40000010000 */
[----:B------:R-:W-:Y:S01]  /*7460*/  FADD.FTZ R8, R203, R9 ;  /* 0x00000009cb087221 */ /* 0x000fe20000010000 */
[----:B------:R1:W5:Y:S01]  /*7470*/  LDL.LU R236, [R1+0x64] ;  /* 0x0000640001ec7983 */ /* 0x0003620000300800 */
[----:B------:R-:W-:Y:S01]  /*7480*/  IMAD.MOV.U32 R213, RZ, RZ, R231 ;  /* 0x000000ffffd57224 */ /* 0x000fe200078e00e7 */
[----:B------:R-:W-:Y:S01]  /*7490*/  HMMA.16816.F32.BF16 R72, R124, R76, R72 ;  /* 0x0000004c7c48723c */ /* 0x000fe20000041848 */
[----:B------:R-:W-:Y:S01]  /*74a0*/  FADD.FTZ R11, R202, R11 ;  /* 0x0000000bca0b7221 */ /* 0x000fe20000010000 */
[----:B------:R1:W5:Y:S01]  /*74b0*/  LDL.LU R235, [R1+0x60] ;  /* 0x0000600001eb7983 */ /* 0x0003620000300800 */
[----:B------:R-:W-:-:S02]  /*74c0*/  IMAD.MOV.U32 R215, RZ, RZ, R229 ;  /* 0x000000ffffd77224 */ /* 0x000fc400078e00e5 */
[----:B------:R-:W-:Y:S01]  /*74d0*/  FADD.FTZ R5, R212, R10 ;  /* 0x0000000ad4057221 */ /* 0x000fe20000010000 */
[----:B------:R1:W5:Y:S01]  /*74e0*/  LDL.LU R234, [R1+0x5c] ;  /* 0x00005c0001ea7983 */ /* 0x0003620000300800 */
[----:B------:R-:W-:Y:S01]  /*74f0*/  FADD.FTZ R8, R214, R8 ;  /* 0x00000008d6087221 */ /* 0x000fe20000010000 */
[C---:B------:R-:W-:Y:S01]  /*7500*/  HMMA.16816.F32.BF16 R164, R124.reuse, R168, R104 ;  /* 0x000000a87ca4723c */ /* 0x040fe20000041868 */
[----:B------:R-:W-:Y:S02]  /*7510*/  IMAD.MOV.U32 R245, RZ, RZ, R233 ;  /* 0x000000fffff57224 */ /* 0x000fe400078e00e9 */
[----:B------:R-:W-:Y:S01]  /*7520*/  FADD.FTZ R4, R213, R11 ;  /* 0x0000000bd5047221 */ /* 0x000fe20000010000 */
[----:B------:R1:W5:Y:S01]  /*7530*/  LDL.LU R233, [R1+0x58] ;  /* 0x0000580001e97983 */ /* 0x0003620000300800 */
[----:B------:R-:W-:Y:S02]  /*7540*/  FADD.FTZ R10, R215, R12 ;  /* 0x0000000cd70a7221 */ /* 0x000fe40000010000 */
[----:B------:R-:W-:Y:S01]  /*7550*/  FADD.FTZ R9, R244, R5 ;  /* 0x00000005f4097221 */ /* 0x000fe20000010000 */
[----:B------:R-:W-:Y:S01]  /*7560*/  HMMA.16816.F32.BF16 R76, R124, R78, R88 ;  /* 0x0000004e7c4c723c */ /* 0x000fe20000041858 */
[----:B------:R-:W-:Y:S01]  /*7570*/  FADD.FTZ R5, R15, R8 ;  /* 0x000000080f057221 */ /* 0x000fe20000010000 */
[----:B------:R1:W5:Y:S01]  /*7580*/  LDL.LU R232, [R1+0x54] ;  /* 0x0000540001e87983 */ /* 0x0003620000300800 */
[----:B------:R-:W-:-:S02]  /*7590*/  FADD.FTZ R11, R245, R4 ;  /* 0x00000004f50b7221 */ /* 0x000fc40000010000 */
[----:B------:R-:W-:Y:S01]  /*75a0*/  FADD.FTZ R4, R246, R10 ;  /* 0x0000000af6047221 */ /* 0x000fe20000010000 */
[----:B------:R1:W5:Y:S01]  /*75b0*/  LDL.LU R231, [R1+0x50] ;  /* 0x0000500001e77983 */ /* 0x0003620000300800 */
[----:B------:R-:W-:Y:S01]  /*75c0*/  FADD.FTZ R5, R206, R5 ;  /* 0x00000005ce057221 */ /* 0x000fe20000010000 */
[C---:B------:R-:W-:Y:S08]  /*75d0*/  HMMA.16816.F32.BF16 R180, R124.reuse, R184, R220 ;  /* 0x000000b87cb4723c */ /* 0x040ff000000418dc */
[C---:B------:R-:W-:Y:S08]  /*75e0*/  HMMA.16816.F32.BF16 R56, R124.reuse, R60, R56 ;  /* 0x0000003c7c38723c */ /* 0x040ff00000041838 */
[C---:B------:R-:W-:Y:S08]  /*75f0*/  HMMA.16816.F32.BF16 R88, R124.reuse, R92, R140 ;  /* 0x0000005c7c58723c */ /* 0x040ff0000004188c */
[C---:B------:R-:W-:Y:S08]  /*7600*/  HMMA.16816.F32.BF16 R104, R124.reuse, R108, R216 ;  /* 0x0000006c7c68723c */ /* 0x040ff000000418d8 */
[C---:B------:R-:W-:Y:S08]  /*7610*/  HMMA.16816.F32.BF16 R152, R124.reuse, R154, R32 ;  /* 0x0000009a7c98723c */ /* 0x040ff00000041820 */
[C---:B------:R-:W-:Y:S01]  /*7620*/  HMMA.16816.F32.BF16 R168, R124.reuse, R170, R24 ;  /* 0x000000aa7ca8723c */ /* 0x040fe20000041818 */
[----:B------:R-:W-:Y:S01]  /*7630*/  FADD.FTZ R8, R134, R11 ;  /* 0x0000000b86087221 */ /* 0x000fe20000010000 */
[----:B------:R1:W5:Y:S04]  /*7640*/  LDL.LU R230, [R1+0x4c] ;  /* 0x00004c0001e67983 */ /* 0x0003680000300800 */
[----:B------:R1:W5:Y:S02]  /*7650*/  LDL.LU R229, [R1+0x48] ;  /* 0x0000480001e57983 */ /* 0x0003640000300800 */
[C---:B------:R-:W-:Y:S02]  /*7660*/  HMMA.16816.F32.BF16 R184, R124.reuse, R186, R20 ;  /* 0x000000ba7cb8723c */ /* 0x040fe40000041814 */
[----:B------:R1:W5:Y:S06]  /*7670*/  LDL.LU R224, [R1+0x44] ;  /* 0x0000440001e07983 */ /* 0x00036c0000300800 */
[C---:B------:R-:W-:Y:S08]  /*7680*/  HMMA.16816.F32.BF16 R60, R124.reuse, R62, R16 ;  /* 0x0000003e7c3c723c */ /* 0x040ff00000041810 */
[C---:B------:R-:W-:Y:S08]  /*7690*/  HMMA.16816.F32.BF16 R92, R124.reuse, R94, R36 ;  /* 0x0000005e7c5c723c */ /* 0x040ff00000041824 */
[C---:B------:R-:W-:Y:S08]  /*76a0*/  HMMA.16816.F32.BF16 R108, R124.reuse, R110, R40 ;  /* 0x0000006e7c6c723c */ /* 0x040ff00000041828 */
[----:B------:R-:W-:Y:S07]  /*76b0*/  HMMA.16816.F32.BF16 R124, R124, R6, R44 ;  /* 0x000000067c7c723c */ /* 0x000fee000004182c */
[----:B------:R-:W-:-:S02]  /*76c0*/  FADD.FTZ R7, R247, R4 ;  /* 0x00000004f7077221 */ /* 0x000fc40000010000 */
[----:B------:R-:W-:-:S04]  /*76d0*/  FADD.FTZ R4, R205, R5 ;  /* 0x00000005cd047221 */ /* 0x000fc80000010000 */
        /* <DEDUP_REMOVED lines=13> */
[----:B------:R-:W-:Y:S01]  /*77b0*/  FADD.FTZ R2, R28, R6 ;  /* 0x000000061c027221 */ /* 0x000fe20000010000 */
[----:B------:R1:W-:Y:S01]  /*77c0*/  STL [R1+0x20], R7 ;  /* 0x0000200701007387 */ /* 0x0003e20000100800 */
[----:B------:R-:W-:-:S03]  /*77d0*/  UIMAD.WIDE.U32 UR28, UR26, UR4, URZ ;  /* 0x000000041a1c72a5 */ /* 0x000fc6000f8e003f */
[----:B------:R1:W-:Y:S04]  /*77e0*/  STL [R1+0x24], R5 ;  /* 0x0000240501007387 */ /* 0x0003e80000100800 */
[----:B------:R1:W-:Y:S04]  /*77f0*/  STL [R1+0x2c], R0 ;  /* 0x00002c0001007387 */ /* 0x0003e80000100800 */
[----:B------:R1:W-:Y:S01]  /*7800*/  STL [R1+0x28], R2 ;  /* 0x0000280201007387 */ /* 0x0003e20000100800 */
[----:B------:R-:W-:Y:S01]  /*7810*/  PLOP3.LUT P0, PT, PT, PT, UP6, 0x40, 0x0 ;  /* 0x000000000000781c */ /* 0x000fe20003f0e868 */
[----:B------:R-:W-:-:S02]  /*7820*/  @UP5 UMOV UR27, UR29 ;  /* 0x0000001d001b5c82 */ /* 0x000fc40008000000 */
[----:B------:R-:W-:-:S04]  /*7830*/  @UP5 USHF.R.U32.HI UR26, URZ, UR5, UR27 ;  /* 0x000000053f1a5299 */ /* 0x000fc8000801161b */
[----:B------:R-:W-:-:S03]  /*7840*/  UIADD3 UR4, UR25, UR26, URZ ;  /* 0x0000001a19047290 */ /* 0x000fc6000fffe03f */
[----:B------:R-:W-:Y:S02]  /*7850*/  ULDC UR25, c[0x0][0x328] ;  /* 0x0000ca0000197ab9 */ /* 0x000fe40000000800 */
[----:B------:R-:W-:Y:S02]  /*7860*/  UIADD3 UR24, UR24, -0x2, URZ ;  /* 0xfffffffe18187890 */ /* 0x000fe4000fffe03f */
[----:B------:R-:W-:Y:S01]  /*7870*/  UIADD3 UR25, UR4, UR25, URZ ;  /* 0x0000001904197290 */ /* 0x000fe2000fffe03f */
[----:B------:R-:W-:Y:S05]  /*7880*/  @P0 BRA `(.L_x_607) ;  /* 0x0000018000000947 */ /* 0x000fea0003800000 */
        /* <DEDUP_REMOVED lines=8> */
[----:B------:R-:W-:-:S07]  /*7910*/  UIMAD.WIDE.U32 UR28, UR26, UR4, URZ ;  /* 0x000000041a1c72a5 */ /* 0x000fce000f8e003f */
[----:B------:R-:W-:Y:S02]  /*7920*/  @UP0 UMOV UR27, UR29 ;  /* 0x0000001d001b0c82 */ /* 0x000fe40008000000 */
[----:B------:R-:W-:-:S04]  /*7930*/  @UP0 USHF.R.U32.HI UR26, URZ, UR5, UR27 ;  /* 0x000000053f1a0299 */ /* 0x000fc8000801161b */
[----:B------:R-:W-:Y:S01]  /*7940*/  ULOP3.LUT UR26, URZ, UR26, URZ, 0x33, !UPT ;  /* 0x0000001a3f1a7292 */ /* 0x000fe2000f8e333f */
[----:B------:R-:W-:Y:S05]  /*7950*/  BRA `(.L_x_609) ;  /* 0x0000007000007947 */ /* 0x000fea0003800000 */
.L_x_608:
[----:B------:R-:W-:Y:S02]  /*7960*/  UMOV UR5, 0x1 ;  /* 0x0000000100057882 */ /* 0x000fe40000000000 */
[----:B------:R-:W-:Y:S02]  /*7970*/  ULDC UR4, c[0x0][0x32c] ;  /* 0x0000cb0000047ab9 */ /* 0x000fe40000000800 */
[----:B------:R-:W-:-:S03]  /*7980*/  UISETP.NE.AND UP0, UPT, UR5, UR4, UPT ;  /* 0x000000040500728c */ /* 0x000fc6000bf05270 */
[----:B------:R-:W-:Y:S02]  /*7990*/  ULDC.64 UR4, c[0x0][0x330] ;  /* 0x0000cc0000047ab9 */ /* 0x000fe40000000a00 */
[----:B------:R-:W-:-:S07]  /*79a0*/  UIMAD.WIDE.U32 UR28, UR26, UR4, URZ ;  /* 0x000000041a1c72a5 */ /* 0x000fce000f8e003f */
[----:B------:R-:W-:Y:S02]  /*79b0*/  @UP0 UMOV UR27, UR29 ;  /* 0x0000001d001b0c82 */ /* 0x000fe40008000000 */
[----:B------:R-:W-:Y:S02]  /*79c0*/  @UP0 USHF.R.U32.HI UR26, URZ, UR5, UR27 ;  /* 0x000000053f1a0299 */ /* 0x000fe4000801161b */
.L_x_609:
[----:B------:R-:W-:Y:S02]  /*79d0*/  ULDC UR4, c[0x0][0x32c] ;  /* 0x0000cb0000047ab9 */ /* 0x000fe40000000800 */
[----:B------:R-:W-:-:S04]  /*79e0*/  UIMAD UR4, UR26, UR4, UR4 ;  /* 0x000000041a0472a4 */ /* 0x000fc8000f8e0204 */
[----:B------:R-:W-:-:S04]  /*79f0*/  UISETP.LT.AND UP0, UPT, UR25, UR4, UPT ;  /* 0x000000041900728c */ /* 0x000fc8000bf01270 */
[----:B------:R-:W-:-:S04]  /*7a00*/  USEL UR25, UR25, UR4, UP0 ;  /* 0x0000000419197287 */ /* 0x000fc80008000000 */
.L_x_607:
[----:B------:R-:W-:-:S04]  /*7a10*/  UIMAD.WIDE UR4, UR25, 0x2aaaaaab, URZ ;  /* 0x2aaaaaab190478a5 */ /* 0x000fc8000f8e023f */
[----:B------:R-:W-:-:S04]  /*7a20*/  USHF.R.U32.HI UR4, URZ, 0x1f, UR5 ;  /* 0x0000001f3f047899 */ /* 0x000fc80008011605 */
[----:B------:R-:W-:-:S04]  /*7a30*/  ULEA.HI.SX32 UR4, UR5, UR4, 0x1d ;  /* 0x0000000405047291 */ /* 0x000fc8000f8fea3f */
[----:B------:R-:W-:-:S04]  /*7a40*/  UISETP.LT.AND UP0, UPT, UR8, UR4, UPT ;  /* 0x000000040800728c */ /* 0x000fc8000bf01270 */
[----:B------:R-:W-:-:S04]  /*7a50*/  USEL UR5, UR8, UR4, !UP0 ;  /* 0x0000000408057287 */ /* 0x000fc8000c000000 */
[----:B------:R-:W-:-:S06]  /*7a60*/  UISETP.GE.AND UP0, UPT, UR24, UR5, UPT ;  /* 0x000000051800728c */ /* 0x000fcc000bf06270 */
[----:B------:R-:W-:-:S13]  /*7a70*/  PLOP3.LUT P0, PT, PT, PT, UP0, 0x80, 0x0 ;  /* 0x000000000000781c */ /* 0x000fda0003f0f008 */
[----:B------:R-:W-:Y:S05]  /*7a80*/  @!P0 BRA `(.L_x_610) ;  /* 0x0000538000008947 */ /* 0x000fea0003800000 */
[----:B------:R-:W2:Y:S04]  /*7a90*/  LDL R4, [R1+0xc] ;  /* 0x00000c0001047983 */ /* 0x000ea80000100800 */
[----:B-1----:R-:W3:Y:S04]  /*7aa0*/  LDL R2, [R1+0x3c] ;  /* 0x00003c0001027983 */ /* 0x002ee80000100800 */
[----:B------:R-:W3:Y:S04]  /*7ab0*/  LDL R0, [R1+0x34] ;  /* 0x0000340001007983 */ /* 0x000ee80000100800 */
[----:B------:R-:W4:Y:S01]  /*7ac0*/  LDL.LU R5, [R1+0x40] ;  /* 0x0000400001057983 */ /* 0x000f220000300800 */
[----:B------:R-:W-:Y:S01]  /*7ad0*/  MOV R139, R3 ;  /* 0x00000003008b7202 */ /* 0x000fe20000000f00 */
[----:B------:R-:W-:-:S02]  /*7ae0*/  IMAD.MOV.U32 R134, RZ, RZ, R136 ;  /* 0x000000ffff867224 */ /* 0x000fc400078e0088 */
[----:B------:R-:W-:Y:S02]  /*7af0*/  IMAD.MOV.U32 R132, RZ, RZ, R137 ;  /* 0x000000ffff847224 */ /* 0x000fe400078e0089 */
[----:B------:R-:W-:Y:S01]  /*7b00*/  IMAD.MOV.U32 R138, RZ, RZ, R135 ;  /* 0x000000ffff8a7224 */ /* 0x000fe200078e0087 */
[----:B--2---:R-:W-:Y:S02]  /*7b10*/  SHF.L.U32 R3, R4, 0x1, RZ ;  /* 0x0000000104037819 */ /* 0x004fe400000006ff */
[C---:B---3--:R-:W-:Y:S01]  /*7b20*/  SHF.L.U64.HI R2, R0.reuse, 0x1, R2 ;  /* 0x0000000100027819 */ /* 0x048fe20000010202 */
[----:B------:R-:W-:Y:S01]  /*7b30*/  IMAD.SHL.U32 R0, R0, 0x2, RZ ;  /* 0x0000000200007824 */ /* 0x000fe200078e00ff */
[----:B----4-:R-:W-:-:S05]  /*7b40*/  SHF.L.U64.HI R5, R4, 0x1, R5 ;  /* 0x0000000104057819 */ /* 0x010fca0000010205 */
[----:B------:R1:W-:Y:S04]  /*7b50*/  STL [R1+0x8], R5 ;  /* 0x0000080501007387 */ /* 0x0003e80000100800 */
[----:B------:R1:W-:Y:S04]  /*7b60*/  STL [R1+0x18], R3 ;  /* 0x0000180301007387 */ /* 0x0003e80000100800 */
[----:B------:R1:W-:Y:S04]  /*7b70*/  STL [R1+0x4], R2 ;  /* 0x0000040201007387 */ /* 0x0003e80000100800 */
[----:B------:R1:W-:Y:S02]  /*7b80*/  STL [R1], R0 ;  /* 0x0000000001007387 */ /* 0x0003e40000100800 */
.L_x_629:
[----:B-----5:R2:W5:Y:S01]  /*7b90*/  LDL R247, [R1+0x18] ;  /* 0x0000180001f77983 */ /* 0x0205620000100800 */
[----:B------:R-:W-:Y:S04]  /*7ba0*/  DEPBAR.LE SB0, 0x0 ;  /* 0x000080000000791a */ /* 0x000fe80000000000 */
[----:B------:R-:W-:Y:S01]  /*7bb0*/  BAR.SYNC.DEFER_BLOCKING 0x0 ;  /* 0x0000000000007b1d */ /* 0x000fe20000010000 */
[----:B------:R-:W-:Y:S01]  /*7bc0*/  UISETP.GT.AND UP0, UPT, UR8, UR24, UPT ;  /* 0x000000180800728c */ /* 0x000fe2000bf04270 */
[----:B------:R-:W-:Y:S04]  /*7bd0*/  SEL R244, RZ, 0x10, P5 ;  /* 0x00000010fff47807 */ /* 0x000fe80002800000 */
[----:B------:R2:W5:Y:S01]  /*7be0*/  LDL R246, [R1] ;  /* 0x0000000001f67983 */ /* 0x0005620000100800 */
[----:B------:R-:W-:Y:S03]  /*7bf0*/  PLOP3.LUT P0, PT, PT, PT, UP0, 0x80, 0x0 ;  /* 0x000000000000781c */ /* 0x000fe60003f0f008 */
[----:B------:R2:W5:Y:S04]  /*7c00*/  LDL R245, [R1+0x8] ;  /* 0x0000080001f57983 */ /* 0x0005680000100800 */
[----:B------:R2:W5:Y:S04]  /*7c10*/  LDL R223, [R1+0x4] ;  /* 0x0000040001df7983 */ /* 0x0005680000100800 */
[----:B------:R2:W3:Y:S04]  /*7c20*/  LDSM.16.M88.4 R48, [R231+0x6100] ;  /* 0x00610000e730783b */ /* 0x0004e80000000200 */
[----:B------:R2:W4:Y:S04]  /*7c30*/  LDSM.16.M88.4 R44, [R231+0x8100] ;  /* 0x00810000e72c783b */ /* 0x0005280000000200 */
[----:B-1----:R2:W1:Y:S04]  /*7c40*/  LDSM.16.M88.4 R16, [R224+0x3100] ;  /* 0x00310000e010783b */ /* 0x0024680000000200 */
[----:B------:R2:W1:Y:S04]  /*7c50*/  LDSM.16.M88.4 R32, [R224+0x3900] ;  /* 0x00390000e020783b */ /* 0x0004680000000200 */
[----:B------:R2:W1:Y:S04]  /*7c60*/  LDSM.16.M88.4 R140, [R224+0x4100] ;  /* 0x00410000e08c783b */ /* 0x0004680000000200 */
[----:B------:R2:W1:Y:S04]  /*7c70*/  LDSM.16.M88.4 R192, [R233+0x6100] ;  /* 0x00610000e9c0783b */ /* 0x0004680000000200 */
[----:B------:R2:W1:Y:S04]  /*7c80*/  LDSM.16.M88.4 R200, [R233+0x8100] ;  /* 0x00810000e9c8783b */ /* 0x0004680000000200 */
[----:B------:R2:W1:Y:S04]  /*7c90*/  LDSM.16.M88.4 R196, [R235] ;  /* 0x00000000ebc4783b */ /* 0x0004680000000200 */
[----:B------:R2:W1:Y:S04]  /*7ca0*/  LDSM.16.M88.4 R204, [R241] ;  /* 0x00000000f1cc783b */ /* 0x0004680000000200 */
[----:B------:R2:W1:Y:S01]  /*7cb0*/  LDSM.16.M88.4 R208, [R240] ;  /* 0x00000000f0d0783b */ /* 0x0004620000000200 */
[----:B------:R-:W-:-:S05]  /*7cc0*/  @P0 BRA `(.L_x_611) ;  /* 0x0000029000000947 */ /* 0x000fca0003800000 */
[----:B-1----:R-:W-:Y:S01]  /*7cd0*/  SHF.R.S32.HI R0, RZ, 0x1f, R243 ;  /* 0x0000001fff007819 */ /* 0x002fe200000114f3 */
[C---:B------:R-:W-:Y:S01]  /*7ce0*/  IMAD.WIDE.U32 R2, R243.reuse, c[0x0][0x208], RZ ;  /* 0x00008200f3027a25 */ /* 0x040fe200078e00ff */
[----:B------:R-:W-:Y:S02]  /*7cf0*/  SHF.R.S32.HI R4, RZ, 0x1f, R242 ;  /* 0x0000001fff047819 */ /* 0x000fe400000114f2 */
[----:B------:R-:W-:Y:S01]  /*7d00*/  IADD3 R15, R252, 0x100, RZ ;  /* 0x00000100fc0f7810 */ /* 0x000fe20007ffe0ff */
[----:B------:R-:W-:Y:S01]  /*7d10*/  IMAD R0, R0, c[0x0][0x208], RZ ;  /* 0x0000820000007a24 */ /* 0x000fe200078e02ff */
[----:B------:R-:W-:Y:S01]  /*7d20*/  IADD3 R14, -R244, 0x10, RZ ;  /* 0x00000010f40e7810 */ /* 0x000fe20007ffe1ff */
[----:B------:R-:W-:Y:S02]  /*7d30*/  IMAD R4, R4, c[0x0][0x218], RZ ;  /* 0x0000860004047a24 */ /* 0x000fe400078e02ff */
[----:B------:R-:W-:Y:S01]  /*7d40*/  IMAD R0, R243, c[0x0][0x20c], R0 ;  /* 0x00008300f3007a24 */ /* 0x000fe200078e0200 */
[----:B------:R-:W-:Y:S01]  /*7d50*/  LOP3.LUT R14, R14, 0xf, RZ, 0xc0, !PT ;  /* 0x0000000f0e0e7812 */ /* 0x000fe200078ec0ff */
[C---:B------:R-:W-:Y:S02]  /*7d60*/  IMAD R4, R242.reuse, c[0x0][0x21c], R4 ;  /* 0x00008700f2047a24 */ /* 0x040fe400078e0204 */
[----:B------:R-:W-:Y:S04]  /*7d70*/  IMAD.IADD R3, R3, 0x1, R0 ;  /* 0x0000000103037824 */ /* 0x000fe800078e0200 */
[----:B------:R-:W-:Y:S05]  /*7d80*/  IMAD.WIDE.U32 R2, R242, c[0x0][0x218], R2 ;  /* 0x00008600f2027a25 */ /* 0x000fea00078e0002 */
[----:B------:R-:W-:Y:S04]  /*7d90*/  IADD3 R0, P0, R2, UR22, RZ ;  /* 0x0000001602007c10 */ /* 0x000fe8000ff1e0ff */
[----:B------:R-:W-:Y:S02]  /*7da0*/  IADD3.X R3, R3, UR16, R4, P0, !PT ;  /* 0x0000001003037c10 */ /* 0x000fe400087fe404 */
[C---:B------:R-:W-:Y:S04]  /*7db0*/  LEA R2, P0, R0.reuse, c[0x0][0x1f8], 0x1 ;  /* 0x00007e0000027a11 */ /* 0x040fe800078008ff */
[----:B------:R-:W-:Y:S01]  /*7dc0*/  LEA.HI.X R0, R0, c[0x0][0x1fc], R3, 0x1, P0 ;  /* 0x00007f0000007a11 */ /* 0x000fe200000f0c03 */
[----:B------:R-:W1:Y:S04]  /*7dd0*/  SHFL.IDX PT, R6, R2, 0x1, 0x181f ;  /* 0x00381f0002067f89 */ /* 0x000e6800000e0000 */
[----:B------:R-:W2:Y:S04]  /*7de0*/  SHFL.IDX PT, R3, R2, RZ, 0x181f ;  /* 0x00181fff02037589 */ /* 0x000ea800000e0000 */
[----:B------:R-:W4:Y:S04]  /*7df0*/  SHFL.IDX PT, R4, R0, RZ, 0x181f ;  /* 0x00181fff00047589 */ /* 0x000f2800000e0000 */
[----:B------:R-:W3:Y:S04]  /*7e00*/  SHFL.IDX PT, R2, R2, 0x2, 0x181f ;  /* 0x00581f0002027f89 */ /* 0x000ee800000e0000 */
[----:B------:R-:W3:Y:S04]  /*7e10*/  SHFL.IDX PT, R5, R0, 0x1, 0x181f ;  /* 0x00381f0000057f89 */ /* 0x000ee800000e0000 */
[----:B------:R-:W3:Y:S01]  /*7e20*/  SHFL.IDX PT, R0, R0, 0x2, 0x181f ;  /* 0x00581f0000007f89 */ /* 0x000ee200000e0000 */
[-C--:B-1---5:R-:W-:Y:S02]  /*7e30*/  IADD3 R8, P1, R6, R247.reuse, RZ ;  /* 0x000000f706087210 */ /* 0x0a2fe40007f3e0ff */
[CC--:B--2---:R-:W-:Y:S02]  /*7e40*/  IADD3 R12, P0, R3.reuse, R247.reuse, RZ ;  /* 0x000000f7030c7210 */ /* 0x0c4fe40007f1e0ff */
[-C--:B------:R-:W-:Y:S03]  /*7e50*/  IADD3 R10, P2, R3, R246.reuse, RZ ;  /* 0x000000f6030a7210 */ /* 0x080fe60007f5e0ff */
[----:B----4-:R-:W-:Y:S01]  /*7e60*/  IMAD.X R13, R4, 0x1, R245, P0 ;  /* 0x00000001040d7824 */ /* 0x010fe200000e06f5 */
[----:B------:R-:W-:Y:S01]  /*7e70*/  IADD3 R6, P0, R6, R246, RZ ;  /* 0x000000f606067210 */ /* 0x000fe20007f1e0ff */
[----:B------:R-:W-:Y:S01]  /*7e80*/  IMAD.X R11, R4, 0x1, R223, P2 ;  /* 0x00000001040b7824 */ /* 0x000fe200010e06df */
[----:B---3--:R-:W-:Y:S02]  /*7e90*/  IADD3 R4, P2, R2, R247, RZ ;  /* 0x000000f702047210 */ /* 0x008fe40007f5e0ff */
[----:B------:R1:W-:Y:S01]  /*7ea0*/  LDGSTS.E.BYPASS.LTC128B.128 [R15], [R12.64], !P6 ;  /* 0x000000000c0f7fae */ /* 0x0003e2000f101d54 */
[C---:B------:R-:W-:Y:S03]  /*7eb0*/  IMAD.X R9, R5.reuse, 0x1, R245, P1 ;  /* 0x0000000105097824 */ /* 0x040fe600008e06f5 */
[----:B------:R1:W-:Y:S01]  /*7ec0*/  LDGSTS.E.BYPASS.LTC128B.128 [R15+0x1800], [R10.64], !P5 ;  /* 0x018000000a0f7fae */ /* 0x0003e2000e901d54 */
[----:B------:R-:W-:Y:S01]  /*7ed0*/  IMAD.X R7, R5, 0x1, R223, P0 ;  /* 0x0000000105077824 */ /* 0x000fe200000e06df */
[----:B------:R-:W-:Y:S01]  /*7ee0*/  IADD3 R2, P1, P0, R14, R2, R246 ;  /* 0x000000020e027210 */ /* 0x000fe2000783e0f6 */
[----:B------:R-:W-:Y:S01]  /*7ef0*/  IMAD.X R5, R0, 0x1, R245, P2 ;  /* 0x0000000100057824 */ /* 0x000fe200010e06f5 */
[----:B------:R1:W-:Y:S01]  /*7f00*/  LDGSTS.E.BYPASS.LTC128B.128 [R15+0x800], [R8.64], !P6 ;  /* 0x00800000080f7fae */ /* 0x0003e2000f101d54 */
[----:B------:R-:W-:Y:S02]  /*7f10*/  ISETP.NE.U32.AND P2, PT, R244, RZ, PT ;  /* 0x000000fff400720c */ /* 0x000fe40003f45070 */
[----:B------:R-:W-:Y:S01]  /*7f20*/  IADD3.X R3, RZ, R0, R223, P1, P0 ;  /* 0x00000000ff037210 */ /* 0x000fe20000fe04df */
[----:B------:R1:W-:Y:S04]  /*7f30*/  LDGSTS.E.BYPASS.LTC128B.128 [R15+0x2000], [R6.64], !P5 ;  /* 0x02000000060f7fae */ /* 0x0003e8000e901d54 */
[----:B------:R1:W-:Y:S06]  /*7f40*/  LDGSTS.E.BYPASS.LTC128B.128 [R15+0x1000], [R4.64], !P6 ;  /* 0x01000000040f7fae */ /* 0x0003ec000f101d54 */
[----:B------:R1:W-:Y:S02]  /*7f50*/  LDGSTS.E.BYPASS.LTC128B.128.ZFILL [R15+0x2800], [R2.64], P2 ;  /* 0x02800000020f7fae */ /* 0x0003e40009141d54 */
.L_x_611:
[-C--:B-1-3--:R-:W-:Y:S01]  /*7f60*/  HMMA.16816.F32.BF16 R4, R48, R16.reuse, RZ ;  /* 0x000000103004723c */ /* 0x08afe200000418ff */
[----:B------:R-:W-:Y:S01]  /*7f70*/  LDSM.16.M88.4 R212, [R230+0x3100] ;  /* 0x00310000e6d4783b */ /* 0x000fe20000000200 */
[----:B------:R-:W-:Y:S06]  /*7f80*/  UISETP.GT.AND UP0, UPT, UR24, UR8, UPT ;  /* 0x000000081800728c */ /* 0x000fec000bf04270 */
[C---:B----4-:R-:W-:Y:S01]  /*7f90*/  HMMA.16816.F32.BF16 R8, R44.reuse, R16, RZ ;  /* 0x000000102c08723c */ /* 0x050fe200000418ff */
[----:B------:R-:W0:Y:S01]  /*7fa0*/  LDGDEPBAR ;  /* 0x00000000000079af */ /* 0x000e220000000000 */
[----:B------:R-:W-:Y:S06]  /*7fb0*/  PLOP3.LUT P0, PT, PT, PT, UP0, 0x80, 0x0 ;  /* 0x000000000000781c */ /* 0x000fec0003f0f008 */
[-C--:B------:R-:W-:Y:S01]  /*7fc0*/  HMMA.16816.F32.BF16 R12, R44, R18.reuse, RZ ;  /* 0x000000122c0c723c */ /* 0x080fe200000418ff */
[----:B------:R-:W-:Y:S07]  /*7fd0*/  LDSM.16.M88.4 R216, [R232+0x8100] ;  /* 0x00810000e8d8783b */ /* 0x000fee0000000200 */
[C---:B------:R-:W-:Y:S08]  /*7fe0*/  HMMA.16816.F32.BF16 R16, R48.reuse, R18, RZ ;  /* 0x000000123010723c */ /* 0x040ff000000418ff */
[-C--:B------:R-:W-:Y:S08]  /*7ff0*/  HMMA.16816.F32.BF16 R20, R48, R32.reuse, RZ ;  /* 0x000000203014723c */ /* 0x080ff000000418ff */
[C---:B------:R-:W-:Y:S08]  /*8000*/  HMMA.16816.F32.BF16 R24, R44.reuse, R32, RZ ;  /* 0x000000202c18723c */ /* 0x040ff000000418ff */
[-C--:B------:R-:W-:Y:S08]  /*8010*/  HMMA.16816.F32.BF16 R28, R44, R34.reuse, RZ ;  /* 0x000000222c1c723c */ /* 0x080ff000000418ff */
[C---:B------:R-:W-:Y:S08]  /*8020*/  HMMA.16816.F32.BF16 R32, R48.reuse, R34, RZ ;  /* 0x000000223020723c */ /* 0x040ff000000418ff */
[-C--:B------:R-:W-:Y:S08]  /*8030*/  HMMA.16816.F32.BF16 R36, R48, R140.reuse, RZ ;  /* 0x0000008c3024723c */ /* 0x080ff000000418ff */
[C---:B------:R-:W-:Y:S08]  /*8040*/  HMMA.16816.F32.BF16 R40, R44.reuse, R140, RZ ;  /* 0x0000008c2c28723c */ /* 0x040ff000000418ff */
[-C--:B------:R-:W-:Y:S08]  /*8050*/  HMMA.16816.F32.BF16 R44, R44, R142.reuse, RZ ;  /* 0x0000008e2c2c723c */ /* 0x080ff000000418ff */
[----:B------:R-:W-:Y:S01]  /*8060*/  HMMA.16816.F32.BF16 R48, R48, R142, RZ ;  /* 0x0000008e3030723c */ /* 0x000fe200000418ff */
[----:B------:R-:W1:Y:S07]  /*8070*/  LDSM.16.M88.4 R140, [R232+0x6100] ;  /* 0x00610000e88c783b */ /* 0x000e6e0000000200 */
[-C--:B------:R-:W-:Y:S08]  /*8080*/  HMMA.16816.F32.BF16 R4, R192, R196.reuse, R4 ;  /* 0x000000c4c004723c */ /* 0x080ff00000041804 */
[C---:B------:R-:W-:Y:S08]  /*8090*/  HMMA.16816.F32.BF16 R8, R200.reuse, R196, R8 ;  /* 0x000000c4c808723c */ /* 0x040ff00000041808 */
[-C--:B------:R-:W-:Y:S08]  /*80a0*/  HMMA.16816.F32.BF16 R12, R200, R198.reuse, R12 ;  /* 0x000000c6c80c723c */ /* 0x080ff0000004180c */
[C---:B------:R-:W-:Y:S01]  /*80b0*/  HMMA.16816.F32.BF16 R16, R192.reuse, R198, R16 ;  /* 0x000000c6c010723c */ /* 0x040fe20000041810 */
[----:B------:R-:W3:Y:S07]  /*80c0*/  LDSM.16.M88.4 R196, [R230+0x3900] ;  /* 0x00390000e6c4783b */ /* 0x000eee0000000200 */
[-C--:B------:R-:W-:Y:S08]  /*80d0*/  HMMA.16816.F32.BF16 R20, R192, R204.reuse, R20 ;  /* 0x000000ccc014723c */ /* 0x080ff00000041814 */
[C---:B------:R-:W-:Y:S08]  /*80e0*/  HMMA.16816.F32.BF16 R24, R200.reuse, R204, R24 ;  /* 0x000000ccc818723c */ /* 0x040ff00000041818 */
[-C--:B------:R-:W-:Y:S08]  /*80f0*/  HMMA.16816.F32.BF16 R28, R200, R206.reuse, R28 ;  /* 0x000000cec81c723c */ /* 0x080ff0000004181c */
[C---:B------:R-:W-:Y:S01]  /*8100*/  HMMA.16816.F32.BF16 R32, R192.reuse, R206, R32 ;  /* 0x000000cec020723c */ /* 0x040fe20000041820 */
[----:B------:R-:W4:Y:S07]  /*8110*/  LDSM.16.M88.4 R204, [R230+0x4100] ;  /* 0x00410000e6cc783b */ /* 0x000f2e0000000200 */
[-C--:B------:R-:W-:Y:S08]  /*8120*/  HMMA.16816.F32.BF16 R36, R192, R208.reuse, R36 ;  /* 0x000000d0c024723c */ /* 0x080ff00000041824 */
[C---:B------:R-:W-:Y:S08]  /*8130*/  HMMA.16816.F32.BF16 R40, R200.reuse, R208, R40 ;  /* 0x000000d0c828723c */ /* 0x040ff00000041828 */
[-C--:B------:R-:W-:Y:S01]  /*8140*/  HMMA.16816.F32.BF16 R44, R200, R210.reuse, R44 ;  /* 0x000000d2c82c723c */ /* 0x080fe2000004182c */
[----:B------:R-:W-:Y:S07]  /*8150*/  LDSM.16.M88.4 R200, [R229] ;  /* 0x00000000e5c8783b */ /* 0x000fee0000000200 */
[----:B------:R-:W-:Y:S01]  /*8160*/  HMMA.16816.F32.BF16 R48, R192, R210, R48 ;  /* 0x000000d2c030723c */ /* 0x000fe20000041830 */
[----:B------:R-:W2:Y:S07]  /*8170*/  LDSM.16.M88.4 R192, [R234+0x6100] ;  /* 0x00610000eac0783b */ /* 0x000eae0000000200 */
[-C--:B-1----:R-:W-:Y:S01]  /*8180*/  HMMA.16816.F32.BF16 R4, R140, R212.reuse, R4 ;  /* 0x000000d48c04723c */ /* 0x082fe20000041804 */
[----:B------:R-:W1:Y:S07]  /*8190*/  LDSM.16.M88.4 R208, [R234+0x8100] ;  /* 0x00810000ead0783b */ /* 0x000e6e0000000200 */
[C---:B------:R-:W-:Y:S08]  /*81a0*/  HMMA.16816.F32.BF16 R8, R216.reuse, R212, R8 ;  /* 0x000000d4d808723c */ /* 0x040ff00000041808 */
[-C--:B------:R-:W-:Y:S08]  /*81b0*/  HMMA.16816.F32.BF16 R12, R216, R214.reuse, R12 ;  /* 0x000000d6d80c723c */ /* 0x080ff0000004180c */
[C---:B------:R-:W-:Y:S01]  /*81c0*/  HMMA.16816.F32.BF16 R16, R140.reuse, R214, R16 ;  /* 0x000000d68c10723c */ /* 0x040fe20000041810 */
[----:B------:R-:W-:Y:S07]  /*81d0*/  LDSM.16.M88.4 R212, [R229+0x1000] ;  /* 0x00100000e5d4783b */ /* 0x000fee0000000200 */
[-C--:B---3--:R-:W-:Y:S08]  /*81e0*/  HMMA.16816.F32.BF16 R20, R140, R196.reuse, R20 ;  /* 0x000000c48c14723c */ /* 0x088ff00000041814 */
[C---:B------:R-:W-:Y:S08]  /*81f0*/  HMMA.16816.F32.BF16 R24, R216.reuse, R196, R24 ;  /* 0x000000c4d818723c */ /* 0x040ff00000041818 */
[-C--:B------:R-:W-:Y:S08]  /*8200*/  HMMA.16816.F32.BF16 R28, R216, R198.reuse, R28 ;  /* 0x000000c6d81c723c */ /* 0x080ff0000004181c */
[C---:B------:R-:W-:Y:S01]  /*8210*/  HMMA.16816.F32.BF16 R32, R140.reuse, R198, R32 ;  /* 0x000000c68c20723c */ /* 0x040fe20000041820 */
[----:B------:R-:W3:Y:S07]  /*8220*/  LDSM.16.M88.4 R196, [R229+0x800] ;  /* 0x00080000e5c4783b */ /* 0x000eee0000000200 */
[-C--:B----4-:R-:W-:Y:S08]  /*8230*/  HMMA.16816.F32.BF16 R36, R140, R204.reuse, R36 ;  /* 0x000000cc8c24723c */ /* 0x090ff00000041824 */
[C---:B------:R-:W-:Y:S08]  /*8240*/  HMMA.16816.F32.BF16 R40, R216.reuse, R204, R40 ;  /* 0x000000ccd828723c */ /* 0x040ff00000041828 */
[-C--:B------:R-:W-:Y:S01]  /*8250*/  HMMA.16816.F32.BF16 R44, R216, R206.reuse, R44 ;  /* 0x000000ced82c723c */ /* 0x080fe2000004182c */
[----:B------:R-:W-:Y:S07]  /*8260*/  LDSM.16.M88.4 R216, [R231+0xc100] ;  /* 0x00c10000e7d8783b */ /* 0x000fee0000000200 */
[----:B------:R-:W-:Y:S01]  /*8270*/  HMMA.16816.F32.BF16 R48, R140, R206, R48 ;  /* 0x000000ce8c30723c */ /* 0x000fe20000041830 */
[----:B------:R-:W-:Y:S07]  /*8280*/  LDSM.16.M88.4 R140, [R231+0xa100] ;  /* 0x00a10000e78c783b */ /* 0x000fee0000000200 */
[-C--:B--2---:R-:W-:Y:S01]  /*8290*/  HMMA.16816.F32.BF16 R4, R192, R200.reuse, R4 ;  /* 0x000000c8c004723c */ /* 0x084fe20000041804 */
[----:B------:R-:W2:Y:S07]  /*82a0*/  LDSM.16.M88.4 R204, [R224+0x4900] ;  /* 0x00490000e0cc783b */ /* 0x000eae0000000200 */
[C---:B-1----:R-:W-:Y:S08]  /*82b0*/  HMMA.16816.F32.BF16 R8, R208.reuse, R200, R8 ;  /* 0x000000c8d008723c */ /* 0x042ff00000041808 */
[-C--:B------:R-:W-:Y:S08]  /*82c0*/  HMMA.16816.F32.BF16 R12, R208, R202.reuse, R12 ;  /* 0x000000cad00c723c */ /* 0x080ff0000004180c */
[C---:B------:R-:W-:Y:S01]  /*82d0*/  HMMA.16816.F32.BF16 R16, R192.reuse, R202, R16 ;  /* 0x000000cac010723c */ /* 0x040fe20000041810 */
[----:B------:R-:W1:Y:S07]  /*82e0*/  LDSM.16.M88.4 R200, [R224+0x5100] ;  /* 0x00510000e0c8783b */ /* 0x000e6e0000000200 */
[-C--:B---3--:R-:W-:Y:S08]  /*82f0*/  HMMA.16816.F32.BF16 R20, R192, R196.reuse, R20 ;  /* 0x000000c4c014723c */ /* 0x088ff00000041814 */
        /* <DEDUP_REMOVED lines=10> */
[-C--:B--2---:R-:W-:Y:S01]  /*83a0*/  HMMA.16816.F32.BF16 R4, R140, R204.reuse, R4 ;  /* 0x000000cc8c04723c */ /* 0x084fe20000041804 */
[----:B------:R-:W-:Y:S07]  /*83b0*/  LDSM.16.M88.4 R212, [R238] ;  /* 0x00000000eed4783b */ /* 0x000fee0000000200 */
[C---:B------:R-:W-:Y:S08]  /*83c0*/  HMMA.16816.F32.BF16 R8, R216.reuse, R204, R8 ;  /* 0x000000ccd808723c */ /* 0x040ff00000041808 */
[-C--:B------:R-:W-:Y:S08]  /*83d0*/  HMMA.16816.F32.BF16 R12, R216, R206.reuse, R12 ;  /* 0x000000ced80c723c */ /* 0x080ff0000004180c */
[C---:B------:R-:W-:Y:S01]  /*83e0*/  HMMA.16816.F32.BF16 R16, R140.reuse, R206, R16 ;  /* 0x000000ce8c10723c */ /* 0x040fe20000041810 */
[----:B------:R-:W2:Y:S07]  /*83f0*/  LDSM.16.M88.4 R204, [R239] ;  /* 0x00000000efcc783b */ /* 0x000eae0000000200 */
[-C--:B-1----:R-:W-:Y:S08]  /*8400*/  HMMA.16816.F32.BF16 R20, R140, R200.reuse, R20 ;  /* 0x000000c88c14723c */ /* 0x082ff00000041814 */
[C---:B------:R-:W-:Y:S08]  /*8410*/  HMMA.16816.F32.BF16 R24, R216.reuse, R200, R24 ;  /* 0x000000c8d818723c */ /* 0x040ff00000041818 */
[-C--:B------:R-:W-:Y:S08]  /*8420*/  HMMA.16816.F32.BF16 R28, R216, R202.reuse, R28 ;  /* 0x000000cad81c723c */ /* 0x080ff0000004181c */
[C---:B------:R-:W-:Y:S01]  /*8430*/  HMMA.16816.F32.BF16 R32, R140.reuse, R202, R32 ;  /* 0x000000ca8c20723c */ /* 0x040fe20000041820 */
[----:B------:R-:W1:Y:S07]  /*8440*/  LDSM.16.M88.4 R200, [R237] ;  /* 0x00000000edc8783b */ /* 0x000e6e0000000200 */
[-C--:B---3--:R-:W-:Y:S08]  /*8450*/  HMMA.16816.F32.BF16 R36, R140, R192.reuse, R36 ;  /* 0x000000c08c24723c */ /* 0x088ff00000041824 */
[C---:B------:R-:W-:Y:S08]  /*8460*/  HMMA.16816.F32.BF16 R40, R216.reuse, R192, R40 ;  /* 0x000000c0d828723c */ /* 0x040ff00000041828 */
[-C--:B------:R-:W-:Y:S01]  /*8470*/  HMMA.16816.F32.BF16 R44, R216, R194.reuse, R44 ;  /* 0x000000c2d82c723c */ /* 0x080fe2000004182c */
[----:B------:R-:W-:Y:S07]  /*8480*/  LDSM.16.M88.4 R216, [R236+0xc100] ;  /* 0x00c10000ecd8783b */ /* 0x000fee0000000200 */
[----:B------:R-:W-:Y:S01]  /*8490*/  HMMA.16816.F32.BF16 R48, R140, R194, R48 ;  /* 0x000000c28c30723c */ /* 0x000fe20000041830 */
[----:B------:R-:W-:Y:S07]  /*84a0*/  LDSM.16.M88.4 R140, [R232+0xa100] ;  /* 0x00a10000e88c783b */ /* 0x000fee0000000200 */
[-C--:B--2---:R-:W-:Y:S01]  /*84b0*/  HMMA.16816.F32.BF16 R4, R196, R204.reuse, R4 ;  /* 0x000000ccc404723c */ /* 0x084fe20000041804 */
[----:B------:R-:W2:Y:S07]  /*84c0*/  LDSM.16.M88.4 R192, [R230+0x4900] ;  /* 0x00490000e6c0783b */ /* 0x000eae0000000200 */
        /* <DEDUP_REMOVED lines=8> */
[----:B------:R-:W-:Y:S07]  /*8550*/  LDSM.16.M88.4 R212, [R230+0x5900] ;  /* 0x00590000e6d4783b */ /* 0x000fee0000000200 */
[-C--:B-1----:R-:W-:Y:S08]  /*8560*/  HMMA.16816.F32.BF16 R36, R196, R200.reuse, R36 ;  /* 0x000000c8c424723c */ /* 0x082ff00000041824 */
[C---:B------:R-:W-:Y:S08]  /*8570*/  HMMA.16816.F32.BF16 R40, R208.reuse, R200, R40 ;  /* 0x000000c8d028723c */ /* 0x040ff00000041828 */
[-C--:B------:R-:W-:Y:S01]  /*8580*/  HMMA.16816.F32.BF16 R44, R208, R202.reuse, R44 ;  /* 0x000000cad02c723c */ /* 0x080fe2000004182c */
[----:B------:R-:W1:Y:S07]  /*8590*/  LDSM.16.M88.4 R208, [R230+0x5100] ;  /* 0x00510000e6d0783b */ /* 0x000e6e0000000200 */
[----:B------:R-:W-:Y:S01]  /*85a0*/  HMMA.16816.F32.BF16 R48, R196, R202, R48 ;  /* 0x000000cac430723c */ /* 0x000fe20000041830 */
[----:B------:R-:W-:Y:S07]  /*85b0*/  LDSM.16.M88.4 R196, [R234+0xa100] ;  /* 0x00a10000eac4783b */ /* 0x000fee0000000200 */
[-C--:B--2---:R-:W-:Y:S01]  /*85c0*/  HMMA.16816.F32.BF16 R4, R140, R192.reuse, R4 ;  /* 0x000000c08c04723c */ /* 0x084fe20000041804 */
[----:B------:R-:W2:Y:S07]  /*85d0*/  LDSM.16.M88.4 R200, [R229+0x1800] ;  /* 0x00180000e5c8783b */ /* 0x000eae0000000200 */
[C---:B---3--:R-:W-:Y:S08]  /*85e0*/  HMMA.16816.F32.BF16 R8, R204.reuse, R192, R8 ;  /* 0x000000c0cc08723c */ /* 0x048ff00000041808 */
[-C--:B------:R-:W-:Y:S08]  /*85f0*/  HMMA.16816.F32.BF16 R12, R204, R194.reuse, R12 ;  /* 0x000000c2cc0c723c */ /* 0x080ff0000004180c */
[C---:B------:R-:W-:Y:S08]  /*8600*/  HMMA.16816.F32.BF16 R16, R140.reuse, R194, R16 ;  /* 0x000000c28c10723c */ /* 0x040ff00000041810 */
[-C--:B-1----:R-:W-:Y:S08]  /*8610*/  HMMA.16816.F32.BF16 R20, R140, R208.reuse, R20 ;  /* 0x000000d08c14723c */ /* 0x082ff00000041814 */
[C---:B------:R-:W-:Y:S08]  /*8620*/  HMMA.16816.F32.BF16 R24, R204.reuse, R208, R24 ;  /* 0x000000d0cc18723c */ /* 0x040ff00000041818 */
[-C--:B------:R-:W-:Y:S08]  /*8630*/  HMMA.16816.F32.BF16 R28, R204, R210.reuse, R28 ;  /* 0x000000d2cc1c723c */ /* 0x080ff0000004181c */
[C---:B------:R-:W-:Y:S08]  /*8640*/  HMMA.16816.F32.BF16 R32, R140.reuse, R210, R32 ;  /* 0x000000d28c20723c */ /* 0x040ff00000041820 */
[-C--:B------:R-:W-:Y:S08]  /*8650*/  HMMA.16816.F32.BF16 R36, R140, R212.reuse, R36 ;  /* 0x000000d48c24723c */ /* 0x080ff00000041824 */
[C---:B------:R-:W-:Y:S08]  /*8660*/  HMMA.16816.F32.BF16 R40, R204.reuse, R212, R40 ;  /* 0x000000d4cc28723c */ /* 0x040ff00000041828 */
[-C--:B------:R-:W-:Y:S08]  /*8670*/  HMMA.16816.F32.BF16 R44, R204, R214.reuse, R44 ;  /* 0x000000d6cc2c723c */ /* 0x080ff0000004182c */
[----:B------:R-:W-:Y:S08]  /*8680*/  HMMA.16816.F32.BF16 R48, R140, R214, R48 ;  /* 0x000000d68c30723c */ /* 0x000ff00000041830 */
[-C--:B--2---:R-:W-:Y:S08]  /*8690*/  HMMA.16816.F32.BF16 R4, R196, R200.reuse, R4 ;  /* 0x000000c8c404723c */ /* 0x084ff00000041804 */
[C---:B------:R-:W-:Y:S08]  /*86a0*/  HMMA.16816.F32.BF16 R8, R216.reuse, R200, R8 ;  /* 0x000000c8d808723c */ /* 0x040ff00000041808 */
[-C--:B------:R-:W-:Y:S08]  /*86b0*/  HMMA.16816.F32.BF16 R12, R216, R202.reuse, R12 ;  /* 0x000000cad80c723c */ /* 0x080ff0000004180c */
        /* <DEDUP_REMOVED lines=26> */
[----:B------:R-:W2:Y:S10]  /*8860*/  MUFU.TANH R143, R18 ;  /* 0x00000012008f7308 */ /* 0x000eb40000002400 */
[----:B------:R2:W2:Y:S01]  /*8870*/  MUFU.TANH R142, R19 ;  /* 0x00000013008e7308 */ /* 0x0004a20000002400 */
[----:B-1----:R-:W1:Y:S01]  /*8880*/  LDSM.16.M88.4 R8, [R229+0x2800] ;  /* 0x00280000e508783b */ /* 0x002e620000000200 */
[----:B------:R-:W-:Y:S04]  /*8890*/  DEPBAR.LE SB0, 0x0 ;  /* 0x000080000000791a */ /* 0x000fe80000000000 */
[-C--:B----4-:R-:W-:Y:S04]  /*88a0*/  HMMA.16816.F32.BF16 R20, R196, R4.reuse, R20 ;  /* 0x00000004c414723c */ /* 0x090fe80000041814 */
[----:B------:R-:W4:Y:S01]  /*88b0*/  MUFU.TANH R195, R12 ;  /* 0x0000000c00c37308 */ /* 0x000f220000002400 */
[----:B------:R-:W-:Y:S03]  /*88c0*/  BAR.SYNC.DEFER_BLOCKING 0x0 ;  /* 0x0000000000007b1d */ /* 0x000fe60000010000 */
[C---:B------:R-:W-:Y:S06]  /*88d0*/  HMMA.16816.F32.BF16 R24, R216.reuse, R4, R24 ;  /* 0x00000004d818723c */ /* 0x040fec0000041818 */
[----:B------:R-:W1:Y:S02]  /*88e0*/  MUFU.TANH R194, R13 ;  /* 0x0000000d00c27308 */ /* 0x000e640000002400 */
[-C--:B------:R-:W-:Y:S08]  /*88f0*/  HMMA.16816.F32.BF16 R28, R216, R6.reuse, R28 ;  /* 0x00000006d81c723c */ /* 0x080ff0000004181c */
[----:B------:R-:W2:Y:S01]  /*8900*/  MUFU.TANH R214, R14 ;  /* 0x0000000e00d67308 */ /* 0x000ea20000002400 */
[C---:B------:R-:W-:Y:S04]  /*8910*/  HMMA.16816.F32.BF16 R32, R196.reuse, R6, R32 ;  /* 0x00000006c420723c */ /* 0x040fe80000041820 */
[----:B------:R-:W-:Y:S02]  /*8920*/  FMUL.FTZ R20, R20, c[0x0][0x320] ;  /* 0x0000c80014147a20 */ /* 0x000fe40000410000 */
[----:B------:R-:W-:Y:S03]  /*8930*/  FMUL.FTZ R21, R21, c[0x0][0x320] ;  /* 0x0000c80015157a20 */ /* 0x000fe60000410000 */
[----:B------:R-:W2:Y:S03]  /*8940*/  MUFU.TANH R213, R15 ;  /* 0x0000000f00d57308 */ /* 0x000ea60000002400 */
[----:B------:R-:W-:Y:S01]  /*8950*/  FMUL.FTZ R22, R22, c[0x0][0x320] ;  /* 0x0000c80016167a20 */ /* 0x000fe20000410000 */
[-C--:B-1----:R-:W-:Y:S03]  /*8960*/  HMMA.16816.F32.BF16 R36, R196, R8.reuse, R36 ;  /* 0x00000008c424723c */ /* 0x082fe60000041824 */
[----:B------:R-:W-:Y:S02]  /*8970*/  FMUL.FTZ R23, R23, c[0x0][0x320] ;  /* 0x0000c80017177a20 */ /* 0x000fe40000410000 */
[----:B------:R-:W-:Y:S01]  /*8980*/  FMUL.FTZ R24, R24, c[0x0][0x320] ;  /* 0x0000c80018187a20 */ /* 0x000fe20000410000 */
[----:B------:R-:W1:Y:S01]  /*8990*/  MUFU.TANH R135, R20 ;  /* 0x0000001400877308 */ /* 0x000e620000002400 */
[----:B------:R-:W-:Y:S01]  /*89a0*/  FMUL.FTZ R25, R25, c[0x0][0x320] ;  /* 0x0000c80019197a20 */ /* 0x000fe20000410000 */
[C---:B------:R-:W-:Y:S04]  /*89b0*/  HMMA.16816.F32.BF16 R40, R216.reuse, R8, R40 ;  /* 0x00000008d828723c */ /* 0x040fe80000041828 */
[----:B------:R-:W-:Y:S02]  /*89c0*/  FMUL.FTZ R26, R26, c[0x0][0x320] ;  /* 0x0000c8001a1a7a20 */ /* 0x000fe40000410000 */
[----:B------:R-:W-:Y:S02]  /*89d0*/  FMUL.FTZ R27, R27, c[0x0][0x320] ;  /* 0x0000c8001b1b7a20 */ /* 0x000fe40000410000 */
[----:B------:R-:W1:Y:S01]  /*89e0*/  MUFU.TANH R133, R21 ;  /* 0x0000001500857308 */ /* 0x000e620000002400 */
[-C--:B------:R-:W-:Y:S03]  /*89f0*/  HMMA.16816.F32.BF16 R44, R216, R10.reuse, R44 ;  /* 0x0000000ad82c723c */ /* 0x080fe6000004182c */
[----:B------:R-:W-:Y:S02]  /*8a00*/  FMUL.FTZ R28, R28, c[0x0][0x320] ;  /* 0x0000c8001c1c7a20 */ /* 0x000fe40000410000 */
[----:B------:R-:W-:Y:S02]  /*8a10*/  FMUL.FTZ R29, R29, c[0x0][0x320] ;  /* 0x0000c8001d1d7a20 */ /* 0x000fe40000410000 */
[----:B------:R-:W-:Y:S01]  /*8a20*/  FMUL.FTZ R30, R30, c[0x0][0x320] ;  /* 0x0000c8001e1e7a20 */ /* 0x000fe20000410000 */
[----:B------:R-:W-:Y:S01]  /*8a30*/  HMMA.16816.F32.BF16 R48, R196, R10, R48 ;  /* 0x0000000ac430723c */ /* 0x000fe20000041830 */
[----:B------:R1:W1:Y:S03]  /*8a40*/  MUFU.TANH R140, R22 ;  /* 0x00000016008c7308 */ /* 0x0002660000002400 */
[----:B------:R-:W-:Y:S03]  /*8a50*/  FMUL.FTZ R31, R31, c[0x0][0x320] ;  /* 0x0000c8001f1f7a20 */ /* 0x000fe60000410000 */
[----:B------:R-:W-:Y:S02]  /*8a60*/  FMUL.FTZ R42, R42, c[0x0][0x320] ;  /* 0x0000c8002a2a7a20 */ /* 0x000fe40000410000 */
[----:B------:R-:W-:Y:S02]  /*8a70*/  FMUL.FTZ R43, R43, c[0x0][0x320] ;  /* 0x0000c8002b2b7a20 */ /* 0x000fe40000410000 */
[----:B------:R3:W3:Y:S05]  /*8a80*/  MUFU.TANH R137, R23 ;  /* 0x0000001700897308 */ /* 0x0006ea0000002400 */
[----:B------:R-:W-:Y:S02]  /*8a90*/  FMUL.FTZ R46, R46, c[0x0][0x320] ;  /* 0x0000c8002e2e7a20 */ /* 0x000fe40000410000 */
[----:B------:R-:W-:Y:S03]  /*8aa0*/  FMUL.FTZ R47, R47, c[0x0][0x320] ;  /* 0x0000c8002f2f7a20 */ /* 0x000fe60000410000 */
[----:B------:R4:W4:Y:S03]  /*8ab0*/  MUFU.TANH R205, R24 ;  /* 0x0000001800cd7308 */ /* 0x0009260000002400 */
[----:B--2---:R-:W-:Y:S02]  /*8ac0*/  FMUL.FTZ R19, R48, c[0x0][0x320] ;  /* 0x0000c80030137a20 */ /* 0x004fe40000410000 */
[----:B-1----:R-:W-:Y:S02]  /*8ad0*/  FMUL.FTZ R22, R37, c[0x0][0x320] ;  /* 0x0000c80025167a20 */ /* 0x002fe40000410000 */
[----:B------:R-:W-:Y:S02]  /*8ae0*/  FMUL.FTZ R18, R49, c[0x0][0x320] ;  /* 0x0000c80031127a20 */ /* 0x000fe40000410000 */
[----:B------:R-:W-:Y:S01]  /*8af0*/  FMUL.FTZ R21, R50, c[0x0][0x320] ;  /* 0x0000c80032157a20 */ /* 0x000fe20000410000 */
[----:B------:R1:W2:Y:S01]  /*8b00*/  MUFU.TANH R208, R25 ;  /* 0x0000001900d07308 */ /* 0x0002a20000002400 */
[----:B------:R-:W-:Y:S02]  /*8b10*/  FMUL.FTZ R20, R51, c[0x0][0x320] ;  /* 0x0000c80033147a20 */ /* 0x000fe40000410000 */
[----:B---3--:R-:W-:Y:S07]  /*8b20*/  FMUL.FTZ R23, R45, c[0x0][0x320] ;  /* 0x0000c8002d177a20 */ /* 0x008fee0000410000 */
[----:B------:R3:W2:Y:S01]  /*8b30*/  MUFU.TANH R220, R26 ;  /* 0x0000001a00dc7308 */ /* 0x0006a20000002400 */
[----:B----4-:R-:W-:Y:S09]  /*8b40*/  FMUL.FTZ R24, R36, c[0x0][0x320] ;  /* 0x0000c80024187a20 */ /* 0x010ff20000410000 */
[----:B------:R4:W2:Y:S01]  /*8b50*/  MUFU.TANH R215, R27 ;  /* 0x0000001b00d77308 */ /* 0x0008a20000002400 */
[----:B-1----:R-:W-:Y:S02]  /*8b60*/  FMUL.FTZ R25, R33, c[0x0][0x320] ;  /* 0x0000c80021197a20 */ /* 0x002fe40000410000 */
[----:B------:R-:W-:Y:S07]  /*8b70*/  FMUL.FTZ R33, R34, c[0x0][0x320] ;  /* 0x0000c80022217a20 */ /* 0x000fee0000410000 */
[----:B------:R1:W1:Y:S01]  /*8b80*/  MUFU.TANH R141, R28 ;  /* 0x0000001c008d7308 */ /* 0x0002620000002400 */
[----:B---3--:R-:W-:Y:S02]  /*8b90*/  FMUL.FTZ R26, R32, c[0x0][0x320] ;  /* 0x0000c800201a7a20 */ /* 0x008fe40000410000 */
[----:B------:R-:W-:Y:S07]  /*8ba0*/  FMUL.FTZ R32, R35, c[0x0][0x320] ;  /* 0x0000c80023207a20 */ /* 0x000fee0000410000 */
[----:B------:R3:W2:Y:S01]  /*8bb0*/  MUFU.TANH R136, R29 ;  /* 0x0000001d00887308 */ /* 0x0006a20000002400 */
[----:B----4-:R-:W-:Y:S09]  /*8bc0*/  FMUL.FTZ R27, R39, c[0x0][0x320] ;  /* 0x0000c800271b7a20 */ /* 0x010ff20000410000 */
[----:B------:R4:W2:Y:S01]  /*8bd0*/  MUFU.TANH R212, R30 ;  /* 0x0000001e00d47308 */ /* 0x0008a20000002400 */
[----:B-1----:R-:W-:Y:S09]  /*8be0*/  FMUL.FTZ R28, R38, c[0x0][0x320] ;  /* 0x0000c800261c7a20 */ /* 0x002ff20000410000 */
[----:B------:R1:W1:Y:S01]  /*8bf0*/  MUFU.TANH R209, R31 ;  /* 0x0000001f00d17308 */ /* 0x0002620000002400 */
[----:B---3--:R-:W-:Y:S09]  /*8c00*/  FMUL.FTZ R29, R44, c[0x0][0x320] ;  /* 0x0000c8002c1d7a20 */ /* 0x008ff20000410000 */
[----:B------:R-:W3:Y:S01]  /*8c10*/  MUFU.TANH R16, R16 ;  /* 0x0000001000107308 */ /* 0x000ee20000002400 */
[----:B----4-:R-:W-:Y:S09]  /*8c20*/  FMUL.FTZ R30, R41, c[0x0][0x320] ;  /* 0x0000c800291e7a20 */ /* 0x010ff20000410000 */
[----:B------:R-:W4:Y:S01]  /*8c30*/  MUFU.TANH R17, R17 ;  /* 0x0000001100117308 */ /* 0x000f220000002400 */
[----:B-1----:R-:W-:Y:S09]  /*8c40*/  FMUL.FTZ R31, R40, c[0x0][0x320] ;  /* 0x0000c800281f7a20 */ /* 0x002ff20000410000 */
        /* <DEDUP_REMOVED lines=21> */
[----:B--234-:R-:W2:Y:S01]  /*8da0*/  LDL R0, [R1+0x14] ;  /* 0x0000140001007983 */ /* 0x01cea20000100800 */
[----:B------:R-:W-:Y:S01]  /*8db0*/  UIMAD UR4, UR24, 0x30, UR10 ;  /* 0x00000030180478a4 */ /* 0x000fe2000f8e020a */
[----:B------:R-:W-:Y:S01]  /*8dc0*/  IMAD.MOV.U32 R242, RZ, RZ, RZ ;  /* 0x000000fffff27224 */ /* 0x000fe200078e00ff */
[----:B------:R-:W-:Y:S04]  /*8dd0*/  IADD3 R14, -R244, 0x10, RZ ;  /* 0x00000010f40e7810 */ /* 0x000fe80007ffe1ff */
[----:B------:R-:W-:Y:S01]  /*8de0*/  IMAD.U32 R2, RZ, RZ, UR4 ;  /* 0x00000004ff027e24 */ /* 0x000fe2000f8e00ff */
[----:B------:R-:W-:Y:S04]  /*8df0*/  LOP3.LUT R14, R14, 0xf, RZ, 0xc0, !PT ;  /* 0x0000000f0e0e7812 */ /* 0x000fe800078ec0ff */
        /* <DEDUP_REMOVED lines=24> */
[----:B------:R-:W2:Y:S04]  /*8f80*/  SHFL.IDX PT, R6, R2, 0x1, 0x181f ;  /* 0x00381f0002067f89 */ /* 0x000ea800000e0000 */
[----:B------:R-:W3:Y:S04]  /*8f90*/  SHFL.IDX PT, R3, R2, RZ, 0x181f ;  /* 0x00181fff02037589 */ /* 0x000ee800000e0000 */
[----:B------:R-:W4:Y:S04]  /*8fa0*/  SHFL.IDX PT, R4, R0, RZ, 0x181f ;  /* 0x00181fff00047589 */ /* 0x000f2800000e0000 */
[----:B------:R-:W1:Y:S04]  /*8fb0*/  SHFL.IDX PT, R2, R2, 0x2, 0x181f ;  /* 0x00581f0002027f89 */ /* 0x000e6800000e0000 */
[----:B------:R-:W1:Y:S04]  /*8fc0*/  SHFL.IDX PT, R5, R0, 0x1, 0x181f ;  /* 0x00381f0000057f89 */ /* 0x000e6800000e0000 */
[----:B------:R-:W1:Y:S01]  /*8fd0*/  SHFL.IDX PT, R0, R0, 0x2, 0x181f ;  /* 0x00581f0000007f89 */ /* 0x000e6200000e0000 */
[-C--:B--2--5:R-:W-:Y:S02]  /*8fe0*/  IADD3 R8, P1, R6, R247.reuse, RZ ;  /* 0x000000f706087210 */ /* 0x0a4fe40007f3e0ff */
[CC--:B---3--:R-:W-:Y:S02]  /*8ff0*/  IADD3 R12, P0, R3.reuse, R247.reuse, RZ ;  /* 0x000000f7030c7210 */ /* 0x0c8fe40007f1e0ff */
[-C--:B------:R-:W-:Y:S03]  /*9000*/  IADD3 R10, P2, R3, R246.reuse, RZ ;  /* 0x000000f6030a7210 */ /* 0x080fe60007f5e0ff */
[----:B----4-:R-:W-:Y:S01]  /*9010*/  IMAD.X R13, R4, 0x1, R245, P0 ;  /* 0x00000001040d7824 */ /* 0x010fe200000e06f5 */
[----:B------:R-:W-:Y:S01]  /*9020*/  IADD3 R6, P0, R6, R246, RZ ;  /* 0x000000f606067210 */ /* 0x000fe20007f1e0ff */
[----:B------:R-:W-:Y:S01]  /*9030*/  IMAD.X R11, R4, 0x1, R223, P2 ;  /* 0x00000001040b7824 */ /* 0x000fe200010e06df */
[----:B-1----:R-:W-:Y:S02]  /*9040*/  IADD3 R4, P2, R2, R247, RZ ;  /* 0x000000f702047210 */ /* 0x002fe40007f5e0ff */
[----:B------:R1:W-:Y:S01]  /*9050*/  LDGSTS.E.BYPASS.LTC128B.128 [R252+0x3100], [R12.64], !P6 ;  /* 0x031000000cfc7fae */ /* 0x0003e2000f101d54 */
        /* <DEDUP_REMOVED lines=11> */
.L_x_612:
[----:B-1234-:R-:W2:Y:S01]  /*9110*/  LDL R2, [R1+0x30] ;  /* 0x0000300001027983 */ /* 0x01eea20000100800 */
[----:B------:R-:W-:Y:S02]  /*9120*/  UISETP.NE.AND UP1, UPT, UR13, URZ, UPT ;  /* 0x0000003f0d00728c */ /* 0x000fe4000bf25270 */
[----:B------:R-:W-:Y:S01]  /*9130*/  UIMAD UR4, UR24, -0x30, URZ ;  /* 0xffffffd0180478a4 */ /* 0x000fe2000f8e023f */
[----:B------:R-:W3:Y:S01]  /*9140*/  LDL R35, [R1+0x1c] ;  /* 0x00001c0001237983 */ /* 0x000ee20000100800 */
[----:B------:R-:W-:Y:S02]  /*9150*/  UISETP.NE.AND UP0, UPT, UR12, URZ, UPT ;  /* 0x0000003f0c00728c */ /* 0x000fe4000bf05270 */
[----:B------:R-:W-:Y:S01]  /*9160*/  PLOP3.LUT P1, PT, PT, PT, UP1, 0x80, 0x0 ;  /* 0x000000000000781c */ /* 0x000fe20003f2f018 */
[----:B------:R-:W0:Y:S01]  /*9170*/  LDGDEPBAR ;  /* 0x00000000000079af */ /* 0x000e220000000000 */
[----:B------:R-:W-:Y:S11]  /*9180*/  PLOP3.LUT P0, PT, PT, PT, UP1, 0x80, 0x0 ;  /* 0x000000000000781c */ /* 0x000ff60003f0f018 */
[----:B--2---:R-:W-:Y:S04]  /*9190*/  @P1 IMAD.HI.U32 R0, R2, c[0x0][0x2c8], RZ ;  /* 0x0000b20002001a27 */ /* 0x004fe800078e00ff */
[----:B------:R-:W-:Y:S01]  /*91a0*/  IMAD.MOV.U32 R4, RZ, RZ, R2 ;  /* 0x000000ffff047224 */ /* 0x000fe200078e0002 */
[----:B------:R-:W-:Y:S01]  /*91b0*/  @P0 SHF.R.U32.HI R4, RZ, c[0x0][0x2cc], R0 ;  /* 0x0000b300ff040a19 */ /* 0x000fe20000011600 */
[----:B------:R-:W-:Y:S01]  /*91c0*/  IMAD.U32 R0, RZ, RZ, UR4 ;  /* 0x00000004ff007e24 */ /* 0x000fe2000f8e00ff */
[----:B------:R-:W-:Y:S01]  /*91d0*/  PLOP3.LUT P0, PT, PT, PT, UP0, 0x40, 0x0 ;  /* 0x000000000000781c */ /* 0x000fe20003f0e808 */
[----:B------:R-:W-:Y:S02]  /*91e0*/  IMAD.MOV.U32 R2, RZ, RZ, c[0x0][0x2ac] ;  /* 0x0000ab00ff027624 */ /* 0x000fe400078e00ff */
[----:B------:R-:W1:Y:S01]  /*91f0*/  SHFL.IDX PT, R3, R4, RZ, 0x1c1f ;  /* 0x001c1fff04037589 */ /* 0x000e6200000e0000 */
[----:B---3--:R-:W-:Y:S05]  /*9200*/  IADD3 R6, -R35, 0x1, R0 ;  /* 0x0000000123067810 */ /* 0x008fea0007ffe100 */
[----:B------:R-:W-:Y:S05]  /*9210*/  IMAD R6, R2, c[0x0][0x1d0], R6 ;  /* 0x0000740002067a24 */ /* 0x000fea00078e0206 */
[----:B------:R-:W-:Y:S04]  /*9220*/  IADD3 R6, R6, -c[0x0][0x168], RZ ;  /* 0x80005a0006067a10 */ /* 0x000fe80007ffe0ff */
[C---:B------:R-:W-:Y:S02]  /*9230*/  IADD3 R5, R6.reuse, c[0x0][0x328], RZ ;  /* 0x0000ca0006057a10 */ /* 0x040fe40007ffe0ff */
[----:B------:R-:W-:Y:S03]  /*9240*/  IADD3 R6, R6, UR17, RZ ;  /* 0x0000001106067c10 */ /* 0x000fe6000fffe0ff */
[--C-:B-1----:R-:W-:Y:S02]  /*9250*/  IMAD.IADD R2, R5, 0x1, R3.reuse ;  /* 0x0000000105027824 */ /* 0x102fe400078e0203 */
        /* <DEDUP_REMOVED lines=17> */
.L_x_615:
[----:B------:R-:W-:Y:S04]  /*9370*/  MOV R7, c[0x0][0x32c] ;  /* 0x0000cb0000077a02 */ /* 0x000fe80000000f00 */
[----:B------:R-:W-:Y:S11]  /*9380*/  ISETP.NE.AND P0, PT, R7, 0x1, PT ;  /* 0x000000010700780c */ /* 0x000ff60003f05270 */
[----:B------:R-:W-:Y:S02]  /*9390*/  @!UPT UIADD3 URZ, URZ, URZ, URZ ;  /* 0x0000003f3f3ff290 */ /* 0x000fe4000fffe03f */
[----:B------:R-:W-:Y:S05]  /*93a0*/  @P0 IMAD.HI.U32 R7, R3, c[0x0][0x330], RZ ;  /* 0x0000cc0003070a27 */ /* 0x000fea00078e00ff */
[----:B------:R-:W-:Y:S02]  /*93b0*/  @P0 SHF.R.U32.HI R3, RZ, c[0x0][0x334], R7 ;  /* 0x0000cd00ff030a19 */ /* 0x000fe40000011607 */
.L_x_616:
[----:B------:R-:W-:Y:S05]  /*93c0*/  BSYNC B0 ;  /* 0x0000000000007941 */ /* 0x000fea0003800000 */
.L_x_614:
[----:B------:R-:W-:Y:S05]  /*93d0*/  IADD3 R7, -R35, UR4, RZ ;  /* 0x0000000423077c10 */ /* 0x000fea000fffe1ff */
[----:B------:R-:W-:Y:S05]  /*93e0*/  IMAD R3, R3, c[0x0][0x32c], R7 ;  /* 0x0000cb0003037a24 */ /* 0x000fea00078e0207 */
[----:B------:R-:W-:Y:S02]  /*93f0*/  IADD3 R7, R3, c[0x0][0x32c], RZ ;  /* 0x0000cb0003077a10 */ /* 0x000fe40007ffe0ff */
[----:B------:R-:W-:Y:S02]  /*9400*/  IMNMX R0, R0, R3, !PT ;  /* 0x0000000300007217 */ /* 0x000fe40007800200 */
[----:B------:R-:W-:Y:S02]  /*9410*/  IMNMX R2, R2, R7, PT ;  /* 0x0000000702027217 */ /* 0x000fe40003800200 */
.L_x_613:
[----:B------:R-:W-:Y:S01]  /*9420*/  UISETP.GE.AND UP2, UPT, UR4, 0x1, UPT ;  /* 0x000000010400788c */ /* 0x000fe2000bf46270 */
[----:B------:R-:W1:Y:S01]  /*9430*/  SHFL.IDX PT, R3, R4, 0x1, 0x1c1f ;  /* 0x003c1f0004037f89 */ /* 0x000e6200000e0000 */
[----:B------:R-:W-:Y:S02]  /*9440*/  UISETP.GE.AND UP1, UPT, UR4, 0x2, UPT ;  /* 0x000000020400788c */ /* 0x000fe4000bf26270 */
[----:B------:R-:W-:Y:S02]  /*9450*/  UISETP.GE.AND UP0, UPT, UR4, 0x9, UPT ;  /* 0x000000090400788c */ /* 0x000fe4000bf06270 */
[----:B------:R-:W-:Y:S01]  /*9460*/  PLOP3.LUT P0, PT, PT, PT, UP2, 0x40, 0x0 ;  /* 0x000000000000781c */ /* 0x000fe20003f0e828 */
[----:B------:R-:W-:Y:S01]  /*9470*/  UP2UR UR28, UPR, URZ, 0x2 ;  /* 0x000000023f1c7883 */ /* 0x000fe20008000000 */
[----:B------:R-:W-:Y:S01]  /*9480*/  PLOP3.LUT P2, PT, PT, PT, UP1, 0x40, 0x0 ;  /* 0x000000000000781c */ /* 0x000fe20003f4e818 */
[----:B------:R-:W-:Y:S01]  /*9490*/  UISETP.GE.AND UP1, UPT, UR4, 0xa, UPT ;  /* 0x0000000a0400788c */ /* 0x000fe2000bf26270 */
[----:B------:R-:W-:Y:S01]  /*94a0*/  ISETP.GT.AND P0, PT, R0, RZ, P0 ;  /* 0x000000ff0000720c */ /* 0x000fe20000704270 */
[----:B------:R-:W-:Y:S01]  /*94b0*/  UISETP.GE.AND UP5, UPT, UR4, 0x19, UPT ;  /* 0x000000190400788c */ /* 0x000fe2000bfa6270 */
[----:B------:R-:W-:Y:S01]  /*94c0*/  PLOP3.LUT P1, PT, PT, PT, UP0, 0x40, 0x0 ;  /* 0x000000000000781c */ /* 0x000fe20003f2e808 */
[----:B------:R-:W-:Y:S01]  /*94d0*/  UP2UR UR27, UPR, URZ, 0x1 ;  /* 0x000000013f1b7883 */ /* 0x000fe20008000000 */
[----:B------:R-:W-:Y:S01]  /*94e0*/  ISETP.LT.OR P0, PT, R2, 0x1, P0 ;  /* 0x000000010200780c */ /* 0x000fe20000701670 */
[----:B------:R-:W-:Y:S01]  /*94f0*/  UISETP.GE.AND UP0, UPT, UR4, 0x11, UPT ;  /* 0x000000110400788c */ /* 0x000fe2000bf06270 */
[C---:B------:R-:W-:Y:S01]  /*9500*/  ISETP.GT.AND P2, PT, R0.reuse, 0x1, P2 ;  /* 0x000000010000780c */ /* 0x040fe20001744270 */
[----:B------:R-:W-:Y:S01]  /*9510*/  UISETP.GE.AND UP6, UPT, UR4, 0x12, UPT ;  /* 0x000000120400788c */ /* 0x000fe2000bfc6270 */
[----:B------:R-:W-:Y:S01]  /*9520*/  FSEL R9, R193, -INF , !P0 ;  /* 0xff800000c1097808 */ /* 0x000fe20004000000 */
[----:B------:R-:W-:Y:S01]  /*9530*/  UP2UR UR29, UPR, URZ, 0x4 ;  /* 0x000000043f1d7883 */ /* 0x000fe20008000000 */
[----:B------:R-:W-:Y:S01]  /*9540*/  PLOP3.LUT P0, PT, PT, PT, UP1, 0x40, 0x0 ;  /* 0x000000000000781c */ /* 0x000fe20003f0e818 */
[----:B------:R-:W-:Y:S01]  /*9550*/  UISETP.GE.AND UP2, UPT, UR4, 0x22, UPT ;  /* 0x000000220400788c */ /* 0x000fe2000bf46270 */
[C---:B------:R-:W-:Y:S01]  /*9560*/  ISETP.GT.AND P1, PT, R0.reuse, 0x8, P1 ;  /* 0x000000080000780c */ /* 0x040fe20000f24270 */
[----:B------:R-:W-:Y:S01]  /*9570*/  UISETP.GE.AND UP4, UPT, UR4, 0x1a, UPT ;  /* 0x0000001a0400788c */ /* 0x000fe2000bf86270 */
[----:B------:R-:W-:Y:S01]  /*9580*/  ISETP.GT.AND P0, PT, R0, 0x9, P0 ;  /* 0x000000090000780c */ /* 0x000fe20000704270 */
[----:B------:R-:W-:Y:S01]  /*9590*/  UISETP.GE.AND UP3, UPT, UR4, 0x21, UPT ;  /* 0x000000210400788c */ /* 0x000fe2000bf66270 */
[C---:B------:R-:W-:Y:S01]  /*95a0*/  ISETP.LT.OR P2, PT, R2.reuse, 0x2, P2 ;  /* 0x000000020200780c */ /* 0x040fe20001741670 */
[----:B------:R-:W-:Y:S01]  /*95b0*/  UP2UR UR30, UPR, URZ, 0x40 ;  /* 0x000000403f1e7883 */ /* 0x000fe20008000000 */
[C---:B------:R-:W-:Y:S01]  /*95c0*/  ISETP.LT.OR P0, PT, R2.reuse, 0xa, P0 ;  /* 0x0000000a0200780c */ /* 0x040fe20000701670 */
[----:B------:R-:W-:Y:S01]  /*95d0*/  UP2UR UR26, UPR, URZ, 0x2 ;  /* 0x000000023f1a7883 */ /* 0x000fe20008000000 */
[----:B------:R-:W-:Y:S01]  /*95e0*/  ISETP.LT.OR P1, PT, R2, 0x9, P1 ;  /* 0x000000090200780c */ /* 0x000fe20000f21670 */
[----:B------:R-:W-:Y:S01]  /*95f0*/  UP2UR UR25, UPR, URZ, 0x1 ;  /* 0x000000013f197883 */ /* 0x000fe20008000000 */
[----:B------:R-:W-:Y:S01]  /*9600*/  FSEL R17, R17, -INF , !P0 ;  /* 0xff80000011117808 */ /* 0x000fe20004000000 */
[----:B------:R-:W-:Y:S01]  /*9610*/  UISETP.GE.AND UP1, UPT, UR4, 0x29, UPT ;  /* 0x000000290400788c */ /* 0x000fe2000bf26270 */
[----:B------:R-:W-:Y:S02]  /*9620*/  PLOP3.LUT P0, PT, PT, PT, UP5, 0x40, 0x0 ;  /* 0x000000000000781c */ /* 0x000fe40003f0e858 */
[----:B------:R-:W-:Y:S02]  /*9630*/  FSEL R15, R192, -INF , !P2 ;  /* 0xff800000c00f7808 */ /* 0x000fe40005000000 */
[----:B------:R-:W-:Y:S01]  /*9640*/  PLOP3.LUT P2, PT, PT, PT, UP0, 0x40, 0x0 ;  /* 0x000000000000781c */ /* 0x000fe20003f4e808 */
[----:B------:R-:W-:Y:S01]  /*9650*/  UISETP.GE.AND UP0, UPT, UR4, 0x2a, UPT ;  /* 0x0000002a0400788c */ /* 0x000fe2000bf06270 */
[----:B------:R-:W-:Y:S02]  /*9660*/  FSEL R16, R16, -INF , !P1 ;  /* 0xff80000010107808 */ /* 0x000fe40004800000 */
[----:B------:R-:W-:Y:S01]  /*9670*/  PLOP3.LUT P1, PT, PT, PT, UP6, 0x40, 0x0 ;  /* 0x000000000000781c */ /* 0x000fe20003f2e868 */
[----:B------:R-:W-:Y:S01]  /*9680*/  UISETP.NE.AND UP6, UPT, UR12, URZ, UPT ;  /* 0x0000003f0c00728c */ /* 0x000fe2000bfc5270 */
[C---:B------:R-:W-:Y:S02]  /*9690*/  ISETP.GT.AND P0, PT, R0.reuse, 0x18, P0 ;  /* 0x000000180000780c */ /* 0x040fe40000704270 */
[C---:B------:R-:W-:Y:S02]  /*96a0*/  ISETP.GT.AND P2, PT, R0.reuse, 0x10, P2 ;  /* 0x000000100000780c */ /* 0x040fe40001744270 */
[----:B------:R-:W-:Y:S02]  /*96b0*/  ISETP.GT.AND P1, PT, R0, 0x11, P1 ;  /* 0x000000110000780c */ /* 0x000fe40000f24270 */
[C---:B------:R-:W-:Y:S02]  /*96c0*/  ISETP.LT.OR P0, PT, R2.reuse, 0x19, P0 ;  /* 0x000000190200780c */ /* 0x040fe40000701670 */
[C---:B------:R-:W-:Y:S02]  /*96d0*/  ISETP.LT.OR P2, PT, R2.reuse, 0x11, P2 ;  /* 0x000000110200780c */ /* 0x040fe40001741670 */
[----:B------:R-:W-:Y:S02]  /*96e0*/  ISETP.LT.OR P1, PT, R2, 0x12, P1 ;  /* 0x000000120200780c */ /* 0x000fe40000f21670 */
[----:B------:R-:W-:Y:S02]  /*96f0*/  FSEL R202, R26, -INF , !P0 ;  /* 0xff8000001aca7808 */ /* 0x000fe40004000000 */
[----:B------:R-:W-:Y:S02]  /*9700*/  PLOP3.LUT P0, PT, PT, PT, UP2, 0x40, 0x0 ;  /* 0x000000000000781c */ /* 0x000fe40003f0e828 */
[----:B------:R-:W-:Y:S02]  /*9710*/  FSEL R196, R135, -INF , !P2 ;  /* 0xff80000087c47808 */ /* 0x000fe40005000000 */
[----:B------:R-:W-:Y:S02]  /*9720*/  PLOP3.LUT P2, PT, PT, PT, UP4, 0x40, 0x0 ;  /* 0x000000000000781c */ /* 0x000fe40003f4e848 */
[----:B------:R-:W-:Y:S02]  /*9730*/  FSEL R198, R133, -INF , !P1 ;  /* 0xff80000085c67808 */ /* 0x000fe40004800000 */
[----:B------:R-:W-:Y:S02]  /*9740*/  PLOP3.LUT P1, PT, PT, PT, UP3, 0x40, 0x0 ;  /* 0x000000000000781c */ /* 0x000fe40003f2e838 */
[C---:B------:R-:W-:Y:S02]  /*9750*/  ISETP.GT.AND P0, PT, R0.reuse, 0x21, P0 ;  /* 0x000000210000780c */ /* 0x040fe40000704270 */
[C---:B------:R-:W-:Y:S02]  /*9760*/  ISETP.GT.AND P2, PT, R0.reuse, 0x19, P2 ;  /* 0x000000190000780c */ /* 0x040fe40001744270 */
[----:B------:R-:W-:Y:S02]  /*9770*/  ISETP.GT.AND P1, PT, R0, 0x20, P1 ;  /* 0x000000200000780c */ /* 0x000fe40000f24270 */
[C---:B------:R-:W-:Y:S02]  /*9780*/  ISETP.LT.OR P0, PT, R2.reuse, 0x22, P0 ;  /* 0x000000220200780c */ /* 0x040fe40000701670 */
[C---:B------:R-:W-:Y:S02]  /*9790*/  ISETP.LT.OR P2, PT, R2.reuse, 0x1a, P2 ;  /* 0x0000001a0200780c */ /* 0x040fe40001741670 */
[----:B------:R-:W-:Y:S02]  /*97a0*/  ISETP.LT.OR P1, PT, R2, 0x21, P1 ;  /* 0x000000210200780c */ /* 0x000fe40000f21670 */
[----:B-----5:R-:W-:Y:S02]  /*97b0*/  FSEL R246, R22, -INF , !P0 ;  /* 0xff80000016f67808 */ /* 0x020fe40004000000 */
[----:B------:R-:W-:Y:S01]  /*97c0*/  PLOP3.LUT P0, PT, PT, PT, UP6, 0x40, 0x0 ;  /* 0x000000000000781c */ /* 0x000fe20003f0e868 */
[----:B------:R-:W-:Y:S01]  /*97d0*/  UISETP.NE.AND UP6, UPT, UR30, URZ, UPT ;  /* 0x0000003f1e00728c */ /* 0x000fe2000bfc5270 */
[----:B------:R-:W-:Y:S02]  /*97e0*/  FSEL R204, R25, -INF , !P2 ;  /* 0xff80000019cc7808 */ /* 0x000fe40005000000 */
[----:B------:R-:W-:Y:S02]  /*97f0*/  PLOP3.LUT P2, PT, PT, PT, UP1, 0x40, 0x0 ;  /* 0x000000000000781c */ /* 0x000fe40003f4e818 */
[----:B------:R-:W-:Y:S02]  /*9800*/  FSEL R244, R24, -INF , !P1 ;  /* 0xff80000018f47808 */ /* 0x000fe40004800000 */
[----:B------:R-:W-:Y:S02]  /*9810*/  PLOP3.LUT P1, PT, PT, PT, UP0, 0x40, 0x0 ;  /* 0x000000000000781c */ /* 0x000fe40003f2e808 */
[C---:B------:R-:W-:Y:S02]  /*9820*/  ISETP.GT.AND P2, PT, R0.reuse, 0x28, P2 ;  /* 0x000000280000780c */ /* 0x040fe40001744270 */
[----:B------:R-:W-:Y:S01]  /*9830*/  ISETP.GT.AND P1, PT, R0, 0x29, P1 ;  /* 0x000000290000780c */ /* 0x000fe20000f24270 */
[--C-:B-1----:R-:W-:Y:S01]  /*9840*/  IMAD.IADD R0, R6, 0x1, R3.reuse ;  /* 0x0000000106007824 */ /* 0x102fe200078e0203 */
[C---:B------:R-:W-:Y:S02]  /*9850*/  ISETP.LT.OR P2, PT, R2.reuse, 0x29, P2 ;  /* 0x000000290200780c */ /* 0x040fe40001741670 */
[----:B------:R-:W-:Y:S01]  /*9860*/  ISETP.LT.OR P1, PT, R2, 0x2a, P1 ;  /* 0x0000002a0200780c */ /* 0x000fe20000f21670 */
[----:B------:R-:W-:Y:S01]  /*9870*/  IMAD.IADD R2, R5, 0x1, R3 ;  /* 0x0000000105027824 */ /* 0x000fe200078e0203 */
[----:B------:R-:W-:Y:S02]  /*9880*/  FSEL R51, R19, -INF , !P2 ;  /* 0xff80000013337808 */ /* 0x000fe40005000000 */
[----:B------:R-:W-:Y:S01]  /*9890*/  FSEL R34, R18, -INF , !P1 ;  /* 0xff80000012227808 */ /* 0x000fe20004800000 */
        /* <DEDUP_REMOVED lines=16> */
.L_x_619:
[----:B------:R-:W-:Y:S04]  /*99a0*/  MOV R7, 0x1 ;  /* 0x0000000100077802 */ /* 0x000fe80000000f00 */
[----:B------:R-:W-:Y:S11]  /*99b0*/  ISETP.NE.AND P0, PT, R7, c[0x0][0x32c], PT ;  /* 0x0000cb0007007a0c */ /* 0x000ff60003f05270 */
[----:B------:R-:W-:Y:S02]  /*99c0*/  @!UPT UIADD3 URZ, URZ, URZ, URZ ;  /* 0x0000003f3f3ff290 */ /* 0x000fe4000fffe03f */
[----:B------:R-:W-:Y:S05]  /*99d0*/  @P0 IMAD.HI.U32 R7, R3, c[0x0][0x330], RZ ;  /* 0x0000cc0003070a27 */ /* 0x000fea00078e00ff */
[----:B------:R-:W-:Y:S02]  /*99e0*/  @P0 SHF.R.U32.HI R3, RZ, c[0x0][0x334], R7 ;  /* 0x0000cd00ff030a19 */ /* 0x000fe40000011607 */
.L_x_620:
[----:B------:R-:W-:Y:S05]  /*99f0*/  BSYNC B0 ;  /* 0x0000000000007941 */ /* 0x000fea0003800000 */
.L_x_618:
[----:B------:R-:W-:Y:S05]  /*9a00*/  IADD3 R7, -R35, UR4, RZ ;  /* 0x0000000423077c10 */ /* 0x000fea000fffe1ff */
[----:B------:R-:W-:Y:S05]  /*9a10*/  IMAD R3, R3, c[0x0][0x32c], R7 ;  /* 0x0000cb0003037a24 */ /* 0x000fea00078e0207 */
[----:B------:R-:W-:Y:S02]  /*9a20*/  IADD3 R7, R3, c[0x0][0x32c], RZ ;  /* 0x0000cb0003077a10 */ /* 0x000fe40007ffe0ff */
[----:B------:R-:W-:Y:S02]  /*9a30*/  IMNMX R0, R0, R3, !PT ;  /* 0x0000000300007217 */ /* 0x000fe40007800200 */
[----:B------:R-:W-:Y:S02]  /*9a40*/  IMNMX R2, R2, R7, PT ;  /* 0x0000000702027217 */ /* 0x000fe40003800200 */
.L_x_617:
[----:B------:R-:W-:Y:S01]  /*9a50*/  UP2UR UR34, UPR, URZ, 0x10 ;  /* 0x000000103f227883 */ /* 0x000fe20008000000 */
[----:B------:R-:W1:Y:S01]  /*9a60*/  SHFL.IDX PT, R3, R4, 0x2, 0x1c1f ;  /* 0x005c1f0004037f89 */ /* 0x000e6200000e0000 */
[----:B------:R-:W-:Y:S02]  /*9a70*/  UISETP.NE.AND UP4, UPT, UR29, URZ, UPT ;  /* 0x0000003f1d00728c */ /* 0x000fe4000bf85270 */
[----:B------:R-:W-:Y:S02]  /*9a80*/  UP2UR UR31, UPR, URZ, 0x2 ;  /* 0x000000023f1f7883 */ /* 0x000fe40008000000 */
[----:B------:R-:W-:Y:S02]  /*9a90*/  UISETP.NE.AND UP1, UPT, UR26, URZ, UPT ;  /* 0x0000003f1a00728c */ /* 0x000fe4000bf25270 */
[----:B------:R-:W-:Y:S01]  /*9aa0*/  PLOP3.LUT P0, PT, PT, PT, UP4, 0x40, 0x0 ;  /* 0x000000000000781c */ /* 0x000fe20003f0e848 */
[----:B------:R-:W-:Y:S02]  /*9ab0*/  UP2UR UR33, UPR, URZ, 0x8 ;  /* 0x000000083f217883 */ /* 0x000fe40008000000 */
[----:B------:R-:W-:Y:S01]  /*9ac0*/  UISETP.NE.AND UP3, UPT, UR28, URZ, UPT ;  /* 0x0000003f1c00728c */ /* 0x000fe2000bf65270 */
[----:B------:R-:W-:Y:S01]  /*9ad0*/  ISETP.GT.AND P0, PT, R0, RZ, P0 ;  /* 0x000000ff0000720c */ /* 0x000fe20000704270 */
[----:B------:R-:W-:Y:S02]  /*9ae0*/  UP2UR UR32, UPR, URZ, 0x4 ;  /* 0x000000043f207883 */ /* 0x000fe40008000000 */
[----:B------:R-:W-:Y:S01]  /*9af0*/  UISETP.NE.AND UP2, UPT, UR27, URZ, UPT ;  /* 0x0000003f1b00728c */ /* 0x000fe2000bf45270 */
[----:B------:R-:W-:Y:S01]  /*9b00*/  ISETP.LT.OR P0, PT, R2, 0x1, P0 ;  /* 0x000000010200780c */ /* 0x000fe20000701670 */
[----:B------:R-:W-:Y:S01]  /*9b10*/  UP2UR UR30, UPR, URZ, 0x1 ;  /* 0x000000013f1e7883 */ /* 0x000fe20008000000 */
[----:B------:R-:W-:Y:S01]  /*9b20*/  PLOP3.LUT P2, PT, PT, PT, UP3, 0x40, 0x0 ;  /* 0x000000000000781c */ /* 0x000fe20003f4e838 */
[----:B------:R-:W-:Y:S01]  /*9b30*/  UISETP.NE.AND UP0, UPT, UR25, URZ, UPT ;  /* 0x0000003f1900728c */ /* 0x000fe2000bf05270 */
[----:B------:R-:W-:Y:S01]  /*9b40*/  FSEL R8, R201, -INF , !P0 ;  /* 0xff800000c9087808 */ /* 0x000fe20004000000 */
[----:B------:R-:W-:Y:S01]  /*9b50*/  UISETP.NE.AND UP4, UPT, UR34, URZ, UPT ;  /* 0x0000003f2200728c */ /* 0x000fe2000bf85270 */
[----:B------:R-:W-:Y:S01]  /*9b60*/  PLOP3.LUT P0, PT, PT, PT, UP1, 0x40, 0x0 ;  /* 0x000000000000781c */ /* 0x000fe20003f0e818 */
[----:B------:R-:W-:Y:S01]  /*9b70*/  UISETP.NE.AND UP3, UPT, UR33, URZ, UPT ;  /* 0x0000003f2100728c */ /* 0x000fe2000bf65270 */
[----:B------:R-:W-:Y:S01]  /*9b80*/  PLOP3.LUT P1, PT, PT, PT, UP2, 0x40, 0x0 ;  /* 0x000000000000781c */ /* 0x000fe20003f2e828 */
[----:B------:R-:W-:Y:S01]  /*9b90*/  UISETP.NE.AND UP2, UPT, UR32, URZ, UPT ;  /* 0x0000003f2000728c */ /* 0x000fe2000bf45270 */
[C---:B------:R-:W-:Y:S01]  /*9ba0*/  ISETP.GT.AND P0, PT, R0.reuse, 0x9, P0 ;  /* 0x000000090000780c */ /* 0x040fe20000704270 */
[----:B------:R-:W-:Y:S01]  /*9bb0*/  UISETP.NE.AND UP1, UPT, UR31, URZ, UPT ;  /* 0x0000003f1f00728c */ /* 0x000fe2000bf25270 */
        /* <DEDUP_REMOVED lines=8> */
[----:B------:R-:W-:Y:S01]  /*9c40*/  PLOP3.LUT P2, PT, PT, PT, UP0, 0x40, 0x0 ;  /* 0x000000000000781c */ /* 0x000fe20003f4e808 */
[----:B------:R-:W-:Y:S01]  /*9c50*/  UISETP.NE.AND UP0, UPT, UR30, URZ, UPT ;  /* 0x0000003f1e00728c */ /* 0x000fe2000bf05270 */
[----:B------:R-:W-:Y:S01]  /*9c60*/  FSEL R14, R143, -INF , !P1 ;  /* 0xff8000008f0e7808 */ /* 0x000fe20004800000 */
[----:B------:R-:W-:Y:S01]  /*9c70*/  UP2UR UR30, UPR, URZ, 0x40 ;  /* 0x000000403f1e7883 */ /* 0x000fe20008000000 */
        /* <DEDUP_REMOVED lines=20> */
[----:B------:R-:W-:Y:S02]  /*9dc0*/  FSEL R223, R27, -INF , !P0 ;  /* 0xff8000001bdf7808 */ /* 0x000fe40004000000 */
        /* <DEDUP_REMOVED lines=30> */
.L_x_623:
[----:B------:R-:W-:Y:S04]  /*9fb0*/  MOV R7, c[0x0][0x32c] ;  /* 0x0000cb0000077a02 */ /* 0x000fe80000000f00 */
[----:B------:R-:W-:Y:S11]  /*9fc0*/  ISETP.NE.AND P0, PT, R7, 0x1, PT ;  /* 0x000000010700780c */ /* 0x000ff60003f05270 */
[----:B------:R-:W-:Y:S02]  /*9fd0*/  @!UPT UIADD3 URZ, URZ, URZ, URZ ;  /* 0x0000003f3f3ff290 */ /* 0x000fe4000fffe03f */
[----:B------:R-:W-:Y:S05]  /*9fe0*/  @P0 IMAD.HI.U32 R7, R3, c[0x0][0x330], RZ ;  /* 0x0000cc0003070a27 */ /* 0x000fea00078e00ff */
[----:B------:R-:W-:Y:S02]  /*9ff0*/  @P0 SHF.R.U32.HI R3, RZ, c[0x0][0x334], R7 ;  /* 0x0000cd00ff030a19 */ /* 0x000fe40000011607 */
.L_x_624:
[----:B------:R-:W-:Y:S05]  /*a000*/  BSYNC B0 ;  /* 0x0000000000007941 */ /* 0x000fea0003800000 */
.L_x_622:
[----:B------:R-:W-:Y:S05]  /*a010*/  IADD3 R7, -R35, UR4, RZ ;  /* 0x0000000423077c10 */ /* 0x000fea000fffe1ff */
[----:B------:R-:W-:Y:S05]  /*a020*/  IMAD R3, R3, c[0x0][0x32c], R7 ;  /* 0x0000cb0003037a24 */ /* 0x000fea00078e0207 */
[----:B------:R-:W-:Y:S02]  /*a030*/  IADD3 R7, R3, c[0x0][0x32c], RZ ;  /* 0x0000cb0003077a10 */ /* 0x000fe40007ffe0ff */
[----:B------:R-:W-:Y:S02]  /*a040*/  IMNMX R0, R0, R3, !PT ;  /* 0x0000000300007217 */ /* 0x000fe40007800200 */
[----:B------:R-:W-:Y:S02]  /*a050*/  IMNMX R2, R2, R7, PT ;  /* 0x0000000702027217 */ /* 0x000fe40003800200 */
.L_x_621:
        /* <DEDUP_REMOVED lines=86> */
.L_x_627:
[----:B------:R-:W-:Y:S04]  /*a5c0*/  MOV R4, c[0x0][0x32c] ;  /* 0x0000cb0000047a02 */ /* 0x000fe80000000f00 */
[----:B------:R-:W-:Y:S11]  /*a5d0*/  ISETP.NE.AND P0, PT, R4, 0x1, PT ;  /* 0x000000010400780c */ /* 0x000ff60003f05270 */
[----:B------:R-:W-:Y:S02]  /*a5e0*/  @!UPT UIADD3 URZ, URZ, URZ, URZ ;  /* 0x0000003f3f3ff290 */ /* 0x000fe4000fffe03f */
[----:B------:R-:W-:Y:S05]  /*a5f0*/  @P0 IMAD.HI.U32 R4, R3, c[0x0][0x330], RZ ;  /* 0x0000cc0003040a27 */ /* 0x000fea00078e00ff */
[----:B------:R-:W-:Y:S02]  /*a600*/  @P0 SHF.R.U32.HI R3, RZ, c[0x0][0x334], R4 ;  /* 0x0000cd00ff030a19 */ /* 0x000fe40000011604 */
.L_x_628:
[----:B------:R-:W-:Y:S05]  /*a610*/  BSYNC B0 ;  /* 0x0000000000007941 */ /* 0x000fea0003800000 */
.L_x_626:
[----:B------:R-:W-:Y:S05]  /*a620*/  IADD3 R4, -R35, UR4, RZ ;  /* 0x0000000423047c10 */ /* 0x000fea000fffe1ff */
[----:B------:R-:W-:Y:S05]  /*a630*/  IMAD R3, R3, c[0x0][0x32c], R4 ;  /* 0x0000cb0003037a24 */ /* 0x000fea00078e0204 */
[----:B------:R-:W-:Y:S02]  /*a640*/  IADD3 R4, R3, c[0x0][0x32c], RZ ;  /* 0x0000cb0003047a10 */ /* 0x000fe40007ffe0ff */
[----:B------:R-:W-:Y:S02]  /*a650*/  IMNMX R0, R0, R3, !PT ;  /* 0x0000000300007217 */ /* 0x000fe40007800200 */
[----:B------:R-:W-:Y:S02]  /*a660*/  IMNMX R2, R2, R4, PT ;  /* 0x0000000402027217 */ /* 0x000fe40003800200 */
.L_x_625:
        /* <DEDUP_REMOVED lines=21> */
[----:B------:R-:W-:Y:S01]  /*a7c0*/  LDSM.16.MT88.4 R36, [R226+0x100] ;  /* 0x00010000e224783b */ /* 0x000fe20000004200 */
        /* <DEDUP_REMOVED lines=13> */
[----:B------:R-:W-:Y:S01]  /*a8a0*/  PLOP3.LUT P0, PT, PT, PT, UP4, 0x40, 0x0 ;  /* 0x000000000000781c */ /* 0x000fe20003f0e848 */
[----:B------:R-:W1:Y:S01]  /*a8b0*/  SHFL.BFLY PT, R6, R137, 0x2, 0x1f ;  /* 0x0c401f0089067f89 */ /* 0x000e6200000e0000 */
[----:B------:R-:W-:Y:S01]  /*a8c0*/  PLOP3.LUT P1, PT, PT, PT, UP2, 0x40, 0x0 ;  /* 0x000000000000781c */ /* 0x000fe20003f2e828 */
[----:B------:R-:W-:Y:S01]  /*a8d0*/  UISETP.NE.AND UP4, UPT, UR4, URZ, UPT ;  /* 0x0000003f0400728c */ /* 0x000fe2000bf85270 */
[C---:B------:R-:W-:Y:S01]  /*a8e0*/  ISETP.GT.AND P0, PT, R0.reuse, RZ, P0 ;  /* 0x000000ff0000720c */ /* 0x040fe20000704270 */
[----:B------:R-:W-:Y:S01]  /*a8f0*/  UISETP.NE.AND UP2, UPT, UR28, URZ, UPT ;  /* 0x0000003f1c00728c */ /* 0x000fe2000bf45270 */
[----:B------:R-:W-:Y:S02]  /*a900*/  ISETP.GT.AND P1, PT, R0, 0x8, P1 ;  /* 0x000000080000780c */ /* 0x000fe40000f24270 */
[----:B------:R-:W-:Y:S01]  /*a910*/  ISETP.LT.OR P0, PT, R2, 0x1, P0 ;  /* 0x000000010200780c */ /* 0x000fe20000701670 */
[----:B------:R-:W2:Y:S01]  /*a920*/  SHFL.BFLY PT, R20, R3, 0x2, 0x1f ;  /* 0x0c401f0003147f89 */ /* 0x000ea200000e0000 */
[----:B------:R-:W-:Y:S01]  /*a930*/  PLOP3.LUT P2, PT, PT, PT, UP3, 0x40, 0x0 ;  /* 0x000000000000781c */ /* 0x000fe20003f4e838 */
[----:B------:R-:W-:Y:S01]  /*a940*/  UISETP.NE.AND UP3, UPT, UR29, URZ, UPT ;  /* 0x0000003f1d00728c */ /* 0x000fe2000bf65270 */
[----:B------:R-:W-:Y:S02]  /*a950*/  FSEL R5, R222, -INF , !P0 ;  /* 0xff800000de057808 */ /* 0x000fe40004000000 */
[----:B------:R-:W-:Y:S01]  /*a960*/  PLOP3.LUT P0, PT, PT, PT, UP1, 0x40, 0x0 ;  /* 0x000000000000781c */ /* 0x000fe20003f0e818 */
[----:B------:R-:W-:Y:S01]  /*a970*/  UISETP.NE.AND UP1, UPT, UR27, URZ, UPT ;  /* 0x0000003f1b00728c */ /* 0x000fe2000bf25270 */
[----:B------:R-:W-:Y:S02]  /*a980*/  ISETP.LT.OR P1, PT, R2, 0x9, P1 ;  /* 0x000000090200780c */ /* 0x000fe40000f21670 */
[C---:B------:R-:W-:Y:S02]  /*a990*/  ISETP.GT.AND P0, PT, R0.reuse, 0x9, P0 ;  /* 0x000000090000780c */ /* 0x040fe40000704270 */
[----:B------:R-:W-:Y:S02]  /*a9a0*/  ISETP.GT.AND P2, PT, R0, 0x1, P2 ;  /* 0x000000010000780c */ /* 0x000fe40001744270 */
[----:B------:R-:W-:Y:S02]  /*a9b0*/  ISETP.LT.OR P0, PT, R2, 0xa, P0 ;  /* 0x0000000a0200780c */ /* 0x000fe40000701670 */
[----:B------:R-:W-:Y:S02]  /*a9c0*/  FSEL R24, R214, -INF , !P1 ;  /* 0xff800000d6187808 */ /* 0x000fe40004800000 */
[----:B------:R-:W-:Y:S02]  /*a9d0*/  FSEL R25, R213, -INF , !P0 ;  /* 0xff800000d5197808 */ /* 0x000fe40004000000 */
[----:B------:R-:W-:Y:S02]  /*a9e0*/  PLOP3.LUT P0, PT, PT, PT, UP5, 0x40, 0x0 ;  /* 0x000000000000781c */ /* 0x000fe40003f0e858 */
[----:B------:R-:W-:Y:S02]  /*a9f0*/  ISETP.LT.OR P2, PT, R2, 0x2, P2 ;  /* 0x000000020200780c */ /* 0x000fe40001741670 */
[C---:B------:R-:W-:Y:S02]  /*aa00*/  ISETP.GT.AND P0, PT, R0.reuse, 0x18, P0 ;  /* 0x000000180000780c */ /* 0x040fe40000704270 */
[----:B-1----:R-:W-:Y:S02]  /*aa10*/  FMNMX.FTZ R137, R137, R6, !PT ;  /* 0x0000000689897209 */ /* 0x002fe40007810000 */
[----:B--2---:R-:W-:Y:S02]  /*aa20*/  FMNMX.FTZ R3, R3, R20, !PT ;  /* 0x0000001403037209 */ /* 0x004fe40007810000 */
[----:B------:R-:W-:Y:S01]  /*aa30*/  PLOP3.LUT P1, PT, PT, PT, UP6, 0x40, 0x0 ;  /* 0x000000000000781c */ /* 0x000fe20003f2e868 */
[----:B------:R-:W1:Y:S01]  /*aa40*/  SHFL.BFLY PT, R6, R137, 0x1, 0x1f ;  /* 0x0c201f0089067f89 */ /* 0x000e6200000e0000 */
[----:B------:R-:W-:Y:S02]  /*aa50*/  FMNMX.FTZ R4, R7, R138, !PT ;  /* 0x0000008a07047209 */ /* 0x000fe40007810000 */
[----:B------:R-:W-:Y:S02]  /*aa60*/  FSEL R19, R221, -INF , !P2 ;  /* 0xff800000dd137808 */ /* 0x000fe40005000000 */
[----:B------:R-:W-:Y:S02]  /*aa70*/  ISETP.GT.AND P1, PT, R0, 0x11, P1 ;  /* 0x000000110000780c */ /* 0x000fe40000f24270 */
[C---:B------:R-:W-:Y:S01]  /*aa80*/  ISETP.LT.OR P0, PT, R2.reuse, 0x19, P0 ;  /* 0x000000190200780c */ /* 0x040fe20000701670 */
[----:B------:R-:W2:Y:S01]  /*aa90*/  SHFL.BFLY PT, R136, R3, 0x1, 0x1f ;  /* 0x0c201f0003887f89 */ /* 0x000ea200000e0000 */
[----:B------:R-:W-:Y:S01]  /*aaa0*/  PLOP3.LUT P2, PT, PT, PT, UP0, 0x40, 0x0 ;  /* 0x000000000000781c */ /* 0x000fe20003f4e808 */
[----:B------:R-:W-:Y:S01]  /*aab0*/  UISETP.NE.AND UP0, UPT, UR26, URZ, UPT ;  /* 0x0000003f1a00728c */ /* 0x000fe2000bf05270 */
[----:B------:R-:W-:Y:S02]  /*aac0*/  FMNMX.FTZ R4, R11, R4, !PT ;  /* 0x000000040b047209 */ /* 0x000fe40007810000 */
[----:B------:R-:W-:Y:S02]  /*aad0*/  ISETP.LT.OR P1, PT, R2, 0x12, P1 ;  /* 0x000000120200780c */ /* 0x000fe40000f21670 */
[----:B------:R-:W-:Y:S02]  /*aae0*/  FSEL R206, R212, -INF , !P0 ;  /* 0xff800000d4ce7808 */ /* 0x000fe40004000000 */
[----:B------:R-:W-:Y:S02]  /*aaf0*/  ISETP.GT.AND P2, PT, R0, 0x10, P2 ;  /* 0x000000100000780c */ /* 0x000fe40001744270 */
[----:B------:R-:W-:Y:S02]  /*ab00*/  PLOP3.LUT P0, PT, PT, PT, UP3, 0x40, 0x0 ;  /* 0x000000000000781c */ /* 0x000fe40003f0e838 */
[----:B------:R-:W-:Y:S02]  /*ab10*/  FMNMX.FTZ R4, R10, R4, !PT ;  /* 0x000000040a047209 */ /* 0x000fe40007810000 */
[----:B------:R-:W-:Y:S02]  /*ab20*/  FSEL R201, R215, -INF , !P1 ;  /* 0xff800000d7c97808 */ /* 0x000fe40004800000 */
[----:B-1----:R-:W-:Y:S02]  /*ab30*/  FMNMX.FTZ R137, R137, R6, !PT ;  /* 0x0000000689897209 */ /* 0x002fe40007810000 */
[----:B------:R-:W-:Y:S02]  /*ab40*/  FMNMX.FTZ R6, R5, R139, !PT ;  /* 0x0000008b05067209 */ /* 0x000fe40007810000 */
[----:B------:R-:W-:Y:S01]  /*ab50*/  ISETP.LT.OR P2, PT, R2, 0x11, P2 ;  /* 0x000000110200780c */ /* 0x000fe20001741670 */
[----:B------:R-:W-:Y:S01]  /*ab60*/  FMUL.FTZ R141, R137, c[0x0][0x2d0] ;  /* 0x0000b400898d7a20 */ /* 0x000fe20000410000 */
[----:B------:R-:W-:Y:S02]  /*ab70*/  FMNMX.FTZ R6, R19, R6, !PT ;  /* 0x0000000613067209 */ /* 0x000fe40007810000 */
[----:B--2---:R-:W-:Y:S02]  /*ab80*/  FMNMX.FTZ R136, R3, R136, !PT ;  /* 0x0000008803887209 */ /* 0x004fe40007810000 */
[----:B------:R-:W-:Y:S02]  /*ab90*/  FMNMX.FTZ R3, R24, R6, !PT ;  /* 0x0000000618037209 */ /* 0x000fe40007810000 */
[----:B------:R-:W-:Y:S01]  /*aba0*/  ISETP.GT.AND P0, PT, R0, 0x20, P0 ;  /* 0x000000200000780c */ /* 0x000fe20000704270 */
[----:B------:R-:W-:Y:S01]  /*abb0*/  FMUL.FTZ R142, R136, c[0x0][0x2d0] ;  /* 0x0000b400888e7a20 */ /* 0x000fe20000410000 */
[----:B------:R-:W-:Y:S02]  /*abc0*/  PLOP3.LUT P1, PT, PT, PT, UP4, 0x40, 0x0 ;  /* 0x000000000000781c */ /* 0x000fe40003f2e848 */
[----:B------:R-:W-:Y:S02]  /*abd0*/  FMNMX.FTZ R3, R25, R3, !PT ;  /* 0x0000000319037209 */ /* 0x000fe40007810000 */
[----:B------:R-:W-:Y:S02]  /*abe0*/  FMNMX.FTZ R4, R13, R4, !PT ;  /* 0x000000040d047209 */ /* 0x000fe40007810000 */
[----:B------:R-:W-:Y:S02]  /*abf0*/  FSEL R200, R220, -INF , !P2 ;  /* 0xff800000dcc87808 */ /* 0x000fe40005000000 */
[----:B------:R-:W-:Y:S02]  /*ac00*/  ISETP.LT.OR P0, PT, R2, 0x21, P0 ;  /* 0x000000210200780c */ /* 0x000fe40000701670 */
[----:B------:R-:W-:Y:S02]  /*ac10*/  ISETP.GT.AND P1, PT, R0, 0x19, P1 ;  /* 0x000000190000780c */ /* 0x000fe40000f24270 */
[----:B------:R-:W-:Y:S02]  /*ac20*/  FMNMX.FTZ R4, R205, R4, !PT ;  /* 0x00000004cd047209 */ /* 0x000fe40007810000 */
[----:B------:R-:W-:Y:S02]  /*ac30*/  FSEL R212, R42, -INF , !P0 ;  /* 0xff8000002ad47808 */ /* 0x000fe40004000000 */
[----:B------:R-:W-:Y:S02]  /*ac40*/  ISETP.LT.OR P1, PT, R2, 0x1a, P1 ;  /* 0x0000001a0200780c */ /* 0x000fe40000f21670 */
[----:B------:R-:W-:Y:S02]  /*ac50*/  FMNMX.FTZ R3, R200, R3, !PT ;  /* 0x00000003c8037209 */ /* 0x000fe40007810000 */
[----:B------:R-:W-:Y:S02]  /*ac60*/  PLOP3.LUT P0, PT, PT, PT, UP1, 0x40, 0x0 ;  /* 0x000000000000781c */ /* 0x000fe40003f0e818 */
[----:B------:R-:W-:Y:S02]  /*ac70*/  FSEL R209, R209, -INF , !P1 ;  /* 0xff800000d1d17808 */ /* 0x000fe40004800000 */
[----:B------:R-:W-:Y:S02]  /*ac80*/  FMNMX.FTZ R3, R201, R3, !PT ;  /* 0x00000003c9037209 */ /* 0x000fe40007810000 */
[----:B------:R-:W-:Y:S02]  /*ac90*/  FMNMX.FTZ R4, R208, R4, !PT ;  /* 0x00000004d0047209 */ /* 0x000fe40007810000 */
[----:B------:R-:W-:Y:S02]  /*aca0*/  ISETP.GT.AND P0, PT, R0, 0x28, P0 ;  /* 0x000000280000780c */ /* 0x000fe40000704270 */
[----:B------:R-:W-:Y:S02]  /*acb0*/  PLOP3.LUT P1, PT, PT, PT, UP2, 0x40, 0x0 ;  /* 0x000000000000781c */ /* 0x000fe40003f2e828 */
[----:B------:R-:W-:Y:S02]  /*acc0*/  FMNMX.FTZ R4, R210, R4, !PT ;  /* 0x00000004d2047209 */ /* 0x000fe40007810000 */
[----:B------:R-:W-:Y:S02]  /*acd0*/  ISETP.LT.OR P0, PT, R2, 0x29, P0 ;  /* 0x000000290200780c */ /* 0x000fe40000701670 */
[----:B------:R-:W-:Y:S02]  /*ace0*/  FMNMX.FTZ R3, R206, R3, !PT ;  /* 0x00000003ce037209 */ /* 0x000fe40007810000 */
[----:B------:R-:W-:Y:S02]  /*acf0*/  ISETP.GT.AND P1, PT, R0, 0x21, P1 ;  /* 0x000000210000780c */ /* 0x000fe40000f24270 */
[----:B------:R-:W-:Y:S02]  /*ad00*/  FSEL R213, R46, -INF , !P0 ;  /* 0xff8000002ed57808 */ /* 0x000fe40004000000 */
[----:B------:R-:W-:Y:S02]  /*ad10*/  FMNMX.FTZ R3, R209, R3, !PT ;  /* 0x00000003d1037209 */ /* 0x000fe40007810000 */
[----:B------:R-:W-:Y:S02]  /*ad20*/  FMNMX.FTZ R4, R211, R4, !PT ;  /* 0x00000004d3047209 */ /* 0x000fe40007810000 */
[----:B------:R-:W-:Y:S02]  /*ad30*/  ISETP.LT.OR P1, PT, R2, 0x22, P1 ;  /* 0x000000220200780c */ /* 0x000fe40000f21670 */
[----:B------:R-:W-:Y:S01]  /*ad40*/  PLOP3.LUT P0, PT, PT, PT, UP0, 0x40, 0x0 ;  /* 0x000000000000781c */ /* 0x000fe20003f0e808 */
[----:B------:R-:W-:Y:S01]  /*ad50*/  UISETP.GT.AND UP0, UPT, UR24, UR5, UPT ;  /* 0x000000051800728c */ /* 0x000fe2000bf04270 */
[----:B------:R-:W-:Y:S01]  /*ad60*/  FSEL R214, R43, -INF , !P1 ;  /* 0xff8000002bd67808 */ /* 0x000fe20004800000 */
[----:B------:R-:W-:Y:S01]  /*ad70*/  UIADD3 UR24, UR24, -0x1, URZ ;  /* 0xffffffff18187890 */ /* 0x000fe2000fffe03f */
[----:B------:R-:W-:Y:S02]  /*ad80*/  FMNMX.FTZ R4, R245, R4, !PT ;  /* 0x00000004f5047209 */ /* 0x000fe40007810000 */
[----:B------:R-:W-:Y:S02]  /*ad90*/  ISETP.GT.AND P0, PT, R0, 0x29, P0 ;  /* 0x000000290000780c */ /* 0x000fe40000704270 */
[----:B------:R-:W-:Y:S02]  /*ada0*/  FMNMX.FTZ R0, R212, R3, !PT ;  /* 0x00000003d4007209 */ /* 0x000fe40007810000 */
[----:B------:R-:W-:Y:S02]  /*adb0*/  FMNMX.FTZ R4, R247, R4, !PT ;  /* 0x00000004f7047209 */ /* 0x000fe40007810000 */
[----:B------:R-:W-:Y:S02]  /*adc0*/  FMNMX.FTZ R0, R214, R0, !PT ;  /* 0x00000000d6007209 */ /* 0x000fe40007810000 */
[----:B------:R-:W-:Y:S02]  /*add0*/  FSETP.NEU.FTZ.AND P1, PT, R136, -INF , PT ;  /* 0xff8000008800780b */ /* 0x000fe40003f3d000 */
[----:B------:R-:W-:Y:S02]  /*ade0*/  ISETP.LT.OR P0, PT, R2, 0x2a, P0 ;  /* 0x0000002a0200780c */ /* 0x000fe40000701670 */
[----:B------:R-:W-:Y:S02]  /*adf0*/  FMNMX.FTZ R4, R248, R4, !PT ;  /* 0x00000004f8047209 */ /* 0x000fe40007810000 */
[----:B------:R-:W-:Y:S02]  /*ae00*/  FSEL R142, R142, RZ, P1 ;  /* 0x000000ff8e8e7208 */ /* 0x000fe40000800000 */
[----:B------:R-:W-:Y:S02]  /*ae10*/  FSEL R140, R47, -INF , !P0 ;  /* 0xff8000002f8c7808 */ /* 0x000fe40004000000 */
[----:B------:R-:W-:Y:S01]  /*ae20*/  FMNMX.FTZ R0, R213, R0, !PT ;  /* 0x00000000d5007209 */ /* 0x000fe20007810000 */
[--C-:B------:R-:W-:Y:S01]  /*ae30*/  FFMA.FTZ R3, R18, c[0x0][0x2d0], -R142.reuse ;  /* 0x0000b40012037a23 */ /* 0x100fe2000001088e */
[----:B------:R-:W-:Y:S01]  /*ae40*/  FMNMX.FTZ R4, R250, R4, !PT ;  /* 0x00000004fa047209 */ /* 0x000fe20007810000 */
[--C-:B------:R-:W-:Y:S01]  /*ae50*/  FFMA.FTZ R8, R8, c[0x0][0x2d0], -R142.reuse ;  /* 0x0000b40008087a23 */ /* 0x100fe2000001088e */
[----:B------:R-:W-:Y:S01]  /*ae60*/  FMNMX.FTZ R0, R140, R0, !PT ;  /* 0x000000008c007209 */ /* 0x000fe20007810000 */
[----:B------:R1:W-:Y:S01]  /*ae70*/  MUFU.EX2 R41, R3 ;  /* 0x0000000300297308 */ /* 0x0003e20000000800 */
[----:B------:R-:W-:Y:S01]  /*ae80*/  FSETP.NEU.FTZ.AND P2, PT, R137, -INF , PT ;  /* 0xff8000008900780b */ /* 0x000fe20003f5d000 */
[----:B------:R-:W2:Y:S01]  /*ae90*/  SHFL.BFLY PT, R20, R4, 0x2, 0x1f ;  /* 0x0c401f0004147f89 */ /* 0x000ea200000e0000 */
[--C-:B------:R-:W-:Y:S02]  /*aea0*/  FFMA.FTZ R12, R12, c[0x0][0x2d0], -R142.reuse ;  /* 0x0000b4000c0c7a23 */ /* 0x100fe4000001088e */
[----:B------:R-:W-:Y:S01]  /*aeb0*/  FSEL R141, R141, RZ, P2 ;  /* 0x000000ff8d8d7208 */ /* 0x000fe20001000000 */
[----:B------:R-:W-:Y:S04]  /*aec0*/  FFMA.FTZ R14, R14, c[0x0][0x2d0], -R142 ;  /* 0x0000b4000e0e7a23 */ /* 0x000fe8000001088e */
[----:B------:R-:W1:Y:S01]  /*aed0*/  SHFL.BFLY PT, R2, R0, 0x2, 0x1f ;  /* 0x0c401f0000027f89 */ /* 0x000e6200000e0000 */
[--C-:B------:R-:W-:Y:S01]  /*aee0*/  FFMA.FTZ R9, R9, c[0x0][0x2d0], -R141.reuse ;  /* 0x0000b40009097a23 */ /* 0x100fe2000001088d */
[----:B------:R-:W-:Y:S01]  /*aef0*/  MUFU.EX2 R30, R8 ;  /* 0x00000008001e7308 */ /* 0x000fe20000000800 */
[--C-:B------:R-:W-:Y:S02]  /*af00*/  FFMA.FTZ R15, R15, c[0x0][0x2d0], -R141.reuse ;  /* 0x0000b4000f0f7a23 */ /* 0x100fe4000001088d */
[--C-:B------:R-:W-:Y:S02]  /*af10*/  FFMA.FTZ R16, R16, c[0x0][0x2d0], -R141.reuse ;  /* 0x0000b40010107a23 */ /* 0x100fe4000001088d */
[----:B------:R-:W-:Y:S05]  /*af20*/  FFMA.FTZ R17, R17, c[0x0][0x2d0], -R141 ;  /* 0x0000b40011117a23 */ /* 0x000fea000001088d */
[----:B------:R-:W-:Y:S01]  /*af30*/  MUFU.EX2 R220, R9 ;  /* 0x0000000900dc7308 */ /* 0x000fe20000000800 */
[----:B--2---:R-:W-:Y:S05]  /*af40*/  FMNMX.FTZ R4, R4, R20, !PT ;  /* 0x0000001404047209 */ /* 0x004fea0007810000 */
[----:B------:R-:W2:Y:S04]  /*af50*/  SHFL.BFLY PT, R135, R4, 0x1, 0x1f ;  /* 0x0c201f0004877f89 */ /* 0x000ea800000e0000 */
[----:B------:R-:W3:Y:S01]  /*af60*/  MUFU.EX2 R222, R15 ;  /* 0x0000000f00de7308 */ /* 0x000ee20000000800 */
[----:B-1----:R-:W-:Y:S02]  /*af70*/  FMNMX.FTZ R3, R0, R2, !PT ;  /* 0x0000000200037209 */ /* 0x002fe40007810000 */
[----:B------:R-:W-:Y:S02]  /*af80*/  FSEL R0, R137, RZ, P2 ;  /* 0x000000ff89007208 */ /* 0x000fe40001000000 */
[----:B------:R-:W-:Y:S03]  /*af90*/  FSEL R2, R136, RZ, P1 ;  /* 0x000000ff88027208 */ /* 0x000fe60000800000 */
[----:B------:R-:W-:Y:S02]  /*afa0*/  FADD.FTZ R0, -R0, R132 ;  /* 0x0000008400007221 */ /* 0x000fe40000010100 */
[----:B------:R-:W-:Y:S01]  /*afb0*/  MUFU.EX2 R27, R16 ;  /* 0x00000010001b7308 */ /* 0x000fe20000000800 */
[----:B------:R-:W-:Y:S02]  /*afc0*/  FADD.FTZ R2, -R2, R134 ;  /* 0x0000008602027221 */ /* 0x000fe40000010100 */
[----:B------:R-:W-:Y:S02]  /*afd0*/  FMUL.FTZ R0, R0, c[0x0][0x2d0] ;  /* 0x0000b40000007a20 */ /* 0x000fe40000410000 */
[----:B------:R-:W-:Y:S05]  /*afe0*/  FMUL.FTZ R2, R2, c[0x0][0x2d0] ;  /* 0x0000b40002027a20 */ /* 0x000fea0000410000 */
[----:B------:R1:W4:Y:S01]  /*aff0*/  MUFU.EX2 R133, R0 ;  /* 0x0000000000857308 */ /* 0x0003220000000800 */
[----:B--2---:R-:W-:Y:S02]  /*b000*/  FMNMX.FTZ R135, R4, R135, !PT ;  /* 0x0000008704877209 */ /* 0x004fe40007810000 */
[----:B------:R-:W2:Y:S01]  /*b010*/  SHFL.BFLY PT, R4, R3, 0x1, 0x1f ;  /* 0x0c201f0003047f89 */ /* 0x000ea200000e0000 */
[----:B---3--:R-:W-:Y:S02]  /*b020*/  F2FP.BF16.PACK_AB R192, R222, R220 ;  /* 0x000000dcdec0723e */ /* 0x008fe400000010ff */
[C---:B------:R-:W-:Y:S01]  /*b030*/  FSETP.NEU.FTZ.AND P0, PT, R135.reuse, -INF , PT ;  /* 0xff8000008700780b */ /* 0x040fe20003f1d000 */
[----:B------:R-:W-:Y:S03]  /*b040*/  FMUL.FTZ R143, R135, c[0x0][0x2d0] ;  /* 0x0000b400878f7a20 */ /* 0x000fe60000410000 */
[----:B------:R-:W3:Y:S02]  /*b050*/  MUFU.EX2 R132, R2 ;  /* 0x0000000200847308 */ /* 0x000ee40000000800 */
[----:B------:R-:W-:Y:S05]  /*b060*/  FSEL R143, R143, RZ, P0 ;  /* 0x000000ff8f8f7208 */ /* 0x000fea0000000000 */
[--C-:B------:R-:W-:Y:S03]  /*b070*/  FFMA.FTZ R7, R7, c[0x0][0x2d0], -R143.reuse ;  /* 0x0000b40007077a23 */ /* 0x100fe6000001088f */
[----:B------:R-:W5:Y:S01]  /*b080*/  MUFU.EX2 R26, R12 ;  /* 0x0000000c001a7308 */ /* 0x000f620000000800 */
[--C-:B------:R-:W-:Y:S02]  /*b090*/  FFMA.FTZ R13, R13, c[0x0][0x2d0], -R143.reuse ;  /* 0x0000b4000d0d7a23 */ /* 0x100fe4000001088f */
[--C-:B------:R-:W-:Y:S01]  /*b0a0*/  FFMA.FTZ R11, R11, c[0x0][0x2d0], -R143.reuse ;  /* 0x0000b4000b0b7a23 */ /* 0x100fe2000001088f */
[----:B-1----:R-:W-:Y:S01]  /*b0b0*/  FSEL R0, R135, RZ, P0 ;  /* 0x000000ff87007208 */ /* 0x002fe20000000000 */
[----:B------:R-:W-:Y:S02]  /*b0c0*/  FFMA.FTZ R10, R10, c[0x0][0x2d0], -R143 ;  /* 0x0000b4000a0a7a23 */ /* 0x000fe4000001088f */
[C---:B----4-:R-:W-:Y:S01]  /*b0d0*/  FMUL.FTZ R16, R133.reuse, R156 ;  /* 0x0000009c85107220 */ /* 0x050fe20000410000 */
[----:B------:R-:W-:Y:S01]  /*b0e0*/  MOV R156, R30 ;  /* 0x0000001e009c7202 */ /* 0x000fe20000000f00 */
[----:B------:R-:W-:Y:S01]  /*b0f0*/  FADD.FTZ R0, -R0, R138 ;  /* 0x0000008a00007221 */ /* 0x000fe20000010100 */
[----:B--2---:R-:W-:Y:S01]  /*b100*/  FMNMX.FTZ R3, R4, R3, !PT ;  /* 0x0000000304037209 */ /* 0x004fe20007810000 */
[----:B------:R-:W1:Y:S01]  /*b110*/  MUFU.EX2 R21, R7 ;  /* 0x0000000700157308 */ /* 0x000e620000000800 */
[----:B------:R-:W-:Y:S02]  /*b120*/  FMUL.FTZ R48, R133, R188 ;  /* 0x000000bc85307220 */ /* 0x000fe40000410000 */
[----:B------:R-:W-:Y:S01]  /*b130*/  FMUL.FTZ R0, R0, c[0x0][0x2d0] ;  /* 0x0000b40000007a20 */ /* 0x000fe20000410000 */
[C---:B------:R-:W-:Y:S01]  /*b140*/  FSETP.NEU.FTZ.AND P0, PT, R3.reuse, -INF , PT ;  /* 0xff8000000300780b */ /* 0x040fe20003f1d000 */
[----:B------:R-:W-:Y:S02]  /*b150*/  FMUL.FTZ R134, R3, c[0x0][0x2d0] ;  /* 0x0000b40003867a20 */ /* 0x000fe40000410000 */
[C---:B---3--:R-:W-:Y:S02]  /*b160*/  FMUL.FTZ R6, R132.reuse, R146 ;  /* 0x0000009284067220 */ /* 0x048fe40000410000 */
[----:B------:R-:W-:Y:S01]  /*b170*/  FMUL.FTZ R18, R132, R158 ;  /* 0x0000009e84127220 */ /* 0x000fe20000410000 */
[----:B------:R2:W3:Y:S01]  /*b180*/  MUFU.EX2 R2, R0 ;  /* 0x0000000000027308 */ /* 0x0004e20000000800 */
[----:B------:R-:W-:Y:S01]  /*b190*/  FSEL R134, R134, RZ, P0 ;  /* 0x000000ff86867208 */ /* 0x000fe20000000000 */
[C---:B------:R-:W-:Y:S01]  /*b1a0*/  FMUL.FTZ R32, R133.reuse, R172 ;  /* 0x000000ac85207220 */ /* 0x040fe20000410000 */
[----:B-----5:R-:W-:Y:S01]  /*b1b0*/  F2FP.BF16.PACK_AB R193, R26, R30 ;  /* 0x0000001e1ac1723e */ /* 0x020fe200000010ff */
[----:B------:R-:W-:Y:S02]  /*b1c0*/  FMUL.FTZ R33, R133, R173 ;  /* 0x000000ad85217220 */ /* 0x000fe40000410000 */
[--C-:B------:R-:W-:Y:S02]  /*b1d0*/  FFMA.FTZ R4, R25, c[0x0][0x2d0], -R134.reuse ;  /* 0x0000b40019047a23 */ /* 0x100fe40000010886 */
[--C-:B------:R-:W-:Y:S02]  /*b1e0*/  FFMA.FTZ R5, R5, c[0x0][0x2d0], -R134.reuse ;  /* 0x0000b40005057a23 */ /* 0x100fe40000010886 */
[----:B------:R-:W4:Y:S01]  /*b1f0*/  MUFU.EX2 R28, R14 ;  /* 0x0000000e001c7308 */ /* 0x000f220000000800 */
[C---:B------:R-:W-:Y:S02]  /*b200*/  FMUL.FTZ R35, R132.reuse, R175 ;  /* 0x000000af84237220 */ /* 0x040fe40000410000 */
[C---:B------:R-:W-:Y:S01]  /*b210*/  FMUL.FTZ R49, R133.reuse, R189 ;  /* 0x000000bd85317220 */ /* 0x040fe20000410000 */
[----:B-1----:R-:W-:Y:S01]  /*b220*/  MOV R138, R21 ;  /* 0x00000015008a7202 */ /* 0x002fe20000000f00 */
[C---:B------:R-:W-:Y:S01]  /*b230*/  FMUL.FTZ R7, R132.reuse, R147 ;  /* 0x0000009384077220 */ /* 0x040fe20000410000 */
[----:B------:R-:W1:Y:S01]  /*b240*/  LDSM.16.MT88.4 R20, [R225+0x100] ;  /* 0x00010000e114783b */ /* 0x000e620000004200 */
[C---:B------:R-:W-:Y:S02]  /*b250*/  FMUL.FTZ R52, R133.reuse, R52 ;  /* 0x0000003485347220 */ /* 0x040fe40000410000 */
[----:B------:R-:W-:Y:S01]  /*b260*/  FMUL.FTZ R53, R133, R53 ;  /* 0x0000003585357220 */ /* 0x000fe20000410000 */
[----:B------:R-:W5:Y:S01]  /*b270*/  MUFU.EX2 R221, R17 ;  /* 0x0000001100dd7308 */ /* 0x000f620000000800 */
[C---:B------:R-:W-:Y:S02]  /*b280*/  FMUL.FTZ R54, R132.reuse, R54 ;  /* 0x0000003684367220 */ /* 0x040fe40000410000 */
[----:B------:R-:W-:Y:S02]  /*b290*/  FMUL.FTZ R55, R132, R55 ;  /* 0x0000003784377220 */ /* 0x000fe40000410000 */
[--C-:B--2---:R-:W-:Y:S02]  /*b2a0*/  FFMA.FTZ R0, R19, c[0x0][0x2d0], -R134.reuse ;  /* 0x0000b40013007a23 */ /* 0x104fe40000010886 */
[C---:B---3--:R-:W-:Y:S02]  /*b2b0*/  FMUL.FTZ R8, R2.reuse, R148 ;  /* 0x0000009402087220 */ /* 0x048fe40000410000 */
[C---:B------:R-:W-:Y:S01]  /*b2c0*/  FMUL.FTZ R9, R2.reuse, R149 ;  /* 0x0000009502097220 */ /* 0x040fe20000410000 */
[----:B------:R2:W-:Y:S01]  /*b2d0*/  MUFU.EX2 R216, R0 ;  /* 0x0000000000d87308 */ /* 0x0005e20000000800 */
[----:B------:R-:W-:Y:S02]  /*b2e0*/  FMUL.FTZ R12, R2, R152 ;  /* 0x00000098020c7220 */ /* 0x000fe40000410000 */
[----:B------:R-:W-:Y:S01]  /*b2f0*/  FMUL.FTZ R19, R132, R159 ;  /* 0x0000009f84137220 */ /* 0x000fe20000410000 */
[----:B----4-:R-:W-:Y:S01]  /*b300*/  F2FP.BF16.PACK_AB R195, R41, R28 ;  /* 0x0000001c29c3723e */ /* 0x010fe200000010ff */
[C---:B------:R-:W-:Y:S01]  /*b310*/  FMUL.FTZ R25, R2.reuse, R165 ;  /* 0x000000a502197220 */ /* 0x040fe20000410000 */
[----:B------:R-:W-:Y:S01]  /*b320*/  MOV R159, R27 ;  /* 0x0000001b009f7202 */ /* 0x000fe20000000f00 */
[C---:B------:R-:W-:Y:S01]  /*b330*/  FMUL.FTZ R40, R2.reuse, R180 ;  /* 0x000000b402287220 */ /* 0x040fe20000410000 */
[----:B------:R-:W-:Y:S01]  /*b340*/  MOV R180, R41 ;  /* 0x0000002900b47202 */ /* 0x000fe20000000f00 */
[C---:B------:R-:W-:Y:S01]  /*b350*/  FMUL.FTZ R41, R2.reuse, R181 ;  /* 0x000000b502297220 */ /* 0x040fe20000410000 */
[----:B------:R3:W4:Y:S01]  /*b360*/  MUFU.EX2 R215, R5 ;  /* 0x0000000500d77308 */ /* 0x0007220000000800 */
[C---:B------:R-:W-:Y:S01]  /*b370*/  FMUL.FTZ R44, R2.reuse, R184 ;  /* 0x000000b8022c7220 */ /* 0x040fe20000410000 */
[----:B------:R-:W-:Y:S01]  /*b380*/  MOV R158, R28 ;  /* 0x0000001c009e7202 */ /* 0x000fe20000000f00 */
[C---:B------:R-:W-:Y:S01]  /*b390*/  FMUL.FTZ R45, R2.reuse, R185 ;  /* 0x000000b9022d7220 */ /* 0x040fe20000410000 */
[----:B-----5:R-:W-:Y:S01]  /*b3a0*/  F2FP.BF16.PACK_AB R194, R221, R27 ;  /* 0x0000001bddc2723e */ /* 0x020fe200000010ff */
[C---:B------:R-:W-:Y:S01]  /*b3b0*/  FMUL.FTZ R17, R133.reuse, R157 ;  /* 0x0000009d85117220 */ /* 0x040fe20000410000 */
[----:B------:R-:W-:Y:S01]  /*b3c0*/  MOV R173, R159 ;  /* 0x0000009f00ad7202 */ /* 0x000fe20000000f00 */
[C---:B------:R-:W-:Y:S02]  /*b3d0*/  FMUL.FTZ R28, R2.reuse, R168 ;  /* 0x000000a8021c7220 */ /* 0x040fe40000410000 */
[C---:B------:R-:W-:Y:S01]  /*b3e0*/  FMUL.FTZ R56, R2.reuse, R56 ;  /* 0x0000003802387220 */ /* 0x040fe20000410000 */
[----:B------:R5:W-:Y:S01]  /*b3f0*/  MUFU.EX2 R218, R4 ;  /* 0x0000000400da7308 */ /* 0x000be20000000800 */
[C---:B------:R-:W-:Y:S02]  /*b400*/  FMUL.FTZ R57, R2.reuse, R57 ;  /* 0x0000003902397220 */ /* 0x040fe40000410000 */
[----:B------:R-:W-:Y:S02]  /*b410*/  FMUL.FTZ R60, R2, R60 ;  /* 0x0000003c023c7220 */ /* 0x000fe40000410000 */
[----:B--2---:R-:W-:Y:S02]  /*b420*/  FFMA.FTZ R0, R24, c[0x0][0x2d0], -R134 ;  /* 0x0000b40018007a23 */ /* 0x004fe40000010886 */
[C---:B------:R-:W-:Y:S02]  /*b430*/  FMUL.FTZ R24, R2.reuse, R164 ;  /* 0x000000a402187220 */ /* 0x040fe40000410000 */
[----:B------:R-:W-:Y:S01]  /*b440*/  FMUL.FTZ R61, R2, R61 ;  /* 0x0000003d023d7220 */ /* 0x000fe20000410000 */
[----:B------:R2:W2:Y:S01]  /*b450*/  MUFU.EX2 R217, R0 ;  /* 0x0000000000d97308 */ /* 0x0004a20000000800 */
[C---:B------:R-:W-:Y:S02]  /*b460*/  FMUL.FTZ R64, R133.reuse, R64 ;  /* 0x0000004085407220 */ /* 0x040fe40000410000 */
[C---:B------:R-:W-:Y:S02]  /*b470*/  FMUL.FTZ R65, R133.reuse, R65 ;  /* 0x0000004185417220 */ /* 0x040fe40000410000 */
[C---:B---3--:R-:W-:Y:S01]  /*b480*/  FMUL.FTZ R5, R133.reuse, R145 ;  /* 0x0000009185057220 */ /* 0x048fe20000410000 */
[----:B----4-:R-:W-:Y:S01]  /*b490*/  F2FP.BF16.PACK_AB R145, R216, R215 ;  /* 0x000000d7d891723e */ /* 0x010fe200000010ff */
[C---:B------:R-:W-:Y:S02]  /*b4a0*/  FMUL.FTZ R66, R132.reuse, R66 ;  /* 0x0000004284427220 */ /* 0x040fe40000410000 */
[C---:B------:R-:W-:Y:S01]  /*b4b0*/  FMUL.FTZ R67, R132.reuse, R67 ;  /* 0x0000004384437220 */ /* 0x040fe20000410000 */
[----:B------:R-:W3:Y:S01]  /*b4c0*/  MUFU.EX2 R31, R13 ;  /* 0x0000000d001f7308 */ /* 0x000ee20000000800 */
[C---:B------:R-:W-:Y:S02]  /*b4d0*/  FMUL.FTZ R68, R133.reuse, R68 ;  /* 0x0000004485447220 */ /* 0x040fe40000410000 */
[C---:B------:R-:W-:Y:S02]  /*b4e0*/  FMUL.FTZ R69, R133.reuse, R69 ;  /* 0x0000004585457220 */ /* 0x040fe40000410000 */
[----:B-----5:R-:W-:Y:S02]  /*b4f0*/  FMUL.FTZ R4, R133, R144 ;  /* 0x0000009085047220 */ /* 0x020fe40000410000 */
[C---:B------:R-:W-:Y:S02]  /*b500*/  FMUL.FTZ R70, R132.reuse, R70 ;  /* 0x0000004684467220 */ /* 0x040fe40000410000 */
[----:B------:R-:W-:Y:S01]  /*b510*/  FMUL.FTZ R71, R132, R71 ;  /* 0x0000004784477220 */ /* 0x000fe20000410000 */
[----:B------:R-:W4:Y:S01]  /*b520*/  MUFU.EX2 R50, R11 ;  /* 0x0000000b00327308 */ /* 0x000f220000000800 */
[C---:B------:R-:W-:Y:S01]  /*b530*/  FMUL.FTZ R72, R2.reuse, R72 ;  /* 0x0000004802487220 */ /* 0x040fe20000410000 */
[-C--:B-1----:R-:W-:Y:S01]  /*b540*/  HMMA.16816.F32.BF16 R4, R192, R20.reuse, R4 ;  /* 0x00000014c004723c */ /* 0x082fe20000041804 */
[C---:B------:R-:W-:Y:S01]  /*b550*/  FMUL.FTZ R73, R2.reuse, R73 ;  /* 0x0000004902497220 */ /* 0x040fe20000410000 */
[----:B--2---:R-:W-:Y:S01]  /*b560*/  FSEL R0, R3, RZ, P0 ;  /* 0x000000ff03007208 */ /* 0x004fe20000000000 */
[----:B------:R-:W-:Y:S01]  /*b570*/  FMUL.FTZ R76, R2, R76 ;  /* 0x0000004c024c7220 */ /* 0x000fe20000410000 */
[----:B------:R-:W-:Y:S01]  /*b580*/  F2FP.BF16.PACK_AB R147, R218, R217 ;  /* 0x000000d9da93723e */ /* 0x000fe200000010ff */
[----:B------:R-:W-:Y:S01]  /*b590*/  FMUL.FTZ R77, R2, R77 ;  /* 0x0000004d024d7220 */ /* 0x000fe20000410000 */
[----:B------:R-:W-:Y:S01]  /*b5a0*/  PLOP3.LUT P0, PT, PT, PT, UP0, 0x80, 0x0 ;  /* 0x000000000000781c */ /* 0x000fe20003f0f008 */
[----:B------:R-:W-:Y:S01]  /*b5b0*/  FADD.FTZ R0, -R0, R139 ;  /* 0x0000008b00007221 */ /* 0x000fe20000010100 */
[----:B------:R-:W1:Y:S01]  /*b5c0*/  MUFU.EX2 R29, R10 ;  /* 0x0000000a001d7308 */ /* 0x000e620000000800 */
[C---:B------:R-:W-:Y:S03]  /*b5d0*/  FMUL.FTZ R80, R133.reuse, R80 ;  /* 0x0000005085507220 */ /* 0x040fe60000410000 */
[----:B------:R-:W-:Y:S01]  /*b5e0*/  FMUL.FTZ R0, R0, c[0x0][0x2d0] ;  /* 0x0000b40000007a20 */ /* 0x000fe20000410000 */
[----:B---3--:R-:W-:Y:S01]  /*b5f0*/  MOV R139, R31 ;  /* 0x0000001f008b7202 */ /* 0x008fe20000000f00 */
[----:B------:R-:W-:Y:S02]  /*b600*/  FMUL.FTZ R13, R2, R153 ;  /* 0x00000099020d7220 */ /* 0x000fe40000410000 */
[C---:B------:R-:W-:Y:S02]  /*b610*/  FMUL.FTZ R81, R133.reuse, R81 ;  /* 0x0000005185517220 */ /* 0x040fe40000410000 */
[----:B------:R-:W2:Y:S01]  /*b620*/  MUFU.EX2 R0, R0 ;  /* 0x0000000000007308 */ /* 0x000ea20000000800 */
[C---:B------:R-:W-:Y:S02]  /*b630*/  FMUL.FTZ R82, R132.reuse, R82 ;  /* 0x0000005284527220 */ /* 0x040fe40000410000 */
[----:B------:R-:W-:Y:S01]  /*b640*/  FMUL.FTZ R83, R132, R83 ;  /* 0x0000005384537220 */ /* 0x000fe20000410000 */
[----:B----4-:R-:W-:Y:S01]  /*b650*/  F2FP.BF16.PACK_AB R144, R50, R138 ;  /* 0x0000008a3290723e */ /* 0x010fe200000010ff */
[C---:B------:R-:W-:Y:S01]  /*b660*/  FMUL.FTZ R84, R133.reuse, R84 ;  /* 0x0000005485547220 */ /* 0x040fe20000410000 */
[----:B------:R-:W-:Y:S01]  /*b670*/  MOV R172, R50 ;  /* 0x0000003200ac7202 */ /* 0x000fe20000000f00 */
[C---:B------:R-:W-:Y:S01]  /*b680*/  FMUL.FTZ R50, R132.reuse, R190 ;  /* 0x000000be84327220 */ /* 0x040fe20000410000 */
[----:B------:R-:W-:Y:S01]  /*b690*/  MOV R190, R51 ;  /* 0x0000003300be7202 */ /* 0x000fe20000000f00 */
[C---:B------:R-:W-:Y:S02]  /*b6a0*/  FMUL.FTZ R51, R132.reuse, R191 ;  /* 0x000000bf84337220 */ /* 0x040fe40000410000 */
[----:B------:R-:W-:Y:S02]  /*b6b0*/  FMUL.FTZ R85, R133, R85 ;  /* 0x0000005585557220 */ /* 0x000fe40000410000 */
[C---:B------:R-:W-:Y:S01]  /*b6c0*/  FMUL.FTZ R86, R132.reuse, R86 ;  /* 0x0000005684567220 */ /* 0x040fe20000410000 */
[----:B-1----:R-:W-:Y:S01]  /*b6d0*/  F2FP.BF16.PACK_AB R146, R139, R29 ;  /* 0x0000001d8b92723e */ /* 0x002fe200000010ff */
[----:B------:R-:W-:Y:S01]  /*b6e0*/  FMUL.FTZ R87, R132, R87 ;  /* 0x0000005784577220 */ /* 0x000fe20000410000 */
[----:B------:R-:W-:Y:S01]  /*b6f0*/  MOV R157, R29 ;  /* 0x0000001d009d7202 */ /* 0x000fe20000000f00 */
[C---:B------:R-:W-:Y:S02]  /*b700*/  FMUL.FTZ R29, R2.reuse, R169 ;  /* 0x000000a9021d7220 */ /* 0x040fe40000410000 */
[C---:B------:R-:W-:Y:S01]  /*b710*/  FMUL.FTZ R88, R2.reuse, R88 ;  /* 0x0000005802587220 */ /* 0x040fe20000410000 */
[----:B------:R-:W-:Y:S01]  /*b720*/  MOV R175, R157 ;  /* 0x0000009d00af7202 */ /* 0x000fe20000000f00 */
[C---:B------:R-:W-:Y:S02]  /*b730*/  FMUL.FTZ R89, R2.reuse, R89 ;  /* 0x0000005902597220 */ /* 0x040fe40000410000 */
[----:B------:R-:W-:Y:S02]  /*b740*/  FMUL.FTZ R92, R2, R92 ;  /* 0x0000005c025c7220 */ /* 0x000fe40000410000 */
[C---:B--2---:R-:W-:Y:S02]  /*b750*/  FMUL.FTZ R10, R0.reuse, R150 ;  /* 0x00000096000a7220 */ /* 0x044fe40000410000 */
[C---:B------:R-:W-:Y:S02]  /*b760*/  FMUL.FTZ R11, R0.reuse, R151 ;  /* 0x00000097000b7220 */ /* 0x040fe40000410000 */
[----:B------:R-:W1:Y:S01]  /*b770*/  LDSM.16.MT88.4 R148, [R228+0x100] ;  /* 0x00010000e494783b */ /* 0x000e620000004200 */
[C---:B------:R-:W-:Y:S02]  /*b780*/  FMUL.FTZ R14, R0.reuse, R154 ;  /* 0x0000009a000e7220 */ /* 0x040fe40000410000 */
[C---:B------:R-:W-:Y:S02]  /*b790*/  FMUL.FTZ R15, R0.reuse, R155 ;  /* 0x0000009b000f7220 */ /* 0x040fe40000410000 */
[C---:B------:R-:W-:Y:S01]  /*b7a0*/  HMMA.16816.F32.BF16 R8, R144.reuse, R20, R8 ;  /* 0x000000149008723c */ /* 0x040fe20000041808 */
[C---:B------:R-:W-:Y:S02]  /*b7b0*/  FMUL.FTZ R27, R0.reuse, R167 ;  /* 0x000000a7001b7220 */ /* 0x040fe40000410000 */
[----:B------:R-:W2:Y:S01]  /*b7c0*/  LDSM.16.MT88.4 R152, [R227+0x100] ;  /* 0x00010000e398783b */ /* 0x000ea20000004200 */
[C---:B------:R-:W-:Y:S02]  /*b7d0*/  FMUL.FTZ R42, R0.reuse, R182 ;  /* 0x000000b6002a7220 */ /* 0x040fe40000410000 */
[C---:B------:R-:W-:Y:S02]  /*b7e0*/  FMUL.FTZ R47, R0.reuse, R187 ;  /* 0x000000bb002f7220 */ /* 0x040fe40000410000 */
[-C--:B------:R-:W-:Y:S01]  /*b7f0*/  HMMA.16816.F32.BF16 R12, R144, R22.reuse, R12 ;  /* 0x00000016900c723c */ /* 0x080fe2000004180c */
[C---:B------:R-:W-:Y:S03]  /*b800*/  FMUL.FTZ R20, R133.reuse, R160 ;  /* 0x000000a085147220 */ /* 0x040fe60000410000 */
[----:B------:R-:W-:Y:S01]  /*b810*/  MOV R160, R26 ;  /* 0x0000001a00a07202 */ /* 0x000fe20000000f00 */
[C---:B------:R-:W-:Y:S02]  /*b820*/  FMUL.FTZ R26, R0.reuse, R166 ;  /* 0x000000a6001a7220 */ /* 0x040fe40000410000 */
[----:B------:R-:W-:Y:S01]  /*b830*/  LDSM.16.MT88.4 R164, [R227+0x900] ;  /* 0x00090000e3a4783b */ /* 0x000fe20000004200 */
[C---:B------:R-:W-:Y:S01]  /*b840*/  HMMA.16816.F32.BF16 R16, R192.reuse, R22, R16 ;  /* 0x00000016c010723c */ /* 0x040fe20000041810 */
[C---:B------:R-:W-:Y:S03]  /*b850*/  FMUL.FTZ R21, R133.reuse, R161 ;  /* 0x000000a185157220 */ /* 0x040fe60000410000 */
[C---:B------:R-:W-:Y:S01]  /*b860*/  FMUL.FTZ R30, R0.reuse, R170 ;  /* 0x000000aa001e7220 */ /* 0x040fe20000410000 */
[----:B------:R-:W-:Y:S01]  /*b870*/  MOV R161, R34 ;  /* 0x0000002200a17202 */ /* 0x000fe20000000f00 */
[----:B------:R-:W-:Y:S01]  /*b880*/  FMUL.FTZ R43, R0, R183 ;  /* 0x000000b7002b7220 */ /* 0x000fe20000410000 */
[----:B------:R-:W-:Y:S01]  /*b890*/  MOV R168, R160 ;  /* 0x000000a000a87202 */ /* 0x000fe20000000f00 */
[C---:B------:R-:W-:Y:S01]  /*b8a0*/  FMUL.FTZ R22, R132.reuse, R162 ;  /* 0x000000a284167220 */ /* 0x040fe20000410000 */
[----:B------:R-:W-:Y:S03]  /*b8b0*/  MOV R189, R161 ;  /* 0x000000a100bd7202 */ /* 0x000fe60000000f00 */
[----:B------:R-:W-:Y:S02]  /*b8c0*/  FMUL.FTZ R23, R132, R163 ;  /* 0x000000a384177220 */ /* 0x000fe40000410000 */
[----:B------:R-:W-:Y:S01]  /*b8d0*/  LDSM.16.MT88.4 R160, [R228+0x900] ;  /* 0x00090000e4a0783b */ /* 0x000fe20000004200 */
[----:B------:R-:W-:Y:S02]  /*b8e0*/  FMUL.FTZ R46, R0, R186 ;  /* 0x000000ba002e7220 */ /* 0x000fe40000410000 */
[----:B------:R-:W-:Y:S01]  /*b8f0*/  FMUL.FTZ R34, R132, R174 ;  /* 0x000000ae84227220 */ /* 0x000fe20000410000 */
[----:B------:R-:W-:Y:S01]  /*b900*/  MOV R174, R158 ;  /* 0x0000009e00ae7202 */ /* 0x000fe20000000f00 */
[-C--:B------:R-:W-:Y:S01]  /*b910*/  HMMA.16816.F32.BF16 R20, R192, R36.reuse, R20 ;  /* 0x00000024c014723c */ /* 0x080fe20000041814 */
[C---:B------:R-:W-:Y:S02]  /*b920*/  FMUL.FTZ R58, R0.reuse, R58 ;  /* 0x0000003a003a7220 */ /* 0x040fe40000410000 */
[C---:B------:R-:W-:Y:S02]  /*b930*/  FMUL.FTZ R59, R0.reuse, R59 ;  /* 0x0000003b003b7220 */ /* 0x040fe40000410000 */
[C---:B------:R-:W-:Y:S02]  /*b940*/  FMUL.FTZ R62, R0.reuse, R62 ;  /* 0x0000003e003e7220 */ /* 0x040fe40000410000 */
[C---:B------:R-:W-:Y:S01]  /*b950*/  FMUL.FTZ R63, R0.reuse, R63 ;  /* 0x0000003f003f7220 */ /* 0x040fe20000410000 */
[C---:B------:R-:W-:Y:S01]  /*b960*/  HMMA.16816.F32.BF16 R24, R144.reuse, R36, R24 ;  /* 0x000000249018723c */ /* 0x040fe20000041818 */
[C---:B------:R-:W-:Y:S03]  /*b970*/  FMUL.FTZ R31, R0.reuse, R171 ;  /* 0x000000ab001f7220 */ /* 0x040fe60000410000 */
[----:B------:R-:W-:Y:S01]  /*b980*/  MOV R171, R222 ;  /* 0x000000de00ab7202 */ /* 0x000fe20000000f00 */
[----:B------:R-:W-:Y:S02]  /*b990*/  FMUL.FTZ R74, R0, R74 ;  /* 0x0000004a004a7220 */ /* 0x000fe40000410000 */
[C---:B------:R-:W-:Y:S01]  /*b9a0*/  FMUL.FTZ R37, R133.reuse, R177 ;  /* 0x000000b185257220 */ /* 0x040fe20000410000 */
[-C--:B------:R-:W-:Y:S01]  /*b9b0*/  HMMA.16816.F32.BF16 R28, R144, R38.reuse, R28 ;  /* 0x00000026901c723c */ /* 0x080fe2000004181c */
[----:B------:R-:W-:Y:S03]  /*b9c0*/  MOV R177, R138 ;  /* 0x0000008a00b17202 */ /* 0x000fe60000000f00 */
[--C-:B------:R-:W-:Y:S02]  /*b9d0*/  FFMA.FTZ R138, R196, c[0x0][0x2d0], -R141.reuse ;  /* 0x0000b400c48a7a23 */ /* 0x100fe4000001088d */
[C---:B------:R-:W-:Y:S01]  /*b9e0*/  FMUL.FTZ R36, R133.reuse, R176 ;  /* 0x000000b085247220 */ /* 0x040fe20000410000 */
[----:B------:R-:W-:Y:S01]  /*b9f0*/  MOV R176, R220 ;  /* 0x000000dc00b07202 */ /* 0x000fe20000000f00 */
[C---:B------:R-:W-:Y:S01]  /*ba00*/  HMMA.16816.F32.BF16 R32, R192.reuse, R38, R32 ;  /* 0x00000026c020723c */ /* 0x040fe20000041820 */
[----:B------:R3:W-:Y:S03]  /*ba10*/  MUFU.EX2 R181, R138 ;  /* 0x0000008a00b57308 */ /* 0x0007e60000000800 */
[C---:B------:R-:W-:Y:S02]  /*ba20*/  FMUL.FTZ R75, R0.reuse, R75 ;  /* 0x0000004b004b7220 */ /* 0x040fe40000410000 */
[----:B------:R-:W-:Y:S02]  /*ba30*/  FMUL.FTZ R78, R0, R78 ;  /* 0x0000004e004e7220 */ /* 0x000fe40000410000 */
[C---:B------:R-:W-:Y:S01]  /*ba40*/  FMUL.FTZ R39, R132.reuse, R179 ;  /* 0x000000b384277220 */ /* 0x040fe20000410000 */
[----:B------:R-:W-:Y:S03]  /*ba50*/  MOV R179, R221 ;  /* 0x000000dd00b37202 */ /* 0x000fe60000000f00 */
[----:B------:R-:W-:Y:S01]  /*ba60*/  FMUL.FTZ R38, R132, R178 ;  /* 0x000000b284267220 */ /* 0x000fe20000410000 */
[----:B------:R-:W-:Y:S01]  /*ba70*/  MOV R178, R156 ;  /* 0x0000009c00b27202 */ /* 0x000fe20000000f00 */
[C---:B------:R-:W-:Y:S01]  /*ba80*/  FMUL.FTZ R79, R0.reuse, R79 ;  /* 0x0000004f004f7220 */ /* 0x040fe20000410000 */
[----:B------:R-:W-:Y:S01]  /*ba90*/  LDSM.16.MT88.4 R156, [R226+0x900] ;  /* 0x00090000e29c783b */ /* 0x000fe20000004200 */
[C---:B------:R-:W-:Y:S02]  /*baa0*/  FMUL.FTZ R90, R0.reuse, R90 ;  /* 0x0000005a005a7220 */ /* 0x040fe40000410000 */
[----:B------:R-:W-:Y:S01]  /*bab0*/  FMUL.FTZ R91, R0, R91 ;  /* 0x0000005b005b7220 */ /* 0x000fe20000410000 */
[-C--:B-1----:R-:W-:Y:S01]  /*bac0*/  HMMA.16816.F32.BF16 R36, R192, R148.reuse, R36 ;  /* 0x00000094c024723c */ /* 0x082fe20000041824 */
[----:B------:R-:W-:Y:S02]  /*bad0*/  FMUL.FTZ R93, R2, R93 ;  /* 0x0000005d025d7220 */ /* 0x000fe40000410000 */
[C---:B------:R-:W-:Y:S02]  /*bae0*/  FMUL.FTZ R94, R0.reuse, R94 ;  /* 0x0000005e005e7220 */ /* 0x040fe40000410000 */
[----:B------:R-:W-:Y:S02]  /*baf0*/  FMUL.FTZ R95, R0, R95 ;  /* 0x0000005f005f7220 */ /* 0x000fe40000410000 */
[--C-:B---3--:R-:W-:Y:S01]  /*bb00*/  FFMA.FTZ R138, R198, c[0x0][0x2d0], -R141.reuse ;  /* 0x0000b400c68a7a23 */ /* 0x108fe2000001088d */
[C---:B------:R-:W-:Y:S01]  /*bb10*/  HMMA.16816.F32.BF16 R40, R144.reuse, R148, R40 ;  /* 0x000000949028723c */ /* 0x040fe20000041828 */
[C---:B------:R-:W-:Y:S02]  /*bb20*/  FMUL.FTZ R96, R133.reuse, R96 ;  /* 0x0000006085607220 */ /* 0x040fe40000410000 */
[----:B------:R1:W3:Y:S01]  /*bb30*/  MUFU.EX2 R184, R138 ;  /* 0x0000008a00b87308 */ /* 0x0002e20000000800 */
[C---:B------:R-:W-:Y:S02]  /*bb40*/  FMUL.FTZ R97, R133.reuse, R97 ;  /* 0x0000006185617220 */ /* 0x040fe40000410000 */
[C---:B------:R-:W-:Y:S02]  /*bb50*/  FMUL.FTZ R98, R132.reuse, R98 ;  /* 0x0000006284627220 */ /* 0x040fe40000410000 */
[-C--:B------:R-:W-:Y:S01]  /*bb60*/  HMMA.16816.F32.BF16 R44, R144, R150.reuse, R44 ;  /* 0x00000096902c723c */ /* 0x080fe2000004182c */
[C---:B------:R-:W-:Y:S03]  /*bb70*/  FMUL.FTZ R99, R132.reuse, R99 ;  /* 0x0000006384637220 */ /* 0x040fe60000410000 */
[C---:B------:R-:W-:Y:S02]  /*bb80*/  FMUL.FTZ R100, R133.reuse, R100 ;  /* 0x0000006485647220 */ /* 0x040fe40000410000 */
[----:B------:R-:W-:Y:S02]  /*bb90*/  FMUL.FTZ R101, R133, R101 ;  /* 0x0000006585657220 */ /* 0x000fe40000410000 */
[C---:B------:R-:W-:Y:S01]  /*bba0*/  HMMA.16816.F32.BF16 R48, R192.reuse, R150, R48 ;  /* 0x00000096c030723c */ /* 0x040fe20000041830 */
[----:B------:R-:W4:Y:S03]  /*bbb0*/  LDSM.16.MT88.4 R148, [R225+0x1900] ;  /* 0x00190000e194783b */ /* 0x000f260000004200 */
[C---:B------:R-:W-:Y:S02]  /*bbc0*/  FMUL.FTZ R102, R132.reuse, R102 ;  /* 0x0000006684667220 */ /* 0x040fe40000410000 */
[----:B------:R-:W-:Y:S02]  /*bbd0*/  FMUL.FTZ R103, R132, R103 ;  /* 0x0000006784677220 */ /* 0x000fe40000410000 */
[-C--:B--2---:R-:W-:Y:S01]  /*bbe0*/  HMMA.16816.F32.BF16 R52, R192, R152.reuse, R52 ;  /* 0x00000098c034723c */ /* 0x084fe20000041834 */
[C---:B------:R-:W-:Y:S03]  /*bbf0*/  FMUL.FTZ R104, R2.reuse, R104 ;  /* 0x0000006802687220 */ /* 0x040fe60000410000 */
[--C-:B-1----:R-:W-:Y:S02]  /*bc00*/  FFMA.FTZ R138, R197, c[0x0][0x2d0], -R142.reuse ;  /* 0x0000b400c58a7a23 */ /* 0x102fe4000001088e */
[----:B------:R-:W-:Y:S02]  /*bc10*/  FMUL.FTZ R105, R2, R105 ;  /* 0x0000006902697220 */ /* 0x000fe40000410000 */
[C---:B------:R-:W-:Y:S01]  /*bc20*/  HMMA.16816.F32.BF16 R56, R144.reuse, R152, R56 ;  /* 0x000000989038723c */ /* 0x040fe20000041838 */
[----:B------:R1:W-:Y:S03]  /*bc30*/  MUFU.EX2 R182, R138 ;  /* 0x0000008a00b67308 */ /* 0x0003e60000000800 */
[C---:B------:R-:W-:Y:S02]  /*bc40*/  FMUL.FTZ R106, R0.reuse, R106 ;  /* 0x0000006a006a7220 */ /* 0x040fe40000410000 */
[----:B------:R-:W-:Y:S02]  /*bc50*/  FMUL.FTZ R107, R0, R107 ;  /* 0x0000006b006b7220 */ /* 0x000fe40000410000 */
[-C--:B------:R-:W-:Y:S01]  /*bc60*/  HMMA.16816.F32.BF16 R60, R144, R154.reuse, R60 ;  /* 0x0000009a903c723c */ /* 0x080fe2000004183c */
[C---:B------:R-:W-:Y:S03]  /*bc70*/  FMUL.FTZ R108, R2.reuse, R108 ;  /* 0x0000006c026c7220 */ /* 0x040fe60000410000 */
[----:B------:R-:W-:Y:S02]  /*bc80*/  FMUL.FTZ R109, R2, R109 ;  /* 0x0000006d026d7220 */ /* 0x000fe40000410000 */
[C---:B------:R-:W-:Y:S02]  /*bc90*/  FMUL.FTZ R110, R0.reuse, R110 ;  /* 0x0000006e006e7220 */ /* 0x040fe40000410000 */
[C---:B------:R-:W-:Y:S01]  /*bca0*/  HMMA.16816.F32.BF16 R64, R192.reuse, R154, R64 ;  /* 0x0000009ac040723c */ /* 0x040fe20000041840 */
[----:B------:R-:W2:Y:S03]  /*bcb0*/  LDSM.16.MT88.4 R152, [R226+0x1900] ;  /* 0x00190000e298783b */ /* 0x000ea60000004200 */
[----:B------:R-:W-:Y:S02]  /*bcc0*/  FMUL.FTZ R111, R0, R111 ;  /* 0x0000006f006f7220 */ /* 0x000fe40000410000 */
[C---:B------:R-:W-:Y:S02]  /*bcd0*/  FMUL.FTZ R112, R133.reuse, R112 ;  /* 0x0000007085707220 */ /* 0x040fe40000410000 */
[----:B------:R-:W-:Y:S01]  /*bce0*/  FMUL.FTZ R113, R133, R113 ;  /* 0x0000007185717220 */ /* 0x000fe20000410000 */
[-C--:B----4-:R-:W-:Y:S03]  /*bcf0*/  HMMA.16816.F32.BF16 R68, R192, R148.reuse, R68 ;  /* 0x00000094c044723c */ /* 0x090fe60000041844 */
[--C-:B-1----:R-:W-:Y:S02]  /*bd00*/  FFMA.FTZ R138, R199, c[0x0][0x2d0], -R142.reuse ;  /* 0x0000b400c78a7a23 */ /* 0x102fe4000001088e */
[C---:B------:R-:W-:Y:S02]  /*bd10*/  FMUL.FTZ R114, R132.reuse, R114 ;  /* 0x0000007284727220 */ /* 0x040fe40000410000 */
[----:B------:R1:W4:Y:S01]  /*bd20*/  MUFU.EX2 R185, R138 ;  /* 0x0000008a00b97308 */ /* 0x0003220000000800 */
[C---:B------:R-:W-:Y:S01]  /*bd30*/  HMMA.16816.F32.BF16 R72, R144.reuse, R148, R72 ;  /* 0x000000949048723c */ /* 0x040fe20000041848 */
[----:B------:R-:W-:Y:S03]  /*bd40*/  FMUL.FTZ R115, R132, R115 ;  /* 0x0000007384737220 */ /* 0x000fe60000410000 */
[C---:B------:R-:W-:Y:S02]  /*bd50*/  FMUL.FTZ R120, R2.reuse, R120 ;  /* 0x0000007802787220 */ /* 0x040fe40000410000 */
[----:B------:R-:W-:Y:S02]  /*bd60*/  FMUL.FTZ R121, R2, R121 ;  /* 0x0000007902797220 */ /* 0x000fe40000410000 */
[-C--:B------:R-:W-:Y:S01]  /*bd70*/  HMMA.16816.F32.BF16 R76, R144, R150.reuse, R76 ;  /* 0x00000096904c723c */ /* 0x080fe2000004184c */
[C---:B------:R-:W-:Y:S03]  /*bd80*/  FMUL.FTZ R122, R0.reuse, R122 ;  /* 0x0000007a007a7220 */ /* 0x040fe60000410000 */
[----:B------:R-:W-:Y:S02]  /*bd90*/  FMUL.FTZ R123, R0, R123 ;  /* 0x0000007b007b7220 */ /* 0x000fe40000410000 */
[C---:B------:R-:W-:Y:S02]  /*bda0*/  FMUL.FTZ R124, R2.reuse, R124 ;  /* 0x0000007c027c7220 */ /* 0x040fe40000410000 */
[C---:B------:R-:W-:Y:S01]  /*bdb0*/  HMMA.16816.F32.BF16 R80, R192.reuse, R150, R80 ;  /* 0x00000096c050723c */ /* 0x040fe20000041850 */
[----:B------:R-:W5:Y:S03]  /*bdc0*/  LDSM.16.MT88.4 R148, [R228+0x1900] ;  /* 0x00190000e494783b */ /* 0x000f660000004200 */
[----:B------:R-:W-:Y:S02]  /*bdd0*/  FMUL.FTZ R125, R2, R125 ;  /* 0x0000007d027d7220 */ /* 0x000fe40000410000 */
[----:B------:R-:W-:Y:S02]  /*bde0*/  FMUL.FTZ R126, R0, R126 ;  /* 0x0000007e007e7220 */ /* 0x000fe40000410000 */
[-C--:B--2---:R-:W-:Y:S01]  /*bdf0*/  HMMA.16816.F32.BF16 R84, R192, R152.reuse, R84 ;  /* 0x00000098c054723c */ /* 0x084fe20000041854 */
[--C-:B-1----:R-:W-:Y:S03]  /*be00*/  FFMA.FTZ R138, R202, c[0x0][0x2d0], -R141.reuse ;  /* 0x0000b400ca8a7a23 */ /* 0x102fe6000001088d */
[----:B------:R-:W-:Y:S01]  /*be10*/  FMUL.FTZ R127, R0, R127 ;  /* 0x0000007f007f7220 */ /* 0x000fe20000410000 */
[----:B------:R1:W-:Y:S01]  /*be20*/  MUFU.EX2 R187, R138 ;  /* 0x0000008a00bb7308 */ /* 0x0003e20000000800 */
[C---:B------:R-:W-:Y:S02]  /*be30*/  FMUL.FTZ R128, R133.reuse, R128 ;  /* 0x0000008085807220 */ /* 0x040fe40000410000 */
[C---:B------:R-:W-:Y:S01]  /*be40*/  HMMA.16816.F32.BF16 R88, R144.reuse, R152, R88 ;  /* 0x000000989058723c */ /* 0x040fe20000041858 */
[C---:B------:R-:W-:Y:S03]  /*be50*/  FMUL.FTZ R129, R133.reuse, R129 ;  /* 0x0000008185817220 */ /* 0x040fe60000410000 */
[C---:B------:R-:W-:Y:S02]  /*be60*/  FMUL.FTZ R130, R132.reuse, R130 ;  /* 0x0000008284827220 */ /* 0x040fe40000410000 */
[C---:B------:R-:W-:Y:S02]  /*be70*/  FMUL.FTZ R131, R132.reuse, R131 ;  /* 0x0000008384837220 */ /* 0x040fe40000410000 */
[-C--:B------:R-:W-:Y:S01]  /*be80*/  HMMA.16816.F32.BF16 R92, R144, R154.reuse, R92 ;  /* 0x0000009a905c723c */ /* 0x080fe2000004185c */
[C---:B------:R-:W-:Y:S03]  /*be90*/  FMUL.FTZ R116, R133.reuse, R116 ;  /* 0x0000007485747220 */ /* 0x040fe60000410000 */
[----:B------:R-:W-:Y:S02]  /*bea0*/  FMUL.FTZ R117, R133, R117 ;  /* 0x0000007585757220 */ /* 0x000fe40000410000 */
[C---:B------:R-:W-:Y:S02]  /*beb0*/  FMUL.FTZ R118, R132.reuse, R118 ;  /* 0x0000007684767220 */ /* 0x040fe40000410000 */
[C---:B------:R-:W-:Y:S01]  /*bec0*/  HMMA.16816.F32.BF16 R96, R192.reuse, R154, R96 ;  /* 0x0000009ac060723c */ /* 0x040fe20000041860 */
[----:B------:R-:W2:Y:S03]  /*bed0*/  LDSM.16.MT88.4 R152, [R227+0x1900] ;  /* 0x00190000e398783b */ /* 0x000ea60000004200 */
[----:B------:R-:W-:Y:S02]  /*bee0*/  FMUL.FTZ R119, R132, R119 ;  /* 0x0000007784777220 */ /* 0x000fe40000410000 */
[----:B-1----:R-:W-:Y:S02]  /*bef0*/  FFMA.FTZ R138, R204, c[0x0][0x2d0], -R141 ;  /* 0x0000b400cc8a7a23 */ /* 0x002fe4000001088d */
[-C--:B-----5:R-:W-:Y:S02]  /*bf00*/  HMMA.16816.F32.BF16 R100, R192, R148.reuse, R100 ;  /* 0x00000094c064723c */ /* 0x0a0fe40000041864 */
[----:B------:R1:W5:Y:S06]  /*bf10*/  MUFU.EX2 R170, R138 ;  /* 0x0000008a00aa7308 */ /* 0x00036c0000000800 */
[C---:B------:R-:W-:Y:S08]  /*bf20*/  HMMA.16816.F32.BF16 R104, R144.reuse, R148, R104 ;  /* 0x000000949068723c */ /* 0x040ff00000041868 */
[-C--:B------:R-:W-:Y:S08]  /*bf30*/  HMMA.16816.F32.BF16 R108, R144, R150.reuse, R108 ;  /* 0x00000096906c723c */ /* 0x080ff0000004186c */
[C---:B------:R-:W-:Y:S01]  /*bf40*/  HMMA.16816.F32.BF16 R112, R192.reuse, R150, R112 ;  /* 0x00000096c070723c */ /* 0x040fe20000041870 */
[--C-:B-1----:R-:W-:Y:S01]  /*bf50*/  FFMA.FTZ R138, R203, c[0x0][0x2d0], -R142.reuse ;  /* 0x0000b400cb8a7a23 */ /* 0x102fe2000001088e */
[----:B------:R-:W1:Y:S03]  /*bf60*/  LDSM.16.MT88.4 R148, [R225+0x900] ;  /* 0x00090000e194783b */ /* 0x000e660000004200 */
[----:B------:R3:W-:Y:S03]  /*bf70*/  MUFU.EX2 R188, R138 ;  /* 0x0000008a00bc7308 */ /* 0x0007e60000000800 */
[-C--:B--2---:R-:W-:Y:S08]  /*bf80*/  HMMA.16816.F32.BF16 R116, R192, R152.reuse, R116 ;  /* 0x00000098c074723c */ /* 0x084ff00000041874 */
[C---:B------:R-:W-:Y:S08]  /*bf90*/  HMMA.16816.F32.BF16 R120, R144.reuse, R152, R120 ;  /* 0x000000989078723c */ /* 0x040ff00000041878 */
[-C--:B------:R-:W-:Y:S01]  /*bfa0*/  HMMA.16816.F32.BF16 R124, R144, R154.reuse, R124 ;  /* 0x0000009a907c723c */ /* 0x080fe2000004187c */
[----:B---3--:R-:W-:Y:S06]  /*bfb0*/  FFMA.FTZ R138, R207, c[0x0][0x2d0], -R142 ;  /* 0x0000b400cf8a7a23 */ /* 0x008fec000001088e */
[----:B------:R-:W-:Y:S01]  /*bfc0*/  F2FP.BF16.PACK_AB R144, R184, R181 ;  /* 0x000000b5b890723e */ /* 0x000fe200000010ff */
[----:B------:R-:W-:Y:S01]  /*bfd0*/  HMMA.16816.F32.BF16 R128, R192, R154, R128 ;  /* 0x0000009ac080723c */ /* 0x000fe20000041880 */
[----:B------:R2:W3:Y:S03]  /*bfe0*/  MUFU.EX2 R169, R138 ;  /* 0x0000008a00a97308 */ /* 0x0004e60000000800 */
[----:B----4-:R-:W-:Y:S02]  /*bff0*/  F2FP.BF16.PACK_AB R145, R185, R182 ;  /* 0x000000b6b991723e */ /* 0x010fe400000010ff */
[----:B-----5:R-:W-:Y:S01]  /*c000*/  F2FP.BF16.PACK_AB R146, R170, R187 ;  /* 0x000000bbaa92723e */ /* 0x020fe200000010ff */
[--C-:B--2---:R-:W-:Y:S01]  /*c010*/  FFMA.FTZ R138, R205, c[0x0][0x2d0], -R143.reuse ;  /* 0x0000b400cd8a7a23 */ /* 0x104fe2000001088f */
[----:B---3--:R-:W-:Y:S03]  /*c020*/  F2FP.BF16.PACK_AB R147, R169, R188 ;  /* 0x000000bca993723e */ /* 0x008fe600000010ff */
[----:B------:R2:W-:Y:S04]  /*c030*/  MUFU.EX2 R183, R138 ;  /* 0x0000008a00b77308 */ /* 0x0005e80000000800 */
[-C--:B-1----:R-:W-:Y:S01]  /*c040*/  HMMA.16816.F32.BF16 R4, R144, R148.reuse, R4 ;  /* 0x000000949004723c */ /* 0x082fe20000041804 */
[--C-:B--2---:R-:W-:Y:S05]  /*c050*/  FFMA.FTZ R138, R208, c[0x0][0x2d0], -R143.reuse ;  /* 0x0000b400d08a7a23 */ /* 0x104fea000001088f */
[----:B------:R1:W2:Y:S02]  /*c060*/  MUFU.EX2 R186, R138 ;  /* 0x0000008a00ba7308 */ /* 0x0002a40000000800 */
[--C-:B-1----:R-:W-:Y:S01]  /*c070*/  FFMA.FTZ R138, R210, c[0x0][0x2d0], -R143.reuse ;  /* 0x0000b400d28a7a23 */ /* 0x102fe2000001088f */
[----:B--2---:R-:W-:Y:S07]  /*c080*/  F2FP.BF16.PACK_AB R152, R186, R183 ;  /* 0x000000b7ba98723e */ /* 0x004fee00000010ff */
[----:B------:R1:W-:Y:S02]  /*c090*/  MUFU.EX2 R222, R138 ;  /* 0x0000008a00de7308 */ /* 0x0003e40000000800 */
[----:B-1----:R-:W-:Y:S08]  /*c0a0*/  FFMA.FTZ R138, R211, c[0x0][0x2d0], -R143 ;  /* 0x0000b400d38a7a23 */ /* 0x002ff0000001088f */
[----:B------:R1:W2:Y:S02]  /*c0b0*/  MUFU.EX2 R221, R138 ;  /* 0x0000008a00dd7308 */ /* 0x0002a40000000800 */
[--C-:B-1----:R-:W-:Y:S01]  /*c0c0*/  FFMA.FTZ R138, R200, c[0x0][0x2d0], -R134.reuse ;  /* 0x0000b400c88a7a23 */ /* 0x102fe20000010886 */
[----:B--2---:R-:W-:Y:S07]  /*c0d0*/  F2FP.BF16.PACK_AB R154, R221, R222 ;  /* 0x000000dedd9a723e */ /* 0x004fee00000010ff */
[----:B------:R1:W-:Y:S02]  /*c0e0*/  MUFU.EX2 R200, R138 ;  /* 0x0000008a00c87308 */ /* 0x0003e40000000800 */
[--C-:B-1----:R-:W-:Y:S08]  /*c0f0*/  FFMA.FTZ R138, R201, c[0x0][0x2d0], -R134.reuse ;  /* 0x0000b400c98a7a23 */ /* 0x102ff00000010886 */
[----:B------:R1:W2:Y:S02]  /*c100*/  MUFU.EX2 R199, R138 ;  /* 0x0000008a00c77308 */ /* 0x0002a40000000800 */
[--C-:B-1----:R-:W-:Y:S01]  /*c110*/  FFMA.FTZ R138, R206, c[0x0][0x2d0], -R134.reuse ;  /* 0x0000b400ce8a7a23 */ /* 0x102fe20000010886 */
[----:B--2---:R-:W-:Y:S07]  /*c120*/  F2FP.BF16.PACK_AB R153, R199, R200 ;  /* 0x000000c8c799723e */ /* 0x004fee00000010ff */
[----:B------:R1:W-:Y:S02]  /*c130*/  MUFU.EX2 R198, R138 ;  /* 0x0000008a00c67308 */ /* 0x0003e40000000800 */
[----:B-1----:R-:W-:Y:S08]  /*c140*/  FFMA.FTZ R138, R209, c[0x0][0x2d0], -R134 ;  /* 0x0000b400d18a7a23 */ /* 0x002ff00000010886 */
[----:B------:R1:W2:Y:S02]  /*c150*/  MUFU.EX2 R197, R138 ;  /* 0x0000008a00c57308 */ /* 0x0002a40000000800 */
[--C-:B-1----:R-:W-:Y:S01]  /*c160*/  FFMA.FTZ R138, R244, c[0x0][0x2d0], -R141.reuse ;  /* 0x0000b400f48a7a23 */ /* 0x102fe2000001088d */
[----:B--2---:R-:W-:Y:S02]  /*c170*/  F2FP.BF16.PACK_AB R155, R197, R198 ;  /* 0x000000c6c59b723e */ /* 0x004fe400000010ff */
[----:B------:R-:W-:Y:S05]  /*c180*/  MOV R244, R169 ;  /* 0x000000a900f47202 */ /* 0x000fea0000000f00 */
[----:B------:R1:W-:Y:S01]  /*c190*/  MUFU.EX2 R211, R138 ;  /* 0x0000008a00d37308 */ /* 0x0003e20000000800 */
[C---:B------:R-:W-:Y:S08]  /*c1a0*/  HMMA.16816.F32.BF16 R8, R152.reuse, R148, R8 ;  /* 0x000000949808723c */ /* 0x040ff00000041808 */
[-C--:B------:R-:W-:Y:S08]  /*c1b0*/  HMMA.16816.F32.BF16 R12, R152, R150.reuse, R12 ;  /* 0x00000096980c723c */ /* 0x080ff0000004180c */
[C---:B------:R-:W-:Y:S01]  /*c1c0*/  HMMA.16816.F32.BF16 R16, R144.reuse, R150, R16 ;  /* 0x000000969010723c */ /* 0x040fe20000041810 */
[----:B------:R-:W2:Y:S03]  /*c1d0*/  LDSM.16.MT88.4 R148, [R225+0x2100] ;  /* 0x00210000e194783b */ /* 0x000ea60000004200 */
[--C-:B-1----:R-:W-:Y:S01]  /*c1e0*/  FFMA.FTZ R138, R246, c[0x0][0x2d0], -R141.reuse ;  /* 0x0000b400f68a7a23 */ /* 0x102fe2000001088d */
[----:B------:R-:W-:Y:S03]  /*c1f0*/  MOV R246, R170 ;  /* 0x000000aa00f67202 */ /* 0x000fe60000000f00 */
[-C--:B------:R-:W-:Y:S01]  /*c200*/  HMMA.16816.F32.BF16 R20, R144, R156.reuse, R20 ;  /* 0x0000009c9014723c */ /* 0x080fe20000041814 */
[----:B------:R1:W-:Y:S07]  /*c210*/  MUFU.EX2 R220, R138 ;  /* 0x0000008a00dc7308 */ /* 0x0003ee0000000800 */
[C---:B------:R-:W-:Y:S08]  /*c220*/  HMMA.16816.F32.BF16 R24, R152.reuse, R156, R24 ;  /* 0x0000009c9818723c */ /* 0x040ff00000041818 */
[-C--:B------:R-:W-:Y:S08]  /*c230*/  HMMA.16816.F32.BF16 R28, R152, R158.reuse, R28 ;  /* 0x0000009e981c723c */ /* 0x080ff0000004181c */
[C---:B------:R-:W-:Y:S01]  /*c240*/  HMMA.16816.F32.BF16 R32, R144.reuse, R158, R32 ;  /* 0x0000009e9020723c */ /* 0x040fe20000041820 */
[--C-:B-1----:R-:W-:Y:S01]  /*c250*/  FFMA.FTZ R138, R219, c[0x0][0x2d0], -R142.reuse ;  /* 0x0000b400db8a7a23 */ /* 0x102fe2000001088e */
[----:B------:R-:W1:Y:S02]  /*c260*/  LDSM.16.MT88.4 R156, [R226+0x2100] ;  /* 0x00210000e29c783b */ /* 0x000e640000004200 */
[----:B------:R-:W-:Y:S01]  /*c270*/  MOV R219, R188 ;  /* 0x000000bc00db7202 */ /* 0x000fe20000000f00 */
[----:B------:R3:W-:Y:S03]  /*c280*/  MUFU.EX2 R210, R138 ;  /* 0x0000008a00d27308 */ /* 0x0007e60000000800 */
[-C--:B------:R-:W-:Y:S08]  /*c290*/  HMMA.16816.F32.BF16 R36, R144, R160.reuse, R36 ;  /* 0x000000a09024723c */ /* 0x080ff00000041824 */
[C---:B------:R-:W-:Y:S08]  /*c2a0*/  HMMA.16816.F32.BF16 R40, R152.reuse, R160, R40 ;  /* 0x000000a09828723c */ /* 0x040ff00000041828 */
[-C--:B------:R-:W-:Y:S01]  /*c2b0*/  HMMA.16816.F32.BF16 R44, R152, R162.reuse, R44 ;  /* 0x000000a2982c723c */ /* 0x080fe2000004182c */
[--C-:B---3--:R-:W-:Y:S03]  /*c2c0*/  FFMA.FTZ R138, R223, c[0x0][0x2d0], -R142.reuse ;  /* 0x0000b400df8a7a23 */ /* 0x108fe6000001088e */
[----:B------:R-:W-:Y:S04]  /*c2d0*/  MOV R223, R187 ;  /* 0x000000bb00df7202 */ /* 0x000fe80000000f00 */
[C---:B------:R-:W-:Y:S01]  /*c2e0*/  HMMA.16816.F32.BF16 R48, R144.reuse, R162, R48 ;  /* 0x000000a29030723c */ /* 0x040fe20000041830 */
[----:B------:R3:W4:Y:S01]  /*c2f0*/  MUFU.EX2 R209, R138 ;  /* 0x0000008a00d17308 */ /* 0x0007220000000800 */
[----:B------:R-:W5:Y:S06]  /*c300*/  LDSM.16.MT88.4 R160, [R228+0x2100] ;  /* 0x00210000e4a0783b */ /* 0x000f6c0000004200 */
[-C--:B------:R-:W-:Y:S08]  /*c310*/  HMMA.16816.F32.BF16 R52, R144, R164.reuse, R52 ;  /* 0x000000a49034723c */ /* 0x080ff00000041834 */
[C---:B------:R-:W-:Y:S08]  /*c320*/  HMMA.16816.F32.BF16 R56, R152.reuse, R164, R56 ;  /* 0x000000a49838723c */ /* 0x040ff00000041838 */
[-C--:B------:R-:W-:Y:S01]  /*c330*/  HMMA.16816.F32.BF16 R60, R152, R166.reuse, R60 ;  /* 0x000000a6983c723c */ /* 0x080fe2000004183c */
[--C-:B---3--:R-:W-:Y:S03]  /*c340*/  FFMA.FTZ R138, R190, c[0x0][0x2d0], -R141.reuse ;  /* 0x0000b400be8a7a23 */ /* 0x108fe6000001088d */
[----:B------:R-:W-:Y:S01]  /*c350*/  FFMA.FTZ R141, R189, c[0x0][0x2d0], -R141 ;  /* 0x0000b400bd8d7a23 */ /* 0x000fe2000001088d */
[----:B------:R3:W-:Y:S01]  /*c360*/  MUFU.EX2 R208, R138 ;  /* 0x0000008a00d07308 */ /* 0x0007e20000000800 */
[----:B------:R-:W-:Y:S02]  /*c370*/  LDSM.16.MT88.4 R188, [R228+0x1100] ;  /* 0x00110000e4bc783b */ /* 0x000fe40000004200 */
[C---:B------:R-:W-:Y:S07]  /*c380*/  HMMA.16816.F32.BF16 R64, R144.reuse, R166, R64 ;  /* 0x000000a69040723c */ /* 0x040fee0000041840 */
[----:B------:R4:W1:Y:S01]  /*c390*/  MUFU.EX2 R207, R141 ;  /* 0x0000008d00cf7308 */ /* 0x0008620000000800 */
[-C--:B--2---:R-:W-:Y:S08]  /*c3a0*/  HMMA.16816.F32.BF16 R68, R144, R148.reuse, R68 ;  /* 0x000000949044723c */ /* 0x084ff00000041844 */
[C---:B------:R-:W-:Y:S01]  /*c3b0*/  HMMA.16816.F32.BF16 R72, R152.reuse, R148, R72 ;  /* 0x000000949848723c */ /* 0x040fe20000041848 */
[--C-:B---3--:R-:W-:Y:S03]  /*c3c0*/  FFMA.FTZ R138, R249, c[0x0][0x2d0], -R142.reuse ;  /* 0x0000b400f98a7a23 */ /* 0x108fe6000001088e */
[----:B------:R-:W-:Y:S01]  /*c3d0*/  MOV R249, R186 ;  /* 0x000000ba00f97202 */ /* 0x000fe20000000f00 */
[----:B------:R-:W-:Y:S03]  /*c3e0*/  FFMA.FTZ R142, R251, c[0x0][0x2d0], -R142 ;  /* 0x0000b400fb8e7a23 */ /* 0x000fe6000001088e */
[-C--:B------:R-:W-:Y:S01]  /*c3f0*/  HMMA.16816.F32.BF16 R76, R152, R150.reuse, R76 ;  /* 0x00000096984c723c */ /* 0x080fe2000004184c */
[----:B------:R2:W-:Y:S03]  /*c400*/  MUFU.EX2 R206, R138 ;  /* 0x0000008a00ce7308 */ /* 0x0005e60000000800 */
[----:B------:R-:W-:Y:S02]  /*c410*/  MOV R251, R185 ;  /* 0x000000b900fb7202 */ /* 0x000fe40000000f00 */
[----:B----4-:R-:W-:Y:S02]  /*c420*/  F2FP.BF16.PACK_AB R141, R209, R210 ;  /* 0x000000d2d18d723e */ /* 0x010fe400000010ff */
[C---:B------:R-:W-:Y:S01]  /*c430*/  HMMA.16816.F32.BF16 R80, R144.reuse, R150, R80 ;  /* 0x000000969050723c */ /* 0x040fe20000041850 */
[----:B------:R-:W3:Y:S02]  /*c440*/  LDSM.16.MT88.4 R148, [R227+0x2100] ;  /* 0x00210000e394783b */ /* 0x000ee40000004200 */
[----:B------:R4:W-:Y:S05]  /*c450*/  MUFU.EX2 R205, R142 ;  /* 0x0000008e00cd7308 */ /* 0x0009ea0000000800 */
[-C--:B-1----:R-:W-:Y:S08]  /*c460*/  HMMA.16816.F32.BF16 R84, R144, R156.reuse, R84 ;  /* 0x0000009c9054723c */ /* 0x082ff00000041854 */
[C---:B------:R-:W-:Y:S01]  /*c470*/  HMMA.16816.F32.BF16 R88, R152.reuse, R156, R88 ;  /* 0x0000009c9858723c */ /* 0x040fe20000041858 */
[--C-:B--2---:R-:W-:Y:S03]  /*c480*/  FFMA.FTZ R138, R245, c[0x0][0x2d0], -R143.reuse ;  /* 0x0000b400f58a7a23 */ /* 0x104fe6000001088f */
[----:B------:R-:W-:Y:S01]  /*c490*/  MOV R245, R184 ;  /* 0x000000b800f57202 */ /* 0x000fe20000000f00 */
[----:B------:R1:W-:Y:S03]  /*c4a0*/  MUFU.EX2 R204, R138 ;  /* 0x0000008a00cc7308 */ /* 0x0003e60000000800 */
[-C--:B------:R-:W-:Y:S01]  /*c4b0*/  HMMA.16816.F32.BF16 R92, R152, R158.reuse, R92 ;  /* 0x0000009e985c723c */ /* 0x080fe2000004185c */
[----:B----4-:R-:W-:Y:S07]  /*c4c0*/  F2FP.BF16.PACK_AB R142, R207, R208 ;  /* 0x000000d0cf8e723e */ /* 0x010fee00000010ff */
[C---:B------:R-:W-:Y:S01]  /*c4d0*/  HMMA.16816.F32.BF16 R96, R144.reuse, R158, R96 ;  /* 0x0000009e9060723c */ /* 0x040fe20000041860 */
[----:B------:R-:W2:Y:S07]  /*c4e0*/  LDSM.16.MT88.4 R156, [R225+0x1100] ;  /* 0x00110000e19c783b */ /* 0x000eae0000004200 */
[-C--:B-----5:R-:W-:Y:S01]  /*c4f0*/  HMMA.16816.F32.BF16 R100, R144, R160.reuse, R100 ;  /* 0x000000a09064723c */ /* 0x0a0fe20000041864 */
[--C-:B-1----:R-:W-:Y:S03]  /*c500*/  FFMA.FTZ R138, R247, c[0x0][0x2d0], -R143.reuse ;  /* 0x0000b400f78a7a23 */ /* 0x102fe6000001088f */
[----:B------:R-:W-:Y:S04]  /*c510*/  MOV R247, R183 ;  /* 0x000000b700f77202 */ /* 0x000fe80000000f00 */
[C---:B------:R-:W-:Y:S01]  /*c520*/  HMMA.16816.F32.BF16 R104, R152.reuse, R160, R104 ;  /* 0x000000a09868723c */ /* 0x040fe20000041868 */
[----:B------:R1:W4:Y:S07]  /*c530*/  MUFU.EX2 R203, R138 ;  /* 0x0000008a00cb7308 */ /* 0x00032e0000000800 */
[-C--:B------:R-:W-:Y:S08]  /*c540*/  HMMA.16816.F32.BF16 R108, R152, R162.reuse, R108 ;  /* 0x000000a2986c723c */ /* 0x080ff0000004186c */
[C---:B------:R-:W-:Y:S08]  /*c550*/  HMMA.16816.F32.BF16 R112, R144.reuse, R162, R112 ;  /* 0x000000a29070723c */ /* 0x040ff00000041870 */
[-C--:B---3--:R-:W-:Y:S01]  /*c560*/  HMMA.16816.F32.BF16 R116, R144, R148.reuse, R116 ;  /* 0x000000949074723c */ /* 0x088fe20000041874 */
[--C-:B-1----:R-:W-:Y:S03]  /*c570*/  FFMA.FTZ R138, R248, c[0x0][0x2d0], -R143.reuse ;  /* 0x0000b400f88a7a23 */ /* 0x102fe6000001088f */
[----:B------:R-:W-:Y:S01]  /*c580*/  FFMA.FTZ R143, R250, c[0x0][0x2d0], -R143 ;  /* 0x0000b400fa8f7a23 */ /* 0x000fe2000001088f */
[----:B------:R1:W-:Y:S01]  /*c590*/  MUFU.EX2 R202, R138 ;  /* 0x0000008a00ca7308 */ /* 0x0003e20000000800 */
[----:B------:R-:W-:Y:S02]  /*c5a0*/  MOV R248, R182 ;  /* 0x000000b600f87202 */ /* 0x000fe40000000f00 */
[C---:B------:R-:W-:Y:S01]  /*c5b0*/  HMMA.16816.F32.BF16 R120, R152.reuse, R148, R120 ;  /* 0x000000949878723c */ /* 0x040fe20000041878 */
[----:B------:R-:W-:Y:S03]  /*c5c0*/  MOV R182, R175 ;  /* 0x000000af00b67202 */ /* 0x000fe60000000f00 */
[----:B------:R-:W-:Y:S02]  /*c5d0*/  MOV R250, R181 ;  /* 0x000000b500fa7202 */ /* 0x000fe40000000f00 */
[----:B------:R-:W-:Y:S01]  /*c5e0*/  MOV R181, R174 ;  /* 0x000000ae00b57202 */ /* 0x000fe20000000f00 */
[----:B------:R3:W5:Y:S01]  /*c5f0*/  MUFU.EX2 R201, R143 ;  /* 0x0000008f00c97308 */ /* 0x0007620000000800 */
[-C--:B------:R-:W-:Y:S01]  /*c600*/  HMMA.16816.F32.BF16 R124, R152, R150.reuse, R124 ;  /* 0x00000096987c723c */ /* 0x080fe2000004187c */
[----:B----4-:R-:W-:Y:S07]  /*c610*/  F2FP.BF16.PACK_AB R192, R203, R204 ;  /* 0x000000cccbc0723e */ /* 0x010fee00000010ff */
[----:B------:R-:W-:Y:S01]  /*c620*/  HMMA.16816.F32.BF16 R128, R144, R150, R128 ;  /* 0x000000969080723c */ /* 0x000fe20000041880 */
[--C-:B-1----:R-:W-:Y:S03]  /*c630*/  FFMA.FTZ R138, R212, c[0x0][0x2d0], -R134.reuse ;  /* 0x0000b400d48a7a23 */ /* 0x102fe60000010886 */
[----:B------:R-:W-:Y:S02]  /*c640*/  MOV R212, R139 ;  /* 0x0000008b00d47202 */ /* 0x000fe40000000f00 */
[----:B------:R1:W-:Y:S01]  /*c650*/  MUFU.EX2 R139, R138 ;  /* 0x0000008a008b7308 */ /* 0x0003e20000000800 */
[----:B---3--:R-:W-:Y:S02]  /*c660*/  F2FP.BF16.PACK_AB R143, R205, R206 ;  /* 0x000000cecd8f723e */ /* 0x008fe400000010ff */
[----:B-----5:R-:W-:Y:S03]  /*c670*/  F2FP.BF16.PACK_AB R194, R201, R202 ;  /* 0x000000cac9c2723e */ /* 0x020fe600000010ff */
[--C-:B-1----:R-:W-:Y:S01]  /*c680*/  FFMA.FTZ R138, R214, c[0x0][0x2d0], -R134.reuse ;  /* 0x0000b400d68a7a23 */ /* 0x102fe20000010886 */
[----:B------:R-:W-:Y:S02]  /*c690*/  MOV R214, R180 ;  /* 0x000000b400d67202 */ /* 0x000fe40000000f00 */
[----:B------:R-:W-:Y:S01]  /*c6a0*/  MOV R180, R173 ;  /* 0x000000ad00b47202 */ /* 0x000fe20000000f00 */
[----:B------:R1:W3:Y:S02]  /*c6b0*/  MUFU.EX2 R196, R138 ;  /* 0x0000008a00c47308 */ /* 0x0002e40000000800 */
[--C-:B-1----:R-:W-:Y:S01]  /*c6c0*/  FFMA.FTZ R138, R213, c[0x0][0x2d0], -R134.reuse ;  /* 0x0000b400d58a7a23 */ /* 0x102fe20000010886 */
[----:B------:R-:W-:Y:S01]  /*c6d0*/  MOV R213, R179 ;  /* 0x000000b300d57202 */ /* 0x000fe20000000f00 */
[----:B------:R-:W-:Y:S01]  /*c6e0*/  FFMA.FTZ R134, R140, c[0x0][0x2d0], -R134 ;  /* 0x0000b4008c867a23 */ /* 0x000fe20000010886 */
[----:B------:R-:W-:Y:S02]  /*c6f0*/  MOV R179, R172 ;  /* 0x000000ac00b37202 */ /* 0x000fe40000000f00 */
[----:B------:R-:W1:Y:S03]  /*c700*/  LDSM.16.MT88.4 R172, [R226+0x1100] ;  /* 0x00110000e2ac783b */ /* 0x000e660000004200 */
[----:B------:R-:W-:Y:S01]  /*c710*/  MUFU.EX2 R138, R138 ;  /* 0x0000008a008a7308 */ /* 0x000fe20000000800 */
[----:B------:R-:W-:Y:S02]  /*c720*/  F2FP.BF16.PACK_AB R140, R220, R211 ;  /* 0x000000d3dc8c723e */ /* 0x000fe400000010ff */
[----:B---3--:R-:W-:Y:S05]  /*c730*/  F2FP.BF16.PACK_AB R193, R196, R139 ;  /* 0x0000008bc4c1723e */ /* 0x008fea00000010ff */
[-C--:B--2---:R-:W-:Y:S01]  /*c740*/  HMMA.16816.F32.BF16 R144, R140, R156.reuse, R4 ;  /* 0x0000009c8c90723c */ /* 0x084fe20000041804 */
[----:B------:R-:W2:Y:S01]  /*c750*/  LDSM.16.MT88.4 R4, [R227+0x1100] ;  /* 0x00110000e304783b */ /* 0x000ea20000004200 */
[----:B------:R-:W3:Y:S02]  /*c760*/  MUFU.EX2 R134, R134 ;  /* 0x0000008600867308 */ /* 0x000ee40000000800 */
[----:B---3--:R-:W-:Y:S07]  /*c770*/  F2FP.BF16.PACK_AB R195, R134, R138 ;  /* 0x0000008a86c3723e */ /* 0x008fee00000010ff */
[C---:B------:R-:W-:Y:S01]  /*c780*/  HMMA.16816.F32.BF16 R148, R192.reuse, R156, R8 ;  /* 0x0000009cc094723c */ /* 0x040fe20000041808 */
[----:B------:R-:W3:Y:S07]  /*c790*/  LDSM.16.MT88.4 R8, [R225+0x2900] ;  /* 0x00290000e108783b */ /* 0x000eee0000004200 */
[-C--:B------:R-:W-:Y:S01]  /*c7a0*/  HMMA.16816.F32.BF16 R152, R192, R158.reuse, R12 ;  /* 0x0000009ec098723c */ /* 0x080fe2000004180c */
[----:B------:R-:W4:Y:S07]  /*c7b0*/  LDSM.16.MT88.4 R12, [R226+0x2900] ;  /* 0x00290000e20c783b */ /* 0x000f2e0000004200 */
[C---:B------:R-:W-:Y:S01]  /*c7c0*/  HMMA.16816.F32.BF16 R156, R140.reuse, R158, R16 ;  /* 0x0000009e8c9c723c */ /* 0x040fe20000041810 */
[----:B------:R-:W2:Y:S07]  /*c7d0*/  LDSM.16.MT88.4 R16, [R228+0x2900] ;  /* 0x00290000e410783b */ /* 0x000eae0000004200 */
[-C--:B-1----:R-:W-:Y:S01]  /*c7e0*/  HMMA.16816.F32.BF16 R160, R140, R172.reuse, R20 ;  /* 0x000000ac8ca0723c */ /* 0x082fe20000041814 */
[----:B------:R-:W5:Y:S06]  /*c7f0*/  LDL.LU R23, [R1+0x2c] ;  /* 0x00002c0001177983 */ /* 0x000f6c0000300800 */
[----:B------:R-:W-:Y:S01]  /*c800*/  MOV R22, R182 ;  /* 0x000000b600167202 */ /* 0x000fe20000000f00 */
[C---:B------:R-:W-:Y:S01]  /*c810*/  HMMA.16816.F32.BF16 R164, R192.reuse, R172, R24 ;  /* 0x000000acc0a4723c */ /* 0x040fe20000041818 */
[----:B------:R-:W5:Y:S03]  /*c820*/  LDL.LU R24, [R1+0x28] ;  /* 0x0000280001187983 */ /* 0x000f660000300800 */
[----:B------:R-:W-:Y:S02]  /*c830*/  MOV R21, R181 ;  /* 0x000000b500157202 */ /* 0x000fe40000000f00 */
[----:B------:R-:W-:Y:S02]  /*c840*/  MOV R20, R180 ;  /* 0x000000b400147202 */ /* 0x000fe40000000f00 */
[----:B------:R-:W-:Y:S04]  /*c850*/  MOV R25, R171 ;  /* 0x000000ab00197202 */ /* 0x000fe80000000f00 */
[----:B------:R-:W-:Y:S02]  /*c860*/  MOV R26, R168 ;  /* 0x000000a8001a7202 */ /* 0x000fe40000000f00 */
[-C--:B------:R-:W-:Y:S01]  /*c870*/  HMMA.16816.F32.BF16 R168, R192, R174.reuse, R28 ;  /* 0x000000aec0a8723c */ /* 0x080fe2000004181c */
[----:B------:R-:W5:Y:S01]  /*c880*/  LDL.LU R29, [R1+0x20] ;  /* 0x00002000011d7983 */ /* 0x000f620000300800 */
[----:B------:R-:W-:Y:S03]  /*c890*/  MOV R27, R179 ;  /* 0x000000b3001b7202 */ /* 0x000fe60000000f00 */
[----:B------:R-:W5:Y:S02]  /*c8a0*/  LDL.LU R28, [R1+0x24] ;  /* 0x00002400011c7983 */ /* 0x000f640000300800 */
[----:B------:R-:W-:Y:S01]  /*c8b0*/  MOV R30, R178 ;  /* 0x000000b2001e7202 */ /* 0x000fe20000000f00 */
[C---:B------:R-:W-:Y:S01]  /*c8c0*/  HMMA.16816.F32.BF16 R172, R140.reuse, R174, R32 ;  /* 0x000000ae8cac723c */ /* 0x040fe20000041820 */
[----:B------:R-:W-:Y:S06]  /*c8d0*/  MOV R31, R177 ;  /* 0x000000b1001f7202 */ /* 0x000fec0000000f00 */
[----:B------:R-:W-:Y:S02]  /*c8e0*/  MOV R35, R176 ;  /* 0x000000b000237202 */ /* 0x000fe40000000f00 */
[-C--:B------:R-:W-:Y:S08]  /*c8f0*/  HMMA.16816.F32.BF16 R176, R140, R188.reuse, R36 ;  /* 0x000000bc8cb0723c */ /* 0x080ff00000041824 */
[C---:B------:R-:W-:Y:S08]  /*c900*/  HMMA.16816.F32.BF16 R180, R192.reuse, R188, R40 ;  /* 0x000000bcc0b4723c */ /* 0x040ff00000041828 */
[-C--:B------:R-:W-:Y:S08]  /*c910*/  HMMA.16816.F32.BF16 R184, R192, R190.reuse, R44 ;  /* 0x000000bec0b8723c */ /* 0x080ff0000004182c */
[C---:B------:R-:W-:Y:S08]  /*c920*/  HMMA.16816.F32.BF16 R188, R140.reuse, R190, R48 ;  /* 0x000000be8cbc723c */ /* 0x040ff00000041830 */
[-C--:B--2---:R-:W-:Y:S08]  /*c930*/  HMMA.16816.F32.BF16 R52, R140, R4.reuse, R52 ;  /* 0x000000048c34723c */ /* 0x084ff00000041834 */
[C---:B------:R-:W-:Y:S08]  /*c940*/  HMMA.16816.F32.BF16 R56, R192.reuse, R4, R56 ;  /* 0x00000004c038723c */ /* 0x040ff00000041838 */
[-C--:B------:R-:W-:Y:S08]  /*c950*/  HMMA.16816.F32.BF16 R60, R192, R6.reuse, R60 ;  /* 0x00000006c03c723c */ /* 0x080ff0000004183c */
[C---:B------:R-:W-:Y:S01]  /*c960*/  HMMA.16816.F32.BF16 R64, R140.reuse, R6, R64 ;  /* 0x000000068c40723c */ /* 0x040fe20000041840 */
[----:B------:R-:W1:Y:S07]  /*c970*/  LDSM.16.MT88.4 R4, [R227+0x2900] ;  /* 0x00290000e304783b */ /* 0x000e6e0000004200 */
[-C--:B---3--:R-:W-:Y:S08]  /*c980*/  HMMA.16816.F32.BF16 R68, R140, R8.reuse, R68 ;  /* 0x000000088c44723c */ /* 0x088ff00000041844 */
[C---:B------:R-:W-:Y:S08]  /*c990*/  HMMA.16816.F32.BF16 R72, R192.reuse, R8, R72 ;  /* 0x00000008c048723c */ /* 0x040ff00000041848 */
[-C--:B------:R-:W-:Y:S08]  /*c9a0*/  HMMA.16816.F32.BF16 R76, R192, R10.reuse, R76 ;  /* 0x0000000ac04c723c */ /* 0x080ff0000004184c */
[C---:B------:R-:W-:Y:S08]  /*c9b0*/  HMMA.16816.F32.BF16 R80, R140.reuse, R10, R80 ;  /* 0x0000000a8c50723c */ /* 0x040ff00000041850 */
[-C--:B----4-:R-:W-:Y:S08]  /*c9c0*/  HMMA.16816.F32.BF16 R84, R140, R12.reuse, R84 ;  /* 0x0000000c8c54723c */ /* 0x090ff00000041854 */
[C---:B------:R-:W-:Y:S08]  /*c9d0*/  HMMA.16816.F32.BF16 R88, R192.reuse, R12, R88 ;  /* 0x0000000cc058723c */ /* 0x040ff00000041858 */
[-C--:B------:R-:W-:Y:S08]  /*c9e0*/  HMMA.16816.F32.BF16 R92, R192, R14.reuse, R92 ;  /* 0x0000000ec05c723c */ /* 0x080ff0000004185c */
[C---:B------:R-:W-:Y:S08]  /*c9f0*/  HMMA.16816.F32.BF16 R96, R140.reuse, R14, R96 ;  /* 0x0000000e8c60723c */ /* 0x040ff00000041860 */
[-C--:B------:R-:W-:Y:S08]  /*ca00*/  HMMA.16816.F32.BF16 R100, R140, R16.reuse, R100 ;  /* 0x000000108c64723c */ /* 0x080ff00000041864 */
[C---:B------:R-:W-:Y:S08]  /*ca10*/  HMMA.16816.F32.BF16 R104, R192.reuse, R16, R104 ;  /* 0x00000010c068723c */ /* 0x040ff00000041868 */
[-C--:B------:R-:W-:Y:S08]  /*ca20*/  HMMA.16816.F32.BF16 R108, R192, R18.reuse, R108 ;  /* 0x00000012c06c723c */ /* 0x080ff0000004186c */
[C---:B------:R-:W-:Y:S08]  /*ca30*/  HMMA.16816.F32.BF16 R112, R140.reuse, R18, R112 ;  /* 0x000000128c70723c */ /* 0x040ff00000041870 */
[-C--:B-1----:R-:W-:Y:S08]  /*ca40*/  HMMA.16816.F32.BF16 R116, R140, R4.reuse, R116 ;  /* 0x000000048c74723c */ /* 0x082ff00000041874 */
[C---:B------:R-:W-:Y:S08]  /*ca50*/  HMMA.16816.F32.BF16 R120, R192.reuse, R4, R120 ;  /* 0x00000004c078723c */ /* 0x040ff00000041878 */
[-C--:B------:R-:W-:Y:S08]  /*ca60*/  HMMA.16816.F32.BF16 R124, R192, R6.reuse, R124 ;  /* 0x00000006c07c723c */ /* 0x080ff0000004187c */
[----:B------:R-:W-:Y:S01]  /*ca70*/  HMMA.16816.F32.BF16 R128, R140, R6, R128 ;  /* 0x000000068c80723c */ /* 0x000fe20000041880 */
[----:B-----5:R-:W-:Y:S04]  /*ca80*/  FFMA.FTZ R8, R2, R24, R31 ;  /* 0x0000001802087223 */ /* 0x020fe8000001001f */
[----:B------:R-:W-:Y:S04]  /*ca90*/  FADD.FTZ R8, R27, R8 ;  /* 0x000000081b087221 */ /* 0x000fe80000010000 */
[----:B------:R-:W-:Y:S03]  /*caa0*/  FADD.FTZ R9, R22, R8 ;  /* 0x0000000816097221 */ /* 0x000fe60000010000 */
[----:B------:R-:W-:Y:S02]  /*cab0*/  FFMA.FTZ R8, R0, R23, R215 ;  /* 0x0000001700087223 */ /* 0x000fe400000100d7 */
[----:B------:R-:W-:Y:S02]  /*cac0*/  FADD.FTZ R0, R212, R9 ;  /* 0x00000009d4007221 */ /* 0x000fe40000010000 */
[----:B------:R-:W-:Y:S02]  /*cad0*/  FFMA.FTZ R133, R133, R29, R35 ;  /* 0x0000001d85857223 */ /* 0x000fe40000010023 */
[----:B------:R-:W-:Y:S02]  /*cae0*/  FADD.FTZ R8, R216, R8 ;  /* 0x00000008d8087221 */ /* 0x000fe40000010000 */
[----:B------:R-:W-:Y:S02]  /*caf0*/  FFMA.FTZ R132, R132, R28, R30 ;  /* 0x0000001c84847223 */ /* 0x000fe4000001001e */
[----:B------:R-:W-:Y:S02]  /*cb00*/  FADD.FTZ R2, R25, R133 ;  /* 0x0000008519027221 */ /* 0x000fe40000010000 */
[----:B------:R-:W-:Y:S02]  /*cb10*/  FADD.FTZ R132, R26, R132 ;  /* 0x000000841a847221 */ /* 0x000fe40000010000 */
[----:B------:R-:W-:Y:S02]  /*cb20*/  FADD.FTZ R2, R20, R2 ;  /* 0x0000000214027221 */ /* 0x000fe40000010000 */
[----:B------:R-:W-:Y:S02]  /*cb30*/  FADD.FTZ R132, R21, R132 ;  /* 0x0000008415847221 */ /* 0x000fe40000010000 */
[----:B------:R-:W-:Y:S02]  /*cb40*/  FADD.FTZ R10, R213, R2 ;  /* 0x00000002d50a7221 */ /* 0x000fe40000010000 */
[----:B------:R-:W-:Y:S01]  /*cb50*/  FADD.FTZ R2, R214, R132 ;  /* 0x00000084d6027221 */ /* 0x000fe20000010000 */
[----:B------:R-:W-:Y:S01]  /*cb60*/  MOV R132, R137 ;  /* 0x0000008900847202 */ /* 0x000fe20000000f00 */
        /* <DEDUP_REMOVED lines=29> */
[----:B------:R-:W-:Y:S01]  /*cd40*/  FADD.FTZ R4, R206, R8 ;  /* 0x00000008ce047221 */ /* 0x000fe20000010000 */
[----:B------:R1:W-:Y:S01]  /*cd50*/  STL [R1+0x20], R5 ;  /* 0x0000200501007387 */ /* 0x0003e20000100800 */
[----:B------:R-:W-:Y:S02]  /*cd60*/  FADD.FTZ R2, R202, R2 ;  /* 0x00000002ca027221 */ /* 0x000fe40000010000 */
[----:B------:R-:W-:Y:S02]  /*cd70*/  FADD.FTZ R4, R205, R4 ;  /* 0x00000004cd047221 */ /* 0x000fe40000010000 */
[----:B------:R-:W-:Y:S02]  /*cd80*/  FADD.FTZ R2, R201, R2 ;  /* 0x00000002c9027221 */ /* 0x000fe40000010000 */
[----:B------:R-:W-:Y:S01]  /*cd90*/  FADD.FTZ R0, R138, R0 ;  /* 0x000000008a007221 */ /* 0x000fe20000010000 */
[----:B------:R1:W-:Y:S01]  /*cda0*/  STL [R1+0x24], R4 ;  /* 0x0000240401007387 */ /* 0x0003e20000100800 */
[----:B------:R-:W-:Y:S02]  /*cdb0*/  MOV R138, R135 ;  /* 0x00000087008a7202 */ /* 0x000fe40000000f00 */
[----:B------:R-:W-:Y:S01]  /*cdc0*/  FADD.FTZ R0, R134, R0 ;  /* 0x0000000086007221 */ /* 0x000fe20000010000 */
[----:B------:R1:W-:Y:S01]  /*cdd0*/  STL [R1+0x28], R2 ;  /* 0x0000280201007387 */ /* 0x0003e20000100800 */
[----:B------:R-:W-:Y:S03]  /*cde0*/  MOV R134, R136 ;  /* 0x0000008800867202 */ /* 0x000fe60000000f00 */
[----:B------:R1:W-:Y:S01]  /*cdf0*/  STL [R1+0x2c], R0 ;  /* 0x00002c0001007387 */ /* 0x0003e20000100800 */
[----:B------:R-:W-:-:S05]  /*ce00*/  @P0 BRA `(.L_x_629) ;  /* 0xffffad8000000947 */ /* 0x000fca000383ffff */
.L_x_610:
[----:B------:R-:W2:Y:S01]  /*ce10*/  S2UR UR28, SR_CTAID.X ;  /* 0x00000000001c79c3 */ /* 0x000ea20000002500 */
[----:B------:R-:W-:-:S02]  /*ce20*/  UISETP.NE.AND UP1, UPT, UR13, URZ, UPT ;  /* 0x0000003f0d00728c */ /* 0x000fc4000bf25270 */
[----:B------:R-:W-:Y:S02]  /*ce30*/  UISETP.NE.AND UP0, UPT, UR12, URZ, UPT ;  /* 0x0000003f0c00728c */ /* 0x000fe4000bf05270 */
[----:B------:R-:W-:Y:S02]  /*ce40*/  UMOV UR27, 0x1 ;  /* 0x00000001001b7882 */ /* 0x000fe40000000000 */
[----:B------:R-:W-:Y:S02]  /*ce50*/  ULDC UR25, c[0x0][0x168] ;  /* 0x00005a0000197ab9 */ /* 0x000fe40000000800 */
[----:B------:R-:W-:Y:S01]  /*ce60*/  ULDC.64 UR4, c[0x0][0x2c8] ;  /* 0x0000b20000047ab9 */ /* 0x000fe20000000a00 */
[----:B------:R-:W-:Y:S01]  /*ce70*/  PLOP3.LUT P0, PT, PT, PT, UP0, 0x40, 0x0 ;  /* 0x000000000000781c */ /* 0x000fe20003f0e808 */
[----:B------:R-:W-:Y:S02]  /*ce80*/  UIADD3 UR25, UR27, -UR25, URZ ;  /* 0x800000191b197290 */ /* 0x000fe4000fffe03f */
[----:B------:R-:W-:-:S02]  /*ce90*/  ULDC UR26, c[0x0][0x2ac] ;  /* 0x0000ab00001a7ab9 */ /* 0x000fc40000000800 */
[----:B--2---:R-:W-:-:S04]  /*cea0*/  ULEA UR28, UR28, 0x7f, 0x7 ;  /* 0x0000007f1c1c7891 */ /* 0x004fc8000f8e383f */
[----:B------:R-:W-:-:S03]  /*ceb0*/  UIMAD.WIDE.U32 UR30, UR28, UR4, URZ ;  /* 0x000000041c1e72a5 */ /* 0x000fc6000f8e003f */
[----:B------:R-:W-:Y:S02]  /*cec0*/  ULDC UR4, c[0x0][0x1d0] ;  /* 0x0000740000047ab9 */ /* 0x000fe40000000800 */
[----:B------:R-:W-:Y:S02]  /*ced0*/  UIMAD UR4, UR26, UR4, UR25 ;  /* 0x000000041a0472a4 */ /* 0x000fe4000f8e0219 */
[----:B------:R-:W-:Y:S02]  /*cee0*/  @UP1 USHF.R.U32.HI UR28, URZ, UR5, UR31 ;  /* 0x000000053f1c1299 */ /* 0x000fe4000801161f */
[----:B------:R-:W-:Y:S02]  /*cef0*/  ULDC UR25, c[0x0][0x324] ;  /* 0x0000c90000197ab9 */ /* 0x000fe40000000800 */
[----:B------:R-:W-:-:S04]  /*cf00*/  UIADD3 UR26, UR4, UR28, URZ ;  /* 0x0000001c041a7290 */ /* 0x000fc8000fffe03f */
[----:B------:R-:W-:Y:S01]  /*cf10*/  UIADD3 UR25, UR26, -UR25, URZ ;  /* 0x800000191a197290 */ /* 0x000fe2000fffe03f */
[----:B------:R-:W-:Y:S05]  /*cf20*/  @P0 BRA `(.L_x_630) ;  /* 0x0000016000000947 */ /* 0x000fea0003800000 */
[----:B------:R-:W-:-:S06]  /*cf30*/  UISETP.GT.AND UP0, UPT, UR26, -0x1, UPT ;  /* 0xffffffff1a00788c */ /* 0x000fcc000bf04270 */
[----:B------:R-:W-:-:S13]  /*cf40*/  PLOP3.LUT P0, PT, PT, PT, UP0, 0x80, 0x0 ;  /* 0x000000000000781c */ /* 0x000fda0003f0f008 */
[----:B------:R-:W-:Y:S05]  /*cf50*/  @P0 BRA `(.L_x_631) ;  /* 0x0000009000000947 */ /* 0x000fea0003800000 */
[----:B------:R-:W-:Y:S02]  /*cf60*/  ULDC UR4, c[0x0][0x32c] ;  /* 0x0000cb0000047ab9 */ /* 0x000fe40000000800 */
[----:B------:R-:W-:Y:S02]  /*cf70*/  UISETP.NE.AND UP0, UPT, UR27, UR4, UPT ;  /* 0x000000041b00728c */ /* 0x000fe4000bf05270 */
[----:B------:R-:W-:Y:S02]  /*cf80*/  ULOP3.LUT UR26, URZ, UR26, URZ, 0x33, !UPT ;  /* 0x0000001a3f1a7292 */ /* 0x000fe4000f8e333f */
[----:B------:R-:W-:Y:S02]  /*cf90*/  ULDC.64 UR4, c[0x0][0x330] ;  /* 0x0000cc0000047ab9 */ /* 0x000fe40000000a00 */
[----:B------:R-:W-:-:S07]  /*cfa0*/  UIMAD.WIDE.U32 UR28, UR26, UR4, URZ ;  /* 0x000000041a1c72a5 */ /* 0x000fce000f8e003f */
[----:B------:R-:W-:Y:S02]  /*cfb0*/  @UP0 UMOV UR27, UR29 ;  /* 0x0000001d001b0c82 */ /* 0x000fe40008000000 */
[----:B------:R-:W-:-:S04]  /*cfc0*/  @UP0 USHF.R.U32.HI UR26, URZ, UR5, UR27 ;  /* 0x000000053f1a0299 */ /* 0x000fc8000801161b */
[----:B------:R-:W-:Y:S01]  /*cfd0*/  ULOP3.LUT UR26, URZ, UR26, URZ, 0x33, !UPT ;  /* 0x0000001a3f1a7292 */ /* 0x000fe2000f8e333f */
[----:B------:R-:W-:Y:S05]  /*cfe0*/  BRA `(.L_x_632) ;  /* 0x0000006000007947 */ /* 0x000fea0003800000 */
.L_x_631:
[----:B------:R-:W-:Y:S02]  /*cff0*/  ULDC UR4, c[0x0][0x32c] ;  /* 0x0000cb0000047ab9 */ /* 0x000fe40000000800 */
[----:B------:R-:W-:-:S03]  /*d000*/  UISETP.NE.AND UP0, UPT, UR27, UR4, UPT ;  /* 0x000000041b00728c */ /* 0x000fc6000bf05270 */
[----:B------:R-:W-:Y:S02]  /*d010*/  ULDC.64 UR4, c[0x0][0x330] ;  /* 0x0000cc0000047ab9 */ /* 0x000fe40000000a00 */
[----:B------:R-:W-:-:S07]  /*d020*/  UIMAD.WIDE.U32 UR28, UR26, UR4, URZ ;  /* 0x000000041a1c72a5 */ /* 0x000fce000f8e003f */
[----:B------:R-:W-:Y:S02]  /*d030*/  @UP0 UMOV UR27, UR29 ;  /* 0x0000001d001b0c82 */ /* 0x000fe40008000000 */
[----:B------:R-:W-:Y:S02]  /*d040*/  @UP0 USHF.R.U32.HI UR26, URZ, UR5, UR27 ;  /* 0x000000053f1a0299 */ /* 0x000fe4000801161b */
.L_x_632:
[----:B------:R-:W-:Y:S02]  /*d050*/  ULDC UR4, c[0x0][0x32c] ;  /* 0x0000cb0000047ab9 */ /* 0x000fe40000000800 */
[----:B------:R-:W-:-:S04]  /*d060*/  UIMAD UR4, UR26, UR4, URZ ;  /* 0x000000041a0472a4 */ /* 0x000fc8000f8e023f */
[----:B------:R-:W-:-:S04]  /*d070*/  UISETP.LT.AND UP0, UPT, UR25, UR4, UPT ;  /* 0x000000041900728c */ /* 0x000fc8000bf01270 */
[----:B------:R-:W-:-:S04]  /*d080*/  USEL UR25, UR25, UR4, !UP0 ;  /* 0x0000000419197287 */ /* 0x000fc8000c000000 */
.L_x_630:
[----:B------:R-:W-:-:S04]  /*d090*/  UIADD3 UR25, UR25, 0x2f, URZ ;  /* 0x0000002f19197890 */ /* 0x000fc8000fffe03f */
        /* <DEDUP_REMOVED lines=8> */
[----:B-1----:R-:W2:Y:S04]  /*d120*/  LDL R0, [R1+0xc] ;  /* 0x00000c0001007983 */ /* 0x002ea80000100800 */
[----:B------:R-:W3:Y:S04]  /*d130*/  LDL R5, [R1+0x3c] ;  /* 0x00003c0001057983 */ /* 0x000ee80000100800 */
[----:B------:R-:W3:Y:S01]  /*d140*/  LDL R4, [R1+0x34] ;  /* 0x0000340001047983 */ /* 0x000ee20000100800 */
[----:B------:R-:W-:Y:S01]  /*d150*/  MOV R139, R3 ;  /* 0x00000003008b7202 */ /* 0x000fe20000000f00 */
[----:B------:R-:W-:-:S02]  /*d160*/  IMAD.MOV.U32 R132, RZ, RZ, R136 ;  /* 0x000000ffff847224 */ /* 0x000fc400078e0088 */
[----:B------:R-:W-:Y:S02]  /*d170*/  IMAD.MOV.U32 R2, RZ, RZ, R137 ;  /* 0x000000ffff027224 */ /* 0x000fe400078e0089 */
[----:B------:R-:W-:Y:S01]  /*d180*/  IMAD.MOV.U32 R138, RZ, RZ, R135 ;  /* 0x000000ffff8a7224 */ /* 0x000fe200078e0087 */
[----:B--2---:R-:W-:-:S05]  /*d190*/  SHF.L.U32 R3, R0, 0x1, RZ ;  /* 0x0000000100037819 */ /* 0x004fca00000006ff */
[----:B------:R1:W-:Y:S01]  /*d1a0*/  STL [R1+0x38], R3 ;  /* 0x0000380301007387 */ /* 0x0003e20000100800 */
[----:B------:R-:W-:Y:S02]  /*d1b0*/  SHF.R.S32.HI R249, RZ, 0x1f, R0 ;  /* 0x0000001ffff97819 */ /* 0x000fe40000011400 */
[C---:B---3--:R-:W-:Y:S01]  /*d1c0*/  SHF.L.U64.HI R248, R4.reuse, 0x1, R5 ;  /* 0x0000000104f87819 */ /* 0x048fe20000010205 */
[----:B------:R-:W-:Y:S01]  /*d1d0*/  IMAD.SHL.U32 R247, R4, 0x2, RZ ;  /* 0x0000000204f77824 */ /* 0x000fe200078e00ff */
[----:B------:R-:W-:Y:S02]  /*d1e0*/  SHF.L.U64.HI R249, R0, 0x1, R249 ;  /* 0x0000000100f97819 */ /* 0x000fe400000102f9 */
.L_x_636:
[----:B--2--5:R2:W5:Y:S01]  /*d1f0*/  LDL R134, [R1+0x38] ;  /* 0x0000380001867983 */ /* 0x0245620000100800 */
[----:B------:R-:W-:Y:S04]  /*d200*/  DEPBAR.LE SB0, 0x0 ;  /* 0x000080000000791a */ /* 0x000fe80000000000 */
[----:B------:R-:W-:Y:S01]  /*d210*/  BAR.SYNC.DEFER_BLOCKING 0x0 ;  /* 0x0000000000007b1d */ /* 0x000fe20000010000 */
[----:B------:R-:W-:Y:S01]  /*d220*/  UISETP.GT.AND UP0, UPT, UR8, UR24, UPT ;  /* 0x000000180800728c */ /* 0x000fe2000bf04270 */
[----:B------:R-:W-:Y:S05]  /*d230*/  SEL R133, RZ, 0x10, P5 ;  /* 0x00000010ff857807 */ /* 0x000fea0002800000 */
[----:B------:R-:W-:Y:S01]  /*d240*/  PLOP3.LUT P0, PT, PT, PT, UP0, 0x80, 0x0 ;  /* 0x000000000000781c */ /* 0x000fe20003f0f008 */
[----:B------:R2:W3:Y:S04]  /*d250*/  LDSM.16.M88.4 R48, [R231+0x6100] ;  /* 0x00610000e730783b */ /* 0x0004e80000000200 */
[----:B------:R2:W4:Y:S04]  /*d260*/  LDSM.16.M88.4 R44, [R231+0x8100] ;  /* 0x00810000e72c783b */ /* 0x0005280000000200 */
[----:B------:R2:W1:Y:S04]  /*d270*/  LDSM.16.M88.4 R16, [R224+0x3100] ;  /* 0x00310000e010783b */ /* 0x0004680000000200 */
        /* <DEDUP_REMOVED lines=8> */
[----:B------:R-:W-:Y:S01]  /*d300*/  SHF.R.S32.HI R0, RZ, 0x1f, R243 ;  /* 0x0000001fff007819 */ /* 0x000fe200000114f3 */
[----:B------:R-:W-:Y:S01]  /*d310*/  IMAD.WIDE.U32 R4, R243, c[0x0][0x208], RZ ;  /* 0x00008200f3047a25 */ /* 0x000fe200078e00ff */
[----:B-1----:R-:W-:Y:S02]  /*d320*/  SHF.R.S32.HI R3, RZ, 0x1f, R242 ;  /* 0x0000001fff037819 */ /* 0x002fe400000114f2 */
        /* <DEDUP_REMOVED lines=22> */
[C-C-:B----4-:R-:W-:Y:S01]  /*d490*/  IMAD.X R15, R5.reuse, 0x1, R249.reuse, P0 ;  /* 0x00000001050f7824 */ /* 0x150fe200000e06f9 */
[----:B------:R-:W-:Y:S01]  /*d4a0*/  IADD3 R8, P0, R8, R247, RZ ;  /* 0x000000f708087210 */ /* 0x000fe20007f1e0ff */
[--C-:B------:R-:W-:Y:S01]  /*d4b0*/  IMAD.X R13, R5, 0x1, R248.reuse, P2 ;  /* 0x00000001050d7824 */ /* 0x100fe200010e06f8 */
[----:B---3--:R-:W-:Y:S02]  /*d4c0*/  IADD3 R6, P2, R3, R134, RZ ;  /* 0x0000008603067210 */ /* 0x008fe40007f5e0ff */
[----:B------:R1:W-:Y:S01]  /*d4d0*/  LDGSTS.E.BYPASS.LTC128B.128 [R21], [R14.64], !P6 ;  /* 0x000000000e157fae */ /* 0x0003e2000f101d54 */
[C---:B------:R-:W-:Y:S03]  /*d4e0*/  IMAD.X R11, R7.reuse, 0x1, R249, P1 ;  /* 0x00000001070b7824 */ /* 0x040fe600008e06f9 */
[----:B------:R1:W-:Y:S01]  /*d4f0*/  LDGSTS.E.BYPASS.LTC128B.128 [R21+0x1800], [R12.64], !P5 ;  /* 0x018000000c157fae */ /* 0x0003e2000e901d54 */
[--C-:B------:R-:W-:Y:S01]  /*d500*/  IMAD.X R9, R7, 0x1, R248.reuse, P0 ;  /* 0x0000000107097824 */ /* 0x100fe200000e06f8 */
        /* <DEDUP_REMOVED lines=8> */
.L_x_634:
        /* <DEDUP_REMOVED lines=144> */
[----:B------:R2:W2:Y:S10]  /*de90*/  MUFU.TANH R194, R12 ;  /* 0x0000000c00c27308 */ /* 0x0004b40000002400 */
[----:B------:R2:W2:Y:S01]  /*dea0*/  MUFU.TANH R193, R13 ;  /* 0x0000000d00c17308 */ /* 0x0004a20000002400 */
[----:B-1----:R-:W1:Y:S01]  /*deb0*/  LDSM.16.M88.4 R8, [R229+0x2800] ;  /* 0x00280000e508783b */ /* 0x002e620000000200 */
[----:B------:R-:W-:Y:S04]  /*dec0*/  DEPBAR.LE SB0, 0x0 ;  /* 0x000080000000791a */ /* 0x000fe80000000000 */
[-C--:B----4-:R-:W-:Y:S04]  /*ded0*/  HMMA.16816.F32.BF16 R20, R196, R4.reuse, R20 ;  /* 0x00000004c414723c */ /* 0x090fe80000041814 */
[----:B------:R4:W1:Y:S01]  /*dee0*/  MUFU.TANH R203, R14 ;  /* 0x0000000e00cb7308 */ /* 0x0008620000002400 */
[----:B------:R-:W-:Y:S03]  /*def0*/  BAR.SYNC.DEFER_BLOCKING 0x0 ;  /* 0x0000000000007b1d */ /* 0x000fe60000010000 */
[C---:B------:R-:W-:Y:S06]  /*df00*/  HMMA.16816.F32.BF16 R24, R216.reuse, R4, R24 ;  /* 0x00000004d818723c */ /* 0x040fec0000041818 */
[----:B------:R4:W1:Y:S02]  /*df10*/  MUFU.TANH R202, R15 ;  /* 0x0000000f00ca7308 */ /* 0x0008640000002400 */
[-C--:B------:R-:W-:Y:S08]  /*df20*/  HMMA.16816.F32.BF16 R28, R216, R6.reuse, R28 ;  /* 0x00000006d81c723c */ /* 0x080ff0000004181c */
[----:B------:R4:W2:Y:S01]  /*df30*/  MUFU.TANH R142, R16 ;  /* 0x00000010008e7308 */ /* 0x0008a20000002400 */
        /* <DEDUP_REMOVED lines=20> */
[----:B------:R-:W-:Y:S02]  /*e080*/  FMUL.FTZ R29, R29, c[0x0][0x320] ;  /* 0x0000c8001d1d7a20 */ /* 0x000fe40000410000 */
[----:B------:R-:W-:Y:S02]  /*e090*/  FMUL.FTZ R30, R30, c[0x0][0x320] ;  /* 0x0000c8001e1e7a20 */ /* 0x000fe40000410000 */
[----:B------:R-:W-:Y:S03]  /*e0a0*/  FMUL.FTZ R40, R40, c[0x0][0x320] ;  /* 0x0000c80028287a20 */ /* 0x000fe60000410000 */
        /* <DEDUP_REMOVED lines=48> */
[----:B------:R4:W1:Y:S01]  /*e3b0*/  MUFU.TANH R216, R51 ;  /* 0x0000003300d87308 */ /* 0x0008620000002400 */
[----:B------:R-:W-:-:S05]  /*e3c0*/  @!P0 BRA `(.L_x_635) ;  /* 0x0000037000008947 */ /* 0x000fca0003800000 */
[----:B--23--:R-:W2:Y:S01]  /*e3d0*/  LDL R135, [R1+0x14] ;  /* 0x0000140001877983 */ /* 0x00cea20000100800 */
[----:B------:R-:W-:Y:S01]  /*e3e0*/  UIMAD UR5, UR24, 0x30, UR10 ;  /* 0x00000030180578a4 */ /* 0x000fe2000f8e020a */
[----:B------:R-:W-:Y:S01]  /*e3f0*/  IMAD.MOV.U32 R242, RZ, RZ, RZ ;  /* 0x000000fffff27224 */ /* 0x000fe200078e00ff */
[----:B----4-:R-:W-:Y:S04]  /*e400*/  IADD3 R16, -R133, 0x10, RZ ;  /* 0x0000001085107810 */ /* 0x010fe80007ffe1ff */
[----:B------:R-:W-:Y:S01]  /*e410*/  IMAD.U32 R3, RZ, RZ, UR5 ;  /* 0x00000005ff037e24 */ /* 0x000fe2000f8e00ff */
[----:B------:R-:W-:Y:S04]  /*e420*/  LOP3.LUT R16, R16, 0xf, RZ, 0xc0, !PT ;  /* 0x0000000f10107812 */ /* 0x000fe800078ec0ff */
[----:B--2---:R-:W-:Y:S05]  /*e430*/  IADD3 R3, R3, -0x30, R135 ;  /* 0xffffffd003037810 */ /* 0x004fea0007ffe087 */
[----:B------:R-:W-:Y:S04]  /*e440*/  @P4 IMAD.HI.U32 R4, R3, c[0x0][0x2bc], RZ ;  /* 0x0000af0003044a27 */ /* 0x000fe800078e00ff */
[--C-:B------:R-:W-:Y:S01]  /*e450*/  IMAD.MOV.U32 R0, RZ, RZ, R3.reuse ;  /* 0x000000ffff007224 */ /* 0x100fe200078e0003 */
[----:B------:R-:W-:Y:S04]  /*e460*/  @P4 SHF.R.U32.HI R0, RZ, c[0x0][0x2c0], R4 ;  /* 0x0000b000ff004a19 */ /* 0x000fe80000011604 */
[C---:B------:R-:W-:Y:S04]  /*e470*/  @!P3 IADD3 R5, P0, R0.reuse, UR18, RZ ;  /* 0x000000120005bc10 */ /* 0x040fe8000ff1e0ff */
[----:B------:R-:W-:Y:S01]  /*e480*/  @!P3 LEA.HI.X.SX32 R6, R0, UR7, 0x1, P0 ;  /* 0x000000070006bc11 */ /* 0x000fe200080f0eff */
[----:B------:R-:W-:Y:S01]  /*e490*/  IMAD.MOV R0, RZ, RZ, -R0 ;  /* 0x000000ffff007224 */ /* 0x000fe200078e0a00 */
[C---:B------:R-:W-:Y:S03]  /*e4a0*/  @!P3 LEA R4, P0, R5.reuse, c[0x0][0x2a0], 0x2 ;  /* 0x0000a8000504ba11 */ /* 0x040fe600078010ff */
        /* <DEDUP_REMOVED lines=25> */
[C-C-:B----4-:R-:W-:Y:S01]  /*e640*/  IMAD.X R15, R5.reuse, 0x1, R249.reuse, P0 ;  /* 0x00000001050f7824 */ /* 0x150fe200000e06f9 */
[----:B------:R-:W-:Y:S01]  /*e650*/  IADD3 R8, P0, R8, R247, RZ ;  /* 0x000000f708087210 */ /* 0x000fe20007f1e0ff */
[--C-:B------:R-:W-:Y:S01]  /*e660*/  IMAD.X R13, R5, 0x1, R248.reuse, P2 ;  /* 0x00000001050d7824 */ /* 0x100fe200010e06f8 */
[----:B-1----:R-:W-:Y:S02]  /*e670*/  IADD3 R6, P2, R3, R134, RZ ;  /* 0x0000008603067210 */ /* 0x002fe40007f5e0ff */
[----:B------:R1:W-:Y:S01]  /*e680*/  LDGSTS.E.BYPASS.LTC128B.128 [R252+0x3100], [R14.64], !P6 ;  /* 0x031000000efc7fae */ /* 0x0003e2000f101d54 */
        /* <DEDUP_REMOVED lines=11> */
.L_x_635:
[----:B--23--:R-:W-:Y:S01]  /*e740*/  FMNMX.FTZ R137, R143, R2, !PT ;  /* 0x000000028f897209 */ /* 0x00cfe20007810000 */
[----:B----4-:R-:W-:Y:S01]  /*e750*/  LDSM.16.MT88.4 R20, [R225+0x100] ;  /* 0x00010000e114783b */ /* 0x010fe20000004200 */
[----:B------:R-:W-:Y:S01]  /*e760*/  FMNMX.FTZ R0, R201, R138, !PT ;  /* 0x0000008ac9007209 */ /* 0x000fe20007810000 */
[----:B------:R-:W-:Y:S01]  /*e770*/  UISETP.GT.AND UP0, UPT, UR24, UR4, UPT ;  /* 0x000000041800728c */ /* 0x000fe2000bf04270 */
[----:B------:R-:W-:Y:S01]  /*e780*/  FMNMX.FTZ R137, R195, R137, !PT ;  /* 0x00000089c3897209 */ /* 0x000fe20007810000 */
[----:B------:R-:W-:Y:S01]  /*e790*/  UIADD3 UR24, UR24, -0x1, URZ ;  /* 0xffffffff18187890 */ /* 0x000fe2000fffe03f */
[----:B------:R-:W-:Y:S02]  /*e7a0*/  FMNMX.FTZ R0, R205, R0, !PT ;  /* 0x00000000cd007209 */ /* 0x000fe40007810000 */
[----:B------:R-:W-:Y:S01]  /*e7b0*/  FMNMX.FTZ R137, R142, R137, !PT ;  /* 0x000000898e897209 */ /* 0x000fe20007810000 */
[----:B------:R-:W-:Y:S01]  /*e7c0*/  LDSM.16.MT88.4 R36, [R226+0x100] ;  /* 0x00010000e224783b */ /* 0x000fe20000004200 */
[----:B------:R-:W-:Y:S02]  /*e7d0*/  FMNMX.FTZ R3, R192, R132, !PT ;  /* 0x00000084c0037209 */ /* 0x000fe40007810000 */
[----:B------:R-:W-:Y:S02]  /*e7e0*/  FMNMX.FTZ R137, R17, R137, !PT ;  /* 0x0000008911897209 */ /* 0x000fe40007810000 */
[----:B------:R-:W-:Y:S02]  /*e7f0*/  FMNMX.FTZ R0, R194, R0, !PT ;  /* 0x00000000c2007209 */ /* 0x000fe40007810000 */
        /* <DEDUP_REMOVED lines=18> */
[----:B------:R-:W-:Y:S01]  /*e920*/  SHFL.BFLY PT, R4, R137, 0x2, 0x1f ;  /* 0x0c401f0089047f89 */ /* 0x000fe200000e0000 */
        /* <DEDUP_REMOVED lines=11> */
[----:B------:R-:W-:Y:S01]  /*e9e0*/  SHFL.BFLY PT, R135, R0, 0x2, 0x1f ;  /* 0x0c401f0000877f89 */ /* 0x000fe200000e0000 */
[----:B------:R-:W-:Y:S07]  /*e9f0*/  FMNMX.FTZ R3, R216, R3, !PT ;  /* 0x00000003d8037209 */ /* 0x000fee0007810000 */
[----:B------:R-:W1:Y:S02]  /*ea00*/  SHFL.BFLY PT, R5, R3, 0x2, 0x1f ;  /* 0x0c401f0003057f89 */ /* 0x000e6400000e0000 */
[----:B-1----:R-:W-:Y:S02]  /*ea10*/  FMNMX.FTZ R3, R3, R5, !PT ;  /* 0x0000000503037209 */ /* 0x002fe40007810000 */
[----:B------:R-:W-:Y:S02]  /*ea20*/  FMNMX.FTZ R137, R137, R4, !PT ;  /* 0x0000000489897209 */ /* 0x000fe40007810000 */
[----:B------:R-:W-:Y:S02]  /*ea30*/  FMNMX.FTZ R4, R200, R139, !PT ;  /* 0x0000008bc8047209 */ /* 0x000fe40007810000 */
[----:B------:R-:W1:Y:S01]  /*ea40*/  SHFL.BFLY PT, R136, R3, 0x1, 0x1f ;  /* 0x0c201f0003887f89 */ /* 0x000e6200000e0000 */
[----:B------:R-:W-:Y:S02]  /*ea50*/  FMNMX.FTZ R135, R0, R135, !PT ;  /* 0x0000008700877209 */ /* 0x000fe40007810000 */
[----:B------:R-:W-:Y:S04]  /*ea60*/  FMNMX.FTZ R4, R206, R4, !PT ;  /* 0x00000004ce047209 */ /* 0x000fe80007810000 */
[----:B------:R-:W-:Y:S01]  /*ea70*/  FMNMX.FTZ R4, R203, R4, !PT ;  /* 0x00000004cb047209 */ /* 0x000fe20007810000 */
[----:B------:R-:W2:Y:S03]  /*ea80*/  SHFL.BFLY PT, R6, R137, 0x1, 0x1f ;  /* 0x0c201f0089067f89 */ /* 0x000ea600000e0000 */
[----:B------:R-:W-:Y:S04]  /*ea90*/  FMNMX.FTZ R4, R202, R4, !PT ;  /* 0x00000004ca047209 */ /* 0x000fe80007810000 */
[----:B------:R-:W-:Y:S01]  /*eaa0*/  FMNMX.FTZ R4, R221, R4, !PT ;  /* 0x00000004dd047209 */ /* 0x000fe20007810000 */
[----:B------:R-:W3:Y:S03]  /*eab0*/  SHFL.BFLY PT, R5, R135, 0x1, 0x1f ;  /* 0x0c201f0087057f89 */ /* 0x000ee600000e0000 */
[----:B------:R-:W-:Y:S04]  /*eac0*/  FMNMX.FTZ R0, R222, R4, !PT ;  /* 0x00000004de007209 */ /* 0x000fe80007810000 */
[----:B------:R-:W-:Y:S02]  /*ead0*/  FMNMX.FTZ R0, R245, R0, !PT ;  /* 0x00000000f5007209 */ /* 0x000fe40007810000 */
[----:B-1----:R-:W-:Y:S02]  /*eae0*/  FMNMX.FTZ R136, R3, R136, !PT ;  /* 0x0000008803887209 */ /* 0x002fe40007810000 */
[----:B------:R-:W-:Y:S04]  /*eaf0*/  FMNMX.FTZ R4, R246, R0, !PT ;  /* 0x00000000f6047209 */ /* 0x000fe80007810000 */
[----:B------:R-:W-:Y:S02]  /*eb00*/  FMNMX.FTZ R4, R219, R4, !PT ;  /* 0x00000004db047209 */ /* 0x000fe40007810000 */
[----:B--2---:R-:W-:Y:S05]  /*eb10*/  FMNMX.FTZ R137, R137, R6, !PT ;  /* 0x0000000689897209 */ /* 0x004fea0007810000 */
[----:B------:R-:W-:Y:S01]  /*eb20*/  FADD.FTZ R0, -R137, R2 ;  /* 0x0000000289007221 */ /* 0x000fe20000010100 */
[----:B---3--:R-:W-:Y:S01]  /*eb30*/  FMNMX.FTZ R135, R135, R5, !PT ;  /* 0x0000000587877209 */ /* 0x008fe20007810000 */
[----:B------:R-:W-:Y:S02]  /*eb40*/  FMUL.FTZ R196, R137, c[0x0][0x2d0] ;  /* 0x0000b40089c47a20 */ /* 0x000fe40000410000 */
[----:B------:R-:W-:Y:S01]  /*eb50*/  FMUL.FTZ R2, R0, c[0x0][0x2d0] ;  /* 0x0000b40000027a20 */ /* 0x000fe20000410000 */
[----:B------:R-:W-:Y:S01]  /*eb60*/  FMNMX.FTZ R0, R42, R4, !PT ;  /* 0x000000042a007209 */ /* 0x000fe20007810000 */
[----:B------:R-:W-:Y:S02]  /*eb70*/  FFMA.FTZ R4, R143, c[0x0][0x2d0], -R196 ;  /* 0x0000b4008f047a23 */ /* 0x000fe400000108c4 */
[----:B-----5:R1:W2:Y:S01]  /*eb80*/  MUFU.EX2 R134, R2 ;  /* 0x0000000200867308 */ /* 0x0202a20000000800 */
[----:B------:R-:W-:Y:S01]  /*eb90*/  FMNMX.FTZ R0, R140, R0, !PT ;  /* 0x000000008c007209 */ /* 0x000fe20007810000 */
[----:B------:R-:W-:Y:S03]  /*eba0*/  FMUL.FTZ R143, R135, c[0x0][0x2d0] ;  /* 0x0000b400878f7a20 */ /* 0x000fe60000410000 */
[----:B------:R-:W-:Y:S05]  /*ebb0*/  FMNMX.FTZ R0, R141, R0, !PT ;  /* 0x000000008d007209 */ /* 0x000fea0007810000 */
[----:B------:R-:W3:Y:S01]  /*ebc0*/  SHFL.BFLY PT, R3, R0, 0x2, 0x1f ;  /* 0x0c401f0000037f89 */ /* 0x000ee200000e0000 */
[----:B------:R-:W-:Y:S01]  /*ebd0*/  MUFU.EX2 R29, R4 ;  /* 0x00000004001d7308 */ /* 0x000fe20000000800 */
[----:B-1----:R-:W-:Y:S02]  /*ebe0*/  FADD.FTZ R2, -R136, R132 ;  /* 0x0000008488027221 */ /* 0x002fe40000010100 */
[----:B--2---:R-:W-:Y:S02]  /*ebf0*/  FMUL.FTZ R16, R134, R156 ;  /* 0x0000009c86107220 */ /* 0x004fe40000410000 */
[----:B------:R-:W-:Y:S02]  /*ec00*/  FMUL.FTZ R2, R2, c[0x0][0x2d0] ;  /* 0x0000b40002027a20 */ /* 0x000fe40000410000 */
[C---:B------:R-:W-:Y:S03]  /*ec10*/  FMUL.FTZ R48, R134.reuse, R188 ;  /* 0x000000bc86307220 */ /* 0x040fe60000410000 */
[----:B------:R1:W2:Y:S01]  /*ec20*/  MUFU.EX2 R133, R2 ;  /* 0x0000000200857308 */ /* 0x0002a20000000800 */
[----:B------:R-:W-:Y:S01]  /*ec30*/  FMUL.FTZ R49, R134, R189 ;  /* 0x000000bd86317220 */ /* 0x000fe20000410000 */
[----:B---3--:R-:W-:Y:S01]  /*ec40*/  FMNMX.FTZ R0, R0, R3, !PT ;  /* 0x0000000300007209 */ /* 0x008fe20007810000 */
[----:B------:R-:W-:Y:S02]  /*ec50*/  FFMA.FTZ R3, R17, c[0x0][0x2d0], -R196 ;  /* 0x0000b40011037a23 */ /* 0x000fe400000108c4 */
[C---:B------:R-:W-:Y:S02]  /*ec60*/  FMUL.FTZ R17, R134.reuse, R157 ;  /* 0x0000009d86117220 */ /* 0x040fe40000410000 */
[C---:B------:R-:W-:Y:S02]  /*ec70*/  FMUL.FTZ R52, R134.reuse, R52 ;  /* 0x0000003486347220 */ /* 0x040fe40000410000 */
[C---:B------:R-:W-:Y:S01]  /*ec80*/  FMUL.FTZ R53, R134.reuse, R53 ;  /* 0x0000003586357220 */ /* 0x040fe20000410000 */
[----:B------:R-:W-:Y:S01]  /*ec90*/  MUFU.EX2 R7, R3 ;  /* 0x0000000300077308 */ /* 0x000fe20000000800 */
[C---:B------:R-:W-:Y:S02]  /*eca0*/  FMUL.FTZ R64, R134.reuse, R64 ;  /* 0x0000004086407220 */ /* 0x040fe40000410000 */
[C---:B------:R-:W-:Y:S02]  /*ecb0*/  FMUL.FTZ R65, R134.reuse, R65 ;  /* 0x0000004186417220 */ /* 0x040fe40000410000 */
[C---:B------:R-:W-:Y:S02]  /*ecc0*/  FMUL.FTZ R68, R134.reuse, R68 ;  /* 0x0000004486447220 */ /* 0x040fe40000410000 */
[C---:B------:R-:W-:Y:S02]  /*ecd0*/  FMUL.FTZ R69, R134.reuse, R69 ;  /* 0x0000004586457220 */ /* 0x040fe40000410000 */
[C---:B------:R-:W-:Y:S02]  /*ece0*/  FMUL.FTZ R80, R134.reuse, R80 ;  /* 0x0000005086507220 */ /* 0x040fe40000410000 */
[C---:B------:R-:W-:Y:S02]  /*ecf0*/  FMUL.FTZ R81, R134.reuse, R81 ;  /* 0x0000005186517220 */ /* 0x040fe40000410000 */
[----:B------:R-:W-:Y:S02]  /*ed00*/  FMUL.FTZ R84, R134, R84 ;  /* 0x0000005486547220 */ /* 0x000fe40000410000 */
[----:B-1----:R-:W-:Y:S02]  /*ed10*/  FADD.FTZ R2, -R135, R138 ;  /* 0x0000008a87027221 */ /* 0x002fe40000010100 */
[--C-:B------:R-:W-:Y:S02]  /*ed20*/  FFMA.FTZ R138, R207, c[0x0][0x2d0], -R196.reuse ;  /* 0x0000b400cf8a7a23 */ /* 0x100fe400000108c4 */
[----:B------:R-:W-:Y:S02]  /*ed30*/  FMUL.FTZ R2, R2, c[0x0][0x2d0] ;  /* 0x0000b40002027a20 */ /* 0x000fe40000410000 */
[C---:B--2---:R-:W-:Y:S02]  /*ed40*/  FMUL.FTZ R6, R133.reuse, R146 ;  /* 0x0000009285067220 */ /* 0x044fe40000410000 */
[----:B------:R1:W2:Y:S01]  /*ed50*/  MUFU.EX2 R132, R2 ;  /* 0x0000000200847308 */ /* 0x0002a20000000800 */
[C---:B------:R-:W-:Y:S02]  /*ed60*/  FMUL.FTZ R50, R133.reuse, R190 ;  /* 0x000000be85327220 */ /* 0x040fe40000410000 */
[C---:B------:R-:W-:Y:S02]  /*ed70*/  FMUL.FTZ R51, R133.reuse, R191 ;  /* 0x000000bf85337220 */ /* 0x040fe40000410000 */
[C---:B------:R-:W-:Y:S01]  /*ed80*/  FMUL.FTZ R54, R133.reuse, R54 ;  /* 0x0000003685367220 */ /* 0x040fe20000410000 */
[----:B------:R-:W-:Y:S01]  /*ed90*/  LDSM.16.MT88.4 R188, [R228+0x1100] ;  /* 0x00110000e4bc783b */ /* 0x000fe20000004200 */
        /* <DEDUP_REMOVED lines=8> */
[----:B------:R-:W-:Y:S02]  /*ee20*/  FMUL.FTZ R86, R133, R86 ;  /* 0x0000005685567220 */ /* 0x000fe40000410000 */
[--C-:B-1----:R-:W-:Y:S02]  /*ee30*/  FFMA.FTZ R2, R195, c[0x0][0x2d0], -R196.reuse ;  /* 0x0000b400c3027a23 */ /* 0x102fe400000108c4 */
[C---:B--2---:R-:W-:Y:S02]  /*ee40*/  FMUL.FTZ R12, R132.reuse, R152 ;  /* 0x00000098840c7220 */ /* 0x044fe40000410000 */
[----:B------:R1:W-:Y:S01]  /*ee50*/  MUFU.EX2 R9, R2 ;  /* 0x0000000200097308 */ /* 0x0003e20000000800 */
        /* <DEDUP_REMOVED lines=12> */
[----:B-1----:R-:W-:Y:S02]  /*ef20*/  FFMA.FTZ R2, R142, c[0x0][0x2d0], -R196 ;  /* 0x0000b4008e027a23 */ /* 0x002fe400000108c4 */
[----:B------:R-:W-:Y:S02]  /*ef30*/  FMUL.FTZ R142, R136, c[0x0][0x2d0] ;  /* 0x0000b400888e7a20 */ /* 0x000fe40000410000 */
[----:B------:R1:W-:Y:S01]  /*ef40*/  MUFU.EX2 R30, R2 ;  /* 0x00000002001e7308 */ /* 0x0003e20000000800 */
[C---:B------:R-:W-:Y:S02]  /*ef50*/  FMUL.FTZ R87, R133.reuse, R87 ;  /* 0x0000005785577220 */ /* 0x040fe40000410000 */
[--C-:B------:R-:W-:Y:S02]  /*ef60*/  FFMA.FTZ R3, R192, c[0x0][0x2d0], -R142.reuse ;  /* 0x0000b400c0037a23 */ /* 0x100fe4000001088e */
[C---:B------:R-:W-:Y:S02]  /*ef70*/  FMUL.FTZ R88, R132.reuse, R88 ;  /* 0x0000005884587220 */ /* 0x040fe40000410000 */
[C---:B------:R-:W-:Y:S02]  /*ef80*/  FMUL.FTZ R89, R132.reuse, R89 ;  /* 0x0000005984597220 */ /* 0x040fe40000410000 */
[C---:B------:R-:W-:Y:S01]  /*ef90*/  FMUL.FTZ R92, R132.reuse, R92 ;  /* 0x0000005c845c7220 */ /* 0x040fe20000410000 */
[----:B------:R2:W-:Y:S01]  /*efa0*/  MUFU.EX2 R43, R3 ;  /* 0x00000003002b7308 */ /* 0x0005e20000000800 */
[----:B------:R-:W-:Y:S02]  /*efb0*/  FMUL.FTZ R93, R132, R93 ;  /* 0x0000005d845d7220 */ /* 0x000fe40000410000 */
[C---:B------:R-:W-:Y:S02]  /*efc0*/  FMUL.FTZ R96, R134.reuse, R96 ;  /* 0x0000006086607220 */ /* 0x040fe40000410000 */
[C---:B------:R-:W-:Y:S02]  /*efd0*/  FMUL.FTZ R97, R134.reuse, R97 ;  /* 0x0000006186617220 */ /* 0x040fe40000410000 */
[C---:B------:R-:W-:Y:S02]  /*efe0*/  FMUL.FTZ R98, R133.reuse, R98 ;  /* 0x0000006285627220 */ /* 0x040fe40000410000 */
[C---:B------:R-:W-:Y:S02]  /*eff0*/  FMUL.FTZ R99, R133.reuse, R99 ;  /* 0x0000006385637220 */ /* 0x040fe40000410000 */
[C---:B------:R-:W-:Y:S02]  /*f000*/  FMUL.FTZ R100, R134.reuse, R100 ;  /* 0x0000006486647220 */ /* 0x040fe40000410000 */
[----:B------:R-:W-:Y:S01]  /*f010*/  FMUL.FTZ R101, R134, R101 ;  /* 0x0000006586657220 */ /* 0x000fe20000410000 */
[----:B-1----:R-:W1:Y:S01]  /*f020*/  SHFL.BFLY PT, R2, R0, 0x1, 0x1f ;  /* 0x0c201f0000027f89 */ /* 0x002e6200000e0000 */
[C---:B------:R-:W-:Y:S02]  /*f030*/  FMUL.FTZ R102, R133.reuse, R102 ;  /* 0x0000006685667220 */ /* 0x040fe40000410000 */
[C---:B------:R-:W-:Y:S02]  /*f040*/  FMUL.FTZ R103, R133.reuse, R103 ;  /* 0x0000006785677220 */ /* 0x040fe40000410000 */
[C---:B------:R-:W-:Y:S02]  /*f050*/  FMUL.FTZ R104, R132.reuse, R104 ;  /* 0x0000006884687220 */ /* 0x040fe40000410000 */
[C---:B------:R-:W-:Y:S02]  /*f060*/  FMUL.FTZ R105, R132.reuse, R105 ;  /* 0x0000006984697220 */ /* 0x040fe40000410000 */
[----:B------:R-:W-:Y:S02]  /*f070*/  FMUL.FTZ R108, R132, R108 ;  /* 0x0000006c846c7220 */ /* 0x000fe40000410000 */
[--C-:B--2---:R-:W-:Y:S01]  /*f080*/  FFMA.FTZ R3, R204, c[0x0][0x2d0], -R142.reuse ;  /* 0x0000b400cc037a23 */ /* 0x104fe2000001088e */
[----:B------:R-:W-:Y:S01]  /*f090*/  MOV R204, R40 ;  /* 0x0000002800cc7202 */ /* 0x000fe20000000f00 */
[C---:B------:R-:W-:Y:S02]  /*f0a0*/  FMUL.FTZ R40, R132.reuse, R180 ;  /* 0x000000b484287220 */ /* 0x040fe40000410000 */
[----:B------:R2:W3:Y:S01]  /*f0b0*/  MUFU.EX2 R10, R3 ;  /* 0x00000003000a7308 */ /* 0x0004e20000000800 */
[----:B------:R-:W-:Y:S02]  /*f0c0*/  FMUL.FTZ R109, R132, R109 ;  /* 0x0000006d846d7220 */ /* 0x000fe40000410000 */
[C---:B------:R-:W-:Y:S02]  /*f0d0*/  FMUL.FTZ R112, R134.reuse, R112 ;  /* 0x0000007086707220 */ /* 0x040fe40000410000 */
[C---:B------:R-:W-:Y:S02]  /*f0e0*/  FMUL.FTZ R113, R134.reuse, R113 ;  /* 0x0000007186717220 */ /* 0x040fe40000410000 */
[C---:B------:R-:W-:Y:S02]  /*f0f0*/  FMUL.FTZ R114, R133.reuse, R114 ;  /* 0x0000007285727220 */ /* 0x040fe40000410000 */
[C---:B------:R-:W-:Y:S01]  /*f100*/  FMUL.FTZ R115, R133.reuse, R115 ;  /* 0x0000007385737220 */ /* 0x040fe20000410000 */
[----:B------:R4:W-:Y:S01]  /*f110*/  MUFU.EX2 R180, R138 ;  /* 0x0000008a00b47308 */ /* 0x0009e20000000800 */
[C---:B------:R-:W-:Y:S02]  /*f120*/  FMUL.FTZ R116, R134.reuse, R116 ;  /* 0x0000007486747220 */ /* 0x040fe40000410000 */
[----:B------:R-:W-:Y:S02]  /*f130*/  FMUL.FTZ R117, R134, R117 ;  /* 0x0000007586757220 */ /* 0x000fe40000410000 */
[C---:B------:R-:W-:Y:S02]  /*f140*/  FMUL.FTZ R118, R133.reuse, R118 ;  /* 0x0000007685767220 */ /* 0x040fe40000410000 */
[C---:B------:R-:W-:Y:S02]  /*f150*/  FMUL.FTZ R119, R133.reuse, R119 ;  /* 0x0000007785777220 */ /* 0x040fe40000410000 */
[C---:B------:R-:W-:Y:S02]  /*f160*/  FMUL.FTZ R120, R132.reuse, R120 ;  /* 0x0000007884787220 */ /* 0x040fe40000410000 */
[C---:B------:R-:W-:Y:S02]  /*f170*/  FMUL.FTZ R121, R132.reuse, R121 ;  /* 0x0000007984797220 */ /* 0x040fe40000410000 */
[----:B------:R-:W-:Y:S02]  /*f180*/  FMUL.FTZ R124, R132, R124 ;  /* 0x0000007c847c7220 */ /* 0x000fe40000410000 */
[----:B--2---:R-:W-:Y:S02]  /*f190*/  FFMA.FTZ R3, R18, c[0x0][0x2d0], -R142 ;  /* 0x0000b40012037a23 */ /* 0x004fe4000001088e */
[----:B------:R-:W-:Y:S02]  /*f1a0*/  FMUL.FTZ R18, R133, R158 ;  /* 0x0000009e85127220 */ /* 0x000fe40000410000 */
[----:B------:R1:W-:Y:S01]  /*f1b0*/  MUFU.EX2 R31, R3 ;  /* 0x00000003001f7308 */ /* 0x0003e20000000800 */
[----:B------:R-:W-:Y:S02]  /*f1c0*/  FMUL.FTZ R125, R132, R125 ;  /* 0x0000007d847d7220 */ /* 0x000fe40000410000 */
[C---:B------:R-:W-:Y:S02]  /*f1d0*/  FMUL.FTZ R128, R134.reuse, R128 ;  /* 0x0000008086807220 */ /* 0x040fe40000410000 */
[----:B----4-:R-:W-:Y:S02]  /*f1e0*/  FFMA.FTZ R138, R209, c[0x0][0x2d0], -R196 ;  /* 0x0000b400d18a7a23 */ /* 0x010fe400000108c4 */
[----:B------:R-:W-:Y:S02]  /*f1f0*/  FMUL.FTZ R129, R134, R129 ;  /* 0x0000008186817220 */ /* 0x000fe40000410000 */
[C---:B------:R-:W-:Y:S02]  /*f200*/  FMUL.FTZ R130, R133.reuse, R130 ;  /* 0x0000008285827220 */ /* 0x040fe40000410000 */
[----:B------:R-:W-:Y:S01]  /*f210*/  FMUL.FTZ R131, R133, R131 ;  /* 0x0000008385837220 */ /* 0x000fe20000410000 */
[----:B-1----:R-:W-:Y:S01]  /*f220*/  FMNMX.FTZ R3, R2, R0, !PT ;  /* 0x0000000002037209 */ /* 0x002fe20007810000 */
[--C-:B------:R-:W-:Y:S02]  /*f230*/  FFMA.FTZ R2, R201, c[0x0][0x2d0], -R143.reuse ;  /* 0x0000b400c9027a23 */ /* 0x100fe4000001088f */
[--C-:B------:R-:W-:Y:S02]  /*f240*/  FFMA.FTZ R0, R19, c[0x0][0x2d0], -R142.reuse ;  /* 0x0000b40013007a23 */ /* 0x100fe4000001088e */
[----:B------:R1:W-:Y:S01]  /*f250*/  MUFU.EX2 R195, R2 ;  /* 0x0000000200c37308 */ /* 0x0003e20000000800 */
[----:B------:R-:W-:Y:S02]  /*f260*/  FMUL.FTZ R19, R133, R159 ;  /* 0x0000009f85137220 */ /* 0x000fe40000410000 */
[----:B------:R-:W-:Y:S07]  /*f270*/  LDSM.16.MT88.4 R156, [R227+0x100] ;  /* 0x00010000e39c783b */ /* 0x000fee0000004200 */
[----:B------:R2:W-:Y:S01]  /*f280*/  MUFU.EX2 R8, R0 ;  /* 0x0000000000087308 */ /* 0x0005e20000000800 */
[----:B-1----:R-:W-:Y:S01]  /*f290*/  FFMA.FTZ R2, R205, c[0x0][0x2d0], -R143 ;  /* 0x0000b400cd027a23 */ /* 0x002fe2000001088f */
[----:B------:R-:W-:Y:S01]  /*f2a0*/  MOV R205, R41 ;  /* 0x0000002900cd7202 */ /* 0x000fe20000000f00 */
[----:B------:R-:W-:Y:S07]  /*f2b0*/  FMUL.FTZ R41, R132, R181 ;  /* 0x000000b584297220 */ /* 0x000fee0000410000 */
[----:B------:R1:W-:Y:S01]  /*f2c0*/  MUFU.EX2 R192, R2 ;  /* 0x0000000200c07308 */ /* 0x0003e20000000800 */
[----:B------:R-:W-:Y:S01]  /*f2d0*/  MOV R184, R205 ;  /* 0x000000cd00b87202 */ /* 0x000fe20000000f00 */
[----:B--2---:R-:W-:Y:S01]  /*f2e0*/  FADD.FTZ R0, -R3, R139 ;  /* 0x0000008b03007221 */ /* 0x004fe20000010100 */
[----:B------:R-:W-:Y:S01]  /*f2f0*/  MOV R139, R33 ;  /* 0x00000021008b7202 */ /* 0x000fe20000000f00 */
[----:B------:R-:W-:Y:S06]  /*f300*/  FMUL.FTZ R33, R134, R173 ;  /* 0x000000ad86217220 */ /* 0x000fec0000410000 */
[----:B------:R2:W-:Y:S01]  /*f310*/  MUFU.EX2 R173, R138 ;  /* 0x0000008a00ad7308 */ /* 0x0005e20000000800 */
[----:B------:R-:W-:Y:S02]  /*f320*/  FMUL.FTZ R0, R0, c[0x0][0x2d0] ;  /* 0x0000b40000007a20 */ /* 0x000fe40000410000 */
[--C-:B------:R-:W-:Y:S07]  /*f330*/  FFMA.FTZ R139, R139, c[0x0][0x2d0], -R142.reuse ;  /* 0x0000b4008b8b7a23 */ /* 0x100fee000001088e */
[----:B------:R-:W4:Y:S01]  /*f340*/  MUFU.EX2 R0, R0 ;  /* 0x0000000000007308 */ /* 0x000f220000000800 */
[--C-:B-1----:R-:W-:Y:S01]  /*f350*/  FFMA.FTZ R2, R194, c[0x0][0x2d0], -R143.reuse ;  /* 0x0000b400c2027a23 */ /* 0x102fe2000001088f */
[----:B---3--:R-:W-:Y:S08]  /*f360*/  MOV R194, R10 ;  /* 0x0000000a00c27202 */ /* 0x008ff00000000f00 */
[----:B------:R1:W-:Y:S01]  /*f370*/  MUFU.EX2 R24, R2 ;  /* 0x0000000200187308 */ /* 0x0003e20000000800 */
[--C-:B--2---:R-:W-:Y:S09]  /*f380*/  FFMA.FTZ R138, R211, c[0x0][0x2d0], -R142.reuse ;  /* 0x0000b400d38a7a23 */ /* 0x104ff2000001088e */
[----:B------:R2:W-:Y:S01]  /*f390*/  MUFU.EX2 R181, R138 ;  /* 0x0000008a00b57308 */ /* 0x0005e20000000800 */
[C---:B----4-:R-:W-:Y:S02]  /*f3a0*/  FMUL.FTZ R10, R0.reuse, R150 ;  /* 0x00000096000a7220 */ /* 0x050fe40000410000 */
[C---:B------:R-:W-:Y:S02]  /*f3b0*/  FMUL.FTZ R11, R0.reuse, R151 ;  /* 0x00000097000b7220 */ /* 0x040fe40000410000 */
[C---:B------:R-:W-:Y:S02]  /*f3c0*/  FMUL.FTZ R14, R0.reuse, R154 ;  /* 0x0000009a000e7220 */ /* 0x040fe40000410000 */
[C---:B------:R-:W-:Y:S02]  /*f3d0*/  FMUL.FTZ R15, R0.reuse, R155 ;  /* 0x0000009b000f7220 */ /* 0x040fe40000410000 */
[----:B------:R-:W3:Y:S01]  /*f3e0*/  LDSM.16.MT88.4 R152, [R228+0x100] ;  /* 0x00010000e498783b */ /* 0x000ee20000004200 */
[----:B------:R-:W-:Y:S02]  /*f3f0*/  FMUL.FTZ R26, R0, R166 ;  /* 0x000000a6001a7220 */ /* 0x000fe40000410000 */
[--C-:B-1----:R-:W-:Y:S01]  /*f400*/  FFMA.FTZ R2, R193, c[0x0][0x2d0], -R143.reuse ;  /* 0x0000b400c1027a23 */ /* 0x102fe2000001088f */
[----:B------:R-:W-:Y:S01]  /*f410*/  MOV R193, R9 ;  /* 0x0000000900c17202 */ /* 0x000fe20000000f00 */
[----:B------:R-:W-:Y:S02]  /*f420*/  FMUL.FTZ R9, R132, R149 ;  /* 0x0000009584097220 */ /* 0x000fe40000410000 */
[----:B------:R1:W4:Y:S01]  /*f430*/  MUFU.EX2 R5, R2 ;  /* 0x0000000200057308 */ /* 0x0003220000000800 */
[C---:B------:R-:W-:Y:S02]  /*f440*/  FMUL.FTZ R27, R0.reuse, R167 ;  /* 0x000000a7001b7220 */ /* 0x040fe40000410000 */
[C---:B------:R-:W-:Y:S02]  /*f450*/  FMUL.FTZ R46, R0.reuse, R186 ;  /* 0x000000ba002e7220 */ /* 0x040fe40000410000 */
[----:B--2---:R-:W-:Y:S02]  /*f460*/  FFMA.FTZ R138, R213, c[0x0][0x2d0], -R142 ;  /* 0x0000b400d58a7a23 */ /* 0x004fe4000001088e */
        /* <DEDUP_REMOVED lines=9> */
[----:B-1----:R-:W-:Y:S02]  /*f500*/  FMUL.FTZ R2, R3, c[0x0][0x2d0] ;  /* 0x0000b40003027a20 */ /* 0x002fe40000410000 */
[----:B------:R-:W-:Y:S02]  /*f510*/  FMUL.FTZ R90, R0, R90 ;  /* 0x0000005a005a7220 */ /* 0x000fe40000410000 */
[--C-:B------:R-:W-:Y:S01]  /*f520*/  FFMA.FTZ R4, R200, c[0x0][0x2d0], -R2.reuse ;  /* 0x0000b400c8047a23 */ /* 0x100fe20000010802 */
[----:B----4-:R-:W-:Y:S01]  /*f530*/  MOV R200, R5 ;  /* 0x0000000500c87202 */ /* 0x010fe20000000f00 */
        /* <DEDUP_REMOVED lines=19> */
[----:B------:R1:W4:Y:S01]  /*f670*/  MUFU.EX2 R34, R4 ;  /* 0x0000000400227308 */ /* 0x0003220000000800 */
[-C--:B--2---:R-:W-:Y:S01]  /*f680*/  MOV R166, R35.reuse ;  /* 0x0000002300a67202 */ /* 0x084fe20000000f00 */
[--C-:B------:R-:W-:Y:S02]  /*f690*/  FFMA.FTZ R140, R140, c[0x0][0x2d0], -R2.reuse ;  /* 0x0000b4008c8c7a23 */ /* 0x100fe40000010802 */
[--C-:B-1----:R-:W-:Y:S01]  /*f6a0*/  FFMA.FTZ R4, R203, c[0x0][0x2d0], -R2.reuse ;  /* 0x0000b400cb047a23 */ /* 0x102fe20000010802 */
[----:B----4-:R-:W-:Y:S01]  /*f6b0*/  F2FP.BF16.PACK_AB R149, R34, R35 ;  /* 0x000000232295723e */ /* 0x010fe200000010ff */
[C---:B------:R-:W-:Y:S01]  /*f6c0*/  FMUL.FTZ R35, R133.reuse, R175 ;  /* 0x000000af85237220 */ /* 0x040fe20000410000 */
[----:B------:R-:W-:Y:S03]  /*f6d0*/  MOV R165, R34 ;  /* 0x0000002200a57202 */ /* 0x000fe60000000f00 */
[----:B------:R1:W2:Y:S01]  /*f6e0*/  MUFU.EX2 R28, R4 ;  /* 0x00000004001c7308 */ /* 0x0002a20000000800 */
[C---:B------:R-:W-:Y:S01]  /*f6f0*/  FMUL.FTZ R34, R133.reuse, R174 ;  /* 0x000000ae85227220 */ /* 0x040fe20000410000 */
[----:B------:R-:W-:Y:S01]  /*f700*/  MOV R203, R42 ;  /* 0x0000002a00cb7202 */ /* 0x000fe20000000f00 */
[----:B------:R-:W-:Y:S03]  /*f710*/  FMUL.FTZ R42, R0, R182 ;  /* 0x000000b6002a7220 */ /* 0x000fe60000410000 */
[----:B------:R-:W-:Y:S01]  /*f720*/  MOV R185, R203 ;  /* 0x000000cb00b97202 */ /* 0x000fe20000000f00 */
[----:B-1----:R-:W-:Y:S01]  /*f730*/  FFMA.FTZ R4, R202, c[0x0][0x2d0], -R2 ;  /* 0x0000b400ca047a23 */ /* 0x002fe20000010802 */
[----:B------:R-:W-:Y:S01]  /*f740*/  MOV R202, R7 ;  /* 0x0000000700ca7202 */ /* 0x000fe20000000f00 */
[----:B------:R-:W-:Y:S01]  /*f750*/  FMUL.FTZ R7, R133, R147 ;  /* 0x0000009385077220 */ /* 0x000fe20000410000 */
[----:B------:R-:W-:Y:S01]  /*f760*/  F2FP.BF16.PACK_AB R147, R206, R31 ;  /* 0x0000001fce93723e */ /* 0x000fe200000010ff */
[----:B------:R1:W4:Y:S01]  /*f770*/  MUFU.EX2 R201, R4 ;  /* 0x0000000400c97308 */ /* 0x0003220000000800 */
[----:B------:R-:W-:Y:S02]  /*f780*/  F2FP.BF16.PACK_AB R146, R202, R30 ;  /* 0x0000001eca92723e */ /* 0x000fe400000010ff */
[----:B--2---:R-:W-:Y:S01]  /*f790*/  MOV R167, R28 ;  /* 0x0000001c00a77202 */ /* 0x004fe20000000f00 */
[----:B-1----:R-:W-:Y:S01]  /*f7a0*/  FMUL.FTZ R4, R134, R144 ;  /* 0x0000009086047220 */ /* 0x002fe20000410000 */
[-C--:B------:R-:W-:Y:S02]  /*f7b0*/  F2FP.BF16.PACK_AB R144, R193, R29.reuse ;  /* 0x0000001dc190723e */ /* 0x080fe400000010ff */
[----:B----4-:R-:W-:Y:S01]  /*f7c0*/  F2FP.BF16.PACK_AB R151, R201, R28 ;  /* 0x0000001cc997723e */ /* 0x010fe200000010ff */
[C---:B------:R-:W-:Y:S01]  /*f7d0*/  FMUL.FTZ R28, R132.reuse, R168 ;  /* 0x000000a8841c7220 */ /* 0x040fe20000410000 */
[----:B------:R-:W-:Y:S01]  /*f7e0*/  MOV R168, R29 ;  /* 0x0000001d00a87202 */ /* 0x000fe20000000f00 */
[----:B------:R-:W-:Y:S01]  /*f7f0*/  FMUL.FTZ R29, R132, R169 ;  /* 0x000000a9841d7220 */ /* 0x000fe20000410000 */
[----:B------:R-:W-:Y:S01]  /*f800*/  MOV R169, R43 ;  /* 0x0000002b00a97202 */ /* 0x000fe20000000f00 */
[-C--:B------:R-:W-:Y:S05]  /*f810*/  HMMA.16816.F32.BF16 R4, R144, R20.reuse, R4 ;  /* 0x000000149004723c */ /* 0x080fea0000041804 */
[----:B------:R-:W-:Y:S01]  /*f820*/  FMUL.FTZ R43, R0, R183 ;  /* 0x000000b7002b7220 */ /* 0x000fe20000410000 */
[----:B------:R-:W-:Y:S02]  /*f830*/  MOV R183, R204 ;  /* 0x000000cc00b77202 */ /* 0x000fe40000000f00 */
[C---:B------:R-:W-:Y:S07]  /*f840*/  HMMA.16816.F32.BF16 R8, R148.reuse, R20, R8 ;  /* 0x000000149408723c */ /* 0x040fee0000041808 */
[C---:B------:R-:W-:Y:S01]  /*f850*/  FMUL.FTZ R20, R134.reuse, R160 ;  /* 0x000000a086147220 */ /* 0x040fe20000410000 */
[-C--:B------:R-:W-:Y:S01]  /*f860*/  HMMA.16816.F32.BF16 R12, R148, R22.reuse, R12 ;  /* 0x00000016940c723c */ /* 0x080fe2000004180c */
[----:B------:R1:W-:Y:S03]  /*f870*/  MUFU.EX2 R160, R138 ;  /* 0x0000008a00a07308 */ /* 0x0003e60000000800 */
[----:B------:R-:W-:Y:S01]  /*f880*/  FMUL.FTZ R21, R134, R161 ;  /* 0x000000a186157220 */ /* 0x000fe20000410000 */
[----:B------:R-:W-:Y:S01]  /*f890*/  MOV R161, R30 ;  /* 0x0000001e00a17202 */ /* 0x000fe20000000f00 */
[----:B------:R-:W-:Y:S02]  /*f8a0*/  FMUL.FTZ R30, R0, R170 ;  /* 0x000000aa001e7220 */ /* 0x000fe40000410000 */
[C---:B------:R-:W-:Y:S07]  /*f8b0*/  HMMA.16816.F32.BF16 R16, R144.reuse, R22, R16 ;  /* 0x000000169010723c */ /* 0x040fee0000041810 */
[C---:B------:R-:W-:Y:S01]  /*f8c0*/  FMUL.FTZ R23, R133.reuse, R163 ;  /* 0x000000a385177220 */ /* 0x040fe20000410000 */
[----:B------:R-:W-:Y:S01]  /*f8d0*/  MOV R163, R24 ;  /* 0x0000001800a37202 */ /* 0x000fe20000000f00 */
[----:B------:R-:W-:Y:S03]  /*f8e0*/  FMUL.FTZ R24, R132, R164 ;  /* 0x000000a484187220 */ /* 0x000fe60000410000 */
[----:B------:R-:W-:Y:S01]  /*f8f0*/  MOV R164, R32 ;  /* 0x0000002000a47202 */ /* 0x000fe20000000f00 */
[----:B------:R-:W-:Y:S02]  /*f900*/  FMUL.FTZ R32, R134, R172 ;  /* 0x000000ac86207220 */ /* 0x000fe40000410000 */
[C---:B------:R-:W-:Y:S01]  /*f910*/  FMUL.FTZ R22, R133.reuse, R162 ;  /* 0x000000a285167220 */ /* 0x040fe20000410000 */
[----:B------:R-:W-:Y:S01]  /*f920*/  MOV R162, R31 ;  /* 0x0000001f00a27202 */ /* 0x000fe20000000f00 */
[--C-:B-1----:R-:W-:Y:S02]  /*f930*/  FFMA.FTZ R138, R208, c[0x0][0x2d0], -R196.reuse ;  /* 0x0000b400d08a7a23 */ /* 0x102fe400000108c4 */
[----:B------:R-:W-:Y:S02]  /*f940*/  FMUL.FTZ R31, R0, R171 ;  /* 0x000000ab001f7220 */ /* 0x000fe40000410000 */
[----:B------:R1:W-:Y:S01]  /*f950*/  MUFU.EX2 R170, R138 ;  /* 0x0000008a00aa7308 */ /* 0x0003e20000000800 */
[-C--:B------:R-:W-:Y:S08]  /*f960*/  HMMA.16816.F32.BF16 R20, R144, R36.reuse, R20 ;  /* 0x000000249014723c */ /* 0x080ff00000041814 */
[C---:B------:R-:W-:Y:S07]  /*f970*/  HMMA.16816.F32.BF16 R24, R148.reuse, R36, R24 ;  /* 0x000000249418723c */ /* 0x040fee0000041818 */
[C---:B------:R-:W-:Y:S01]  /*f980*/  FMUL.FTZ R36, R134.reuse, R176 ;  /* 0x000000b086247220 */ /* 0x040fe20000410000 */
[-C--:B------:R-:W-:Y:S04]  /*f990*/  HMMA.16816.F32.BF16 R28, R148, R38.reuse, R28 ;  /* 0x00000026941c723c */ /* 0x080fe8000004181c */
[----:B------:R-:W-:Y:S01]  /*f9a0*/  MOV R176, R164 ;  /* 0x000000a400b07202 */ /* 0x000fe20000000f00 */
[----:B------:R-:W-:Y:S01]  /*f9b0*/  FMUL.FTZ R37, R134, R177 ;  /* 0x000000b186257220 */ /* 0x000fe20000410000 */
[----:B------:R-:W-:Y:S01]  /*f9c0*/  MOV R177, R206 ;  /* 0x000000ce00b17202 */ /* 0x000fe20000000f00 */
[----:B-1----:R-:W-:Y:S01]  /*f9d0*/  FFMA.FTZ R138, R210, c[0x0][0x2d0], -R196 ;  /* 0x0000b400d28a7a23 */ /* 0x002fe200000108c4 */
[C---:B------:R-:W-:Y:S01]  /*f9e0*/  HMMA.16816.F32.BF16 R32, R144.reuse, R38, R32 ;  /* 0x000000269020723c */ /* 0x040fe20000041820 */
[----:B------:R1:W-:Y:S06]  /*f9f0*/  MUFU.EX2 R206, R139 ;  /* 0x0000008b00ce7308 */ /* 0x0003ec0000000800 */
[C---:B------:R-:W-:Y:S01]  /*fa00*/  FMUL.FTZ R38, R133.reuse, R178 ;  /* 0x000000b285267220 */ /* 0x040fe20000410000 */
[----:B------:R-:W-:Y:S01]  /*fa10*/  MOV R178, R200 ;  /* 0x000000c800b27202 */ /* 0x000fe20000000f00 */
[----:B------:R-:W-:Y:S02]  /*fa20*/  FMUL.FTZ R39, R133, R179 ;  /* 0x000000b385277220 */ /* 0x000fe40000410000 */
[----:B------:R2:W-:Y:S01]  /*fa30*/  MUFU.EX2 R172, R138 ;  /* 0x0000008a00ac7308 */ /* 0x0005e20000000800 */
[----:B------:R-:W-:Y:S04]  /*fa40*/  MOV R179, R201 ;  /* 0x000000c900b37202 */ /* 0x000fe80000000f00 */
[-C--:B---3--:R-:W-:Y:S08]  /*fa50*/  HMMA.16816.F32.BF16 R36, R144, R152.reuse, R36 ;  /* 0x000000989024723c */ /* 0x088ff00000041824 */
[C---:B------:R-:W-:Y:S04]  /*fa60*/  HMMA.16816.F32.BF16 R40, R148.reuse, R152, R40 ;  /* 0x000000989428723c */ /* 0x040fe80000041828 */
[--C-:B-1----:R-:W-:Y:S01]  /*fa70*/  FFMA.FTZ R139, R216, c[0x0][0x2d0], -R142.reuse ;  /* 0x0000b400d88b7a23 */ /* 0x102fe2000001088e */
[----:B------:R-:W-:Y:S03]  /*fa80*/  MOV R216, R180 ;  /* 0x000000b400d87202 */ /* 0x000fe60000000f00 */
[-C--:B------:R-:W-:Y:S04]  /*fa90*/  HMMA.16816.F32.BF16 R44, R148, R154.reuse, R44 ;  /* 0x0000009a942c723c */ /* 0x080fe8000004182c */
[--C-:B--2---:R-:W-:Y:S04]  /*faa0*/  FFMA.FTZ R138, R212, c[0x0][0x2d0], -R142.reuse ;  /* 0x0000b400d48a7a23 */ /* 0x104fe8000001088e */
[C---:B------:R-:W-:Y:S01]  /*fab0*/  HMMA.16816.F32.BF16 R48, R144.reuse, R154, R48 ;  /* 0x0000009a9030723c */ /* 0x040fe20000041830 */
[----:B------:R1:W-:Y:S01]  /*fac0*/  MUFU.EX2 R171, R138 ;  /* 0x0000008a00ab7308 */ /* 0x0003e20000000800 */
[----:B------:R-:W2:Y:S06]  /*fad0*/  LDSM.16.MT88.4 R152, [R225+0x1900] ;  /* 0x00190000e198783b */ /* 0x000eac0000004200 */
[-C--:B------:R-:W-:Y:S08]  /*fae0*/  HMMA.16816.F32.BF16 R52, R144, R156.reuse, R52 ;  /* 0x0000009c9034723c */ /* 0x080ff00000041834 */
[C---:B------:R-:W-:Y:S08]  /*faf0*/  HMMA.16816.F32.BF16 R56, R148.reuse, R156, R56 ;  /* 0x0000009c9438723c */ /* 0x040ff00000041838 */
[-C--:B------:R-:W-:Y:S04]  /*fb00*/  HMMA.16816.F32.BF16 R60, R148, R158.reuse, R60 ;  /* 0x0000009e943c723c */ /* 0x080fe8000004183c */
[----:B-1----:R-:W-:Y:S04]  /*fb10*/  FFMA.FTZ R138, R214, c[0x0][0x2d0], -R142 ;  /* 0x0000b400d68a7a23 */ /* 0x002fe8000001088e */
[C---:B------:R-:W-:Y:S01]  /*fb20*/  HMMA.16816.F32.BF16 R64, R144.reuse, R158, R64 ;  /* 0x0000009e9040723c */ /* 0x040fe20000041840 */
[----:B------:R1:W3:Y:S01]  /*fb30*/  MUFU.EX2 R174, R138 ;  /* 0x0000008a00ae7308 */ /* 0x0002e20000000800 */
[----:B------:R-:W4:Y:S06]  /*fb40*/  LDSM.16.MT88.4 R156, [R226+0x1900] ;  /* 0x00190000e29c783b */ /* 0x000f2c0000004200 */
[-C--:B--2---:R-:W-:Y:S08]  /*fb50*/  HMMA.16816.F32.BF16 R68, R144, R152.reuse, R68 ;  /* 0x000000989044723c */ /* 0x084ff00000041844 */
[C---:B------:R-:W-:Y:S04]  /*fb60*/  HMMA.16816.F32.BF16 R72, R148.reuse, R152, R72 ;  /* 0x000000989448723c */ /* 0x040fe80000041848 */
[--C-:B-1----:R-:W-:Y:S04]  /*fb70*/  FFMA.FTZ R138, R220, c[0x0][0x2d0], -R143.reuse ;  /* 0x0000b400dc8a7a23 */ /* 0x102fe8000001088f */
[-C--:B------:R-:W-:Y:S01]  /*fb80*/  HMMA.16816.F32.BF16 R76, R148, R154.reuse, R76 ;  /* 0x0000009a944c723c */ /* 0x080fe2000004184c */
[----:B------:R1:W-:Y:S07]  /*fb90*/  MUFU.EX2 R182, R138 ;  /* 0x0000008a00b67308 */ /* 0x0003ee0000000800 */
[C---:B------:R-:W-:Y:S01]  /*fba0*/  HMMA.16816.F32.BF16 R80, R144.reuse, R154, R80 ;  /* 0x0000009a9050723c */ /* 0x040fe20000041850 */
[----:B------:R-:W2:Y:S07]  /*fbb0*/  LDSM.16.MT88.4 R152, [R228+0x1900] ;  /* 0x00190000e498783b */ /* 0x000eae0000004200 */
[-C--:B----4-:R-:W-:Y:S08]  /*fbc0*/  HMMA.16816.F32.BF16 R84, R144, R156.reuse, R84 ;  /* 0x0000009c9054723c */ /* 0x090ff00000041854 */
[C---:B------:R-:W-:Y:S04]  /*fbd0*/  HMMA.16816.F32.BF16 R88, R148.reuse, R156, R88 ;  /* 0x0000009c9458723c */ /* 0x040fe80000041858 */
[--C-:B-1----:R-:W-:Y:S04]  /*fbe0*/  FFMA.FTZ R138, R215, c[0x0][0x2d0], -R143.reuse ;  /* 0x0000b400d78a7a23 */ /* 0x102fe8000001088f */
[-C--:B------:R-:W-:Y:S01]  /*fbf0*/  HMMA.16816.F32.BF16 R92, R148, R158.reuse, R92 ;  /* 0x0000009e945c723c */ /* 0x080fe2000004185c */
[----:B------:R1:W4:Y:S07]  /*fc00*/  MUFU.EX2 R220, R138 ;  /* 0x0000008a00dc7308 */ /* 0x00032e0000000800 */
[C---:B------:R-:W-:Y:S01]  /*fc10*/  HMMA.16816.F32.BF16 R96, R144.reuse, R158, R96 ;  /* 0x0000009e9060723c */ /* 0x040fe20000041860 */
[----:B------:R-:W4:Y:S07]  /*fc20*/  LDSM.16.MT88.4 R156, [R227+0x1900] ;  /* 0x00190000e39c783b */ /* 0x000f2e0000004200 */
[-C--:B--2---:R-:W-:Y:S08]  /*fc30*/  HMMA.16816.F32.BF16 R100, R144, R152.reuse, R100 ;  /* 0x000000989064723c */ /* 0x084ff00000041864 */
[C---:B------:R-:W-:Y:S04]  /*fc40*/  HMMA.16816.F32.BF16 R104, R148.reuse, R152, R104 ;  /* 0x000000989468723c */ /* 0x040fe80000041868 */
[--C-:B-1----:R-:W-:Y:S01]  /*fc50*/  FFMA.FTZ R138, R221, c[0x0][0x2d0], -R2.reuse ;  /* 0x0000b400dd8a7a23 */ /* 0x102fe20000010802 */
[----:B---3--:R-:W-:Y:S03]  /*fc60*/  MOV R221, R174 ;  /* 0x000000ae00dd7202 */ /* 0x008fe60000000f00 */
[-C--:B------:R-:W-:Y:S01]  /*fc70*/  HMMA.16816.F32.BF16 R108, R148, R154.reuse, R108 ;  /* 0x0000009a946c723c */ /* 0x080fe2000004186c */
[----:B------:R1:W-:Y:S07]  /*fc80*/  MUFU.EX2 R215, R138 ;  /* 0x0000008a00d77308 */ /* 0x0003ee0000000800 */
[C---:B------:R-:W-:Y:S01]  /*fc90*/  HMMA.16816.F32.BF16 R112, R144.reuse, R154, R112 ;  /* 0x0000009a9070723c */ /* 0x040fe20000041870 */
[----:B------:R-:W2:Y:S07]  /*fca0*/  LDSM.16.MT88.4 R152, [R225+0x900] ;  /* 0x00090000e198783b */ /* 0x000eae0000004200 */
[-C--:B----4-:R-:W-:Y:S08]  /*fcb0*/  HMMA.16816.F32.BF16 R116, R144, R156.reuse, R116 ;  /* 0x0000009c9074723c */ /* 0x090ff00000041874 */
[C---:B------:R-:W-:Y:S04]  /*fcc0*/  HMMA.16816.F32.BF16 R120, R148.reuse, R156, R120 ;  /* 0x0000009c9478723c */ /* 0x040fe80000041878 */
[--C-:B-1----:R-:W-:Y:S01]  /*fcd0*/  FFMA.FTZ R138, R222, c[0x0][0x2d0], -R2.reuse ;  /* 0x0000b400de8a7a23 */ /* 0x102fe20000010802 */
[----:B------:R-:W-:Y:S02]  /*fce0*/  MOV R222, R172 ;  /* 0x000000ac00de7202 */ /* 0x000fe40000000f00 */
[----:B------:R-:W-:Y:S01]  /*fcf0*/  MOV R172, R169 ;  /* 0x000000a900ac7202 */ /* 0x000fe20000000f00 */
[-C--:B------:R-:W-:Y:S01]  /*fd00*/  HMMA.16816.F32.BF16 R124, R148, R158.reuse, R124 ;  /* 0x0000009e947c723c */ /* 0x080fe2000004187c */
[----:B------:R1:W3:Y:S03]  /*fd10*/  MUFU.EX2 R214, R138 ;  /* 0x0000008a00d67308 */ /* 0x0002e60000000800 */
[----:B------:R-:W-:Y:S02]  /*fd20*/  MOV R169, R163 ;  /* 0x000000a300a97202 */ /* 0x000fe40000000f00 */
[----:B------:R-:W-:Y:S02]  /*fd30*/  MOV R175, R172 ;  /* 0x000000ac00af7202 */ /* 0x000fe40000000f00 */
[----:B------:R-:W-:Y:S01]  /*fd40*/  HMMA.16816.F32.BF16 R128, R144, R158, R128 ;  /* 0x0000009e9080723c */ /* 0x000fe20000041880 */
[----:B------:R-:W-:Y:S03]  /*fd50*/  LDSM.16.MT88.4 R156, [R227+0x900] ;  /* 0x00090000e39c783b */ /* 0x000fe60000004200 */
[----:B------:R-:W-:Y:S02]  /*fd60*/  F2FP.BF16.PACK_AB R148, R220, R182 ;  /* 0x000000b6dc94723e */ /* 0x000fe400000010ff */
[----:B------:R-:W-:Y:S01]  /*fd70*/  MOV R172, R165 ;  /* 0x000000a500ac7202 */ /* 0x000fe20000000f00 */
[--C-:B-1----:R-:W-:Y:S01]  /*fd80*/  FFMA.FTZ R138, R244, c[0x0][0x2d0], -R143.reuse ;  /* 0x0000b400f48a7a23 */ /* 0x102fe2000001088f */
[----:B------:R-:W-:Y:S04]  /*fd90*/  MOV R244, R171 ;  /* 0x000000ab00f47202 */ /* 0x000fe80000000f00 */
[----:B------:R-:W-:Y:S01]  /*fda0*/  MOV R171, R168 ;  /* 0x000000a800ab7202 */ /* 0x000fe20000000f00 */
[----:B------:R1:W-:Y:S01]  /*fdb0*/  MUFU.EX2 R213, R138 ;  /* 0x0000008a00d57308 */ /* 0x0003e20000000800 */
[----:B------:R-:W-:Y:S02]  /*fdc0*/  MOV R168, R162 ;  /* 0x000000a200a87202 */ /* 0x000fe40000000f00 */
[----:B------:R-:W-:Y:S02]  /*fdd0*/  F2FP.BF16.PACK_AB R147, R221, R244 ;  /* 0x000000f4dd93723e */ /* 0x000fe400000010ff */
[----:B---3--:R-:W-:Y:S02]  /*fde0*/  F2FP.BF16.PACK_AB R149, R214, R215 ;  /* 0x000000d7d695723e */ /* 0x008fe400000010ff */
[----:B------:R-:W-:Y:S01]  /*fdf0*/  MOV R174, R171 ;  /* 0x000000ab00ae7202 */ /* 0x000fe20000000f00 */
[--C-:B-1----:R-:W-:Y:S01]  /*fe00*/  FFMA.FTZ R138, R223, c[0x0][0x2d0], -R143.reuse ;  /* 0x0000b400df8a7a23 */ /* 0x102fe2000001088f */
[----:B------:R-:W-:Y:S02]  /*fe10*/  MOV R223, R170 ;  /* 0x000000aa00df7202 */ /* 0x000fe40000000f00 */
[----:B------:R-:W-:Y:S01]  /*fe20*/  MOV R170, R167 ;  /* 0x000000a700aa7202 */ /* 0x000fe20000000f00 */
[----:B------:R1:W3:Y:S01]  /*fe30*/  MUFU.EX2 R212, R138 ;  /* 0x0000008a00d47308 */ /* 0x0002e20000000800 */
[----:B------:R-:W-:Y:S02]  /*fe40*/  MOV R167, R161 ;  /* 0x000000a100a77202 */ /* 0x000fe40000000f00 */
[----:B------:R-:W-:Y:S02]  /*fe50*/  F2FP.BF16.PACK_AB R146, R222, R223 ;  /* 0x000000dfde92723e */ /* 0x000fe400000010ff */
[----:B------:R-:W-:Y:S02]  /*fe60*/  MOV R171, R170 ;  /* 0x000000aa00ab7202 */ /* 0x000fe40000000f00 */
[----:B------:R-:W-:Y:S02]  /*fe70*/  MOV R170, R169 ;  /* 0x000000a900aa7202 */ /* 0x000fe40000000f00 */
[----:B------:R-:W-:Y:S02]  /*fe80*/  MOV R169, R168 ;  /* 0x000000a800a97202 */ /* 0x000fe40000000f00 */
[----:B------:R-:W-:Y:S01]  /*fe90*/  MOV R168, R167 ;  /* 0x000000a700a87202 */ /* 0x000fe20000000f00 */
[--C-:B-1----:R-:W-:Y:S01]  /*fea0*/  FFMA.FTZ R138, R245, c[0x0][0x2d0], -R2.reuse ;  /* 0x0000b400f58a7a23 */ /* 0x102fe20000010802 */
[----:B------:R-:W-:Y:S02]  /*feb0*/  MOV R245, R160 ;  /* 0x000000a000f57202 */ /* 0x000fe40000000f00 */
[----:B------:R-:W1:Y:S01]  /*fec0*/  LDSM.16.MT88.4 R160, [R226+0x900] ;  /* 0x00090000e2a0783b */ /* 0x000e620000004200 */
[----:B------:R4:W-:Y:S01]  /*fed0*/  MUFU.EX2 R211, R138 ;  /* 0x0000008a00d37308 */ /* 0x0009e20000000800 */
[----:B------:R-:W-:Y:S02]  /*fee0*/  F2FP.BF16.PACK_AB R145, R245, R181 ;  /* 0x000000b5f591723e */ /* 0x000fe400000010ff */
[----:B---3--:R-:W-:Y:S01]  /*fef0*/  F2FP.BF16.PACK_AB R150, R212, R213 ;  /* 0x000000d5d496723e */ /* 0x008fe200000010ff */
[----:B----4-:R-:W-:Y:S01]  /*ff00*/  FFMA.FTZ R138, R246, c[0x0][0x2d0], -R2 ;  /* 0x0000b400f68a7a23 */ /* 0x010fe20000010802 */
[----:B------:R-:W-:Y:S02]  /*ff10*/  MOV R246, R173 ;  /* 0x000000ad00f67202 */ /* 0x000fe40000000f00 */
[----:B------:R-:W-:Y:S03]  /*ff20*/  MOV R173, R166 ;  /* 0x000000a600ad7202 */ /* 0x000fe60000000f00 */
[----:B------:R3:W4:Y:S01]  /*ff30*/  MUFU.EX2 R210, R138 ;  /* 0x0000008a00d27308 */ /* 0x0007220000000800 */
[----:B------:R-:W-:Y:S01]  /*ff40*/  F2FP.BF16.PACK_AB R144, R246, R180 ;  /* 0x000000b4f690723e */ /* 0x000fe200000010ff */
[----:B------:R-:W1:Y:S01]  /*ff50*/  LDSM.16.MT88.4 R164, [R228+0x900] ;  /* 0x00090000e4a4783b */ /* 0x000e620000004200 */
[----:B------:R-:W-:Y:S05]  /*ff60*/  MOV R180, R175 ;  /* 0x000000af00b47202 */ /* 0x000fea0000000f00 */
[-C--:B--2---:R-:W-:Y:S03]  /*ff70*/  HMMA.16816.F32.BF16 R4, R144, R152.reuse, R4 ;  /* 0x000000989004723c */ /* 0x084fe60000041804 */
[--C-:B---3--:R-:W-:Y:S01]  /*ff80*/  FFMA.FTZ R138, R176, c[0x0][0x2d0], -R196.reuse ;  /* 0x0000b400b08a7a23 */ /* 0x108fe200000108c4 */
[----:B----4-:R-:W-:Y:S02]  /*ff90*/  F2FP.BF16.PACK_AB R151, R210, R211 ;  /* 0x000000d3d297723e */ /* 0x010fe400000010ff */
[----:B------:R-:W-:Y:S01]  /*ffa0*/  MOV R176, R202 ;  /* 0x000000ca00b07202 */ /* 0x000fe20000000f00 */
[----:B------:R2:W-:Y:S04]  /*ffb0*/  MUFU.EX2 R209, R138 ;  /* 0x0000008a00d17308 */ /* 0x0005e80000000800 */
[C---:B------:R-:W-:Y:S06]  /*ffc0*/  HMMA.16816.F32.BF16 R8, R148.reuse, R152, R8 ;  /* 0x000000989408723c */ /* 0x040fec0000041808 */
[----:B------:R-:W-:Y:S02]  /*ffd0*/  MUFU.EX2 R202, R139 ;  /* 0x0000008b00ca7308 */ /* 0x000fe40000000800 */
[-C--:B------:R-:W-:Y:S08]  /*ffe0*/  HMMA.16816.F32.BF16 R12, R148, R154.reuse, R12 ;  /* 0x0000009a940c723c */ /* 0x080ff0000004180c */
[C---:B------:R-:W-:Y:S01]  /*fff0*/  HMMA.16816.F32.BF16 R16, R144.reuse, R154, R16 ;  /* 0x0000009a9010723c */ /* 0x040fe20000041810 */
[----:B------:R-:W3:Y:S01]  /*10000*/  LDSM.16.MT88.4 R152, [R225+0x2100] ;  /* 0x00210000e198783b */ /* 0x000ee20000004200 */
[----:B------:R-:W-:Y:S02]  /*10010*/  MUFU.EX2 R139, R140 ;  /* 0x0000008c008b7308 */ /* 0x000fe40000000800 */
[----:B--2---:R-:W-:Y:S01]  /*10020*/  FFMA.FTZ R138, R250, c[0x0][0x2d0], -R196 ;  /* 0x0000b400fa8a7a23 */ /* 0x004fe200000108c4 */
[----:B------:R-:W-:Y:S02]  /*10030*/  MOV R250, R182 ;  /* 0x000000b600fa7202 */ /* 0x000fe40000000f00 */
[----:B------:R-:W-:Y:S01]  /*10040*/  MOV R182, R193 ;  /* 0x000000c100b67202 */ /* 0x000fe20000000f00 */
[-C--:B-1----:R-:W-:Y:S04]  /*10050*/  HMMA.16816.F32.BF16 R20, R144, R160.reuse, R20 ;  /* 0x000000a09014723c */ /* 0x082fe80000041814 */
[----:B------:R1:W2:Y:S04]  /*10060*/  MUFU.EX2 R208, R138 ;  /* 0x0000008a00d07308 */ /* 0x0002a80000000800 */
[C---:B------:R-:W-:Y:S08]  /*10070*/  HMMA.16816.F32.BF16 R24, R148.reuse, R160, R24 ;  /* 0x000000a09418723c */ /* 0x040ff00000041818 */
[-C--:B------:R-:W-:Y:S08]  /*10080*/  HMMA.16816.F32.BF16 R28, R148, R162.reuse, R28 ;  /* 0x000000a2941c723c */ /* 0x080ff0000004181c */
[C---:B------:R-:W-:Y:S01]  /*10090*/  HMMA.16816.F32.BF16 R32, R144.reuse, R162, R32 ;  /* 0x000000a29020723c */ /* 0x040fe20000041820 */
[----:B------:R-:W4:Y:S03]  /*100a0*/  LDSM.16.MT88.4 R160, [R226+0x2100] ;  /* 0x00210000e2a0783b */ /* 0x000f260000004200 */
[----:B-1----:R-:W-:Y:S01]  /*100b0*/  FFMA.FTZ R138, R251, c[0x0][0x2d0], -R142 ;  /* 0x0000b400fb8a7a23 */ /* 0x002fe2000001088e */
[----:B------:R-:W-:Y:S02]  /*100c0*/  MOV R251, R181 ;  /* 0x000000b500fb7202 */ /* 0x000fe40000000f00 */
[----:B------:R-:W-:Y:S01]  /*100d0*/  MOV R181, R174 ;  /* 0x000000ae00b57202 */ /* 0x000fe20000000f00 */
[-C--:B------:R-:W-:Y:S01]  /*100e0*/  HMMA.16816.F32.BF16 R36, R144, R164.reuse, R36 ;  /* 0x000000a49024723c */ /* 0x080fe20000041824 */
[----:B------:R1:W-:Y:S03]  /*100f0*/  MUFU.EX2 R207, R138 ;  /* 0x0000008a00cf7308 */ /* 0x0003e60000000800 */
[----:B--2---:R-:W-:Y:S04]  /*10100*/  F2FP.BF16.PACK_AB R140, R208, R209 ;  /* 0x000000d1d08c723e */ /* 0x004fe800000010ff */
[C---:B------:R-:W-:Y:S08]  /*10110*/  HMMA.16816.F32.BF16 R40, R148.reuse, R164, R40 ;  /* 0x000000a49428723c */ /* 0x040ff00000041828 */
[-C--:B------:R-:W-:Y:S08]  /*10120*/  HMMA.16816.F32.BF16 R44, R148, R166.reuse, R44 ;  /* 0x000000a6942c723c */ /* 0x080ff0000004182c */
[C---:B------:R-:W-:Y:S04]  /*10130*/  HMMA.16816.F32.BF16 R48, R144.reuse, R166, R48 ;  /* 0x000000a69030723c */ /* 0x040fe80000041830 */
[--C-:B-1----:R-:W-:Y:S04]  /*10140*/  FFMA.FTZ R138, R197, c[0x0][0x2d0], -R196.reuse ;  /* 0x0000b400c58a7a23 */ /* 0x102fe800000108c4 */
[-C--:B------:R-:W-:Y:S01]  /*10150*/  HMMA.16816.F32.BF16 R52, R144, R156.reuse, R52 ;  /* 0x0000009c9034723c */ /* 0x080fe20000041834 */
[----:B------:R1:W-:Y:S07]  /*10160*/  MUFU.EX2 R205, R138 ;  /* 0x0000008a00cd7308 */ /* 0x0003ee0000000800 */
[C---:B------:R-:W-:Y:S08]  /*10170*/  HMMA.16816.F32.BF16 R56, R148.reuse, R156, R56 ;  /* 0x0000009c9438723c */ /* 0x040ff00000041838 */
[-C--:B------:R-:W-:Y:S08]  /*10180*/  HMMA.16816.F32.BF16 R60, R148, R158.reuse, R60 ;  /* 0x0000009e943c723c */ /* 0x080ff0000004183c */
[C---:B------:R-:W-:Y:S01]  /*10190*/  HMMA.16816.F32.BF16 R64, R144.reuse, R158, R64 ;  /* 0x0000009e9040723c */ /* 0x040fe20000041840 */
[----:B------:R-:W2:Y:S03]  /*101a0*/  LDSM.16.MT88.4 R156, [R228+0x2100] ;  /* 0x00210000e49c783b */ /* 0x000ea60000004200 */
[----:B-1----:R-:W-:Y:S04]  /*101b0*/  FFMA.FTZ R138, R198, c[0x0][0x2d0], -R196 ;  /* 0x0000b400c68a7a23 */ /* 0x002fe800000108c4 */
[-C--:B---3--:R-:W-:Y:S01]  /*101c0*/  HMMA.16816.F32.BF16 R68, R144, R152.reuse, R68 ;  /* 0x000000989044723c */ /* 0x088fe20000041844 */
[----:B------:R1:W3:Y:S07]  /*101d0*/  MUFU.EX2 R204, R138 ;  /* 0x0000008a00cc7308 */ /* 0x0002ee0000000800 */
[C---:B------:R-:W-:Y:S08]  /*101e0*/  HMMA.16816.F32.BF16 R72, R148.reuse, R152, R72 ;  /* 0x000000989448723c */ /* 0x040ff00000041848 */
[-C--:B------:R-:W-:Y:S08]  /*101f0*/  HMMA.16816.F32.BF16 R76, R148, R154.reuse, R76 ;  /* 0x0000009a944c723c */ /* 0x080ff0000004184c */
[C---:B------:R-:W-:Y:S01]  /*10200*/  HMMA.16816.F32.BF16 R80, R144.reuse, R154, R80 ;  /* 0x0000009a9050723c */ /* 0x040fe20000041850 */
[----:B------:R-:W2:Y:S03]  /*10210*/  LDSM.16.MT88.4 R152, [R227+0x2100] ;  /* 0x00210000e398783b */ /* 0x000ea60000004200 */
[----:B-1----:R-:W-:Y:S01]  /*10220*/  FFMA.FTZ R138, R199, c[0x0][0x2d0], -R142 ;  /* 0x0000b400c78a7a23 */ /* 0x002fe2000001088e */
[----:B---3--:R-:W-:Y:S03]  /*10230*/  F2FP.BF16.PACK_AB R142, R204, R205 ;  /* 0x000000cdcc8e723e */ /* 0x008fe600000010ff */
[-C--:B----4-:R-:W-:Y:S01]  /*10240*/  HMMA.16816.F32.BF16 R84, R144, R160.reuse, R84 ;  /* 0x000000a09054723c */ /* 0x090fe20000041854 */
[----:B------:R1:W-:Y:S07]  /*10250*/  MUFU.EX2 R203, R138 ;  /* 0x0000008a00cb7308 */ /* 0x0003ee0000000800 */
[C---:B------:R-:W-:Y:S08]  /*10260*/  HMMA.16816.F32.BF16 R88, R148.reuse, R160, R88 ;  /* 0x000000a09458723c */ /* 0x040ff00000041858 */
[-C--:B------:R-:W-:Y:S08]  /*10270*/  HMMA.16816.F32.BF16 R92, R148, R162.reuse, R92 ;  /* 0x000000a2945c723c */ /* 0x080ff0000004185c */
[C---:B------:R-:W-:Y:S01]  /*10280*/  HMMA.16816.F32.BF16 R96, R144.reuse, R162, R96 ;  /* 0x000000a29060723c */ /* 0x040fe20000041860 */
[----:B------:R-:W3:Y:S03]  /*10290*/  LDSM.16.MT88.4 R160, [R225+0x1100] ;  /* 0x00110000e1a0783b */ /* 0x000ee60000004200 */
[--C-:B-1----:R-:W-:Y:S01]  /*102a0*/  FFMA.FTZ R138, R217, c[0x0][0x2d0], -R143.reuse ;  /* 0x0000b400d98a7a23 */ /* 0x102fe2000001088f */
[----:B------:R-:W-:Y:S02]  /*102b0*/  MOV R217, R179 ;  /* 0x000000b300d97202 */ /* 0x000fe40000000f00 */
[----:B------:R-:W-:Y:S01]  /*102c0*/  MOV R179, R194 ;  /* 0x000000c200b37202 */ /* 0x000fe20000000f00 */
[-C--:B--2---:R-:W-:Y:S01]  /*102d0*/  HMMA.16816.F32.BF16 R100, R144, R156.reuse, R100 ;  /* 0x0000009c9064723c */ /* 0x084fe20000041864 */
[----:B------:R1:W-:Y:S07]  /*102e0*/  MUFU.EX2 R201, R138 ;  /* 0x0000008a00c97308 */ /* 0x0003ee0000000800 */
[C---:B------:R-:W-:Y:S08]  /*102f0*/  HMMA.16816.F32.BF16 R104, R148.reuse, R156, R104 ;  /* 0x0000009c9468723c */ /* 0x040ff00000041868 */
[-C--:B------:R-:W-:Y:S08]  /*10300*/  HMMA.16816.F32.BF16 R108, R148, R158.reuse, R108 ;  /* 0x0000009e946c723c */ /* 0x080ff0000004186c */
[C---:B------:R-:W-:Y:S04]  /*10310*/  HMMA.16816.F32.BF16 R112, R144.reuse, R158, R112 ;  /* 0x0000009e9070723c */ /* 0x040fe80000041870 */
[--C-:B-1----:R-:W-:Y:S01]  /*10320*/  FFMA.FTZ R138, R218, c[0x0][0x2d0], -R143.reuse ;  /* 0x0000b400da8a7a23 */ /* 0x102fe2000001088f */
[----:B------:R-:W-:Y:S02]  /*10330*/  MOV R218, R178 ;  /* 0x000000b200da7202 */ /* 0x000fe40000000f00 */
[----:B------:R-:W-:Y:S01]  /*10340*/  MOV R178, R192 ;  /* 0x000000c000b27202 */ /* 0x000fe20000000f00 */
[-C--:B------:R-:W-:Y:S01]  /*10350*/  HMMA.16816.F32.BF16 R116, R144, R152.reuse, R116 ;  /* 0x000000989074723c */ /* 0x080fe20000041874 */
[----:B------:R1:W2:Y:S07]  /*10360*/  MUFU.EX2 R200, R138 ;  /* 0x0000008a00c87308 */ /* 0x0002ae0000000800 */
[C---:B------:R-:W-:Y:S08]  /*10370*/  HMMA.16816.F32.BF16 R120, R148.reuse, R152, R120 ;  /* 0x000000989478723c */ /* 0x040ff00000041878 */
[-C--:B------:R-:W-:Y:S08]  /*10380*/  HMMA.16816.F32.BF16 R124, R148, R154.reuse, R124 ;  /* 0x0000009a947c723c */ /* 0x080ff0000004187c */
[----:B------:R-:W-:Y:S04]  /*10390*/  HMMA.16816.F32.BF16 R128, R144, R154, R128 ;  /* 0x0000009a9080723c */ /* 0x000fe80000041880 */
[--C-:B-1----:R-:W-:Y:S01]  /*103a0*/  FFMA.FTZ R138, R219, c[0x0][0x2d0], -R2.reuse ;  /* 0x0000b400db8a7a23 */ /* 0x102fe20000010802 */
[----:B--2---:R-:W-:Y:S02]  /*103b0*/  F2FP.BF16.PACK_AB R192, R200, R201 ;  /* 0x000000c9c8c0723e */ /* 0x004fe400000010ff */
[----:B------:R-:W-:Y:S01]  /*103c0*/  MOV R219, R177 ;  /* 0x000000b100db7202 */ /* 0x000fe20000000f00 */
[----:B------:R1:W-:Y:S01]  /*103d0*/  MUFU.EX2 R198, R138 ;  /* 0x0000008a00c67308 */ /* 0x0003e20000000800 */
[----:B------:R-:W-:Y:S03]  /*103e0*/  MOV R177, R195 ;  /* 0x000000c300b17202 */ /* 0x000fe60000000f00 */
[--C-:B-1----:R-:W-:Y:S02]  /*103f0*/  FFMA.FTZ R138, R185, c[0x0][0x2d0], -R2.reuse ;  /* 0x0000b400b98a7a23 */ /* 0x102fe40000010802 */
[----:B------:R-:W-:Y:S01]  /*10400*/  FFMA.FTZ R2, R141, c[0x0][0x2d0], -R2 ;  /* 0x0000b4008d027a23 */ /* 0x000fe20000010802 */
[----:B------:R-:W-:Y:S03]  /*10410*/  F2FP.BF16.PACK_AB R141, R206, R207 ;  /* 0x000000cfce8d723e */ /* 0x000fe600000010ff */
[----:B------:R1:W2:Y:S02]  /*10420*/  MUFU.EX2 R199, R138 ;  /* 0x0000008a00c77308 */ /* 0x0002a40000000800 */
[--C-:B-1----:R-:W-:Y:S01]  /*10430*/  FFMA.FTZ R138, R184, c[0x0][0x2d0], -R143.reuse ;  /* 0x0000b400b88a7a23 */ /* 0x102fe2000001088f */
[----:B--2---:R-:W-:Y:S07]  /*10440*/  F2FP.BF16.PACK_AB R193, R199, R198 ;  /* 0x000000c6c7c1723e */ /* 0x004fee00000010ff */
[----:B------:R1:W-:Y:S02]  /*10450*/  MUFU.EX2 R197, R138 ;  /* 0x0000008a00c57308 */ /* 0x0003e40000000800 */
[----:B-1----:R-:W-:Y:S01]  /*10460*/  FFMA.FTZ R138, R183, c[0x0][0x2d0], -R143 ;  /* 0x0000b400b78a7a23 */ /* 0x002fe2000001088f */
[----:B------:R-:W-:Y:S02]  /*10470*/  MOV R183, R172 ;  /* 0x000000ac00b77202 */ /* 0x000fe40000000f00 */
[----:B------:R-:W-:Y:S05]  /*10480*/  F2FP.BF16.PACK_AB R143, R202, R203 ;  /* 0x000000cbca8f723e */ /* 0x000fea00000010ff */
[----:B------:R-:W1:Y:S02]  /*10490*/  MUFU.EX2 R196, R138 ;  /* 0x0000008a00c47308 */ /* 0x000e640000000800 */
[-C--:B---3--:R-:W-:Y:S01]  /*104a0*/  HMMA.16816.F32.BF16 R144, R140, R160.reuse, R4 ;  /* 0x000000a08c90723c */ /* 0x088fe20000041804 */
[----:B------:R-:W-:Y:S07]  /*104b0*/  LDSM.16.MT88.4 R4, [R227+0x1100] ;  /* 0x00110000e304783b */ /* 0x000fee0000004200 */
[----:B------:R2:W3:Y:S01]  /*104c0*/  MUFU.EX2 R138, R2 ;  /* 0x00000002008a7308 */ /* 0x0004e20000000800 */
[----:B-1----:R-:W-:Y:S03]  /*104d0*/  F2FP.BF16.PACK_AB R194, R196, R197 ;  /* 0x000000c5c4c2723e */ /* 0x002fe600000010ff */
[----:B--2---:R-:W-:Y:S02]  /*104e0*/  MOV R2, R176 ;  /* 0x000000b000027202 */ /* 0x004fe40000000f00 */
[----:B------:R-:W-:Y:S02]  /*104f0*/  MOV R176, R173 ;  /* 0x000000ad00b07202 */ /* 0x000fe40000000f00 */
[----:B------:R-:W1:Y:S01]  /*10500*/  LDSM.16.MT88.4 R172, [R226+0x1100] ;  /* 0x00110000e2ac783b */ /* 0x000e620000004200 */
[----:B---3--:R-:W-:Y:S07]  /*10510*/  F2FP.BF16.PACK_AB R195, R138, R139 ;  /* 0x0000008b8ac3723e */ /* 0x008fee00000010ff */
[C---:B------:R-:W-:Y:S01]  /*10520*/  HMMA.16816.F32.BF16 R148, R192.reuse, R160, R8 ;  /* 0x000000a0c094723c */ /* 0x040fe20000041808 */
[----:B------:R-:W2:Y:S07]  /*10530*/  LDSM.16.MT88.4 R8, [R225+0x2900] ;  /* 0x00290000e108783b */ /* 0x000eae0000004200 */
[-C--:B------:R-:W-:Y:S01]  /*10540*/  HMMA.16816.F32.BF16 R152, R192, R162.reuse, R12 ;  /* 0x000000a2c098723c */ /* 0x080fe2000004180c */
[----:B------:R-:W3:Y:S07]  /*10550*/  LDSM.16.MT88.4 R12, [R226+0x2900] ;  /* 0x00290000e20c783b */ /* 0x000eee0000004200 */
[C---:B------:R-:W-:Y:S01]  /*10560*/  HMMA.16816.F32.BF16 R156, R140.reuse, R162, R16 ;  /* 0x000000a28c9c723c */ /* 0x040fe20000041810 */
[----:B------:R-:W2:Y:S07]  /*10570*/  LDSM.16.MT88.4 R16, [R228+0x2900] ;  /* 0x00290000e410783b */ /* 0x000eae0000004200 */
[-C--:B-1----:R-:W-:Y:S01]  /*10580*/  HMMA.16816.F32.BF16 R160, R140, R172.reuse, R20 ;  /* 0x000000ac8ca0723c */ /* 0x082fe20000041814 */
[----:B------:R-:W1:Y:S07]  /*10590*/  LDSM.16.MT88.4 R20, [R227+0x2900] ;  /* 0x00290000e314783b */ /* 0x000e6e0000004200 */
[C---:B------:R-:W-:Y:S07]  /*105a0*/  HMMA.16816.F32.BF16 R164, R192.reuse, R172, R24 ;  /* 0x000000acc0a4723c */ /* 0x040fee0000041818 */
[----:B------:R-:W-:Y:S02]  /*105b0*/  MOV R27, R171 ;  /* 0x000000ab001b7202 */ /* 0x000fe40000000f00 */
[----:B------:R-:W-:Y:S03]  /*105c0*/  MOV R26, R170 ;  /* 0x000000aa001a7202 */ /* 0x000fe60000000f00 */
[----:B------:R-:W-:Y:S02]  /*105d0*/  MOV R25, R169 ;  /* 0x000000a900197202 */ /* 0x000fe40000000f00 */
[----:B------:R-:W-:Y:S02]  /*105e0*/  MOV R24, R168 ;  /* 0x000000a800187202 */ /* 0x000fe40000000f00 */
[-C--:B------:R-:W-:Y:S07]  /*105f0*/  HMMA.16816.F32.BF16 R168, R192, R174.reuse, R28 ;  /* 0x000000aec0a8723c */ /* 0x080fee000004181c */
[----:B------:R-:W-:Y:S01]  /*10600*/  MOV R29, R179 ;  /* 0x000000b3001d7202 */ /* 0x000fe20000000f00 */
[C---:B------:R-:W-:Y:S01]  /*10610*/  HMMA.16816.F32.BF16 R172, R140.reuse, R174, R32 ;  /* 0x000000ae8cac723c */ /* 0x040fe20000041820 */
[----:B------:R-:W4:Y:S03]  /*10620*/  LDL.LU R32, [R1+0x28] ;  /* 0x0000280001207983 */ /* 0x000f260000300800 */
[----:B------:R-:W-:Y:S01]  /*10630*/  MOV R30, R178 ;  /* 0x000000b2001e7202 */ /* 0x000fe20000000f00 */
[----:B------:R-:W4:Y:S01]  /*10640*/  LDL.LU R35, [R1+0x2c] ;  /* 0x00002c0001237983 */ /* 0x000f220000300800 */
[----:B------:R-:W-:Y:S02]  /*10650*/  MOV R31, R183 ;  /* 0x000000b7001f7202 */ /* 0x000fe40000000f00 */
[----:B------:R-:W-:Y:S04]  /*10660*/  MOV R33, R177 ;  /* 0x000000b100217202 */ /* 0x000fe80000000f00 */
[----:B------:R-:W-:Y:S02]  /*10670*/  MOV R34, R176 ;  /* 0x000000b000227202 */ /* 0x000fe40000000f00 */
[-C--:B------:R-:W-:Y:S01]  /*10680*/  HMMA.16816.F32.BF16 R176, R140, R188.reuse, R36 ;  /* 0x000000bc8cb0723c */ /* 0x080fe20000041824 */
[----:B------:R-:W4:Y:S02]  /*10690*/  LDL.LU R37, [R1+0x20] ;  /* 0x0000200001257983 */ /* 0x000f240000300800 */
[----:B------:R-:W-:Y:S02]  /*106a0*/  MOV R28, R182 ;  /* 0x000000b6001c7202 */ /* 0x000fe40000000f00 */
[----:B------:R-:W4:Y:S02]  /*106b0*/  LDL.LU R39, [R1+0x24] ;  /* 0x0000240001277983 */ /* 0x000f240000300800 */
[----:B------:R-:W-:Y:S02]  /*106c0*/  MOV R36, R181 ;  /* 0x000000b500247202 */ /* 0x000fe40000000f00 */
[----:B------:R-:W-:Y:S02]  /*106d0*/  MOV R38, R180 ;  /* 0x000000b400267202 */ /* 0x000fe40000000f00 */
[C---:B------:R-:W-:Y:S08]  /*106e0*/  HMMA.16816.F32.BF16 R180, R192.reuse, R188, R40 ;  /* 0x000000bcc0b4723c */ /* 0x040ff00000041828 */
[-C--:B------:R-:W-:Y:S08]  /*106f0*/  HMMA.16816.F32.BF16 R184, R192, R190.reuse, R44 ;  /* 0x000000bec0b8723c */ /* 0x080ff0000004182c */
[C---:B------:R-:W-:Y:S08]  /*10700*/  HMMA.16816.F32.BF16 R188, R140.reuse, R190, R48 ;  /* 0x000000be8cbc723c */ /* 0x040ff00000041830 */
[-C--:B------:R-:W-:Y:S08]  /*10710*/  HMMA.16816.F32.BF16 R52, R140, R4.reuse, R52 ;  /* 0x000000048c34723c */ /* 0x080ff00000041834 */
[C---:B------:R-:W-:Y:S08]  /*10720*/  HMMA.16816.F32.BF16 R56, R192.reuse, R4, R56 ;  /* 0x00000004c038723c */ /* 0x040ff00000041838 */
[-C--:B------:R-:W-:Y:S08]  /*10730*/  HMMA.16816.F32.BF16 R60, R192, R6.reuse, R60 ;  /* 0x00000006c03c723c */ /* 0x080ff0000004183c */
[C---:B------:R-:W-:Y:S08]  /*10740*/  HMMA.16816.F32.BF16 R64, R140.reuse, R6, R64 ;  /* 0x000000068c40723c */ /* 0x040ff00000041840 */
[-C--:B--2---:R-:W-:Y:S08]  /*10750*/  HMMA.16816.F32.BF16 R68, R140, R8.reuse, R68 ;  /* 0x000000088c44723c */ /* 0x084ff00000041844 */
[C---:B------:R-:W-:Y:S08]  /*10760*/  HMMA.16816.F32.BF16 R72, R192.reuse, R8, R72 ;  /* 0x00000008c048723c */ /* 0x040ff00000041848 */
[-C--:B------:R-:W-:Y:S08]  /*10770*/  HMMA.16816.F32.BF16 R76, R192, R10.reuse, R76 ;  /* 0x0000000ac04c723c */ /* 0x080ff0000004184c */
[C---:B------:R-:W-:Y:S08]  /*10780*/  HMMA.16816.F32.BF16 R80, R140.reuse, R10, R80 ;  /* 0x0000000a8c50723c */ /* 0x040ff00000041850 */
[-C--:B---3--:R-:W-:Y:S08]  /*10790*/  HMMA.16816.F32.BF16 R84, R140, R12.reuse, R84 ;  /* 0x0000000c8c54723c */ /* 0x088ff00000041854 */
        /* <DEDUP_REMOVED lines=10> */
[----:B------:R-:W-:Y:S04]  /*10840*/  HMMA.16816.F32.BF16 R128, R140, R22, R128 ;  /* 0x000000168c80723c */ /* 0x000fe80000041880 */
[----:B----4-:R-:W-:Y:S02]  /*10850*/  FFMA.FTZ R132, R132, R32, R33 ;  /* 0x0000002084847223 */ /* 0x010fe40000010021 */
[----:B------:R-:W-:Y:S02]  /*10860*/  FFMA.FTZ R0, R0, R35, R34 ;  /* 0x0000002300007223 */ /* 0x000fe40000010022 */
[----:B------:R-:W-:Y:S01]  /*10870*/  FADD.FTZ R4, R30, R132 ;  /* 0x000000841e047221 */ /* 0x000fe20000010000 */
[----:B------:R-:W-:Y:S03]  /*10880*/  MOV R132, R136 ;  /* 0x0000008800847202 */ /* 0x000fe60000000f00 */
[----:B------:R-:W-:Y:S02]  /*10890*/  FADD.FTZ R0, R31, R0 ;  /* 0x000000001f007221 */ /* 0x000fe40000010000 */
[----:B------:R-:W-:Y:S02]  /*108a0*/  FADD.FTZ R4, R26, R4 ;  /* 0x000000041a047221 */ /* 0x000fe40000010000 */
        /* <DEDUP_REMOVED lines=43> */
[----:B------:R-:W-:Y:S01]  /*10b60*/  FADD.FTZ R0, R139, R0 ;  /* 0x000000008b007221 */ /* 0x000fe20000010000 */
[----:B------:R-:W-:Y:S02]  /*10b70*/  MOV R139, R3 ;  /* 0x00000003008b7202 */ /* 0x000fe40000000f00 */
[----:B------:R1:W-:Y:S01]  /*10b80*/  STL [R1+0x28], R2 ;  /* 0x0000280201007387 */ /* 0x0003e20000100800 */
[----:B------:R-:W-:Y:S01]  /*10b90*/  FADD.FTZ R0, R138, R0 ;  /* 0x000000008a007221 */ /* 0x000fe20000010000 */
[----:B------:R-:W-:Y:S04]  /*10ba0*/  MOV R138, R135 ;  /* 0x00000087008a7202 */ /* 0x000fe80000000f00 */
[----:B------:R2:W-:Y:S01]  /*10bb0*/  STL [R1+0x2c], R0 ;  /* 0x00002c0001007387 */ /* 0x0005e20000100800 */
[----:B-1----:R-:W-:Y:S01]  /*10bc0*/  MOV R2, R137 ;  /* 0x0000008900027202 */ /* 0x002fe20000000f00 */
[----:B------:R-:W-:-:S05]  /*10bd0*/  @P0 BRA `(.L_x_636) ;  /* 0xffffc61000000947 */ /* 0x000fca000383ffff */
.L_x_633:
[----:B------:R-:W-:-:S06]  /*10be0*/  UISETP.GE.AND UP0, UPT, UR24, UR8, UPT ;  /* 0x000000081800728c */ /* 0x000fcc000bf06270 */
[----:B------:R-:W-:-:S13]  /*10bf0*/  PLOP3.LUT P0, PT, PT, PT, UP0, 0x80, 0x0 ;  /* 0x000000000000781c */ /* 0x000fda0003f0f008 */
[----:B------:R-:W-:Y:S05]  /*10c00*/  @!P0 BRA `(.L_x_637) ;  /* 0x000052b000008947 */ /* 0x000fea0003800000 */
[----:B-1----:R-:W3:Y:S01]  /*10c10*/  LDL.LU R4, [R1+0xc] ;  /* 0x00000c0001047983 */ /* 0x002ee20000300800 */
[----:B------:R-:W-:Y:S01]  /*10c20*/  IMAD.MOV.U32 R134, RZ, RZ, R136 ;  /* 0x000000ffff867224 */ /* 0x000fe200078e0088 */
[----:B------:R-:W-:Y:S01]  /*10c30*/  MOV R139, R3 ;  /* 0x00000003008b7202 */ /* 0x000fe20000000f00 */
[----:B------:R-:W-:Y:S02]  /*10c40*/  IMAD.MOV.U32 R132, RZ, RZ, R137 ;  /* 0x000000ffff847224 */ /* 0x000fe400078e0089 */
[----:B------:R-:W-:Y:S01]  /*10c50*/  IMAD.MOV.U32 R138, RZ, RZ, R135 ;  /* 0x000000ffff8a7224 */ /* 0x000fe200078e0087 */
[----:B--23--:R-:W-:-:S04]  /*10c60*/  SHF.R.S32.HI R0, RZ, 0x1f, R4 ;  /* 0x0000001fff007819 */ /* 0x00cfc80000011404 */
[C---:B------:R-:W-:Y:S02]  /*10c70*/  SHF.L.U64.HI R2, R4.reuse, 0x1, R0 ;  /* 0x0000000104027819 */ /* 0x040fe40000010200 */
[----:B------:R-:W-:-:S05]  /*10c80*/  SHF.L.U32 R0, R4, 0x1, RZ ;  /* 0x0000000104007819 */ /* 0x000fca00000006ff */
[----:B------:R1:W-:Y:S04]  /*10c90*/  STL [R1+0xc], R0 ;  /* 0x00000c0001007387 */ /* 0x0003e80000100800 */
[----:B------:R2:W-:Y:S04]  /*10ca0*/  STL [R1+0x10], R2 ;  /* 0x0000100201007387 */ /* 0x0005e80000100800 */
[----:B------:R-:W2:Y:S04]  /*10cb0*/  LDL.LU R5, [R1+0x3c] ;  /* 0x00003c0001057983 */ /* 0x000ea80000300800 */
[----:B------:R-:W1:Y:S02]  /*10cc0*/  LDL.LU R4, [R1+0x34] ;  /* 0x0000340001047983 */ /* 0x000e640000300800 */
[C---:B-1----:R-:W-:Y:S01]  /*10cd0*/  IMAD.SHL.U32 R0, R4.reuse, 0x2, RZ ;  /* 0x0000000204007824 */ /* 0x042fe200078e00ff */
[----:B--2---:R-:W-:-:S04]  /*10ce0*/  SHF.L.U64.HI R2, R4, 0x1, R5 ;  /* 0x0000000104027819 */ /* 0x004fc80000010205 */
[----:B------:R1:W-:Y:S04]  /*10cf0*/  STL [R1+0x4], R0 ;  /* 0x0000040001007387 */ /* 0x0003e80000100800 */
[----:B------:R1:W-:Y:S02]  /*10d00*/  STL [R1+0x8], R2 ;  /* 0x0000080201007387 */ /* 0x0003e40000100800 */
.L_x_655:
[----:B------:R-:W2:Y:S01]  /*10d10*/  LDL R249, [R1+0xc] ;  /* 0x00000c0001f97983 */ /* 0x000ea20000100800 */
[----:B-1----:R-:W-:Y:S01]  /*10d20*/  SHF.R.S32.HI R0, RZ, 0x1f, R243 ;  /* 0x0000001fff007819 */ /* 0x002fe200000114f3 */
[----:B------:R-:W-:Y:S04]  /*10d30*/  DEPBAR.LE SB0, 0x0 ;  /* 0x000080000000791a */ /* 0x000fe80000000000 */
[----:B------:R-:W3:Y:S01]  /*10d40*/  LDL R247, [R1+0x10] ;  /* 0x0000100001f77983 */ /* 0x000ee20000100800 */
[----:B------:R-:W-:Y:S01]  /*10d50*/  IMAD R0, R0, c[0x0][0x208], RZ ;  /* 0x0000820000007a24 */ /* 0x000fe200078e02ff */
[----:B------:R-:W-:Y:S01]  /*10d60*/  IADD3 R38, R252, 0x100, RZ ;  /* 0x00000100fc267810 */ /* 0x000fe20007ffe0ff */
[C---:B------:R-:W-:Y:S01]  /*10d70*/  IMAD.WIDE.U32 R2, R243.reuse, c[0x0][0x208], RZ ;  /* 0x00008200f3027a25 */ /* 0x040fe200078e00ff */
[----:B------:R-:W4:Y:S01]  /*10d80*/  LDL R248, [R1+0x4] ;  /* 0x0000040001f87983 */ /* 0x000f220000100800 */
[----:B------:R-:W-:Y:S02]  /*10d90*/  UISETP.GT.AND UP0, UPT, UR24, UR8, UPT ;  /* 0x000000081800728c */ /* 0x000fe4000bf04270 */
[----:B------:R-:W-:Y:S01]  /*10da0*/  IMAD R0, R243, c[0x0][0x20c], R0 ;  /* 0x00008300f3007a24 */ /* 0x000fe200078e0200 */
[----:B------:R-:W4:Y:S04]  /*10db0*/  LDL R246, [R1+0x8] ;  /* 0x0000080001f67983 */ /* 0x000f280000100800 */
[----:B------:R-:W-:Y:S01]  /*10dc0*/  BAR.SYNC.DEFER_BLOCKING 0x0 ;  /* 0x0000000000007b1d */ /* 0x000fe20000010000 */
[----:B------:R-:W-:Y:S02]  /*10dd0*/  IADD3 R3, R3, R0, RZ ;  /* 0x0000000003037210 */ /* 0x000fe40007ffe0ff */
[----:B------:R-:W-:Y:S03]  /*10de0*/  SHF.R.S32.HI R0, RZ, 0x1f, R242 ;  /* 0x0000001fff007819 */ /* 0x000fe600000114f2 */
[----:B------:R-:W-:Y:S04]  /*10df0*/  IMAD.WIDE.U32 R2, R242, c[0x0][0x218], R2 ;  /* 0x00008600f2027a25 */ /* 0x000fe800078e0002 */
[----:B------:R-:W-:Y:S01]  /*10e00*/  IMAD R0, R0, c[0x0][0x218], RZ ;  /* 0x0000860000007a24 */ /* 0x000fe200078e02ff */
[----:B------:R-:W-:Y:S03]  /*10e10*/  IADD3 R2, P0, R2, UR22, RZ ;  /* 0x0000001602027c10 */ /* 0x000fe6000ff1e0ff */
[----:B------:R-:W-:Y:S05]  /*10e20*/  IMAD R0, R242, c[0x0][0x21c], R0 ;  /* 0x00008700f2007a24 */ /* 0x000fea00078e0200 */
[----:B------:R-:W-:Y:S02]  /*10e30*/  IADD3.X R3, R3, UR16, R0, P0, !PT ;  /* 0x0000001003037c10 */ /* 0x000fe400087fe400 */
[C---:B------:R-:W-:Y:S01]  /*10e40*/  LEA R0, P0, R2.reuse, c[0x0][0x1f8], 0x1 ;  /* 0x00007e0002007a11 */ /* 0x040fe200078008ff */
[----:B-----5:R-:W-:Y:S03]  /*10e50*/  LDSM.16.M88.4 R48, [R231+0x6100] ;  /* 0x00610000e730783b */ /* 0x020fe60000000200 */
[----:B------:R-:W-:Y:S05]  /*10e60*/  LEA.HI.X R2, R2, c[0x0][0x1fc], R3, 0x1, P0 ;  /* 0x00007f0002027a11 */ /* 0x000fea00000f0c03 */
[----:B------:R-:W1:Y:S08]  /*10e70*/  LDSM.16.M88.4 R16, [R224+0x3100] ;  /* 0x00310000e010783b */ /* 0x000e700000000200 */
[----:B------:R-:W-:Y:S08]  /*10e80*/  SHFL.IDX PT, R3, R0, RZ, 0x181f ;  /* 0x00181fff00037589 */ /* 0x000ff000000e0000 */
[----:B------:R-:W-:Y:S08]  /*10e90*/  SHFL.IDX PT, R20, R2, RZ, 0x181f ;  /* 0x00181fff02147589 */ /* 0x000ff000000e0000 */
[----:B------:R-:W1:Y:S08]  /*10ea0*/  LDSM.16.M88.4 R44, [R231+0x8100] ;  /* 0x00810000e72c783b */ /* 0x000e700000000200 */
[----:B------:R-:W-:Y:S01]  /*10eb0*/  SHFL.IDX PT, R31, R2, 0x1, 0x181f ;  /* 0x00381f00021f7f89 */ /* 0x000fe200000e0000 */
[-C--:B-1----:R-:W-:Y:S07]  /*10ec0*/  HMMA.16816.F32.BF16 R4, R48, R16.reuse, RZ ;  /* 0x000000103004723c */ /* 0x082fee00000418ff */
[----:B------:R-:W-:Y:S08]  /*10ed0*/  SHFL.IDX PT, R30, R2, 0x2, 0x181f ;  /* 0x00581f00021e7f89 */ /* 0x000ff000000e0000 */
[----:B------:R-:W-:Y:S08]  /*10ee0*/  LDSM.16.M88.4 R32, [R224+0x3900] ;  /* 0x00390000e020783b */ /* 0x000ff00000000200 */
[----:B------:R-:W-:Y:S01]  /*10ef0*/  LDSM.16.M88.4 R140, [R224+0x4100] ;  /* 0x00410000e08c783b */ /* 0x000fe20000000200 */
[C---:B------:R-:W-:Y:S07]  /*10f00*/  HMMA.16816.F32.BF16 R8, R44.reuse, R16, RZ ;  /* 0x000000102c08723c */ /* 0x040fee00000418ff */
[----:B------:R-:W-:Y:S01]  /*10f10*/  LDSM.16.M88.4 R192, [R233+0x6100] ;  /* 0x00610000e9c0783b */ /* 0x000fe20000000200 */
[-C--:B------:R-:W-:Y:S07]  /*10f20*/  HMMA.16816.F32.BF16 R12, R44, R18.reuse, RZ ;  /* 0x000000122c0c723c */ /* 0x080fee00000418ff */
[----:B------:R-:W-:Y:S01]  /*10f30*/  LDSM.16.M88.4 R196, [R235] ;  /* 0x00000000ebc4783b */ /* 0x000fe20000000200 */
[C---:B------:R-:W-:Y:S07]  /*10f40*/  HMMA.16816.F32.BF16 R16, R48.reuse, R18, RZ ;  /* 0x000000123010723c */ /* 0x040fee00000418ff */
[----:B------:R-:W-:Y:S08]  /*10f50*/  LDSM.16.M88.4 R200, [R233+0x8100] ;  /* 0x00810000e9c8783b */ /* 0x000ff00000000200 */
[----:B------:R-:W-:Y:S08]  /*10f60*/  LDSM.16.M88.4 R204, [R241] ;  /* 0x00000000f1cc783b */ /* 0x000ff00000000200 */
[----:B------:R-:W-:Y:S08]  /*10f70*/  LDSM.16.M88.4 R208, [R240] ;  /* 0x00000000f0d0783b */ /* 0x000ff00000000200 */
[----:B------:R-:W-:Y:S08]  /*10f80*/  SHFL.IDX PT, R26, R0, 0x1, 0x181f ;  /* 0x00381f00001a7f89 */ /* 0x000ff000000e0000 */
[----:B------:R-:W1:Y:S01]  /*10f90*/  SHFL.IDX PT, R0, R0, 0x2, 0x181f ;  /* 0x00581f0000007f89 */ /* 0x000e6200000e0000 */
[C---:B--2---:R-:W-:Y:S04]  /*10fa0*/  IADD3 R24, P1, R3.reuse, R249, RZ ;  /* 0x000000f903187210 */ /* 0x044fe80007f3e0ff */
[----:B---3--:R-:W-:Y:S02]  /*10fb0*/  IADD3.X R25, R20, R247, RZ, P1, !PT ;  /* 0x000000f714197210 */ /* 0x008fe40000ffe4ff */
[----:B-1----:R-:W-:Y:S02]  /*10fc0*/  IADD3 R36, P1, R0, R249, RZ ;  /* 0x000000f900247210 */ /* 0x002fe40007f3e0ff */
[----:B----4-:R-:W-:Y:S01]  /*10fd0*/  IADD3 R2, P0, R3, R248, RZ ;  /* 0x000000f803027210 */ /* 0x010fe20007f1e0ff */
[----:B------:R-:W-:Y:S01]  /*10fe0*/  @!PT LDS RZ, [RZ] ;  /* 0x00000000fffff984 */ /* 0x000fe20000000800 */
[----:B------:R1:W-:Y:S01]  /*10ff0*/  LDGSTS.E.BYPASS.LTC128B.128 [R38], [R24.64], !P6 ;  /* 0x0000000018267fae */ /* 0x0003e2000f101d54 */
[----:B------:R-:W-:Y:S02]  /*11000*/  IADD3.X R37, R30, R247, RZ, P1, !PT ;  /* 0x000000f71e257210 */ /* 0x000fe40000ffe4ff */
[----:B------:R-:W-:Y:S02]  /*11010*/  IADD3.X R3, R20, R246, RZ, P0, !PT ;  /* 0x000000f614037210 */ /* 0x000fe400007fe4ff */
[-C--:B------:R-:W-:Y:S01]  /*11020*/  HMMA.16816.F32.BF16 R20, R48, R32.reuse, RZ ;  /* 0x000000203014723c */ /* 0x080fe200000418ff */
[C---:B------:R-:W-:Y:S02]  /*11030*/  IADD3 R28, P0, R26.reuse, R249, RZ ;  /* 0x000000f91a1c7210 */ /* 0x040fe40007f1e0ff */
[----:B------:R2:W-:Y:S02]  /*11040*/  LDGSTS.E.BYPASS.LTC128B.128 [R38+0x1800], [R2.64], !P5 ;  /* 0x0180000002267fae */ /* 0x0005e4000e901d54 */
[C---:B------:R-:W-:Y:S06]  /*11050*/  IADD3.X R29, R31.reuse, R247, RZ, P0, !PT ;  /* 0x000000f71f1d7210 */ /* 0x040fec00007fe4ff */
[----:B------:R3:W-:Y:S01]  /*11060*/  LDGSTS.E.BYPASS.LTC128B.128 [R38+0x800], [R28.64], !P6 ;  /* 0x008000001c267fae */ /* 0x0007e2000f101d54 */
[----:B--2---:R-:W-:Y:S02]  /*11070*/  IADD3 R2, P2, R26, R248, RZ ;  /* 0x000000f81a027210 */ /* 0x004fe40007f5e0ff */
[C---:B-1----:R-:W-:Y:S02]  /*11080*/  HMMA.16816.F32.BF16 R24, R44.reuse, R32, RZ ;  /* 0x000000202c18723c */ /* 0x042fe400000418ff */
[----:B------:R-:W-:Y:S05]  /*11090*/  IADD3.X R3, R31, R246, RZ, P2, !PT ;  /* 0x000000f61f037210 */ /* 0x000fea00017fe4ff */
[----:B------:R1:W-:Y:S01]  /*110a0*/  LDGSTS.E.BYPASS.LTC128B.128 [R38+0x2000], [R2.64], !P5 ;  /* 0x0200000002267fae */ /* 0x0003e2000e901d54 */
[----:B------:R-:W-:Y:S04]  /*110b0*/  IADD3 R32, P0, R0, R248, RZ ;  /* 0x000000f800207210 */ /* 0x000fe80007f1e0ff */
[----:B------:R-:W-:Y:S02]  /*110c0*/  IADD3.X R33, R30, R246, RZ, P0, !PT ;  /* 0x000000f61e217210 */ /* 0x000fe400007fe4ff */
[-C--:B---3--:R-:W-:Y:S01]  /*110d0*/  HMMA.16816.F32.BF16 R28, R44, R34.reuse, RZ ;  /* 0x000000222c1c723c */ /* 0x088fe200000418ff */
[----:B------:R1:W-:Y:S01]  /*110e0*/  LDGSTS.E.BYPASS.LTC128B.128 [R38+0x1000], [R36.64], !P6 ;  /* 0x0100000024267fae */ /* 0x0003e2000f101d54 */
[----:B------:R-:W-:Y:S07]  /*110f0*/  PLOP3.LUT P0, PT, PT, PT, UP0, 0x80, 0x0 ;  /* 0x000000000000781c */ /* 0x000fee0003f0f008 */
[----:B------:R2:W-:Y:S08]  /*11100*/  LDGSTS.E.BYPASS.LTC128B.128 [R38+0x2800], [R32.64], !P5 ;  /* 0x0280000020267fae */ /* 0x0005f0000e901d54 */
[----:B------:R-:W-:Y:S08]  /*11110*/  LDSM.16.M88.4 R212, [R232+0x6100] ;  /* 0x00610000e8d4783b */ /* 0x000ff00000000200 */
[----:B------:R-:W0:Y:S08]  /*11120*/  LDGDEPBAR ;  /* 0x00000000000079af */ /* 0x000e300000000000 */
[----:B------:R-:W3:Y:S01]  /*11130*/  LDSM.16.M88.4 R216, [R230+0x3100] ;  /* 0x00310000e6d8783b */ /* 0x000ee20000000200 */
[C---:B--2---:R-:W-:Y:S07]  /*11140*/  HMMA.16816.F32.BF16 R32, R48.reuse, R34, RZ ;  /* 0x000000223020723c */ /* 0x044fee00000418ff */
[----:B------:R-:W2:Y:S01]  /*11150*/  LDSM.16.M88.4 R220, [R232+0x8100] ;  /* 0x00810000e8dc783b */ /* 0x000ea20000000200 */
[-C--:B-1----:R-:W-:Y:S08]  /*11160*/  HMMA.16816.F32.BF16 R36, R48, R140.reuse, RZ ;  /* 0x0000008c3024723c */ /* 0x082ff000000418ff */
        /* <DEDUP_REMOVED lines=8> */
[----:B------:R-:W4:Y:S07]  /*111f0*/  LDSM.16.M88.4 R196, [R230+0x4100] ;  /* 0x00410000e6c4783b */ /* 0x000f2e0000000200 */
        /* <DEDUP_REMOVED lines=8> */
[----:B------:R-:W-:Y:S07]  /*11280*/  LDSM.16.M88.4 R200, [R229] ;  /* 0x00000000e5c8783b */ /* 0x000fee0000000200 */
[----:B------:R-:W-:Y:S01]  /*11290*/  HMMA.16816.F32.BF16 R48, R192, R210, R48 ;  /* 0x000000d2c030723c */ /* 0x000fe20000041830 */
[----:B------:R-:W4:Y:S07]  /*112a0*/  LDSM.16.M88.4 R192, [R234+0x6100] ;  /* 0x00610000eac0783b */ /* 0x000f2e0000000200 */
[-C--:B---3--:R-:W-:Y:S01]  /*112b0*/  HMMA.16816.F32.BF16 R4, R212, R216.reuse, R4 ;  /* 0x000000d8d404723c */ /* 0x088fe20000041804 */
[----:B------:R-:W3:Y:S07]  /*112c0*/  LDSM.16.M88.4 R208, [R229+0x800] ;  /* 0x00080000e5d0783b */ /* 0x000eee0000000200 */
[C---:B--2---:R-:W-:Y:S08]  /*112d0*/  HMMA.16816.F32.BF16 R8, R220.reuse, R216, R8 ;  /* 0x000000d8dc08723c */ /* 0x044ff00000041808 */
[-C--:B------:R-:W-:Y:S08]  /*112e0*/  HMMA.16816.F32.BF16 R12, R220, R218.reuse, R12 ;  /* 0x000000dadc0c723c */ /* 0x080ff0000004180c */
[C---:B------:R-:W-:Y:S01]  /*112f0*/  HMMA.16816.F32.BF16 R16, R212.reuse, R218, R16 ;  /* 0x000000dad410723c */ /* 0x040fe20000041810 */
[----:B------:R-:W2:Y:S07]  /*11300*/  LDSM.16.M88.4 R216, [R229+0x1000] ;  /* 0x00100000e5d8783b */ /* 0x000eae0000000200 */
[-C--:B-1----:R-:W-:Y:S08]  /*11310*/  HMMA.16816.F32.BF16 R20, R212, R140.reuse, R20 ;  /* 0x0000008cd414723c */ /* 0x082ff00000041814 */
[C---:B------:R-:W-:Y:S08]  /*11320*/  HMMA.16816.F32.BF16 R24, R220.reuse, R140, R24 ;  /* 0x0000008cdc18723c */ /* 0x040ff00000041818 */
[-C--:B------:R-:W-:Y:S08]  /*11330*/  HMMA.16816.F32.BF16 R28, R220, R142.reuse, R28 ;  /* 0x0000008edc1c723c */ /* 0x080ff0000004181c */
[C---:B------:R-:W-:Y:S01]  /*11340*/  HMMA.16816.F32.BF16 R32, R212.reuse, R142, R32 ;  /* 0x0000008ed420723c */ /* 0x040fe20000041820 */
[----:B------:R-:W-:Y:S07]  /*11350*/  LDSM.16.M88.4 R140, [R231+0xa100] ;  /* 0x00a10000e78c783b */ /* 0x000fee0000000200 */
[-C--:B----4-:R-:W-:Y:S08]  /*11360*/  HMMA.16816.F32.BF16 R36, R212, R196.reuse, R36 ;  /* 0x000000c4d424723c */ /* 0x090ff00000041824 */
[C---:B------:R-:W-:Y:S08]  /*11370*/  HMMA.16816.F32.BF16 R40, R220.reuse, R196, R40 ;  /* 0x000000c4dc28723c */ /* 0x040ff00000041828 */
[-C--:B------:R-:W-:Y:S01]  /*11380*/  HMMA.16816.F32.BF16 R44, R220, R198.reuse, R44 ;  /* 0x000000c6dc2c723c */ /* 0x080fe2000004182c */
[----:B------:R-:W-:Y:S07]  /*11390*/  LDSM.16.M88.4 R220, [R238] ;  /* 0x00000000eedc783b */ /* 0x000fee0000000200 */
[----:B------:R-:W-:Y:S01]  /*113a0*/  HMMA.16816.F32.BF16 R48, R212, R198, R48 ;  /* 0x000000c6d430723c */ /* 0x000fe20000041830 */
[----:B------:R-:W1:Y:S07]  /*113b0*/  LDSM.16.M88.4 R196, [R224+0x4900] ;  /* 0x00490000e0c4783b */ /* 0x000e6e0000000200 */
[-C--:B------:R-:W-:Y:S01]  /*113c0*/  HMMA.16816.F32.BF16 R4, R192, R200.reuse, R4 ;  /* 0x000000c8c004723c */ /* 0x080fe20000041804 */
[----:B------:R-:W4:Y:S07]  /*113d0*/  LDSM.16.M88.4 R212, [R231+0xc100] ;  /* 0x00c10000e7d4783b */ /* 0x000f2e0000000200 */
[C---:B------:R-:W-:Y:S08]  /*113e0*/  HMMA.16816.F32.BF16 R8, R204.reuse, R200, R8 ;  /* 0x000000c8cc08723c */ /* 0x040ff00000041808 */
[-C--:B------:R-:W-:Y:S08]  /*113f0*/  HMMA.16816.F32.BF16 R12, R204, R202.reuse, R12 ;  /* 0x000000cacc0c723c */ /* 0x080ff0000004180c */
[C---:B------:R-:W-:Y:S01]  /*11400*/  HMMA.16816.F32.BF16 R16, R192.reuse, R202, R16 ;  /* 0x000000cac010723c */ /* 0x040fe20000041810 */
[----:B------:R-:W1:Y:S07]  /*11410*/  LDSM.16.M88.4 R200, [R224+0x5100] ;  /* 0x00510000e0c8783b */ /* 0x000e6e0000000200 */
[-C--:B---3--:R-:W-:Y:S08]  /*11420*/  HMMA.16816.F32.BF16 R20, R192, R208.reuse, R20 ;  /* 0x000000d0c014723c */ /* 0x088ff00000041814 */
[C---:B------:R-:W-:Y:S08]  /*11430*/  HMMA.16816.F32.BF16 R24, R204.reuse, R208, R24 ;  /* 0x000000d0cc18723c */ /* 0x040ff00000041818 */
[-C--:B------:R-:W-:Y:S08]  /*11440*/  HMMA.16816.F32.BF16 R28, R204, R210.reuse, R28 ;  /* 0x000000d2cc1c723c */ /* 0x080ff0000004181c */
[C---:B------:R-:W-:Y:S01]  /*11450*/  HMMA.16816.F32.BF16 R32, R192.reuse, R210, R32 ;  /* 0x000000d2c020723c */ /* 0x040fe20000041820 */
[----:B------:R-:W-:Y:S07]  /*11460*/  LDSM.16.M88.4 R208, [R239] ;  /* 0x00000000efd0783b */ /* 0x000fee0000000200 */
[-C--:B--2---:R-:W-:Y:S08]  /*11470*/  HMMA.16816.F32.BF16 R36, R192, R216.reuse, R36 ;  /* 0x000000d8c024723c */ /* 0x084ff00000041824 */
[C---:B------:R-:W-:Y:S08]  /*11480*/  HMMA.16816.F32.BF16 R40, R204.reuse, R216, R40 ;  /* 0x000000d8cc28723c */ /* 0x040ff00000041828 */
[-C--:B------:R-:W-:Y:S01]  /*11490*/  HMMA.16816.F32.BF16 R44, R204, R218.reuse, R44 ;  /* 0x000000dacc2c723c */ /* 0x080fe2000004182c */
[----:B------:R-:W2:Y:S07]  /*114a0*/  LDSM.16.M88.4 R204, [R224+0x5900] ;  /* 0x00590000e0cc783b */ /* 0x000eae0000000200 */
[----:B------:R-:W-:Y:S01]  /*114b0*/  HMMA.16816.F32.BF16 R48, R192, R218, R48 ;  /* 0x000000dac030723c */ /* 0x000fe20000041830 */
[----:B------:R-:W3:Y:S07]  /*114c0*/  LDSM.16.M88.4 R192, [R233+0xa100] ;  /* 0x00a10000e9c0783b */ /* 0x000eee0000000200 */
[-C--:B-1----:R-:W-:Y:S01]  /*114d0*/  HMMA.16816.F32.BF16 R4, R140, R196.reuse, R4 ;  /* 0x000000c48c04723c */ /* 0x082fe20000041804 */
[----:B------:R-:W1:Y:S07]  /*114e0*/  LDSM.16.M88.4 R216, [R233+0xc100] ;  /* 0x00c10000e9d8783b */ /* 0x000e6e0000000200 */
[C---:B----4-:R-:W-:Y:S08]  /*114f0*/  HMMA.16816.F32.BF16 R8, R212.reuse, R196, R8 ;  /* 0x000000c4d408723c */ /* 0x050ff00000041808 */
[-C--:B------:R-:W-:Y:S08]  /*11500*/  HMMA.16816.F32.BF16 R12, R212, R198.reuse, R12 ;  /* 0x000000c6d40c723c */ /* 0x080ff0000004180c */
[C---:B------:R-:W-:Y:S01]  /*11510*/  HMMA.16816.F32.BF16 R16, R140.reuse, R198, R16 ;  /* 0x000000c68c10723c */ /* 0x040fe20000041810 */
[----:B------:R-:W4:Y:S07]  /*11520*/  LDSM.16.M88.4 R196, [R237] ;  /* 0x00000000edc4783b */ /* 0x000f2e0000000200 */
[-C--:B------:R-:W-:Y:S08]  /*11530*/  HMMA.16816.F32.BF16 R20, R140, R200.reuse, R20 ;  /* 0x000000c88c14723c */ /* 0x080ff00000041814 */
[C---:B------:R-:W-:Y:S08]  /*11540*/  HMMA.16816.F32.BF16 R24, R212.reuse, R200, R24 ;  /* 0x000000c8d418723c */ /* 0x040ff00000041818 */
[-C--:B------:R-:W-:Y:S08]  /*11550*/  HMMA.16816.F32.BF16 R28, R212, R202.reuse, R28 ;  /* 0x000000cad41c723c */ /* 0x080ff0000004181c */
[C---:B------:R-:W-:Y:S01]  /*11560*/  HMMA.16816.F32.BF16 R32, R140.reuse, R202, R32 ;  /* 0x000000ca8c20723c */ /* 0x040fe20000041820 */
[----:B------:R-:W-:Y:S07]  /*11570*/  LDSM.16.M88.4 R200, [R230+0x4900] ;  /* 0x00490000e6c8783b */ /* 0x000fee0000000200 */
[-C--:B--2---:R-:W-:Y:S08]  /*11580*/  HMMA.16816.F32.BF16 R36, R140, R204.reuse, R36 ;  /* 0x000000cc8c24723c */ /* 0x084ff00000041824 */
[C---:B------:R-:W-:Y:S08]  /*11590*/  HMMA.16816.F32.BF16 R40, R212.reuse, R204, R40 ;  /* 0x000000ccd428723c */ /* 0x040ff00000041828 */
[-C--:B------:R-:W-:Y:S01]  /*115a0*/  HMMA.16816.F32.BF16 R44, R212, R206.reuse, R44 ;  /* 0x000000ced42c723c */ /* 0x080fe2000004182c */
[----:B------:R-:W-:Y:S07]  /*115b0*/  LDSM.16.M88.4 R212, [R230+0x5900] ;  /* 0x00590000e6d4783b */ /* 0x000fee0000000200 */
[----:B------:R-:W-:Y:S01]  /*115c0*/  HMMA.16816.F32.BF16 R48, R140, R206, R48 ;  /* 0x000000ce8c30723c */ /* 0x000fe20000041830 */
[----:B------:R-:W2:Y:S07]  /*115d0*/  LDSM.16.M88.4 R140, [R232+0xa100] ;  /* 0x00a10000e88c783b */ /* 0x000eae0000000200 */
[-C--:B---3--:R-:W-:Y:S01]  /*115e0*/  HMMA.16816.F32.BF16 R4, R192, R208.reuse, R4 ;  /* 0x000000d0c004723c */ /* 0x088fe20000041804 */
[----:B------:R-:W3:Y:S07]  /*115f0*/  LDSM.16.M88.4 R204, [R232+0xc100] ;  /* 0x00c10000e8cc783b */ /* 0x000eee0000000200 */
[C---:B-1----:R-:W-:Y:S08]  /*11600*/  HMMA.16816.F32.BF16 R8, R216.reuse, R208, R8 ;  /* 0x000000d0d808723c */ /* 0x042ff00000041808 */
[-C--:B------:R-:W-:Y:S08]  /*11610*/  HMMA.16816.F32.BF16 R12, R216, R210.reuse, R12 ;  /* 0x000000d2d80c723c */ /* 0x080ff0000004180c */
[C---:B------:R-:W-:Y:S01]  /*11620*/  HMMA.16816.F32.BF16 R16, R192.reuse, R210, R16 ;  /* 0x000000d2c010723c */ /* 0x040fe20000041810 */
[----:B------:R-:W1:Y:S07]  /*11630*/  LDSM.16.M88.4 R208, [R230+0x5100] ;  /* 0x00510000e6d0783b */ /* 0x000e6e0000000200 */
[-C--:B------:R-:W-:Y:S08]  /*11640*/  HMMA.16816.F32.BF16 R20, R192, R220.reuse, R20 ;  /* 0x000000dcc014723c */ /* 0x080ff00000041814 */
[C---:B------:R-:W-:Y:S08]  /*11650*/  HMMA.16816.F32.BF16 R24, R216.reuse, R220, R24 ;  /* 0x000000dcd818723c */ /* 0x040ff00000041818 */
[-C--:B------:R-:W-:Y:S08]  /*11660*/  HMMA.16816.F32.BF16 R28, R216, R222.reuse, R28 ;  /* 0x000000ded81c723c */ /* 0x080ff0000004181c */
[C---:B------:R-:W-:Y:S01]  /*11670*/  HMMA.16816.F32.BF16 R32, R192.reuse, R222, R32 ;  /* 0x000000dec020723c */ /* 0x040fe20000041820 */
[----:B------:R-:W-:Y:S07]  /*11680*/  LDSM.16.M88.4 R220, [R229+0x1800] ;  /* 0x00180000e5dc783b */ /* 0x000fee0000000200 */
[-C--:B----4-:R-:W-:Y:S08]  /*11690*/  HMMA.16816.F32.BF16 R36, R192, R196.reuse, R36 ;  /* 0x000000c4c024723c */ /* 0x090ff00000041824 */
[C---:B------:R-:W-:Y:S08]  /*116a0*/  HMMA.16816.F32.BF16 R40, R216.reuse, R196, R40 ;  /* 0x000000c4d828723c */ /* 0x040ff00000041828 */
[-C--:B------:R-:W-:Y:S01]  /*116b0*/  HMMA.16816.F32.BF16 R44, R216, R198.reuse, R44 ;  /* 0x000000c6d82c723c */ /* 0x080fe2000004182c */
[----:B------:R-:W4:Y:S07]  /*116c0*/  LDSM.16.M88.4 R216, [R234+0xa100] ;  /* 0x00a10000ead8783b */ /* 0x000f2e0000000200 */
[----:B------:R-:W-:Y:S01]  /*116d0*/  HMMA.16816.F32.BF16 R48, R192, R198, R48 ;  /* 0x000000c6c030723c */ /* 0x000fe20000041830 */
[----:B------:R-:W4:Y:S07]  /*116e0*/  LDSM.16.M88.4 R192, [R236+0xc100] ;  /* 0x00c10000ecc0783b */ /* 0x000f2e0000000200 */
[-C--:B--2---:R-:W-:Y:S08]  /*116f0*/  HMMA.16816.F32.BF16 R4, R140, R200.reuse, R4 ;  /* 0x000000c88c04723c */ /* 0x084ff00000041804 */
        /* <DEDUP_REMOVED lines=11> */
[-C--:B----4-:R-:W-:Y:S08]  /*117b0*/  HMMA.16816.F32.BF16 R4, R216, R220.reuse, R4 ;  /* 0x000000dcd804723c */ /* 0x090ff00000041804 */
        /* <DEDUP_REMOVED lines=29> */
[----:B------:R-:W2:Y:S01]  /*11990*/  MUFU.TANH R215, R14 ;  /* 0x0000000e00d77308 */ /* 0x000ea20000002400 */
[----:B-1----:R-:W1:Y:S01]  /*119a0*/  LDSM.16.M88.4 R8, [R229+0x2800] ;  /* 0x00280000e508783b */ /* 0x002e620000000200 */
[----:B------:R-:W-:Y:S04]  /*119b0*/  DEPBAR.LE SB0, 0x0 ;  /* 0x000080000000791a */ /* 0x000fe80000000000 */
[-C--:B----4-:R-:W-:Y:S04]  /*119c0*/  HMMA.16816.F32.BF16 R20, R216, R4.reuse, R20 ;  /* 0x00000004d814723c */ /* 0x090fe80000041814 */
[----:B------:R-:W4:Y:S01]  /*119d0*/  MUFU.TANH R214, R15 ;  /* 0x0000000f00d67308 */ /* 0x000f220000002400 */
[----:B------:R-:W-:Y:S03]  /*119e0*/  BAR.SYNC.DEFER_BLOCKING 0x0 ;  /* 0x0000000000007b1d */ /* 0x000fe60000010000 */
[C---:B------:R-:W-:Y:S06]  /*119f0*/  HMMA.16816.F32.BF16 R24, R192.reuse, R4, R24 ;  /* 0x00000004c018723c */ /* 0x040fec0000041818 */
[----:B------:R1:W1:Y:S02]  /*11a00*/  MUFU.TANH R143, R18 ;  /* 0x00000012008f7308 */ /* 0x0002640000002400 */
        /* <DEDUP_REMOVED lines=25> */
[----:B------:R2:W2:Y:S01]  /*11ba0*/  MUFU.TANH R199, R23 ;  /* 0x0000001700c77308 */ /* 0x0004a20000002400 */
[----:B------:R-:W-:Y:S02]  /*11bb0*/  FMUL.FTZ R42, R42, c[0x0][0x320] ;  /* 0x0000c8002a2a7a20 */ /* 0x000fe40000410000 */
[----:B------:R-:W-:Y:S02]  /*11bc0*/  FMUL.FTZ R43, R43, c[0x0][0x320] ;  /* 0x0000c8002b2b7a20 */ /* 0x000fe40000410000 */
[----:B------:R-:W-:Y:S02]  /*11bd0*/  FMUL.FTZ R46, R46, c[0x0][0x320] ;  /* 0x0000c8002e2e7a20 */ /* 0x000fe40000410000 */
[----:B------:R-:W-:Y:S03]  /*11be0*/  FMUL.FTZ R47, R47, c[0x0][0x320] ;  /* 0x0000c8002f2f7a20 */ /* 0x000fe60000410000 */
[----:B------:R3:W3:Y:S03]  /*11bf0*/  MUFU.TANH R205, R24 ;  /* 0x0000001800cd7308 */ /* 0x0006e60000002400 */
[----:B------:R-:W-:Y:S02]  /*11c00*/  FMUL.FTZ R14, R48, c[0x0][0x320] ;  /* 0x0000c800300e7a20 */ /* 0x000fe40000410000 */
[----:B-1----:R-:W-:Y:S02]  /*11c10*/  FMUL.FTZ R22, R45, c[0x0][0x320] ;  /* 0x0000c8002d167a20 */ /* 0x002fe40000410000 */
[----:B------:R-:W-:Y:S02]  /*11c20*/  FMUL.FTZ R13, R49, c[0x0][0x320] ;  /* 0x0000c800310d7a20 */ /* 0x000fe40000410000 */
[----:B------:R-:W-:Y:S01]  /*11c30*/  FMUL.FTZ R21, R50, c[0x0][0x320] ;  /* 0x0000c80032157a20 */ /* 0x000fe20000410000 */
[----:B------:R1:W1:Y:S01]  /*11c40*/  MUFU.TANH R208, R25 ;  /* 0x0000001900d07308 */ /* 0x0002620000002400 */
[----:B------:R-:W-:Y:S02]  /*11c50*/  FMUL.FTZ R20, R51, c[0x0][0x320] ;  /* 0x0000c80033147a20 */ /* 0x000fe40000410000 */
[----:B--2---:R-:W-:Y:S07]  /*11c60*/  FMUL.FTZ R23, R33, c[0x0][0x320] ;  /* 0x0000c80021177a20 */ /* 0x004fee0000410000 */
[----:B------:R2:W2:Y:S01]  /*11c70*/  MUFU.TANH R221, R26 ;  /* 0x0000001a00dd7308 */ /* 0x0004a20000002400 */
[----:B---3--:R-:W-:Y:S09]  /*11c80*/  FMUL.FTZ R24, R39, c[0x0][0x320] ;  /* 0x0000c80027187a20 */ /* 0x008ff20000410000 */
[----:B------:R3:W3:Y:S01]  /*11c90*/  MUFU.TANH R220, R27 ;  /* 0x0000001b00dc7308 */ /* 0x0006e20000002400 */
[----:B-1----:R-:W-:Y:S09]  /*11ca0*/  FMUL.FTZ R25, R32, c[0x0][0x320] ;  /* 0x0000c80020197a20 */ /* 0x002ff20000410000 */
[----:B------:R1:W1:Y:S01]  /*11cb0*/  MUFU.TANH R141, R28 ;  /* 0x0000001c008d7308 */ /* 0x0002620000002400 */
[----:B--2---:R-:W-:Y:S09]  /*11cc0*/  FMUL.FTZ R26, R38, c[0x0][0x320] ;  /* 0x0000c800261a7a20 */ /* 0x004ff20000410000 */
        /* <DEDUP_REMOVED lines=8> */
[----:B------:R3:W2:Y:S01]  /*11d50*/  MUFU.TANH R142, R19 ;  /* 0x00000013008e7308 */ /* 0x0006a20000002400 */
        /* <DEDUP_REMOVED lines=24> */
[----:B------:R-:W-:Y:S05]  /*11ee0*/  IMAD.MOV.U32 R242, RZ, RZ, RZ ;  /* 0x000000fffff27224 */ /* 0x000fea00078e00ff */
[----:B------:R-:W-:Y:S05]  /*11ef0*/  IMAD.U32 R2, RZ, RZ, UR4 ;  /* 0x00000004ff027e24 */ /* 0x000fea000f8e00ff */
        /* <DEDUP_REMOVED lines=25> */
[----:B------:R-:W-:Y:S04]  /*12090*/  SHFL.IDX PT, R6, R2, 0x1, 0x181f ;  /* 0x00381f0002067f89 */ /* 0x000fe800000e0000 */
[----:B------:R3:W-:Y:S04]  /*120a0*/  SHFL.IDX PT, R7, R2, 0x2, 0x181f ;  /* 0x00581f0002077f89 */ /* 0x0007e800000e0000 */
[----:B------:R-:W4:Y:S04]  /*120b0*/  SHFL.IDX PT, R5, R0, RZ, 0x181f ;  /* 0x00181fff00057589 */ /* 0x000f2800000e0000 */
[----:B------:R-:W5:Y:S04]  /*120c0*/  SHFL.IDX PT, R12, R0, 0x1, 0x181f ;  /* 0x00381f00000c7f89 */ /* 0x000f6800000e0000 */
[----:B------:R-:W1:Y:S01]  /*120d0*/  SHFL.IDX PT, R0, R0, 0x2, 0x181f ;  /* 0x00581f0000007f89 */ /* 0x000e6200000e0000 */
[CC--:B--2---:R-:W-:Y:S02]  /*120e0*/  IADD3 R10, P1, R4.reuse, R248.reuse, RZ ;  /* 0x000000f8040a7210 */ /* 0x0c4fe40007f3e0ff */
[----:B---3--:R-:W-:Y:S04]  /*120f0*/  IADD3 R2, P0, R4, R249, RZ ;  /* 0x000000f904027210 */ /* 0x008fe80007f1e0ff */
[C---:B----4-:R-:W-:Y:S01]  /*12100*/  IADD3.X R3, R5.reuse, R247, RZ, P0, !PT ;  /* 0x000000f705037210 */ /* 0x050fe200007fe4ff */
[--C-:B------:R-:W-:Y:S01]  /*12110*/  IMAD.X R11, R5, 0x1, R246.reuse, P1 ;  /* 0x00000001050b7824 */ /* 0x100fe200008e06f6 */
[CC--:B------:R-:W-:Y:S02]  /*12120*/  IADD3 R8, P0, R6.reuse, R249.reuse, RZ ;  /* 0x000000f906087210 */ /* 0x0c0fe40007f1e0ff */
[-C--:B------:R-:W-:Y:S01]  /*12130*/  IADD3 R6, P2, R6, R248.reuse, RZ ;  /* 0x000000f806067210 */ /* 0x080fe20007f5e0ff */
[----:B------:R2:W-:Y:S01]  /*12140*/  LDGSTS.E.BYPASS.LTC128B.128 [R252+0x3100], [R2.64], !P6 ;  /* 0x0310000002fc7fae */ /* 0x0005e2000f101d54 */
[C---:B------:R-:W-:Y:S01]  /*12150*/  IADD3 R4, P1, R7.reuse, R249, RZ ;  /* 0x000000f907047210 */ /* 0x040fe20007f3e0ff */
[----:B-----5:R-:W-:Y:S02]  /*12160*/  IMAD.X R9, R12, 0x1, R247, P0 ;  /* 0x000000010c097824 */ /* 0x020fe400000e06f7 */
[----:B------:R3:W-:Y:S01]  /*12170*/  LDGSTS.E.BYPASS.LTC128B.128 [R252+0x4900], [R10.64], !P5 ;  /* 0x049000000afc7fae */ /* 0x0007e2000e901d54 */
[----:B-1----:R-:W-:Y:S03]  /*12180*/  IADD3.X R5, R0, R247, RZ, P1, !PT ;  /* 0x000000f700057210 */ /* 0x002fe60000ffe4ff */
[----:B------:R3:W-:Y:S01]  /*12190*/  LDGSTS.E.BYPASS.LTC128B.128 [R252+0x3900], [R8.64], !P6 ;  /* 0x0390000008fc7fae */ /* 0x0007e2000f101d54 */
[----:B--2---:R-:W-:Y:S01]  /*121a0*/  IADD3 R2, P0, R7, R248, RZ ;  /* 0x000000f807027210 */ /* 0x004fe20007f1e0ff */
[--C-:B------:R-:W-:Y:S04]  /*121b0*/  IMAD.X R7, R12, 0x1, R246.reuse, P2 ;  /* 0x000000010c077824 */ /* 0x100fe800010e06f6 */
[----:B------:R-:W-:Y:S01]  /*121c0*/  IMAD.X R3, R0, 0x1, R246, P0 ;  /* 0x0000000100037824 */ /* 0x000fe200000e06f6 */
[----:B------:R3:W-:Y:S04]  /*121d0*/  LDGSTS.E.BYPASS.LTC128B.128 [R252+0x5100], [R6.64], !P5 ;  /* 0x0510000006fc7fae */ /* 0x0007e8000e901d54 */
[----:B------:R3:W-:Y:S04]  /*121e0*/  LDGSTS.E.BYPASS.LTC128B.128 [R252+0x4100], [R4.64], !P6 ;  /* 0x0410000004fc7fae */ /* 0x0007e8000f101d54 */
[----:B------:R3:W-:Y:S02]  /*121f0*/  LDGSTS.E.BYPASS.LTC128B.128 [R252+0x5900], [R2.64], !P5 ;  /* 0x0590000002fc7fae */ /* 0x0007e4000e901d54 */
.L_x_638:
[----:B--234-:R-:W2:Y:S01]  /*12200*/  LDL R3, [R1+0x30] ;  /* 0x0000300001037983 */ /* 0x01cea20000100800 */
[----:B------:R-:W-:Y:S01]  /*12210*/  UISETP.NE.AND UP1, UPT, UR13, URZ, UPT ;  /* 0x0000003f0d00728c */ /* 0x000fe2000bf25270 */
[----:B------:R-:W-:Y:S01]  /*12220*/  IMAD.U32 R6, RZ, RZ, UR9 ;  /* 0x00000009ff067e24 */ /* 0x000fe2000f8e00ff */
[----:B------:R-:W-:Y:S01]  /*12230*/  UIMAD UR28, UR24, -0x30, URZ ;  /* 0xffffffd0181c78a4 */ /* 0x000fe2000f8e023f */
[----:B------:R-:W3:Y:S01]  /*12240*/  LDL R2, [R1+0x1c] ;  /* 0x00001c0001027983 */ /* 0x000ee20000100800 */
[----:B------:R-:W-:Y:S02]  /*12250*/  UISETP.NE.AND UP0, UPT, UR12, URZ, UPT ;  /* 0x0000003f0c00728c */ /* 0x000fe4000bf05270 */
[----:B------:R-:W-:Y:S01]  /*12260*/  PLOP3.LUT P1, PT, PT, PT, UP1, 0x80, 0x0 ;  /* 0x000000000000781c */ /* 0x000fe20003f2f018 */
[----:B------:R-:W0:Y:S01]  /*12270*/  LDGDEPBAR ;  /* 0x00000000000079af */ /* 0x000e220000000000 */
[----:B------:R-:W-:Y:S02]  /*12280*/  PLOP3.LUT P0, PT, PT, PT, UP1, 0x80, 0x0 ;  /* 0x000000000000781c */ /* 0x000fe40003f0f018 */
[C---:B---3--:R-:W-:Y:S09]  /*12290*/  IADD3 R7, -R2.reuse, UR28, RZ ;  /* 0x0000001c02077c10 */ /* 0x048ff2000fffe1ff */
[----:B--2---:R-:W-:Y:S04]  /*122a0*/  @P1 IMAD.HI.U32 R0, R3, c[0x0][0x2c8], RZ ;  /* 0x0000b20003001a27 */ /* 0x004fe800078e00ff */
[----:B------:R-:W-:Y:S01]  /*122b0*/  IMAD.MOV.U32 R4, RZ, RZ, R3 ;  /* 0x000000ffff047224 */ /* 0x000fe200078e0003 */
[----:B------:R-:W-:Y:S01]  /*122c0*/  @P0 SHF.R.U32.HI R4, RZ, c[0x0][0x2cc], R0 ;  /* 0x0000b300ff040a19 */ /* 0x000fe20000011600 */
[----:B------:R-:W-:Y:S01]  /*122d0*/  IMAD.U32 R0, RZ, RZ, UR28 ;  /* 0x0000001cff007e24 */ /* 0x000fe2000f8e00ff */
[----:B------:R-:W-:Y:S03]  /*122e0*/  PLOP3.LUT P0, PT, PT, PT, UP0, 0x40, 0x0 ;  /* 0x000000000000781c */ /* 0x000fe60003f0e808 */
[----:B------:R-:W2:Y:S01]  /*122f0*/  SHFL.IDX PT, R3, R4, RZ, 0x1c1f ;  /* 0x001c1fff04037589 */ /* 0x000ea200000e0000 */
[----:B------:R-:W-:Y:S04]  /*12300*/  IADD3 R0, -R2, 0x1, R0 ;  /* 0x0000000102007810 */ /* 0x000fe80007ffe100 */
[----:B------:R-:W-:Y:S04]  /*12310*/  IADD3 R6, R0, -c[0x0][0x168], R6 ;  /* 0x80005a0000067a10 */ /* 0x000fe80007ffe006 */
        /* <DEDUP_REMOVED lines=20> */
.L_x_641:
[----:B------:R-:W-:Y:S04]  /*12460*/  MOV R8, c[0x0][0x32c] ;  /* 0x0000cb0000087a02 */ /* 0x000fe80000000f00 */
[----:B------:R-:W-:Y:S11]  /*12470*/  ISETP.NE.AND P0, PT, R8, 0x1, PT ;  /* 0x000000010800780c */ /* 0x000ff60003f05270 */
[----:B------:R-:W-:Y:S02]  /*12480*/  @!UPT UIADD3 URZ, URZ, URZ, URZ ;  /* 0x0000003f3f3ff290 */ /* 0x000fe4000fffe03f */
[----:B------:R-:W-:Y:S05]  /*12490*/  @P0 IMAD.HI.U32 R8, R3, c[0x0][0x330], RZ ;  /* 0x0000cc0003080a27 */ /* 0x000fea00078e00ff */
[----:B------:R-:W-:Y:S02]  /*124a0*/  @P0 SHF.R.U32.HI R3, RZ, c[0x0][0x334], R8 ;  /* 0x0000cd00ff030a19 */ /* 0x000fe40000011608 */
.L_x_642:
[----:B------:R-:W-:Y:S05]  /*124b0*/  BSYNC B0 ;  /* 0x0000000000007941 */ /* 0x000fea0003800000 */
.L_x_640:
[----:B------:R-:W-:Y:S05]  /*124c0*/  IMAD R3, R3, c[0x0][0x32c], R7 ;  /* 0x0000cb0003037a24 */ /* 0x000fea00078e0207 */
[----:B------:R-:W-:Y:S02]  /*124d0*/  IADD3 R8, R3, c[0x0][0x32c], RZ ;  /* 0x0000cb0003087a10 */ /* 0x000fe40007ffe0ff */
[----:B------:R-:W-:Y:S02]  /*124e0*/  IMNMX R0, R0, R3, !PT ;  /* 0x0000000300007217 */ /* 0x000fe40007800200 */
[----:B------:R-:W-:Y:S02]  /*124f0*/  IMNMX R2, R2, R8, PT ;  /* 0x0000000802027217 */ /* 0x000fe40003800200 */
.L_x_639:
[----:B------:R-:W-:Y:S01]  /*12500*/  UISETP.GE.AND UP2, UPT, UR28, 0x1, UPT ;  /* 0x000000011c00788c */ /* 0x000fe2000bf46270 */
[----:B------:R-:W2:Y:S01]  /*12510*/  SHFL.IDX PT, R3, R4, 0x1, 0x1c1f ;  /* 0x003c1f0004037f89 */ /* 0x000ea200000e0000 */
        /* <DEDUP_REMOVED lines=43> */
[----:B-1----:R-:W-:Y:S02]  /*127d0*/  FSEL R201, R25, -INF , !P0 ;  /* 0xff80000019c97808 */ /* 0x002fe40004000000 */
        /* <DEDUP_REMOVED lines=20> */
[--C-:B--2---:R-:W-:Y:S01]  /*12920*/  IMAD.IADD R0, R6, 0x1, R3.reuse ;  /* 0x0000000106007824 */ /* 0x104fe200078e0203 */
        /* <DEDUP_REMOVED lines=21> */
.L_x_645:
[----:B------:R-:W-:Y:S04]  /*12a80*/  MOV R8, 0x1 ;  /* 0x0000000100087802 */ /* 0x000fe80000000f00 */
[----:B------:R-:W-:Y:S11]  /*12a90*/  ISETP.NE.AND P0, PT, R8, c[0x0][0x32c], PT ;  /* 0x0000cb0008007a0c */ /* 0x000ff60003f05270 */
[----:B------:R-:W-:Y:S02]  /*12aa0*/  @!UPT UIADD3 URZ, URZ, URZ, URZ ;  /* 0x0000003f3f3ff290 */ /* 0x000fe4000fffe03f */
[----:B------:R-:W-:Y:S05]  /*12ab0*/  @P0 IMAD.HI.U32 R8, R3, c[0x0][0x330], RZ ;  /* 0x0000cc0003080a27 */ /* 0x000fea00078e00ff */
[----:B------:R-:W-:Y:S02]  /*12ac0*/  @P0 SHF.R.U32.HI R3, RZ, c[0x0][0x334], R8 ;  /* 0x0000cd00ff030a19 */ /* 0x000fe40000011608 */
.L_x_646:
[----:B------:R-:W-:Y:S05]  /*12ad0*/  BSYNC B0 ;  /* 0x0000000000007941 */ /* 0x000fea0003800000 */
.L_x_644:
[----:B------:R-:W-:Y:S05]  /*12ae0*/  IMAD R3, R3, c[0x0][0x32c], R7 ;  /* 0x0000cb0003037a24 */ /* 0x000fea00078e0207 */
[----:B------:R-:W-:Y:S02]  /*12af0*/  IADD3 R8, R3, c[0x0][0x32c], RZ ;  /* 0x0000cb0003087a10 */ /* 0x000fe40007ffe0ff */
[----:B------:R-:W-:Y:S02]  /*12b00*/  IMNMX R0, R0, R3, !PT ;  /* 0x0000000300007217 */ /* 0x000fe40007800200 */
[----:B------:R-:W-:Y:S02]  /*12b10*/  IMNMX R2, R2, R8, PT ;  /* 0x0000000802027217 */ /* 0x000fe40003800200 */
.L_x_643:
        /* <DEDUP_REMOVED lines=86> */
.L_x_649:
[----:B------:R-:W-:Y:S04]  /*13080*/  MOV R8, c[0x0][0x32c] ;  /* 0x0000cb0000087a02 */ /* 0x000fe80000000f00 */
[----:B------:R-:W-:Y:S11]  /*13090*/  ISETP.NE.AND P0, PT, R8, 0x1, PT ;  /* 0x000000010800780c */ /* 0x000ff60003f05270 */
[----:B------:R-:W-:Y:S02]  /*130a0*/  @!UPT UIADD3 URZ, URZ, URZ, URZ ;  /* 0x0000003f3f3ff290 */ /* 0x000fe4000fffe03f */
[----:B------:R-:W-:Y:S05]  /*130b0*/  @P0 IMAD.HI.U32 R8, R3, c[0x0][0x330], RZ ;  /* 0x0000cc0003080a27 */ /* 0x000fea00078e00ff */
[----:B------:R-:W-:Y:S02]  /*130c0*/  @P0 SHF.R.U32.HI R3, RZ, c[0x0][0x334], R8 ;  /* 0x0000cd00ff030a19 */ /* 0x000fe40000011608 */
.L_x_650:
[----:B------:R-:W-:Y:S05]  /*130d0*/  BSYNC B0 ;  /* 0x0000000000007941 */ /* 0x000fea0003800000 */
.L_x_648:
[----:B------:R-:W-:Y:S05]  /*130e0*/  IMAD R3, R3, c[0x0][0x32c], R7 ;  /* 0x0000cb0003037a24 */ /* 0x000fea00078e0207 */
[----:B------:R-:W-:Y:S02]  /*130f0*/  IADD3 R8, R3, c[0x0][0x32c], RZ ;  /* 0x0000cb0003087a10 */ /* 0x000fe40007ffe0ff */
[----:B------:R-:W-:Y:S02]  /*13100*/  IMNMX R0, R0, R3, !PT ;  /* 0x0000000300007217 */ /* 0x000fe40007800200 */
[----:B------:R-:W-:Y:S02]  /*13110*/  IMNMX R2, R2, R8, PT ;  /* 0x0000000802027217 */ /* 0x000fe40003800200 */
.L_x_647:
        /* <DEDUP_REMOVED lines=86> */
.L_x_653:
[----:B------:R-:W-:Y:S04]  /*13680*/  MOV R4, c[0x0][0x32c] ;  /* 0x0000cb0000047a02 */ /* 0x000fe80000000f00 */
[----:B------:R-:W-:Y:S11]  /*13690*/  ISETP.NE.AND P0, PT, R4, 0x1, PT ;  /* 0x000000010400780c */ /* 0x000ff60003f05270 */
[----:B------:R-:W-:Y:S02]  /*136a0*/  @!UPT UIADD3 URZ, URZ, URZ, URZ ;  /* 0x0000003f3f3ff290 */ /* 0x000fe4000fffe03f */
[----:B------:R-:W-:Y:S05]  /*136b0*/  @P0 IMAD.HI.U32 R4, R3, c[0x0][0x330], RZ ;  /* 0x0000cc0003040a27 */ /* 0x000fea00078e00ff */
[----:B------:R-:W-:Y:S02]  /*136c0*/  @P0 SHF.R.U32.HI R3, RZ, c[0x0][0x334], R4 ;  /* 0x0000cd00ff030a19 */ /* 0x000fe40000011604 */
.L_x_654:
[----:B------:R-:W-:Y:S05]  /*136d0*/  BSYNC B0 ;  /* 0x0000000000007941 */ /* 0x000fea0003800000 */
.L_x_652:
[----:B------:R-:W-:Y:S05]  /*136e0*/  IMAD R7, R3, c[0x0][0x32c], R7 ;  /* 0x0000cb0003077a24 */ /* 0x000fea00078e0207 */
[----:B------:R-:W-:Y:S02]  /*136f0*/  IADD3 R3, R7, c[0x0][0x32c], RZ ;  /* 0x0000cb0007037a10 */ /* 0x000fe40007ffe0ff */
[----:B------:R-:W-:Y:S02]  /*13700*/  IMNMX R0, R0, R7, !PT ;  /* 0x0000000700007217 */ /* 0x000fe40007800200 */
[----:B------:R-:W-:Y:S02]  /*13710*/  IMNMX R2, R2, R3, PT ;  /* 0x0000000302027217 */ /* 0x000fe40003800200 */
.L_x_651:
        /* <DEDUP_REMOVED lines=22> */
[----:B------:R-:W-:Y:S01]  /*13880*/  PLOP3.LUT P0, PT, PT, PT, UP4, 0x40, 0x0 ;  /* 0x000000000000781c */ /* 0x000fe20003f0e848 */
[----:B------:R-:W-:Y:S01]  /*13890*/  UISETP.NE.AND UP4, UPT, UR28, URZ, UPT ;  /* 0x0000003f1c00728c */ /* 0x000fe2000bf85270 */
[----:B------:R-:W-:Y:S02]  /*138a0*/  FMNMX.FTZ R137, R201, R137, !PT ;  /* 0x00000089c9897209 */ /* 0x000fe40007810000 */
[----:B------:R-:W-:Y:S02]  /*138b0*/  FMNMX.FTZ R3, R199, R3, !PT ;  /* 0x00000003c7037209 */ /* 0x000fe40007810000 */
[----:B------:R-:W-:Y:S02]  /*138c0*/  FMNMX.FTZ R137, R204, R137, !PT ;  /* 0x00000089cc897209 */ /* 0x000fe40007810000 */
[----:B------:R-:W-:Y:S02]  /*138d0*/  ISETP.GT.AND P0, PT, R0, RZ, P0 ;  /* 0x000000ff0000720c */ /* 0x000fe40000704270 */
[----:B------:R-:W-:Y:S01]  /*138e0*/  PLOP3.LUT P2, PT, PT, PT, UP3, 0x40, 0x0 ;  /* 0x000000000000781c */ /* 0x000fe20003f4e838 */
[----:B------:R-:W-:Y:S01]  /*138f0*/  UISETP.NE.AND UP3, UPT, UR27, URZ, UPT ;  /* 0x0000003f1b00728c */ /* 0x000fe2000bf65270 */
[----:B------:R-:W-:Y:S02]  /*13900*/  ISETP.LT.OR P0, PT, R2, 0x1, P0 ;  /* 0x000000010200780c */ /* 0x000fe40000701670 */
[----:B------:R-:W-:Y:S02]  /*13910*/  FMNMX.FTZ R137, R223, R137, !PT ;  /* 0x00000089df897209 */ /* 0x000fe40007810000 */
[----:B------:R-:W-:Y:S02]  /*13920*/  FMNMX.FTZ R3, R203, R3, !PT ;  /* 0x00000003cb037209 */ /* 0x000fe40007810000 */
[----:B------:R-:W-:Y:S02]  /*13930*/  ISETP.GT.AND P2, PT, R0, 0x1, P2 ;  /* 0x000000010000780c */ /* 0x000fe40001744270 */
[----:B------:R-:W-:Y:S02]  /*13940*/  FSEL R5, R245, -INF , !P0 ;  /* 0xff800000f5057808 */ /* 0x000fe40004000000 */
[----:B------:R-:W-:Y:S02]  /*13950*/  MOV R245, R33 ;  /* 0x0000002100f57202 */ /* 0x000fe40000000f00 */
[----:B------:R-:W-:Y:S02]  /*13960*/  FMNMX.FTZ R137, R246, R137, !PT ;  /* 0x00000089f6897209 */ /* 0x000fe40007810000 */
[----:B------:R-:W-:Y:S02]  /*13970*/  ISETP.LT.OR P2, PT, R2, 0x2, P2 ;  /* 0x000000020200780c */ /* 0x000fe40001741670 */
[----:B------:R-:W-:Y:S02]  /*13980*/  FMNMX.FTZ R3, R207, R3, !PT ;  /* 0x00000003cf037209 */ /* 0x000fe40007810000 */
[----:B------:R-:W-:Y:S02]  /*13990*/  FSEL R7, R244, -INF , !P2 ;  /* 0xff800000f4077808 */ /* 0x000fe40005000000 */
[----:B------:R-:W-:Y:S02]  /*139a0*/  MOV R244, R32 ;  /* 0x0000002000f47202 */ /* 0x000fe40000000f00 */
[----:B------:R-:W-:Y:S02]  /*139b0*/  FMNMX.FTZ R137, R245, R137, !PT ;  /* 0x00000089f5897209 */ /* 0x000fe40007810000 */
[----:B------:R-:W-:Y:S02]  /*139c0*/  FMNMX.FTZ R3, R218, R3, !PT ;  /* 0x00000003da037209 */ /* 0x000fe40007810000 */
[----:B------:R-:W-:Y:S02]  /*139d0*/  FMNMX.FTZ R137, R244, R137, !PT ;  /* 0x00000089f4897209 */ /* 0x000fe40007810000 */
[----:B------:R-:W-:Y:S02]  /*139e0*/  FMNMX.FTZ R3, R222, R3, !PT ;  /* 0x00000003de037209 */ /* 0x000fe40007810000 */
[----:B------:R-:W-:Y:S01]  /*139f0*/  PLOP3.LUT P1, PT, PT, PT, UP2, 0x40, 0x0 ;  /* 0x000000000000781c */ /* 0x000fe20003f2e828 */
[----:B------:R-:W1:Y:S01]  /*13a00*/  SHFL.BFLY PT, R6, R137, 0x2, 0x1f ;  /* 0x0c401f0089067f89 */ /* 0x000e6200000e0000 */
[----:B------:R-:W-:Y:S01]  /*13a10*/  FMNMX.FTZ R3, R250, R3, !PT ;  /* 0x00000003fa037209 */ /* 0x000fe20007810000 */
[----:B------:R-:W-:Y:S01]  /*13a20*/  UISETP.NE.AND UP2, UPT, UR26, URZ, UPT ;  /* 0x0000003f1a00728c */ /* 0x000fe2000bf45270 */
[----:B------:R-:W-:Y:S01]  /*13a30*/  PLOP3.LUT P0, PT, PT, PT, UP1, 0x40, 0x0 ;  /* 0x000000000000781c */ /* 0x000fe20003f0e818 */
[----:B------:R-:W-:Y:S01]  /*13a40*/  UISETP.NE.AND UP1, UPT, UR25, URZ, UPT ;  /* 0x0000003f1900728c */ /* 0x000fe2000bf25270 */
[----:B------:R-:W-:Y:S02]  /*13a50*/  FMNMX.FTZ R3, R51, R3, !PT ;  /* 0x0000000333037209 */ /* 0x000fe40007810000 */
[C---:B------:R-:W-:Y:S02]  /*13a60*/  ISETP.GT.AND P1, PT, R0.reuse, 0x8, P1 ;  /* 0x000000080000780c */ /* 0x040fe40000f24270 */
[----:B------:R-:W-:Y:S01]  /*13a70*/  ISETP.GT.AND P0, PT, R0, 0x9, P0 ;  /* 0x000000090000780c */ /* 0x000fe20000704270 */
[----:B------:R-:W2:Y:S01]  /*13a80*/  SHFL.BFLY PT, R20, R3, 0x2, 0x1f ;  /* 0x0c401f0003147f89 */ /* 0x000ea200000e0000 */
[C---:B------:R-:W-:Y:S02]  /*13a90*/  ISETP.LT.OR P1, PT, R2.reuse, 0x9, P1 ;  /* 0x000000090200780c */ /* 0x040fe40000f21670 */
[----:B------:R-:W-:Y:S02]  /*13aa0*/  ISETP.LT.OR P0, PT, R2, 0xa, P0 ;  /* 0x0000000a0200780c */ /* 0x000fe40000701670 */
[----:B------:R-:W-:Y:S02]  /*13ab0*/  FSEL R24, R215, -INF , !P1 ;  /* 0xff800000d7187808 */ /* 0x000fe40004800000 */
[----:B------:R-:W-:Y:S02]  /*13ac0*/  FSEL R25, R214, -INF , !P0 ;  /* 0xff800000d6197808 */ /* 0x000fe40004000000 */
[----:B------:R-:W-:Y:S02]  /*13ad0*/  PLOP3.LUT P1, PT, PT, PT, UP6, 0x40, 0x0 ;  /* 0x000000000000781c */ /* 0x000fe40003f2e868 */
[----:B------:R-:W-:Y:S02]  /*13ae0*/  PLOP3.LUT P0, PT, PT, PT, UP5, 0x40, 0x0 ;  /* 0x000000000000781c */ /* 0x000fe40003f0e858 */
[C---:B------:R-:W-:Y:S02]  /*13af0*/  ISETP.GT.AND P1, PT, R0.reuse, 0x11, P1 ;  /* 0x000000110000780c */ /* 0x040fe40000f24270 */
[----:B------:R-:W-:Y:S02]  /*13b00*/  ISETP.GT.AND P0, PT, R0, 0x18, P0 ;  /* 0x000000180000780c */ /* 0x000fe40000704270 */
[----:B------:R-:W-:Y:S02]  /*13b10*/  FMNMX.FTZ R4, R8, R138, !PT ;  /* 0x0000008a08047209 */ /* 0x000fe40007810000 */
[C---:B------:R-:W-:Y:S02]  /*13b20*/  ISETP.LT.OR P1, PT, R2.reuse, 0x12, P1 ;  /* 0x000000120200780c */ /* 0x040fe40000f21670 */
[----:B------:R-:W-:Y:S02]  /*13b30*/  ISETP.LT.OR P0, PT, R2, 0x19, P0 ;  /* 0x000000190200780c */ /* 0x000fe40000701670 */
[----:B------:R-:W-:Y:S01]  /*13b40*/  PLOP3.LUT P2, PT, PT, PT, UP0, 0x40, 0x0 ;  /* 0x000000000000781c */ /* 0x000fe20003f4e808 */
[----:B------:R-:W-:Y:S01]  /*13b50*/  UISETP.NE.AND UP0, UPT, UR5, URZ, UPT ;  /* 0x0000003f0500728c */ /* 0x000fe2000bf05270 */
[----:B-1----:R-:W-:Y:S02]  /*13b60*/  FMNMX.FTZ R137, R137, R6, !PT ;  /* 0x0000000689897209 */ /* 0x002fe40007810000 */
[----:B--2---:R-:W-:Y:S02]  /*13b70*/  FMNMX.FTZ R3, R3, R20, !PT ;  /* 0x0000001403037209 */ /* 0x004fe40007810000 */
[----:B------:R-:W-:Y:S01]  /*13b80*/  FMNMX.FTZ R4, R12, R4, !PT ;  /* 0x000000040c047209 */ /* 0x000fe20007810000 */
[----:B------:R-:W1:Y:S01]  /*13b90*/  SHFL.BFLY PT, R6, R137, 0x1, 0x1f ;  /* 0x0c201f0089067f89 */ /* 0x000e6200000e0000 */
[----:B------:R-:W-:Y:S02]  /*13ba0*/  FSEL R202, R220, -INF , !P1 ;  /* 0xff800000dcca7808 */ /* 0x000fe40004800000 */
[----:B------:R-:W-:Y:S02]  /*13bb0*/  FSEL R206, R213, -INF , !P0 ;  /* 0xff800000d5ce7808 */ /* 0x000fe40004000000 */
[----:B------:R-:W-:Y:S02]  /*13bc0*/  ISETP.GT.AND P2, PT, R0, 0x10, P2 ;  /* 0x000000100000780c */ /* 0x000fe40001744270 */
[----:B------:R-:W-:Y:S01]  /*13bd0*/  PLOP3.LUT P1, PT, PT, PT, UP4, 0x40, 0x0 ;  /* 0x000000000000781c */ /* 0x000fe20003f2e848 */
[----:B------:R-:W2:Y:S01]  /*13be0*/  SHFL.BFLY PT, R136, R3, 0x1, 0x1f ;  /* 0x0c201f0003887f89 */ /* 0x000ea200000e0000 */
[----:B------:R-:W-:Y:S02]  /*13bf0*/  PLOP3.LUT P0, PT, PT, PT, UP3, 0x40, 0x0 ;  /* 0x000000000000781c */ /* 0x000fe40003f0e838 */
[----:B------:R-:W-:Y:S02]  /*13c00*/  FMNMX.FTZ R4, R11, R4, !PT ;  /* 0x000000040b047209 */ /* 0x000fe40007810000 */
[----:B------:R-:W-:Y:S02]  /*13c10*/  ISETP.LT.OR P2, PT, R2, 0x11, P2 ;  /* 0x000000110200780c */ /* 0x000fe40001741670 */
[C---:B------:R-:W-:Y:S02]  /*13c20*/  ISETP.GT.AND P1, PT, R0.reuse, 0x19, P1 ;  /* 0x000000190000780c */ /* 0x040fe40000f24270 */
[----:B------:R-:W-:Y:S02]  /*13c30*/  ISETP.GT.AND P0, PT, R0, 0x20, P0 ;  /* 0x000000200000780c */ /* 0x000fe40000704270 */
[----:B------:R-:W-:Y:S02]  /*13c40*/  FMNMX.FTZ R4, R14, R4, !PT ;  /* 0x000000040e047209 */ /* 0x000fe40007810000 */
[----:B------:R-:W-:Y:S02]  /*13c50*/  FSEL R200, R221, -INF , !P2 ;  /* 0xff800000ddc87808 */ /* 0x000fe40005000000 */
[C---:B------:R-:W-:Y:S02]  /*13c60*/  ISETP.LT.OR P1, PT, R2.reuse, 0x1a, P1 ;  /* 0x0000001a0200780c */ /* 0x040fe40000f21670 */
[----:B-1----:R-:W-:Y:S02]  /*13c70*/  FMNMX.FTZ R137, R137, R6, !PT ;  /* 0x0000000689897209 */ /* 0x002fe40007810000 */
[----:B------:R-:W-:Y:S02]  /*13c80*/  FMNMX.FTZ R6, R5, R139, !PT ;  /* 0x0000008b05067209 */ /* 0x000fe40007810000 */
[----:B------:R-:W-:Y:S01]  /*13c90*/  ISETP.LT.OR P0, PT, R2, 0x21, P0 ;  /* 0x000000210200780c */ /* 0x000fe20000701670 */
[----:B------:R-:W-:Y:S01]  /*13ca0*/  FMUL.FTZ R141, R137, c[0x0][0x2d0] ;  /* 0x0000b400898d7a20 */ /* 0x000fe20000410000 */
[----:B------:R-:W-:Y:S02]  /*13cb0*/  FMNMX.FTZ R6, R7, R6, !PT ;  /* 0x0000000607067209 */ /* 0x000fe40007810000 */
[----:B--2---:R-:W-:Y:S02]  /*13cc0*/  FMNMX.FTZ R136, R3, R136, !PT ;  /* 0x0000008803887209 */ /* 0x004fe40007810000 */
[----:B------:R-:W-:Y:S02]  /*13cd0*/  FMNMX.FTZ R3, R24, R6, !PT ;  /* 0x0000000618037209 */ /* 0x000fe40007810000 */
[----:B------:R-:W-:Y:S01]  /*13ce0*/  FMNMX.FTZ R4, R205, R4, !PT ;  /* 0x00000004cd047209 */ /* 0x000fe20007810000 */
[----:B------:R-:W-:Y:S01]  /*13cf0*/  FMUL.FTZ R142, R136, c[0x0][0x2d0] ;  /* 0x0000b400888e7a20 */ /* 0x000fe20000410000 */
[----:B------:R-:W-:Y:S02]  /*13d00*/  FMNMX.FTZ R3, R25, R3, !PT ;  /* 0x0000000319037209 */ /* 0x000fe40007810000 */
[----:B------:R-:W-:Y:S02]  /*13d10*/  FSEL R209, R212, -INF , !P1 ;  /* 0xff800000d4d17808 */ /* 0x000fe40004800000 */
[----:B------:R-:W-:Y:S02]  /*13d20*/  FSEL R212, R42, -INF , !P0 ;  /* 0xff8000002ad47808 */ /* 0x000fe40004000000 */
[----:B------:R-:W-:Y:S02]  /*13d30*/  FMNMX.FTZ R3, R200, R3, !PT ;  /* 0x00000003c8037209 */ /* 0x000fe40007810000 */
[----:B------:R-:W-:Y:S02]  /*13d40*/  PLOP3.LUT P0, PT, PT, PT, UP1, 0x40, 0x0 ;  /* 0x000000000000781c */ /* 0x000fe40003f0e818 */
[----:B------:R-:W-:Y:S02]  /*13d50*/  FMNMX.FTZ R4, R208, R4, !PT ;  /* 0x00000004d0047209 */ /* 0x000fe40007810000 */
[----:B------:R-:W-:Y:S02]  /*13d60*/  ISETP.GT.AND P0, PT, R0, 0x28, P0 ;  /* 0x000000280000780c */ /* 0x000fe40000704270 */
[----:B------:R-:W-:Y:S02]  /*13d70*/  FMNMX.FTZ R3, R202, R3, !PT ;  /* 0x00000003ca037209 */ /* 0x000fe40007810000 */
[----:B------:R-:W-:Y:S02]  /*13d80*/  PLOP3.LUT P1, PT, PT, PT, UP2, 0x40, 0x0 ;  /* 0x000000000000781c */ /* 0x000fe40003f2e828 */
[----:B------:R-:W-:Y:S02]  /*13d90*/  ISETP.LT.OR P0, PT, R2, 0x29, P0 ;  /* 0x000000290200780c */ /* 0x000fe40000701670 */
[----:B------:R-:W-:Y:S02]  /*13da0*/  FMNMX.FTZ R4, R210, R4, !PT ;  /* 0x00000004d2047209 */ /* 0x000fe40007810000 */
        /* <DEDUP_REMOVED lines=8> */
[----:B------:R-:W-:Y:S01]  /*13e30*/  FMNMX.FTZ R4, R247, R4, !PT ;  /* 0x00000004f7047209 */ /* 0x000fe20007810000 */
[----:B------:R-:W-:Y:S01]  /*13e40*/  UIADD3 UR24, UR24, -0x1, URZ ;  /* 0xffffffff18187890 */ /* 0x000fe2000fffe03f */
[----:B------:R-:W-:Y:S02]  /*13e50*/  FSEL R214, R43, -INF , !P1 ;  /* 0xff8000002bd67808 */ /* 0x000fe40004800000 */
[----:B------:R-:W-:Y:S02]  /*13e60*/  ISETP.GT.AND P0, PT, R0, 0x29, P0 ;  /* 0x000000290000780c */ /* 0x000fe40000704270 */
[----:B------:R-:W-:Y:S02]  /*13e70*/  FMNMX.FTZ R0, R212, R3, !PT ;  /* 0x00000003d4007209 */ /* 0x000fe40007810000 */
[----:B------:R-:W-:Y:S02]  /*13e80*/  FMNMX.FTZ R4, R248, R4, !PT ;  /* 0x00000004f8047209 */ /* 0x000fe40007810000 */
[----:B------:R-:W-:Y:S02]  /*13e90*/  ISETP.LT.OR P0, PT, R2, 0x2a, P0 ;  /* 0x0000002a0200780c */ /* 0x000fe40000701670 */
[----:B------:R-:W-:Y:S02]  /*13ea0*/  FMNMX.FTZ R0, R214, R0, !PT ;  /* 0x00000000d6007209 */ /* 0x000fe40007810000 */
[----:B------:R-:W-:Y:S02]  /*13eb0*/  FSEL R140, R47, -INF , !P0 ;  /* 0xff8000002f8c7808 */ /* 0x000fe40004000000 */
[----:B------:R-:W-:Y:S02]  /*13ec0*/  FMNMX.FTZ R4, R249, R4, !PT ;  /* 0x00000004f9047209 */ /* 0x000fe40007810000 */
[----:B------:R-:W-:Y:S02]  /*13ed0*/  FMNMX.FTZ R0, R213, R0, !PT ;  /* 0x00000000d5007209 */ /* 0x000fe40007810000 */
[----:B------:R-:W-:Y:S02]  /*13ee0*/  FMNMX.FTZ R4, R251, R4, !PT ;  /* 0x00000004fb047209 */ /* 0x000fe40007810000 */
[----:B------:R-:W-:Y:S02]  /*13ef0*/  FMNMX.FTZ R0, R140, R0, !PT ;  /* 0x000000008c007209 */ /* 0x000fe40007810000 */
[----:B------:R-:W-:Y:S01]  /*13f00*/  FSETP.NEU.FTZ.AND P2, PT, R137, -INF , PT ;  /* 0xff8000008900780b */ /* 0x000fe20003f5d000 */
[----:B------:R-:W1:Y:S01]  /*13f10*/  SHFL.BFLY PT, R20, R4, 0x2, 0x1f ;  /* 0x0c401f0004147f89 */ /* 0x000e6200000e0000 */
[----:B------:R-:W-:Y:S02]  /*13f20*/  FSETP.NEU.FTZ.AND P1, PT, R136, -INF , PT ;  /* 0xff8000008800780b */ /* 0x000fe40003f3d000 */
[----:B------:R-:W-:Y:S02]  /*13f30*/  FSEL R141, R141, RZ, P2 ;  /* 0x000000ff8d8d7208 */ /* 0x000fe40001000000 */
[----:B------:R-:W-:Y:S03]  /*13f40*/  FSEL R142, R142, RZ, P1 ;  /* 0x000000ff8e8e7208 */ /* 0x000fe60000800000 */
[----:B------:R-:W2:Y:S01]  /*13f50*/  SHFL.BFLY PT, R2, R0, 0x2, 0x1f ;  /* 0x0c401f0000027f89 */ /* 0x000ea200000e0000 */
[--C-:B------:R-:W-:Y:S02]  /*13f60*/  FFMA.FTZ R16, R16, c[0x0][0x2d0], -R141.reuse ;  /* 0x0000b40010107a23 */ /* 0x100fe4000001088d */
[--C-:B------:R-:W-:Y:S02]  /*13f70*/  FFMA.FTZ R17, R17, c[0x0][0x2d0], -R141.reuse ;  /* 0x0000b40011117a23 */ /* 0x100fe4000001088d */
[----:B------:R-:W3:Y:S01]  /*13f80*/  MUFU.EX2 R22, R16 ;  /* 0x0000001000167308 */ /* 0x000ee20000000800 */
[--C-:B------:R-:W-:Y:S02]  /*13f90*/  FFMA.FTZ R15, R15, c[0x0][0x2d0], -R142.reuse ;  /* 0x0000b4000f0f7a23 */ /* 0x100fe4000001088e */
[--C-:B------:R-:W-:Y:S02]  /*13fa0*/  FFMA.FTZ R10, R10, c[0x0][0x2d0], -R141.reuse ;  /* 0x0000b4000a0a7a23 */ /* 0x100fe4000001088d */
[----:B------:R-:W-:Y:S02]  /*13fb0*/  FFMA.FTZ R19, R19, c[0x0][0x2d0], -R141 ;  /* 0x0000b40013137a23 */ /* 0x000fe4000001088d */
[--C-:B------:R-:W-:Y:S02]  /*13fc0*/  FFMA.FTZ R9, R9, c[0x0][0x2d0], -R142.reuse ;  /* 0x0000b40009097a23 */ /* 0x100fe4000001088e */
[--C-:B------:R-:W-:Y:S01]  /*13fd0*/  FFMA.FTZ R13, R13, c[0x0][0x2d0], -R142.reuse ;  /* 0x0000b4000d0d7a23 */ /* 0x100fe2000001088e */
[----:B------:R-:W4:Y:S01]  /*13fe0*/  MUFU.EX2 R21, R17 ;  /* 0x0000001100157308 */ /* 0x000f220000000800 */
[----:B-1----:R-:W-:Y:S01]  /*13ff0*/  FMNMX.FTZ R4, R4, R20, !PT ;  /* 0x0000001404047209 */ /* 0x002fe20007810000 */
[----:B------:R-:W-:Y:S04]  /*14000*/  FFMA.FTZ R18, R18, c[0x0][0x2d0], -R142 ;  /* 0x0000b40012127a23 */ /* 0x000fe8000001088e */
[----:B------:R-:W1:Y:S01]  /*14010*/  SHFL.BFLY PT, R135, R4, 0x1, 0x1f ;  /* 0x0c201f0004877f89 */ /* 0x000e6200000e0000 */
[----:B--2---:R-:W-:Y:S03]  /*14020*/  FMNMX.FTZ R3, R0, R2, !PT ;  /* 0x0000000200037209 */ /* 0x004fe60007810000 */
[----:B------:R-:W-:Y:S01]  /*14030*/  MUFU.EX2 R6, R15 ;  /* 0x0000000f00067308 */ /* 0x000fe20000000800 */
[----:B------:R-:W-:Y:S02]  /*14040*/  FSEL R0, R137, RZ, P2 ;  /* 0x000000ff89007208 */ /* 0x000fe40001000000 */
[----:B------:R-:W-:Y:S02]  /*14050*/  FSEL R2, R136, RZ, P1 ;  /* 0x000000ff88027208 */ /* 0x000fe40000800000 */
[----:B---3--:R-:W-:Y:S01]  /*14060*/  MOV R46, R22 ;  /* 0x00000016002e7202 */ /* 0x008fe20000000f00 */
[----:B------:R-:W-:Y:S02]  /*14070*/  FADD.FTZ R0, -R0, R132 ;  /* 0x0000008400007221 */ /* 0x000fe40000010100 */
[----:B------:R-:W-:Y:S02]  /*14080*/  FADD.FTZ R2, -R2, R134 ;  /* 0x0000008602027221 */ /* 0x000fe40000010100 */
[----:B------:R-:W-:Y:S01]  /*14090*/  FMUL.FTZ R0, R0, c[0x0][0x2d0] ;  /* 0x0000b40000007a20 */ /* 0x000fe20000410000 */
[----:B------:R-:W2:Y:S01]  /*140a0*/  MUFU.EX2 R49, R10 ;  /* 0x0000000a00317308 */ /* 0x000ea20000000800 */
[----:B------:R-:W-:Y:S01]  /*140b0*/  FMUL.FTZ R2, R2, c[0x0][0x2d0] ;  /* 0x0000b40002027a20 */ /* 0x000fe20000410000 */
[----:B----4-:R-:W-:Y:S02]  /*140c0*/  MOV R47, R21 ;  /* 0x00000015002f7202 */ /* 0x010fe40000000f00 */
[----:B------:R-:W-:Y:S01]  /*140d0*/  LDSM.16.MT88.4 R20, [R225+0x100] ;  /* 0x00010000e114783b */ /* 0x000fe20000004200 */
[----:B-1----:R-:W-:Y:S05]  /*140e0*/  FMNMX.FTZ R135, R4, R135, !PT ;  /* 0x0000008704877209 */ /* 0x002fea0007810000 */
[----:B------:R1:W3:Y:S01]  /*140f0*/  MUFU.EX2 R133, R0 ;  /* 0x0000000000857308 */ /* 0x0002e20000000800 */
[C---:B------:R-:W-:Y:S01]  /*14100*/  FSETP.NEU.FTZ.AND P0, PT, R135.reuse, -INF , PT ;  /* 0xff8000008700780b */ /* 0x040fe20003f1d000 */
[----:B------:R-:W4:Y:S01]  /*14110*/  SHFL.BFLY PT, R4, R3, 0x1, 0x1f ;  /* 0x0c201f0003047f89 */ /* 0x000f2200000e0000 */
[----:B------:R-:W-:Y:S07]  /*14120*/  FMUL.FTZ R143, R135, c[0x0][0x2d0] ;  /* 0x0000b400878f7a20 */ /* 0x000fee0000410000 */
[----:B------:R-:W5:Y:S01]  /*14130*/  MUFU.EX2 R132, R2 ;  /* 0x0000000200847308 */ /* 0x000f620000000800 */
[----:B------:R-:W-:Y:S02]  /*14140*/  FSEL R143, R143, RZ, P0 ;  /* 0x000000ff8f8f7208 */ /* 0x000fe40000000000 */
[----:B--2---:R-:W-:Y:S03]  /*14150*/  F2FP.BF16.PACK_AB R192, R46, R49 ;  /* 0x000000312ec0723e */ /* 0x004fe600000010ff */
[--C-:B------:R-:W-:Y:S02]  /*14160*/  FFMA.FTZ R8, R8, c[0x0][0x2d0], -R143.reuse ;  /* 0x0000b40008087a23 */ /* 0x100fe4000001088f */
[--C-:B------:R-:W-:Y:S02]  /*14170*/  FFMA.FTZ R12, R12, c[0x0][0x2d0], -R143.reuse ;  /* 0x0000b4000c0c7a23 */ /* 0x100fe4000001088f */
[----:B------:R-:W2:Y:S01]  /*14180*/  MUFU.EX2 R48, R19 ;  /* 0x0000001300307308 */ /* 0x000ea20000000800 */
[--C-:B------:R-:W-:Y:S02]  /*14190*/  FFMA.FTZ R11, R11, c[0x0][0x2d0], -R143.reuse ;  /* 0x0000b4000b0b7a23 */ /* 0x100fe4000001088f */
[----:B------:R-:W-:Y:S01]  /*141a0*/  FFMA.FTZ R14, R14, c[0x0][0x2d0], -R143 ;  /* 0x0000b4000e0e7a23 */ /* 0x000fe2000001088f */
[----:B-1----:R-:W-:Y:S01]  /*141b0*/  FSEL R0, R135, RZ, P0 ;  /* 0x000000ff87007208 */ /* 0x002fe20000000000 */
[C---:B---3--:R-:W-:Y:S02]  /*141c0*/  FMUL.FTZ R16, R133.reuse, R156 ;  /* 0x0000009c85107220 */ /* 0x048fe40000410000 */
[C---:B------:R-:W-:Y:S01]  /*141d0*/  FMUL.FTZ R17, R133.reuse, R157 ;  /* 0x0000009d85117220 */ /* 0x040fe20000410000 */
[----:B----4-:R-:W-:Y:S01]  /*141e0*/  FMNMX.FTZ R3, R4, R3, !PT ;  /* 0x0000000304037209 */ /* 0x010fe20007810000 */
[----:B------:R-:W-:Y:S01]  /*141f0*/  FADD.FTZ R0, -R0, R138 ;  /* 0x0000008a00007221 */ /* 0x000fe20000010100 */
[----:B------:R-:W-:Y:S01]  /*14200*/  MUFU.EX2 R221, R9 ;  /* 0x0000000900dd7308 */ /* 0x000fe20000000800 */
[----:B------:R-:W-:Y:S01]  /*14210*/  MOV R138, R6 ;  /* 0x00000006008a7202 */ /* 0x000fe20000000f00 */
[----:B------:R-:W-:Y:S01]  /*14220*/  FMUL.FTZ R32, R133, R172 ;  /* 0x000000ac85207220 */ /* 0x000fe20000410000 */
[C---:B------:R-:W-:Y:S01]  /*14230*/  FSETP.NEU.FTZ.AND P0, PT, R3.reuse, -INF , PT ;  /* 0xff8000000300780b */ /* 0x040fe20003f1d000 */
[----:B------:R-:W-:Y:S02]  /*14240*/  FMUL.FTZ R0, R0, c[0x0][0x2d0] ;  /* 0x0000b40000007a20 */ /* 0x000fe40000410000 */
[----:B------:R-:W-:Y:S02]  /*14250*/  FMUL.FTZ R134, R3, c[0x0][0x2d0] ;  /* 0x0000b40003867a20 */ /* 0x000fe40000410000 */
[----:B-----5:R-:W-:Y:S02]  /*14260*/  FMUL.FTZ R6, R132, R146 ;  /* 0x0000009284067220 */ /* 0x020fe40000410000 */
[----:B------:R1:W3:Y:S01]  /*14270*/  MUFU.EX2 R2, R0 ;  /* 0x0000000000027308 */ /* 0x0002e20000000800 */
[----:B------:R-:W-:Y:S01]  /*14280*/  FSEL R134, R134, RZ, P0 ;  /* 0x000000ff86867208 */ /* 0x000fe20000000000 */
[----:B------:R-:W-:Y:S01]  /*14290*/  FMUL.FTZ R33, R133, R173 ;  /* 0x000000ad85217220 */ /* 0x000fe20000410000 */
[----:B--2---:R-:W-:Y:S01]  /*142a0*/  F2FP.BF16.PACK_AB R194, R48, R47 ;  /* 0x0000002f30c2723e */ /* 0x004fe200000010ff */
[C---:B------:R-:W-:Y:S02]  /*142b0*/  FMUL.FTZ R19, R132.reuse, R159 ;  /* 0x0000009f84137220 */ /* 0x040fe40000410000 */
[--C-:B------:R-:W-:Y:S02]  /*142c0*/  FFMA.FTZ R4, R25, c[0x0][0x2d0], -R134.reuse ;  /* 0x0000b40019047a23 */ /* 0x100fe40000010886 */
[--C-:B------:R-:W-:Y:S02]  /*142d0*/  FFMA.FTZ R5, R5, c[0x0][0x2d0], -R134.reuse ;  /* 0x0000b40005057a23 */ /* 0x100fe40000010886 */
[----:B------:R-:W2:Y:S01]  /*142e0*/  MUFU.EX2 R43, R13 ;  /* 0x0000000d002b7308 */ /* 0x000ea20000000800 */
[C---:B------:R-:W-:Y:S01]  /*142f0*/  FMUL.FTZ R34, R132.reuse, R174 ;  /* 0x000000ae84227220 */ /* 0x040fe20000410000 */
[----:B------:R-:W-:Y:S01]  /*14300*/  MOV R174, R48 ;  /* 0x0000003000ae7202 */ /* 0x000fe20000000f00 */
[C---:B------:R-:W-:Y:S02]  /*14310*/  FMUL.FTZ R35, R132.reuse, R175 ;  /* 0x000000af84237220 */ /* 0x040fe40000410000 */
[C---:B------:R-:W-:Y:S02]  /*14320*/  FMUL.FTZ R48, R133.reuse, R188 ;  /* 0x000000bc85307220 */ /* 0x040fe40000410000 */
[C---:B------:R-:W-:Y:S02]  /*14330*/  FMUL.FTZ R52, R133.reuse, R52 ;  /* 0x0000003485347220 */ /* 0x040fe40000410000 */
[----:B------:R-:W-:Y:S01]  /*14340*/  FMUL.FTZ R53, R133, R53 ;  /* 0x0000003585357220 */ /* 0x000fe20000410000 */
[----:B------:R-:W4:Y:S01]  /*14350*/  MUFU.EX2 R44, R18 ;  /* 0x00000012002c7308 */ /* 0x000f220000000800 */
[C---:B------:R-:W-:Y:S02]  /*14360*/  FMUL.FTZ R54, R132.reuse, R54 ;  /* 0x0000003684367220 */ /* 0x040fe40000410000 */
[C---:B------:R-:W-:Y:S02]  /*14370*/  FMUL.FTZ R55, R132.reuse, R55 ;  /* 0x0000003784377220 */ /* 0x040fe40000410000 */
[--C-:B-1----:R-:W-:Y:S02]  /*14380*/  FFMA.FTZ R0, R7, c[0x0][0x2d0], -R134.reuse ;  /* 0x0000b40007007a23 */ /* 0x102fe40000010886 */
[----:B------:R-:W-:Y:S02]  /*14390*/  FMUL.FTZ R7, R132, R147 ;  /* 0x0000009384077220 */ /* 0x000fe40000410000 */
[C---:B---3--:R-:W-:Y:S01]  /*143a0*/  FMUL.FTZ R9, R2.reuse, R149 ;  /* 0x0000009502097220 */ /* 0x048fe20000410000 */
[----:B------:R1:W-:Y:S01]  /*143b0*/  MUFU.EX2 R216, R0 ;  /* 0x0000000000d87308 */ /* 0x0003e20000000800 */
[C---:B------:R-:W-:Y:S02]  /*143c0*/  FMUL.FTZ R25, R2.reuse, R165 ;  /* 0x000000a502197220 */ /* 0x040fe40000410000 */
[C---:B------:R-:W-:Y:S01]  /*143d0*/  FMUL.FTZ R28, R2.reuse, R168 ;  /* 0x000000a8021c7220 */ /* 0x040fe20000410000 */
[----:B--2---:R-:W-:Y:S01]  /*143e0*/  F2FP.BF16.PACK_AB R193, R43, R221 ;  /* 0x000000dd2bc1723e */ /* 0x004fe200000010ff */
[C---:B------:R-:W-:Y:S02]  /*143f0*/  FMUL.FTZ R13, R2.reuse, R153 ;  /* 0x00000099020d7220 */ /* 0x040fe40000410000 */
[C---:B------:R-:W-:Y:S02]  /*14400*/  FMUL.FTZ R29, R2.reuse, R169 ;  /* 0x000000a9021d7220 */ /* 0x040fe40000410000 */
[C---:B------:R-:W-:Y:S01]  /*14410*/  FMUL.FTZ R41, R2.reuse, R181 ;  /* 0x000000b502297220 */ /* 0x040fe20000410000 */
[----:B------:R2:W3:Y:S01]  /*14420*/  MUFU.EX2 R215, R5 ;  /* 0x0000000500d77308 */ /* 0x0004e20000000800 */
[----:B------:R-:W-:Y:S01]  /*14430*/  MOV R181, R46 ;  /* 0x0000002e00b57202 */ /* 0x000fe20000000f00 */
[----:B------:R-:W-:Y:S01]  /*14440*/  FMUL.FTZ R56, R2, R56 ;  /* 0x0000003802387220 */ /* 0x000fe20000410000 */
[----:B----4-:R-:W-:Y:S01]  /*14450*/  F2FP.BF16.PACK_AB R195, R44, R138 ;  /* 0x0000008a2cc3723e */ /* 0x010fe200000010ff */
[----:B------:R-:W-:Y:S01]  /*14460*/  FMUL.FTZ R18, R132, R158 ;  /* 0x0000009e84127220 */ /* 0x000fe20000410000 */
[----:B------:R-:W-:Y:S01]  /*14470*/  MOV R172, R44 ;  /* 0x0000002c00ac7202 */ /* 0x000fe20000000f00 */
[C---:B------:R-:W-:Y:S01]  /*14480*/  FMUL.FTZ R44, R2.reuse, R184 ;  /* 0x000000b8022c7220 */ /* 0x040fe20000410000 */
[----:B------:R-:W-:Y:S01]  /*14490*/  LDSM.16.MT88.4 R156, [R226+0x900] ;  /* 0x00090000e29c783b */ /* 0x000fe20000004200 */
[C---:B------:R-:W-:Y:S02]  /*144a0*/  FMUL.FTZ R57, R2.reuse, R57 ;  /* 0x0000003902397220 */ /* 0x040fe40000410000 */
[----:B------:R4:W-:Y:S01]  /*144b0*/  MUFU.EX2 R219, R4 ;  /* 0x0000000400db7308 */ /* 0x0009e20000000800 */
[C---:B------:R-:W-:Y:S02]  /*144c0*/  FMUL.FTZ R60, R2.reuse, R60 ;  /* 0x0000003c023c7220 */ /* 0x040fe40000410000 */
[----:B------:R-:W-:Y:S02]  /*144d0*/  FMUL.FTZ R61, R2, R61 ;  /* 0x0000003d023d7220 */ /* 0x000fe40000410000 */
[----:B-1----:R-:W-:Y:S02]  /*144e0*/  FFMA.FTZ R0, R24, c[0x0][0x2d0], -R134 ;  /* 0x0000b40018007a23 */ /* 0x002fe40000010886 */
[----:B------:R-:W-:Y:S02]  /*144f0*/  FMUL.FTZ R24, R2, R164 ;  /* 0x000000a402187220 */ /* 0x000fe40000410000 */
[C---:B------:R-:W-:Y:S01]  /*14500*/  FMUL.FTZ R64, R133.reuse, R64 ;  /* 0x0000004085407220 */ /* 0x040fe20000410000 */
[----:B------:R1:W5:Y:S01]  /*14510*/  MUFU.EX2 R217, R0 ;  /* 0x0000000000d97308 */ /* 0x0003620000000800 */
[C---:B------:R-:W-:Y:S02]  /*14520*/  FMUL.FTZ R65, R133.reuse, R65 ;  /* 0x0000004185417220 */ /* 0x040fe40000410000 */
[----:B------:R-:W-:Y:S02]  /*14530*/  FMUL.FTZ R66, R132, R66 ;  /* 0x0000004284427220 */ /* 0x000fe40000410000 */
[C---:B--2---:R-:W-:Y:S01]  /*14540*/  FMUL.FTZ R5, R133.reuse, R145 ;  /* 0x0000009185057220 */ /* 0x044fe20000410000 */
[----:B---3--:R-:W-:Y:S01]  /*14550*/  F2FP.BF16.PACK_AB R145, R216, R215 ;  /* 0x000000d7d891723e */ /* 0x008fe200000010ff */
[C---:B------:R-:W-:Y:S02]  /*14560*/  FMUL.FTZ R67, R132.reuse, R67 ;  /* 0x0000004384437220 */ /* 0x040fe40000410000 */
[C---:B------:R-:W-:Y:S01]  /*14570*/  FMUL.FTZ R68, R133.reuse, R68 ;  /* 0x0000004485447220 */ /* 0x040fe20000410000 */
[----:B------:R2:W-:Y:S01]  /*14580*/  MUFU.EX2 R50, R8 ;  /* 0x0000000800327308 */ /* 0x0005e20000000800 */
[C---:B------:R-:W-:Y:S02]  /*14590*/  FMUL.FTZ R69, R133.reuse, R69 ;  /* 0x0000004585457220 */ /* 0x040fe40000410000 */
[C---:B------:R-:W-:Y:S02]  /*145a0*/  FMUL.FTZ R70, R132.reuse, R70 ;  /* 0x0000004684467220 */ /* 0x040fe40000410000 */
[----:B----4-:R-:W-:Y:S02]  /*145b0*/  FMUL.FTZ R4, R133, R144 ;  /* 0x0000009085047220 */ /* 0x010fe40000410000 */
[----:B------:R-:W-:Y:S02]  /*145c0*/  FMUL.FTZ R71, R132, R71 ;  /* 0x0000004784477220 */ /* 0x000fe40000410000 */
[C---:B------:R-:W-:Y:S01]  /*145d0*/  FMUL.FTZ R72, R2.reuse, R72 ;  /* 0x0000004802487220 */ /* 0x040fe20000410000 */
[----:B------:R-:W3:Y:S01]  /*145e0*/  MUFU.EX2 R220, R12 ;  /* 0x0000000c00dc7308 */ /* 0x000ee20000000800 */
[C---:B------:R-:W-:Y:S01]  /*145f0*/  FMUL.FTZ R73, R2.reuse, R73 ;  /* 0x0000004902497220 */ /* 0x040fe20000410000 */
[-C--:B------:R-:W-:Y:S01]  /*14600*/  HMMA.16816.F32.BF16 R4, R192, R20.reuse, R4 ;  /* 0x00000014c004723c */ /* 0x080fe20000041804 */
[C---:B------:R-:W-:Y:S01]  /*14610*/  FMUL.FTZ R76, R2.reuse, R76 ;  /* 0x0000004c024c7220 */ /* 0x040fe20000410000 */
[----:B-1----:R-:W-:Y:S01]  /*14620*/  FSEL R0, R3, RZ, P0 ;  /* 0x000000ff03007208 */ /* 0x002fe20000000000 */
[----:B------:R-:W-:Y:S01]  /*14630*/  FMUL.FTZ R77, R2, R77 ;  /* 0x0000004d024d7220 */ /* 0x000fe20000410000 */
[----:B-----5:R-:W-:Y:S01]  /*14640*/  F2FP.BF16.PACK_AB R147, R219, R217 ;  /* 0x000000d9db93723e */ /* 0x020fe200000010ff */
[C---:B------:R-:W-:Y:S01]  /*14650*/  FMUL.FTZ R80, R133.reuse, R80 ;  /* 0x0000005085507220 */ /* 0x040fe20000410000 */
[----:B------:R-:W-:Y:S01]  /*14660*/  PLOP3.LUT P0, PT, PT, PT, UP0, 0x80, 0x0 ;  /* 0x000000000000781c */ /* 0x000fe20003f0f008 */
[----:B------:R-:W-:Y:S01]  /*14670*/  FADD.FTZ R0, -R0, R139 ;  /* 0x0000008b00007221 */ /* 0x000fe20000010100 */
[----:B------:R-:W1:Y:S01]  /*14680*/  MUFU.EX2 R40, R11 ;  /* 0x0000000b00287308 */ /* 0x000e620000000800 */
[C---:B------:R-:W-:Y:S03]  /*14690*/  FMUL.FTZ R81, R133.reuse, R81 ;  /* 0x0000005185517220 */ /* 0x040fe60000410000 */
[----:B------:R-:W-:Y:S02]  /*146a0*/  FMUL.FTZ R0, R0, c[0x0][0x2d0] ;  /* 0x0000b40000007a20 */ /* 0x000fe40000410000 */
[----:B--2---:R-:W-:Y:S02]  /*146b0*/  FMUL.FTZ R8, R2, R148 ;  /* 0x0000009402087220 */ /* 0x004fe40000410000 */
[C---:B------:R-:W-:Y:S02]  /*146c0*/  FMUL.FTZ R82, R132.reuse, R82 ;  /* 0x0000005284527220 */ /* 0x040fe40000410000 */
[----:B------:R-:W2:Y:S01]  /*146d0*/  MUFU.EX2 R45, R14 ;  /* 0x0000000e002d7308 */ /* 0x000ea20000000800 */
[----:B------:R-:W-:Y:S02]  /*146e0*/  FMUL.FTZ R83, R132, R83 ;  /* 0x0000005384537220 */ /* 0x000fe40000410000 */
[C---:B------:R-:W-:Y:S01]  /*146f0*/  FMUL.FTZ R84, R133.reuse, R84 ;  /* 0x0000005485547220 */ /* 0x040fe20000410000 */
[----:B---3--:R-:W-:Y:S01]  /*14700*/  F2FP.BF16.PACK_AB R144, R220, R50 ;  /* 0x00000032dc90723e */ /* 0x008fe200000010ff */
[----:B------:R-:W-:Y:S02]  /*14710*/  FMUL.FTZ R12, R2, R152 ;  /* 0x00000098020c7220 */ /* 0x000fe40000410000 */
[C---:B------:R-:W-:Y:S02]  /*14720*/  FMUL.FTZ R85, R133.reuse, R85 ;  /* 0x0000005585557220 */ /* 0x040fe40000410000 */
[C---:B------:R-:W-:Y:S01]  /*14730*/  FMUL.FTZ R86, R132.reuse, R86 ;  /* 0x0000005684567220 */ /* 0x040fe20000410000 */
[----:B------:R-:W3:Y:S01]  /*14740*/  MUFU.EX2 R0, R0 ;  /* 0x0000000000007308 */ /* 0x000ee20000000800 */
[----:B------:R-:W-:Y:S02]  /*14750*/  FMUL.FTZ R87, R132, R87 ;  /* 0x0000005784577220 */ /* 0x000fe40000410000 */
[C---:B------:R-:W-:Y:S01]  /*14760*/  FMUL.FTZ R88, R2.reuse, R88 ;  /* 0x0000005802587220 */ /* 0x040fe20000410000 */
[----:B-1----:R-:W-:Y:S01]  /*14770*/  MOV R175, R40 ;  /* 0x0000002800af7202 */ /* 0x002fe20000000f00 */
[C---:B------:R-:W-:Y:S02]  /*14780*/  FMUL.FTZ R89, R2.reuse, R89 ;  /* 0x0000005902597220 */ /* 0x040fe40000410000 */
[C---:B------:R-:W-:Y:S02]  /*14790*/  FMUL.FTZ R92, R2.reuse, R92 ;  /* 0x0000005c025c7220 */ /* 0x040fe40000410000 */
[C---:B------:R-:W-:Y:S02]  /*147a0*/  FMUL.FTZ R93, R2.reuse, R93 ;  /* 0x0000005d025d7220 */ /* 0x040fe40000410000 */
[C---:B------:R-:W-:Y:S02]  /*147b0*/  FMUL.FTZ R96, R133.reuse, R96 ;  /* 0x0000006085607220 */ /* 0x040fe40000410000 */
[----:B------:R-:W-:Y:S01]  /*147c0*/  FMUL.FTZ R97, R133, R97 ;  /* 0x0000006185617220 */ /* 0x000fe20000410000 */
[----:B--2---:R-:W-:Y:S01]  /*147d0*/  F2FP.BF16.PACK_AB R146, R45, R40 ;  /* 0x000000282d92723e */ /* 0x004fe200000010ff */
[C---:B------:R-:W-:Y:S01]  /*147e0*/  FMUL.FTZ R40, R2.reuse, R180 ;  /* 0x000000b402287220 */ /* 0x040fe20000410000 */
[----:B------:R-:W-:Y:S01]  /*147f0*/  MOV R173, R45 ;  /* 0x0000002d00ad7202 */ /* 0x000fe20000000f00 */
[----:B------:R-:W-:Y:S01]  /*14800*/  FMUL.FTZ R45, R2, R185 ;  /* 0x000000b9022d7220 */ /* 0x000fe20000410000 */
[----:B------:R-:W-:Y:S01]  /*14810*/  MOV R180, R49 ;  /* 0x0000003100b47202 */ /* 0x000fe20000000f00 */
[C---:B------:R-:W-:Y:S02]  /*14820*/  FMUL.FTZ R49, R133.reuse, R189 ;  /* 0x000000bd85317220 */ /* 0x040fe40000410000 */
[C---:B------:R-:W-:Y:S02]  /*14830*/  FMUL.FTZ R98, R132.reuse, R98 ;  /* 0x0000006284627220 */ /* 0x040fe40000410000 */
[----:B------:R-:W-:Y:S02]  /*14840*/  FMUL.FTZ R99, R132, R99 ;  /* 0x0000006384637220 */ /* 0x000fe40000410000 */
[C---:B---3--:R-:W-:Y:S02]  /*14850*/  FMUL.FTZ R10, R0.reuse, R150 ;  /* 0x00000096000a7220 */ /* 0x048fe40000410000 */
[C---:B------:R-:W-:Y:S02]  /*14860*/  FMUL.FTZ R11, R0.reuse, R151 ;  /* 0x00000097000b7220 */ /* 0x040fe40000410000 */
[----:B------:R-:W1:Y:S01]  /*14870*/  LDSM.16.MT88.4 R148, [R228+0x100] ;  /* 0x00010000e494783b */ /* 0x000e620000004200 */
[C---:B------:R-:W-:Y:S02]  /*14880*/  FMUL.FTZ R14, R0.reuse, R154 ;  /* 0x0000009a000e7220 */ /* 0x040fe40000410000 */
[C---:B------:R-:W-:Y:S02]  /*14890*/  FMUL.FTZ R15, R0.reuse, R155 ;  /* 0x0000009b000f7220 */ /* 0x040fe40000410000 */
[C---:B------:R-:W-:Y:S01]  /*148a0*/  HMMA.16816.F32.BF16 R8, R144.reuse, R20, R8 ;  /* 0x000000149008723c */ /* 0x040fe20000041808 */
[----:B------:R-:W-:Y:S01]  /*148b0*/  FMUL.FTZ R42, R0, R182 ;  /* 0x000000b6002a7220 */ /* 0x000fe20000410000 */
[----:B------:R-:W-:Y:S01]  /*148c0*/  MOV R182, R138 ;  /* 0x0000008a00b67202 */ /* 0x000fe20000000f00 */
[--C-:B------:R-:W-:Y:S01]  /*148d0*/  FFMA.FTZ R138, R196, c[0x0][0x2d0], -R141.reuse ;  /* 0x0000b400c48a7a23 */ /* 0x100fe2000001088d */
[----:B------:R-:W2:Y:S01]  /*148e0*/  LDSM.16.MT88.4 R152, [R227+0x100] ;  /* 0x00010000e398783b */ /* 0x000ea20000004200 */
[C---:B------:R-:W-:Y:S01]  /*148f0*/  FMUL.FTZ R31, R0.reuse, R171 ;  /* 0x000000ab001f7220 */ /* 0x040fe20000410000 */
[----:B------:R-:W-:Y:S01]  /*14900*/  MOV R171, R47 ;  /* 0x0000002f00ab7202 */ /* 0x000fe20000000f00 */
[C---:B------:R-:W-:Y:S01]  /*14910*/  FMUL.FTZ R47, R0.reuse, R187 ;  /* 0x000000bb002f7220 */ /* 0x040fe20000410000 */
[-C--:B------:R-:W-:Y:S01]  /*14920*/  HMMA.16816.F32.BF16 R12, R144, R22.reuse, R12 ;  /* 0x00000016900c723c */ /* 0x080fe2000004180c */
[----:B------:R3:W-:Y:S03]  /*14930*/  MUFU.EX2 R187, R138 ;  /* 0x0000008a00bb7308 */ /* 0x0007e60000000800 */
[C---:B------:R-:W-:Y:S01]  /*14940*/  FMUL.FTZ R20, R133.reuse, R160 ;  /* 0x000000a085147220 */ /* 0x040fe20000410000 */
[----:B------:R-:W-:Y:S01]  /*14950*/  MOV R196, R245 ;  /* 0x000000f500c47202 */ /* 0x000fe20000000f00 */
[----:B------:R-:W-:Y:S02]  /*14960*/  FMUL.FTZ R21, R133, R161 ;  /* 0x000000a185157220 */ /* 0x000fe40000410000 */
[C---:B------:R-:W-:Y:S01]  /*14970*/  HMMA.16816.F32.BF16 R16, R192.reuse, R22, R16 ;  /* 0x00000016c010723c */ /* 0x040fe20000041810 */
[C---:B------:R-:W-:Y:S03]  /*14980*/  FMUL.FTZ R26, R0.reuse, R166 ;  /* 0x000000a6001a7220 */ /* 0x040fe60000410000 */
[C---:B------:R-:W-:Y:S02]  /*14990*/  FMUL.FTZ R27, R0.reuse, R167 ;  /* 0x000000a7001b7220 */ /* 0x040fe40000410000 */
[----:B------:R-:W-:Y:S01]  /*149a0*/  FMUL.FTZ R30, R0, R170 ;  /* 0x000000aa001e7220 */ /* 0x000fe20000410000 */
[----:B------:R-:W-:Y:S01]  /*149b0*/  LDSM.16.MT88.4 R164, [R227+0x900] ;  /* 0x00090000e3a4783b */ /* 0x000fe20000004200 */
[C---:B------:R-:W-:Y:S04]  /*149c0*/  FMUL.FTZ R22, R132.reuse, R162 ;  /* 0x000000a284167220 */ /* 0x040fe80000410000 */
[----:B------:R-:W-:Y:S02]  /*149d0*/  FMUL.FTZ R23, R132, R163 ;  /* 0x000000a384177220 */ /* 0x000fe40000410000 */
[C---:B------:R-:W-:Y:S01]  /*149e0*/  FMUL.FTZ R46, R0.reuse, R186 ;  /* 0x000000ba002e7220 */ /* 0x040fe20000410000 */
[----:B------:R-:W-:Y:S01]  /*149f0*/  LDSM.16.MT88.4 R160, [R228+0x900] ;  /* 0x00090000e4a0783b */ /* 0x000fe20000004200 */
[C---:B------:R-:W-:Y:S02]  /*14a00*/  FMUL.FTZ R58, R0.reuse, R58 ;  /* 0x0000003a003a7220 */ /* 0x040fe40000410000 */
[--C-:B---3--:R-:W-:Y:S01]  /*14a10*/  FFMA.FTZ R138, R197, c[0x0][0x2d0], -R141.reuse ;  /* 0x0000b400c58a7a23 */ /* 0x108fe2000001088d */
[-C--:B------:R-:W-:Y:S01]  /*14a20*/  HMMA.16816.F32.BF16 R20, R192, R36.reuse, R20 ;  /* 0x00000024c014723c */ /* 0x080fe20000041814 */
[C---:B------:R-:W-:Y:S02]  /*14a30*/  FMUL.FTZ R59, R0.reuse, R59 ;  /* 0x0000003b003b7220 */ /* 0x040fe40000410000 */
[----:B------:R3:W-:Y:S01]  /*14a40*/  MUFU.EX2 R139, R138 ;  /* 0x0000008a008b7308 */ /* 0x0007e20000000800 */
[C---:B------:R-:W-:Y:S02]  /*14a50*/  FMUL.FTZ R62, R0.reuse, R62 ;  /* 0x0000003e003e7220 */ /* 0x040fe40000410000 */
[C---:B------:R-:W-:Y:S02]  /*14a60*/  FMUL.FTZ R63, R0.reuse, R63 ;  /* 0x0000003f003f7220 */ /* 0x040fe40000410000 */
[C---:B------:R-:W-:Y:S01]  /*14a70*/  HMMA.16816.F32.BF16 R24, R144.reuse, R36, R24 ;  /* 0x000000249018723c */ /* 0x040fe20000041818 */
[C---:B------:R-:W-:Y:S03]  /*14a80*/  FMUL.FTZ R74, R0.reuse, R74 ;  /* 0x0000004a004a7220 */ /* 0x040fe60000410000 */
[C---:B------:R-:W-:Y:S02]  /*14a90*/  FMUL.FTZ R75, R0.reuse, R75 ;  /* 0x0000004b004b7220 */ /* 0x040fe40000410000 */
[----:B------:R-:W-:Y:S02]  /*14aa0*/  FMUL.FTZ R78, R0, R78 ;  /* 0x0000004e004e7220 */ /* 0x000fe40000410000 */
[-C--:B------:R-:W-:Y:S01]  /*14ab0*/  HMMA.16816.F32.BF16 R28, R144, R38.reuse, R28 ;  /* 0x00000026901c723c */ /* 0x080fe2000004181c */
[C---:B------:R-:W-:Y:S03]  /*14ac0*/  FMUL.FTZ R36, R133.reuse, R176 ;  /* 0x000000b085247220 */ /* 0x040fe60000410000 */
[C---:B------:R-:W-:Y:S01]  /*14ad0*/  FMUL.FTZ R37, R133.reuse, R177 ;  /* 0x000000b185257220 */ /* 0x040fe20000410000 */
[----:B------:R-:W-:Y:S01]  /*14ae0*/  MOV R176, R50 ;  /* 0x0000003200b07202 */ /* 0x000fe20000000f00 */
[C---:B------:R-:W-:Y:S01]  /*14af0*/  FMUL.FTZ R50, R132.reuse, R190 ;  /* 0x000000be84327220 */ /* 0x040fe20000410000 */
[----:B------:R-:W-:Y:S01]  /*14b00*/  MOV R190, R51 ;  /* 0x0000003300be7202 */ /* 0x000fe20000000f00 */
[C---:B------:R-:W-:Y:S01]  /*14b10*/  HMMA.16816.F32.BF16 R32, R192.reuse, R38, R32 ;  /* 0x00000026c020723c */ /* 0x040fe20000041820 */
[----:B------:R-:W-:Y:S03]  /*14b20*/  FMUL.FTZ R51, R132, R191 ;  /* 0x000000bf84337220 */ /* 0x000fe60000410000 */
[--C-:B---3--:R-:W-:Y:S01]  /*14b30*/  FFMA.FTZ R138, R198, c[0x0][0x2d0], -R142.reuse ;  /* 0x0000b400c68a7a23 */ /* 0x108fe2000001088e */
[----:B------:R-:W-:Y:S01]  /*14b40*/  MOV R191, R244 ;  /* 0x000000f400bf7202 */ /* 0x000fe20000000f00 */
[----:B------:R-:W-:Y:S01]  /*14b50*/  FMUL.FTZ R79, R0, R79 ;  /* 0x0000004f004f7220 */ /* 0x000fe20000410000 */
[----:B------:R-:W-:Y:S01]  /*14b60*/  MOV R177, R221 ;  /* 0x000000dd00b17202 */ /* 0x000fe20000000f00 */
[----:B------:R-:W-:Y:S01]  /*14b70*/  FMUL.FTZ R39, R132, R179 ;  /* 0x000000b384277220 */ /* 0x000fe20000410000 */
[----:B------:R-:W-:Y:S03]  /*14b80*/  MOV R179, R43 ;  /* 0x0000002b00b37202 */ /* 0x000fe60000000f00 */
[----:B------:R-:W-:Y:S02]  /*14b90*/  FMUL.FTZ R43, R0, R183 ;  /* 0x000000b7002b7220 */ /* 0x000fe40000410000 */
[----:B------:R3:W-:Y:S01]  /*14ba0*/  MUFU.EX2 R183, R138 ;  /* 0x0000008a00b77308 */ /* 0x0007e20000000800 */
[----:B------:R-:W-:Y:S01]  /*14bb0*/  FMUL.FTZ R38, R132, R178 ;  /* 0x000000b284267220 */ /* 0x000fe20000410000 */
[----:B------:R-:W-:Y:S01]  /*14bc0*/  MOV R178, R220 ;  /* 0x000000dc00b27202 */ /* 0x000fe20000000f00 */
[C---:B------:R-:W-:Y:S02]  /*14bd0*/  FMUL.FTZ R90, R0.reuse, R90 ;  /* 0x0000005a005a7220 */ /* 0x040fe40000410000 */
[C---:B------:R-:W-:Y:S02]  /*14be0*/  FMUL.FTZ R91, R0.reuse, R91 ;  /* 0x0000005b005b7220 */ /* 0x040fe40000410000 */
[C---:B------:R-:W-:Y:S01]  /*14bf0*/  FMUL.FTZ R94, R0.reuse, R94 ;  /* 0x0000005e005e7220 */ /* 0x040fe20000410000 */
[-C--:B-1----:R-:W-:Y:S01]  /*14c00*/  HMMA.16816.F32.BF16 R36, R192, R148.reuse, R36 ;  /* 0x00000094c024723c */ /* 0x082fe20000041824 */
[----:B------:R-:W-:Y:S02]  /*14c10*/  FMUL.FTZ R95, R0, R95 ;  /* 0x0000005f005f7220 */ /* 0x000fe40000410000 */
[C---:B------:R-:W-:Y:S02]  /*14c20*/  FMUL.FTZ R100, R133.reuse, R100 ;  /* 0x0000006485647220 */ /* 0x040fe40000410000 */
[----:B------:R-:W-:Y:S02]  /*14c30*/  FMUL.FTZ R101, R133, R101 ;  /* 0x0000006585657220 */ /* 0x000fe40000410000 */
[C---:B------:R-:W-:Y:S01]  /*14c40*/  FMUL.FTZ R102, R132.reuse, R102 ;  /* 0x0000006684667220 */ /* 0x040fe20000410000 */
[C---:B------:R-:W-:Y:S01]  /*14c50*/  HMMA.16816.F32.BF16 R40, R144.reuse, R148, R40 ;  /* 0x000000949028723c */ /* 0x040fe20000041828 */
[----:B------:R-:W-:Y:S03]  /*14c60*/  FMUL.FTZ R103, R132, R103 ;  /* 0x0000006784677220 */ /* 0x000fe60000410000 */
[C---:B------:R-:W-:Y:S02]  /*14c70*/  FMUL.FTZ R104, R2.reuse, R104 ;  /* 0x0000006802687220 */ /* 0x040fe40000410000 */
[----:B------:R-:W-:Y:S02]  /*14c80*/  FMUL.FTZ R105, R2, R105 ;  /* 0x0000006902697220 */ /* 0x000fe40000410000 */
[-C--:B------:R-:W-:Y:S01]  /*14c90*/  HMMA.16816.F32.BF16 R44, R144, R150.reuse, R44 ;  /* 0x00000096902c723c */ /* 0x080fe2000004182c */
[--C-:B---3--:R-:W-:Y:S03]  /*14ca0*/  FFMA.FTZ R138, R199, c[0x0][0x2d0], -R142.reuse ;  /* 0x0000b400c78a7a23 */ /* 0x108fe6000001088e */
[C---:B------:R-:W-:Y:S01]  /*14cb0*/  FMUL.FTZ R106, R0.reuse, R106 ;  /* 0x0000006a006a7220 */ /* 0x040fe20000410000 */
[----:B------:R1:W-:Y:S01]  /*14cc0*/  MUFU.EX2 R185, R138 ;  /* 0x0000008a00b97308 */ /* 0x0003e20000000800 */
[----:B------:R-:W-:Y:S02]  /*14cd0*/  FMUL.FTZ R107, R0, R107 ;  /* 0x0000006b006b7220 */ /* 0x000fe40000410000 */
[C---:B------:R-:W-:Y:S01]  /*14ce0*/  HMMA.16816.F32.BF16 R48, R192.reuse, R150, R48 ;  /* 0x00000096c030723c */ /* 0x040fe20000041830 */
[----:B------:R-:W3:Y:S03]  /*14cf0*/  LDSM.16.MT88.4 R148, [R225+0x1900] ;  /* 0x00190000e194783b */ /* 0x000ee60000004200 */
[C---:B------:R-:W-:Y:S02]  /*14d00*/  FMUL.FTZ R108, R2.reuse, R108 ;  /* 0x0000006c026c7220 */ /* 0x040fe40000410000 */
[----:B------:R-:W-:Y:S02]  /*14d10*/  FMUL.FTZ R109, R2, R109 ;  /* 0x0000006d026d7220 */ /* 0x000fe40000410000 */
[-C--:B--2---:R-:W-:Y:S01]  /*14d20*/  HMMA.16816.F32.BF16 R52, R192, R152.reuse, R52 ;  /* 0x00000098c034723c */ /* 0x084fe20000041834 */
[C---:B------:R-:W-:Y:S03]  /*14d30*/  FMUL.FTZ R110, R0.reuse, R110 ;  /* 0x0000006e006e7220 */ /* 0x040fe60000410000 */
[----:B------:R-:W-:Y:S02]  /*14d40*/  FMUL.FTZ R111, R0, R111 ;  /* 0x0000006f006f7220 */ /* 0x000fe40000410000 */
[C---:B------:R-:W-:Y:S02]  /*14d50*/  FMUL.FTZ R112, R133.reuse, R112 ;  /* 0x0000007085707220 */ /* 0x040fe40000410000 */
[C---:B------:R-:W-:Y:S01]  /*14d60*/  HMMA.16816.F32.BF16 R56, R144.reuse, R152, R56 ;  /* 0x000000989038723c */ /* 0x040fe20000041838 */
[----:B------:R-:W-:Y:S03]  /*14d70*/  FMUL.FTZ R113, R133, R113 ;  /* 0x0000007185717220 */ /* 0x000fe60000410000 */
[C---:B------:R-:W-:Y:S02]  /*14d80*/  FMUL.FTZ R114, R132.reuse, R114 ;  /* 0x0000007284727220 */ /* 0x040fe40000410000 */
[--C-:B-1----:R-:W-:Y:S02]  /*14d90*/  FFMA.FTZ R138, R201, c[0x0][0x2d0], -R141.reuse ;  /* 0x0000b400c98a7a23 */ /* 0x102fe4000001088d */
[-C--:B------:R-:W-:Y:S01]  /*14da0*/  HMMA.16816.F32.BF16 R60, R144, R154.reuse, R60 ;  /* 0x0000009a903c723c */ /* 0x080fe2000004183c */
[----:B------:R-:W-:Y:S01]  /*14db0*/  FMUL.FTZ R115, R132, R115 ;  /* 0x0000007384737220 */ /* 0x000fe20000410000 */
[----:B------:R1:W-:Y:S02]  /*14dc0*/  MUFU.EX2 R188, R138 ;  /* 0x0000008a00bc7308 */ /* 0x0003e40000000800 */
[C---:B------:R-:W-:Y:S02]  /*14dd0*/  FMUL.FTZ R120, R2.reuse, R120 ;  /* 0x0000007802787220 */ /* 0x040fe40000410000 */
[----:B------:R-:W-:Y:S02]  /*14de0*/  FMUL.FTZ R121, R2, R121 ;  /* 0x0000007902797220 */ /* 0x000fe40000410000 */
[C---:B------:R-:W-:Y:S01]  /*14df0*/  HMMA.16816.F32.BF16 R64, R192.reuse, R154, R64 ;  /* 0x0000009ac040723c */ /* 0x040fe20000041840 */
[----:B------:R-:W2:Y:S03]  /*14e00*/  LDSM.16.MT88.4 R152, [R226+0x1900] ;  /* 0x00190000e298783b */ /* 0x000ea60000004200 */
[C---:B------:R-:W-:Y:S02]  /*14e10*/  FMUL.FTZ R122, R0.reuse, R122 ;  /* 0x0000007a007a7220 */ /* 0x040fe40000410000 */
[----:B------:R-:W-:Y:S02]  /*14e20*/  FMUL.FTZ R123, R0, R123 ;  /* 0x0000007b007b7220 */ /* 0x000fe40000410000 */
[C---:B------:R-:W-:Y:S01]  /*14e30*/  FMUL.FTZ R124, R2.reuse, R124 ;  /* 0x0000007c027c7220 */ /* 0x040fe20000410000 */
[-C--:B---3--:R-:W-:Y:S03]  /*14e40*/  HMMA.16816.F32.BF16 R68, R192, R148.reuse, R68 ;  /* 0x00000094c044723c */ /* 0x088fe60000041844 */
[----:B------:R-:W-:Y:S02]  /*14e50*/  FMUL.FTZ R125, R2, R125 ;  /* 0x0000007d027d7220 */ /* 0x000fe40000410000 */
[C---:B------:R-:W-:Y:S02]  /*14e60*/  FMUL.FTZ R126, R0.reuse, R126 ;  /* 0x0000007e007e7220 */ /* 0x040fe40000410000 */
[----:B------:R-:W-:Y:S01]  /*14e70*/  FMUL.FTZ R127, R0, R127 ;  /* 0x0000007f007f7220 */ /* 0x000fe20000410000 */
[C---:B------:R-:W-:Y:S01]  /*14e80*/  HMMA.16816.F32.BF16 R72, R144.reuse, R148, R72 ;  /* 0x000000949048723c */ /* 0x040fe20000041848 */
[----:B-1----:R-:W-:Y:S03]  /*14e90*/  FFMA.FTZ R138, R204, c[0x0][0x2d0], -R141 ;  /* 0x0000b400cc8a7a23 */ /* 0x002fe6000001088d */
[C---:B------:R-:W-:Y:S01]  /*14ea0*/  FMUL.FTZ R128, R133.reuse, R128 ;  /* 0x0000008085807220 */ /* 0x040fe20000410000 */
[----:B------:R1:W3:Y:S01]  /*14eb0*/  MUFU.EX2 R169, R138 ;  /* 0x0000008a00a97308 */ /* 0x0002e20000000800 */
[C---:B------:R-:W-:Y:S02]  /*14ec0*/  FMUL.FTZ R129, R133.reuse, R129 ;  /* 0x0000008185817220 */ /* 0x040fe40000410000 */
[-C--:B------:R-:W-:Y:S01]  /*14ed0*/  HMMA.16816.F32.BF16 R76, R144, R150.reuse, R76 ;  /* 0x00000096904c723c */ /* 0x080fe2000004184c */
[C---:B------:R-:W-:Y:S03]  /*14ee0*/  FMUL.FTZ R130, R132.reuse, R130 ;  /* 0x0000008284827220 */ /* 0x040fe60000410000 */
[C---:B------:R-:W-:Y:S02]  /*14ef0*/  FMUL.FTZ R131, R132.reuse, R131 ;  /* 0x0000008384837220 */ /* 0x040fe40000410000 */
[C---:B------:R-:W-:Y:S02]  /*14f00*/  FMUL.FTZ R116, R133.reuse, R116 ;  /* 0x0000007485747220 */ /* 0x040fe40000410000 */
[C---:B------:R-:W-:Y:S01]  /*14f10*/  HMMA.16816.F32.BF16 R80, R192.reuse, R150, R80 ;  /* 0x00000096c050723c */ /* 0x040fe20000041850 */
[----:B------:R-:W4:Y:S03]  /*14f20*/  LDSM.16.MT88.4 R148, [R228+0x1900] ;  /* 0x00190000e494783b */ /* 0x000f260000004200 */
[----:B------:R-:W-:Y:S02]  /*14f30*/  FMUL.FTZ R117, R133, R117 ;  /* 0x0000007585757220 */ /* 0x000fe40000410000 */
[C---:B------:R-:W-:Y:S02]  /*14f40*/  FMUL.FTZ R118, R132.reuse, R118 ;  /* 0x0000007684767220 */ /* 0x040fe40000410000 */
[-C--:B--2---:R-:W-:Y:S01]  /*14f50*/  HMMA.16816.F32.BF16 R84, R192, R152.reuse, R84 ;  /* 0x00000098c054723c */ /* 0x084fe20000041854 */
[----:B------:R-:W-:Y:S03]  /*14f60*/  FMUL.FTZ R119, R132, R119 ;  /* 0x0000007784777220 */ /* 0x000fe60000410000 */
[--C-:B-1----:R-:W-:Y:S04]  /*14f70*/  FFMA.FTZ R138, R203, c[0x0][0x2d0], -R142.reuse ;  /* 0x0000b400cb8a7a23 */ /* 0x102fe8000001088e */
[C---:B------:R-:W-:Y:S01]  /*14f80*/  HMMA.16816.F32.BF16 R88, R144.reuse, R152, R88 ;  /* 0x000000989058723c */ /* 0x040fe20000041858 */
[----:B------:R1:W-:Y:S07]  /*14f90*/  MUFU.EX2 R189, R138 ;  /* 0x0000008a00bd7308 */ /* 0x0003ee0000000800 */
[-C--:B------:R-:W-:Y:S08]  /*14fa0*/  HMMA.16816.F32.BF16 R92, R144, R154.reuse, R92 ;  /* 0x0000009a905c723c */ /* 0x080ff0000004185c */
[C---:B------:R-:W-:Y:S01]  /*14fb0*/  HMMA.16816.F32.BF16 R96, R192.reuse, R154, R96 ;  /* 0x0000009ac060723c */ /* 0x040fe20000041860 */
[----:B------:R-:W2:Y:S07]  /*14fc0*/  LDSM.16.MT88.4 R152, [R227+0x1900] ;  /* 0x00190000e398783b */ /* 0x000eae0000004200 */
[-C--:B----4-:R-:W-:Y:S01]  /*14fd0*/  HMMA.16816.F32.BF16 R100, R192, R148.reuse, R100 ;  /* 0x00000094c064723c */ /* 0x090fe20000041864 */
[----:B-1----:R-:W-:Y:S04]  /*14fe0*/  FFMA.FTZ R138, R207, c[0x0][0x2d0], -R142 ;  /* 0x0000b400cf8a7a23 */ /* 0x002fe8000001088e */
[----:B------:R1:W4:Y:S03]  /*14ff0*/  MUFU.EX2 R170, R138 ;  /* 0x0000008a00aa7308 */ /* 0x0003260000000800 */
[C---:B------:R-:W-:Y:S08]  /*15000*/  HMMA.16816.F32.BF16 R104, R144.reuse, R148, R104 ;  /* 0x000000949068723c */ /* 0x040ff00000041868 */
[-C--:B------:R-:W-:Y:S08]  /*15010*/  HMMA.16816.F32.BF16 R108, R144, R150.reuse, R108 ;  /* 0x00000096906c723c */ /* 0x080ff0000004186c */
[C---:B------:R-:W-:Y:S01]  /*15020*/  HMMA.16816.F32.BF16 R112, R192.reuse, R150, R112 ;  /* 0x00000096c070723c */ /* 0x040fe20000041870 */
[----:B------:R-:W5:Y:S03]  /*15030*/  LDSM.16.MT88.4 R148, [R225+0x900] ;  /* 0x00090000e194783b */ /* 0x000f660000004200 */
[--C-:B-1----:R-:W-:Y:S04]  /*15040*/  FFMA.FTZ R138, R205, c[0x0][0x2d0], -R143.reuse ;  /* 0x0000b400cd8a7a23 */ /* 0x102fe8000001088f */
[-C--:B--2---:R-:W-:Y:S01]  /*15050*/  HMMA.16816.F32.BF16 R116, R192, R152.reuse, R116 ;  /* 0x00000098c074723c */ /* 0x084fe20000041874 */
[----:B------:R1:W-:Y:S07]  /*15060*/  MUFU.EX2 R184, R138 ;  /* 0x0000008a00b87308 */ /* 0x0003ee0000000800 */
[C---:B------:R-:W-:Y:S08]  /*15070*/  HMMA.16816.F32.BF16 R120, R144.reuse, R152, R120 ;  /* 0x000000989078723c */ /* 0x040ff00000041878 */
[-C--:B------:R-:W-:Y:S07]  /*15080*/  HMMA.16816.F32.BF16 R124, R144, R154.reuse, R124 ;  /* 0x0000009a907c723c */ /* 0x080fee000004187c */
[----:B---3--:R-:W-:Y:S01]  /*15090*/  F2FP.BF16.PACK_AB R146, R169, R188 ;  /* 0x000000bca992723e */ /* 0x008fe200000010ff */
[----:B------:R-:W-:Y:S01]  /*150a0*/  HMMA.16816.F32.BF16 R128, R192, R154, R128 ;  /* 0x0000009ac080723c */ /* 0x000fe20000041880 */
[----:B----4-:R-:W-:Y:S03]  /*150b0*/  F2FP.BF16.PACK_AB R147, R170, R189 ;  /* 0x000000bdaa93723e */ /* 0x010fe600000010ff */
[--C-:B-1----:R-:W-:Y:S01]  /*150c0*/  FFMA.FTZ R138, R208, c[0x0][0x2d0], -R143.reuse ;  /* 0x0000b400d08a7a23 */ /* 0x102fe2000001088f */
[----:B------:R-:W-:Y:S02]  /*150d0*/  F2FP.BF16.PACK_AB R144, R139, R187 ;  /* 0x000000bb8b90723e */ /* 0x000fe400000010ff */
[----:B------:R-:W-:Y:S01]  /*150e0*/  F2FP.BF16.PACK_AB R145, R185, R183 ;  /* 0x000000b7b991723e */ /* 0x000fe200000010ff */
[----:B------:R1:W2:Y:S06]  /*150f0*/  MUFU.EX2 R186, R138 ;  /* 0x0000008a00ba7308 */ /* 0x0002ac0000000800 */
[-C--:B-----5:R-:W-:Y:S01]  /*15100*/  HMMA.16816.F32.BF16 R4, R144, R148.reuse, R4 ;  /* 0x000000949004723c */ /* 0x0a0fe20000041804 */
[--C-:B-1----:R-:W-:Y:S01]  /*15110*/  FFMA.FTZ R138, R210, c[0x0][0x2d0], -R143.reuse ;  /* 0x0000b400d28a7a23 */ /* 0x102fe2000001088f */
[----:B--2---:R-:W-:Y:S03]  /*15120*/  F2FP.BF16.PACK_AB R152, R186, R184 ;  /* 0x000000b8ba98723e */ /* 0x004fe600000010ff */
        /* <DEDUP_REMOVED lines=28> */
[----:B------:R-:W1:Y:S03]  /*152f0*/  LDSM.16.MT88.4 R156, [R226+0x2100] ;  /* 0x00210000e29c783b */ /* 0x000e660000004200 */
        /* <DEDUP_REMOVED lines=12> */
[--C-:B---3--:R-:W-:Y:S02]  /*153c0*/  FFMA.FTZ R138, R196, c[0x0][0x2d0], -R141.reuse ;  /* 0x0000b400c48a7a23 */ /* 0x108fe4000001088d */
[----:B------:R-:W-:Y:S01]  /*153d0*/  LDSM.16.MT88.4 R196, [R227+0x1100] ;  /* 0x00110000e3c4783b */ /* 0x000fe20000004200 */
[----:B------:R-:W-:Y:S01]  /*153e0*/  FFMA.FTZ R141, R191, c[0x0][0x2d0], -R141 ;  /* 0x0000b400bf8d7a23 */ /* 0x000fe2000001088d */
[----:B------:R3:W-:Y:S03]  /*153f0*/  MUFU.EX2 R218, R138 ;  /* 0x0000008a00da7308 */ /* 0x0007e60000000800 */
        /* <DEDUP_REMOVED lines=9> */
[----:B----4-:R-:W-:Y:S04]  /*15490*/  F2FP.BF16.PACK_AB R141, R220, R221 ;  /* 0x000000dddc8d723e */ /* 0x010fe800000010ff */
        /* <DEDUP_REMOVED lines=16> */
[----:B------:R1:W4:Y:S01]  /*155a0*/  MUFU.EX2 R207, R138 ;  /* 0x0000008a00cf7308 */ /* 0x0003220000000800 */
[----:B------:R-:W-:Y:S06]  /*155b0*/  LDSM.16.MT88.4 R188, [R228+0x1100] ;  /* 0x00110000e4bc783b */ /* 0x000fec0000004200 */
        /* <DEDUP_REMOVED lines=42> */
[-C--:B-1----:R-:W-:Y:S07]  /*15860*/  HMMA.16816.F32.BF16 R160, R140, R172.reuse, R20 ;  /* 0x000000ac8ca0723c */ /* 0x082fee0000041814 */
[----:B------:R-:W-:Y:S01]  /*15870*/  MOV R23, R187 ;  /* 0x000000bb00177202 */ /* 0x000fe20000000f00 */
[C---:B------:R-:W-:Y:S01]  /*15880*/  HMMA.16816.F32.BF16 R164, R192.reuse, R172, R24 ;  /* 0x000000acc0a4723c */ /* 0x040fe20000041818 */
[----:B------:R-:W5:Y:S03]  /*15890*/  LDL.LU R27, [R1+0x2c] ;  /* 0x00002c00011b7983 */ /* 0x000f660000300800 */
[----:B------:R-:W-:Y:S02]  /*158a0*/  MOV R22, R186 ;  /* 0x000000ba00167202 */ /* 0x000fe40000000f00 */
[----:B------:R-:W-:Y:S02]  /*158b0*/  MOV R21, R185 ;  /* 0x000000b900157202 */ /* 0x000fe40000000f00 */
[----:B------:R-:W-:Y:S02]  /*158c0*/  MOV R24, R171 ;  /* 0x000000ab00187202 */ /* 0x000fe40000000f00 */
[-C--:B------:R-:W-:Y:S01]  /*158d0*/  HMMA.16816.F32.BF16 R168, R192, R174.reuse, R28 ;  /* 0x000000aec0a8723c */ /* 0x080fe2000004181c */
[----:B------:R-:W5:Y:S01]  /*158e0*/  LDL.LU R28, [R1+0x28] ;  /* 0x00002800011c7983 */ /* 0x000f620000300800 */
[----:B------:R-:W-:Y:S02]  /*158f0*/  MOV R26, R183 ;  /* 0x000000b7001a7202 */ /* 0x000fe40000000f00 */
[----:B------:R-:W-:Y:S02]  /*15900*/  MOV R20, R184 ;  /* 0x000000b800147202 */ /* 0x000fe40000000f00 */
[----:B------:R-:W-:Y:S02]  /*15910*/  MOV R25, R182 ;  /* 0x000000b600197202 */ /* 0x000fe40000000f00 */
[C---:B------:R-:W-:Y:S01]  /*15920*/  HMMA.16816.F32.BF16 R172, R140.reuse, R174, R32 ;  /* 0x000000ae8cac723c */ /* 0x040fe20000041820 */
[----:B------:R-:W5:Y:S03]  /*15930*/  LDL.LU R33, [R1+0x20] ;  /* 0x0000200001217983 */ /* 0x000f660000300800 */
[----:B------:R-:W-:Y:S01]  /*15940*/  MOV R31, R178 ;  /* 0x000000b2001f7202 */ /* 0x000fe20000000f00 */
[----:B------:R-:W5:Y:S01]  /*15950*/  LDL.LU R32, [R1+0x24] ;  /* 0x0000240001207983 */ /* 0x000f620000300800 */
[----:B------:R-:W-:Y:S02]  /*15960*/  MOV R30, R179 ;  /* 0x000000b3001e7202 */ /* 0x000fe40000000f00 */
[----:B------:R-:W-:Y:S04]  /*15970*/  MOV R35, R176 ;  /* 0x000000b000237202 */ /* 0x000fe80000000f00 */
[----:B------:R-:W-:Y:S02]  /*15980*/  MOV R34, R177 ;  /* 0x000000b100227202 */ /* 0x000fe40000000f00 */
[-C--:B------:R-:W-:Y:S01]  /*15990*/  HMMA.16816.F32.BF16 R176, R140, R188.reuse, R36 ;  /* 0x000000bc8cb0723c */ /* 0x080fe20000041824 */
[----:B------:R-:W-:Y:S06]  /*159a0*/  MOV R29, R181 ;  /* 0x000000b5001d7202 */ /* 0x000fec0000000f00 */
        /* <DEDUP_REMOVED lines=23> */
[----:B------:R-:W-:Y:S01]  /*15b20*/  HMMA.16816.F32.BF16 R128, R140, R18, R128 ;  /* 0x000000128c80723c */ /* 0x000fe20000041880 */
[----:B-----5:R-:W-:Y:S04]  /*15b30*/  FFMA.FTZ R4, R2, R28, R35 ;  /* 0x0000001c02047223 */ /* 0x020fe80000010023 */
[----:B------:R-:W-:Y:S02]  /*15b40*/  FADD.FTZ R4, R31, R4 ;  /* 0x000000041f047221 */ /* 0x000fe40000010000 */
[----:B------:R-:W-:Y:S02]  /*15b50*/  FFMA.FTZ R133, R133, R33, R39 ;  /* 0x0000002185857223 */ /* 0x000fe40000010027 */
[----:B------:R-:W-:Y:S03]  /*15b60*/  FADD.FTZ R5, R26, R4 ;  /* 0x000000041a057221 */ /* 0x000fe60000010000 */
[----:B------:R-:W-:Y:S02]  /*15b70*/  FFMA.FTZ R132, R132, R32, R34 ;  /* 0x0000002084847223 */ /* 0x000fe40000010022 */
[----:B------:R-:W-:Y:S02]  /*15b80*/  FADD.FTZ R2, R29, R133 ;  /* 0x000000851d027221 */ /* 0x000fe40000010000 */
[----:B------:R-:W-:Y:S02]  /*15b90*/  FADD.FTZ R132, R30, R132 ;  /* 0x000000841e847221 */ /* 0x000fe40000010000 */
[----:B------:R-:W-:Y:S02]  /*15ba0*/  FADD.FTZ R2, R24, R2 ;  /* 0x0000000218027221 */ /* 0x000fe40000010000 */
[----:B------:R-:W-:Y:S02]  /*15bb0*/  FFMA.FTZ R4, R0, R27, R215 ;  /* 0x0000001b00047223 */ /* 0x000fe400000100d7 */
        /* <DEDUP_REMOVED lines=48> */
.L_x_637:
[----:B-12---:R-:W2:Y:S04]  /*15ec0*/  LDL.LU R0, [R1+0x20] ;  /* 0x0000200001007983 */ /* 0x006ea80000300800 */
        /* <DEDUP_REMOVED lines=29> */
[----:B------:R-:W-:-:S05]  /*160a0*/  FSETP.NE.FTZ.AND P1, PT, R7, RZ, PT ;  /* 0x000000ff0700720b */ /* 0x000fca0003f35000 */
[----:B------:R-:W1:Y:S01]  /*160b0*/  @P3 MUFU.RCP R0, R11 ;  /* 0x0000000b00003308 */ /* 0x000e620000001000 */
[----:B------:R-:W-:-:S07]  /*160c0*/  FSETP.NE.FTZ.AND P0, PT, R6, RZ, PT ;  /* 0x000000ff0600720b */ /* 0x000fce0003f15000 */
[----:B------:R-:W-:Y:S06]  /*160d0*/  @P2 MUFU.RCP R4, R9 ;  /* 0x0000000900042308 */ /* 0x000fec0000001000 */
[----:B------:R-:W-:Y:S01]  /*160e0*/  @P0 MOV R8, 0x3f317218 ;  /* 0x3f31721800080802 */ /* 0x000fe20000000f00 */
[C---:B-1----:R-:W-:Y:S01]  /*160f0*/  FMUL.FTZ R144, R0.reuse, R144 ;  /* 0x0000009000907220 */ /* 0x042fe20000410000 */
[----:B------:R-:W1:Y:S01]  /*16100*/  @P1 MUFU.RCP R2, R7 ;  /* 0x0000000700021308 */ /* 0x000e620000001000 */
        /* <DEDUP_REMOVED lines=13> */
[C---:B------:R-:W-:Y:S01]  /*161e0*/  FMUL.FTZ R52, R0.reuse, R52 ;  /* 0x0000003400347220 */ /* 0x040fe20000410000 */
[----:B------:R-:W-:Y:S01]  /*161f0*/  @P1 MUFU.LG2 R7, R7 ;  /* 0x0000000700071308 */ /* 0x000fe20000000c00 */
        /* <DEDUP_REMOVED lines=19> */
[----:B------:R-:W-:Y:S01]  /*16330*/  MOV R0, RZ ;  /* 0x000000ff00007202 */ /* 0x000fe20000000f00 */
[C---:B-1----:R-:W-:Y:S02]  /*16340*/  FMUL.FTZ R148, R2.reuse, R148 ;  /* 0x0000009402947220 */ /* 0x042fe40000410000 */
[----:B------:R-:W-:-:S02]  /*16350*/  FMUL.FTZ R149, R2, R149 ;  /* 0x0000009502957220 */ /* 0x000fc40000410000 */
[C---:B------:R-:W-:Y:S01]  /*16360*/  FMUL.FTZ R152, R2.reuse, R152 ;  /* 0x0000009802987220 */ /* 0x040fe20000410000 */
[----:B------:R-:W1:Y:S01]  /*16370*/  @P0 MUFU.RCP R0, R6 ;  /* 0x0000000600000308 */ /* 0x000e620000001000 */
[C---:B------:R-:W-:Y:S02]  /*16380*/  FMUL.FTZ R153, R2.reuse, R153 ;  /* 0x0000009902997220 */ /* 0x040fe40000410000 */
[C---:B------:R-:W-:Y:S02]  /*16390*/  FMUL.FTZ R164, R2.reuse, R164 ;  /* 0x000000a402a47220 */ /* 0x040fe40000410000 */
[C---:B------:R-:W-:Y:S02]  /*163a0*/  FMUL.FTZ R165, R2.reuse, R165 ;  /* 0x000000a502a57220 */ /* 0x040fe40000410000 */
[C---:B------:R-:W-:Y:S01]  /*163b0*/  FMUL.FTZ R168, R2.reuse, R168 ;  /* 0x000000a802a87220 */ /* 0x040fe20000410000 */
[----:B------:R-:W2:Y:S01]  /*163c0*/  @P0 MUFU.LG2 R6, R6 ;  /* 0x0000000600060308 */ /* 0x000ea20000000c00 */
        /* <DEDUP_REMOVED lines=59> */
[C---:B-1----:R-:W-:Y:S02]  /*16780*/  FMUL.FTZ R150, R0.reuse, R150 ;  /* 0x0000009600967220 */ /* 0x042fe40000410000 */
        /* <DEDUP_REMOVED lines=38> */
[----:B--2---:R-:W-:Y:S02]  /*169f0*/  @P0 FMUL.FTZ R4, R6, 0.69314718246459960938 ;  /* 0x3f31721806040820 */ /* 0x004fe40000410000 */
[----:B------:R-:W-:Y:S02]  /*16a00*/  @P0 FMUL.FTZ R0, R8, c[0x0][0x2d0] ;  /* 0x0000b40008000a20 */ /* 0x000fe40000410000 */
[----:B------:R-:W-:-:S02]  /*16a10*/  @P3 FFMA.FTZ R18, R10, R137, R11 ;  /* 0x000000890a123223 */ /* 0x000fc4000001000b */
[----:B------:R-:W-:Y:S02]  /*16a20*/  @P2 FFMA.FTZ R19, R5, R136, R9 ;  /* 0x0000008805132223 */ /* 0x000fe40000010009 */
[----:B------:R-:W-:Y:S02]  /*16a30*/  @P1 FFMA.FTZ R20, R2, R135, R7 ;  /* 0x0000008702141223 */ /* 0x000fe40000010007 */
[----:B------:R-:W-:Y:S02]  /*16a40*/  @P0 FFMA.FTZ R21, R0, R3, R4 ;  /* 0x0000000300150223 */ /* 0x000fe40000010004 */
.L_x_575:
[----:B------:R-:W-:Y:S05]  /*16a50*/  @P4 BRA `(.L_x_656) ;  /* 0x0000209000004947 */ /* 0x000fea0003800000 */
[----:B------:R-:W3:Y:S01]  /*16a60*/  S2R R16, SR_TID.X ;  /* 0x0000000000107919 */ /* 0x000ee20000002100 */
[----:B------:R-:W-:Y:S01]  /*16a70*/  ULDC.64 UR4, c[0x0][0x4d0] ;  /* 0x0001340000047ab9 */ /* 0x000fe20000000a00 */
[----:B------:R-:W-:Y:S01]  /*16a80*/  IMAD R4, RZ, RZ, -UR11 ;  /* 0x8000000bff047e24 */ /* 0x000fe2000f8e02ff */
[----:B------:R-:W-:Y:S01]  /*16a90*/  UIMAD.WIDE.U32 UR8, UR11, UR4, URZ ;  /* 0x000000040b0872a5 */ /* 0x000fe2000f8e003f */
[----:B------:R-:W4:Y:S01]  /*16aa0*/  S2R R11, SR_CTAID.Y ;  /* 0x00000000000b7919 */ /* 0x000f220000002600 */
[----:B------:R-:W-:Y:S01]  /*16ab0*/  USHF.R.S32.HI UR6, URZ, 0x1f, UR11 ;  /* 0x0000001f3f067899 */ /* 0x000fe2000801140b */
[----:B------:R-:W-:Y:S01]  /*16ac0*/  MOV R24, c[0x0][0x4e8] ;  /* 0x00013a0000187a02 */ /* 0x000fe20000000f00 */
[----:B------:R-:W-:Y:S01]  /*16ad0*/  BSSY B0, `(.L_x_657) ;  /* 0x00000db000007945 */ /* 0x000fe20003800000 */
[----:B------:R-:W1:Y:S01]  /*16ae0*/  S2R R9, SR_CTAID.Z ;  /* 0x0000000000097919 */ /* 0x000e620000002700 */
        /* <DEDUP_REMOVED lines=12> */
[----:B----4-:R-:W-:Y:S01]  /*16bb0*/  IMAD R12, R4, c[0x0][0x550], R11 ;  /* 0x00015400040c7a24 */ /* 0x010fe200078e020b */
        /* <DEDUP_REMOVED lines=13> */
[----:B------:R-:W-:Y:S01]  /*16c90*/  IMAD.WIDE.U32 R4, R9, c[0x0][0x4d8], R4 ;  /* 0x0001360009047a25 */ /* 0x000fe200078e0004 */
        /* <DEDUP_REMOVED lines=71> */
[----:B------:R-:W3:Y:S01]  /*17110*/  SHFL.IDX PT, R11, R0, 0x1, 0x1c1f ;  /* 0x003c1f00000b7f89 */ /* 0x000ee200000e0000 */
[-C--:B------:R-:W-:Y:S01]  /*17120*/  ISETP.GE.OR P2, PT, R14, R24.reuse, P1 ;  /* 0x000000180e00720c */ /* 0x080fe20000f46670 */
[----:B------:R-:W-:Y:S01]  /*17130*/  IMAD.IADD R3, R3, 0x1, R15 ;  /* 0x0000000103037824 */ /* 0x000fe200078e020f */
[----:B------:R-:W-:Y:S01]  /*17140*/  LEA R23, P0, R2, c[0x0][0x400], 0x2 ;  /* 0x0001000002177a11 */ /* 0x000fe200078010ff */
[----:B------:R-:W-:Y:S01]  /*17150*/  SHFL.IDX PT, R8, R6, 0x2, 0x1c1f ;  /* 0x005c1f0006087f89 */ /* 0x000fe200000e0000 */
[----:B------:R-:W-:-:S02]  /*17160*/  ISETP.GE.AND P5, PT, R14, R24, PT ;  /* 0x000000180e00720c */ /* 0x000fc40003fa6270 */
[----:B------:R-:W-:Y:S01]  /*17170*/  LEA.HI.X R22, R2, c[0x0][0x404], R3, 0x2, P0 ;  /* 0x0001010002167a11 */ /* 0x000fe200000f1403 */
[----:B------:R-:W4:Y:S01]  /*17180*/  SHFL.IDX PT, R9, R0, 0x2, 0x1c1f ;  /* 0x005c1f0000097f89 */ /* 0x000f2200000e0000 */
[----:B------:R-:W-:-:S03]  /*17190*/  ISETP.GE.AND P6, PT, R13, R24, PT ;  /* 0x000000180d00720c */ /* 0x000fc60003fc6270 */
[----:B------:R-:W-:Y:S04]  /*171a0*/  SHFL.IDX PT, R6, R6, 0x3, 0x1c1f ;  /* 0x007c1f0006067f89 */ /* 0x000fe800000e0000 */
[----:B------:R2:W3:Y:S04]  /*171b0*/  SHFL.IDX PT, R7, R0, 0x3, 0x1c1f ;  /* 0x007c1f0000077f89 */ /* 0x0004e800000e0000 */
[----:B-1----:R1:W-:Y:S04]  /*171c0*/  @!P4 ST.E [R4.64], R18 ;  /* 0x000000120400c985 */ /* 0x0023e8000c101914 */
[----:B------:R1:W1:Y:S04]  /*171d0*/  SHFL.IDX PT, R2, R23, RZ, 0x1c1f ;  /* 0x001c1fff17027589 */ /* 0x00026800000e0000 */
[----:B------:R1:W1:Y:S01]  /*171e0*/  SHFL.IDX PT, R3, R22, RZ, 0x1c1f ;  /* 0x001c1fff16037589 */ /* 0x00026200000e0000 */
[----:B--2---:R-:W-:-:S04]  /*171f0*/  IADD3 R0, R12, 0x8, RZ ;  /* 0x000000080c007810 */ /* 0x004fc80007ffe0ff */
[CC--:B------:R-:W-:Y:S02]  /*17200*/  ISETP.GE.OR P3, PT, R0.reuse, R24.reuse, P1 ;  /* 0x000000180000720c */ /* 0x0c0fe40000f66670 */
[-C--:B------:R-:W-:Y:S02]  /*17210*/  ISETP.GE.OR P1, PT, R13, R24.reuse, P1 ;  /* 0x000000180d00720c */ /* 0x080fe40000f26670 */
[----:B------:R-:W-:Y:S02]  /*17220*/  ISETP.GE.AND P0, PT, R0, R24, PT ;  /* 0x000000180000720c */ /* 0x000fe40003f06270 */
[----:B------:R-:W-:-:S04]  /*17230*/  LOP3.LUT R0, R17, 0x7ffffffc, RZ, 0xc0, !PT ;  /* 0x7ffffffc11007812 */ /* 0x000fc800078ec0ff */
[----:B------:R-:W-:-:S03]  /*17240*/  IADD3 R0, R16, -R0, RZ ;  /* 0x8000000010007210 */ /* 0x000fc60007ffe0ff */
[----:B---3--:R2:W-:Y:S02]  /*17250*/  @!P3 ST.E [R10.64], R19 ;  /* 0x000000130a00b985 */ /* 0x0085e4000c101914 */
[----:B------:R-:W-:Y:S02]  /*17260*/  IMAD.SHL.U32 R0, R0, 0x2, RZ ;  /* 0x0000000200007824 */ /* 0x000fe400078e00ff */
[----:B----4-:R2:W-:Y:S04]  /*17270*/  @!P2 ST.E [R8.64], R20 ;  /* 0x000000140800a985 */ /* 0x0105e8000c101914 */
        /* <DEDUP_REMOVED lines=96> */
.L_x_658:
[----:B-1----:R-:W-:Y:S05]  /*17880*/  BSYNC B0 ;  /* 0x0000000000007941 */ /* 0x002fea0003800000 */
.L_x_657:
        /* <DEDUP_REMOVED lines=97> */
.L_x_660:
[----:B------:R-:W-:Y:S05]  /*17ea0*/  BSYNC B0 ;  /* 0x0000000000007941 */ /* 0x000fea0003800000 */
.L_x_659:
        /* <DEDUP_REMOVED lines=97> */
.L_x_662:
[----:B------:R-:W-:Y:S05]  /*184c0*/  BSYNC B0 ;  /* 0x0000000000007941 */ /* 0x000fea0003800000 */
.L_x_661:
        /* <DEDUP_REMOVED lines=98> */
.L_x_656:
        /* <DEDUP_REMOVED lines=50> */
.L_x_663:
        /* <DEDUP_REMOVED lines=15> */
.L_x_3584:


//--------------------- .text._ZN7cutlass13device_kernelIN5flash19enable_sm80_to_sm89INS1_16FlashAttnFwdSm80INS1_25CollectiveMainloopFwdSm80ILi8ELi1ELb1EN4cute5tupleIJNS5_1CILi128EEENS7_ILi96EEES8_EEELi128ENS_10bfloat16_tEfNS_4arch4Sm80ELb0ELb1ELb1ELb1ELb1ELb0ELb1ELb1EEENS1_21CollectiveEpilogueFwdINS6_IJS8_S8_S9_EEENS6_IJNS7_ILi1EEESH_SH_EEESB_SD_Li256ELb1ELb1ELb1ELb0EEENS1_36VarlenDynamicPersistentTileSchedulerILi128ELi96ELi256ELi256ELb1ELb1ELb0ELb1ELb0ELb1EEEEEEEEEvNT_6ParamsE --------------------------
	.section	.text._ZN7cutlass13device_kernelIN5flash19enable_sm80_to_sm89INS1_16FlashAttnFwdSm80INS1_25CollectiveMainloopFwdSm80ILi8ELi1ELb1EN4cute5tupleIJNS5_1CILi128EEENS7_ILi96EEES8_EEELi128ENS_10bfloat16_tEfNS_4arch4Sm80ELb0ELb1ELb1ELb1ELb1ELb0ELb1ELb1EEENS1_21CollectiveEpilogueFwdINS6_IJS8_S8_S9_EEENS6_IJNS7_ILi1EEESH_SH_EEESB_SD_Li256ELb1ELb1ELb1ELb0EEENS1_36VarlenDynamicPersistentTileSchedulerILi128ELi96ELi256ELi256ELb1ELb1ELb0ELb1ELb0ELb1EEEEEEEEEvNT_6ParamsE,"ax",@progbits
	.sectioninfo	@"SHI_REGISTERS=255"
	.align	128
.text._ZN7cutlass13device_kernelIN5flash19enable_sm80_to_sm89INS1_16FlashAttnFwdSm80INS1_25CollectiveMainloopFwdSm80ILi8ELi1ELb1EN4cute5tupleIJNS5_1CILi128EEENS7_ILi96EEES8_EEELi128ENS_10bfloat16_tEfNS_4arch4Sm80ELb0ELb1ELb1ELb1ELb1ELb0ELb1ELb1EEENS1_21CollectiveEpilogueFwdINS6_IJS8_S8_S9_EEENS6_IJNS7_ILi1EEESH_SH_EEESB_SD_Li256ELb1ELb1ELb1ELb0EEENS1_36VarlenDynamicPersistentTileSchedulerILi128ELi96ELi256ELi256ELb1ELb1ELb0ELb1ELb0ELb1EEEEEEEEEvNT_6ParamsE:
        .type           _ZN7cutlass13device_kernelIN5flash19enable_sm80_to_sm89INS1_16FlashAttnFwdSm80INS1_25CollectiveMainloopFwdSm80ILi8ELi1ELb1EN4cute5tupleIJNS5_1CILi128EEENS7_ILi96EEES8_EEELi128ENS_10bfloat16_tEfNS_4arch4Sm80ELb0ELb1ELb1ELb1ELb1ELb0ELb1ELb1EEENS1_21CollectiveEpilogueFwdINS6_IJS8_S8_S9_EEENS6_IJNS7_ILi1EEESH_SH_EEESB_SD_Li256ELb1ELb1ELb1ELb0EEENS1_36VarlenDynamicPersistentTileSchedulerILi128ELi96ELi256ELi256ELb1ELb1ELb0ELb1ELb0ELb1EEEEEEEEEvNT_6ParamsE,@function
        .size           _ZN7cutlass13device_kernelIN5flash19enable_sm80_to_sm89INS1_16FlashAttnFwdSm80INS1_25CollectiveMainloopFwdSm80ILi8ELi1ELb1EN4cute5tupleIJNS5_1CILi128EEENS7_ILi96EEES8_EEELi128ENS_10bfloat16_tEfNS_4arch4Sm80ELb0ELb1ELb1ELb1ELb1ELb0ELb1ELb1EEENS1_21CollectiveEpilogueFwdINS6_IJS8_S8_S9_EEENS6_IJNS7_ILi1EEESH_SH_EEESB_SD_Li256ELb1ELb1ELb1ELb0EEENS1_36VarlenDynamicPersistentTileSchedulerILi128ELi96ELi256ELi256ELb1ELb1ELb0ELb1ELb0ELb1EEEEEEEEEvNT_6ParamsE,(.L_x_3585 - _ZN7cutlass13device_kernelIN5flash19enable_sm80_to_sm89INS1_16FlashAttnFwdSm80INS1_25CollectiveMainloopFwdSm80ILi8ELi1ELb1EN4cute5tupleIJNS5_1CILi128EEENS7_ILi96EEES8_EEELi128ENS_10bfloat16_tEfNS_4arch4Sm80ELb0ELb1ELb1ELb1ELb1ELb0ELb1ELb1EEENS1_21CollectiveEpilogueFwdINS6_IJS8_S8_S9_EEENS6_IJNS7_ILi1EEESH_SH_EEESB_SD_Li256ELb1ELb1ELb1ELb0EEENS1_36VarlenDynamicPersistentTileSchedulerILi128ELi96ELi256ELi256ELb1ELb1ELb0ELb1ELb0ELb1EEEEEEEEEvNT_6ParamsE)
        .other          _ZN7cutlass13device_kernelIN5flash19enable_sm80_to_sm89INS1_16FlashAttnFwdSm80INS1_25CollectiveMainloopFwdSm80ILi8ELi1ELb1EN4cute5tupleIJNS5_1CILi128EEENS7_ILi96EEES8_EEELi128ENS_10bfloat16_tEfNS_4arch4Sm80ELb0ELb1ELb1ELb1ELb1ELb0ELb1ELb1EEENS1_21CollectiveEpilogueFwdINS6_IJS8_S8_S9_EEENS6_IJNS7_ILi1EEESH_SH_EEESB_SD_Li256ELb1ELb1ELb1ELb0EEENS1_36VarlenDynamicPersistentTileSchedulerILi128ELi96ELi256ELi256ELb1ELb1ELb0ELb1ELb0ELb1EEEEEEEEEvNT_6ParamsE,@"STO_CUDA_ENTRY STV_DEFAULT"
_ZN7cutlass13device_kernelIN5flash19enable_sm80_to_sm89INS1_16FlashAttnFwdSm80INS1_25CollectiveMainloopFwdSm80ILi8ELi1ELb1EN4cute5tupleIJNS5_1CILi128EEENS7_ILi96EEES8_EEELi128ENS_10bfloat16_tEfNS_4arch4Sm80ELb0ELb1ELb1ELb1ELb1ELb0ELb1ELb1EEENS1_21CollectiveEpilogueFwdINS6_IJS8_S8_S9_EEENS6_IJNS7_ILi1EEESH_SH_EEESB_SD_Li256ELb1ELb1ELb1ELb0EEENS1_36VarlenDynamicPersistentTileSchedulerILi128ELi96ELi256ELi256ELb1ELb1ELb0ELb1ELb0ELb1EEEEEEEEEvNT_6ParamsE:
[----:B------:R-:W-:-:S03]  /*0000*/  MOV R1, c[0x0][0x28] ;  /* 0x00000a0000017a02 */ /* 0x000fc60000000f00 */
[----:B------:R-:W1:Y:S01]  /*0010*/  S2R R2, SR_TID.X ;  /* 0x0000000000027919 */ /* 0x000e620000002100 */
[----:B------:R-:W-:Y:S01]  /*0020*/  IADD3 R1, R1, -0x28, RZ ;  /* 0xffffffd801017810 */ /* 0x000fe20007ffe0ff */
[----:B------:R-:W-:Y:S01]  /*0030*/  ULDC.64 UR6, c[0x0][0x118] ;  /* 0x0000460000067ab9 */ /* 0x000fe20000000a00 */
[----:B-1----:R-:W-:-:S05]  /*0040*/  SHF.R.U32.HI R0, RZ, 0x5, R2 ;  /* 0x00000005ff007819 */ /* 0x002fca0000011602 */
[----:B------:R-:W1:Y:S02]  /*0050*/  SHFL.IDX PT, R3, R0, RZ, 0x1f ;  /* 0x00001fff00037589 */ /* 0x000e6400000e0000 */
[----:B-1----:R-:W-:Y:S02]  /*0060*/  ISETP.NE.AND P0, PT, R3, RZ, PT ;  /* 0x000000ff0300720c */ /* 0x002fe40003f05270 */
[----:B------:R1:W-:Y:S11]  /*0070*/  STL [R1+0x20], R3 ;  /* 0x0000200301007387 */ /* 0x0003f60000100800 */
[----:B------:R-:W-:Y:S06]  /*0080*/  @P0 BAR.SYNC.DEFER_BLOCKING 0x5, 0x100 ;  /* 0x0144000000000b1d */ /* 0x000fec0000010000 */
[----:B------:R-:W2:Y:S04]  /*0090*/  @P0 LDS.128 R248, [0xe100] ;  /* 0x00e10000fff80984 */ /* 0x000ea80000000c00 */
[----:B------:R-:W-:Y:S06]  /*00a0*/  @P0 BAR.ARV 0x4, 0x100 ;  /* 0x0104000000000b1d */ /* 0x000fec0000002000 */
[----:B------:R-:W-:Y:S05]  /*00b0*/  @P0 BRA `(.L_x_664) ;  /* 0x00000f1000000947 */ /* 0x000fea0003800000 */
[----:B-1----:R-:W-:Y:S01]  /*00c0*/  LOP3.LUT R13, R2, 0x1f, RZ, 0xc0, !PT ;  /* 0x0000001f020d7812 */ /* 0x002fe200078ec0ff */
[----:B------:R-:W-:-:S03]  /*00d0*/  CS2R R8, SRZ ;  /* 0x0000000000087805 */ /* 0x000fc6000001ff00 */
[----:B------:R-:W-:-:S04]  /*00e0*/  ISETP.NE.AND P6, PT, R13, 0x1f, PT ;  /* 0x0000001f0d00780c */ /* 0x000fc80003fc5270 */
[----:B------:R-:W-:-:S13]  /*00f0*/  ISETP.GE.OR P0, PT, R13, c[0x0][0x53c], !P6 ;  /* 0x00014f000d007a0c */ /* 0x000fda0007706670 */
[----:B------:R-:W-:Y:S02]  /*0100*/  @!P0 IMAD.MOV.U32 R4, RZ, RZ, 0x4 ;  /* 0x00000004ff048424 */ /* 0x000fe400078e00ff */
[----:B------:R-:W-:Y:S02]  /*0110*/  @!P0 IMAD.MOV.U32 R2, RZ, RZ, 0x4 ;  /* 0x00000004ff028424 */ /* 0x000fe400078e00ff */
[----:B------:R-:W-:-:S04]  /*0120*/  @!P0 IMAD.WIDE.U32 R4, R13, R4, c[0x0][0x580] ;  /* 0x000160000d048625 */ /* 0x000fc800078e0004 */
[C---:B------:R-:W-:Y:S01]  /*0130*/  @!P0 IMAD.WIDE.U32 R2, R13.reuse, R2, c[0x0][0x578] ;  /* 0x00015e000d028625 */ /* 0x040fe200078e0002 */
[----:B------:R-:W3:Y:S04]  /*0140*/  @!P0 LDG.E R9, [R4.64] ;  /* 0x0000000604098981 */ /* 0x000ee8000c1e1900 */
[----:B------:R-:W3:Y:S01]  /*0150*/  @!P0 LDG.E R8, [R2.64] ;  /* 0x0000000602088981 */ /* 0x000ee2000c1e1900 */
[C---:B------:R-:W-:Y:S01]  /*0160*/  ISETP.NE.AND P5, PT, R13.reuse, RZ, PT ;  /* 0x000000ff0d00720c */ /* 0x040fe20003fa5270 */
[----:B------:R-:W1:Y:S01]  /*0170*/  S2UR UR4, SR_CTAID.X ;  /* 0x00000000000479c3 */ /* 0x000e620000002500 */
[C---:B------:R-:W-:Y:S01]  /*0180*/  ISETP.GE.U32.AND P4, PT, R13.reuse, 0x2, PT ;  /* 0x000000020d00780c */ /* 0x040fe20003f86070 */
[----:B------:R-:W-:Y:S01]  /*0190*/  IMAD.MOV.U32 R7, RZ, RZ, RZ ;  /* 0x000000ffff077224 */ /* 0x000fe200078e00ff */
[----:B------:R-:W-:-:S02]  /*01a0*/  ISETP.GE.U32.AND P3, PT, R13, 0x4, PT ;  /* 0x000000040d00780c */ /* 0x000fc40003f66070 */
[C---:B------:R-:W-:Y:S02]  /*01b0*/  ISETP.GE.U32.AND P2, PT, R13.reuse, 0x8, PT ;  /* 0x000000080d00780c */ /* 0x040fe40003f46070 */
[----:B------:R-:W-:Y:S01]  /*01c0*/  ISETP.GE.U32.AND P1, PT, R13, 0x10, PT ;  /* 0x000000100d00780c */ /* 0x000fe20003f26070 */
[----:B---3--:R-:W-:-:S05]  /*01d0*/  IMAD R4, R9, R8, RZ ;  /* 0x0000000809047224 */ /* 0x008fca00078e02ff */
[----:B------:R-:W3:Y:S02]  /*01e0*/  SHFL.UP PT, R0, R4, 0x1, RZ ;  /* 0x0420000004007989 */ /* 0x000ee400000e00ff */
[----:B---3--:R-:W-:-:S05]  /*01f0*/  SEL R0, R0, RZ, P5 ;  /* 0x000000ff00007207 */ /* 0x008fca0002800000 */
[----:B------:R-:W-:-:S05]  /*0200*/  IMAD.IADD R4, R4, 0x1, R0 ;  /* 0x0000000104047824 */ /* 0x000fca00078e0200 */
        /* <DEDUP_REMOVED lines=12> */
[----:B------:R-:W3:Y:S02]  /*02d0*/  SHFL.IDX PT, R6, R4, 0x1f, 0x1f ;  /* 0x03e01f0004067f89 */ /* 0x000ee400000e0000 */
[----:B---3--:R-:W-:-:S04]  /*02e0*/  IMAD R6, R6, c[0x0][0x538], RZ ;  /* 0x00014e0006067a24 */ /* 0x008fc800078e02ff */
[----:B------:R-:W-:Y:S01]  /*02f0*/  IMAD.MOV.U32 R0, RZ, RZ, R6 ;  /* 0x000000ffff007224 */ /* 0x000fe200078e0006 */
[----:B-1----:R-:W-:-:S13]  /*0300*/  ISETP.GT.AND P0, PT, R6, UR4, PT ;  /* 0x0000000406007c0c */ /* 0x002fda000bf04270 */
[----:B------:R-:W-:Y:S05]  /*0310*/  @P0 BRA `(.L_x_665) ;  /* 0x0000026000000947 */ /* 0x000fea0003800000 */
[----:B------:R-:W-:Y:S02]  /*0320*/  MOV R6, R0 ;  /* 0x0000000000067202 */ /* 0x000fe40000000f00 */
[----:B------:R-:W-:-:S04]  /*0330*/  MOV R7, RZ ;  /* 0x000000ff00077202 */ /* 0x000fc80000000f00 */
.L_x_669:
        /* <DEDUP_REMOVED lines=9> */
[----:B------:R-:W-:-:S04]  /*03d0*/  @!P0 IMAD.WIDE R4, R0, R2, c[0x0][0x580] ;  /* 0x0001600000048625 */ /* 0x000fc800078e0202 */
[----:B------:R-:W-:Y:S01]  /*03e0*/  @!P0 IMAD.WIDE R2, R0, R3, c[0x0][0x578] ;  /* 0x00015e0000028625 */ /* 0x000fe200078e0203 */
[----:B------:R-:W3:Y:S04]  /*03f0*/  @!P0 LDG.E R9, [R4.64] ;  /* 0x0000000604098981 */ /* 0x000ee8000c1e1900 */
[----:B------:R-:W3:Y:S02]  /*0400*/  @!P0 LDG.E R8, [R2.64] ;  /* 0x0000000602088981 */ /* 0x000ee4000c1e1900 */
[----:B---3--:R-:W-:Y:S01]  /*0410*/  IMAD R5, R9, R8, RZ ;  /* 0x0000000809057224 */ /* 0x008fe200078e02ff */
[----:B------:R-:W-:Y:S05]  /*0420*/  BRA.DIV ~URZ, `(.L_x_667) ;  /* 0x00017ab27f007947 */ /* 0x000fea000b800000 */
[----:B------:R1:W3:Y:S02]  /*0430*/  SHFL.UP PT, R0, R5, 0x1, RZ ;  /* 0x0420000005007989 */ /* 0x0002e400000e00ff */
.L_x_833:
        /* <DEDUP_REMOVED lines=16> */
.L_x_834:
[----:B---3--:R-:W-:-:S05]  /*0540*/  IMAD R0, R0, c[0x0][0x538], RZ ;  /* 0x00014e0000007a24 */ /* 0x008fca00078e02ff */
[----:B------:R-:W-:-:S04]  /*0550*/  IADD3 R6, R0, R6, RZ ;  /* 0x0000000600067210 */ /* 0x000fc80007ffe0ff */
[----:B------:R-:W-:-:S13]  /*0560*/  ISETP.GT.AND P0, PT, R6, UR4, PT ;  /* 0x0000000406007c0c */ /* 0x000fda000bf04270 */
[----:B-12---:R-:W-:Y:S05]  /*0570*/  @!P0 BRA `(.L_x_669) ;  /* 0xfffffdc000008947 */ /* 0x006fea000383ffff */
.L_x_665:
[----:B------:R-:W-:-:S05]  /*0580*/  IADD3 R10, -R0, R6, RZ ;  /* 0x00000006000a7210 */ /* 0x000fca0007ffe1ff */
[----:B------:R-:W-:-:S05]  /*0590*/  IMAD R0, R4, c[0x0][0x538], R10 ;  /* 0x00014e0004007a24 */ /* 0x000fca00078e020a */
[----:B------:R-:W-:Y:S01]  /*05a0*/  ISETP.GT.AND P0, PT, R0, UR4, PT ;  /* 0x0000000400007c0c */ /* 0x000fe2000bf04270 */
[----:B------:R-:W-:-:S12]  /*05b0*/  BRA.DIV ~URZ, `(.L_x_670) ;  /* 0x00017b427f007947 */ /* 0x000fd8000b800000 */
[----:B------:R-:W-:-:S04]  /*05c0*/  VOTE.ANY R6, PT, !P0 ;  /* 0x0000000000067806 */ /* 0x000fc800040e0100 */
.L_x_835:
[----:B------:R-:W1:Y:S02]  /*05d0*/  POPC R0, R6 ;  /* 0x0000000600007309 */ /* 0x000e640000000000 */
[----:B-12---:R-:W-:Y:S01]  /*05e0*/  IADD3 R251, R0, R7, RZ ;  /* 0x0000000700fb7210 */ /* 0x006fe20007ffe0ff */
[----:B------:R-:W-:Y:S05]  /*05f0*/  BRA.DIV ~URZ, `(.L_x_671) ;  /* 0x00017b527f007947 */ /* 0x000fea000b800000 */
[----:B------:R1:W2:Y:S01]  /*0600*/  SHFL.IDX PT, R12, R9, R0, 0x1f ;  /* 0x00001f00090c7589 */ /* 0x0002a200000e0000 */
[----:B------:R-:W-:-:S03]  /*0610*/  MOV R5, RZ ;  /* 0x000000ff00057202 */ /* 0x000fc60000000f00 */
[----:B------:R1:W3:Y:S04]  /*0620*/  SHFL.IDX PT, R9, R8, R0, 0x1f ;  /* 0x00001f0008097589 */ /* 0x0002e800000e0000 */
.L_x_836:
[----:B------:R-:W-:Y:S01]  /*0630*/  ISETP.NE.AND P0, PT, R6, RZ, PT ;  /* 0x000000ff0600720c */ /* 0x000fe20003f05270 */
[----:B------:R-:W-:-:S12]  /*0640*/  BSSY B0, `(.L_x_672) ;  /* 0x0000005000007945 */ /* 0x000fd80003800000 */
[----:B------:R-:W-:Y:S05]  /*0650*/  @!P0 BRA `(.L_x_673) ;  /* 0x0000003000008947 */ /* 0x000fea0003800000 */
[----:B-1----:R-:W-:Y:S01]  /*0660*/  IADD3 R0, R0, -0x1, RZ ;  /* 0xffffffff00007810 */ /* 0x002fe20007ffe0ff */
[----:B------:R-:W-:Y:S05]  /*0670*/  BRA.DIV ~URZ, `(.L_x_674) ;  /* 0x00017bb27f007947 */ /* 0x000fea000b800000 */
[----:B------:R1:W4:Y:S02]  /*0680*/  SHFL.IDX PT, R5, R4, R0, 0x1f ;  /* 0x00001f0004057589 */ /* 0x00032400000e0000 */
.L_x_673:
[----:B------:R-:W-:Y:S05]  /*0690*/  BSYNC B0 ;  /* 0x0000000000007941 */ /* 0x000fea0003800000 */
.L_x_672:
[----:B---3--:R-:W-:Y:S01]  /*06a0*/  ISETP.NE.AND P0, PT, R9, 0x1, PT ;  /* 0x000000010900780c */ /* 0x008fe20003f05270 */
[----:B----4-:R-:W-:Y:S01]  /*06b0*/  IMAD R248, R5, c[0x0][0x538], R10 ;  /* 0x00014e0005f87a24 */ /* 0x010fe200078e020a */
[----:B------:R-:W-:Y:S04]  /*06c0*/  BSSY B0, `(.L_x_675) ;  /* 0x0000085000007945 */ /* 0x000fe80003800000 */
[----:B------:R-:W-:-:S07]  /*06d0*/  IADD3 R11, -R248, UR4, RZ ;  /* 0x00000004f80b7c10 */ /* 0x000fce000fffe1ff */
[----:B------:R-:W-:Y:S05]  /*06e0*/  @!P0 BRA `(.L_x_676) ;  /* 0x000003e000008947 */ /* 0x000fea0003800000 */
[-C--:B-12---:R-:W-:Y:S02]  /*06f0*/  IABS R0, R12.reuse ;  /* 0x0000000c00007213 */ /* 0x086fe40000000000 */
[----:B------:R-:W-:-:S03]  /*0700*/  IABS R6, R12 ;  /* 0x0000000c00067213 */ /* 0x000fc60000000000 */
[----:B------:R-:W-:Y:S01]  /*0710*/  IMAD.MOV.U32 R5, RZ, RZ, R0 ;  /* 0x000000ffff057224 */ /* 0x000fe200078e0000 */
[----:B------:R-:W-:-:S03]  /*0720*/  IABS R0, R9 ;  /* 0x0000000900007213 */ /* 0x000fc60000000000 */
[----:B------:R-:W1:Y:S02]  /*0730*/  I2F.RP R2, R5 ;  /* 0x0000000500027306 */ /* 0x000e640000209400 */
[----:B------:R-:W-:Y:S01]  /*0740*/  IMAD.MOV.U32 R8, RZ, RZ, R0 ;  /* 0x000000ffff087224 */ /* 0x000fe200078e0000 */
[----:B------:R-:W-:-:S05]  /*0750*/  IABS R0, R11 ;  /* 0x0000000b00007213 */ /* 0x000fca0000000000 */
[----:B------:R-:W-:Y:S08]  /*0760*/  I2F.RP R7, R8 ;  /* 0x0000000800077306 */ /* 0x000ff00000209400 */
[----:B-1----:R-:W1:Y:S02]  /*0770*/  MUFU.RCP R2, R2 ;  /* 0x0000000200027308 */ /* 0x002e640000001000 */
[----:B-1----:R-:W-:-:S06]  /*0780*/  IADD3 R2, R2, 0xffffffe, RZ ;  /* 0x0ffffffe02027810 */ /* 0x002fcc0007ffe0ff */
[----:B------:R-:W1:Y:S02]  /*0790*/  F2I.FTZ.U32.TRUNC.NTZ R3, R2 ;  /* 0x0000000200037305 */ /* 0x000e64000021f000 */
[----:B-1----:R-:W-:-:S04]  /*07a0*/  IMAD.MOV R2, RZ, RZ, -R3 ;  /* 0x000000ffff027224 */ /* 0x002fc800078e0a03 */
[----:B------:R-:W-:Y:S02]  /*07b0*/  IMAD R4, R2, R5, RZ ;  /* 0x0000000502047224 */ /* 0x000fe400078e02ff */
[----:B------:R-:W-:-:S04]  /*07c0*/  IMAD.MOV.U32 R2, RZ, RZ, RZ ;  /* 0x000000ffff027224 */ /* 0x000fc800078e00ff */
[----:B------:R-:W-:Y:S01]  /*07d0*/  IMAD.HI.U32 R2, R3, R4, R2 ;  /* 0x0000000403027227 */ /* 0x000fe200078e0002 */
[----:B------:R-:W-:-:S03]  /*07e0*/  MOV R3, R0 ;  /* 0x0000000000037202 */ /* 0x000fc60000000f00 */
[----:B------:R-:W-:Y:S02]  /*07f0*/  IMAD.MOV R0, RZ, RZ, -R6 ;  /* 0x000000ffff007224 */ /* 0x000fe400078e0a06 */
        /* <DEDUP_REMOVED lines=28> */
[----:B------:R-:W-:-:S03]  /*09c0*/  IMAD.MOV R5, RZ, RZ, -R4 ;  /* 0x000000ffff057224 */ /* 0x000fc600078e0a04 */
        /* <DEDUP_REMOVED lines=10> */
[----:B------:R-:W-:-:S04]  /*0a70*/  IMAD.MOV R2, RZ, RZ, -R0 ;  /* 0x000000ffff027224 */ /* 0x000fc800078e0a00 */
[C---:B------:R-:W-:Y:S01]  /*0a80*/  IMAD R3, R9.reuse, R2, R4 ;  /* 0x0000000209037224 */ /* 0x040fe200078e0204 */
[----:B------:R-:W-:Y:S01]  /*0a90*/  LEA R2, R9, R0, 0x18 ;  /* 0x0000000009027211 */ /* 0x000fe200078ec0ff */
[----:B------:R-:W-:-:S04]  /*0aa0*/  IMAD R0, R12, R5, R11 ;  /* 0x000000050c007224 */ /* 0x000fc800078e020b */
[----:B------:R-:W-:Y:S01]  /*0ab0*/  IMAD R250, R3, 0x10000, R2 ;  /* 0x0001000003fa7824 */ /* 0x000fe200078e0202 */
[----:B------:R-:W-:Y:S05]  /*0ac0*/  BRA `(.L_x_677) ;  /* 0x0000044000007947 */ /* 0x000fea0003800000 */
.L_x_676:
[----:B------:R-:W-:-:S04]  /*0ad0*/  IMAD.MOV.U32 R2, RZ, RZ, 0x4 ;  /* 0x00000004ff027424 */ /* 0x000fc800078e00ff */
[----:B------:R-:W-:-:S05]  /*0ae0*/  IMAD.WIDE R2, R251, R2, c[0x0][0x590] ;  /* 0x00016400fb027625 */ /* 0x000fca00078e0202 */
[----:B------:R-:W3:Y:S02]  /*0af0*/  LDG.E R7, [R2.64] ;  /* 0x0000000602077981 */ /* 0x000ee4000c1e1900 */
[----:B-123--:R-:W-:-:S05]  /*0b00*/  IMAD R9, R7, R12, RZ ;  /* 0x0000000c07097224 */ /* 0x00efca00078e02ff */
[-C--:B------:R-:W-:Y:S02]  /*0b10*/  IABS R0, R9.reuse ;  /* 0x0000000900007213 */ /* 0x080fe40000000000 */
[----:B------:R-:W-:-:S03]  /*0b20*/  IABS R8, R9 ;  /* 0x0000000900087213 */ /* 0x000fc60000000000 */
[----:B------:R-:W-:-:S04]  /*0b30*/  IMAD.MOV.U32 R6, RZ, RZ, R0 ;  /* 0x000000ffff067224 */ /* 0x000fc800078e0000 */
[----:B------:R-:W1:Y:S08]  /*0b40*/  I2F.RP R2, R6 ;  /* 0x0000000600027306 */ /* 0x000e700000209400 */
[----:B-1----:R-:W1:Y:S02]  /*0b50*/  MUFU.RCP R2, R2 ;  /* 0x0000000200027308 */ /* 0x002e640000001000 */
[----:B-1----:R-:W-:-:S06]  /*0b60*/  IADD3 R2, R2, 0xffffffe, RZ ;  /* 0x0ffffffe02027810 */ /* 0x002fcc0007ffe0ff */
[----:B------:R-:W1:Y:S02]  /*0b70*/  F2I.FTZ.U32.TRUNC.NTZ R3, R2 ;  /* 0x0000000200037305 */ /* 0x000e64000021f000 */
[----:B-1----:R-:W-:-:S04]  /*0b80*/  IMAD.MOV R0, RZ, RZ, -R3 ;  /* 0x000000ffff007224 */ /* 0x002fc800078e0a03 */
[----:B------:R-:W-:Y:S01]  /*0b90*/  IMAD.MOV.U32 R2, RZ, RZ, R0 ;  /* 0x000000ffff027224 */ /* 0x000fe200078e0000 */
[----:B------:R-:W-:-:S03]  /*0ba0*/  IABS R0, R11 ;  /* 0x0000000b00007213 */ /* 0x000fc60000000000 */
[----:B------:R-:W-:Y:S01]  /*0bb0*/  IMAD R4, R2, R6, RZ ;  /* 0x0000000602047224 */ /* 0x000fe200078e02ff */
[----:B------:R-:W-:Y:S01]  /*0bc0*/  MOV R5, R0 ;  /* 0x0000000000057202 */ /* 0x000fe20000000f00 */
[----:B------:R-:W-:-:S04]  /*0bd0*/  IMAD.MOV.U32 R2, RZ, RZ, RZ ;  /* 0x000000ffff027224 */ /* 0x000fc800078e00ff */
[----:B------:R-:W-:-:S04]  /*0be0*/  IMAD.HI.U32 R0, R3, R4, R2 ;  /* 0x0000000403007227 */ /* 0x000fc800078e0002 */
[----:B------:R-:W-:Y:S02]  /*0bf0*/  IMAD.MOV R2, RZ, RZ, -R8 ;  /* 0x000000ffff027224 */ /* 0x000fe400078e0a08 */
        /* <DEDUP_REMOVED lines=9> */
[----:B------:R-:W-:-:S04]  /*0c90*/  @P2 IADD3 R0, R0, 0x1, RZ ;  /* 0x0000000100002810 */ /* 0x000fc80007ffe0ff */
[----:B------:R-:W-:-:S05]  /*0ca0*/  MOV R4, R0 ;  /* 0x0000000000047202 */ /* 0x000fca0000000f00 */
[----:B------:R-:W-:Y:S01]  /*0cb0*/  @!P1 IMAD.MOV R4, RZ, RZ, -R4 ;  /* 0x000000ffff049224 */ /* 0x000fe200078e0a04 */
[----:B------:R-:W-:-:S05]  /*0cc0*/  @!P0 LOP3.LUT R4, RZ, R9, RZ, 0x33, !PT ;  /* 0x00000009ff048212 */ /* 0x000fca00078e33ff */
[----:B------:R-:W-:-:S05]  /*0cd0*/  IMAD R10, R7, R4, RZ ;  /* 0x00000004070a7224 */ /* 0x000fca00078e02ff */
[----:B------:R-:W-:-:S04]  /*0ce0*/  IADD3 R0, -R10, c[0x0][0x538], RZ ;  /* 0x00014e000a007a10 */ /* 0x000fc80007ffe1ff */
[----:B------:R-:W-:-:S04]  /*0cf0*/  IMNMX R6, R7, R0, PT ;  /* 0x0000000007067217 */ /* 0x000fc80003800200 */
[----:B------:R-:W-:-:S05]  /*0d00*/  IABS R0, R6 ;  /* 0x0000000600007213 */ /* 0x000fca0000000000 */
[----:B------:R-:W-:-:S04]  /*0d10*/  IMAD.MOV.U32 R5, RZ, RZ, R0 ;  /* 0x000000ffff057224 */ /* 0x000fc800078e0000 */
[----:B------:R-:W1:Y:S08]  /*0d20*/  I2F.RP R2, R5 ;  /* 0x0000000500027306 */ /* 0x000e700000209400 */
[----:B-1----:R-:W1:Y:S02]  /*0d30*/  MUFU.RCP R2, R2 ;  /* 0x0000000200027308 */ /* 0x002e640000001000 */
[----:B-1----:R-:W-:-:S06]  /*0d40*/  IADD3 R2, R2, 0xffffffe, RZ ;  /* 0x0ffffffe02027810 */ /* 0x002fcc0007ffe0ff */
[----:B------:R1:W2:Y:S02]  /*0d50*/  F2I.FTZ.U32.TRUNC.NTZ R3, R2 ;  /* 0x0000000200037305 */ /* 0x0002a4000021f000 */
[----:B-1----:R-:W-:Y:S01]  /*0d60*/  IMAD.MOV R2, RZ, RZ, -R4 ;  /* 0x000000ffff027224 */ /* 0x002fe200078e0a04 */
[----:B--2---:R-:W-:-:S03]  /*0d70*/  IADD3 R0, RZ, -R3, RZ ;  /* 0x80000003ff007210 */ /* 0x004fc60007ffe0ff */
[----:B------:R-:W-:Y:S01]  /*0d80*/  IMAD R8, R9, R2, R11 ;  /* 0x0000000209087224 */ /* 0x000fe200078e020b */
[----:B------:R-:W-:Y:S01]  /*0d90*/  IABS R9, R6 ;  /* 0x0000000600097213 */ /* 0x000fe20000000000 */
[----:B------:R-:W-:-:S03]  /*0da0*/  IMAD.MOV.U32 R2, RZ, RZ, R0 ;  /* 0x000000ffff027224 */ /* 0x000fc600078e0000 */
[----:B------:R-:W-:Y:S01]  /*0db0*/  IABS R0, R8 ;  /* 0x0000000800007213 */ /* 0x000fe20000000000 */
[----:B------:R-:W-:Y:S02]  /*0dc0*/  IMAD R7, R2, R5, RZ ;  /* 0x0000000502077224 */ /* 0x000fe400078e02ff */
[----:B------:R-:W-:Y:S02]  /*0dd0*/  IMAD.MOV.U32 R2, RZ, RZ, RZ ;  /* 0x000000ffff027224 */ /* 0x000fe400078e00ff */
[----:B------:R-:W-:Y:S01]  /*0de0*/  IMAD.MOV.U32 R4, RZ, RZ, R0 ;  /* 0x000000ffff047224 */ /* 0x000fe200078e0000 */
[----:B------:R-:W-:Y:S01]  /*0df0*/  IADD3 R0, RZ, -R9, RZ ;  /* 0x80000009ff007210 */ /* 0x000fe20007ffe0ff */
[----:B------:R-:W-:-:S04]  /*0e00*/  IMAD.HI.U32 R3, R3, R7, R2 ;  /* 0x0000000703037227 */ /* 0x000fc800078e0002 */
[----:B------:R-:W-:Y:S02]  /*0e10*/  IMAD.MOV.U32 R2, RZ, RZ, R0 ;  /* 0x000000ffff027224 */ /* 0x000fe400078e0000 */
[----:B------:R-:W-:Y:S01]  /*0e20*/  IMAD.HI.U32 R0, R3, R4, RZ ;  /* 0x0000000403007227 */ /* 0x000fe200078e00ff */
[----:B------:R-:W-:-:S03]  /*0e30*/  IADD3 R3, R10, 0x1000000, R8 ;  /* 0x010000000a037810 */ /* 0x000fc60007ffe008 */
[----:B------:R-:W-:-:S05]  /*0e40*/  IMAD R2, R0, R2, R4 ;  /* 0x0000000200027224 */ /* 0x000fca00078e0204 */
[----:B------:R-:W-:-:S13]  /*0e50*/  ISETP.GT.U32.AND P0, PT, R5, R2, PT ;  /* 0x000000020500720c */ /* 0x000fda0003f04070 */
[----:B------:R-:W-:Y:S01]  /*0e60*/  @!P0 IMAD.IADD R2, R2, 0x1, -R5 ;  /* 0x0000000102028824 */ /* 0x000fe200078e0a05 */
[----:B------:R-:W-:Y:S02]  /*0e70*/  @!P0 IADD3 R0, R0, 0x1, RZ ;  /* 0x0000000100008810 */ /* 0x000fe40007ffe0ff */
[----:B------:R-:W-:Y:S02]  /*0e80*/  ISETP.NE.AND P0, PT, R6, RZ, PT ;  /* 0x000000ff0600720c */ /* 0x000fe40003f05270 */
[----:B------:R-:W-:Y:S02]  /*0e90*/  ISETP.GE.U32.AND P2, PT, R2, R5, PT ;  /* 0x000000050200720c */ /* 0x000fe40003f46070 */
[----:B------:R-:W-:-:S04]  /*0ea0*/  LOP3.LUT R2, R8, R6, RZ, 0x3c, !PT ;  /* 0x0000000608027212 */ /* 0x000fc800078e3cff */
[----:B------:R-:W-:Y:S01]  /*0eb0*/  ISETP.GE.AND P1, PT, R2, RZ, PT ;  /* 0x000000ff0200720c */ /* 0x000fe20003f26270 */
[----:B------:R-:W-:-:S06]  /*0ec0*/  IMAD.MOV R2, RZ, RZ, -R6 ;  /* 0x000000ffff027224 */ /* 0x000fcc00078e0a06 */
[----:B------:R-:W-:-:S06]  /*0ed0*/  @P2 IADD3 R0, R0, 0x1, RZ ;  /* 0x0000000100002810 */ /* 0x000fcc0007ffe0ff */
[----:B------:R-:W-:Y:S02]  /*0ee0*/  @!P1 IADD3 R0, -R0, RZ, RZ ;  /* 0x000000ff00009210 */ /* 0x000fe40007ffe1ff */
[----:B------:R-:W-:-:S05]  /*0ef0*/  @!P0 LOP3.LUT R0, RZ, R6, RZ, 0x33, !PT ;  /* 0x00000006ff008212 */ /* 0x000fca00078e33ff */
[----:B------:R-:W-:Y:S02]  /*0f00*/  IMAD R250, R0, R2, R3 ;  /* 0x0000000200fa7224 */ /* 0x000fe400078e0203 */
.L_x_677:
[----:B------:R-:W-:Y:S05]  /*0f10*/  BSYNC B0 ;  /* 0x0000000000007941 */ /* 0x000fea0003800000 */
.L_x_675:
[----:B------:R-:W-:-:S04]  /*0f20*/  LOP3.LUT R0, RZ, R0, RZ, 0x33, !PT ;  /* 0x00000000ff007212 */ /* 0x000fc800078e33ff */
[----:B------:R-:W-:Y:S01]  /*0f30*/  IADD3 R249, R0, R12, RZ ;  /* 0x0000000c00f97210 */ /* 0x000fe20007ffe0ff */
[----:B------:R-:W-:Y:S05]  /*0f40*/  BRA `(.L_x_678) ;  /* 0x0000004000007947 */ /* 0x000fea0003800000 */
.L_x_666:
[----:B--2---:R-:W-:Y:S01]  /*0f50*/  IMAD.MOV.U32 R249, RZ, RZ, RZ ;  /* 0x000000fffff97224 */ /* 0x004fe200078e00ff */
[----:B------:R-:W-:Y:S01]  /*0f60*/  MOV R250, RZ ;  /* 0x000000ff00fa7202 */ /* 0x000fe20000000f00 */
[----:B------:R-:W-:Y:S01]  /*0f70*/  IMAD.U32 R248, RZ, RZ, UR4 ;  /* 0x00000004fff87e24 */ /* 0x000fe2000f8e00ff */
[----:B------:R-:W-:Y:S02]  /*0f80*/  MOV R251, c[0x0][0x53c] ;  /* 0x00014f0000fb7a02 */ /* 0x000fe40000000f00 */
.L_x_678:
[----:B------:R-:W-:Y:S01]  /*0f90*/  ISETP.NE.AND P0, PT, R13, RZ, PT ;  /* 0x000000ff0d00720c */ /* 0x000fe20003f05270 */
[----:B------:R-:W-:-:S12]  /*0fa0*/  WARPSYNC 0xffffffff ;  /* 0xffffffff00007948 */ /* 0x000fd80003800000 */
[----:B------:R1:W-:Y:S04]  /*0fb0*/  @!P0 STS.128 [0xe100], R248 ;  /* 0x00e100f8ff008388 */ /* 0x0003e80000000c00 */
[----:B------:R-:W-:Y:S06]  /*0fc0*/  BAR.ARV 0x5, 0x100 ;  /* 0x0144000000007b1d */ /* 0x000fec0000002000 */
.L_x_664:
[----:B-12---:R-:W-:-:S13]  /*0fd0*/  ISETP.GE.AND P0, PT, R251, c[0x0][0x53c], PT ;  /* 0x00014f00fb007a0c */ /* 0x006fda0003f06270 */
        /* <DEDUP_REMOVED lines=39> */
[----:B------:R-:W-:Y:S01]  /*1250*/  LOP3.LUT R6, R8, 0x1, RZ, 0xc0, !PT ;  /* 0x0000000108067812 */ /* 0x000fe200078ec0ff */
[----:B------:R-:W-:Y:S01]  /*1260*/  IMAD.IADD R18, R16, 0x1, -R3 ;  /* 0x0000000110127824 */ /* 0x000fe200078e0a03 */
[----:B------:R-:W-:-:S02]  /*1270*/  LOP3.LUT R4, R0, 0x8, R9, 0xf8, !PT ;  /* 0x0000000800047812 */ /* 0x000fc400078ef809 */
[----:B------:R-:W-:Y:S02]  /*1280*/  SHF.R.U32.HI R2, RZ, 0x3, R0 ;  /* 0x00000003ff027819 */ /* 0x000fe40000011600 */
[--C-:B------:R-:W-:Y:S02]  /*1290*/  SHF.R.S32.HI R9, RZ, 0x5, R10.reuse ;  /* 0x00000005ff097819 */ /* 0x100fe4000001140a */
[----:B------:R-:W-:Y:S02]  /*12a0*/  SHF.R.S32.HI R0, RZ, 0x1f, R10 ;  /* 0x0000001fff007819 */ /* 0x000fe4000001140a */
[----:B------:R-:W-:Y:S02]  /*12b0*/  SHF.R.S32.HI R11, RZ, 0x1f, R18 ;  /* 0x0000001fff0b7819 */ /* 0x000fe40000011412 */
[----:B------:R-:W-:Y:S02]  /*12c0*/  LEA.HI R0, R0, R9, RZ, 0x3 ;  /* 0x0000000900007211 */ /* 0x000fe400078f18ff */
[----:B------:R-:W-:Y:S01]  /*12d0*/  LOP3.LUT R3, R15, 0xfffffffc, RZ, 0xc0, !PT ;  /* 0xfffffffc0f037812 */ /* 0x000fe200078ec0ff */
[----:B------:R-:W-:Y:S01]  /*12e0*/  IMAD.MOV.U32 R15, RZ, RZ, 0x20 ;  /* 0x00000020ff0f7424 */ /* 0x000fe200078e00ff */
[----:B------:R-:W-:-:S02]  /*12f0*/  LOP3.LUT R0, R0, 0xffffff8, RZ, 0xc0, !PT ;  /* 0x0ffffff800007812 */ /* 0x000fc400078ec0ff */
[----:B------:R-:W-:Y:S01]  /*1300*/  LEA.HI R11, R11, R18, RZ, 0x2 ;  /* 0x000000120b0b7211 */ /* 0x000fe200078f10ff */
[----:B------:R-:W-:Y:S01]  /*1310*/  IMAD.IADD R3, R16, 0x1, -R3 ;  /* 0x0000000110037824 */ /* 0x000fe200078e0a03 */
[----:B------:R-:W-:Y:S01]  /*1320*/  LOP3.LUT R10, R4, R2, RZ, 0x3c, !PT ;  /* 0x00000002040a7212 */ /* 0x000fe200078e3cff */
[----:B------:R-:W-:Y:S01]  /*1330*/  IMAD.IADD R4, R9, 0x1, -R0 ;  /* 0x0000000109047824 */ /* 0x000fe200078e0a00 */
[----:B------:R-:W-:Y:S01]  /*1340*/  SHF.R.S32.HI R2, RZ, 0x2, R11 ;  /* 0x00000002ff027819 */ /* 0x000fe2000001140b */
[----:B------:R-:W-:Y:S01]  /*1350*/  IMAD.MOV.U32 R16, RZ, RZ, 0x10 ;  /* 0x00000010ff107424 */ /* 0x000fe200078e00ff */
[----:B------:R-:W-:Y:S02]  /*1360*/  ISETP.NE.U32.AND P4, PT, R6, 0x1, PT ;  /* 0x000000010600780c */ /* 0x000fe40003f85070 */
[----:B------:R-:W-:Y:S01]  /*1370*/  LEA.HI R0, R3, R3, RZ, 0x1 ;  /* 0x0000000303007211 */ /* 0x000fe200078f08ff */
[----:B------:R-:W-:Y:S01]  /*1380*/  IMAD R17, R4, 0x10, R2 ;  /* 0x0000001004117824 */ /* 0x000fe200078e0202 */
[----:B------:R-:W-:Y:S01]  /*1390*/  R2P PR, R8, 0x6 ;  /* 0x0000000608007804 */ /* 0x000fe20000000000 */
[C---:B------:R-:W-:Y:S01]  /*13a0*/  IMAD.SHL.U32 R2, R5.reuse, 0x40, RZ ;  /* 0x0000004005027824 */ /* 0x040fe200078e00ff */
[----:B------:R-:W-:Y:S01]  /*13b0*/  LOP3.LUT R6, R0, 0x1ffffffe, RZ, 0xc0, !PT ;  /* 0x1ffffffe00067812 */ /* 0x000fe200078ec0ff */
[----:B------:R-:W-:Y:S01]  /*13c0*/  IMAD.SHL.U32 R4, R8, 0x40, RZ ;  /* 0x0000004008047824 */ /* 0x000fe200078e00ff */
[----:B------:R-:W-:Y:S01]  /*13d0*/  LOP3.LUT P3, RZ, R5, 0x2, RZ, 0xc0, !PT ;  /* 0x0000000205ff7812 */ /* 0x000fe2000786c0ff */
[----:B------:R-:W-:Y:S01]  /*13e0*/  IMAD R0, R13, 0x200, R10 ;  /* 0x000002000d007824 */ /* 0x000fe200078e020a */
[----:B------:R-:W-:Y:S01]  /*13f0*/  LOP3.LUT P0, RZ, R5, 0x4, RZ, 0xc0, !PT ;  /* 0x0000000405ff7812 */ /* 0x000fe2000780c0ff */
[----:B------:R-:W-:Y:S01]  /*1400*/  IMAD.SHL.U32 R5, R13, 0x8, RZ ;  /* 0x000000080d057824 */ /* 0x000fe200078e00ff */
[----:B------:R-:W-:Y:S01]  /*1410*/  LOP3.LUT R2, R2, 0x1c0, RZ, 0xc0, !PT ;  /* 0x000001c002027812 */ /* 0x000fe200078ec0ff */
[----:B------:R-:W-:Y:S01]  /*1420*/  IMAD.IADD R246, R3, 0x1, -R6 ;  /* 0x0000000103f67824 */ /* 0x000fe200078e0a06 */
[----:B------:R-:W-:Y:S01]  /*1430*/  LOP3.LUT R4, R4, 0x1c0, RZ, 0xc0, !PT ;  /* 0x000001c004047812 */ /* 0x000fe200078ec0ff */
[----:B------:R-:W-:Y:S01]  /*1440*/  IMAD.MOV.U32 R8, RZ, RZ, 0x40 ;  /* 0x00000040ff087424 */ /* 0x000fe200078e00ff */
[----:B------:R-:W-:Y:S01]  /*1450*/  LOP3.LUT R12, R12, 0x7ffffe00, R7, 0xf8, !PT ;  /* 0x7ffffe000c0c7812 */ /* 0x000fe200078ef807 */
[----:B------:R-:W-:Y:S01]  /*1460*/  IMAD R7, R9, 0x200, R3 ;  /* 0x0000020009077824 */ /* 0x000fe200078e0203 */
[----:B------:R-:W-:Y:S01]  /*1470*/  LOP3.LUT R6, R2, 0x8, R5, 0xf8, !PT ;  /* 0x0000000802067812 */ /* 0x000fe200078ef805 */
[----:B------:R-:W-:Y:S01]  /*1480*/  IMAD R10, R229, 0x20, R245 ;  /* 0x00000020e50a7824 */ /* 0x000fe200078e02f5 */
[----:B------:R-:W-:Y:S01]  /*1490*/  SHF.R.U32.HI R3, RZ, 0x3, R2 ;  /* 0x00000003ff037819 */ /* 0x000fe20000011602 */
[----:B------:R-:W-:Y:S01]  /*14a0*/  IMAD.SHL.U32 R195, R12, 0x2, RZ ;  /* 0x000000020cc37824 */ /* 0x000fe200078e00ff */
[----:B------:R-:W-:Y:S01]  /*14b0*/  LEA.HI R2, R4, R4, RZ, 0x1d ;  /* 0x0000000404027211 */ /* 0x000fe200078fe8ff */
[----:B------:R-:W-:Y:S01]  /*14c0*/  STL [R1+0x24], R17 ;  /* 0x0000241101007387 */ /* 0x000fe20000100800 */
[----:B------:R-:W-:Y:S01]  /*14d0*/  LOP3.LUT R3, R6, R3, RZ, 0x3c, !PT ;  /* 0x0000000306037212 */ /* 0x000fe200078e3cff */
[----:B------:R-:W-:Y:S01]  /*14e0*/  IMAD.SHL.U32 R6, R14, 0x40, RZ ;  /* 0x000000400e067824 */ /* 0x000fe200078e00ff */
[----:B------:R-:W-:Y:S01]  /*14f0*/  SEL R5, R16, 0xfffffff0, !P3 ;  /* 0xfffffff010057807 */ /* 0x000fe20005800000 */
[----:B------:R-:W-:Y:S01]  /*1500*/  IMAD.U32 R7, R7, 0x2, R2 ;  /* 0x0000000207077824 */ /* 0x000fe200078e0002 */
[----:B------:R-:W-:Y:S01]  /*1510*/  LOP3.LUT R2, R11, 0x7ffffffc, RZ, 0xc0, !PT ;  /* 0x7ffffffc0b027812 */ /* 0x000fe200078ec0ff */
[----:B------:R-:W-:Y:S01]  /*1520*/  IMAD R246, R246, 0x8, R17 ;  /* 0x00000008f6f67824 */ /* 0x000fe200078e0211 */
[----:B------:R-:W-:-:S02]  /*1530*/  SEL R4, R15, 0xffffffe0, !P0 ;  /* 0xffffffe00f047807 */ /* 0x000fc40004000000 */
[----:B------:R-:W-:Y:S01]  /*1540*/  IADD3 R221, R219, 0x40, RZ ;  /* 0x00000040dbdd7810 */ /* 0x000fe20007ffe0ff */
[----:B------:R-:W-:Y:S01]  /*1550*/  IMAD.IADD R2, R18, 0x1, -R2 ;  /* 0x0000000112027824 */ /* 0x000fe200078e0a02 */
[----:B------:R-:W-:Y:S01]  /*1560*/  LOP3.LUT R3, R3, 0x7ffffe00, R6, 0xf8, !PT ;  /* 0x7ffffe0003037812 */ /* 0x000fe200078ef806 */
[----:B------:R-:W-:Y:S01]  /*1570*/  IMAD.IADD R4, R5, 0x1, R4 ;  /* 0x0000000105047824 */ /* 0x000fe200078e0204 */
[----:B------:R-:W-:Y:S01]  /*1580*/  SHF.R.S32.HI R6, RZ, 0x1f, R221 ;  /* 0x0000001fff067819 */ /* 0x000fe200000114dd */
[----:B------:R-:W-:Y:S01]  /*1590*/  IMAD.SHL.U32 R233, R2, 0x2, RZ ;  /* 0x0000000202e97824 */ /* 0x000fe200078e00ff */
[----:B------:R-:W-:Y:S02]  /*15a0*/  LEA R180, R0, 0x8100, 0x1 ;  /* 0x0000810000b47811 */ /* 0x000fe400078e08ff */
[----:B------:R-:W-:Y:S02]  /*15b0*/  SHF.R.S32.HI R5, RZ, 0x1f, R219 ;  /* 0x0000001fff057819 */ /* 0x000fe400000114db */
[----:B------:R-:W-:-:S02]  /*15c0*/  IADD3 R24, R233, 0x10, RZ ;  /* 0x00000010e9187810 */ /* 0x000fc40007ffe0ff */
[C---:B------:R-:W-:Y:S02]  /*15d0*/  IADD3 R23, R233.reuse, 0x18, RZ ;  /* 0x00000018e9177810 */ /* 0x040fe40007ffe0ff */
[C---:B------:R-:W-:Y:S02]  /*15e0*/  IADD3 R22, R233.reuse, 0x20, RZ ;  /* 0x00000020e9167810 */ /* 0x040fe40007ffe0ff */
[C---:B------:R-:W-:Y:S02]  /*15f0*/  IADD3 R21, R233.reuse, 0x28, RZ ;  /* 0x00000028e9157810 */ /* 0x040fe40007ffe0ff */
[C---:B------:R-:W-:Y:S02]  /*1600*/  IADD3 R19, R233.reuse, 0x38, RZ ;  /* 0x00000038e9137810 */ /* 0x040fe40007ffe0ff */
[----:B------:R-:W-:Y:S02]  /*1610*/  IADD3 R18, R233, 0x40, RZ ;  /* 0x00000040e9127810 */ /* 0x000fe40007ffe0ff */
[----:B------:R-:W-:-:S02]  /*1620*/  SEL R6, R8, 0xffffffc0, !P2 ;  /* 0xffffffc008067807 */ /* 0x000fc40005000000 */
[----:B------:R-:W-:Y:S02]  /*1630*/  SEL R0, R8, 0xffffffc0, !P0 ;  /* 0xffffffc008007807 */ /* 0x000fe40004000000 */
[C---:B------:R-:W-:Y:S02]  /*1640*/  IADD3 R16, R233.reuse, 0x50, RZ ;  /* 0x00000050e9107810 */ /* 0x040fe40007ffe0ff */
[----:B------:R-:W-:Y:S02]  /*1650*/  IADD3 R14, R233, 0x58, RZ ;  /* 0x00000058e90e7810 */ /* 0x000fe40007ffe0ff */
[----:B------:R-:W-:Y:S02]  /*1660*/  LEA R10, R7, 0x80, 0x1 ;  /* 0x00000080070a7811 */ /* 0x000fe400078e08ff */
[----:B------:R-:W-:Y:S02]  /*1670*/  SEL R5, R15, 0xffffffe0, !P1 ;  /* 0xffffffe00f057807 */ /* 0x000fe40004800000 */
[----:B------:R-:W-:Y:S01]  /*1680*/  IADD3 R12, R233, 0x68, RZ ;  /* 0x00000068e90c7810 */ /* 0x000fe20007ffe0ff */
[----:B------:R1:W-:Y:S01]  /*1690*/  STL [R1], R10 ;  /* 0x0000000a01007387 */ /* 0x0003e20000100800 */
[----:B------:R-:W-:-:S02]  /*16a0*/  SHF.R.S32.HI R8, RZ, 0x1f, R24 ;  /* 0x0000001fff087819 */ /* 0x000fc40000011418 */
[----:B------:R-:W-:Y:S02]  /*16b0*/  SHF.R.S32.HI R7, RZ, 0x1f, R23 ;  /* 0x0000001fff077819 */ /* 0x000fe40000011417 */
[----:B------:R-:W-:Y:S02]  /*16c0*/  SHF.R.S32.HI R8, RZ, 0x1f, R22 ;  /* 0x0000001fff087819 */ /* 0x000fe40000011416 */
[----:B------:R-:W-:Y:S02]  /*16d0*/  SHF.R.S32.HI R7, RZ, 0x1f, R21 ;  /* 0x0000001fff077819 */ /* 0x000fe40000011415 */
[----:B------:R-:W-:Y:S02]  /*16e0*/  SHF.R.S32.HI R8, RZ, 0x1f, R19 ;  /* 0x0000001fff087819 */ /* 0x000fe40000011413 */
[----:B------:R-:W-:Y:S02]  /*16f0*/  SHF.R.S32.HI R7, RZ, 0x1f, R18 ;  /* 0x0000001fff077819 */ /* 0x000fe40000011412 */
[----:B------:R-:W-:-:S02]  /*1700*/  SHF.R.S32.HI R8, RZ, 0x1f, R16 ;  /* 0x0000001fff087819 */ /* 0x000fc40000011410 */
[----:B------:R-:W-:Y:S02]  /*1710*/  SHF.R.S32.HI R7, RZ, 0x1f, R14 ;  /* 0x0000001fff077819 */ /* 0x000fe4000001140e */
[----:B------:R-:W-:Y:S01]  /*1720*/  SHF.R.S32.HI R8, RZ, 0x1f, R12 ;  /* 0x0000001fff087819 */ /* 0x000fe2000001140c */
[C---:B------:R-:W-:Y:S01]  /*1730*/  IMAD.IADD R8, R10.reuse, 0x1, R5 ;  /* 0x000000010a087824 */ /* 0x040fe200078e0205 */
[C---:B------:R-:W-:Y:S02]  /*1740*/  IADD3 R7, R10.reuse, -0x10, RZ ;  /* 0xfffffff00a077810 */ /* 0x040fe40007ffe0ff */
[----:B------:R-:W-:Y:S02]  /*1750*/  LEA R183, R3, 0x100, 0x1 ;  /* 0x0000010003b77811 */ /* 0x000fe400078e08ff */
[C---:B------:R-:W-:Y:S01]  /*1760*/  @P4 IADD3 R7, R10.reuse, 0x10, RZ ;  /* 0x000000100a074810 */ /* 0x040fe20007ffe0ff */
[----:B------:R2:W-:Y:S01]  /*1770*/  STL [R1+0xc], R8 ;  /* 0x00000c0801007387 */ /* 0x0005e20000100800 */
[----:B------:R-:W-:Y:S01]  /*1780*/  SEL R2, R15, 0xffffffe0, !P3 ;  /* 0xffffffe00f027807 */ /* 0x000fe20005800000 */
[----:B-1----:R-:W-:Y:S01]  /*1790*/  IMAD.IADD R10, R10, 0x1, R6 ;  /* 0x000000010a0a7824 */ /* 0x002fe200078e0206 */
[----:B------:R-:W-:Y:S01]  /*17a0*/  IADD3 R25, R233, 0x8, RZ ;  /* 0x00000008e9197810 */ /* 0x000fe20007ffe0ff */
[----:B------:R-:W-:Y:S01]  /*17b0*/  IMAD R188, R9, 0x800, R183 ;  /* 0x0000080009bc7824 */ /* 0x000fe200078e02b7 */
[--C-:B------:R-:W-:Y:S01]  /*17c0*/  IADD3 R186, R0, R183, R2.reuse ;  /* 0x000000b700ba7210 */ /* 0x100fe20007ffe002 */
[--C-:B------:R-:W-:Y:S01]  /*17d0*/  IMAD.IADD R3, R5, 0x1, R7.reuse ;  /* 0x0000000105037824 */ /* 0x100fe200078e0207 */
[----:B------:R1:W-:Y:S01]  /*17e0*/  STL [R1+0x1c], R10 ;  /* 0x00001c0a01007387 */ /* 0x0003e20000100800 */
[----:B------:R-:W-:Y:S01]  /*17f0*/  IMAD.IADD R5, R6, 0x1, R7 ;  /* 0x0000000106057824 */ /* 0x000fe200078e0207 */
[----:B------:R-:W-:Y:S01]  /*1800*/  IADD3 R20, R233, 0x30, RZ ;  /* 0x00000030e9147810 */ /* 0x000fe20007ffe0ff */
[----:B------:R-:W-:Y:S01]  /*1810*/  IMAD.IADD R185, R183, 0x1, R2 ;  /* 0x00000001b7b97824 */ /* 0x000fe200078e0202 */
[----:B------:R1:W-:Y:S01]  /*1820*/  STL [R1+0x4], R7 ;  /* 0x0000040701007387 */ /* 0x0003e20000100800 */
[----:B------:R-:W-:Y:S01]  /*1830*/  IMAD.IADD R189, R2, 0x1, R188 ;  /* 0x0000000102bd7824 */ /* 0x000fe200078e02bc */
[----:B------:R-:W-:Y:S01]  /*1840*/  IADD3 R11, R233, 0x70, RZ ;  /* 0x00000070e90b7810 */ /* 0x000fe20007ffe0ff */
[----:B------:R-:W-:Y:S01]  /*1850*/  IMAD.IADD R2, R3, 0x1, R6 ;  /* 0x0000000103027824 */ /* 0x000fe200078e0206 */
[C---:B------:R-:W-:Y:S01]  /*1860*/  IADD3 R17, R233.reuse, 0x48, RZ ;  /* 0x00000048e9117810 */ /* 0x040fe20007ffe0ff */
[----:B------:R-:W-:Y:S01]  /*1870*/  IMAD R187, R4, 0x2, R183 ;  /* 0x0000000204bb7824 */ /* 0x000fe200078e02b7 */
[----:B------:R-:W-:Y:S01]  /*1880*/  IADD3 R13, R233, 0x60, RZ ;  /* 0x00000060e90d7810 */ /* 0x000fe20007ffe0ff */
[----:B------:R-:W-:Y:S01]  /*1890*/  IMAD.IADD R184, R183, 0x1, R0 ;  /* 0x00000001b7b87824 */ /* 0x000fe200078e0200 */
[----:B------:R-:W-:Y:S01]  /*18a0*/  IADD3 R252, R233, 0x78, RZ ;  /* 0x00000078e9fc7810 */ /* 0x000fe20007ffe0ff */
[C---:B------:R-:W-:Y:S01]  /*18b0*/  IMAD.IADD R191, R0.reuse, 0x1, R188 ;  /* 0x0000000100bf7824 */ /* 0x040fe200078e02bc */
[----:B------:R-:W-:Y:S01]  /*18c0*/  SHF.R.S32.HI R15, RZ, 0x1f, R25 ;  /* 0x0000001fff0f7819 */ /* 0x000fe20000011419 */
[----:B------:R-:W-:Y:S01]  /*18d0*/  IMAD.IADD R190, R0, 0x1, R189 ;  /* 0x0000000100be7824 */ /* 0x000fe200078e02bd */
[----:B------:R-:W-:Y:S01]  /*18e0*/  SHF.R.S32.HI R15, RZ, 0x1f, R20 ;  /* 0x0000001fff0f7819 */ /* 0x000fe20000011414 */
[----:B--2---:R-:W-:Y:S01]  /*18f0*/  IMAD.IADD R8, R8, 0x1, R6 ;  /* 0x0000000108087824 */ /* 0x004fe200078e0206 */
[----:B------:R-:W-:-:S02]  /*1900*/  SHF.R.S32.HI R12, RZ, 0x1f, R11 ;  /* 0x0000001fff0c7819 */ /* 0x000fc4000001140b */
[----:B------:R-:W-:Y:S02]  /*1910*/  SHF.R.S32.HI R15, RZ, 0x1f, R17 ;  /* 0x0000001fff0f7819 */ /* 0x000fe40000011411 */
[----:B------:R1:W-:Y:S01]  /*1920*/  STL [R1+0x18], R8 ;  /* 0x0000180801007387 */ /* 0x0003e20000100800 */
[----:B------:R-:W-:Y:S02]  /*1930*/  SHF.R.S32.HI R13, RZ, 0x1f, R13 ;  /* 0x0000001fff0d7819 */ /* 0x000fe4000001140d */
[----:B------:R-:W-:Y:S01]  /*1940*/  SHF.R.S32.HI R11, RZ, 0x1f, R252 ;  /* 0x0000001fff0b7819 */ /* 0x000fe200000114fc */
[----:B------:R1:W-:Y:S04]  /*1950*/  STL [R1+0x14], R5 ;  /* 0x0000140501007387 */ /* 0x0003e80000100800 */
[----:B------:R1:W-:Y:S04]  /*1960*/  STL [R1+0x8], R3 ;  /* 0x0000080301007387 */ /* 0x0003e80000100800 */
[----:B------:R1:W-:Y:S02]  /*1970*/  STL [R1+0x10], R2 ;  /* 0x0000100201007387 */ /* 0x0003e40000100800 */
.L_x_832:
[----:B------:R-:W-:Y:S01]  /*1980*/  ISETP.NE.U32.AND P0, PT, RZ, c[0x0][0x370], PT ;  /* 0x0000dc00ff007a0c */ /* 0x000fe20003f05070 */
[----:B------:R-:W-:Y:S01]  /*1990*/  IMAD.MOV.U32 R13, RZ, RZ, 0x4 ;  /* 0x00000004ff0d7424 */ /* 0x000fe200078e00ff */
[----:B------:R-:W-:Y:S01]  /*19a0*/  ISETP.NE.U32.AND P2, PT, RZ, c[0x0][0x360], PT ;  /* 0x0000d800ff007a0c */ /* 0x000fe20003f45070 */
[----:B------:R-:W-:Y:S01]  /*19b0*/  IMAD.MOV.U32 R234, RZ, RZ, RZ ;  /* 0x000000ffffea7224 */ /* 0x000fe200078e00ff */
[----:B------:R-:W-:Y:S01]  /*19c0*/  ISETP.NE.AND.EX P1, PT, RZ, c[0x0][0x374], PT, P0 ;  /* 0x0000dd00ff007a0c */ /* 0x000fe20003f25300 */
[----:B------:R-:W-:Y:S01]  /*19d0*/  IMAD.MOV.U32 R12, RZ, RZ, RZ ;  /* 0x000000ffff0c7224 */ /* 0x000fe200078e00ff */
[----:B------:R-:W-:Y:S01]  /*19e0*/  ISETP.NE.AND.EX P0, PT, RZ, c[0x0][0x364], PT, P2 ;  /* 0x0000d900ff007a0c */ /* 0x000fe20003f05320 */
[----:B-1----:R-:W-:Y:S01]  /*19f0*/  IMAD.WIDE R2, R251, R13, c[0x0][0x348] ;  /* 0x0000d200fb027625 */ /* 0x002fe200078e020d */
[----:B------:R-:W-:-:S04]  /*1a00*/  ISETP.NE.U32.AND P3, PT, RZ, c[0x0][0x348], PT ;  /* 0x0000d200ff007a0c */ /* 0x000fc80003f65070 */
[----:B------:R-:W-:-:S05]  /*1a10*/  ISETP.NE.AND.EX P3, PT, RZ, c[0x0][0x34c], PT, P3 ;  /* 0x0000d300ff007a0c */ /* 0x000fca0003f65330 */
[----:B------:R-:W-:-:S04]  /*1a20*/  @P1 IMAD.WIDE R6, R251, R13, c[0x0][0x370] ;  /* 0x0000dc00fb061625 */ /* 0x000fc800078e020d */
[----:B------:R-:W-:Y:S01]  /*1a30*/  @P0 IMAD.WIDE R4, R251, R13, c[0x0][0x360] ;  /* 0x0000d800fb040625 */ /* 0x000fe200078e020d */
[----:B------:R1:W5:Y:S04]  /*1a40*/  @P1 LDG.E R234, [R6.64] ;  /* 0x0000000606ea1981 */ /* 0x000368000c1e1900 */
        /* <DEDUP_REMOVED lines=9> */
.L_x_679:
[----:B------:R-:W-:-:S04]  /*1ae0*/  ISETP.NE.U32.AND P0, PT, RZ, c[0x0][0x368], PT ;  /* 0x0000da00ff007a0c */ /* 0x000fc80003f05070 */
[----:B------:R-:W-:-:S13]  /*1af0*/  ISETP.NE.AND.EX P0, PT, RZ, c[0x0][0x36c], PT, P0 ;  /* 0x0000db00ff007a0c */ /* 0x000fda0003f05300 */
[----:B------:R-:W-:Y:S05]  /*1b00*/  @!P0 BRA `(.L_x_680) ;  /* 0x0000003000008947 */ /* 0x000fea0003800000 */
[----:B-1----:R-:W-:-:S05]  /*1b10*/  IMAD.WIDE R2, R251, R13, c[0x0][0x368] ;  /* 0x0000da00fb027625 */ /* 0x002fca00078e020d */
[----:B------:R1:W5:Y:S01]  /*1b20*/  LDG.E R0, [R2.64] ;  /* 0x0000000602007981 */ /* 0x000362000c1e1900 */
[----:B------:R-:W-:Y:S05]  /*1b30*/  BRA `(.L_x_681) ;  /* 0x0000008000007947 */ /* 0x000fea0003800000 */
.L_x_680:
[----:B------:R-:W-:Y:S01]  /*1b40*/  ISETP.NE.U32.AND P0, PT, RZ, c[0x0][0x350], PT ;  /* 0x0000d400ff007a0c */ /* 0x000fe20003f05070 */
[----:B------:R-:W-:-:S03]  /*1b50*/  IMAD.U32 R0, RZ, RZ, UR5 ;  /* 0x00000005ff007e24 */ /* 0x000fc6000f8e00ff */
[----:B------:R-:W-:-:S13]  /*1b60*/  ISETP.NE.AND.EX P0, PT, RZ, c[0x0][0x354], PT, P0 ;  /* 0x0000d500ff007a0c */ /* 0x000fda0003f05300 */
[----:B------:R-:W-:Y:S05]  /*1b70*/  @!P0 BRA `(.L_x_681) ;  /* 0x0000004000008947 */ /* 0x000fea0003800000 */
[----:B-1----:R-:W-:-:S05]  /*1b80*/  IMAD.WIDE R2, R251, R13, c[0x0][0x350] ;  /* 0x0000d400fb027625 */ /* 0x002fca00078e020d */
[----:B------:R-:W2:Y:S04]  /*1b90*/  LDG.E R4, [R2.64] ;  /* 0x0000000602047981 */ /* 0x000ea8000c1e1900 */
[----:B------:R-:W2:Y:S02]  /*1ba0*/  LDG.E R0, [R2.64+0x4] ;  /* 0x0000040602007981 */ /* 0x000ea4000c1e1900 */
[----:B--2---:R-:W-:Y:S02]  /*1bb0*/  IADD3 R0, -R4, R0, RZ ;  /* 0x0000000004007210 */ /* 0x004fe40007ffe1ff */
.L_x_681:
[----:B-1----:R-:W-:Y:S01]  /*1bc0*/  IMAD.MOV.U32 R2, RZ, RZ, c[0x0][0x2c4] ;  /* 0x0000b100ff027624 */ /* 0x002fe200078e00ff */
[----:B------:R-:W-:Y:S01]  /*1bd0*/  LOP3.LUT R192, R192, 0xffefffff, RZ, 0xc0, !PT ;  /* 0xffefffffc0c07812 */ /* 0x000fe200078ec0ff */
[----:B------:R-:W-:Y:S02]  /*1be0*/  IMAD.SHL.U32 R244, R249, 0x80, RZ ;  /* 0x00000080f9f47824 */ /* 0x000fe400078e00ff */
[----:B------:R-:W-:Y:S01]  /*1bf0*/  IMAD.MOV.U32 R6, RZ, RZ, c[0x0][0x32c] ;  /* 0x0000cb00ff067624 */ /* 0x000fe200078e00ff */
[----:B------:R-:W-:Y:S01]  /*1c00*/  ISETP.NE.AND P4, PT, R2, 0x1, PT ;  /* 0x000000010200780c */ /* 0x000fe20003f85270 */
[----:B-----5:R-:W-:Y:S01]  /*1c10*/  IMAD.IADD R232, R0, 0x1, -R234 ;  /* 0x0000000100e87824 */ /* 0x020fe200078e0aea */
[----:B------:R-:W-:-:S02]  /*1c20*/  IADD3 R2, R244, 0x7f, RZ ;  /* 0x0000007ff4027810 */ /* 0x000fc40007ffe0ff */
[----:B------:R-:W-:-:S03]  /*1c30*/  ISETP.GE.AND P1, PT, R6, 0x1, PT ;  /* 0x000000010600780c */ /* 0x000fc60003f26270 */
[----:B------:R-:W-:-:S06]  /*1c40*/  IMAD.MOV.U32 R0, RZ, RZ, R2 ;  /* 0x000000ffff007224 */ /* 0x000fcc00078e0002 */
[----:B------:R-:W-:Y:S01]  /*1c50*/  @P4 IMAD.HI.U32 R3, R2, c[0x0][0x2c8], RZ ;  /* 0x0000b20002034a27 */ /* 0x000fe200078e00ff */
[----:B------:R-:W-:Y:S02]  /*1c60*/  IADD3 R2, R232, 0x1, -R231 ;  /* 0x00000001e8027810 */ /* 0x000fe40007ffe8e7 */
[----:B------:R-:W-:Y:S02]  /*1c70*/  @P4 LOP3.LUT R192, R192, 0x100000, RZ, 0xfc, !PT ;  /* 0x00100000c0c04812 */ /* 0x000fe400078efcff */
[----:B------:R-:W-:Y:S02]  /*1c80*/  @P4 SHF.R.U32.HI R0, RZ, c[0x0][0x2cc], R3 ;  /* 0x0000b300ff004a19 */ /* 0x000fe40000011603 */
[----:B------:R-:W-:-:S03]  /*1c90*/  LOP3.LUT R192, R192, 0xffdfffff, RZ, 0xc0, !PT ;  /* 0xffdfffffc0c07812 */ /* 0x000fc600078ec0ff */
[----:B------:R-:W-:Y:S01]  /*1ca0*/  IMAD.IADD R0, R2, 0x1, R0 ;  /* 0x0000000102007824 */ /* 0x000fe200078e0200 */
[----:B------:R-:W-:-:S04]  /*1cb0*/  @P1 LOP3.LUT R192, R192, 0x200000, RZ, 0xfc, !PT ;  /* 0x00200000c0c01812 */ /* 0x000fc800078efcff */
[----:B------:R-:W-:Y:S01]  /*1cc0*/  IADD3 R3, R0, c[0x0][0x328], RZ ;  /* 0x0000ca0000037a10 */ /* 0x000fe20007ffe0ff */
[----:B------:R-:W-:Y:S05]  /*1cd0*/  @!P1 BRA `(.L_x_682) ;  /* 0x0000010000009947 */ /* 0x000fea0003800000 */
[C---:B------:R-:W-:Y:S01]  /*1ce0*/  ISETP.GT.AND P0, PT, R0.reuse, RZ, PT ;  /* 0x000000ff0000720c */ /* 0x040fe20003f04270 */
[----:B------:R-:W-:Y:S01]  /*1cf0*/  BSSY B0, `(.L_x_683) ;  /* 0x000000c000007945 */ /* 0x000fe20003800000 */
[----:B------:R-:W-:-:S11]  /*1d00*/  IADD3 R2, R0, -0x1, RZ ;  /* 0xffffffff00027810 */ /* 0x000fd60007ffe0ff */
[----:B------:R-:W-:Y:S05]  /*1d10*/  @P0 BRA `(.L_x_684) ;  /* 0x0000006000000947 */ /* 0x000fea0003800000 */
[----:B------:R-:W-:Y:S01]  /*1d20*/  ISETP.NE.AND P0, PT, R6, 0x1, PT ;  /* 0x000000010600780c */ /* 0x000fe20003f05270 */
[----:B------:R-:W-:-:S12]  /*1d30*/  IMAD.MOV R0, RZ, RZ, -R0 ;  /* 0x000000ffff007224 */ /* 0x000fd800078e0a00 */
[----:B------:R-:W-:-:S05]  /*1d40*/  @P0 IMAD.HI.U32 R2, R0, c[0x0][0x330], RZ ;  /* 0x0000cc0000020a27 */ /* 0x000fca00078e00ff */
[----:B------:R-:W-:-:S04]  /*1d50*/  @P0 SHF.R.U32.HI R0, RZ, c[0x0][0x334], R2 ;  /* 0x0000cd00ff000a19 */ /* 0x000fc80000011602 */
[----:B------:R-:W-:Y:S01]  /*1d60*/  LOP3.LUT R2, RZ, R0, RZ, 0x33, !PT ;  /* 0x00000000ff027212 */ /* 0x000fe200078e33ff */
[----:B------:R-:W-:Y:S05]  /*1d70*/  BRA `(.L_x_685) ;  /* 0x0000003000007947 */ /* 0x000fea0003800000 */
.L_x_684:
[----:B------:R-:W-:-:S13]  /*1d80*/  ISETP.NE.AND P0, PT, R6, 0x1, PT ;  /* 0x000000010600780c */ /* 0x000fda0003f05270 */
[----:B------:R-:W-:-:S05]  /*1d90*/  @P0 IMAD.HI.U32 R0, R2, c[0x0][0x330], RZ ;  /* 0x0000cc0002000a27 */ /* 0x000fca00078e00ff */
[----:B------:R-:W-:Y:S02]  /*1da0*/  @P0 SHF.R.U32.HI R2, RZ, c[0x0][0x334], R0 ;  /* 0x0000cd00ff020a19 */ /* 0x000fe40000011600 */
.L_x_685:
[----:B------:R-:W-:Y:S05]  /*1db0*/  BSYNC B0 ;  /* 0x0000000000007941 */ /* 0x000fea0003800000 */
.L_x_683:
[----:B------:R-:W-:-:S05]  /*1dc0*/  IMAD R2, R2, R6, c[0x0][0x32c] ;  /* 0x0000cb0002027624 */ /* 0x000fca00078e0206 */
[----:B------:R-:W-:-:S04]  /*1dd0*/  IMNMX R3, R3, R2, PT ;  /* 0x0000000203037217 */ /* 0x000fc80003800200 */
.L_x_682:
[----:B------:R-:W-:Y:S01]  /*1de0*/  IADD3 R3, R3, 0x5f, RZ ;  /* 0x0000005f03037810 */ /* 0x000fe20007ffe0ff */
[----:B------:R-:W-:Y:S01]  /*1df0*/  @P4 IMAD.HI.U32 R4, R244, c[0x0][0x2c8], RZ ;  /* 0x0000b200f4044a27 */ /* 0x000fe200078e00ff */
[----:B------:R-:W-:-:S03]  /*1e00*/  IADD3 R2, R232, 0x5f, RZ ;  /* 0x0000005fe8027810 */ /* 0x000fc60007ffe0ff */
[----:B------:R-:W-:-:S04]  /*1e10*/  IMAD.HI R5, R3, 0x2aaaaaab, RZ ;  /* 0x2aaaaaab03057827 */ /* 0x000fc800078e02ff */
[----:B------:R-:W-:-:S04]  /*1e20*/  IMAD.HI R2, R2, 0x2aaaaaab, RZ ;  /* 0x2aaaaaab02027827 */ /* 0x000fc800078e02ff */
[----:B------:R-:W-:Y:S01]  /*1e30*/  IMAD.MOV.U32 R0, RZ, RZ, R244 ;  /* 0x000000ffff007224 */ /* 0x000fe200078e00f4 */
[----:B------:R-:W-:Y:S01]  /*1e40*/  @P4 SHF.R.U32.HI R0, RZ, c[0x0][0x2cc], R4 ;  /* 0x0000b300ff004a19 */ /* 0x000fe20000011604 */
[----:B------:R-:W-:Y:S01]  /*1e50*/  IMAD.IADD R224, R232, 0x1, -R231 ;  /* 0x00000001e8e07824 */ /* 0x000fe200078e0ae7 */
[----:B------:R-:W-:Y:S02]  /*1e60*/  SHF.R.U32.HI R4, RZ, 0x1f, R5 ;  /* 0x0000001fff047819 */ /* 0x000fe40000011605 */
[----:B------:R-:W-:Y:S01]  /*1e70*/  SHF.R.U32.HI R3, RZ, 0x1f, R2 ;  /* 0x0000001fff037819 */ /* 0x000fe20000011602 */
[----:B------:R-:W-:Y:S01]  /*1e80*/  IMAD.IADD R0, R224, 0x1, R0 ;  /* 0x00000001e0007824 */ /* 0x000fe200078e0200 */
[----:B------:R-:W-:Y:S02]  /*1e90*/  LEA.HI.SX32 R4, R5, R4, 0x1c ;  /* 0x0000000405047211 */ /* 0x000fe400078fe2ff */
[----:B------:R-:W-:Y:S02]  /*1ea0*/  LEA.HI.SX32 R3, R2, R3, 0x1c ;  /* 0x0000000302037211 */ /* 0x000fe400078fe2ff */
[----:B------:R-:W-:-:S02]  /*1eb0*/  IADD3 R2, R0, -c[0x0][0x324], RZ ;  /* 0x8000c90000027a10 */ /* 0x000fc40007ffe0ff */
[----:B------:R-:W-:Y:S01]  /*1ec0*/  IMNMX R11, R3, R4, PT ;  /* 0x00000004030b7217 */ /* 0x000fe20003800200 */
[----:B------:R-:W-:Y:S05]  /*1ed0*/  @!P1 BRA `(.L_x_686) ;  /* 0x000000f000009947 */ /* 0x000fea0003800000 */
[----:B------:R-:W-:Y:S01]  /*1ee0*/  ISETP.GT.AND P0, PT, R0, -0x1, PT ;  /* 0xffffffff0000780c */ /* 0x000fe20003f04270 */
[----:B------:R-:W-:-:S12]  /*1ef0*/  BSSY B0, `(.L_x_687) ;  /* 0x000000b000007945 */ /* 0x000fd80003800000 */
[----:B------:R-:W-:Y:S05]  /*1f00*/  @P0 BRA `(.L_x_688) ;  /* 0x0000006000000947 */ /* 0x000fea0003800000 */
[----:B------:R-:W-:Y:S02]  /*1f10*/  ISETP.NE.AND P0, PT, R6, 0x1, PT ;  /* 0x000000010600780c */ /* 0x000fe40003f05270 */
[----:B------:R-:W-:-:S11]  /*1f20*/  LOP3.LUT R0, RZ, R0, RZ, 0x33, !PT ;  /* 0x00000000ff007212 */ /* 0x000fd600078e33ff */
[----:B------:R-:W-:-:S05]  /*1f30*/  @P0 IMAD.HI.U32 R3, R0, c[0x0][0x330], RZ ;  /* 0x0000cc0000030a27 */ /* 0x000fca00078e00ff */
[----:B------:R-:W-:-:S04]  /*1f40*/  @P0 SHF.R.U32.HI R0, RZ, c[0x0][0x334], R3 ;  /* 0x0000cd00ff000a19 */ /* 0x000fc80000011603 */
[----:B------:R-:W-:Y:S01]  /*1f50*/  LOP3.LUT R0, RZ, R0, RZ, 0x33, !PT ;  /* 0x00000000ff007212 */ /* 0x000fe200078e33ff */
[----:B------:R-:W-:Y:S05]  /*1f60*/  BRA `(.L_x_689) ;  /* 0x0000003000007947 */ /* 0x000fea0003800000 */
.L_x_688:
[----:B------:R-:W-:-:S13]  /*1f70*/  ISETP.NE.AND P0, PT, R6, 0x1, PT ;  /* 0x000000010600780c */ /* 0x000fda0003f05270 */
[----:B------:R-:W-:-:S05]  /*1f80*/  @P0 IMAD.HI.U32 R3, R0, c[0x0][0x330], RZ ;  /* 0x0000cc0000030a27 */ /* 0x000fca00078e00ff */
[----:B------:R-:W-:Y:S02]  /*1f90*/  @P0 SHF.R.U32.HI R0, RZ, c[0x0][0x334], R3 ;  /* 0x0000cd00ff000a19 */ /* 0x000fe40000011603 */
.L_x_689:
[----:B------:R-:W-:Y:S05]  /*1fa0*/  BSYNC B0 ;  /* 0x0000000000007941 */ /* 0x000fea0003800000 */
.L_x_687:
[----:B------:R-:W-:-:S05]  /*1fb0*/  IMAD R0, R0, c[0x0][0x32c], RZ ;  /* 0x0000cb0000007a24 */ /* 0x000fca00078e02ff */
[----:B------:R-:W-:-:S05]  /*1fc0*/  IMNMX R2, R2, R0, !PT ;  /* 0x0000000002027217 */ /* 0x000fca0007800200 */
.L_x_686:
[----:B------:R-:W-:Y:S01]  /*1fd0*/  IMAD.HI R2, R2, 0x2aaaaaab, RZ ;  /* 0x2aaaaaab02027827 */ /* 0x000fe200078e02ff */
[----:B------:R-:W-:Y:S01]  /*1fe0*/  LOP3.LUT R3, R250, 0xff0000, RZ, 0xc0, !PT ;  /* 0x00ff0000fa037812 */ /* 0x000fe200078ec0ff */
[----:B------:R-:W-:Y:S03]  /*1ff0*/  BSSY B0, `(.L_x_690) ;  /* 0x000002b000007945 */ /* 0x000fe60003800000 */
[----:B------:R-:W-:-:S04]  /*2000*/  SHF.R.U32.HI R0, RZ, 0x1f, R2 ;  /* 0x0000001fff007819 */ /* 0x000fc80000011602 */
[----:B------:R-:W-:Y:S02]  /*2010*/  LEA.HI.SX32 R2, R2, R0, 0x1c ;  /* 0x0000000002027211 */ /* 0x000fe400078fe2ff */
[----:B------:R-:W-:Y:S02]  /*2020*/  LOP3.LUT R0, R250, 0xff000000, RZ, 0xc0, !PT ;  /* 0xff000000fa007812 */ /* 0x000fe400078ec0ff */
[----:B------:R-:W-:Y:S01]  /*2030*/  IMNMX R6, RZ, R2, !PT ;  /* 0x00000002ff067217 */ /* 0x000fe20007800200 */
[----:B------:R-:W-:Y:S01]  /*2040*/  IMAD.MOV.U32 R2, RZ, RZ, RZ ;  /* 0x000000ffff027224 */ /* 0x000fe200078e00ff */
[----:B------:R-:W-:Y:S02]  /*2050*/  SHF.R.U32.HI R0, RZ, 0x8, R0 ;  /* 0x00000008ff007819 */ /* 0x000fe40000011600 */
[----:B------:R-:W-:Y:S02]  /*2060*/  ISETP.GT.AND P0, PT, R11, R6, PT ;  /* 0x000000060b00720c */ /* 0x000fe40003f04270 */
[----:B------:R-:W-:-:S04]  /*2070*/  LEA.HI R0, R3, R0, RZ, 0x10 ;  /* 0x0000000003007211 */ /* 0x000fc800078f80ff */
[----:B------:R-:W-:Y:S02]  /*2080*/  LOP3.LUT R249, R0, 0xff, RZ, 0xc0, !PT ;  /* 0x000000ff00f97812 */ /* 0x000fe400078ec0ff */
[----:B------:R-:W-:-:S05]  /*2090*/  SHF.R.U32.HI R247, RZ, 0x10, R0 ;  /* 0x00000010fff77819 */ /* 0x000fca0000011600 */
[----:B------:R-:W-:Y:S05]  /*20a0*/  @!P0 BRA `(.L_x_691) ;  /* 0x000001f000008947 */ /* 0x000fea0003800000 */
[----:B------:R-:W-:-:S04]  /*20b0*/  ISETP.NE.AND P0, PT, R247, RZ, PT ;  /* 0x000000fff700720c */ /* 0x000fc80003f05270 */
[----:B------:R-:W-:-:S04]  /*20c0*/  SEL R0, R247, c[0x0][0x338], P0 ;  /* 0x0000ce00f7007a07 */ /* 0x000fc80000000000 */
[----:B------:R-:W-:Y:S02]  /*20d0*/  IABS R3, R0 ;  /* 0x0000000000037213 */ /* 0x000fe40000000000 */
[----:B------:R-:W-:Y:S02]  /*20e0*/  IADD3 R7, R0, -0x1, R11 ;  /* 0xffffffff00077810 */ /* 0x000fe40007ffe00b */
[----:B------:R-:W1:Y:S03]  /*20f0*/  I2F.RP R2, R3 ;  /* 0x0000000300027306 */ /* 0x000e660000209400 */
[----:B------:R-:W-:-:S05]  /*2100*/  IMAD.IADD R7, R7, 0x1, -R6 ;  /* 0x0000000107077824 */ /* 0x000fca00078e0a06 */
[----:B------:R-:W-:Y:S01]  /*2110*/  IABS R10, R7 ;  /* 0x00000007000a7213 */ /* 0x000fe20000000000 */
[----:B-1----:R-:W1:Y:S02]  /*2120*/  MUFU.RCP R2, R2 ;  /* 0x0000000200027308 */ /* 0x002e640000001000 */
        /* <DEDUP_REMOVED lines=23> */
.L_x_691:
[----:B------:R-:W-:Y:S05]  /*22a0*/  BSYNC B0 ;  /* 0x0000000000007941 */ /* 0x000fea0003800000 */
.L_x_690:
[----:B------:R-:W-:Y:S01]  /*22b0*/  IMAD R230, R249, R2, R6 ;  /* 0x00000002f9e67224 */ /* 0x000fe200078e0206 */
        /* <DEDUP_REMOVED lines=40> */
[----:B------:R-:W-:-:S05]  /*2540*/  @P0 IMAD.WIDE R2, R251, R13, c[0x0][0x340] ;  /* 0x0000d000fb020625 */ /* 0x000fca00078e020d */
[----:B------:R1:W5:Y:S01]  /*2550*/  @P0 LDG.E R9, [R2.64] ;  /* 0x0000000602090981 */ /* 0x000362000c1e1900 */
[----:B------:R-:W-:Y:S01]  /*2560*/  SHF.R.S32.HI R0, RZ, 0x1f, R12 ;  /* 0x0000001fff007819 */ /* 0x000fe2000001140c */
[----:B------:R-:W-:Y:S01]  /*2570*/  WARPSYNC 0xffffffff ;  /* 0xffffffff00007948 */ /* 0x000fe20003800000 */
[----:B------:R-:W-:Y:S02]  /*2580*/  SHF.R.S32.HI R4, RZ, 0x1f, R251 ;  /* 0x0000001fff047819 */ /* 0x000fe400000114fb */
[----:B------:R-:W-:Y:S01]  /*2590*/  LOP3.LUT R19, R250, 0xffff, RZ, 0xc0, !PT ;  /* 0x0000fffffa137812 */ /* 0x000fe200078ec0ff */
[----:B------:R-:W-:Y:S01]  /*25a0*/  IMAD R0, R0, c[0x0][0x178], RZ ;  /* 0x00005e0000007a24 */ /* 0x000fe200078e02ff */
[----:B------:R-:W-:Y:S02]  /*25b0*/  SEL R5, R251, RZ, !P3 ;  /* 0x000000fffb057207 */ /* 0x000fe40005800000 */
[----:B------:R-:W-:Y:S01]  /*25c0*/  IADD3 R142, R199, -0x1, RZ ;  /* 0xffffffffc78e7810 */ /* 0x000fe20007ffe0ff */
[----:B------:R-:W-:Y:S01]  /*25d0*/  IMAD R0, R12, c[0x0][0x17c], R0 ;  /* 0x00005f000c007a24 */ /* 0x000fe200078e0200 */
[----:B------:R-:W-:Y:S01]  /*25e0*/  SEL R6, R4, RZ, !P3 ;  /* 0x000000ff04067207 */ /* 0x000fe20005800000 */
[----:B-1----:R-:W-:-:S04]  /*25f0*/  IMAD.WIDE.U32 R2, R12, c[0x0][0x178], RZ ;  /* 0x00005e000c027a25 */ /* 0x002fc800078e00ff */
[----:B------:R-:W-:Y:S02]  /*2600*/  IMAD.IADD R0, R3, 0x1, R0 ;  /* 0x0000000103007824 */ /* 0x000fe400078e0200 */
[----:B------:R-:W-:Y:S02]  /*2610*/  @!P0 IMAD.MOV.U32 R9, RZ, RZ, R251 ;  /* 0x000000ffff098224 */ /* 0x000fe400078e00fb */
[----:B------:R-:W-:Y:S01]  /*2620*/  IMAD R145, R229, 0x20, R245 ;  /* 0x00000020e5917824 */ /* 0x000fe200078e02f5 */
[----:B------:R-:W-:Y:S01]  /*2630*/  MOV R18, 0x60 ;  /* 0x0000006000127802 */ /* 0x000fe20000000f00 */
[----:B------:R-:W-:Y:S01]  /*2640*/  IMAD.MOV.U32 R3, RZ, RZ, R0 ;  /* 0x000000ffff037224 */ /* 0x000fe200078e0000 */
[----:B------:R-:W-:Y:S01]  /*2650*/  SHF.R.S32.HI R21, RZ, 0x1f, R219 ;  /* 0x0000001fff157819 */ /* 0x000fe200000114db */
[----:B------:R-:W-:Y:S01]  /*2660*/  IMAD.IADD R4, R145, 0x1, R244 ;  /* 0x0000000191047824 */ /* 0x000fe200078e02f4 */
[----:B------:R-:W-:Y:S01]  /*2670*/  SHF.R.S32.HI R20, RZ, 0x1f, R221 ;  /* 0x0000001fff147819 */ /* 0x000fe200000114dd */
[----:B------:R-:W-:Y:S01]  /*2680*/  IMAD.WIDE.U32 R2, R19, c[0x0][0x1b8], R2 ;  /* 0x00006e0013027a25 */ /* 0x000fe200078e0002 */
[----:B------:R-:W-:Y:S01]  /*2690*/  BAR.SYNC.DEFER_BLOCKING 0x0 ;  /* 0x0000000000007b1d */ /* 0x000fe20000010000 */
[----:B------:R-:W-:-:S02]  /*26a0*/  MOV R204, RZ ;  /* 0x000000ff00cc7202 */ /* 0x000fc40000000f00 */
[----:B------:R-:W-:Y:S01]  /*26b0*/  @P4 IMAD.HI.U32 R7, R4, c[0x0][0x2c8], RZ ;  /* 0x0000b20004074a27 */ /* 0x000fe200078e00ff */
[----:B------:R-:W-:Y:S02]  /*26c0*/  MOV R0, R4 ;  /* 0x0000000400007202 */ /* 0x000fe40000000f00 */
[----:B------:R-:W-:Y:S01]  /*26d0*/  LOP3.LUT R192, R192, 0xfff7ffff, RZ, 0xc0, !PT ;  /* 0xfff7ffffc0c07812 */ /* 0x000fe200078ec0ff */
[----:B------:R-:W-:Y:S01]  /*26e0*/  IMAD R6, R6, c[0x0][0x1c0], RZ ;  /* 0x0000700006067a24 */ /* 0x000fe200078e02ff */
[----:B------:R-:W-:Y:S01]  /*26f0*/  @P4 SHF.R.U32.HI R0, RZ, c[0x0][0x2cc], R7 ;  /* 0x0000b300ff004a19 */ /* 0x000fe20000011607 */
[----:B------:R-:W-:Y:S02]  /*2700*/  IMAD R3, R19, c[0x0][0x1bc], R3 ;  /* 0x00006f0013037a24 */ /* 0x000fe400078e0203 */
[----:B------:R-:W-:Y:S01]  /*2710*/  IMAD R8, R5, c[0x0][0x1c4], R6 ;  /* 0x0000710005087a24 */ /* 0x000fe200078e0206 */
[--C-:B------:R-:W-:Y:S01]  /*2720*/  SHF.R.S32.HI R7, RZ, 0x1f, R0.reuse ;  /* 0x0000001fff077819 */ /* 0x100fe20000011400 */
[----:B------:R-:W-:-:S02]  /*2730*/  IMAD.MOV R6, RZ, RZ, -R0 ;  /* 0x000000ffff067224 */ /* 0x000fc400078e0a00 */
[----:B------:R-:W-:-:S04]  /*2740*/  IMAD.WIDE.U32 R2, R5, c[0x0][0x1c0], R2 ;  /* 0x0000700005027a25 */ /* 0x000fc800078e0002 */
[----:B------:R-:W-:Y:S02]  /*2750*/  IMAD R4, R6, c[0x0][0x2c4], R4 ;  /* 0x0000b10006047a24 */ /* 0x000fe400078e0204 */
[----:B------:R-:W-:Y:S02]  /*2760*/  IMAD R5, R7, c[0x0][0x1b0], RZ ;  /* 0x00006c0007057a24 */ /* 0x000fe400078e02ff */
[----:B------:R-:W-:Y:S02]  /*2770*/  IMAD.IADD R3, R3, 0x1, R8 ;  /* 0x0000000103037824 */ /* 0x000fe400078e0208 */
[C---:B------:R-:W-:Y:S01]  /*2780*/  IMAD R6, R0.reuse, c[0x0][0x1b4], R5 ;  /* 0x00006d0000067a24 */ /* 0x040fe200078e0205 */
[----:B------:R-:W-:Y:S01]  /*2790*/  SHF.R.S32.HI R5, RZ, 0x1f, R4 ;  /* 0x0000001fff057819 */ /* 0x000fe20000011404 */
[----:B------:R-:W-:-:S04]  /*27a0*/  IMAD.WIDE.U32 R2, R0, c[0x0][0x1b0], R2 ;  /* 0x00006c0000027a25 */ /* 0x000fc800078e0002 */
[----:B------:R-:W-:Y:S01]  /*27b0*/  IMAD R0, R5, c[0x0][0x1a8], RZ ;  /* 0x00006a0005007a24 */ /* 0x000fe200078e02ff */
[----:B------:R-:W-:Y:S01]  /*27c0*/  IADD3 R3, R3, R6, RZ ;  /* 0x0000000603037210 */ /* 0x000fe20007ffe0ff */
[----:B------:R-:W-:Y:S01]  /*27d0*/  IMAD R17, R231, c[0x0][0x2c4], RZ ;  /* 0x0000b100e7117a24 */ /* 0x000fe200078e02ff */
[----:B-----5:R-:W-:Y:S01]  /*27e0*/  SHF.R.S32.HI R6, RZ, 0x1f, R9 ;  /* 0x0000001fff067819 */ /* 0x020fe20000011409 */
[C---:B------:R-:W-:Y:S02]  /*27f0*/  IMAD R0, R4.reuse, c[0x0][0x1ac], R0 ;  /* 0x00006b0004007a24 */ /* 0x040fe400078e0200 */
[----:B------:R-:W-:-:S04]  /*2800*/  IMAD.WIDE.U32 R4, R4, c[0x0][0x1a8], R2 ;  /* 0x00006a0004047a25 */ /* 0x000fc800078e0002 */
[----:B------:R-:W-:Y:S01]  /*2810*/  IMAD.IADD R0, R5, 0x1, R0 ;  /* 0x0000000105007824 */ /* 0x000fe200078e0200 */
[C---:B------:R-:W-:Y:S01]  /*2820*/  LEA R2, P0, R4.reuse, c[0x0][0x160], 0x1 ;  /* 0x0000580004027a11 */ /* 0x040fe200078008ff */
[----:B------:R-:W-:Y:S02]  /*2830*/  IMAD.IADD R14, R245, 0x1, R244 ;  /* 0x00000001f50e7824 */ /* 0x000fe400078e02f4 */
[----:B------:R-:W-:Y:S01]  /*2840*/  IMAD.MOV.U32 R146, RZ, RZ, c[0x0][0x2b8] ;  /* 0x0000ae00ff927624 */ /* 0x000fe200078e00ff */
[----:B------:R-:W-:Y:S01]  /*2850*/  LEA.HI.X R0, R4, c[0x0][0x164], R0, 0x1, P0 ;  /* 0x0000590004007a11 */ /* 0x000fe200000f0c00 */
[----:B------:R-:W-:Y:S01]  /*2860*/  SHFL.IDX PT, R12, R2, 0x1, 0x181f ;  /* 0x00381f00020c7f89 */ /* 0x000fe200000e0000 */
[----:B------:R-:W-:Y:S01]  /*2870*/  IMAD R141, R199, R18, -0x60 ;  /* 0xffffffa0c78d7424 */ /* 0x000fe200078e0212 */
[----:B------:R-:W-:Y:S01]  /*2880*/  ISETP.GE.AND P1, PT, R14, R17, PT ;  /* 0x000000110e00720c */ /* 0x000fe20003f26270 */
[----:B------:R-:W-:Y:S01]  /*2890*/  IMAD R6, R6, c[0x0][0x2b0], RZ ;  /* 0x0000ac0006067a24 */ /* 0x000fe200078e02ff */
[----:B------:R-:W1:Y:S01]  /*28a0*/  SHFL.IDX PT, R4, R2, RZ, 0x181f ;  /* 0x00181fff02047589 */ /* 0x000e6200000e0000 */
[----:B------:R-:W-:Y:S01]  /*28b0*/  ISETP.NE.AND P5, PT, R146, 0x1, PT ;  /* 0x000000019200780c */ /* 0x000fe20003fa5270 */
[----:B------:R-:W-:Y:S01]  /*28c0*/  IMAD.IADD R3, R145, 0x1, R141 ;  /* 0x0000000191037824 */ /* 0x000fe200078e028d */
[----:B------:R-:W-:Y:S01]  /*28d0*/  IADD3 R7, R14, 0x20, RZ ;  /* 0x000000200e077810 */ /* 0x000fe20007ffe0ff */
[----:B------:R-:W2:Y:S01]  /*28e0*/  SHFL.IDX PT, R5, R0, RZ, 0x181f ;  /* 0x00181fff00057589 */ /* 0x000ea200000e0000 */
[----:B------:R-:W-:-:S02]  /*28f0*/  IMAD R8, R9, c[0x0][0x2b4], R6 ;  /* 0x0000ad0009087a24 */ /* 0x000fc400078e0206 */
[----:B------:R-:W-:Y:S01]  /*2900*/  ISETP.GE.AND P2, PT, R7, R17, PT ;  /* 0x000000110700720c */ /* 0x000fe20003f46270 */
[----:B------:R-:W3:Y:S01]  /*2910*/  SHFL.IDX PT, R15, R0, 0x1, 0x181f ;  /* 0x00381f00000f7f89 */ /* 0x000ee200000e0000 */
[----:B------:R-:W-:Y:S01]  /*2920*/  ISETP.GE.AND P0, PT, R3, R232, PT ;  /* 0x000000e80300720c */ /* 0x000fe20003f06270 */
[----:B------:R-:W-:Y:S01]  /*2930*/  IMAD.WIDE.U32 R238, R9, c[0x0][0x2b0], RZ ;  /* 0x0000ac0009ee7a25 */ /* 0x000fe200078e00ff */
[----:B------:R-:W-:Y:S02]  /*2940*/  IADD3 R13, R3, R234, RZ ;  /* 0x000000ea030d7210 */ /* 0x000fe40007ffe0ff */
[----:B------:R-:W-:Y:S01]  /*2950*/  ISETP.GT.OR P3, PT, R145, 0x5f, P0 ;  /* 0x0000005f9100780c */ /* 0x000fe20000764670 */
[----:B------:R-:W-:Y:S01]  /*2960*/  IMAD.IADD R242, R239, 0x1, R8 ;  /* 0x00000001eff27824 */ /* 0x000fe200078e0208 */
[----:B------:R-:W-:Y:S01]  /*2970*/  @P5 LOP3.LUT R192, R192, 0x80000, RZ, 0xfc, !PT ;  /* 0x00080000c0c05812 */ /* 0x000fe200078efcff */
[----:B------:R-:W-:-:S04]  /*2980*/  @P5 IMAD.HI.U32 R7, R13, c[0x0][0x2bc], RZ ;  /* 0x0000af000d075a27 */ /* 0x000fc800078e00ff */
[----:B------:R-:W-:Y:S01]  /*2990*/  IMAD.MOV.U32 R3, RZ, RZ, R13 ;  /* 0x000000ffff037224 */ /* 0x000fe200078e000d */
[----:B------:R-:W-:Y:S02]  /*29a0*/  @P5 SHF.R.U32.HI R3, RZ, c[0x0][0x2c0], R7 ;  /* 0x0000b000ff035a19 */ /* 0x000fe40000011607 */
[----:B------:R-:W-:Y:S02]  /*29b0*/  ISETP.GE.AND P5, PT, R221, c[0x0][0x198], PT ;  /* 0x00006600dd007a0c */ /* 0x000fe40003fa6270 */
[-C--:B-1----:R-:W-:Y:S02]  /*29c0*/  @!P1 LEA R10, P4, R219, R4.reuse, 0x1 ;  /* 0x00000004db0a9211 */ /* 0x082fe400078808ff */
[----:B------:R-:W-:Y:S02]  /*29d0*/  @!P1 LEA R4, P0, R221, R4, 0x1 ;  /* 0x00000004dd049211 */ /* 0x000fe400078008ff */
[-C--:B--2---:R-:W-:Y:S02]  /*29e0*/  @!P1 LEA.HI.X R11, R219, R5.reuse, R21, 0x1, P4 ;  /* 0x00000005db0b9211 */ /* 0x084fe400020f0c15 */
[----:B------:R-:W-:-:S02]  /*29f0*/  @!P1 LEA.HI.X R5, R221, R5, R20, 0x1, P0 ;  /* 0x00000005dd059211 */ /* 0x000fc400000f0c14 */
[C---:B------:R-:W-:Y:S02]  /*2a00*/  @!P2 LEA R6, P0, R219.reuse, R12, 0x1 ;  /* 0x0000000cdb06a211 */ /* 0x040fe400078008ff */
[C---:B------:R-:W-:Y:S02]  /*2a10*/  ISETP.GE.AND P4, PT, R219.reuse, c[0x0][0x198], PT ;  /* 0x00006600db007a0c */ /* 0x040fe40003f86270 */
[----:B---3--:R-:W-:Y:S02]  /*2a20*/  @!P2 LEA.HI.X R7, R219, R15, R21, 0x1, P0 ;  /* 0x0000000fdb07a211 */ /* 0x008fe400000f0c15 */
[----:B------:R-:W-:-:S04]  /*2a30*/  @!P3 IADD3 R9, P0, R3, R238, RZ ;  /* 0x000000ee0309b210 */ /* 0x000fc80007f1e0ff */
[----:B------:R-:W-:Y:S02]  /*2a40*/  @!P3 LEA.HI.X.SX32 R16, R3, R242, 0x1, P0 ;  /* 0x000000f20310b211 */ /* 0x000fe400000f0eff */
[----:B------:R-:W-:-:S03]  /*2a50*/  @!P3 LEA R8, P0, R9, c[0x0][0x2a0], 0x2 ;  /* 0x0000a8000908ba11 */ /* 0x000fc600078010ff */
[----:B------:R1:W-:Y:S01]  /*2a60*/  @!P1 LDGSTS.E.BYPASS.LTC128B.128 [R195+0x100], [R10.64], !P4 ;  /* 0x001000000ac39fae */ /* 0x0003e2000e101d46 */
[----:B------:R-:W-:-:S03]  /*2a70*/  @!P3 LEA.HI.X R9, R9, c[0x0][0x2a4], R16, 0x2, P0 ;  /* 0x0000a9000909ba11 */ /* 0x000fc600000f1410 */
[----:B------:R2:W-:Y:S04]  /*2a80*/  @!P1 LDGSTS.E.BYPASS.LTC128B.128 [R195+0x4100], [R4.64], !P5 ;  /* 0x0410000004c39fae */ /* 0x0005e8000e901d46 */
[----:B------:R4:W-:Y:S04]  /*2a90*/  @!P2 LDGSTS.E.BYPASS.LTC128B.128 [R195+0x1100], [R6.64], !P4 ;  /* 0x0110000006c3afae */ /* 0x0009e8000e101d46 */
[----:B------:R4:W3:Y:S01]  /*2aa0*/  @!P3 LDG.E R204, [R8.64] ;  /* 0x0000000608ccb981 */ /* 0x0008e2000c1e1900 */
[----:B-1----:R-:W-:Y:S02]  /*2ab0*/  IADD3 R10, R14, 0x40, RZ ;  /* 0x000000400e0a7810 */ /* 0x002fe40007ffe0ff */
[----:B--2---:R-:W-:-:S02]  /*2ac0*/  @!P2 LEA R4, P0, R221, R12, 0x1 ;  /* 0x0000000cdd04a211 */ /* 0x004fc400078008ff */
[----:B------:R-:W1:Y:S02]  /*2ad0*/  SHFL.IDX PT, R12, R2, 0x2, 0x181f ;  /* 0x00581f00020c7f89 */ /* 0x000e6400000e0000 */
[----:B------:R-:W-:Y:S02]  /*2ae0*/  @!P2 LEA.HI.X R5, R221, R15, R20, 0x1, P0 ;  /* 0x0000000fdd05a211 */ /* 0x000fe400000f0c14 */
[----:B------:R-:W2:Y:S01]  /*2af0*/  SHFL.IDX PT, R15, R0, 0x2, 0x181f ;  /* 0x00581f00000f7f89 */ /* 0x000ea200000e0000 */
[----:B------:R-:W-:Y:S01]  /*2b00*/  ISETP.GE.AND P0, PT, R10, R17, PT ;  /* 0x000000110a00720c */ /* 0x000fe20003f06270 */
[----:B------:R-:W-:Y:S02]  /*2b10*/  IMAD.MOV R3, RZ, RZ, -R3 ;  /* 0x000000ffff037224 */ /* 0x000fe400078e0a03 */
[----:B----4-:R4:W4:Y:S02]  /*2b20*/  SHFL.IDX PT, R8, R2, 0x3, 0x181f ;  /* 0x00781f0002087f89 */ /* 0x01092400000e0000 */
[----:B------:R-:W-:-:S02]  /*2b30*/  IMAD R211, R3, c[0x0][0x2b8], R13 ;  /* 0x0000ae0003d37a24 */ /* 0x000fc400078e020d */
[----:B------:R4:W-:Y:S01]  /*2b40*/  @!P2 LDGSTS.E.BYPASS.LTC128B.128 [R195+0x5100], [R4.64], !P5 ;  /* 0x0510000004c3afae */ /* 0x0009e2000e901d46 */
[----:B------:R-:W-:Y:S02]  /*2b50*/  IADD3 R7, R14, 0x60, RZ ;  /* 0x000000600e077810 */ /* 0x000fe40007ffe0ff */
[----:B------:R-:W-:-:S03]  /*2b60*/  SHF.R.S32.HI R13, RZ, 0x1f, R211 ;  /* 0x0000001fff0d7819 */ /* 0x000fc600000114d3 */
[----:B-1----:R-:W-:-:S04]  /*2b70*/  @!P0 LEA R10, P1, R219, R12, 0x1 ;  /* 0x0000000cdb0a8211 */ /* 0x002fc800078208ff */
[----:B--2---:R-:W-:Y:S01]  /*2b80*/  @!P0 LEA.HI.X R11, R219, R15, R21, 0x1, P1 ;  /* 0x0000000fdb0b8211 */ /* 0x004fe200008f0c15 */
[----:B------:R-:W-:Y:S01]  /*2b90*/  IMAD R6, R13, c[0x0][0x1e0], RZ ;  /* 0x000078000d067a24 */ /* 0x000fe200078e02ff */
[----:B------:R-:W-:Y:S01]  /*2ba0*/  ISETP.GE.AND P2, PT, R7, R17, PT ;  /* 0x000000110700720c */ /* 0x000fe20003f46270 */
[----:B----4-:R-:W-:Y:S02]  /*2bb0*/  IMAD.WIDE.U32 R2, R211, c[0x0][0x1e0], RZ ;  /* 0x00007800d3027a25 */ /* 0x010fe400078e00ff */
[----:B------:R1:W-:Y:S01]  /*2bc0*/  @!P0 LDGSTS.E.BYPASS.LTC128B.128 [R195+0x2100], [R10.64], !P4 ;  /* 0x021000000ac38fae */ /* 0x0003e2000e101d46 */
[----:B------:R-:W-:-:S03]  /*2bd0*/  @!P0 LEA R4, P1, R221, R12, 0x1 ;  /* 0x0000000cdd048211 */ /* 0x000fc600078208ff */
[----:B------:R2:W4:Y:S01]  /*2be0*/  SHFL.IDX PT, R12, R0, 0x3, 0x181f ;  /* 0x00781f00000c7f89 */ /* 0x00052200000e0000 */
[----:B------:R-:W-:Y:S01]  /*2bf0*/  @!P0 LEA.HI.X R5, R221, R15, R20, 0x1, P1 ;  /* 0x0000000fdd058211 */ /* 0x000fe200008f0c14 */
[----:B------:R-:W-:-:S04]  /*2c00*/  IMAD.WIDE.U32 R236, R19, c[0x0][0x1e8], RZ ;  /* 0x00007a0013ec7a25 */ /* 0x000fc800078e00ff */
[----:B------:R1:W-:Y:S01]  /*2c10*/  @!P0 LDGSTS.E.BYPASS.LTC128B.128 [R195+0x6100], [R4.64], !P5 ;  /* 0x0610000004c38fae */ /* 0x0003e2000e901d46 */
[----:B------:R-:W-:Y:S02]  /*2c20*/  IMAD R235, R19, c[0x0][0x1ec], R237 ;  /* 0x00007b0013eb7a24 */ /* 0x000fe400078e02ed */
[----:B--2---:R-:W-:-:S04]  /*2c30*/  IMAD R0, R211, c[0x0][0x1e4], R6 ;  /* 0x00007900d3007a24 */ /* 0x004fc800078e0206 */
[----:B------:R-:W-:Y:S01]  /*2c40*/  IMAD.IADD R3, R3, 0x1, R0 ;  /* 0x0000000103037824 */ /* 0x000fe200078e0200 */
[----:B------:R-:W-:-:S04]  /*2c50*/  @!P2 LEA R6, P0, R219, R8, 0x1 ;  /* 0x00000008db06a211 */ /* 0x000fc800078008ff */
[----:B----4-:R-:W-:-:S05]  /*2c60*/  @!P2 LEA.HI.X R7, R219, R12, R21, 0x1, P0 ;  /* 0x0000000cdb07a211 */ /* 0x010fca00000f0c15 */
[----:B------:R2:W-:Y:S01]  /*2c70*/  @!P2 LDGSTS.E.BYPASS.LTC128B.128 [R195+0x3100], [R6.64], !P4 ;  /* 0x0310000006c3afae */ /* 0x0005e2000e101d46 */
[----:B------:R-:W-:-:S04]  /*2c80*/  IMAD.WIDE.U32 R240, R19, c[0x0][0x210], RZ ;  /* 0x0000840013f07a25 */ /* 0x000fc800078e00ff */
[----:B------:R-:W-:Y:S01]  /*2c90*/  IMAD R243, R19, c[0x0][0x214], R241 ;  /* 0x0000850013f37a24 */ /* 0x000fe200078e02f1 */
[----:B------:R-:W-:Y:S01]  /*2ca0*/  SHF.L.U32 R143, R219, 0x1, RZ ;  /* 0x00000001db8f7819 */ /* 0x000fe200000006ff */
[----:B------:R-:W-:Y:S01]  /*2cb0*/  IMAD.SHL.U32 R144, R221, 0x2, RZ ;  /* 0x00000002dd907824 */ /* 0x000fe200078e00ff */
[----:B------:R-:W-:Y:S02]  /*2cc0*/  SHF.L.U64.HI R68, R219, 0x1, R21 ;  /* 0x00000001db447819 */ /* 0x000fe40000010215 */
[----:B------:R-:W-:Y:S02]  /*2cd0*/  IADD3 R71, R180, 0x20, RZ ;  /* 0x00000020b4477810 */ /* 0x000fe40007ffe0ff */
[----:B------:R-:W-:Y:S02]  /*2ce0*/  SHF.L.U64.HI R69, R221, 0x1, R20 ;  /* 0x00000001dd457819 */ /* 0x000fe40000010214 */
[----:B---3--:R-:W-:Y:S01]  /*2cf0*/  SHF.R.S32.HI R14, RZ, 0x1f, R204 ;  /* 0x0000001fff0e7819 */ /* 0x008fe200000114cc */
[----:B------:R-:W-:-:S04]  /*2d00*/  IMAD.WIDE.U32 R2, R204, c[0x0][0x1f0], R2 ;  /* 0x00007c00cc027a25 */ /* 0x000fc800078e0002 */
[----:B------:R-:W-:-:S04]  /*2d10*/  IMAD R0, R14, c[0x0][0x1f0], RZ ;  /* 0x00007c000e007a24 */ /* 0x000fc800078e02ff */
[----:B-1----:R-:W-:Y:S01]  /*2d20*/  IMAD R4, R204, c[0x0][0x1f4], R0 ;  /* 0x00007d00cc047a24 */ /* 0x002fe200078e0200 */
[----:B------:R-:W-:-:S04]  /*2d30*/  IADD3 R0, P0, R2, R236, RZ ;  /* 0x000000ec02007210 */ /* 0x000fc80007f1e0ff */
[----:B------:R-:W-:Y:S01]  /*2d40*/  IADD3.X R2, R235, R3, R4, P0, !PT ;  /* 0x00000003eb027210 */ /* 0x000fe200007fe404 */
[----:B------:R-:W-:Y:S01]  /*2d50*/  IMAD R4, R199, -0x60, R18 ;  /* 0xffffffa0c7047824 */ /* 0x000fe200078e0212 */
[----:B------:R-:W-:-:S04]  /*2d60*/  LEA R5, P0, R0, c[0x0][0x1c8], 0x1 ;  /* 0x0000720000057a11 */ /* 0x000fc800078008ff */
[----:B------:R-:W-:Y:S02]  /*2d70*/  LEA.HI.X R15, R0, c[0x0][0x1cc], R2, 0x1, P0 ;  /* 0x00007300000f7a11 */ /* 0x000fe400000f0c02 */
[----:B------:R-:W1:Y:S01]  /*2d80*/  SHFL.IDX PT, R0, R5, RZ, 0x181f ;  /* 0x00181fff05007589 */ /* 0x000e6200000e0000 */
[----:B------:R-:W-:-:S03]  /*2d90*/  IADD3 R140, R232, R4, RZ ;  /* 0x00000004e88c7210 */ /* 0x000fc60007ffe0ff */
[----:B------:R-:W3:Y:S02]  /*2da0*/  SHFL.IDX PT, R9, R15, RZ, 0x181f ;  /* 0x00181fff0f097589 */ /* 0x000ee400000e0000 */
[----:B------:R-:W-:Y:S02]  /*2db0*/  IMAD.IADD R18, R140, 0x1, -R245 ;  /* 0x000000018c127824 */ /* 0x000fe400078e0af5 */
[----:B------:R-:W2:Y:S01]  /*2dc0*/  SHFL.IDX PT, R10, R5, 0x1, 0x181f ;  /* 0x00381f00050a7f89 */ /* 0x000ea200000e0000 */
[----:B------:R-:W-:-:S03]  /*2dd0*/  @!P2 LEA R2, P0, R221, R8, 0x1 ;  /* 0x00000008dd02a211 */ /* 0x000fc600078008ff */
[----:B------:R-:W4:Y:S01]  /*2de0*/  SHFL.IDX PT, R11, R15, 0x1, 0x181f ;  /* 0x00381f000f0b7f89 */ /* 0x000f2200000e0000 */
[C---:B------:R-:W-:Y:S02]  /*2df0*/  ISETP.GE.AND P1, PT, R18.reuse, 0x1, PT ;  /* 0x000000011200780c */ /* 0x040fe40003f26270 */
[----:B------:R-:W-:Y:S02]  /*2e00*/  @!P2 LEA.HI.X R3, R221, R12, R20, 0x1, P0 ;  /* 0x0000000cdd03a211 */ /* 0x000fe400000f0c14 */
[----:B------:R-:W-:-:S03]  /*2e10*/  ISETP.GE.AND P0, PT, R18, 0x21, PT ;  /* 0x000000211200780c */ /* 0x000fc60003f06270 */
[----:B------:R2:W-:Y:S04]  /*2e20*/  @!P2 LDGSTS.E.BYPASS.LTC128B.128 [R195+0x7100], [R2.64], !P5 ;  /* 0x0710000002c3afae */ /* 0x0005e8000e901d46 */
[----:B------:R-:W0:Y:S02]  /*2e30*/  LDGDEPBAR ;  /* 0x00000000000079af */ /* 0x000e240000000000 */
[-C--:B-1----:R-:W-:Y:S02]  /*2e40*/  @P1 LEA R8, P3, R221, R0.reuse, 0x1 ;  /* 0x00000000dd081211 */ /* 0x082fe400078608ff */
[C---:B------:R-:W-:Y:S02]  /*2e50*/  @P1 ISETP.GE.AND P4, PT, R219.reuse, c[0x0][0x1d4], PT ;  /* 0x00007500db001a0c */ /* 0x040fe40003f86270 */
[----:B--2---:R-:W-:-:S04]  /*2e60*/  @P1 LEA R2, P2, R219, R0, 0x1 ;  /* 0x00000000db021211 */ /* 0x004fc800078408ff */
[CCC-:B---3--:R-:W-:Y:S02]  /*2e70*/  @P1 LEA.HI.X R3, R219.reuse, R9.reuse, R21.reuse, 0x1, P2 ;  /* 0x00000009db031211 */ /* 0x1c8fe400010f0c15 */
[----:B------:R-:W-:Y:S02]  /*2e80*/  @P0 LEA R6, P2, R219, R10, 0x1 ;  /* 0x0000000adb060211 */ /* 0x000fe400078408ff */
[----:B------:R-:W-:Y:S01]  /*2e90*/  @P1 LEA.HI.X R9, R221, R9, R20, 0x1, P3 ;  /* 0x00000009dd091211 */ /* 0x000fe200018f0c14 */
[----:B------:R-:W-:Y:S01]  /*2ea0*/  IMAD R0, R13, c[0x0][0x208], RZ ;  /* 0x000082000d007a24 */ /* 0x000fe200078e02ff */
[----:B------:R-:W-:Y:S01]  /*2eb0*/  @P1 ISETP.GE.AND P3, PT, R221, c[0x0][0x1d4], PT ;  /* 0x00007500dd001a0c */ /* 0x000fe20003f66270 */
[----:B------:R1:W-:Y:S01]  /*2ec0*/  @P1 LDGSTS.E.BYPASS.LTC128B.128 [R195+0x8100], [R2.64], !P4 ;  /* 0x0810000002c31fae */ /* 0x0003e2000e101d46 */
[C---:B----4-:R-:W-:Y:S02]  /*2ed0*/  @P0 LEA.HI.X R7, R219.reuse, R11, R21, 0x1, P2 ;  /* 0x0000000bdb070211 */ /* 0x050fe400010f0c15 */
[----:B------:R-:W-:Y:S01]  /*2ee0*/  @P0 ISETP.GE.AND P2, PT, R219, c[0x0][0x1d4], PT ;  /* 0x00007500db000a0c */ /* 0x000fe20003f46270 */
[----:B------:R-:W2:Y:S01]  /*2ef0*/  SHFL.IDX PT, R13, R5, 0x2, 0x181f ;  /* 0x00581f00050d7f89 */ /* 0x000ea200000e0000 */
[----:B------:R-:W-:-:S03]  /*2f00*/  IMAD R0, R211, c[0x0][0x20c], R0 ;  /* 0x00008300d3007a24 */ /* 0x000fc600078e0200 */
[----:B------:R-:W3:Y:S04]  /*2f10*/  SHFL.IDX PT, R12, R15, 0x2, 0x181f ;  /* 0x00581f000f0c7f89 */ /* 0x000ee800000e0000 */
[----:B------:R4:W-:Y:S01]  /*2f20*/  @P1 LDGSTS.E.BYPASS.LTC128B.128 [R195+0xb100], [R8.64], !P3 ;  /* 0x0b10000008c31fae */ /* 0x0009e2000d901d46 */
[----:B------:R-:W-:-:S03]  /*2f30*/  ISETP.GE.AND P3, PT, R18, 0x41, PT ;  /* 0x000000411200780c */ /* 0x000fc60003f66270 */
[----:B------:R2:W-:Y:S01]  /*2f40*/  @P0 LDGSTS.E.BYPASS.LTC128B.128 [R195+0x9100], [R6.64], !P2 ;  /* 0x0910000006c30fae */ /* 0x0005e2000d101d46 */
[----:B------:R-:W-:Y:S01]  /*2f50*/  @P0 ISETP.GE.AND P2, PT, R221, c[0x0][0x1d4], PT ;  /* 0x00007500dd000a0c */ /* 0x000fe20003f46270 */
[----:B-1----:R-:W-:-:S04]  /*2f60*/  IMAD.WIDE.U32 R2, R211, c[0x0][0x208], RZ ;  /* 0x00008200d3027a25 */ /* 0x002fc800078e00ff */
[----:B------:R-:W-:Y:S02]  /*2f70*/  IMAD.IADD R3, R3, 0x1, R0 ;  /* 0x0000000103037824 */ /* 0x000fe400078e0200 */
[----:B------:R-:W-:Y:S02]  /*2f80*/  IMAD R0, R14, c[0x0][0x218], RZ ;  /* 0x000086000e007a24 */ /* 0x000fe400078e02ff */
[----:B------:R-:W-:-:S04]  /*2f90*/  IMAD.WIDE.U32 R2, R204, c[0x0][0x218], R2 ;  /* 0x00008600cc027a25 */ /* 0x000fc800078e0002 */
[----:B------:R-:W-:Y:S01]  /*2fa0*/  IMAD R0, R204, c[0x0][0x21c], R0 ;  /* 0x00008700cc007a24 */ /* 0x000fe200078e0200 */
[----:B--2---:R-:W-:-:S04]  /*2fb0*/  @P0 LEA R6, P1, R221, R10, 0x1 ;  /* 0x0000000add060211 */ /* 0x004fc800078208ff */
[----:B------:R-:W-:Y:S02]  /*2fc0*/  @P0 LEA.HI.X R7, R221, R11, R20, 0x1, P1 ;  /* 0x0000000bdd070211 */ /* 0x000fe400008f0c14 */
[----:B------:R-:W-:-:S03]  /*2fd0*/  IADD3 R2, P1, R2, R240, RZ ;  /* 0x000000f002027210 */ /* 0x000fc60007f3e0ff */
[----:B------:R1:W-:Y:S01]  /*2fe0*/  @P0 LDGSTS.E.BYPASS.LTC128B.128 [R195+0xc100], [R6.64], !P2 ;  /* 0x0c10000006c30fae */ /* 0x0003e2000d101d46 */
[----:B------:R-:W-:Y:S02]  /*2ff0*/  IADD3.X R3, R243, R3, R0, P1, !PT ;  /* 0x00000003f3037210 */ /* 0x000fe40000ffe400 */
[C---:B------:R-:W-:Y:S02]  /*3000*/  LEA R0, P0, R2.reuse, c[0x0][0x1f8], 0x1 ;  /* 0x00007e0002007a11 */ /* 0x040fe400078008ff */
[----:B------:R-:W-:Y:S02]  /*3010*/  @P3 ISETP.GE.AND P2, PT, R219, c[0x0][0x1d4], PT ;  /* 0x00007500db003a0c */ /* 0x000fe40003f46270 */
[C---:B------:R-:W-:Y:S02]  /*3020*/  @P3 ISETP.GE.AND P4, PT, R221.reuse, c[0x0][0x1d4], PT ;  /* 0x00007500dd003a0c */ /* 0x040fe40003f86270 */
[----:B------:R-:W-:Y:S02]  /*3030*/  LEA.HI.X R14, R2, c[0x0][0x1fc], R3, 0x1, P0 ;  /* 0x00007f00020e7a11 */ /* 0x000fe400000f0c03 */
[----:B------:R-:W-:-:S04]  /*3040*/  @P3 LEA R2, P0, R221, R13, 0x1 ;  /* 0x0000000ddd023211 */ /* 0x000fc800078008ff */
[----:B---3--:R-:W-:Y:S02]  /*3050*/  @P3 LEA.HI.X R3, R221, R12, R20, 0x1, P0 ;  /* 0x0000000cdd033211 */ /* 0x008fe400000f0c14 */
[----:B-1----:R-:W-:-:S04]  /*3060*/  @P3 LEA R6, P1, R219, R13, 0x1 ;  /* 0x0000000ddb063211 */ /* 0x002fc800078208ff */
[----:B------:R-:W-:-:S05]  /*3070*/  @P3 LEA.HI.X R7, R219, R12, R21, 0x1, P1 ;  /* 0x0000000cdb073211 */ /* 0x000fca00008f0c15 */
[----:B------:R1:W-:Y:S04]  /*3080*/  @P3 LDGSTS.E.BYPASS.LTC128B.128 [R195+0xa100], [R6.64], !P2 ;  /* 0x0a10000006c33fae */ /* 0x0003e8000d101d46 */
[----:B------:R2:W-:Y:S04]  /*3090*/  @P3 LDGSTS.E.BYPASS.LTC128B.128 [R195+0xd100], [R2.64], !P4 ;  /* 0x0d10000002c33fae */ /* 0x0005e8000e101d46 */
[----:B------:R-:W0:Y:S01]  /*30a0*/  LDGDEPBAR ;  /* 0x00000000000079af */ /* 0x000e220000000000 */
[----:B------:R-:W-:-:S04]  /*30b0*/  DEPBAR.LE SB0, 0x1 ;  /* 0x000080400000791a */ /* 0x000fc80000000000 */
[----:B------:R-:W-:Y:S06]  /*30c0*/  BAR.SYNC.DEFER_BLOCKING 0x0 ;  /* 0x0000000000007b1d */ /* 0x000fec0000010000 */
[----:B------:R-:W3:Y:S04]  /*30d0*/  SHFL.IDX PT, R10, R0, RZ, 0x181f ;  /* 0x00181fff000a7589 */ /* 0x000ee800000e0000 */
[----:B----4-:R-:W-:Y:S04]  /*30e0*/  SHFL.IDX PT, R9, R0, 0x1, 0x181f ;  /* 0x00381f0000097f89 */ /* 0x010fe800000e0000 */
        /* <DEDUP_REMOVED lines=9> */
[----:B------:R-:W4:Y:S04]  /*3180*/  SHFL.IDX PT, R11, R14, RZ, 0x181f ;  /* 0x00181fff0e0b7589 */ /* 0x000f2800000e0000 */
[----:B------:R-:W1:Y:S01]  /*3190*/  SHFL.IDX PT, R8, R14, 0x1, 0x181f ;  /* 0x00381f000e087f89 */ /* 0x000e6200000e0000 */
[----:B------:R-:W-:-:S03]  /*31a0*/  R2P PR, R229, 0x6 ;  /* 0x00000006e5007804 */ /* 0x000fc60000000000 */
[----:B------:R-:W1:Y:S04]  /*31b0*/  SHFL.IDX PT, R5, R0, 0x2, 0x181f ;  /* 0x00581f0000057f89 */ /* 0x000e6800000e0000 */
[----:B------:R1:W2:Y:S01]  /*31c0*/  SHFL.IDX PT, R0, R14, 0x2, 0x181f ;  /* 0x00581f000e007f89 */ /* 0x0002a200000e0000 */
[----:B------:R-:W-:-:S04]  /*31d0*/  DEPBAR.LE SB0, 0x0 ;  /* 0x000080000000791a */ /* 0x000fc80000000000 */
[----:B------:R-:W-:Y:S01]  /*31e0*/  BAR.SYNC.DEFER_BLOCKING 0x0 ;  /* 0x0000000000007b1d */ /* 0x000fe20000010000 */
[----:B---3--:R-:W-:Y:S02]  /*31f0*/  IADD3 R16, P3, R10, R143, RZ ;  /* 0x0000008f0a107210 */ /* 0x008fe40007f7e0ff */
[----:B------:R-:W-:-:S03]  /*3200*/  @P1 IADD3 R71, R180, -0x20, RZ ;  /* 0xffffffe0b4471810 */ /* 0x000fc60007ffe0ff */
[----:B----4-:R-:W-:Y:S01]  /*3210*/  IMAD.X R17, R11, 0x1, R68, P3 ;  /* 0x000000010b117824 */ /* 0x010fe200018e0644 */
[----:B------:R-:W-:Y:S02]  /*3220*/  ISETP.GE.AND P3, PT, R219, c[0x0][0x1d4], PT ;  /* 0x00007500db007a0c */ /* 0x000fe40003f66270 */
[-C--:B-1----:R-:W-:Y:S02]  /*3230*/  IADD3 R14, P0, R10, R144.reuse, RZ ;  /* 0x000000900a0e7210 */ /* 0x082fe40007f1e0ff */
[----:B------:R-:W-:Y:S02]  /*3240*/  IADD3 R10, P1, R9, R144, RZ ;  /* 0x00000090090a7210 */ /* 0x000fe40007f3e0ff */
[----:B------:R-:W-:-:S03]  /*3250*/  IADD3.X R15, R11, R69, RZ, P0, !PT ;  /* 0x000000450b0f7210 */ /* 0x000fc600007fe4ff */
[----:B------:R-:W-:Y:S01]  /*3260*/  IMAD.X R11, R8, 0x1, R69, P1 ;  /* 0x00000001080b7824 */ /* 0x000fe200008e0645 */
[----:B------:R-:W-:Y:S02]  /*3270*/  ISETP.LT.OR P1, PT, R18, 0x1, P3 ;  /* 0x000000011200780c */ /* 0x000fe40001f21670 */
[----:B------:R-:W-:Y:S01]  /*3280*/  IADD3 R6, P0, R5, R143, RZ ;  /* 0x0000008f05067210 */ /* 0x000fe20007f1e0ff */
[----:B------:R-:W1:Y:S03]  /*3290*/  LDSM.16.M88.4 R20, [R180] ;  /* 0x00000000b414783b */ /* 0x000e660000000200 */
[----:B--2---:R-:W-:Y:S01]  /*32a0*/  IADD3.X R7, R0, R68, RZ, P0, !PT ;  /* 0x0000004400077210 */ /* 0x004fe200007fe4ff */
[----:B------:R-:W2:Y:S01]  /*32b0*/  LDSM.16.M88.4 R24, [R180+0x800] ;  /* 0x00080000b418783b */ /* 0x000ea20000000200 */
[----:B------:R-:W-:-:S03]  /*32c0*/  ISETP.GE.AND P0, PT, R221, c[0x0][0x1d4], PT ;  /* 0x00007500dd007a0c */ /* 0x000fc60003f06270 */
[----:B------:R-:W-:Y:S04]  /*32d0*/  LDSM.16.M88.4 R28, [R180+0x1000] ;  /* 0x00100000b41c783b */ /* 0x000fe80000000200 */
[----:B------:R-:W-:Y:S04]  /*32e0*/  LDSM.16.M88.4 R52, [R180+0x1800] ;  /* 0x00180000b434783b */ /* 0x000fe80000000200 */
[----:B------:R-:W-:Y:S04]  /*32f0*/  LDSM.16.M88.4 R84, [R180+0x2000] ;  /* 0x00200000b454783b */ /* 0x000fe80000000200 */
[----:B------:R-:W-:Y:S04]  /*3300*/  LDSM.16.M88.4 R92, [R180+0x2800] ;  /* 0x00280000b45c783b */ /* 0x000fe80000000200 */
[----:B------:R-:W3:Y:S04]  /*3310*/  LDSM.16.M88.4 R44, [R71] ;  /* 0x00000000472c783b */ /* 0x000ee80000000200 */
[----:B------:R-:W-:Y:S04]  /*3320*/  LDSM.16.M88.4 R64, [R71+0x800] ;  /* 0x000800004740783b */ /* 0x000fe80000000200 */
[----:B------:R-:W-:Y:S04]  /*3330*/  LDSM.16.M88.4 R76, [R71+0x1000] ;  /* 0x00100000474c783b */ /* 0x000fe80000000200 */
[----:B------:R-:W4:Y:S04]  /*3340*/  LDSM.16.M88.4 R72, [R71+0x1800] ;  /* 0x001800004748783b */ /* 0x000f280000000200 */
[----:B------:R-:W-:Y:S04]  /*3350*/  LDSM.16.M88.4 R96, [R71+0x2000] ;  /* 0x002000004760783b */ /* 0x000fe80000000200 */
[----:B------:R-:W-:Y:S04]  /*3360*/  LDSM.16.M88.4 R100, [R71+0x2800] ;  /* 0x002800004764783b */ /* 0x000fe80000000200 */
[----:B------:R-:W-:Y:S01]  /*3370*/  @!PT LDS RZ, [RZ] ;  /* 0x00000000fffff984 */ /* 0x000fe20000000800 */
[----:B------:R-:W-:Y:S01]  /*3380*/  @!PT LDS RZ, [RZ] ;  /* 0x00000000fffff984 */ /* 0x000fe20000000800 */
[----:B------:R-:W-:Y:S01]  /*3390*/  @!PT LDS RZ, [RZ] ;  /* 0x00000000fffff984 */ /* 0x000fe20000000800 */
[----:B------:R1:W-:Y:S01]  /*33a0*/  LDGSTS.E.BYPASS.LTC128B.128 [R195+0x100], [R16.64], !P1 ;  /* 0x0010000010c37fae */ /* 0x0003e2000c901d46 */
[----:B------:R-:W-:-:S02]  /*33b0*/  ISETP.LT.OR P1, PT, R18, 0x1, P0 ;  /* 0x000000011200780c */ /* 0x000fc40000721670 */
[----:B------:R-:W-:-:S11]  /*33c0*/  IADD3 R12, P4, R9, R143, RZ ;  /* 0x0000008f090c7210 */ /* 0x000fd60007f9e0ff */
[----:B------:R1:W-:Y:S01]  /*33d0*/  LDGSTS.E.BYPASS.LTC128B.128 [R195+0x3100], [R14.64], !P1 ;  /* 0x031000000ec37fae */ /* 0x0003e2000c901d46 */
[----:B------:R-:W-:Y:S01]  /*33e0*/  ISETP.LT.OR P1, PT, R18, 0x21, P3 ;  /* 0x000000211200780c */ /* 0x000fe20001f21670 */
[----:B------:R-:W-:Y:S01]  /*33f0*/  IMAD.X R13, R8, 0x1, R68, P4 ;  /* 0x00000001080d7824 */ /* 0x000fe200020e0644 */
[----:B------:R-:W-:-:S05]  /*3400*/  IADD3 R2, P4, R5, R144, RZ ;  /* 0x0000009005027210 */ /* 0x000fca0007f9e0ff */
[----:B------:R-:W-:Y:S01]  /*3410*/  IMAD.X R3, R0, 0x1, R69, P4 ;  /* 0x0000000100037824 */ /* 0x000fe200020e0645 */
[C---:B------:R-:W-:Y:S01]  /*3420*/  ISETP.LT.OR P4, PT, R18.reuse, 0x21, P0 ;  /* 0x000000211200780c */ /* 0x040fe20000781670 */
[----:B------:R-:W-:Y:S01]  /*3430*/  IMAD.MOV.U32 R0, RZ, RZ, 0x40 ;  /* 0x00000040ff007424 */ /* 0x000fe200078e00ff */
[----:B------:R-:W-:-:S03]  /*3440*/  ISETP.LT.OR P0, PT, R18, 0x41, P0 ;  /* 0x000000411200780c */ /* 0x000fc60000701670 */
[----:B------:R1:W-:Y:S01]  /*3450*/  LDGSTS.E.BYPASS.LTC128B.128 [R195+0x1100], [R12.64], !P1 ;  /* 0x011000000cc37fae */ /* 0x0003e2000c901d46 */
[----:B------:R-:W-:Y:S02]  /*3460*/  ISETP.LT.OR P1, PT, R18, 0x41, P3 ;  /* 0x000000411200780c */ /* 0x000fe40001f21670 */
[----:B------:R-:W-:-:S04]  /*3470*/  SEL R0, R0, 0xffffffc0, !P2 ;  /* 0xffffffc000007807 */ /* 0x000fc80005000000 */
[----:B------:R-:W-:Y:S01]  /*3480*/  IADD3 R182, R180, R0, RZ ;  /* 0x00000000b4b67210 */ /* 0x000fe20007ffe0ff */
[----:B------:R2:W-:Y:S06]  /*3490*/  LDGSTS.E.BYPASS.LTC128B.128 [R195+0x4100], [R10.64], !P4 ;  /* 0x041000000ac37fae */ /* 0x0005ec000e101d46 */
[----:B------:R2:W-:Y:S04]  /*34a0*/  LDGSTS.E.BYPASS.LTC128B.128 [R195+0x2100], [R6.64], !P1 ;  /* 0x0210000006c37fae */ /* 0x0005e8000c901d46 */
[----:B------:R3:W-:Y:S04]  /*34b0*/  LDGSTS.E.BYPASS.LTC128B.128 [R195+0x5100], [R2.64], !P0 ;  /* 0x0510000002c37fae */ /* 0x0007e8000c101d46 */
[----:B------:R-:W4:Y:S01]  /*34c0*/  LDSM.16.M88.4 R60, [R182] ;  /* 0x00000000b63c783b */ /* 0x000f220000000200 */
[C---:B-1----:R-:W-:Y:S03]  /*34d0*/  HMMA.16816.F32.BF16 R12, R120.reuse, R20, RZ ;  /* 0x00000014780c723c */ /* 0x042fe600000418ff */
[----:B------:R-:W-:Y:S04]  /*34e0*/  LDSM.16.M88.4 R80, [R182+0x800] ;  /* 0x00080000b650783b */ /* 0x000fe80000000200 */
[----:B------:R-:W-:Y:S01]  /*34f0*/  LDSM.16.M88.4 R112, [R180+0x3800] ;  /* 0x00380000b470783b */ /* 0x000fe20000000200 */
[C---:B------:R-:W-:Y:S03]  /*3500*/  HMMA.16816.F32.BF16 R40, R120.reuse, R22, RZ ;  /* 0x000000167828723c */ /* 0x040fe600000418ff */
[----:B------:R-:W-:Y:S04]  /*3510*/  LDSM.16.M88.4 R116, [R182+0x3000] ;  /* 0x00300000b674783b */ /* 0x000fe80000000200 */
[----:B------:R-:W-:Y:S01]  /*3520*/  LDSM.16.M88.4 R108, [R71+0x3800] ;  /* 0x00380000476c783b */ /* 0x000fe20000000200 */
[----:B--2---:R-:W-:Y:S03]  /*3530*/  HMMA.16816.F32.BF16 R32, R120, R24, RZ ;  /* 0x000000187820723c */ /* 0x004fe600000418ff */
[----:B------:R-:W0:Y:S01]  /*3540*/  LDGDEPBAR ;  /* 0x00000000000079af */ /* 0x000e220000000000 */
[----:B---3--:R-:W-:-:S04]  /*3550*/  IADD3 R2, R71, 0x3000, RZ ;  /* 0x0000300047027810 */ /* 0x008fc80007ffe0ff */
[----:B------:R-:W-:Y:S01]  /*3560*/  HMMA.16816.F32.BF16 R48, R124, R44, R12 ;  /* 0x0000002c7c30723c */ /* 0x000fe2000004180c */
[----:B------:R-:W-:-:S05]  /*3570*/  IMAD.IADD R181, R2, 0x1, R0 ;  /* 0x0000000102b57824 */ /* 0x000fca00078e0200 */
[----:B------:R-:W1:Y:S02]  /*3580*/  LDSM.16.M88.4 R56, [R181+-0x3000] ;  /* 0xffd00000b538783b */ /* 0x000e640000000200 */
[C---:B------:R-:W-:Y:S08]  /*3590*/  HMMA.16816.F32.BF16 R12, R120.reuse, R52, RZ ;  /* 0x00000034780c723c */ /* 0x040ff000000418ff */
[C---:B------:R-:W-:Y:S08]  /*35a0*/  HMMA.16816.F32.BF16 R36, R120.reuse, R26, RZ ;  /* 0x0000001a7824723c */ /* 0x040ff000000418ff */
[----:B------:R-:W-:Y:S01]  /*35b0*/  HMMA.16816.F32.BF16 R8, R120, R54, RZ ;  /* 0x000000367808723c */ /* 0x000fe200000418ff */
[----:B------:R-:W-:Y:S07]  /*35c0*/  LDSM.16.M88.4 R52, [R182+0x1000] ;  /* 0x00100000b634783b */ /* 0x000fee0000000200 */
[----:B------:R-:W-:Y:S01]  /*35d0*/  HMMA.16816.F32.BF16 R24, R124, R46, R40 ;  /* 0x0000002e7c18723c */ /* 0x000fe20000041828 */
[----:B------:R-:W2:Y:S04]  /*35e0*/  LDSM.16.M88.4 R40, [R180+0x3000] ;  /* 0x00300000b428783b */ /* 0x000ea80000000200 */
[----:B------:R-:W-:Y:S03]  /*35f0*/  LDSM.16.M88.4 R44, [R182+0x1800] ;  /* 0x00180000b62c783b */ /* 0x000fe60000000200 */
[----:B------:R-:W-:Y:S08]  /*3600*/  HMMA.16816.F32.BF16 R16, R120, R30, RZ ;  /* 0x0000001e7810723c */ /* 0x000ff000000418ff */
[----:B----4-:R-:W-:Y:S08]  /*3610*/  HMMA.16816.F32.BF16 R136, R124, R72, R12 ;  /* 0x000000487c88723c */ /* 0x010ff0000004180c */
[----:B------:R-:W-:Y:S08]  /*3620*/  HMMA.16816.F32.BF16 R12, R152, R60, R48 ;  /* 0x0000003c980c723c */ /* 0x000ff00000041830 */
[C---:B------:R-:W-:Y:S08]  /*3630*/  HMMA.16816.F32.BF16 R20, R120.reuse, R28, RZ ;  /* 0x0000001c7814723c */ /* 0x040ff000000418ff */
[----:B------:R-:W-:Y:S08]  /*3640*/  HMMA.16816.F32.BF16 R28, R120, R84, RZ ;  /* 0x00000054781c723c */ /* 0x000ff000000418ff */
[----:B------:R-:W-:Y:S01]  /*3650*/  HMMA.16816.F32.BF16 R128, R124, R74, R8 ;  /* 0x0000004a7c80723c */ /* 0x000fe20000041808 */
[----:B------:R-:W-:Y:S07]  /*3660*/  LDSM.16.M88.4 R72, [R181+-0x2000] ;  /* 0xffe00000b548783b */ /* 0x000fee0000000200 */
[----:B------:R-:W-:Y:S01]  /*3670*/  HMMA.16816.F32.BF16 R8, R152, R62, R24 ;  /* 0x0000003e9808723c */ /* 0x000fe20000041818 */
[----:B------:R-:W3:Y:S07]  /*3680*/  LDSM.16.M88.4 R60, [R181+-0x2800] ;  /* 0xffd80000b53c783b */ /* 0x000eee0000000200 */
[C---:B------:R-:W-:Y:S08]  /*3690*/  HMMA.16816.F32.BF16 R32, R124.reuse, R64, R32 ;  /* 0x000000407c20723c */ /* 0x040ff00000041820 */
[----:B------:R-:W-:Y:S08]  /*36a0*/  HMMA.16816.F32.BF16 R132, R124, R78, R16 ;  /* 0x0000004e7c84723c */ /* 0x000ff00000041810 */
[----:B-1----:R-:W-:Y:S08]  /*36b0*/  HMMA.16816.F32.BF16 R16, R156, R56, R12 ;  /* 0x000000389c10723c */ /* 0x002ff0000004180c */
[----:B------:R-:W-:Y:S01]  /*36c0*/  HMMA.16816.F32.BF16 R88, R124, R76, R20 ;  /* 0x0000004c7c58723c */ /* 0x000fe20000041814 */
[----:B------:R-:W1:Y:S07]  /*36d0*/  LDSM.16.M88.4 R76, [R71+0x3000] ;  /* 0x00300000474c783b */ /* 0x000e6e0000000200 */
[----:B------:R-:W-:Y:S08]  /*36e0*/  HMMA.16816.F32.BF16 R12, R120, R92, RZ ;  /* 0x0000005c780c723c */ /* 0x000ff000000418ff */
[C---:B------:R-:W-:Y:S01]  /*36f0*/  HMMA.16816.F32.BF16 R64, R124.reuse, R66, R36 ;  /* 0x000000427c40723c */ /* 0x040fe20000041824 */
[----:B------:R-:W-:Y:S07]  /*3700*/  LDSM.16.M88.4 R36, [R182+0x2000] ;  /* 0x00200000b624783b */ /* 0x000fee0000000200 */
[----:B------:R-:W-:Y:S08]  /*3710*/  HMMA.16816.F32.BF16 R104, R124, R96, R28 ;  /* 0x000000607c68723c */ /* 0x000ff0000004181c */
[----:B------:R-:W-:Y:S01]  /*3720*/  HMMA.16816.F32.BF16 R20, R120, R86, RZ ;  /* 0x000000567814723c */ /* 0x000fe200000418ff */
[----:B------:R-:W-:Y:S07]  /*3730*/  LDSM.16.M88.4 R84, [R181+-0x1000] ;  /* 0xfff00000b554783b */ /* 0x000fee0000000200 */
[----:B------:R-:W-:Y:S08]  /*3740*/  HMMA.16816.F32.BF16 R28, R156, R58, R8 ;  /* 0x0000003a9c1c723c */ /* 0x000ff00000041808 */
[----:B------:R-:W-:Y:S01]  /*3750*/  HMMA.16816.F32.BF16 R8, R120, R94, RZ ;  /* 0x0000005e7808723c */ /* 0x000fe200000418ff */
[----:B------:R-:W4:Y:S07]  /*3760*/  LDSM.16.M88.4 R92, [R182+0x2800] ;  /* 0x00280000b65c783b */ /* 0x000f2e0000000200 */
[----:B------:R-:W-:Y:S08]  /*3770*/  HMMA.16816.F32.BF16 R48, R152, R80, R32 ;  /* 0x000000509830723c */ /* 0x000ff00000041820 */
[----:B--2---:R-:W-:Y:S08]  /*3780*/  HMMA.16816.F32.BF16 R24, R160, R40, R16 ;  /* 0x00000028a018723c */ /* 0x004ff00000041810 */
[----:B------:R-:W-:Y:S08]  /*3790*/  HMMA.16816.F32.BF16 R16, R124, R100, R12 ;  /* 0x000000647c10723c */ /* 0x000ff0000004180c */
[----:B------:R-:W-:Y:S01]  /*37a0*/  HMMA.16816.F32.BF16 R12, R152, R82, R64 ;  /* 0x00000052980c723c */ /* 0x000fe20000041840 */
[----:B------:R-:W2:Y:S07]  /*37b0*/  LDSM.16.M88.4 R80, [R181+-0x1800] ;  /* 0xffe80000b550783b */ /* 0x000eae0000000200 */
[C---:B------:R-:W-:Y:S08]  /*37c0*/  HMMA.16816.F32.BF16 R32, R124.reuse, R98, R20 ;  /* 0x000000627c20723c */ /* 0x040ff00000041814 */
[----:B------:R-:W-:Y:S01]  /*37d0*/  HMMA.16816.F32.BF16 R96, R124, R102, R8 ;  /* 0x000000667c60723c */ /* 0x000fe20000041808 */
[----:B------:R-:W-:Y:S07]  /*37e0*/  LDSM.16.M88.4 R100, [R181+-0x800] ;  /* 0xfff80000b564783b */ /* 0x000fee0000000200 */
[----:B---3--:R-:W-:Y:S08]  /*37f0*/  HMMA.16816.F32.BF16 R8, R156, R60, R48 ;  /* 0x0000003c9c08723c */ /* 0x008ff00000041830 */
[----:B-1----:R-:W-:Y:S08]  /*3800*/  HMMA.16816.F32.BF16 R24, R164, R76, R24 ;  /* 0x0000004ca418723c */ /* 0x002ff00000041818 */
[----:B------:R-:W-:Y:S08]  /*3810*/  HMMA.16816.F32.BF16 R20, R160, R42, R28 ;  /* 0x0000002aa014723c */ /* 0x000ff0000004181c */
[----:B------:R-:W-:Y:S01]  /*3820*/  HMMA.16816.F32.BF16 R40, R152, R54, R132 ;  /* 0x000000369828723c */ /* 0x000fe20000041884 */
[----:B------:R-:W1:Y:S07]  /*3830*/  LDSM.16.M88.4 R132, [R181] ;  /* 0x00000000b584783b */ /* 0x000e6e0000000200 */
[----:B------:R-:W-:Y:S08]  /*3840*/  HMMA.16816.F32.BF16 R28, R156, R62, R12 ;  /* 0x0000003e9c1c723c */ /* 0x000ff0000004180c */
[C---:B------:R-:W-:Y:S08]  /*3850*/  HMMA.16816.F32.BF16 R88, R152.reuse, R52, R88 ;  /* 0x000000349858723c */ /* 0x040ff00000041858 */
[C---:B------:R-:W-:Y:S08]  /*3860*/  HMMA.16816.F32.BF16 R52, R152.reuse, R44, R136 ;  /* 0x0000002c9834723c */ /* 0x040ff00000041888 */
[C---:B------:R-:W-:Y:S08]  /*3870*/  HMMA.16816.F32.BF16 R64, R152.reuse, R46, R128 ;  /* 0x0000002e9840723c */ /* 0x040ff00000041880 */
[----:B----4-:R-:W-:Y:S08]  /*3880*/  HMMA.16816.F32.BF16 R44, R152, R92, R16 ;  /* 0x0000005c982c723c */ /* 0x010ff00000041810 */
[----:B------:R-:W-:Y:S08]  /*3890*/  HMMA.16816.F32.BF16 R16, R160, R112, R8 ;  /* 0x00000070a010723c */ /* 0x000ff00000041808 */
[----:B------:R-:W-:Y:S08]  /*38a0*/  HMMA.16816.F32.BF16 R8, R168, R116, R24 ;  /* 0x00000074a808723c */ /* 0x000ff00000041818 */
[C---:B------:R-:W-:Y:S08]  /*38b0*/  HMMA.16816.F32.BF16 R56, R152.reuse, R36, R104 ;  /* 0x000000249838723c */ /* 0x040ff00000041868 */
[----:B------:R-:W-:Y:S01]  /*38c0*/  HMMA.16816.F32.BF16 R48, R152, R38, R32 ;  /* 0x000000269830723c */ /* 0x000fe20000041820 */
[----:B------:R-:W3:Y:S07]  /*38d0*/  LDSM.16.M88.4 R36, [R180+0x4000] ;  /* 0x00400000b424783b */ /* 0x000eee0000000200 */
[----:B------:R-:W-:Y:S01]  /*38e0*/  HMMA.16816.F32.BF16 R12, R164, R78, R20 ;  /* 0x0000004ea40c723c */ /* 0x000fe20000041814 */
[----:B------:R-:W-:Y:S07]  /*38f0*/  LDSM.16.M88.4 R76, [R180+0x4800] ;  /* 0x00480000b44c783b */ /* 0x000fee0000000200 */
[----:B------:R-:W-:Y:S01]  /*3900*/  HMMA.16816.F32.BF16 R32, R152, R94, R96 ;  /* 0x0000005e9820723c */ /* 0x000fe20000041860 */
[----:B------:R-:W4:Y:S07]  /*3910*/  LDSM.16.M88.4 R92, [R182+0x3800] ;  /* 0x00380000b65c783b */ /* 0x000f2e0000000200 */
[----:B------:R-:W-:Y:S08]  /*3920*/  HMMA.16816.F32.BF16 R24, R160, R114, R28 ;  /* 0x00000072a018723c */ /* 0x000ff0000004181c */
[----:B------:R-:W-:Y:S08]  /*3930*/  HMMA.16816.F32.BF16 R20, R156, R72, R88 ;  /* 0x000000489c14723c */ /* 0x000ff00000041858 */
[----:B------:R-:W-:Y:S08]  /*3940*/  HMMA.16816.F32.BF16 R16, R164, R108, R16 ;  /* 0x0000006ca410723c */ /* 0x000ff00000041810 */
[C---:B--2---:R-:W-:Y:S08]  /*3950*/  HMMA.16816.F32.BF16 R52, R156.reuse, R80, R52 ;  /* 0x000000509c34723c */ /* 0x044ff00000041834 */
[----:B------:R-:W-:Y:S08]  /*3960*/  HMMA.16816.F32.BF16 R64, R156, R82, R64 ;  /* 0x000000529c40723c */ /* 0x000ff00000041840 */
[----:B-1----:R-:W-:Y:S08]  /*3970*/  HMMA.16816.F32.BF16 R28, R172, R132, R8 ;  /* 0x00000084ac1c723c */ /* 0x002ff00000041808 */
[----:B------:R-:W-:Y:S01]  /*3980*/  HMMA.16816.F32.BF16 R80, R156, R100, R44 ;  /* 0x000000649c50723c */ /* 0x000fe2000004182c */
[----:B------:R-:W1:Y:S07]  /*3990*/  LDSM.16.M88.4 R44, [R71+0x4000] ;  /* 0x00400000472c783b */ /* 0x000e6e0000000200 */
[----:B------:R-:W-:Y:S08]  /*39a0*/  HMMA.16816.F32.BF16 R8, R168, R118, R12 ;  /* 0x00000076a808723c */ /* 0x000ff0000004180c */
[C---:B------:R-:W-:Y:S08]  /*39b0*/  HMMA.16816.F32.BF16 R40, R156.reuse, R74, R40 ;  /* 0x0000004a9c28723c */ /* 0x040ff00000041828 */
[----:B------:R-:W-:Y:S01]  /*39c0*/  HMMA.16816.F32.BF16 R72, R156, R84, R56 ;  /* 0x000000549c48723c */ /* 0x000fe20000041838 */
[----:B------:R-:W2:Y:S07]  /*39d0*/  LDSM.16.M88.4 R56, [R181+0x800] ;  /* 0x00080000b538783b */ /* 0x000eae0000000200 */
[----:B------:R-:W-:Y:S08]  /*39e0*/  HMMA.16816.F32.BF16 R24, R164, R110, R24 ;  /* 0x0000006ea418723c */ /* 0x000ff00000041818 */
[----:B---3--:R-:W-:Y:S08]  /*39f0*/  HMMA.16816.F32.BF16 R12, R160, R36, R20 ;  /* 0x00000024a00c723c */ /* 0x008ff00000041814 */
[----:B----4-:R-:W-:Y:S01]  /*3a00*/  HMMA.16816.F32.BF16 R20, R168, R92, R16 ;  /* 0x0000005ca814723c */ /* 0x010fe20000041810 */
[----:B------:R-:W-:-:S07]  /*3a10*/  FMUL.FTZ R0, R28, c[0x0][0x320] ;  /* 0x0000c8001c007a20 */ /* 0x000fce0000410000 */
[----:B------:R-:W-:Y:S01]  /*3a20*/  HMMA.16816.F32.BF16 R100, R156, R102, R32 ;  /* 0x000000669c64723c */ /* 0x000fe20000041820 */
[----:B------:R-:W3:Y:S07]  /*3a30*/  LDSM.16.M88.4 R32, [R182+0x4000] ;  /* 0x00400000b620783b */ /* 0x000eee0000000200 */
[----:B------:R-:W-:Y:S01]  /*3a40*/  HMMA.16816.F32.BF16 R16, R172, R134, R8 ;  /* 0x00000086ac10723c */ /* 0x000fe20000041808 */
[----:B------:R4:W1:Y:S07]  /*3a50*/  MUFU.TANH R98, R0 ;  /* 0x0000000000627308 */ /* 0x00086e0000002400 */
[----:B------:R-:W-:Y:S01]  /*3a60*/  HMMA.16816.F32.BF16 R36, R160, R38, R40 ;  /* 0x00000026a024723c */ /* 0x000fe20000041828 */
[----:B------:R-:W2:Y:S01]  /*3a70*/  LDSM.16.M88.4 R40, [R71+0x4800] ;  /* 0x004800004728783b */ /* 0x000ea20000000200 */
[----:B----4-:R-:W-:-:S06]  /*3a80*/  FMUL.FTZ R0, R29, c[0x0][0x320] ;  /* 0x0000c8001d007a20 */ /* 0x010fcc0000410000 */
[----:B------:R-:W-:Y:S01]  /*3a90*/  HMMA.16816.F32.BF16 R8, R168, R94, R24 ;  /* 0x0000005ea808723c */ /* 0x000fe20000041818 */
[----:B------:R4:W2:Y:S07]  /*3aa0*/  MUFU.TANH R96, R0 ;  /* 0x0000000000607308 */ /* 0x0008ae0000002400 */
[----:B-1----:R-:W-:Y:S01]  /*3ab0*/  HMMA.16816.F32.BF16 R12, R164, R44, R12 ;  /* 0x0000002ca40c723c */ /* 0x002fe2000004180c */
[----:B----4-:R-:W-:-:S04]  /*3ac0*/  FMUL.FTZ R0, R30, c[0x0][0x320] ;  /* 0x0000c8001e007a20 */ /* 0x010fc80000410000 */
[----:B------:R1:W4:Y:S03]  /*3ad0*/  MUFU.TANH R99, R0 ;  /* 0x0000000000637308 */ /* 0x0003260000002400 */
[----:B------:R-:W-:Y:S01]  /*3ae0*/  HMMA.16816.F32.BF16 R84, R156, R86, R48 ;  /* 0x000000569c54723c */ /* 0x000fe20000041830 */
[----:B------:R-:W-:Y:S01]  /*3af0*/  LDSM.16.M88.4 R48, [R181+0x1000] ;  /* 0x00100000b530783b */ /* 0x000fe20000000200 */
[----:B-1----:R-:W-:-:S06]  /*3b00*/  FMUL.FTZ R0, R31, c[0x0][0x320] ;  /* 0x0000c8001f007a20 */ /* 0x002fcc0000410000 */
[----:B--2---:R-:W-:Y:S01]  /*3b10*/  HMMA.16816.F32.BF16 R28, R172, R56, R20 ;  /* 0x00000038ac1c723c */ /* 0x004fe20000041814 */
[----:B------:R1:W2:Y:S07]  /*3b20*/  MUFU.TANH R97, R0 ;  /* 0x0000000000617308 */ /* 0x0002ae0000002400 */
[----:B------:R-:W-:Y:S01]  /*3b30*/  HMMA.16816.F32.BF16 R60, R160, R76, R52 ;  /* 0x0000004ca03c723c */ /* 0x000fe20000041834 */
[----:B------:R-:W2:Y:S01]  /*3b40*/  LDSM.16.M88.4 R52, [R180+0x5000] ;  /* 0x00500000b434783b */ /* 0x000ea20000000200 */
[----:B-1----:R-:W-:-:S04]  /*3b50*/  FMUL.FTZ R0, R16, c[0x0][0x320] ;  /* 0x0000c80010007a20 */ /* 0x002fc80000410000 */
[----:B------:R1:W1:Y:S02]  /*3b60*/  MUFU.TANH R93, R0 ;  /* 0x00000000005d7308 */ /* 0x0002640000002400 */
[----:B------:R-:W-:Y:S01]  /*3b70*/  HMMA.16816.F32.BF16 R24, R164, R46, R36 ;  /* 0x0000002ea418723c */ /* 0x000fe20000041824 */
[----:B------:R-:W2:Y:S01]  /*3b80*/  LDSM.16.M88.4 R44, [R182+0x4800] ;  /* 0x00480000b62c783b */ /* 0x000ea20000000200 */
[----:B-1----:R-:W-:-:S04]  /*3b90*/  FMUL.FTZ R0, R17, c[0x0][0x320] ;  /* 0x0000c80011007a20 */ /* 0x002fc80000410000 */
[----:B------:R1:W1:Y:S02]  /*3ba0*/  MUFU.TANH R92, R0 ;  /* 0x00000000005c7308 */ /* 0x0002640000002400 */
[----:B------:R-:W-:Y:S08]  /*3bb0*/  HMMA.16816.F32.BF16 R64, R160, R78, R64 ;  /* 0x0000004ea040723c */ /* 0x000ff00000041840 */
[----:B------:R-:W-:Y:S01]  /*3bc0*/  HMMA.16816.F32.BF16 R8, R172, R58, R8 ;  /* 0x0000003aac08723c */ /* 0x000fe20000041808 */
[----:B-1----:R-:W-:-:S07]  /*3bd0*/  FMUL.FTZ R0, R18, c[0x0][0x320] ;  /* 0x0000c80012007a20 */ /* 0x002fce0000410000 */
[----:B---3--:R-:W-:Y:S01]  /*3be0*/  HMMA.16816.F32.BF16 R20, R168, R32, R12 ;  /* 0x00000020a814723c */ /* 0x008fe2000004180c */
[----:B------:R1:W3:Y:S02]  /*3bf0*/  MUFU.TANH R95, R0 ;  /* 0x00000000005f7308 */ /* 0x0002e40000002400 */
[----:B-1----:R-:W-:-:S06]  /*3c00*/  FMUL.FTZ R0, R19, c[0x0][0x320] ;  /* 0x0000c80013007a20 */ /* 0x002fcc0000410000 */
[----:B------:R1:W1:Y:S01]  /*3c10*/  MUFU.TANH R94, R0 ;  /* 0x00000000005e7308 */ /* 0x0002620000002400 */
[----:B------:R-:W-:Y:S01]  /*3c20*/  HMMA.16816.F32.BF16 R12, R168, R34, R24 ;  /* 0x00000022a80c723c */ /* 0x000fe20000041818 */
[----:B------:R-:W2:Y:S01]  /*3c30*/  LDSM.16.M88.4 R32, [R71+0x5000] ;  /* 0x005000004720783b */ /* 0x000ea20000000200 */
[----:B-1----:R-:W-:-:S05]  /*3c40*/  FMUL.FTZ R0, R28, c[0x0][0x320] ;  /* 0x0000c8001c007a20 */ /* 0x002fca0000410000 */
[----:B------:R1:W1:Y:S01]  /*3c50*/  MUFU.TANH R89, R0 ;  /* 0x0000000000597308 */ /* 0x0002620000002400 */
[----:B------:R-:W-:Y:S01]  /*3c60*/  HMMA.16816.F32.BF16 R16, R164, R40, R60 ;  /* 0x00000028a410723c */ /* 0x000fe2000004183c */
[----:B------:R-:W-:Y:S01]  /*3c70*/  LDSM.16.M88.4 R60, [R180+0x5800] ;  /* 0x00580000b43c783b */ /* 0x000fe20000000200 */
[----:B-1----:R-:W-:-:S05]  /*3c80*/  FMUL.FTZ R0, R29, c[0x0][0x320] ;  /* 0x0000c8001d007a20 */ /* 0x002fca0000410000 */
[----:B------:R1:W1:Y:S01]  /*3c90*/  MUFU.TANH R88, R0 ;  /* 0x0000000000587308 */ /* 0x0002620000002400 */
[----:B------:R-:W-:Y:S01]  /*3ca0*/  HMMA.16816.F32.BF16 R24, R164, R42, R64 ;  /* 0x0000002aa418723c */ /* 0x000fe20000041840 */
[----:B------:R-:W3:Y:S01]  /*3cb0*/  LDSM.16.M88.4 R40, [R181+0x1800] ;  /* 0x00180000b528783b */ /* 0x000ee20000000200 */
[----:B-1----:R-:W-:-:S05]  /*3cc0*/  FMUL.FTZ R0, R30, c[0x0][0x320] ;  /* 0x0000c8001e007a20 */ /* 0x002fca0000410000 */
[----:B------:R1:W1:Y:S01]  /*3cd0*/  MUFU.TANH R91, R0 ;  /* 0x00000000005b7308 */ /* 0x0002620000002400 */
[----:B--2---:R-:W-:Y:S01]  /*3ce0*/  HMMA.16816.F32.BF16 R72, R160, R52, R72 ;  /* 0x00000034a048723c */ /* 0x004fe20000041848 */
[----:B-1----:R-:W-:-:S07]  /*3cf0*/  FMUL.FTZ R0, R31, c[0x0][0x320] ;  /* 0x0000c8001f007a20 */ /* 0x002fce0000410000 */
[----:B------:R-:W-:Y:S01]  /*3d00*/  HMMA.16816.F32.BF16 R28, R172, R48, R20 ;  /* 0x00000030ac1c723c */ /* 0x000fe20000041814 */
[----:B------:R1:W2:Y:S02]  /*3d10*/  MUFU.TANH R90, R0 ;  /* 0x00000000005a7308 */ /* 0x0002a40000002400 */
[----:B-1----:R-:W-:-:S06]  /*3d20*/  FMUL.FTZ R0, R8, c[0x0][0x320] ;  /* 0x0000c80008007a20 */ /* 0x002fcc0000410000 */
[----:B------:R1:W1:Y:S01]  /*3d30*/  MUFU.TANH R77, R0 ;  /* 0x00000000004d7308 */ /* 0x0002620000002400 */
[----:B------:R-:W-:Y:S01]  /*3d40*/  HMMA.16816.F32.BF16 R20, R168, R44, R16 ;  /* 0x0000002ca814723c */ /* 0x000fe20000041810 */
[----:B-1----:R-:W-:-:S06]  /*3d50*/  FMUL.FTZ R0, R9, c[0x0][0x320] ;  /* 0x0000c80009007a20 */ /* 0x002fcc0000410000 */
[----:B------:R1:W1:Y:S02]  /*3d60*/  MUFU.TANH R76, R0 ;  /* 0x00000000004c7308 */ /* 0x0002640000002400 */
[----:B-1----:R-:W-:-:S06]  /*3d70*/  FMUL.FTZ R0, R10, c[0x0][0x320] ;  /* 0x0000c8000a007a20 */ /* 0x002fcc0000410000 */
[----:B------:R1:W1:Y:S01]  /*3d80*/  MUFU.TANH R79, R0 ;  /* 0x00000000004f7308 */ /* 0x0002620000002400 */
[----:B------:R-:W-:Y:S01]  /*3d90*/  HMMA.16816.F32.BF16 R36, R160, R54, R84 ;  /* 0x00000036a024723c */ /* 0x000fe20000041854 */
[----:B------:R-:W-:Y:S01]  /*3da0*/  LDSM.16.M88.4 R52, [R71+0x5800] ;  /* 0x005800004734783b */ /* 0x000fe20000000200 */
[----:B-1----:R-:W-:-:S06]  /*3db0*/  FMUL.FTZ R0, R11, c[0x0][0x320] ;  /* 0x0000c8000b007a20 */ /* 0x002fcc0000410000 */
[----:B------:R-:W-:Y:S01]  /*3dc0*/  HMMA.16816.F32.BF16 R8, R172, R50, R12 ;  /* 0x00000032ac08723c */ /* 0x000fe2000004180c */
[----:B------:R-:W1:Y:S01]  /*3dd0*/  LDSM.16.M88.4 R48, [R182+0x5000] ;  /* 0x00500000b630783b */ /* 0x000e620000000200 */
[----:B------:R2:W1:Y:S06]  /*3de0*/  MUFU.TANH R78, R0 ;  /* 0x00000000004e7308 */ /* 0x00046c0000002400 */
[----:B------:R-:W-:Y:S01]  /*3df0*/  HMMA.16816.F32.BF16 R16, R164, R32, R72 ;  /* 0x00000020a410723c */ /* 0x000fe20000041848 */
[----:B--2---:R-:W-:-:S04]  /*3e00*/  FMUL.FTZ R0, R28, c[0x0][0x320] ;  /* 0x0000c8001c007a20 */ /* 0x004fc80000410000 */
[----:B------:R2:W1:Y:S03]  /*3e10*/  MUFU.TANH R70, R0 ;  /* 0x0000000000467308 */ /* 0x0004660000002400 */
[----:B------:R-:W-:Y:S01]  /*3e20*/  HMMA.16816.F32.BF16 R12, R168, R46, R24 ;  /* 0x0000002ea80c723c */ /* 0x000fe20000041818 */
[----:B------:R-:W1:Y:S01]  /*3e30*/  LDSM.16.M88.4 R44, [R181+0x2000] ;  /* 0x00200000b52c783b */ /* 0x000e620000000200 */
[----:B--2---:R-:W-:-:S04]  /*3e40*/  FMUL.FTZ R0, R29, c[0x0][0x320] ;  /* 0x0000c8001d007a20 */ /* 0x004fc80000410000 */
[----:B------:R2:W1:Y:S02]  /*3e50*/  MUFU.TANH R66, R0 ;  /* 0x0000000000427308 */ /* 0x0004640000002400 */
[----:B---3--:R-:W-:Y:S01]  /*3e60*/  HMMA.16816.F32.BF16 R24, R172, R40, R20 ;  /* 0x00000028ac18723c */ /* 0x008fe20000041814 */
[----:B--2---:R-:W-:-:S05]  /*3e70*/  FMUL.FTZ R0, R30, c[0x0][0x320] ;  /* 0x0000c8001e007a20 */ /* 0x004fca0000410000 */
[----:B------:R2:W3:Y:S02]  /*3e80*/  MUFU.TANH R72, R0 ;  /* 0x0000000000487308 */ /* 0x0004e40000002400 */
[----:B------:R-:W-:Y:S01]  /*3e90*/  HMMA.16816.F32.BF16 R56, R160, R60, R80 ;  /* 0x0000003ca038723c */ /* 0x000fe20000041850 */
[----:B--2---:R-:W-:-:S05]  /*3ea0*/  FMUL.FTZ R0, R31, c[0x0][0x320] ;  /* 0x0000c8001f007a20 */ /* 0x004fca0000410000 */
[----:B------:R2:W1:Y:S02]  /*3eb0*/  MUFU.TANH R67, R0 ;  /* 0x0000000000437308 */ /* 0x0004640000002400 */
[----:B------:R-:W-:Y:S01]  /*3ec0*/  HMMA.16816.F32.BF16 R28, R164, R34, R36 ;  /* 0x00000022a41c723c */ /* 0x000fe20000041824 */
[----:B------:R-:W3:Y:S04]  /*3ed0*/  LDSM.16.M88.4 R36, [R182+0x5800] ;  /* 0x00580000b624783b */ /* 0x000ee80000000200 */
[----:B------:R-:W3:Y:S01]  /*3ee0*/  LDSM.16.M88.4 R32, [R181+0x2800] ;  /* 0x00280000b520783b */ /* 0x000ee20000000200 */
[----:B------:R-:W-:Y:S01]  /*3ef0*/  ISETP.GT.AND P0, PT, R142, R230, PT ;  /* 0x000000e68e00720c */ /* 0x000fe20003f04270 */
[----:B------:R-:W-:-:S04]  /*3f00*/  DEPBAR.LE SB0, 0x0 ;  /* 0x000080000000791a */ /* 0x000fc80000000000 */
[----:B--2---:R-:W-:-:S04]  /*3f10*/  FMUL.FTZ R0, R8, c[0x0][0x320] ;  /* 0x0000c80008007a20 */ /* 0x004fc80000410000 */
[----:B------:R2:W2:Y:S01]  /*3f20*/  MUFU.TANH R61, R0 ;  /* 0x00000000003d7308 */ /* 0x0004a20000002400 */
[----:B-1----:R-:W-:Y:S01]  /*3f30*/  HMMA.16816.F32.BF16 R20, R168, R48, R16 ;  /* 0x00000030a814723c */ /* 0x002fe20000041810 */
[----:B--2---:R-:W-:-:S06]  /*3f40*/  FMUL.FTZ R0, R9, c[0x0][0x320] ;  /* 0x0000c80009007a20 */ /* 0x004fcc0000410000 */
[----:B------:R1:W2:Y:S01]  /*3f50*/  MUFU.TANH R60, R0 ;  /* 0x00000000003c7308 */ /* 0x0002a20000002400 */
[----:B------:R-:W-:Y:S01]  /*3f60*/  HMMA.16816.F32.BF16 R12, R172, R42, R12 ;  /* 0x0000002aac0c723c */ /* 0x000fe2000004180c */
[----:B-1----:R-:W-:-:S06]  /*3f70*/  FMUL.FTZ R0, R10, c[0x0][0x320] ;  /* 0x0000c8000a007a20 */ /* 0x002fcc0000410000 */
[----:B------:R1:W1:Y:S01]  /*3f80*/  MUFU.TANH R65, R0 ;  /* 0x0000000000417308 */ /* 0x0002620000002400 */
        /* <DEDUP_REMOVED lines=12> */
[----:B-1----:R-:W-:-:S07]  /*4050*/  FMUL.FTZ R0, R27, c[0x0][0x320] ;  /* 0x0000c8001b007a20 */ /* 0x002fce0000410000 */
[----:B------:R-:W-:Y:S01]  /*4060*/  HMMA.16816.F32.BF16 R24, R172, R44, R20 ;  /* 0x0000002cac18723c */ /* 0x000fe20000041814 */
[----:B------:R1:W1:Y:S02]  /*4070*/  MUFU.TANH R49, R0 ;  /* 0x0000000000317308 */ /* 0x0002640000002400 */
[----:B-1----:R-:W-:-:S06]  /*4080*/  FMUL.FTZ R0, R12, c[0x0][0x320] ;  /* 0x0000c8000c007a20 */ /* 0x002fcc0000410000 */
[----:B------:R1:W1:Y:S01]  /*4090*/  MUFU.TANH R41, R0 ;  /* 0x0000000000297308 */ /* 0x0002620000002400 */
[----:B---3--:R-:W-:Y:S01]  /*40a0*/  HMMA.16816.F32.BF16 R16, R168, R36, R16 ;  /* 0x00000024a810723c */ /* 0x008fe20000041810 */
[----:B-1----:R-:W-:-:S06]  /*40b0*/  FMUL.FTZ R0, R13, c[0x0][0x320] ;  /* 0x0000c8000d007a20 */ /* 0x002fcc0000410000 */
[----:B------:R1:W3:Y:S01]  /*40c0*/  MUFU.TANH R40, R0 ;  /* 0x0000000000287308 */ /* 0x0002e20000002400 */
[----:B------:R-:W-:Y:S01]  /*40d0*/  HMMA.16816.F32.BF16 R20, R172, R46, R28 ;  /* 0x0000002eac14723c */ /* 0x000fe2000004181c */
[----:B-1----:R-:W-:-:S06]  /*40e0*/  FMUL.FTZ R0, R14, c[0x0][0x320] ;  /* 0x0000c8000e007a20 */ /* 0x002fcc0000410000 */
[----:B------:R1:W1:Y:S02]  /*40f0*/  MUFU.TANH R42, R0 ;  /* 0x00000000002a7308 */ /* 0x0002640000002400 */
        /* <DEDUP_REMOVED lines=31> */
[----:B------:R-:W-:Y:S01]  /*42f0*/  BAR.SYNC.DEFER_BLOCKING 0x0 ;  /* 0x0000000000007b1d */ /* 0x000fe20000010000 */
[----:B------:R-:W-:Y:S01]  /*4300*/  ISETP.GT.AND P6, PT, R145, 0x5f, PT ;  /* 0x0000005f9100780c */ /* 0x000fe20003fc4270 */
[----:B-1----:R-:W-:-:S05]  /*4310*/  FMUL.FTZ R0, R9, c[0x0][0x320] ;  /* 0x0000c80009007a20 */ /* 0x002fca0000410000 */
[----:B------:R1:W1:Y:S02]  /*4320*/  MUFU.TANH R12, R0 ;  /* 0x00000000000c7308 */ /* 0x0002640000002400 */
[----:B-1----:R-:W-:-:S06]  /*4330*/  FMUL.FTZ R0, R10, c[0x0][0x320] ;  /* 0x0000c8000a007a20 */ /* 0x002fcc0000410000 */
[----:B------:R1:W1:Y:S01]  /*4340*/  MUFU.TANH R33, R0 ;  /* 0x0000000000217308 */ /* 0x0002620000002400 */
[----:B------:R-:W-:Y:S01]  /*4350*/  LOP3.LUT R192, R192, 0xfffbffff, RZ, 0xc0, !PT ;  /* 0xfffbffffc0c07812 */ /* 0x000fe200078ec0ff */
[----:B------:R-:W-:Y:S01]  /*4360*/  BSSY B0, `(.L_x_693) ;  /* 0x0000047000007945 */ /* 0x000fe20003800000 */
[----:B-1----:R-:W-:-:S05]  /*4370*/  FMUL.FTZ R0, R11, c[0x0][0x320] ;  /* 0x0000c8000b007a20 */ /* 0x002fca0000410000 */
[----:B------:R1:W1:Y:S01]  /*4380*/  MUFU.TANH R32, R0 ;  /* 0x0000000000207308 */ /* 0x0002620000002400 */
[----:B------:R-:W-:Y:S01]  /*4390*/  @P6 LOP3.LUT R192, R192, 0x40000, RZ, 0xfc, !PT ;  /* 0x00040000c0c06812 */ /* 0x000fe200078efcff */
[----:B------:R-:W-:Y:S06]  /*43a0*/  @!P0 BRA `(.L_x_694) ;  /* 0x0000042000008947 */ /* 0x000fec0003800000 */
[----:B--234-:R-:W-:Y:S01]  /*43b0*/  ISETP.NE.AND P5, PT, R146, 0x1, PT ;  /* 0x000000019200780c */ /* 0x01cfe20003fa5270 */
[----:B------:R-:W-:Y:S01]  /*43c0*/  IMAD.MOV.U32 R204, RZ, RZ, RZ ;  /* 0x000000ffffcc7224 */ /* 0x000fe200078e00ff */
[----:B------:R-:W-:-:S04]  /*43d0*/  IADD3 R2, R145, R141, R234 ;  /* 0x0000008d91027210 */ /* 0x000fc80007ffe0ea */
[----:B------:R-:W-:-:S05]  /*43e0*/  IADD3 R2, R2, -0x60, RZ ;  /* 0xffffffa002027810 */ /* 0x000fca0007ffe0ff */
[----:B-1----:R-:W-:Y:S02]  /*43f0*/  IMAD.MOV.U32 R0, RZ, RZ, R2 ;  /* 0x000000ffff007224 */ /* 0x002fe400078e0002 */
[----:B------:R-:W-:-:S05]  /*4400*/  @P5 IMAD.HI.U32 R3, R2, c[0x0][0x2bc], RZ ;  /* 0x0000af0002035a27 */ /* 0x000fca00078e00ff */
[----:B------:R-:W-:-:S04]  /*4410*/  @P5 SHF.R.U32.HI R0, RZ, c[0x0][0x2c0], R3 ;  /* 0x0000b000ff005a19 */ /* 0x000fc80000011603 */
[----:B------:R-:W-:-:S04]  /*4420*/  @!P6 IADD3 R3, P0, R0, R238, RZ ;  /* 0x000000ee0003e210 */ /* 0x000fc80007f1e0ff */
[----:B------:R-:W-:Y:S02]  /*4430*/  @!P6 LEA.HI.X.SX32 R5, R0, R242, 0x1, P0 ;  /* 0x000000f20005e211 */ /* 0x000fe400000f0eff */
        /* <DEDUP_REMOVED lines=20> */
.L_x_837:
[----:B------:R-:W-:Y:S05]  /*4580*/  BRA.DIV ~URZ, `(.L_x_696) ;  /* 0x00013d827f007947 */ /* 0x000fea000b800000 */
[----:B------:R-:W3:Y:S01]  /*4590*/  SHFL.IDX PT, R2, R5, RZ, 0x181f ;  /* 0x00181fff05027589 */ /* 0x000ee200000e0000 */
[----:B------:R-:W-:-:S03]  /*45a0*/  ISETP.GE.AND P1, PT, R219, c[0x0][0x1d4], PT ;  /* 0x00007500db007a0c */ /* 0x000fc60003f26270 */
[----:B------:R-:W4:Y:S04]  /*45b0*/  SHFL.IDX PT, R8, R5, 0x1, 0x181f ;  /* 0x00381f0005087f89 */ /* 0x000f2800000e0000 */
[----:B------:R-:W5:Y:S01]  /*45c0*/  SHFL.IDX PT, R9, R0, 0x1, 0x181f ;  /* 0x00381f0000097f89 */ /* 0x000f6200000e0000 */
[C---:B---3--:R-:W-:Y:S02]  /*45d0*/  IADD3 R10, P0, R2.reuse, R143, RZ ;  /* 0x0000008f020a7210 */ /* 0x048fe40007f1e0ff */
[----:B------:R-:W-:-:S03]  /*45e0*/  IADD3 R6, P2, R2, R144, RZ ;  /* 0x0000009002067210 */ /* 0x000fc60007f5e0ff */
[--C-:B--2---:R-:W-:Y:S01]  /*45f0*/  IMAD.X R11, R7, 0x1, R68.reuse, P0 ;  /* 0x00000001070b7824 */ /* 0x104fe200000e0644 */
[----:B------:R-:W-:Y:S01]  /*4600*/  ISETP.GE.AND P0, PT, R221, c[0x0][0x1d4], PT ;  /* 0x00007500dd007a0c */ /* 0x000fe20003f06270 */
[----:B------:R-:W-:Y:S01]  /*4610*/  IMAD.X R7, R7, 0x1, R69, P2 ;  /* 0x0000000107077824 */ /* 0x000fe200010e0645 */
[C---:B----4-:R-:W-:Y:S02]  /*4620*/  IADD3 R2, P2, R8.reuse, R143, RZ ;  /* 0x0000008f08027210 */ /* 0x050fe40007f5e0ff */
[----:B------:R2:W-:Y:S03]  /*4630*/  LDGSTS.E.BYPASS.LTC128B.128 [R195+0x8100], [R10.64], !P1 ;  /* 0x081000000ac37fae */ /* 0x0005e6000c901d46 */
[----:B-----5:R-:W-:Y:S01]  /*4640*/  IMAD.X R3, R9, 0x1, R68, P2 ;  /* 0x0000000109037824 */ /* 0x020fe200010e0644 */
[----:B------:R-:W-:-:S05]  /*4650*/  IADD3 R8, P2, R8, R144, RZ ;  /* 0x0000009008087210 */ /* 0x000fca0007f5e0ff */
[----:B------:R-:W-:Y:S01]  /*4660*/  IMAD.X R9, R9, 0x1, R69, P2 ;  /* 0x0000000109097824 */ /* 0x000fe200010e0645 */
[----:B------:R3:W-:Y:S04]  /*4670*/  LDGSTS.E.BYPASS.LTC128B.128 [R195+0xb100], [R6.64], !P0 ;  /* 0x0b10000006c37fae */ /* 0x0007e8000c101d46 */
[----:B------:R3:W-:Y:S04]  /*4680*/  LDGSTS.E.BYPASS.LTC128B.128 [R195+0x9100], [R2.64], !P1 ;  /* 0x0910000002c37fae */ /* 0x0007e8000c901d46 */
[----:B------:R4:W-:Y:S04]  /*4690*/  LDGSTS.E.BYPASS.LTC128B.128 [R195+0xc100], [R8.64], !P0 ;  /* 0x0c10000008c37fae */ /* 0x0009e8000c101d46 */
[----:B--2---:R3:W2:Y:S04]  /*46a0*/  SHFL.IDX PT, R10, R0, 0x2, 0x181f ;  /* 0x00581f00000a7f89 */ /* 0x0046a800000e0000 */
[----:B-1----:R3:W1:Y:S01]  /*46b0*/  SHFL.IDX PT, R0, R5, 0x2, 0x181f ;  /* 0x00581f0005007f89 */ /* 0x00266200000e0000 */
[----:B----4-:R-:W-:-:S02]  /*46c0*/  SEL R9, RZ, 0x10, P1 ;  /* 0x00000010ff097807 */ /* 0x010fc40000800000 */
[----:B------:R-:W-:Y:S02]  /*46d0*/  SEL R8, RZ, 0x10, P0 ;  /* 0x00000010ff087807 */ /* 0x000fe40000000000 */
.L_x_838:
[C---:B---3--:R-:W-:Y:S02]  /*46e0*/  IADD3 R2, -R9.reuse, 0x10, RZ ;  /* 0x0000001009027810 */ /* 0x048fe40007ffe1ff */
[----:B------:R-:W-:Y:S02]  /*46f0*/  IADD3 R3, -R8, 0x10, RZ ;  /* 0x0000001008037810 */ /* 0x000fe40007ffe1ff */
[----:B------:R-:W-:Y:S02]  /*4700*/  LOP3.LUT R2, R2, 0xf, RZ, 0xc0, !PT ;  /* 0x0000000f02027812 */ /* 0x000fe400078ec0ff */
[----:B------:R-:W-:Y:S02]  /*4710*/  ISETP.NE.U32.AND P2, PT, R9, RZ, PT ;  /* 0x000000ff0900720c */ /* 0x000fe40003f45070 */
[----:B-1----:R-:W-:Y:S02]  /*4720*/  IADD3 R6, P1, P0, R2, R0, R143 ;  /* 0x0000000002067210 */ /* 0x002fe4000783e08f */
[----:B------:R-:W-:-:S02]  /*4730*/  LOP3.LUT R2, R3, 0xf, RZ, 0xc0, !PT ;  /* 0x0000000f03027812 */ /* 0x000fc400078ec0ff */
[----:B--2---:R-:W-:Y:S02]  /*4740*/  IADD3.X R7, RZ, R10, R68, P1, P0 ;  /* 0x0000000aff077210 */ /* 0x004fe40000fe0444 */
[----:B------:R-:W-:-:S04]  /*4750*/  IADD3 R2, P1, P0, R2, R0, R144 ;  /* 0x0000000002027210 */ /* 0x000fc8000783e090 */
[----:B------:R-:W-:Y:S01]  /*4760*/  IADD3.X R3, RZ, R10, R69, P1, P0 ;  /* 0x0000000aff037210 */ /* 0x000fe20000fe0445 */
[----:B------:R-:W-:Y:S01]  /*4770*/  @!PT LDS RZ, [RZ] ;  /* 0x00000000fffff984 */ /* 0x000fe20000000800 */
[----:B------:R-:W-:Y:S01]  /*4780*/  @!PT LDS RZ, [RZ] ;  /* 0x00000000fffff984 */ /* 0x000fe20000000800 */
[----:B------:R-:W-:Y:S01]  /*4790*/  @!PT LDS RZ, [RZ] ;  /* 0x00000000fffff984 */ /* 0x000fe20000000800 */
[----:B------:R1:W-:Y:S01]  /*47a0*/  LDGSTS.E.BYPASS.LTC128B.128.ZFILL [R195+0xa100], [R6.64], P2 ;  /* 0x0a10000006c37fae */ /* 0x0003e20009141d46 */
[----:B------:R-:W-:-:S13]  /*47b0*/  ISETP.NE.U32.AND P0, PT, R8, RZ, PT ;  /* 0x000000ff0800720c */ /* 0x000fda0003f05070 */
[----:B------:R1:W-:Y:S02]  /*47c0*/  LDGSTS.E.BYPASS.LTC128B.128.ZFILL [R195+0xd100], [R2.64], P0 ;  /* 0x0d10000002c37fae */ /* 0x0003e40008141d46 */
.L_x_694:
[----:B--234-:R-:W-:Y:S05]  /*47d0*/  BSYNC B0 ;  /* 0x0000000000007941 */ /* 0x01cfea0003800000 */
.L_x_693:
[----:B-1----:R-:W-:Y:S01]  /*47e0*/  IMAD.MOV.U32 R0, RZ, RZ, c[0x0][0x2c4] ;  /* 0x0000b100ff007624 */ /* 0x002fe200078e00ff */
[----:B------:R-:W-:Y:S01]  /*47f0*/  ULDC UR4, c[0x0][0x324] ;  /* 0x0000c90000047ab9 */ /* 0x000fe20000000800 */
[C---:B------:R-:W-:Y:S01]  /*4800*/  IADD3 R2, -R233.reuse, 0x1, R140 ;  /* 0x00000001e9027810 */ /* 0x040fe20007ffe18c */
[----:B------:R-:W-:Y:S01]  /*4810*/  ULOP3.LUT UR4, URZ, UR4, URZ, 0x33, !UPT ;  /* 0x000000043f047292 */ /* 0x000fe2000f8e333f */
[----:B------:R-:W0:Y:S01]  /*4820*/  LDGDEPBAR ;  /* 0x00000000000079af */ /* 0x000e220000000000 */
[----:B------:R-:W-:Y:S01]  /*4830*/  ISETP.NE.AND P0, PT, R0, 0x1, PT ;  /* 0x000000010000780c */ /* 0x000fe20003f05270 */
[----:B------:R-:W-:Y:S01]  /*4840*/  IMAD.IADD R0, R246, 0x1, R244 ;  /* 0x00000001f6007824 */ /* 0x000fe200078e02f4 */
[----:B------:R-:W-:Y:S01]  /*4850*/  IADD3 R9, -R233, R4, RZ ;  /* 0x00000004e9097210 */ /* 0x000fe20007ffe1ff */
[----:B------:R-:W-:Y:S02]  /*4860*/  IMAD.IADD R8, R140, 0x1, -R233 ;  /* 0x000000018c087824 */ /* 0x000fe400078e0ae9 */
[----:B------:R-:W-:-:S08]  /*4870*/  IMAD.MOV.U32 R5, RZ, RZ, R0 ;  /* 0x000000ffff057224 */ /* 0x000fd000078e0000 */
[----:B------:R-:W-:Y:S01]  /*4880*/  @P0 IMAD.HI.U32 R3, R0, c[0x0][0x2c8], RZ ;  /* 0x0000b20000030a27 */ /* 0x000fe200078e00ff */
[----:B------:R-:W-:-:S04]  /*4890*/  IADD3 R0, R2, -R231, RZ ;  /* 0x800000e702007210 */ /* 0x000fc80007ffe0ff */
[C---:B------:R-:W-:Y:S02]  /*48a0*/  IADD3 R7, R0.reuse, UR4, RZ ;  /* 0x0000000400077c10 */ /* 0x040fe4000fffe0ff */
[----:B------:R-:W-:Y:S02]  /*48b0*/  @P0 SHF.R.U32.HI R5, RZ, c[0x0][0x2cc], R3 ;  /* 0x0000b300ff050a19 */ /* 0x000fe40000011603 */
[----:B------:R-:W-:Y:S01]  /*48c0*/  IADD3 R6, R0, c[0x0][0x328], RZ ;  /* 0x0000ca0000067a10 */ /* 0x000fe20007ffe0ff */
[----:B------:R-:W-:Y:S05]  /*48d0*/  BRA.DIV ~URZ, `(.L_x_697) ;  /* 0x00013dc27f007947 */ /* 0x000fea000b800000 */
[----:B------:R1:W2:Y:S02]  /*48e0*/  SHFL.IDX PT, R3, R5, RZ, 0x1c1f ;  /* 0x001c1fff05037589 */ /* 0x0002a400000e0000 */
.L_x_839:
[----:B------:R-:W-:Y:S01]  /*48f0*/  IMAD.MOV.U32 R0, RZ, RZ, c[0x0][0x32c] ;  /* 0x0000cb00ff007624 */ /* 0x000fe200078e00ff */
[----:B--2---:R-:W-:-:S04]  /*4900*/  IADD3 R2, R6, R3, RZ ;  /* 0x0000000306027210 */ /* 0x004fc80007ffe0ff */
[----:B------:R-:W-:Y:S01]  /*4910*/  ISETP.GE.AND P0, PT, R0, 0x1, PT ;  /* 0x000000010000780c */ /* 0x000fe20003f06270 */
[----:B------:R-:W-:Y:S01]  /*4920*/  IMAD.IADD R0, R7, 0x1, R3 ;  /* 0x0000000107007824 */ /* 0x000fe200078e0203 */
[----:B------:R-:W-:-:S11]  /*4930*/  IMNMX R2, R8, R2, PT ;  /* 0x0000000208027217 */ /* 0x000fd60003800200 */
[----:B------:R-:W-:Y:S05]  /*4940*/  @!P0 BRA `(.L_x_698) ;  /* 0x0000014000008947 */ /* 0x000fea0003800000 */
[----:B------:R-:W-:Y:S01]  /*4950*/  IADD3 R3, -R231, R232, R3 ;  /* 0x000000e8e7037210 */ /* 0x000fe20007ffe103 */
[----:B------:R-:W-:Y:S03]  /*4960*/  BSSY B0, `(.L_x_699) ;  /* 0x000000e000007945 */ /* 0x000fe60003800000 */
        /* <DEDUP_REMOVED lines=9> */
.L_x_700:
[----:B------:R-:W-:-:S04]  /*4a00*/  MOV R10, c[0x0][0x32c] ;  /* 0x0000cb00000a7a02 */ /* 0x000fc80000000f00 */
[----:B------:R-:W-:-:S13]  /*4a10*/  ISETP.NE.AND P0, PT, R10, 0x1, PT ;  /* 0x000000010a00780c */ /* 0x000fda0003f05270 */
[----:B------:R-:W-:-:S05]  /*4a20*/  @P0 IMAD.HI.U32 R10, R3, c[0x0][0x330], RZ ;  /* 0x0000cc00030a0a27 */ /* 0x000fca00078e00ff */
[----:B------:R-:W-:Y:S02]  /*4a30*/  @P0 SHF.R.U32.HI R3, RZ, c[0x0][0x334], R10 ;  /* 0x0000cd00ff030a19 */ /* 0x000fe4000001160a */
.L_x_701:
[----:B------:R-:W-:Y:S05]  /*4a40*/  BSYNC B0 ;  /* 0x0000000000007941 */ /* 0x000fea0003800000 */
.L_x_699:
[----:B------:R-:W-:-:S05]  /*4a50*/  IMAD R3, R3, c[0x0][0x32c], R9 ;  /* 0x0000cb0003037a24 */ /* 0x000fca00078e0209 */
[----:B------:R-:W-:Y:S02]  /*4a60*/  IADD3 R10, R3, c[0x0][0x32c], RZ ;  /* 0x0000cb00030a7a10 */ /* 0x000fe40007ffe0ff */
[----:B------:R-:W-:Y:S02]  /*4a70*/  IMNMX R0, R0, R3, !PT ;  /* 0x0000000300007217 */ /* 0x000fe40007800200 */
[----:B------:R-:W-:Y:S02]  /*4a80*/  IMNMX R2, R2, R10, PT ;  /* 0x0000000a02027217 */ /* 0x000fe40003800200 */
.L_x_698:
[----:B------:R-:W-:Y:S02]  /*4a90*/  ISETP.GE.AND P0, PT, R4, 0x2, PT ;  /* 0x000000020400780c */ /* 0x000fe40003f06270 */
[----:B------:R-:W-:Y:S02]  /*4aa0*/  LOP3.LUT R192, R192, 0xffffefff, RZ, 0xc0, !PT ;  /* 0xffffefffc0c07812 */ /* 0x000fe400078ec0ff */
[C---:B------:R-:W-:Y:S02]  /*4ab0*/  ISETP.GE.AND P1, PT, R4.reuse, 0x9, PT ;  /* 0x000000090400780c */ /* 0x040fe40003f26270 */
[----:B------:R-:W-:-:S02]  /*4ac0*/  ISETP.GE.AND P6, PT, R4, 0x3a, PT ;  /* 0x0000003a0400780c */ /* 0x000fc40003fc6270 */
[C---:B------:R-:W-:Y:S02]  /*4ad0*/  ISETP.GE.AND P5, PT, R4.reuse, 0x41, PT ;  /* 0x000000410400780c */ /* 0x040fe40003fa6270 */
[C---:B------:R-:W-:Y:S02]  /*4ae0*/  ISETP.GE.AND P4, PT, R4.reuse, 0x42, PT ;  /* 0x000000420400780c */ /* 0x040fe40003f86270 */
[----:B------:R-:W-:Y:S02]  /*4af0*/  ISETP.GE.AND P3, PT, R4, 0x49, PT ;  /* 0x000000490400780c */ /* 0x000fe40003f66270 */
[----:B------:R-:W-:Y:S02]  /*4b00*/  @P0 LOP3.LUT R192, R192, 0x1000, RZ, 0xfc, !PT ;  /* 0x00001000c0c00812 */ /* 0x000fe400078efcff */
[----:B------:R-:W-:Y:S02]  /*4b10*/  ISETP.GT.AND P0, PT, R0, 0x1, !P0 ;  /* 0x000000010000780c */ /* 0x000fe40004704270 */
[----:B------:R-:W-:-:S02]  /*4b20*/  LOP3.LUT R192, R192, 0xffffbfff, RZ, 0xc0, !PT ;  /* 0xffffbfffc0c07812 */ /* 0x000fc400078ec0ff */
[----:B------:R-:W-:Y:S02]  /*4b30*/  ISETP.LT.OR P0, PT, R2, 0x2, P0 ;  /* 0x000000020200780c */ /* 0x000fe40000701670 */
[----:B------:R-:W-:Y:S02]  /*4b40*/  @P1 LOP3.LUT R192, R192, 0x4000, RZ, 0xfc, !PT ;  /* 0x00004000c0c01812 */ /* 0x000fe400078efcff */
[----:B------:R-:W-:Y:S02]  /*4b50*/  FSEL R11, R96, -INF , !P0 ;  /* 0xff800000600b7808 */ /* 0x000fe40004000000 */
[----:B------:R-:W-:Y:S02]  /*4b60*/  ISETP.GT.AND P0, PT, R0, 0x8, !P1 ;  /* 0x000000080000780c */ /* 0x000fe40004f04270 */
[----:B------:R-:W-:Y:S02]  /*4b70*/  ISETP.GE.AND P1, PT, R4, 0xa, PT ;  /* 0x0000000a0400780c */ /* 0x000fe40003f26270 */
[----:B------:R-:W-:-:S02]  /*4b80*/  ISETP.LT.OR P0, PT, R2, 0x9, P0 ;  /* 0x000000090200780c */ /* 0x000fc40000701670 */
[----:B------:R-:W-:Y:S02]  /*4b90*/  LOP3.LUT R192, R192, 0xfffff7ff, RZ, 0xc0, !PT ;  /* 0xfffff7ffc0c07812 */ /* 0x000fe400078ec0ff */
[----:B------:R-:W-:Y:S02]  /*4ba0*/  FSEL R16, R93, -INF , !P0 ;  /* 0xff8000005d107808 */ /* 0x000fe40004000000 */
[----:B------:R-:W-:Y:S02]  /*4bb0*/  ISETP.GT.AND P0, PT, R0, 0x9, !P1 ;  /* 0x000000090000780c */ /* 0x000fe40004f04270 */
[----:B------:R-:W-:Y:S02]  /*4bc0*/  ISETP.GE.AND P2, PT, R4, 0x4a, PT ;  /* 0x0000004a0400780c */ /* 0x000fe40003f46270 */
[----:B------:R-:W-:Y:S02]  /*4bd0*/  ISETP.LT.OR P0, PT, R2, 0xa, P0 ;  /* 0x0000000a0200780c */ /* 0x000fe40000701670 */
[----:B------:R-:W-:-:S02]  /*4be0*/  @P1 LOP3.LUT R192, R192, 0x800, RZ, 0xfc, !PT ;  /* 0x00000800c0c01812 */ /* 0x000fc400078efcff */
[----:B------:R-:W-:Y:S02]  /*4bf0*/  ISETP.GE.AND P1, PT, R4, 0x11, PT ;  /* 0x000000110400780c */ /* 0x000fe40003f26270 */
[----:B------:R-:W-:Y:S02]  /*4c00*/  LOP3.LUT R192, R192, 0xfffffbff, RZ, 0xc0, !PT ;  /* 0xfffffbffc0c07812 */ /* 0x000fe400078ec0ff */
[----:B------:R-:W-:Y:S02]  /*4c10*/  FSEL R17, R92, -INF , !P0 ;  /* 0xff8000005c117808 */ /* 0x000fe40004000000 */
[----:B------:R-:W-:-:S04]  /*4c20*/  ISETP.GT.AND P0, PT, R0, 0x10, !P1 ;  /* 0x000000100000780c */ /* 0x000fc80004f04270 */
[----:B------:R-:W-:-:S03]  /*4c30*/  ISETP.LT.OR P0, PT, R2, 0x11, P0 ;  /* 0x000000110200780c */ /* 0x000fc60000701670 */
[----:B------:R-:W-:Y:S02]  /*4c40*/  @P1 LOP3.LUT R192, R192, 0x400, RZ, 0xfc, !PT ;  /* 0x00000400c0c01812 */ /* 0x000fe400078efcff */
        /* <DEDUP_REMOVED lines=49> */
[----:B------:R-:W-:Y:S02]  /*4f60*/  FSEL R141, R48, -INF , !P0 ;  /* 0xff800000308d7808 */ /* 0x000fe40004000000 */
[----:B------:R-:W-:Y:S02]  /*4f70*/  LOP3.LUT R192, R192, 0xfffffffd, RZ, 0xc0, !PT ;  /* 0xfffffffdc0c07812 */ /* 0x000fe400078ec0ff */
[----:B------:R-:W-:-:S04]  /*4f80*/  ISETP.GT.AND P0, PT, R0, 0x31, !P1 ;  /* 0x000000310000780c */ /* 0x000fc80004f04270 */
[----:B------:R-:W-:-:S03]  /*4f90*/  ISETP.LT.OR P0, PT, R2, 0x32, P0 ;  /* 0x000000320200780c */ /* 0x000fc60000701670 */
[----:B------:R-:W-:Y:S02]  /*4fa0*/  @P1 LOP3.LUT R192, R192, 0x2, RZ, 0xfc, !PT ;  /* 0x00000002c0c01812 */ /* 0x000fe400078efcff */
[----:B------:R-:W-:Y:S02]  /*4fb0*/  ISETP.GE.AND P1, PT, R4, 0x39, PT ;  /* 0x000000390400780c */ /* 0x000fe40003f26270 */
[----:B------:R-:W-:Y:S02]  /*4fc0*/  FSEL R140, R43, -INF , !P0 ;  /* 0xff8000002b8c7808 */ /* 0x000fe40004000000 */
[----:B------:R-:W-:Y:S02]  /*4fd0*/  ISETP.GT.AND P0, PT, R0, 0x38, !P1 ;  /* 0x000000380000780c */ /* 0x000fe40004f04270 */
[----:B------:R-:W-:Y:S02]  /*4fe0*/  LOP3.LUT R192, R192, 0xfffffffe, RZ, 0xc0, !PT ;  /* 0xfffffffec0c07812 */ /* 0x000fe400078ec0ff */
[----:B------:R-:W-:-:S04]  /*4ff0*/  ISETP.LT.OR P0, PT, R2, 0x39, P0 ;  /* 0x000000390200780c */ /* 0x000fc80000701670 */
[----:B------:R-:W-:Y:S02]  /*5000*/  FSEL R139, R41, -INF , !P0 ;  /* 0xff800000298b7808 */ /* 0x000fe40004000000 */
[----:B------:R-:W-:Y:S02]  /*5010*/  ISETP.GT.AND P0, PT, R0, 0x39, !P6 ;  /* 0x000000390000780c */ /* 0x000fe40007704270 */
[----:B------:R-:W-:Y:S02]  /*5020*/  @P1 LOP3.LUT R192, R192, 0x1, RZ, 0xfc, !PT ;  /* 0x00000001c0c01812 */ /* 0x000fe400078efcff */
[----:B------:R-:W-:Y:S02]  /*5030*/  ISETP.LT.OR P0, PT, R2, 0x3a, P0 ;  /* 0x0000003a0200780c */ /* 0x000fe40000701670 */
[----:B------:R-:W-:Y:S02]  /*5040*/  ISETP.GE.AND P1, PT, R4, 0x51, PT ;  /* 0x000000510400780c */ /* 0x000fe40003f26270 */
[----:B------:R-:W-:-:S02]  /*5050*/  FSEL R138, R40, -INF , !P0 ;  /* 0xff800000288a7808 */ /* 0x000fc40004000000 */
[----:B------:R-:W-:Y:S02]  /*5060*/  ISETP.GT.AND P0, PT, R0, 0x40, !P5 ;  /* 0x000000400000780c */ /* 0x000fe40006f04270 */
[----:B------:R-:W-:Y:S02]  /*5070*/  LOP3.LUT R192, R192, 0xfffeffff, RZ, 0xc0, !PT ;  /* 0xfffeffffc0c07812 */ /* 0x000fe400078ec0ff */
[----:B------:R-:W-:-:S04]  /*5080*/  ISETP.LT.OR P0, PT, R2, 0x41, P0 ;  /* 0x000000410200780c */ /* 0x000fc80000701670 */
[----:B------:R-:W-:Y:S02]  /*5090*/  FSEL R177, R30, -INF , !P0 ;  /* 0xff8000001eb17808 */ /* 0x000fe40004000000 */
[----:B------:R-:W-:Y:S02]  /*50a0*/  ISETP.GT.AND P0, PT, R0, 0x41, !P4 ;  /* 0x000000410000780c */ /* 0x000fe40006704270 */
[----:B------:R-:W-:Y:S02]  /*50b0*/  @P1 LOP3.LUT R192, R192, 0x10000, RZ, 0xfc, !PT ;  /* 0x00010000c0c01812 */ /* 0x000fe400078efcff */
[----:B------:R-:W-:Y:S02]  /*50c0*/  ISETP.LT.OR P0, PT, R2, 0x42, P0 ;  /* 0x000000420200780c */ /* 0x000fe40000701670 */
[----:B------:R-:W-:Y:S02]  /*50d0*/  LOP3.LUT R192, R192, 0xffff7fff, RZ, 0xc0, !PT ;  /* 0xffff7fffc0c07812 */ /* 0x000fe400078ec0ff */
[----:B------:R-:W-:-:S02]  /*50e0*/  FSEL R176, R29, -INF , !P0 ;  /* 0xff8000001db07808 */ /* 0x000fc40004000000 */
[----:B------:R-:W-:-:S04]  /*50f0*/  ISETP.GT.AND P0, PT, R0, 0x48, !P3 ;  /* 0x000000480000780c */ /* 0x000fc80005f04270 */
[----:B------:R-:W-:-:S04]  /*5100*/  ISETP.LT.OR P0, PT, R2, 0x49, P0 ;  /* 0x000000490200780c */ /* 0x000fc80000701670 */
[----:B------:R-:W-:Y:S02]  /*5110*/  FSEL R151, R25, -INF , !P0 ;  /* 0xff80000019977808 */ /* 0x000fe40004000000 */
[----:B------:R-:W-:-:S04]  /*5120*/  ISETP.GT.AND P0, PT, R0, 0x49, !P2 ;  /* 0x000000490000780c */ /* 0x000fc80005704270 */
[----:B------:R-:W-:-:S04]  /*5130*/  ISETP.LT.OR P0, PT, R2, 0x4a, P0 ;  /* 0x0000004a0200780c */ /* 0x000fc80000701670 */
[----:B------:R-:W-:Y:S02]  /*5140*/  FSEL R150, R24, -INF , !P0 ;  /* 0xff80000018967808 */ /* 0x000fe40004000000 */
[----:B------:R-:W-:Y:S02]  /*5150*/  ISETP.GT.AND P0, PT, R0, 0x50, !P1 ;  /* 0x000000500000780c */ /* 0x000fe40004f04270 */
[----:B------:R-:W-:Y:S02]  /*5160*/  ISETP.GE.AND P1, PT, R4, 0x52, PT ;  /* 0x000000520400780c */ /* 0x000fe40003f26270 */
[----:B------:R-:W-:-:S04]  /*5170*/  ISETP.LT.OR P0, PT, R2, 0x51, P0 ;  /* 0x000000510200780c */ /* 0x000fc80000701670 */
[----:B------:R-:W-:Y:S02]  /*5180*/  FSEL R194, R23, -INF , !P0 ;  /* 0xff80000017c27808 */ /* 0x000fe40004000000 */
[----:B------:R-:W-:-:S04]  /*5190*/  ISETP.GT.AND P0, PT, R0, 0x51, !P1 ;  /* 0x000000510000780c */ /* 0x000fc80004f04270 */
[----:B------:R-:W-:Y:S02]  /*51a0*/  ISETP.LT.OR P0, PT, R2, 0x52, P0 ;  /* 0x000000520200780c */ /* 0x000fe40000701670 */
        /* <DEDUP_REMOVED lines=9> */
[----:B------:R-:W-:Y:S02]  /*5240*/  ISETP.GT.AND P0, PT, R0, RZ, !P1 ;  /* 0x000000ff0000720c */ /* 0x000fe40004f04270 */
[----:B------:R-:W-:Y:S02]  /*5250*/  LOP3.LUT R192, R192, 0xfffdffff, RZ, 0xc0, !PT ;  /* 0xfffdffffc0c07812 */ /* 0x000fe400078ec0ff */
[----:B------:R-:W-:-:S04]  /*5260*/  ISETP.LT.OR P0, PT, R2, 0x1, P0 ;  /* 0x000000010200780c */ /* 0x000fc80000701670 */
[----:B------:R-:W-:Y:S02]  /*5270*/  FSEL R10, R98, -INF , !P0 ;  /* 0xff800000620a7808 */ /* 0x000fe40004000000 */
[----:B------:R-:W-:-:S13]  /*5280*/  ISETP.GE.AND P0, PT, R4, 0x5a, PT ;  /* 0x0000005a0400780c */ /* 0x000fda0003f06270 */
[----:B------:R-:W-:Y:S02]  /*5290*/  @P0 LOP3.LUT R192, R192, 0x20000, RZ, 0xfc, !PT ;  /* 0x00020000c0c00812 */ /* 0x000fe400078efcff */
[----:B------:R-:W-:-:S04]  /*52a0*/  ISETP.GT.AND P0, PT, R0, 0x59, !P0 ;  /* 0x000000590000780c */ /* 0x000fc80004704270 */
[----:B------:R-:W-:-:S04]  /*52b0*/  ISETP.LT.OR P0, PT, R2, 0x5a, P0 ;  /* 0x0000005a0200780c */ /* 0x000fc80000701670 */
[----:B------:R-:W-:Y:S01]  /*52c0*/  FSEL R178, R12, -INF , !P0 ;  /* 0xff8000000cb27808 */ /* 0x000fe20004000000 */
[----:B------:R-:W-:Y:S06]  /*52d0*/  BRA.DIV ~URZ, `(.L_x_702) ;  /* 0x000134327f007947 */ /* 0x000fec000b800000 */
[----:B------:R2:W3:Y:S02]  /*52e0*/  SHFL.IDX PT, R3, R5, 0x1, 0x1c1f ;  /* 0x003c1f0005037f89 */ /* 0x0004e400000e0000 */
.L_x_840:
[----:B------:R-:W-:Y:S01]  /*52f0*/  IMAD.MOV.U32 R0, RZ, RZ, c[0x0][0x32c] ;  /* 0x0000cb00ff007624 */ /* 0x000fe200078e00ff */
[----:B---3--:R-:W-:-:S04]  /*5300*/  IADD3 R2, R6, R3, RZ ;  /* 0x0000000306027210 */ /* 0x008fc80007ffe0ff */
        /* <DEDUP_REMOVED lines=15> */
.L_x_705:
[----:B------:R-:W-:-:S04]  /*5400*/  MOV R4, c[0x0][0x32c] ;  /* 0x0000cb0000047a02 */ /* 0x000fc80000000f00 */
[----:B------:R-:W-:-:S13]  /*5410*/  ISETP.NE.AND P0, PT, R4, 0x1, PT ;  /* 0x000000010400780c */ /* 0x000fda0003f05270 */
[----:B------:R-:W-:-:S05]  /*5420*/  @P0 IMAD.HI.U32 R4, R3, c[0x0][0x330], RZ ;  /* 0x0000cc0003040a27 */ /* 0x000fca00078e00ff */
[----:B------:R-:W-:Y:S02]  /*5430*/  @P0 SHF.R.U32.HI R3, RZ, c[0x0][0x334], R4 ;  /* 0x0000cd00ff030a19 */ /* 0x000fe40000011604 */
.L_x_706:
[----:B------:R-:W-:Y:S05]  /*5440*/  BSYNC B0 ;  /* 0x0000000000007941 */ /* 0x000fea0003800000 */
.L_x_704:
[----:B------:R-:W-:-:S05]  /*5450*/  IMAD R3, R3, c[0x0][0x32c], R9 ;  /* 0x0000cb0003037a24 */ /* 0x000fca00078e0209 */
[----:B------:R-:W-:Y:S02]  /*5460*/  IADD3 R4, R3, c[0x0][0x32c], RZ ;  /* 0x0000cb0003047a10 */ /* 0x000fe40007ffe0ff */
[----:B------:R-:W-:Y:S02]  /*5470*/  IMNMX R0, R0, R3, !PT ;  /* 0x0000000300007217 */ /* 0x000fe40007800200 */
[----:B------:R-:W-:Y:S02]  /*5480*/  IMNMX R2, R2, R4, PT ;  /* 0x0000000402027217 */ /* 0x000fe40003800200 */
.L_x_703:
[----:B------:R-:W-:Y:S02]  /*5490*/  LOP3.LUT P0, RZ, R192, 0x1000, RZ, 0xc0, !PT ;  /* 0x00001000c0ff7812 */ /* 0x000fe4000780c0ff */
[----:B------:R-:W-:Y:S02]  /*54a0*/  FMNMX.FTZ R3, R10, R11, !PT ;  /* 0x0000000b0a037209 */ /* 0x000fe40007810000 */
[----:B------:R-:W-:Y:S02]  /*54b0*/  ISETP.GT.AND P0, PT, R0, 0x1, !P0 ;  /* 0x000000010000780c */ /* 0x000fe40004704270 */
[----:B------:R-:W-:-:S02]  /*54c0*/  FMNMX.FTZ R3, R16, R3, !PT ;  /* 0x0000000310037209 */ /* 0x000fc40007810000 */
[----:B------:R-:W-:Y:S02]  /*54d0*/  ISETP.LT.OR P0, PT, R2, 0x2, P0 ;  /* 0x000000020200780c */ /* 0x000fe40000701670 */
[----:B------:R-:W-:Y:S02]  /*54e0*/  FMNMX.FTZ R3, R17, R3, !PT ;  /* 0x0000000311037209 */ /* 0x000fe40007810000 */
[----:B------:R-:W-:Y:S02]  /*54f0*/  FSEL R7, R97, -INF , !P0 ;  /* 0xff80000061077808 */ /* 0x000fe40004000000 */
[----:B------:R-:W-:Y:S02]  /*5500*/  LOP3.LUT P0, RZ, R192, 0x4000, RZ, 0xc0, !PT ;  /* 0x00004000c0ff7812 */ /* 0x000fe4000780c0ff */
[----:B------:R-:W-:Y:S02]  /*5510*/  FMNMX.FTZ R3, R19, R3, !PT ;  /* 0x0000000313037209 */ /* 0x000fe40007810000 */
[----:B------:R-:W-:-:S02]  /*5520*/  ISETP.GT.AND P0, PT, R0, 0x8, !P0 ;  /* 0x000000080000780c */ /* 0x000fc40004704270 */
[----:B------:R-:W-:Y:S02]  /*5530*/  FMNMX.FTZ R3, R20, R3, !PT ;  /* 0x0000000314037209 */ /* 0x000fe40007810000 */
[----:B------:R-:W-:Y:S02]  /*5540*/  ISETP.LT.OR P0, PT, R2, 0x9, P0 ;  /* 0x000000090200780c */ /* 0x000fe40000701670 */
[----:B------:R-:W-:Y:S02]  /*5550*/  FMNMX.FTZ R3, R21, R3, !PT ;  /* 0x0000000315037209 */ /* 0x000fe40007810000 */
[----:B------:R-:W-:Y:S02]  /*5560*/  FSEL R12, R95, -INF , !P0 ;  /* 0xff8000005f0c7808 */ /* 0x000fe40004000000 */
[----:B------:R-:W-:Y:S02]  /*5570*/  LOP3.LUT P0, RZ, R192, 0x800, RZ, 0xc0, !PT ;  /* 0x00000800c0ff7812 */ /* 0x000fe4000780c0ff */
[----:B------:R-:W-:-:S02]  /*5580*/  FMNMX.FTZ R3, R22, R3, !PT ;  /* 0x0000000316037209 */ /* 0x000fc40007810000 */
[----:B------:R-:W-:Y:S02]  /*5590*/  ISETP.GT.AND P0, PT, R0, 0x9, !P0 ;  /* 0x000000090000780c */ /* 0x000fe40004704270 */
[----:B------:R-:W-:Y:S02]  /*55a0*/  FMNMX.FTZ R3, R102, R3, !PT ;  /* 0x0000000366037209 */ /* 0x000fe40007810000 */
[----:B------:R-:W-:Y:S02]  /*55b0*/  ISETP.LT.OR P0, PT, R2, 0xa, P0 ;  /* 0x0000000a0200780c */ /* 0x000fe40000701670 */
[----:B------:R-:W-:Y:S02]  /*55c0*/  FMNMX.FTZ R3, R103, R3, !PT ;  /* 0x0000000367037209 */ /* 0x000fe40007810000 */
[----:B------:R-:W-:Y:S02]  /*55d0*/  FSEL R13, R94, -INF , !P0 ;  /* 0xff8000005e0d7808 */ /* 0x000fe40004000000 */
[----:B------:R-:W-:-:S02]  /*55e0*/  LOP3.LUT P0, RZ, R192, 0x400, RZ, 0xc0, !PT ;  /* 0x00000400c0ff7812 */ /* 0x000fc4000780c0ff */
[----:B------:R-:W-:Y:S02]  /*55f0*/  FMNMX.FTZ R3, R128, R3, !PT ;  /* 0x0000000380037209 */ /* 0x000fe40007810000 */
[----:B------:R-:W-:Y:S02]  /*5600*/  ISETP.GT.AND P0, PT, R0, 0x10, !P0 ;  /* 0x000000100000780c */ /* 0x000fe40004704270 */
[----:B------:R-:W-:Y:S02]  /*5610*/  FMNMX.FTZ R3, R129, R3, !PT ;  /* 0x0000000381037209 */ /* 0x000fe40007810000 */
[----:B------:R-:W-:Y:S02]  /*5620*/  ISETP.LT.OR P0, PT, R2, 0x11, P0 ;  /* 0x000000110200780c */ /* 0x000fe40000701670 */
[----:B------:R-:W-:Y:S02]  /*5630*/  FMNMX.FTZ R3, R141, R3, !PT ;  /* 0x000000038d037209 */ /* 0x000fe40007810000 */
[----:B------:R-:W-:-:S02]  /*5640*/  FSEL R14, R91, -INF , !P0 ;  /* 0xff8000005b0e7808 */ /* 0x000fc40004000000 */
[----:B------:R-:W-:Y:S02]  /*5650*/  LOP3.LUT P0, RZ, R192, 0x200, RZ, 0xc0, !PT ;  /* 0x00000200c0ff7812 */ /* 0x000fe4000780c0ff */
[----:B------:R-:W-:Y:S02]  /*5660*/  FMNMX.FTZ R3, R140, R3, !PT ;  /* 0x000000038c037209 */ /* 0x000fe40007810000 */
[----:B------:R-:W-:Y:S02]  /*5670*/  ISETP.GT.AND P0, PT, R0, 0x11, !P0 ;  /* 0x000000110000780c */ /* 0x000fe40004704270 */
[----:B------:R-:W-:Y:S02]  /*5680*/  FMNMX.FTZ R3, R139, R3, !PT ;  /* 0x000000038b037209 */ /* 0x000fe40007810000 */
[----:B------:R-:W-:Y:S02]  /*5690*/  ISETP.LT.OR P0, PT, R2, 0x12, P0 ;  /* 0x000000120200780c */ /* 0x000fe40000701670 */
[----:B------:R-:W-:-:S02]  /*56a0*/  FMNMX.FTZ R3, R138, R3, !PT ;  /* 0x000000038a037209 */ /* 0x000fc40007810000 */
[----:B------:R-:W-:Y:S02]  /*56b0*/  FSEL R15, R90, -INF , !P0 ;  /* 0xff8000005a0f7808 */ /* 0x000fe40004000000 */
[----:B------:R-:W-:Y:S02]  /*56c0*/  LOP3.LUT P0, RZ, R192, 0x100, RZ, 0xc0, !PT ;  /* 0x00000100c0ff7812 */ /* 0x000fe4000780c0ff */
[----:B------:R-:W-:Y:S02]  /*56d0*/  FMNMX.FTZ R3, R177, R3, !PT ;  /* 0x00000003b1037209 */ /* 0x000fe40007810000 */
[----:B------:R-:W-:Y:S02]  /*56e0*/  ISETP.GT.AND P0, PT, R0, 0x18, !P0 ;  /* 0x000000180000780c */ /* 0x000fe40004704270 */
[----:B------:R-:W-:Y:S02]  /*56f0*/  FMNMX.FTZ R3, R176, R3, !PT ;  /* 0x00000003b0037209 */ /* 0x000fe40007810000 */
[----:B------:R-:W-:-:S02]  /*5700*/  ISETP.LT.OR P0, PT, R2, 0x19, P0 ;  /* 0x000000190200780c */ /* 0x000fc40000701670 */
[----:B------:R-:W-:Y:S02]  /*5710*/  FMNMX.FTZ R3, R151, R3, !PT ;  /* 0x0000000397037209 */ /* 0x000fe40007810000 */
[----:B------:R-:W-:Y:S02]  /*5720*/  FSEL R18, R79, -INF , !P0 ;  /* 0xff8000004f127808 */ /* 0x000fe40004000000 */
[----:B------:R-:W-:-:S04]  /*5730*/  LOP3.LUT P0, RZ, R192, 0x80, RZ, 0xc0, !PT ;  /* 0x00000080c0ff7812 */ /* 0x000fc8000780c0ff */
[----:B------:R-:W-:-:S04]  /*5740*/  ISETP.GT.AND P0, PT, R0, 0x19, !P0 ;  /* 0x000000190000780c */ /* 0x000fc80004704270 */
[----:B------:R-:W-:-:S04]  /*5750*/  ISETP.LT.OR P0, PT, R2, 0x1a, P0 ;  /* 0x0000001a0200780c */ /* 0x000fc80000701670 */
        /* <DEDUP_REMOVED lines=29> */
[----:B------:R-:W-:Y:S02]  /*5930*/  ISETP.GT.AND P0, PT, R0, 0x39, !P6 ;  /* 0x000000390000780c */ /* 0x000fe40007704270 */
[----:B------:R-:W-:Y:S02]  /*5940*/  LOP3.LUT P6, RZ, R192, 0x10000, RZ, 0xc0, !PT ;  /* 0x00010000c0ff7812 */ /* 0x000fe400078cc0ff */
[----:B------:R-:W-:-:S04]  /*5950*/  ISETP.LT.OR P0, PT, R2, 0x3a, P0 ;  /* 0x0000003a0200780c */ /* 0x000fc80000701670 */
[----:B------:R-:W-:Y:S02]  /*5960*/  FSEL R136, R37, -INF , !P0 ;  /* 0xff80000025887808 */ /* 0x000fe40004000000 */
[----:B------:R-:W-:-:S04]  /*5970*/  ISETP.GT.AND P0, PT, R0, 0x40, !P5 ;  /* 0x000000400000780c */ /* 0x000fc80006f04270 */
[----:B------:R-:W-:-:S04]  /*5980*/  ISETP.LT.OR P0, PT, R2, 0x41, P0 ;  /* 0x000000410200780c */ /* 0x000fc80000701670 */
[----:B------:R-:W-:Y:S02]  /*5990*/  FSEL R147, R36, -INF , !P0 ;  /* 0xff80000024937808 */ /* 0x000fe40004000000 */
[----:B------:R-:W-:-:S04]  /*59a0*/  ISETP.GT.AND P0, PT, R0, 0x41, !P4 ;  /* 0x000000410000780c */ /* 0x000fc80006704270 */
[----:B------:R-:W-:-:S04]  /*59b0*/  ISETP.LT.OR P0, PT, R2, 0x42, P0 ;  /* 0x000000420200780c */ /* 0x000fc80000701670 */
[----:B------:R-:W-:Y:S02]  /*59c0*/  FSEL R146, R31, -INF , !P0 ;  /* 0xff8000001f927808 */ /* 0x000fe40004000000 */
[----:B------:R-:W-:Y:S02]  /*59d0*/  ISETP.GT.AND P0, PT, R0, 0x48, !P3 ;  /* 0x000000480000780c */ /* 0x000fe40005f04270 */
[----:B------:R-:W-:Y:S02]  /*59e0*/  LOP3.LUT P3, RZ, R192, 0x2000, RZ, 0xc0, !PT ;  /* 0x00002000c0ff7812 */ /* 0x000fe4000786c0ff */
[----:B------:R-:W-:-:S04]  /*59f0*/  ISETP.LT.OR P0, PT, R2, 0x49, P0 ;  /* 0x000000490200780c */ /* 0x000fc80000701670 */
[----:B------:R-:W-:Y:S02]  /*5a00*/  FSEL R145, R28, -INF , !P0 ;  /* 0xff8000001c917808 */ /* 0x000fe40004000000 */
[----:B------:R-:W-:Y:S02]  /*5a10*/  ISETP.GT.AND P0, PT, R0, 0x49, !P2 ;  /* 0x000000490000780c */ /* 0x000fe40005704270 */
[----:B------:R-:W-:Y:S02]  /*5a20*/  LOP3.LUT P2, RZ, R192, 0x20000, RZ, 0xc0, !PT ;  /* 0x00020000c0ff7812 */ /* 0x000fe4000784c0ff */
[----:B------:R-:W-:-:S04]  /*5a30*/  ISETP.LT.OR P0, PT, R2, 0x4a, P0 ;  /* 0x0000004a0200780c */ /* 0x000fc80000701670 */
[----:B------:R-:W-:Y:S02]  /*5a40*/  FSEL R148, R27, -INF , !P0 ;  /* 0xff8000001b947808 */ /* 0x000fe40004000000 */
[----:B------:R-:W-:Y:S02]  /*5a50*/  ISETP.GT.AND P0, PT, R0, RZ, !P1 ;  /* 0x000000ff0000720c */ /* 0x000fe40004f04270 */
[----:B------:R-:W-:Y:S02]  /*5a60*/  LOP3.LUT P1, RZ, R192, 0x8000, RZ, 0xc0, !PT ;  /* 0x00008000c0ff7812 */ /* 0x000fe4000782c0ff */
[----:B------:R-:W-:Y:S02]  /*5a70*/  ISETP.LT.OR P0, PT, R2, 0x1, P0 ;  /* 0x000000010200780c */ /* 0x000fe40000701670 */
[----:B------:R-:W-:Y:S02]  /*5a80*/  ISETP.GT.AND P1, PT, R0, 0x51, !P1 ;  /* 0x000000510000780c */ /* 0x000fe40004f24270 */
[----:B------:R-:W-:-:S02]  /*5a90*/  FSEL R6, R99, -INF , !P0 ;  /* 0xff80000063067808 */ /* 0x000fc40004000000 */
[----:B------:R-:W-:Y:S02]  /*5aa0*/  ISETP.GT.AND P0, PT, R0, 0x50, !P6 ;  /* 0x000000500000780c */ /* 0x000fe40007704270 */
[----:B------:R-:W-:Y:S02]  /*5ab0*/  FMNMX.FTZ R4, R6, R7, !PT ;  /* 0x0000000706047209 */ /* 0x000fe40007810000 */
[----:B------:R-:W-:Y:S02]  /*5ac0*/  ISETP.LT.OR P0, PT, R2, 0x51, P0 ;  /* 0x000000510200780c */ /* 0x000fe40000701670 */
[----:B------:R-:W-:Y:S02]  /*5ad0*/  FMNMX.FTZ R4, R12, R4, !PT ;  /* 0x000000040c047209 */ /* 0x000fe40007810000 */
[----:B------:R-:W-:Y:S02]  /*5ae0*/  FSEL R149, R26, -INF , !P0 ;  /* 0xff8000001a957808 */ /* 0x000fe40004000000 */
[----:B------:R-:W-:-:S02]  /*5af0*/  FMNMX.FTZ R4, R13, R4, !PT ;  /* 0x000000040d047209 */ /* 0x000fc40007810000 */
[----:B------:R-:W-:Y:S02]  /*5b00*/  ISETP.GT.AND P0, PT, R0, 0x58, !P3 ;  /* 0x000000580000780c */ /* 0x000fe40005f04270 */
[----:B------:R-:W-:Y:S02]  /*5b10*/  FMNMX.FTZ R4, R14, R4, !PT ;  /* 0x000000040e047209 */ /* 0x000fe40007810000 */
[----:B------:R-:W-:Y:S02]  /*5b20*/  ISETP.GT.AND P3, PT, R0, 0x59, !P2 ;  /* 0x000000590000780c */ /* 0x000fe40005764270 */
[----:B------:R-:W-:Y:S02]  /*5b30*/  FMNMX.FTZ R4, R15, R4, !PT ;  /* 0x000000040f047209 */ /* 0x000fe40007810000 */
[----:B------:R-:W-:Y:S02]  /*5b40*/  FMNMX.FTZ R0, R150, R3, !PT ;  /* 0x0000000396007209 */ /* 0x000fe40007810000 */
[----:B------:R-:W-:-:S02]  /*5b50*/  FMNMX.FTZ R4, R18, R4, !PT ;  /* 0x0000000412047209 */ /* 0x000fc40007810000 */
[----:B------:R-:W-:Y:S02]  /*5b60*/  ISETP.LT.OR P2, PT, R2, 0x52, P1 ;  /* 0x000000520200780c */ /* 0x000fe40000f41670 */
[----:B------:R-:W-:Y:S02]  /*5b70*/  FMNMX.FTZ R4, R24, R4, !PT ;  /* 0x0000000418047209 */ /* 0x000fe40007810000 */
[----:B------:R-:W-:Y:S02]  /*5b80*/  ISETP.LT.OR P1, PT, R2, 0x59, P0 ;  /* 0x000000590200780c */ /* 0x000fe40000721670 */
[----:B------:R-:W-:Y:S02]  /*5b90*/  FMNMX.FTZ R4, R69, R4, !PT ;  /* 0x0000000445047209 */ /* 0x000fe40007810000 */
[----:B------:R-:W-:Y:S02]  /*5ba0*/  FSEL R144, R34, -INF , !P2 ;  /* 0xff80000022907808 */ /* 0x000fe40005000000 */
[----:B------:R-:W-:-:S02]  /*5bb0*/  FMNMX.FTZ R4, R70, R4, !PT ;  /* 0x0000000446047209 */ /* 0x000fc40007810000 */
[----:B------:R-:W-:Y:S02]  /*5bc0*/  FMNMX.FTZ R0, R194, R0, !PT ;  /* 0x00000000c2007209 */ /* 0x000fe40007810000 */
[----:B------:R-:W-:Y:S02]  /*5bd0*/  FMNMX.FTZ R4, R100, R4, !PT ;  /* 0x0000000464047209 */ /* 0x000fe40007810000 */
[----:B------:R-:W-:Y:S02]  /*5be0*/  ISETP.LT.OR P0, PT, R2, 0x5a, P3 ;  /* 0x0000005a0200780c */ /* 0x000fe40001f01670 */
[----:B------:R-:W-:Y:S02]  /*5bf0*/  FMNMX.FTZ R4, R101, R4, !PT ;  /* 0x0000000465047209 */ /* 0x000fe40007810000 */
[----:B------:R-:W-:Y:S02]  /*5c00*/  FSEL R143, R33, -INF , !P1 ;  /* 0xff800000218f7808 */ /* 0x000fe40004800000 */
[----:B------:R-:W-:-:S02]  /*5c10*/  FMNMX.FTZ R4, R131, R4, !PT ;  /* 0x0000000483047209 */ /* 0x000fc40007810000 */
[----:B------:R-:W-:Y:S02]  /*5c20*/  FMNMX.FTZ R0, R193, R0, !PT ;  /* 0x00000000c1007209 */ /* 0x000fe40007810000 */
[----:B------:R-:W-:Y:S02]  /*5c30*/  FMNMX.FTZ R4, R130, R4, !PT ;  /* 0x0000000482047209 */ /* 0x000fe40007810000 */
[----:B------:R-:W-:Y:S02]  /*5c40*/  FSEL R142, R32, -INF , !P0 ;  /* 0xff800000208e7808 */ /* 0x000fe40004000000 */
[----:B------:R-:W-:Y:S02]  /*5c50*/  FMNMX.FTZ R4, R137, R4, !PT ;  /* 0x0000000489047209 */ /* 0x000fe40007810000 */
[----:B------:R-:W-:Y:S02]  /*5c60*/  FMNMX.FTZ R0, R179, R0, !PT ;  /* 0x00000000b3007209 */ /* 0x000fe40007810000 */
[----:B------:R-:W-:-:S04]  /*5c70*/  FMNMX.FTZ R4, R136, R4, !PT ;  /* 0x0000000488047209 */ /* 0x000fc80007810000 */
[----:B------:R-:W-:-:S04]  /*5c80*/  FMNMX.FTZ R4, R147, R4, !PT ;  /* 0x0000000493047209 */ /* 0x000fc80007810000 */
[----:B------:R-:W-:-:S04]  /*5c90*/  FMNMX.FTZ R4, R146, R4, !PT ;  /* 0x0000000492047209 */ /* 0x000fc80007810000 */
[----:B------:R-:W-:-:S04]  /*5ca0*/  FMNMX.FTZ R4, R145, R4, !PT ;  /* 0x0000000491047209 */ /* 0x000fc80007810000 */
[----:B------:R-:W-:Y:S02]  /*5cb0*/  FMNMX.FTZ R3, R148, R4, !PT ;  /* 0x0000000494037209 */ /* 0x000fe40007810000 */
[----:B------:R-:W-:Y:S02]  /*5cc0*/  FMNMX.FTZ R4, R178, R0, !PT ;  /* 0x00000000b2047209 */ /* 0x000fe40007810000 */
[----:B------:R-:W-:-:S04]  /*5cd0*/  FMNMX.FTZ R3, R149, R3, !PT ;  /* 0x0000000395037209 */ /* 0x000fc80007810000 */
[----:B------:R-:W-:-:S04]  /*5ce0*/  FMNMX.FTZ R2, R144, R3, !PT ;  /* 0x0000000390027209 */ /* 0x000fc80007810000 */
[----:B------:R-:W-:-:S04]  /*5cf0*/  FMNMX.FTZ R2, R143, R2, !PT ;  /* 0x000000028f027209 */ /* 0x000fc80007810000 */
[----:B-12---:R-:W-:Y:S01]  /*5d00*/  FMNMX.FTZ R5, R142, R2, !PT ;  /* 0x000000028e057209 */ /* 0x006fe20007810000 */
[----:B------:R-:W-:Y:S05]  /*5d10*/  BRA.DIV ~URZ, `(.L_x_707) ;  /* 0x00012a627f007947 */ /* 0x000fea000b800000 */
[----:B------:R1:W2:Y:S02]  /*5d20*/  SHFL.BFLY PT, R0, R4, 0x2, 0x1f ;  /* 0x0c401f0004007f89 */ /* 0x0002a400000e0000 */
.L_x_841:
[----:B-12---:R-:W-:Y:S01]  /*5d30*/  FMNMX.FTZ R4, R4, R0, !PT ;  /* 0x0000000004047209 */ /* 0x006fe20007810000 */
[----:B------:R-:W-:Y:S05]  /*5d40*/  BRA.DIV ~URZ, `(.L_x_708) ;  /* 0x00012a727f007947 */ /* 0x000fea000b800000 */
[----:B------:R-:W1:Y:S04]  /*5d50*/  SHFL.BFLY PT, R0, R5, 0x2, 0x1f ;  /* 0x0c401f0005007f89 */ /* 0x000e6800000e0000 */
[----:B------:R-:W2:Y:S01]  /*5d60*/  SHFL.BFLY PT, R2, R4, 0x1, 0x1f ;  /* 0x0c201f0004027f89 */ /* 0x000ea200000e0000 */
[----:B-1----:R-:W-:Y:S02]  /*5d70*/  FMNMX.FTZ R5, R5, R0, !PT ;  /* 0x0000000005057209 */ /* 0x002fe40007810000 */
[----:B--2---:R-:W-:-:S03]  /*5d80*/  FMNMX.FTZ R68, R4, R2, !PT ;  /* 0x0000000204447209 */ /* 0x004fc60007810000 */
[----:B------:R1:W2:Y:S04]  /*5d90*/  SHFL.BFLY PT, R3, R5, 0x1, 0x1f ;  /* 0x0c201f0005037f89 */ /* 0x0002a800000e0000 */
.L_x_842:
[C---:B------:R-:W-:Y:S01]  /*5da0*/  FMUL.FTZ R2, R68.reuse, c[0x0][0x2d0] ;  /* 0x0000b40044027a20 */ /* 0x040fe20000410000 */
[----:B------:R-:W-:Y:S01]  /*5db0*/  FSETP.NEU.FTZ.AND P0, PT, R68, -INF , PT ;  /* 0xff8000004400780b */ /* 0x000fe20003f1d000 */
[----:B------:R-:W-:Y:S01]  /*5dc0*/  WARPSYNC 0xffffffff ;  /* 0xffffffff00007948 */ /* 0x000fe20003800000 */
[----:B-12---:R-:W-:Y:S01]  /*5dd0*/  FMNMX.FTZ R5, R3, R5, !PT ;  /* 0x0000000503057209 */ /* 0x006fe20007810000 */
[----:B------:R-:W-:Y:S01]  /*5de0*/  LDSM.16.MT88.4 R40, [R183+0x800] ;  /* 0x00080000b728783b */ /* 0x000fe20000004200 */
[----:B------:R-:W-:Y:S02]  /*5df0*/  FSEL R2, R2, RZ, P0 ;  /* 0x000000ff02027208 */ /* 0x000fe40000000000 */
[----:B------:R-:W-:Y:S01]  /*5e00*/  FSETP.NEU.FTZ.AND P0, PT, R5, -INF , PT ;  /* 0xff8000000500780b */ /* 0x000fe20003f1d000 */
[----:B------:R-:W-:Y:S01]  /*5e10*/  LDSM.16.MT88.4 R32, [R184] ;  /* 0x00000000b820783b */ /* 0x000fe20000004200 */
[----:B------:R-:W-:Y:S01]  /*5e20*/  MOV R225, c[0x0][0x2c4] ;  /* 0x0000b10000e17a02 */ /* 0x000fe20000000f00 */
[--C-:B------:R-:W-:Y:S01]  /*5e30*/  FFMA.FTZ R0, R10, c[0x0][0x2d0], -R2.reuse ;  /* 0x0000b4000a007a23 */ /* 0x100fe20000010802 */
[----:B------:R-:W-:Y:S01]  /*5e40*/  IADD3 R199, R199, -0x2, RZ ;  /* 0xfffffffec7c77810 */ /* 0x000fe20007ffe0ff */
[----:B------:R-:W-:Y:S01]  /*5e50*/  FFMA.FTZ R3, R21, c[0x0][0x2d0], -R2 ;  /* 0x0000b40015037a23 */ /* 0x000fe20000010802 */
[----:B------:R-:W-:Y:S01]  /*5e60*/  LDSM.16.MT88.4 R52, [R187] ;  /* 0x00000000bb34783b */ /* 0x000fe20000004200 */
[----:B------:R1:W-:Y:S01]  /*5e70*/  MUFU.EX2 R196, R0 ;  /* 0x0000000000c47308 */ /* 0x0003e20000000800 */
[----:B------:R-:W-:-:S02]  /*5e80*/  ISETP.NE.AND P1, PT, R225, 0x1, PT ;  /* 0x00000001e100780c */ /* 0x000fc40003f25270 */
[----:B------:R-:W-:Y:S01]  /*5e90*/  LDSM.16.MT88.4 R56, [R185+0x800] ;  /* 0x00080000b938783b */ /* 0x000fe20000004200 */
[----:B------:R-:W-:-:S03]  /*5ea0*/  MOV R225, c[0x0][0x32c] ;  /* 0x0000cb0000e17a02 */ /* 0x000fc60000000f00 */
[----:B------:R-:W-:Y:S01]  /*5eb0*/  LDSM.16.MT88.4 R48, [R184+0x800] ;  /* 0x00080000b830783b */ /* 0x000fe20000004200 */
[----:B------:R2:W-:Y:S03]  /*5ec0*/  MUFU.EX2 R223, R3 ;  /* 0x0000000300df7308 */ /* 0x0005e60000000800 */
[----:B------:R-:W-:Y:S04]  /*5ed0*/  LDSM.16.MT88.4 R64, [R186+0x800] ;  /* 0x00080000ba40783b */ /* 0x000fe80000004200 */
[----:B------:R-:W-:Y:S01]  /*5ee0*/  LDSM.16.MT88.4 R60, [R183+0x3000] ;  /* 0x00300000b73c783b */ /* 0x000fe20000004200 */
[----:B-1----:R-:W-:-:S03]  /*5ef0*/  FFMA.FTZ R0, R11, c[0x0][0x2d0], -R2 ;  /* 0x0000b4000b007a23 */ /* 0x002fc60000010802 */
[----:B------:R-:W-:Y:S01]  /*5f00*/  LDSM.16.MT88.4 R8, [R183] ;  /* 0x00000000b708783b */ /* 0x000fe20000004200 */
[----:B------:R1:W3:Y:S01]  /*5f10*/  MUFU.EX2 R4, R0 ;  /* 0x0000000000047308 */ /* 0x0002e20000000800 */
[----:B--2---:R-:W-:-:S07]  /*5f20*/  FFMA.FTZ R3, R22, c[0x0][0x2d0], -R2 ;  /* 0x0000b40016037a23 */ /* 0x004fce0000010802 */
[----:B------:R-:W-:Y:S01]  /*5f30*/  MUFU.EX2 R220, R3 ;  /* 0x0000000300dc7308 */ /* 0x000fe20000000800 */
[----:B-1----:R-:W-:-:S07]  /*5f40*/  FFMA.FTZ R0, R16, c[0x0][0x2d0], -R2 ;  /* 0x0000b40010007a23 */ /* 0x002fce0000010802 */
[----:B------:R1:W2:Y:S02]  /*5f50*/  MUFU.EX2 R202, R0 ;  /* 0x0000000000ca7308 */ /* 0x0002a40000000800 */
[----:B-1----:R-:W-:-:S06]  /*5f60*/  FFMA.FTZ R0, R17, c[0x0][0x2d0], -R2 ;  /* 0x0000b40011007a23 */ /* 0x002fcc0000010802 */
[----:B------:R1:W-:Y:S02]  /*5f70*/  MUFU.EX2 R205, R0 ;  /* 0x0000000000cd7308 */ /* 0x0003e40000000800 */
[----:B-1----:R-:W-:-:S06]  /*5f80*/  FFMA.FTZ R0, R19, c[0x0][0x2d0], -R2 ;  /* 0x0000b40013007a23 */ /* 0x002fcc0000010802 */
[----:B------:R1:W-:Y:S02]  /*5f90*/  MUFU.EX2 R206, R0 ;  /* 0x0000000000ce7308 */ /* 0x0003e40000000800 */
[----:B-1----:R-:W-:Y:S02]  /*5fa0*/  FFMA.FTZ R0, R20, c[0x0][0x2d0], -R2 ;  /* 0x0000b40014007a23 */ /* 0x002fe40000010802 */
[----:B------:R-:W1:Y:S04]  /*5fb0*/  LDSM.16.MT88.4 R20, [R185] ;  /* 0x00000000b914783b */ /* 0x000e680000004200 */
[----:B------:R4:W-:Y:S02]  /*5fc0*/  MUFU.EX2 R222, R0 ;  /* 0x0000000000de7308 */ /* 0x0009e40000000800 */
[----:B----4-:R-:W-:-:S05]  /*5fd0*/  FMUL.FTZ R0, R5, c[0x0][0x2d0] ;  /* 0x0000b40005007a20 */ /* 0x010fca0000410000 */
[----:B------:R-:W-:-:S05]  /*5fe0*/  FSEL R0, R0, RZ, P0 ;  /* 0x000000ff00007208 */ /* 0x000fca0000000000 */
[----:B------:R-:W-:-:S04]  /*5ff0*/  FFMA.FTZ R3, R6, c[0x0][0x2d0], -R0 ;  /* 0x0000b40006037a23 */ /* 0x000fc80000010800 */
[----:B------:R4:W-:Y:S02]  /*6000*/  MUFU.EX2 R200, R3 ;  /* 0x0000000300c87308 */ /* 0x0009e40000000800 */
[----:B----4-:R-:W-:Y:S02]  /*6010*/  FFMA.FTZ R3, R7, c[0x0][0x2d0], -R0 ;  /* 0x0000b40007037a23 */ /* 0x010fe40000010800 */
[----:B------:R-:W-:-:S04]  /*6020*/  FFMA.FTZ R7, R178, c[0x0][0x2d0], -R2 ;  /* 0x0000b400b2077a23 */ /* 0x000fc80000010802 */
[----:B------:R4:W5:Y:S08]  /*6030*/  MUFU.EX2 R6, R3 ;  /* 0x0000000300067308 */ /* 0x0009700000000800 */
[----:B------:R-:W-:Y:S01]  /*6040*/  MUFU.EX2 R227, R7 ;  /* 0x0000000700e37308 */ /* 0x000fe20000000800 */
[----:B----4-:R-:W-:Y:S01]  /*6050*/  FFMA.FTZ R3, R12, c[0x0][0x2d0], -R0 ;  /* 0x0000b4000c037a23 */ /* 0x010fe20000010800 */
[----:B---3--:R-:W-:Y:S01]  /*6060*/  F2FP.BF16.PACK_AB R12, R4, R196 ;  /* 0x000000c4040c723e */ /* 0x008fe200000010ff */
[----:B------:R-:W-:-:S05]  /*6070*/  FADD.FTZ R4, R196, R4 ;  /* 0x00000004c4047221 */ /* 0x000fca0000010000 */
[----:B------:R3:W-:Y:S01]  /*6080*/  MUFU.EX2 R201, R3 ;  /* 0x0000000300c97308 */ /* 0x0007e20000000800 */
[----:B--2---:R-:W-:Y:S02]  /*6090*/  FADD.FTZ R4, R202, R4 ;  /* 0x00000004ca047221 */ /* 0x004fe40000010000 */
[----:B---3--:R-:W-:Y:S01]  /*60a0*/  FFMA.FTZ R3, R13, c[0x0][0x2d0], -R0 ;  /* 0x0000b4000d037a23 */ /* 0x008fe20000010800 */
[----:B-----5:R-:W-:Y:S01]  /*60b0*/  F2FP.BF16.PACK_AB R13, R6, R200 ;  /* 0x000000c8060d723e */ /* 0x020fe200000010ff */
[----:B------:R-:W-:-:S03]  /*60c0*/  FADD.FTZ R6, R200, R6 ;  /* 0x00000006c8067221 */ /* 0x000fc60000010000 */
[----:B------:R2:W3:Y:S02]  /*60d0*/  MUFU.EX2 R203, R3 ;  /* 0x0000000300cb7308 */ /* 0x0004e40000000800 */
[----:B--2---:R-:W-:Y:S01]  /*60e0*/  FFMA.FTZ R3, R14, c[0x0][0x2d0], -R0 ;  /* 0x0000b4000e037a23 */ /* 0x004fe20000010800 */
[----:B------:R-:W-:-:S05]  /*60f0*/  F2FP.BF16.PACK_AB R14, R205, R202 ;  /* 0x000000cacd0e723e */ /* 0x000fca00000010ff */
[----:B------:R2:W-:Y:S02]  /*6100*/  MUFU.EX2 R216, R3 ;  /* 0x0000000300d87308 */ /* 0x0005e40000000800 */
[----:B--2---:R-:W-:Y:S01]  /*6110*/  FFMA.FTZ R3, R15, c[0x0][0x2d0], -R0 ;  /* 0x0000b4000f037a23 */ /* 0x004fe20000010800 */
[----:B---3--:R-:W-:-:S05]  /*6120*/  F2FP.BF16.PACK_AB R15, R203, R201 ;  /* 0x000000c9cb0f723e */ /* 0x008fca00000010ff */
[----:B------:R2:W3:Y:S02]  /*6130*/  MUFU.EX2 R218, R3 ;  /* 0x0000000300da7308 */ /* 0x0004e40000000800 */
[C---:B-1----:R-:W-:Y:S08]  /*6140*/  HMMA.16816.F32.BF16 R36, R12.reuse, R20, RZ ;  /* 0x000000140c24723c */ /* 0x042ff000000418ff */
[----:B------:R-:W-:Y:S01]  /*6150*/  HMMA.16816.F32.BF16 R44, R12, R10, RZ ;  /* 0x0000000a0c2c723c */ /* 0x000fe200000418ff */
[----:B--2---:R-:W-:-:S06]  /*6160*/  FFMA.FTZ R3, R18, c[0x0][0x2d0], -R0 ;  /* 0x0000b40012037a23 */ /* 0x004fcc0000010800 */
[----:B------:R-:W-:Y:S01]  /*6170*/  F2FP.BF16.PACK_AB R10, R220, R223 ;  /* 0x000000dfdc0a723e */ /* 0x000fe200000010ff */
[----:B------:R1:W-:Y:S01]  /*6180*/  MUFU.EX2 R217, R3 ;  /* 0x0000000300d97308 */ /* 0x0003e20000000800 */
[C---:B------:R-:W-:Y:S07]  /*6190*/  HMMA.16816.F32.BF16 R16, R12.reuse, R8, RZ ;  /* 0x000000080c10723c */ /* 0x040fee00000418ff */
[----:B------:R-:W-:Y:S01]  /*61a0*/  F2FP.BF16.PACK_AB R8, R222, R206 ;  /* 0x000000cede08723e */ /* 0x000fe200000010ff */
[----:B------:R-:W-:Y:S01]  /*61b0*/  HMMA.16816.F32.BF16 R28, R12, R22, RZ ;  /* 0x000000160c1c723c */ /* 0x000fe200000418ff */
[----:B---3--:R-:W-:Y:S01]  /*61c0*/  F2FP.BF16.PACK_AB R9, R218, R216 ;  /* 0x000000d8da09723e */ /* 0x008fe200000010ff */
[----:B-1----:R-:W-:-:S06]  /*61d0*/  FFMA.FTZ R3, R24, c[0x0][0x2d0], -R0 ;  /* 0x0000b40018037a23 */ /* 0x002fcc0000010800 */
[C---:B------:R-:W-:Y:S01]  /*61e0*/  HMMA.16816.F32.BF16 R20, R12.reuse, R34, RZ ;  /* 0x000000220c14723c */ /* 0x040fe200000418ff */
[----:B------:R-:W1:Y:S07]  /*61f0*/  MUFU.EX2 R215, R3 ;  /* 0x0000000300d77308 */ /* 0x000e6e0000000800 */
[----:B------:R-:W-:Y:S01]  /*6200*/  HMMA.16816.F32.BF16 R24, R12, R32, RZ ;  /* 0x000000200c18723c */ /* 0x000fe200000418ff */
[----:B------:R-:W-:Y:S01]  /*6210*/  LDSM.16.MT88.4 R32, [R185+0x3000] ;  /* 0x00300000b920783b */ /* 0x000fe20000004200 */
[----:B-1----:R-:W-:Y:S01]  /*6220*/  F2FP.BF16.PACK_AB R11, R215, R217 ;  /* 0x000000d9d70b723e */ /* 0x002fe200000010ff */
[----:B------:R-:W-:-:S04]  /*6230*/  FFMA.FTZ R3, R102, c[0x0][0x2d0], -R2 ;  /* 0x0000b40066037a23 */ /* 0x000fc80000010802 */
[----:B------:R1:W-:Y:S02]  /*6240*/  MUFU.EX2 R198, R3 ;  /* 0x0000000300c67308 */ /* 0x0003e40000000800 */
[----:B------:R-:W-:Y:S08]  /*6250*/  HMMA.16816.F32.BF16 R132, R8, R40, R16 ;  /* 0x000000280884723c */ /* 0x000ff00000041810 */
[----:B------:R-:W-:Y:S01]  /*6260*/  HMMA.16816.F32.BF16 R16, R12, R52, RZ ;  /* 0x000000340c10723c */ /* 0x000fe200000418ff */
[----:B-1----:R-:W-:-:S07]  /*6270*/  FFMA.FTZ R3, R103, c[0x0][0x2d0], -R2 ;  /* 0x0000b40067037a23 */ /* 0x002fce0000010802 */
[C---:B------:R-:W-:Y:S01]  /*6280*/  HMMA.16816.F32.BF16 R116, R8.reuse, R56, R36 ;  /* 0x000000380874723c */ /* 0x040fe20000041824 */
[----:B------:R-:W1:Y:S01]  /*6290*/  LDSM.16.MT88.4 R36, [R183+0x3800] ;  /* 0x00380000b724783b */ /* 0x000e620000004200 */
[----:B------:R2:W3:Y:S06]  /*62a0*/  MUFU.EX2 R212, R3 ;  /* 0x0000000300d47308 */ /* 0x0004ec0000000800 */
[C---:B------:R-:W-:Y:S01]  /*62b0*/  HMMA.16816.F32.BF16 R104, R8.reuse, R42, R44 ;  /* 0x0000002a0868723c */ /* 0x040fe2000004182c */
[----:B------:R-:W4:Y:S07]  /*62c0*/  LDSM.16.MT88.4 R40, [R184+0x3000] ;  /* 0x00300000b828783b */ /* 0x000f2e0000004200 */
[----:B------:R-:W-:Y:S01]  /*62d0*/  HMMA.16816.F32.BF16 R44, R8, R50, R20 ;  /* 0x00000032082c723c */ /* 0x000fe20000041814 */
[----:B--2---:R-:W-:-:S04]  /*62e0*/  FFMA.FTZ R3, R128, c[0x0][0x2d0], -R2 ;  /* 0x0000b40080037a23 */ /* 0x004fc80000010802 */
[----:B------:R2:W-:Y:S03]  /*62f0*/  MUFU.EX2 R214, R3 ;  /* 0x0000000300d67308 */ /* 0x0005e60000000800 */
[----:B------:R-:W-:Y:S08]  /*6300*/  HMMA.16816.F32.BF16 R108, R8, R64, R16 ;  /* 0x00000040086c723c */ /* 0x000ff00000041810 */
[----:B------:R-:W-:Y:S01]  /*6310*/  HMMA.16816.F32.BF16 R20, R12, R60, RZ ;  /* 0x0000003c0c14723c */ /* 0x000fe200000418ff */
[----:B--2---:R-:W-:-:S07]  /*6320*/  FFMA.FTZ R3, R129, c[0x0][0x2d0], -R2 ;  /* 0x0000b40081037a23 */ /* 0x004fce0000010802 */
[----:B------:R-:W-:Y:S01]  /*6330*/  HMMA.16816.F32.BF16 R16, R12, R62, RZ ;  /* 0x0000003e0c10723c */ /* 0x000fe200000418ff */
[----:B------:R2:W5:Y:S07]  /*6340*/  MUFU.EX2 R213, R3 ;  /* 0x0000000300d57308 */ /* 0x00056e0000000800 */
[C---:B------:R-:W-:Y:S08]  /*6350*/  HMMA.16816.F32.BF16 R112, R8.reuse, R48, R24 ;  /* 0x000000300870723c */ /* 0x040ff00000041818 */
[----:B-1----:R-:W-:Y:S01]  /*6360*/  HMMA.16816.F32.BF16 R92, R8, R36, R20 ;  /* 0x00000024085c723c */ /* 0x002fe20000041814 */
[----:B--2---:R-:W-:-:S04]  /*6370*/  FFMA.FTZ R3, R69, c[0x0][0x2d0], -R0 ;  /* 0x0000b40045037a23 */ /* 0x004fc80000010800 */
[----:B------:R1:W-:Y:S03]  /*6380*/  MUFU.EX2 R207, R3 ;  /* 0x0000000300cf7308 */ /* 0x0003e60000000800 */
[----:B------:R-:W-:Y:S01]  /*6390*/  HMMA.16816.F32.BF16 R80, R8, R38, R16 ;  /* 0x000000260850723c */ /* 0x000fe20000041810 */
[----:B------:R-:W2:Y:S07]  /*63a0*/  LDSM.16.MT88.4 R36, [R184+0x3800] ;  /* 0x00380000b824783b */ /* 0x000eae0000004200 */
[----:B----4-:R-:W-:Y:S01]  /*63b0*/  HMMA.16816.F32.BF16 R16, R12, R40, RZ ;  /* 0x000000280c10723c */ /* 0x010fe200000418ff */
[----:B-1----:R-:W-:-:S07]  /*63c0*/  FFMA.FTZ R3, R70, c[0x0][0x2d0], -R0 ;  /* 0x0000b40046037a23 */ /* 0x002fce0000010800 */
[----:B------:R-:W-:Y:S01]  /*63d0*/  HMMA.16816.F32.BF16 R24, R12, R54, RZ ;  /* 0x000000360c18723c */ /* 0x000fe200000418ff */
[----:B------:R1:W4:Y:S07]  /*63e0*/  MUFU.EX2 R208, R3 ;  /* 0x0000000300d07308 */ /* 0x00032e0000000800 */
[----:B------:R-:W-:Y:S01]  /*63f0*/  HMMA.16816.F32.BF16 R96, R8, R58, R28 ;  /* 0x0000003a0860723c */ /* 0x000fe2000004181c */
[----:B------:R-:W3:Y:S07]  /*6400*/  LDSM.16.MT88.4 R28, [R185+0x3800] ;  /* 0x00380000b91c783b */ /* 0x000eee0000004200 */
[----:B------:R-:W-:Y:S01]  /*6410*/  HMMA.16816.F32.BF16 R20, R12, R34, RZ ;  /* 0x000000220c14723c */ /* 0x000fe200000418ff */
[----:B-1----:R-:W-:-:S04]  /*6420*/  FFMA.FTZ R3, R100, c[0x0][0x2d0], -R0 ;  /* 0x0000b40064037a23 */ /* 0x002fc80000010800 */
[----:B------:R1:W-:Y:S03]  /*6430*/  MUFU.EX2 R210, R3 ;  /* 0x0000000300d27308 */ /* 0x0003e60000000800 */
[C---:B------:R-:W-:Y:S08]  /*6440*/  HMMA.16816.F32.BF16 R88, R8.reuse, R66, R24 ;  /* 0x000000420858723c */ /* 0x040ff00000041818 */
[----:B--2---:R-:W-:Y:S01]  /*6450*/  HMMA.16816.F32.BF16 R76, R8, R36, R16 ;  /* 0x00000024084c723c */ /* 0x004fe20000041810 */
[----:B------:R-:W2:Y:S01]  /*6460*/  LDSM.16.MT88.4 R16, [R186+0x3000] ;  /* 0x00300000ba10783b */ /* 0x000ea20000004200 */
[----:B-1----:R-:W-:-:S06]  /*6470*/  FFMA.FTZ R3, R101, c[0x0][0x2d0], -R0 ;  /* 0x0000b40065037a23 */ /* 0x002fcc0000010800 */
[----:B------:R-:W-:Y:S01]  /*6480*/  HMMA.16816.F32.BF16 R24, R12, R32, RZ ;  /* 0x000000200c18723c */ /* 0x000fe200000418ff */
[----:B------:R1:W1:Y:S07]  /*6490*/  MUFU.EX2 R209, R3 ;  /* 0x0000000300d17308 */ /* 0x00026e0000000800 */
[----:B---3--:R-:W-:Y:S08]  /*64a0*/  HMMA.16816.F32.BF16 R72, R8, R30, R20 ;  /* 0x0000001e0848723c */ /* 0x008ff00000041814 */
[----:B------:R-:W-:Y:S01]  /*64b0*/  HMMA.16816.F32.BF16 R20, R12, R42, RZ ;  /* 0x0000002a0c14723c */ /* 0x000fe200000418ff */
[----:B-1----:R-:W-:-:S04]  /*64c0*/  FFMA.FTZ R3, R141, c[0x0][0x2d0], -R2 ;  /* 0x0000b4008d037a23 */ /* 0x002fc80000010802 */
[----:B------:R1:W-:Y:S03]  /*64d0*/  MUFU.EX2 R141, R3 ;  /* 0x00000003008d7308 */ /* 0x0003e60000000800 */
[----:B------:R-:W-:Y:S08]  /*64e0*/  HMMA.16816.F32.BF16 R84, R8, R28, R24 ;  /* 0x0000001c0854723c */ /* 0x000ff00000041818 */
[----:B--2---:R-:W-:Y:S01]  /*64f0*/  HMMA.16816.F32.BF16 R24, R12, R16, RZ ;  /* 0x000000100c18723c */ /* 0x004fe200000418ff */
[----:B-1----:R-:W-:-:S07]  /*6500*/  FFMA.FTZ R3, R140, c[0x0][0x2d0], -R2 ;  /* 0x0000b4008c037a23 */ /* 0x002fce0000010802 */
[----:B------:R-:W-:Y:S01]  /*6510*/  HMMA.16816.F32.BF16 R12, R12, R18, RZ ;  /* 0x000000120c0c723c */ /* 0x000fe200000418ff */
[----:B------:R-:W1:Y:S01]  /*6520*/  LDSM.16.MT88.4 R16, [R186+0x3800] ;  /* 0x00380000ba10783b */ /* 0x000e620000004200 */
[----:B------:R2:W3:Y:S06]  /*6530*/  MUFU.EX2 R140, R3 ;  /* 0x00000003008c7308 */ /* 0x0004ec0000000800 */
[----:B------:R-:W-:Y:S01]  /*6540*/  HMMA.16816.F32.BF16 R64, R8, R38, R20 ;  /* 0x000000260840723c */ /* 0x000fe20000041814 */
[----:B--2---:R-:W-:-:S04]  /*6550*/  FFMA.FTZ R3, R139, c[0x0][0x2d0], -R2 ;  /* 0x0000b4008b037a23 */ /* 0x004fc80000010802 */
[----:B------:R2:W-:Y:S02]  /*6560*/  MUFU.EX2 R197, R3 ;  /* 0x0000000300c57308 */ /* 0x0005e40000000800 */
[----:B--2---:R-:W-:Y:S01]  /*6570*/  FFMA.FTZ R3, R138, c[0x0][0x2d0], -R2 ;  /* 0x0000b4008a037a23 */ /* 0x004fe20000010802 */
[C---:B-1----:R-:W-:Y:S05]  /*6580*/  HMMA.16816.F32.BF16 R60, R8.reuse, R16, R24 ;  /* 0x00000010083c723c */ /* 0x042fea0000041818 */
[----:B------:R1:W2:Y:S03]  /*6590*/  MUFU.EX2 R139, R3 ;  /* 0x00000003008b7308 */ /* 0x0002a60000000800 */
[----:B------:R-:W-:Y:S01]  /*65a0*/  HMMA.16816.F32.BF16 R16, R8, R18, R12 ;  /* 0x000000120810723c */ /* 0x000fe2000004180c */
[----:B------:R-:W2:Y:S06]  /*65b0*/  LDSM.16.MT88.4 R12, [R183+0x1000] ;  /* 0x00100000b70c783b */ /* 0x000eac0000004200 */
[----:B------:R-:W-:-:S02]  /*65c0*/  F2FP.BF16.PACK_AB R8, R212, R198 ;  /* 0x000000c6d408723e */ /* 0x000fc400000010ff */
[----:B-----5:R-:W-:Y:S01]  /*65d0*/  F2FP.BF16.PACK_AB R10, R213, R214 ;  /* 0x000000d6d50a723e */ /* 0x020fe200000010ff */
[--C-:B-1----:R-:W-:Y:S01]  /*65e0*/  FFMA.FTZ R3, R131, c[0x0][0x2d0], -R0.reuse ;  /* 0x0000b40083037a23 */ /* 0x102fe20000010800 */
[----:B----4-:R-:W-:Y:S02]  /*65f0*/  F2FP.BF16.PACK_AB R9, R208, R207 ;  /* 0x000000cfd009723e */ /* 0x010fe400000010ff */
[----:B------:R-:W-:Y:S01]  /*6600*/  F2FP.BF16.PACK_AB R11, R209, R210 ;  /* 0x000000d2d10b723e */ /* 0x000fe200000010ff */
[----:B------:R1:W-:Y:S02]  /*6610*/  MUFU.EX2 R138, R3 ;  /* 0x00000003008a7308 */ /* 0x0003e40000000800 */
[----:B-1----:R-:W-:-:S04]  /*6620*/  FFMA.FTZ R3, R130, c[0x0][0x2d0], -R0 ;  /* 0x0000b40082037a23 */ /* 0x002fc80000010800 */
[C---:B--2---:R-:W-:Y:S02]  /*6630*/  HMMA.16816.F32.BF16 R56, R8.reuse, R12, R132 ;  /* 0x0000000c0838723c */ /* 0x044fe40000041884 */
[----:B------:R1:W2:Y:S06]  /*6640*/  MUFU.EX2 R135, R3 ;  /* 0x0000000300877308 */ /* 0x0002ac0000000800 */
[----:B------:R-:W-:Y:S01]  /*6650*/  HMMA.16816.F32.BF16 R36, R8, R14, R104 ;  /* 0x0000000e0824723c */ /* 0x000fe20000041868 */
[----:B------:R-:W4:Y:S01]  /*6660*/  LDSM.16.MT88.4 R12, [R185+0x1000] ;  /* 0x00100000b90c783b */ /* 0x000f220000004200 */
[----:B-1----:R-:W-:-:S04]  /*6670*/  FFMA.FTZ R3, R137, c[0x0][0x2d0], -R0 ;  /* 0x0000b40089037a23 */ /* 0x002fc80000010800 */
[----:B------:R1:W-:Y:S02]  /*6680*/  MUFU.EX2 R137, R3 ;  /* 0x0000000300897308 */ /* 0x0003e40000000800 */
[----:B-1----:R-:W-:-:S06]  /*6690*/  FFMA.FTZ R3, R136, c[0x0][0x2d0], -R0 ;  /* 0x0000b40088037a23 */ /* 0x002fcc0000010800 */
[----:B------:R1:W5:Y:S01]  /*66a0*/  MUFU.EX2 R136, R3 ;  /* 0x0000000300887308 */ /* 0x0003620000000800 */
[C---:B----4-:R-:W-:Y:S08]  /*66b0*/  HMMA.16816.F32.BF16 R52, R8.reuse, R12, R116 ;  /* 0x0000000c0834723c */ /* 0x050ff00000041874 */
[----:B------:R-:W-:Y:S01]  /*66c0*/  HMMA.16816.F32.BF16 R32, R8, R14, R96 ;  /* 0x0000000e0820723c */ /* 0x000fe20000041860 */
[----:B------:R-:W4:Y:S01]  /*66d0*/  LDSM.16.MT88.4 R12, [R184+0x1000] ;  /* 0x00100000b80c783b */ /* 0x000f220000004200 */
[----:B-1----:R-:W-:-:S04]  /*66e0*/  FFMA.FTZ R3, R177, c[0x0][0x2d0], -R2 ;  /* 0x0000b400b1037a23 */ /* 0x002fc80000010802 */
[----:B------:R1:W1:Y:S02]  /*66f0*/  MUFU.EX2 R132, R3 ;  /* 0x0000000300847308 */ /* 0x0002640000000800 */
[----:B-1----:R-:W-:-:S06]  /*6700*/  FFMA.FTZ R3, R176, c[0x0][0x2d0], -R2 ;  /* 0x0000b400b0037a23 */ /* 0x002fcc0000010802 */
[----:B------:R1:W1:Y:S01]  /*6710*/  MUFU.EX2 R70, R3 ;  /* 0x0000000300467308 */ /* 0x0002620000000800 */
[C---:B----4-:R-:W-:Y:S01]  /*6720*/  HMMA.16816.F32.BF16 R48, R8.reuse, R12, R112 ;  /* 0x0000000c0830723c */ /* 0x050fe20000041870 */
[--C-:B-1----:R-:W-:Y:S01]  /*6730*/  FFMA.FTZ R3, R151, c[0x0][0x2d0], -R2.reuse ;  /* 0x0000b40097037a23 */ /* 0x102fe20000010802 */
[----:B------:R-:W-:Y:S05]  /*6740*/  LDSM.16.MT88.4 R112, [R183+0x2800] ;  /* 0x00280000b770783b */ /* 0x000fea0000004200 */
[----:B------:R1:W-:Y:S01]  /*6750*/  MUFU.EX2 R134, R3 ;  /* 0x0000000300867308 */ /* 0x0003e20000000800 */
[----:B------:R-:W-:Y:S01]  /*6760*/  HMMA.16816.F32.BF16 R28, R8, R14, R44 ;  /* 0x0000000e081c723c */ /* 0x000fe2000004182c */
[----:B------:R-:W4:Y:S01]  /*6770*/  LDSM.16.MT88.4 R12, [R186+0x1000] ;  /* 0x00100000ba0c783b */ /* 0x000f220000004200 */
[----:B-1----:R-:W-:-:S05]  /*6780*/  FFMA.FTZ R3, R150, c[0x0][0x2d0], -R2 ;  /* 0x0000b40096037a23 */ /* 0x002fca0000010802 */
[----:B------:R1:W-:Y:S02]  /*6790*/  MUFU.EX2 R133, R3 ;  /* 0x0000000300857308 */ /* 0x0003e40000000800 */
[----:B-1----:R-:W-:Y:S01]  /*67a0*/  FFMA.FTZ R3, R147, c[0x0][0x2d0], -R0 ;  /* 0x0000b40093037a23 */ /* 0x002fe20000010800 */
[C---:B----4-:R-:W-:Y:S08]  /*67b0*/  HMMA.16816.F32.BF16 R44, R8.reuse, R12, R108 ;  /* 0x0000000c082c723c */ /* 0x050ff0000004186c */
        /* <DEDUP_REMOVED lines=15> */
[----:B------:R-:W-:Y:S02]  /*68b0*/  F2FP.BF16.PACK_AB R10, R139, R197 ;  /* 0x000000c58b0a723e */ /* 0x000fe400000010ff */
[----:B--2---:R-:W-:Y:S02]  /*68c0*/  F2FP.BF16.PACK_AB R9, R135, R138 ;  /* 0x0000008a8709723e */ /* 0x004fe400000010ff */
[----:B-----5:R-:W-:-:S07]  /*68d0*/  F2FP.BF16.PACK_AB R11, R136, R137 ;  /* 0x00000089880b723e */ /* 0x020fce00000010ff */
        /* <DEDUP_REMOVED lines=8> */
[----:B------:R-:W1:Y:S01]  /*6960*/  LDSM.16.MT88.4 R12, [R186+0x1800] ;  /* 0x00180000ba0c783b */ /* 0x000e620000004200 */
[----:B------:R2:W3:Y:S05]  /*6970*/  MUFU.EX2 R30, R3 ;  /* 0x00000003001e7308 */ /* 0x0004ea0000000800 */
[----:B------:R-:W-:-:S06]  /*6980*/  FFMA.FTZ R28, R142, c[0x0][0x2d0], -R0 ;  /* 0x0000b4008e1c7a23 */ /* 0x000fcc0000010800 */
[----:B------:R-:W-:Y:S01]  /*6990*/  MUFU.EX2 R28, R28 ;  /* 0x0000001c001c7308 */ /* 0x000fe20000000800 */
[----:B--2---:R-:W-:-:S07]  /*69a0*/  FFMA.FTZ R3, R146, c[0x0][0x2d0], -R0 ;  /* 0x0000b40092037a23 */ /* 0x004fce0000010800 */
[----:B------:R2:W4:Y:S02]  /*69b0*/  MUFU.EX2 R29, R3 ;  /* 0x00000003001d7308 */ /* 0x0005240000000800 */
[----:B--2---:R-:W-:Y:S01]  /*69c0*/  FFMA.FTZ R3, R145, c[0x0][0x2d0], -R0 ;  /* 0x0000b40091037a23 */ /* 0x004fe20000010800 */
[C---:B-1----:R-:W-:Y:S05]  /*69d0*/  HMMA.16816.F32.BF16 R96, R8.reuse, R12, R44 ;  /* 0x0000000c0860723c */ /* 0x042fea000004182c */
[----:B------:R1:W2:Y:S03]  /*69e0*/  MUFU.EX2 R69, R3 ;  /* 0x0000000300457308 */ /* 0x0002a60000000800 */
[----:B------:R-:W-:Y:S01]  /*69f0*/  HMMA.16816.F32.BF16 R88, R8, R14, R24 ;  /* 0x0000000e0858723c */ /* 0x000fe20000041818 */
[----:B------:R-:W5:Y:S06]  /*6a00*/  LDSM.16.MT88.4 R12, [R183+0x4800] ;  /* 0x00480000b70c783b */ /* 0x000f6c0000004200 */
[----:B------:R-:W-:-:S02]  /*6a10*/  FFMA.FTZ R26, R194, c[0x0][0x2d0], -R2 ;  /* 0x0000b400c21a7a23 */ /* 0x000fc40000010802 */
[----:B-1----:R-:W-:Y:S02]  /*6a20*/  FFMA.FTZ R3, R148, c[0x0][0x2d0], -R0 ;  /* 0x0000b40094037a23 */ /* 0x002fe40000010800 */
[--C-:B------:R-:W-:Y:S02]  /*6a30*/  FFMA.FTZ R25, R193, c[0x0][0x2d0], -R2.reuse ;  /* 0x0000b400c1197a23 */ /* 0x100fe40000010802 */
[----:B------:R1:W-:Y:S01]  /*6a40*/  MUFU.EX2 R31, R3 ;  /* 0x00000003001f7308 */ /* 0x0003e20000000800 */
[----:B------:R-:W-:Y:S02]  /*6a50*/  FFMA.FTZ R24, R179, c[0x0][0x2d0], -R2 ;  /* 0x0000b400b3187a23 */ /* 0x000fe40000010802 */
[----:B------:R-:W-:Y:S02]  /*6a60*/  FADD.FTZ R2, R205, R4 ;  /* 0x00000004cd027221 */ /* 0x000fe40000010000 */
[--C-:B------:R-:W-:Y:S02]  /*6a70*/  FFMA.FTZ R4, R144, c[0x0][0x2d0], -R0.reuse ;  /* 0x0000b40090047a23 */ /* 0x100fe40000010800 */
[----:B------:R-:W-:Y:S01]  /*6a80*/  FFMA.FTZ R27, R143, c[0x0][0x2d0], -R0 ;  /* 0x0000b4008f1b7a23 */ /* 0x000fe20000010800 */
[----:B------:R-:W2:Y:S01]  /*6a90*/  MUFU.EX2 R26, R26 ;  /* 0x0000001a001a7308 */ /* 0x000ea20000000800 */
[----:B-1----:R-:W-:-:S07]  /*6aa0*/  FADD.FTZ R3, R201, R6 ;  /* 0x00000006c9037221 */ /* 0x002fce0000010000 */
[----:B------:R-:W1:Y:S01]  /*6ab0*/  MUFU.EX2 R25, R25 ;  /* 0x0000001900197308 */ /* 0x000e620000000800 */
[----:B------:R-:W-:Y:S02]  /*6ac0*/  FFMA.FTZ R6, R149, c[0x0][0x2d0], -R0 ;  /* 0x0000b40095067a23 */ /* 0x000fe40000010800 */
[----:B------:R-:W-:Y:S02]  /*6ad0*/  FADD.FTZ R0, R206, R2 ;  /* 0x00000002ce007221 */ /* 0x000fe40000010000 */
[----:B------:R-:W-:Y:S02]  /*6ae0*/  FADD.FTZ R2, R203, R3 ;  /* 0x00000003cb027221 */ /* 0x000fe40000010000 */
[----:B------:R-:W-:Y:S01]  /*6af0*/  FADD.FTZ R0, R222, R0 ;  /* 0x00000000de007221 */ /* 0x000fe20000010000 */
[----:B------:R-:W-:Y:S01]  /*6b00*/  MUFU.EX2 R24, R24 ;  /* 0x0000001800187308 */ /* 0x000fe20000000800 */
[----:B------:R-:W-:Y:S01]  /*6b10*/  FADD.FTZ R2, R216, R2 ;  /* 0x00000002d8027221 */ /* 0x000fe20000010000 */
[----:B-----5:R-:W-:Y:S01]  /*6b20*/  HMMA.16816.F32.BF16 R80, R8, R12, R40 ;  /* 0x0000000c0850723c */ /* 0x020fe20000041828 */
[----:B------:R-:W-:-:S02]  /*6b30*/  FADD.FTZ R0, R223, R0 ;  /* 0x00000000df007221 */ /* 0x000fc40000010000 */
[----:B------:R-:W-:Y:S02]  /*6b40*/  FADD.FTZ R2, R218, R2 ;  /* 0x00000002da027221 */ /* 0x000fe40000010000 */
[----:B------:R-:W-:Y:S01]  /*6b50*/  FADD.FTZ R0, R220, R0 ;  /* 0x00000000dc007221 */ /* 0x000fe20000010000 */
[----:B------:R-:W5:Y:S01]  /*6b60*/  MUFU.EX2 R6, R6 ;  /* 0x0000000600067308 */ /* 0x000f620000000800 */
[----:B------:R-:W-:Y:S01]  /*6b70*/  FADD.FTZ R2, R217, R2 ;  /* 0x00000002d9027221 */ /* 0x000fe20000010000 */
[----:B------:R-:W-:Y:S01]  /*6b80*/  HMMA.16816.F32.BF16 R36, R8, R14, R20 ;  /* 0x0000000e0824723c */ /* 0x000fe20000041814 */
[----:B------:R-:W1:Y:S01]  /*6b90*/  LDSM.16.MT88.4 R12, [R185+0x4800] ;  /* 0x00480000b90c783b */ /* 0x000e620000004200 */
[----:B------:R-:W-:Y:S02]  /*6ba0*/  FADD.FTZ R3, R198, R0 ;  /* 0x00000000c6037221 */ /* 0x000fe40000010000 */
[----:B------:R-:W-:Y:S01]  /*6bb0*/  FADD.FTZ R0, R215, R2 ;  /* 0x00000002d7007221 */ /* 0x000fe20000010000 */
[----:B------:R-:W-:Y:S01]  /*6bc0*/  LDSM.16.MT88.4 R20, [R184+0x2000] ;  /* 0x00200000b814783b */ /* 0x000fe20000004200 */
[----:B------:R5:W1:Y:S01]  /*6bd0*/  MUFU.EX2 R7, R4 ;  /* 0x0000000400077308 */ /* 0x000a620000000800 */
[----:B------:R-:W-:-:S02]  /*6be0*/  FADD.FTZ R2, R212, R3 ;  /* 0x00000003d4027221 */ /* 0x000fc40000010000 */
[----:B------:R-:W-:Y:S02]  /*6bf0*/  FADD.FTZ R0, R207, R0 ;  /* 0x00000000cf007221 */ /* 0x000fe40000010000 */
[----:B------:R-:W-:Y:S02]  /*6c00*/  FADD.FTZ R2, R214, R2 ;  /* 0x00000002d6027221 */ /* 0x000fe40000010000 */
[----:B------:R-:W-:Y:S01]  /*6c10*/  FADD.FTZ R0, R208, R0 ;  /* 0x00000000d0007221 */ /* 0x000fe20000010000 */
[----:B------:R-:W1:Y:S01]  /*6c20*/  MUFU.EX2 R27, R27 ;  /* 0x0000001b001b7308 */ /* 0x000e620000000800 */
        /* <DEDUP_REMOVED lines=12> */
[----:B------:R-:W-:Y:S01]  /*6cf0*/  FADD.FTZ R2, R70, R2 ;  /* 0x0000000246027221 */ /* 0x000fe20000010000 */
[----:B-1----:R-:W-:Y:S01]  /*6d00*/  HMMA.16816.F32.BF16 R128, R8, R12, R84 ;  /* 0x0000000c0880723c */ /* 0x002fe20000041854 */
[----:B---3--:R-:W-:Y:S02]  /*6d10*/  FADD.FTZ R0, R30, R0 ;  /* 0x000000001e007221 */ /* 0x008fe40000010000 */
[----:B------:R-:W-:-:S02]  /*6d20*/  FADD.FTZ R2, R134, R2 ;  /* 0x0000000286027221 */ /* 0x000fc40000010000 */
[----:B----4-:R-:W-:Y:S02]  /*6d30*/  FADD.FTZ R0, R29, R0 ;  /* 0x000000001d007221 */ /* 0x010fe40000010000 */
[----:B------:R-:W-:Y:S01]  /*6d40*/  FADD.FTZ R2, R133, R2 ;  /* 0x0000000285027221 */ /* 0x000fe20000010000 */
[----:B------:R-:W-:Y:S01]  /*6d50*/  HMMA.16816.F32.BF16 R72, R8, R14, R72 ;  /* 0x0000000e0848723c */ /* 0x000fe20000041848 */
[----:B------:R-:W1:Y:S01]  /*6d60*/  LDSM.16.MT88.4 R12, [R184+0x4800] ;  /* 0x00480000b80c783b */ /* 0x000e620000004200 */
[----:B--2---:R-:W-:Y:S02]  /*6d70*/  FADD.FTZ R0, R69, R0 ;  /* 0x0000000045007221 */ /* 0x004fe40000010000 */
[----:B------:R-:W-:Y:S02]  /*6d80*/  FADD.FTZ R2, R26, R2 ;  /* 0x000000021a027221 */ /* 0x000fe40000010000 */
[----:B------:R-:W-:Y:S02]  /*6d90*/  FADD.FTZ R0, R31, R0 ;  /* 0x000000001f007221 */ /* 0x000fe40000010000 */
[----:B------:R-:W-:-:S02]  /*6da0*/  FADD.FTZ R3, R25, R2 ;  /* 0x0000000219037221 */ /* 0x000fc40000010000 */
[----:B-----5:R-:W-:Y:S01]  /*6db0*/  FADD.FTZ R4, R6, R0 ;  /* 0x0000000006047221 */ /* 0x020fe20000010000 */
[----:B------:R-:W-:Y:S01]  /*6dc0*/  MOV R0, R244 ;  /* 0x000000f400007202 */ /* 0x000fe20000000f00 */
[----:B------:R-:W-:Y:S02]  /*6dd0*/  FADD.FTZ R3, R24, R3 ;  /* 0x0000000318037221 */ /* 0x000fe40000010000 */
[----:B------:R-:W-:-:S04]  /*6de0*/  FADD.FTZ R2, R7, R4 ;  /* 0x0000000407027221 */ /* 0x000fc80000010000 */
[----:B------:R-:W-:-:S04]  /*6df0*/  FADD.FTZ R2, R27, R2 ;  /* 0x000000021b027221 */ /* 0x000fc80000010000 */
[----:B------:R-:W-:Y:S01]  /*6e00*/  FADD.FTZ R228, R28, R2 ;  /* 0x000000021ce47221 */ /* 0x000fe20000010000 */
[C---:B-1----:R-:W-:Y:S08]  /*6e10*/  HMMA.16816.F32.BF16 R48, R8.reuse, R12, R76 ;  /* 0x0000000c0830723c */ /* 0x042ff0000004184c */
[----:B------:R-:W-:Y:S01]  /*6e20*/  HMMA.16816.F32.BF16 R44, R8, R14, R64 ;  /* 0x0000000e082c723c */ /* 0x000fe20000041840 */
[----:B------:R-:W1:Y:S06]  /*6e30*/  LDSM.16.MT88.4 R12, [R186+0x4800] ;  /* 0x00480000ba0c783b */ /* 0x000e6c0000004200 */
[----:B------:R-:W-:-:S02]  /*6e40*/  F2FP.BF16.PACK_AB R64, R25, R26 ;  /* 0x0000001a1940723e */ /* 0x000fc400000010ff */
[C---:B------:R-:W-:Y:S01]  /*6e50*/  F2FP.BF16.PACK_AB R66, R227.reuse, R24 ;  /* 0x00000018e342723e */ /* 0x040fe200000010ff */
[----:B------:R-:W-:Y:S01]  /*6e60*/  FADD.FTZ R227, R227, R3 ;  /* 0x00000003e3e37221 */ /* 0x000fe20000010000 */
[----:B------:R-:W-:Y:S01]  /*6e70*/  F2FP.BF16.PACK_AB R65, R7, R6 ;  /* 0x000000060741723e */ /* 0x000fe200000010ff */
[----:B------:R-:W-:Y:S01]  /*6e80*/  @P1 IMAD.HI.U32 R6, R244, c[0x0][0x2c8], RZ ;  /* 0x0000b200f4061a27 */ /* 0x000fe200078e00ff */
[----:B------:R-:W-:-:S04]  /*6e90*/  F2FP.BF16.PACK_AB R67, R28, R27 ;  /* 0x0000001b1c43723e */ /* 0x000fc800000010ff */
[----:B------:R-:W-:Y:S02]  /*6ea0*/  @P1 SHF.R.U32.HI R0, RZ, c[0x0][0x2cc], R6 ;  /* 0x0000b300ff001a19 */ /* 0x000fe40000011606 */
[----:B------:R-:W-:Y:S02]  /*6eb0*/  ISETP.GE.AND P1, PT, R225, 0x1, PT ;  /* 0x00000001e100780c */ /* 0x000fe40003f26270 */
[----:B------:R-:W-:-:S04]  /*6ec0*/  IADD3 R0, R224, R0, RZ ;  /* 0x00000000e0007210 */ /* 0x000fc80007ffe0ff */
[----:B------:R-:W-:Y:S01]  /*6ed0*/  IADD3 R3, R0, c[0x0][0x328], RZ ;  /* 0x0000ca0000037a10 */ /* 0x000fe20007ffe0ff */
[C---:B-1----:R-:W-:Y:S08]  /*6ee0*/  HMMA.16816.F32.BF16 R40, R8.reuse, R12, R60 ;  /* 0x0000000c0828723c */ /* 0x042ff0000004183c */
[----:B------:R-:W-:Y:S01]  /*6ef0*/  HMMA.16816.F32.BF16 R32, R8, R14, R16 ;  /* 0x0000000e0820723c */ /* 0x000fe20000041810 */
[----:B------:R-:W1:Y:S04]  /*6f00*/  LDSM.16.MT88.4 R16, [R183+0x2000] ;  /* 0x00200000b710783b */ /* 0x000e680000004200 */
[----:B------:R-:W2:Y:S02]  /*6f10*/  LDSM.16.MT88.4 R12, [R185+0x2000] ;  /* 0x00200000b90c783b */ /* 0x000ea40000004200 */
[----:B------:R-:W-:-:S02]  /*6f20*/  F2FP.BF16.PACK_AB R8, R70, R132 ;  /* 0x000000844608723e */ /* 0x000fc400000010ff */
[----:B------:R-:W-:Y:S02]  /*6f30*/  F2FP.BF16.PACK_AB R10, R133, R134 ;  /* 0x00000086850a723e */ /* 0x000fe400000010ff */
[----:B------:R-:W-:Y:S02]  /*6f40*/  F2FP.BF16.PACK_AB R9, R29, R30 ;  /* 0x0000001e1d09723e */ /* 0x000fe400000010ff */
[----:B------:R-:W-:-:S07]  /*6f50*/  F2FP.BF16.PACK_AB R11, R31, R69 ;  /* 0x000000451f0b723e */ /* 0x000fce00000010ff */
[C---:B------:R-:W-:Y:S08]  /*6f60*/  HMMA.16816.F32.BF16 R100, R8.reuse, R20, R100 ;  /* 0x000000140864723c */ /* 0x040ff00000041864 */
[C---:B------:R-:W-:Y:S01]  /*6f70*/  HMMA.16816.F32.BF16 R60, R8.reuse, R22, R104 ;  /* 0x00000016083c723c */ /* 0x040fe20000041868 */
[----:B------:R-:W3:Y:S04]  /*6f80*/  LDSM.16.MT88.4 R20, [R185+0x5000] ;  /* 0x00500000b914783b */ /* 0x000ee80000004200 */
[----:B------:R-:W4:Y:S03]  /*6f90*/  LDSM.16.MT88.4 R104, [R185+0x2800] ;  /* 0x00280000b968783b */ /* 0x000f260000004200 */
[C---:B-1----:R-:W-:Y:S08]  /*6fa0*/  HMMA.16816.F32.BF16 R116, R8.reuse, R16, R116 ;  /* 0x000000100874723c */ /* 0x042ff00000041874 */
[C---:B------:R-:W-:Y:S01]  /*6fb0*/  HMMA.16816.F32.BF16 R52, R8.reuse, R18, R92 ;  /* 0x000000120834723c */ /* 0x040fe2000004185c */
[----:B------:R-:W1:Y:S07]  /*6fc0*/  LDSM.16.MT88.4 R16, [R186+0x2000] ;  /* 0x00200000ba10783b */ /* 0x000e6e0000004200 */
[C---:B--2---:R-:W-:Y:S08]  /*6fd0*/  HMMA.16816.F32.BF16 R108, R8.reuse, R12, R108 ;  /* 0x0000000c086c723c */ /* 0x044ff0000004186c */
[C---:B------:R-:W-:Y:S01]  /*6fe0*/  HMMA.16816.F32.BF16 R56, R8.reuse, R14, R56 ;  /* 0x0000000e0838723c */ /* 0x040fe20000041838 */
[----:B------:R-:W2:Y:S07]  /*6ff0*/  LDSM.16.MT88.4 R12, [R183+0x5000] ;  /* 0x00500000b70c783b */ /* 0x000eae0000004200 */
[----:B---3--:R-:W-:Y:S08]  /*7000*/  HMMA.16816.F32.BF16 R128, R8, R20, R128 ;  /* 0x000000140880723c */ /* 0x008ff00000041880 */
[----:B----4-:R-:W-:Y:S08]  /*7010*/  HMMA.16816.F32.BF16 R108, R64, R104, R108 ;  /* 0x00000068406c723c */ /* 0x010ff0000004186c */
[C---:B------:R-:W-:Y:S01]  /*7020*/  HMMA.16816.F32.BF16 R20, R8.reuse, R22, R72 ;  /* 0x000000160814723c */ /* 0x040fe20000041848 */
[----:B------:R-:W-:Y:S07]  /*7030*/  LDSM.16.MT88.4 R72, [R185+0x5800] ;  /* 0x00580000b948783b */ /* 0x000fee0000004200 */
[C---:B-1----:R-:W-:Y:S01]  /*7040*/  HMMA.16816.F32.BF16 R92, R8.reuse, R16, R96 ;  /* 0x00000010085c723c */ /* 0x042fe20000041860 */
[----:B------:R-:W-:Y:S07]  /*7050*/  LDSM.16.MT88.4 R96, [R184+0x2800] ;  /* 0x00280000b860783b */ /* 0x000fee0000004200 */
[C---:B------:R-:W-:Y:S01]  /*7060*/  HMMA.16816.F32.BF16 R76, R8.reuse, R18, R88 ;  /* 0x00000012084c723c */ /* 0x040fe20000041858 */
[----:B------:R-:W1:Y:S04]  /*7070*/  LDSM.16.MT88.4 R16, [R184+0x5000] ;  /* 0x00500000b810783b */ /* 0x000e680000004200 */
[----:B------:R-:W-:Y:S03]  /*7080*/  LDSM.16.MT88.4 R88, [R186+0x2800] ;  /* 0x00280000ba58783b */ /* 0x000fe60000004200 */
[C---:B--2---:R-:W-:Y:S01]  /*7090*/  HMMA.16816.F32.BF16 R84, R8.reuse, R12, R80 ;  /* 0x0000000c0854723c */ /* 0x044fe20000041850 */
[----:B------:R-:W-:Y:S07]  /*70a0*/  LDSM.16.MT88.4 R80, [R183+0x5800] ;  /* 0x00580000b750783b */ /* 0x000fee0000004200 */
[----:B------:R-:W-:Y:S01]  /*70b0*/  HMMA.16816.F32.BF16 R36, R8, R14, R36 ;  /* 0x0000000e0824723c */ /* 0x000fe20000041824 */
[----:B------:R-:W2:Y:S07]  /*70c0*/  LDSM.16.MT88.4 R12, [R186+0x5000] ;  /* 0x00500000ba0c783b */ /* 0x000eae0000004200 */
[C---:B------:R-:W-:Y:S01]  /*70d0*/  HMMA.16816.F32.BF16 R104, R64.reuse, R106, R56 ;  /* 0x0000006a4068723c */ /* 0x040fe20000041838 */
[----:B------:R-:W3:Y:S07]  /*70e0*/  LDSM.16.MT88.4 R56, [R184+0x5800] ;  /* 0x00580000b838783b */ /* 0x000eee0000004200 */
[C---:B------:R-:W-:Y:S08]  /*70f0*/  HMMA.16816.F32.BF16 R116, R64.reuse, R112, R116 ;  /* 0x000000704074723c */ /* 0x040ff00000041874 */
[----:B------:R-:W-:Y:S08]  /*7100*/  HMMA.16816.F32.BF16 R112, R64, R114, R52 ;  /* 0x000000724070723c */ /* 0x000ff00000041834 */
[C---:B-1----:R-:W-:Y:S08]  /*7110*/  HMMA.16816.F32.BF16 R48, R8.reuse, R16, R48 ;  /* 0x000000100830723c */ /* 0x042ff00000041830 */
[C---:B------:R-:W-:Y:S08]  /*7120*/  HMMA.16816.F32.BF16 R44, R8.reuse, R18, R44 ;  /* 0x00000012082c723c */ /* 0x040ff0000004182c */
[C---:B--2---:R-:W-:Y:S08]  /*7130*/  HMMA.16816.F32.BF16 R40, R8.reuse, R12, R40 ;  /* 0x0000000c0828723c */ /* 0x044ff00000041828 */
[----:B------:R-:W-:Y:S01]  /*7140*/  HMMA.16816.F32.BF16 R32, R8, R14, R32 ;  /* 0x0000000e0820723c */ /* 0x000fe20000041820 */
[----:B------:R-:W1:Y:S07]  /*7150*/  LDSM.16.MT88.4 R8, [R186+0x5800] ;  /* 0x00580000ba08783b */ /* 0x000e6e0000004200 */
[C---:B------:R-:W-:Y:S08]  /*7160*/  HMMA.16816.F32.BF16 R92, R64.reuse, R88, R92 ;  /* 0x00000058405c723c */ /* 0x040ff0000004185c */
[C---:B------:R-:W-:Y:S08]  /*7170*/  HMMA.16816.F32.BF16 R100, R64.reuse, R96, R100 ;  /* 0x000000604064723c */ /* 0x040ff00000041864 */
[C---:B------:R-:W-:Y:S08]  /*7180*/  HMMA.16816.F32.BF16 R88, R64.reuse, R90, R76 ;  /* 0x0000005a4058723c */ /* 0x040ff0000004184c */
[C---:B------:R-:W-:Y:S08]  /*7190*/  HMMA.16816.F32.BF16 R96, R64.reuse, R98, R60 ;  /* 0x000000624060723c */ /* 0x040ff0000004183c */
[C---:B------:R-:W-:Y:S08]  /*71a0*/  HMMA.16816.F32.BF16 R84, R64.reuse, R80, R84 ;  /* 0x000000504054723c */ /* 0x040ff00000041854 */
[C---:B------:R-:W-:Y:S08]  /*71b0*/  HMMA.16816.F32.BF16 R76, R64.reuse, R72, R128 ;  /* 0x00000048404c723c */ /* 0x040ff00000041880 */
[C---:B---3--:R-:W-:Y:S08]  /*71c0*/  HMMA.16816.F32.BF16 R52, R64.reuse, R56, R48 ;  /* 0x000000384034723c */ /* 0x048ff00000041830 */
[C---:B------:R-:W-:Y:S08]  /*71d0*/  HMMA.16816.F32.BF16 R80, R64.reuse, R82, R36 ;  /* 0x000000524050723c */ /* 0x040ff00000041824 */
[C---:B------:R-:W-:Y:S08]  /*71e0*/  HMMA.16816.F32.BF16 R72, R64.reuse, R74, R20 ;  /* 0x0000004a4048723c */ /* 0x040ff00000041814 */
[C---:B------:R-:W-:Y:S08]  /*71f0*/  HMMA.16816.F32.BF16 R56, R64.reuse, R58, R44 ;  /* 0x0000003a4038723c */ /* 0x040ff0000004182c */
[C---:B-1----:R-:W-:Y:S08]  /*7200*/  HMMA.16816.F32.BF16 R60, R64.reuse, R8, R40 ;  /* 0x00000008403c723c */ /* 0x042ff00000041828 */
[----:B------:R-:W-:Y:S01]  /*7210*/  HMMA.16816.F32.BF16 R64, R64, R10, R32 ;  /* 0x0000000a4040723c */ /* 0x000fe20000041820 */
[----:B------:R-:W-:Y:S07]  /*7220*/  @!P1 BRA `(.L_x_709) ;  /* 0x0000013000009947 */ /* 0x000fee0003800000 */
[C---:B------:R-:W-:Y:S01]  /*7230*/  ISETP.GT.AND P0, PT, R0.reuse, RZ, PT ;  /* 0x000000ff0000720c */ /* 0x040fe20003f04270 */
[----:B------:R-:W-:Y:S01]  /*7240*/  BSSY B0, `(.L_x_710) ;  /* 0x000000e000007945 */ /* 0x000fe20003800000 */
[----:B------:R-:W-:-:S11]  /*7250*/  IADD3 R2, R0, -0x1, RZ ;  /* 0xffffffff00027810 */ /* 0x000fd60007ffe0ff */
[----:B------:R-:W-:Y:S05]  /*7260*/  @P0 BRA `(.L_x_711) ;  /* 0x0000007000000947 */ /* 0x000fea0003800000 */
[----:B------:R-:W-:Y:S02]  /*7270*/  IMAD.MOV.U32 R2, RZ, RZ, 0x1 ;  /* 0x00000001ff027424 */ /* 0x000fe400078e00ff */
[----:B------:R-:W-:-:S03]  /*7280*/  IMAD.MOV R0, RZ, RZ, -R0 ;  /* 0x000000ffff007224 */ /* 0x000fc600078e0a00 */
[----:B------:R-:W-:-:S13]  /*7290*/  ISETP.NE.AND P0, PT, R2, c[0x0][0x32c], PT ;  /* 0x0000cb0002007a0c */ /* 0x000fda0003f05270 */
[----:B------:R-:W-:-:S05]  /*72a0*/  @P0 IMAD.HI.U32 R2, R0, c[0x0][0x330], RZ ;  /* 0x0000cc0000020a27 */ /* 0x000fca00078e00ff */
[----:B------:R-:W-:-:S04]  /*72b0*/  @P0 SHF.R.U32.HI R0, RZ, c[0x0][0x334], R2 ;  /* 0x0000cd00ff000a19 */ /* 0x000fc80000011602 */
[----:B------:R-:W-:Y:S01]  /*72c0*/  LOP3.LUT R2, RZ, R0, RZ, 0x33, !PT ;  /* 0x00000000ff027212 */ /* 0x000fe200078e33ff */
[----:B------:R-:W-:Y:S05]  /*72d0*/  BRA `(.L_x_712) ;  /* 0x0000004000007947 */ /* 0x000fea0003800000 */
.L_x_711:
[----:B------:R-:W-:-:S04]  /*72e0*/  MOV R0, 0x1 ;  /* 0x0000000100007802 */ /* 0x000fc80000000f00 */
[----:B------:R-:W-:-:S13]  /*72f0*/  ISETP.NE.AND P0, PT, R0, c[0x0][0x32c], PT ;  /* 0x0000cb0000007a0c */ /* 0x000fda0003f05270 */
[----:B------:R-:W-:-:S05]  /*7300*/  @P0 IMAD.HI.U32 R0, R2, c[0x0][0x330], RZ ;  /* 0x0000cc0002000a27 */ /* 0x000fca00078e00ff */
[----:B------:R-:W-:Y:S02]  /*7310*/  @P0 SHF.R.U32.HI R2, RZ, c[0x0][0x334], R0 ;  /* 0x0000cd00ff020a19 */ /* 0x000fe40000011600 */
.L_x_712:
[----:B------:R-:W-:Y:S05]  /*7320*/  BSYNC B0 ;  /* 0x0000000000007941 */ /* 0x000fea0003800000 */
.L_x_710:
[----:B------:R-:W-:-:S05]  /*7330*/  MOV R0, c[0x0][0x32c] ;  /* 0x0000cb0000007a02 */ /* 0x000fca0000000f00 */
[----:B------:R-:W-:-:S05]  /*7340*/  IMAD R2, R2, R0, c[0x0][0x32c] ;  /* 0x0000cb0002027624 */ /* 0x000fca00078e0200 */
[----:B------:R-:W-:-:S05]  /*7350*/  IMNMX R3, R3, R2, PT ;  /* 0x0000000203037217 */ /* 0x000fca0003800200 */
.L_x_709:
[----:B------:R-:W-:-:S05]  /*7360*/  IMAD.HI R3, R3, 0x2aaaaaab, RZ ;  /* 0x2aaaaaab03037827 */ /* 0x000fca00078e02ff */
[----:B------:R-:W-:-:S04]  /*7370*/  SHF.R.U32.HI R0, RZ, 0x1f, R3 ;  /* 0x0000001fff007819 */ /* 0x000fc80000011603 */
[----:B------:R-:W-:-:S04]  /*7380*/  LEA.HI.SX32 R3, R3, R0, 0x1c ;  /* 0x0000000003037211 */ /* 0x000fc800078fe2ff */
[----:B------:R-:W-:-:S04]  /*7390*/  IMNMX R226, R230, R3, !PT ;  /* 0x00000003e6e27217 */ /* 0x000fc80007800200 */
[----:B------:R-:W-:-:S13]  /*73a0*/  ISETP.GE.AND P0, PT, R199, R226, PT ;  /* 0x000000e2c700720c */ /* 0x000fda0003f06270 */
[----:B------:R-:W-:Y:S05]  /*73b0*/  @!P0 BRA `(.L_x_713) ;  /* 0x000047e000008947 */ /* 0x000fea0003800000 */
[----:B------:R-:W-:Y:S02]  /*73c0*/  MOV R70, R5 ;  /* 0x0000000500467202 */ /* 0x000fe40000000f00 */
[----:B------:R-:W-:Y:S02]  /*73d0*/  MOV R69, R68 ;  /* 0x0000004400457202 */ /* 0x000fe40000000f00 */
.L_x_734:
[----:B------:R-:W-:Y:S04]  /*73e0*/  DEPBAR.LE SB0, 0x0 ;  /* 0x000080000000791a */ /* 0x000fe80000000000 */
[----:B------:R-:W-:Y:S01]  /*73f0*/  WARPSYNC 0xffffffff ;  /* 0xffffffff00007948 */ /* 0x000fe20003800000 */
[----:B------:R-:W-:Y:S01]  /*7400*/  BAR.SYNC.DEFER_BLOCKING 0x0 ;  /* 0x0000000000007b1d */ /* 0x000fe20000010000 */
[----:B------:R-:W-:Y:S05]  /*7410*/  ISETP.GT.AND P0, PT, R230, R199, PT ;  /* 0x000000c7e600720c */ /* 0x000fea0003f04270 */
[----:B------:R1:W2:Y:S01]  /*7420*/  LDSM.16.M88.4 R8, [R180] ;  /* 0x00000000b408783b */ /* 0x0002a20000000200 */
[----:B------:R-:W-:Y:S03]  /*7430*/  BSSY B0, `(.L_x_714) ;  /* 0x000004a000007945 */ /* 0x000fe60003800000 */
[----:B------:R1:W3:Y:S04]  /*7440*/  LDSM.16.M88.4 R16, [R180+0x800] ;  /* 0x00080000b410783b */ /* 0x0002e80000000200 */
[----:B------:R1:W4:Y:S04]  /*7450*/  LDSM.16.M88.4 R24, [R180+0x1000] ;  /* 0x00100000b418783b */ /* 0x0003280000000200 */
        /* <DEDUP_REMOVED lines=8> */
[----:B------:R1:W1:Y:S01]  /*74e0*/  LDSM.16.M88.4 R148, [R71+0x2800] ;  /* 0x002800004794783b */ /* 0x0002620000000200 */
[----:B------:R-:W-:-:S05]  /*74f0*/  @P0 BRA `(.L_x_715) ;  /* 0x000003d000000947 */ /* 0x000fca0003800000 */
[----:B--23--:R-:W-:Y:S01]  /*7500*/  IMAD.WIDE.U32 R2, R211, c[0x0][0x208], RZ ;  /* 0x00008200d3027a25 */ /* 0x00cfe200078e00ff */
[----:B------:R-:W-:Y:S02]  /*7510*/  SHF.R.S32.HI R0, RZ, 0x1f, R211 ;  /* 0x0000001fff007819 */ /* 0x000fe400000114d3 */
[----:B------:R-:W-:Y:S01]  /*7520*/  SHF.R.S32.HI R4, RZ, 0x1f, R204 ;  /* 0x0000001fff047819 */ /* 0x000fe200000114cc */
[C---:B------:R-:W-:Y:S01]  /*7530*/  IMAD.SHL.U32 R15, R221.reuse, 0x2, RZ ;  /* 0x00000002dd0f7824 */ /* 0x040fe200078e00ff */
[----:B------:R-:W-:Y:S01]  /*7540*/  SHF.R.S32.HI R6, RZ, 0x1f, R221 ;  /* 0x0000001fff067819 */ /* 0x000fe200000114dd */
[----:B------:R-:W-:Y:S01]  /*7550*/  IMAD R0, R0, c[0x0][0x208], RZ ;  /* 0x0000820000007a24 */ /* 0x000fe200078e02ff */
[----:B------:R-:W-:Y:S01]  /*7560*/  SHF.R.S32.HI R5, RZ, 0x1f, R219 ;  /* 0x0000001fff057819 */ /* 0x000fe200000114db */
[----:B------:R-:W-:Y:S01]  /*7570*/  IMAD R4, R4, c[0x0][0x218], RZ ;  /* 0x0000860004047a24 */ /* 0x000fe200078e02ff */
[----:B------:R-:W-:Y:S01]  /*7580*/  SHF.L.U64.HI R6, R221, 0x1, R6 ;  /* 0x00000001dd067819 */ /* 0x000fe20000010206 */
[----:B------:R-:W-:Y:S01]  /*7590*/  IMAD R0, R211, c[0x0][0x20c], R0 ;  /* 0x00008300d3007a24 */ /* 0x000fe200078e0200 */
[----:B------:R-:W-:Y:S01]  /*75a0*/  SHF.L.U64.HI R5, R219, 0x1, R5 ;  /* 0x00000001db057819 */ /* 0x000fe20000010205 */
[C---:B------:R-:W-:Y:S02]  /*75b0*/  IMAD R4, R204.reuse, c[0x0][0x21c], R4 ;  /* 0x00008700cc047a24 */ /* 0x040fe400078e0204 */
[----:B------:R-:W-:Y:S02]  /*75c0*/  IMAD.IADD R3, R3, 0x1, R0 ;  /* 0x0000000103037824 */ /* 0x000fe400078e0200 */
[----:B------:R-:W-:Y:S02]  /*75d0*/  IMAD.SHL.U32 R14, R219, 0x2, RZ ;  /* 0x00000002db0e7824 */ /* 0x000fe400078e00ff */
[----:B------:R-:W-:Y:S05]  /*75e0*/  IMAD.WIDE.U32 R2, R204, c[0x0][0x218], R2 ;  /* 0x00008600cc027a25 */ /* 0x000fea00078e0002 */
[----:B------:R-:W-:Y:S04]  /*75f0*/  IADD3 R0, P0, R240, R2, RZ ;  /* 0x00000002f0007210 */ /* 0x000fe80007f1e0ff */
[----:B------:R-:W-:Y:S02]  /*7600*/  IADD3.X R2, R243, R3, R4, P0, !PT ;  /* 0x00000003f3027210 */ /* 0x000fe400007fe404 */
[C---:B------:R-:W-:Y:S04]  /*7610*/  LEA R4, P0, R0.reuse, c[0x0][0x1f8], 0x1 ;  /* 0x00007e0000047a11 */ /* 0x040fe800078008ff */
[----:B------:R-:W-:Y:S01]  /*7620*/  LEA.HI.X R0, R0, c[0x0][0x1fc], R2, 0x1, P0 ;  /* 0x00007f0000007a11 */ /* 0x000fe200000f0c02 */
[----:B------:R-:W-:-:S06]  /*7630*/  BRA.DIV ~URZ, `(.L_x_716) ;  /* 0x000112727f007947 */ /* 0x000fcc000b800000 */
[----:B------:R2:W3:Y:S02]  /*7640*/  SHFL.IDX PT, R7, R0, RZ, 0x181f ;  /* 0x00181fff00077589 */ /* 0x0004e400000e0000 */
.L_x_843:
[----:B------:R-:W-:-:S05]  /*7650*/  BRA.DIV ~URZ, `(.L_x_717) ;  /* 0x000112c27f007947 */ /* 0x000fca000b800000 */
[----:B------:R-:W5:Y:S01]  /*7660*/  SHFL.IDX PT, R2, R4, RZ, 0x181f ;  /* 0x00181fff04027589 */ /* 0x000f6200000e0000 */
[----:B------:R-:W-:Y:S02]  /*7670*/  ISETP.GE.AND P2, PT, R219, c[0x0][0x1d4], PT ;  /* 0x00007500db007a0c */ /* 0x000fe40003f46270 */
[----:B------:R-:W-:Y:S02]  /*7680*/  ISETP.GE.AND P1, PT, R221, c[0x0][0x1d4], PT ;  /* 0x00007500dd007a0c */ /* 0x000fe40003f26270 */
[CC--:B-----5:R-:W-:Y:S05]  /*7690*/  IADD3 R12, P0, R2.reuse, R14.reuse, RZ ;  /* 0x0000000e020c7210 */ /* 0x0e0fea0007f1e0ff */
[C-C-:B---3--:R-:W-:Y:S01]  /*76a0*/  IMAD.X R13, R7.reuse, 0x1, R5.reuse, P0 ;  /* 0x00000001070d7824 */ /* 0x148fe200000e0605 */
[-C--:B------:R-:W-:Y:S04]  /*76b0*/  IADD3 R2, P0, R2, R15.reuse, RZ ;  /* 0x0000000f02027210 */ /* 0x080fe80007f1e0ff */
[----:B------:R-:W-:Y:S01]  /*76c0*/  @!PT LDS RZ, [RZ] ;  /* 0x00000000fffff984 */ /* 0x000fe20000000800 */
[----:B------:R-:W-:Y:S01]  /*76d0*/  @!PT LDS RZ, [RZ] ;  /* 0x00000000fffff984 */ /* 0x000fe20000000800 */
[----:B------:R3:W-:Y:S01]  /*76e0*/  LDGSTS.E.BYPASS.LTC128B.128 [R195+0x100], [R12.64], !P2 ;  /* 0x001000000cc37fae */ /* 0x0007e2000d101d46 */
[--C-:B------:R-:W-:Y:S01]  /*76f0*/  IMAD.X R3, R7, 0x1, R6.reuse, P0 ;  /* 0x0000000107037824 */ /* 0x100fe200000e0606 */
[----:B------:R-:W-:Y:S04]  /*7700*/  SEL R7, RZ, 0x10, P2 ;  /* 0x00000010ff077807 */ /* 0x000fe80001000000 */
[----:B------:R5:W-:Y:S04]  /*7710*/  LDGSTS.E.BYPASS.LTC128B.128 [R195+0x3100], [R2.64], !P1 ;  /* 0x0310000002c37fae */ /* 0x000be8000c901d46 */
[----:B-----5:R-:W3:Y:S04]  /*7720*/  SHFL.IDX PT, R2, R4, 0x1, 0x181f ;  /* 0x00381f0004027f89 */ /* 0x020ee800000e0000 */
[----:B------:R-:W5:Y:S01]  /*7730*/  SHFL.IDX PT, R3, R0, 0x1, 0x181f ;  /* 0x00381f0000037f89 */ /* 0x000f6200000e0000 */
[C---:B---3--:R-:W-:Y:S05]  /*7740*/  IADD3 R12, P0, R2.reuse, R14, RZ ;  /* 0x0000000e020c7210 */ /* 0x048fea0007f1e0ff */
[C---:B-----5:R-:W-:Y:S01]  /*7750*/  IMAD.X R13, R3.reuse, 0x1, R5, P0 ;  /* 0x00000001030d7824 */ /* 0x060fe200000e0605 */
[----:B------:R-:W-:Y:S04]  /*7760*/  IADD3 R2, P0, R2, R15, RZ ;  /* 0x0000000f02027210 */ /* 0x000fe80007f1e0ff */
[----:B------:R3:W-:Y:S01]  /*7770*/  LDGSTS.E.BYPASS.LTC128B.128 [R195+0x1100], [R12.64], !P2 ;  /* 0x011000000cc37fae */ /* 0x0007e2000d101d46 */
[----:B------:R-:W-:Y:S05]  /*7780*/  IMAD.X R3, R3, 0x1, R6, P0 ;  /* 0x0000000103037824 */ /* 0x000fea00000e0606 */
[----:B------:R2:W-:Y:S04]  /*7790*/  LDGSTS.E.BYPASS.LTC128B.128 [R195+0x4100], [R2.64], !P1 ;  /* 0x0410000002c37fae */ /* 0x0005e8000c901d46 */
[----:B---3--:R2:W3:Y:S01]  /*77a0*/  SHFL.IDX PT, R13, R0, 0x2, 0x181f ;  /* 0x00581f00000d7f89 */ /* 0x0084e200000e0000 */
[----:B------:R-:W-:Y:S03]  /*77b0*/  SEL R12, RZ, 0x10, P1 ;  /* 0x00000010ff0c7807 */ /* 0x000fe60000800000 */
[----:B--2---:R2:W4:Y:S04]  /*77c0*/  SHFL.IDX PT, R0, R4, 0x2, 0x181f ;  /* 0x00581f0004007f89 */ /* 0x00452800000e0000 */
.L_x_844:
[C---:B------:R-:W-:Y:S02]  /*77d0*/  IADD3 R2, -R7.reuse, 0x10, RZ ;  /* 0x0000001007027810 */ /* 0x040fe40007ffe1ff */
[----:B------:R-:W-:Y:S02]  /*77e0*/  ISETP.NE.U32.AND P2, PT, R7, RZ, PT ;  /* 0x000000ff0700720c */ /* 0x000fe40003f45070 */
[----:B------:R-:W-:Y:S04]  /*77f0*/  LOP3.LUT R2, R2, 0xf, RZ, 0xc0, !PT ;  /* 0x0000000f02027812 */ /* 0x000fe800078ec0ff */
[-C--:B--2-4-:R-:W-:Y:S02]  /*7800*/  IADD3 R4, P1, P0, R2, R0.reuse, R14 ;  /* 0x0000000002047210 */ /* 0x094fe4000783e00e */
[----:B------:R-:W-:Y:S02]  /*7810*/  IADD3 R2, -R12, 0x10, RZ ;  /* 0x000000100c027810 */ /* 0x000fe40007ffe1ff */
[-C--:B---3--:R-:W-:Y:S02]  /*7820*/  IADD3.X R5, RZ, R13.reuse, R5, P1, P0 ;  /* 0x0000000dff057210 */ /* 0x088fe40000fe0405 */
[----:B------:R-:W-:Y:S03]  /*7830*/  LOP3.LUT R2, R2, 0xf, RZ, 0xc0, !PT ;  /* 0x0000000f02027812 */ /* 0x000fe600078ec0ff */
[----:B------:R-:W-:Y:S01]  /*7840*/  @!PT LDS RZ, [RZ] ;  /* 0x00000000fffff984 */ /* 0x000fe20000000800 */
[----:B------:R-:W-:Y:S01]  /*7850*/  @!PT LDS RZ, [RZ] ;  /* 0x00000000fffff984 */ /* 0x000fe20000000800 */
[----:B------:R-:W-:Y:S01]  /*7860*/  @!PT LDS RZ, [RZ] ;  /* 0x00000000fffff984 */ /* 0x000fe20000000800 */
[----:B------:R2:W-:Y:S01]  /*7870*/  LDGSTS.E.BYPASS.LTC128B.128.ZFILL [R195+0x2100], [R4.64], P2 ;  /* 0x0210000004c37fae */ /* 0x0005e20009141d46 */
[----:B------:R-:W-:Y:S04]  /*7880*/  IADD3 R2, P1, P0, R2, R0, R15 ;  /* 0x0000000002027210 */ /* 0x000fe8000783e00f */
[----:B------:R-:W-:Y:S02]  /*7890*/  IADD3.X R3, RZ, R13, R6, P1, P0 ;  /* 0x0000000dff037210 */ /* 0x000fe40000fe0406 */
[----:B------:R-:W-:Y:S11]  /*78a0*/  ISETP.NE.U32.AND P0, PT, R12, RZ, PT ;  /* 0x000000ff0c00720c */ /* 0x000ff60003f05070 */
[----:B------:R-:W-:Y:S02]  /*78b0*/  @!UPT UIADD3 URZ, URZ, URZ, URZ ;  /* 0x0000003f3f3ff290 */ /* 0x000fe4000fffe03f */
[----:B------:R2:W-:Y:S02]  /*78c0*/  LDGSTS.E.BYPASS.LTC128B.128.ZFILL [R195+0x5100], [R2.64], P0 ;  /* 0x0510000002c37fae */ /* 0x0005e40008141d46 */
.L_x_715:
[----:B--23--:R-:W-:Y:S05]  /*78d0*/  BSYNC B0 ;  /* 0x0000000000007941 */ /* 0x00cfea0003800000 */
.L_x_714:
[----:B------:R-:W0:Y:S01]  /*78e0*/  LDGDEPBAR ;  /* 0x00000000000079af */ /* 0x000e220000000000 */
[----:B------:R-:W-:Y:S01]  /*78f0*/  WARPSYNC 0xffffffff ;  /* 0xffffffff00007948 */ /* 0x000fe20003800000 */
[C---:B------:R-:W-:Y:S01]  /*7900*/  HMMA.16816.F32.BF16 R4, R120.reuse, R8, RZ ;  /* 0x000000087804723c */ /* 0x040fe200000418ff */
[----:B------:R-:W-:Y:S02]  /*7910*/  BSSY B0, `(.L_x_718) ;  /* 0x0000137000007945 */ /* 0x000fe40003800000 */
[----:B------:R-:W-:Y:S05]  /*7920*/  ISETP.GT.AND P0, PT, R199, R230, PT ;  /* 0x000000e6c700720c */ /* 0x000fea0003f04270 */
[C---:B------:R-:W-:Y:S08]  /*7930*/  HMMA.16816.F32.BF16 R8, R120.reuse, R10, RZ ;  /* 0x0000000a7808723c */ /* 0x040ff000000418ff */
[C---:B------:R-:W-:Y:S08]  /*7940*/  HMMA.16816.F32.BF16 R12, R120.reuse, R16, RZ ;  /* 0x00000010780c723c */ /* 0x040ff000000418ff */
[C---:B------:R-:W-:Y:S08]  /*7950*/  HMMA.16816.F32.BF16 R16, R120.reuse, R18, RZ ;  /* 0x000000127810723c */ /* 0x040ff000000418ff */
[C---:B----4-:R-:W-:Y:S08]  /*7960*/  HMMA.16816.F32.BF16 R20, R120.reuse, R24, RZ ;  /* 0x000000187814723c */ /* 0x050ff000000418ff */
[C---:B------:R-:W-:Y:S08]  /*7970*/  HMMA.16816.F32.BF16 R24, R120.reuse, R26, RZ ;  /* 0x0000001a7818723c */ /* 0x040ff000000418ff */
        /* <DEDUP_REMOVED lines=109> */
[----:B------:R-:W-:Y:S08]  /*8050*/  HMMA.16816.F32.BF16 R48, R168, R146, R48 ;  /* 0x00000092a830723c */ /* 0x000ff00000041830 */
[C---:B-1----:R-:W-:Y:S08]  /*8060*/  HMMA.16816.F32.BF16 R4, R172.reuse, R128, R4 ;  /* 0x00000080ac04723c */ /* 0x042ff00000041804 */
[C---:B------:R-:W-:Y:S08]  /*8070*/  HMMA.16816.F32.BF16 R8, R172.reuse, R130, R8 ;  /* 0x00000082ac08723c */ /* 0x040ff00000041808 */
[C---:B--2---:R-:W-:Y:S08]  /*8080*/  HMMA.16816.F32.BF16 R12, R172.reuse, R132, R12 ;  /* 0x00000084ac0c723c */ /* 0x044ff0000004180c */
        /* <DEDUP_REMOVED lines=22> */
[----:B------:R-:W-:Y:S04]  /*81f0*/  FMUL.FTZ R2, R27, c[0x0][0x320] ;  /* 0x0000c8001b027a20 */ /* 0x000fe80000410000 */
[----:B------:R-:W2:Y:S01]  /*8200*/  MUFU.TANH R135, R2 ;  /* 0x0000000200877308 */ /* 0x000ea20000002400 */
[----:B-1----:R-:W-:Y:S02]  /*8210*/  FMUL.FTZ R0, R10, c[0x0][0x320] ;  /* 0x0000c8000a007a20 */ /* 0x002fe40000410000 */
[----:B------:R-:W1:Y:S07]  /*8220*/  LDSM.16.M88.4 R8, [R181+0x1800] ;  /* 0x00180000b508783b */ /* 0x000e6e0000000200 */
[----:B------:R5:W1:Y:S02]  /*8230*/  MUFU.TANH R150, R0 ;  /* 0x0000000000967308 */ /* 0x000a640000002400 */
[----:B-----5:R-:W-:Y:S08]  /*8240*/  FMUL.FTZ R0, R12, c[0x0][0x320] ;  /* 0x0000c8000c007a20 */ /* 0x020ff00000410000 */
[----:B------:R5:W2:Y:S01]  /*8250*/  MUFU.TANH R137, R0 ;  /* 0x0000000000897308 */ /* 0x000aa20000002400 */
[C---:B-1----:R-:W-:Y:S08]  /*8260*/  HMMA.16816.F32.BF16 R28, R172.reuse, R8, R28 ;  /* 0x00000008ac1c723c */ /* 0x042ff0000004181c */
[C---:B------:R-:W-:Y:S01]  /*8270*/  HMMA.16816.F32.BF16 R32, R172.reuse, R10, R32 ;  /* 0x0000000aac20723c */ /* 0x040fe20000041820 */
[----:B------:R-:W1:Y:S01]  /*8280*/  LDSM.16.M88.4 R8, [R181+0x2800] ;  /* 0x00280000b508783b */ /* 0x000e620000000200 */
[----:B------:R-:W-:Y:S04]  /*8290*/  DEPBAR.LE SB0, 0x0 ;  /* 0x000080000000791a */ /* 0x000fe80000000000 */
[----:B-----5:R-:W-:Y:S02]  /*82a0*/  FMUL.FTZ R0, R13, c[0x0][0x320] ;  /* 0x0000c8000d007a20 */ /* 0x020fe40000410000 */
[C---:B------:R-:W-:Y:S02]  /*82b0*/  HMMA.16816.F32.BF16 R36, R172.reuse, R4, R36 ;  /* 0x00000004ac24723c */ /* 0x040fe40000041824 */
[----:B------:R5:W1:Y:S01]  /*82c0*/  MUFU.TANH R136, R0 ;  /* 0x0000000000887308 */ /* 0x000a620000002400 */
[----:B------:R-:W-:Y:S05]  /*82d0*/  BAR.SYNC.DEFER_BLOCKING 0x0 ;  /* 0x0000000000007b1d */ /* 0x000fea0000010000 */
[C---:B------:R-:W-:Y:S08]  /*82e0*/  HMMA.16816.F32.BF16 R40, R172.reuse, R6, R40 ;  /* 0x00000006ac28723c */ /* 0x040ff00000041828 */
[----:B------:R-:W-:Y:S04]  /*82f0*/  FMUL.FTZ R2, R35, c[0x0][0x320] ;  /* 0x0000c80023027a20 */ /* 0x000fe80000410000 */
[----:B------:R-:W2:Y:S01]  /*8300*/  MUFU.TANH R128, R2 ;  /* 0x0000000200807308 */ /* 0x000ea20000002400 */
[----:B-----5:R-:W-:Y:S09]  /*8310*/  FMUL.FTZ R0, R14, c[0x0][0x320] ;  /* 0x0000c8000e007a20 */ /* 0x020ff20000410000 */
[----:B------:R5:W2:Y:S01]  /*8320*/  MUFU.TANH R148, R0 ;  /* 0x0000000000947308 */ /* 0x000aa20000002400 */
[C---:B-1----:R-:W-:Y:S08]  /*8330*/  HMMA.16816.F32.BF16 R44, R172.reuse, R8, R44 ;  /* 0x00000008ac2c723c */ /* 0x042ff0000004182c */
[----:B------:R-:W-:Y:S04]  /*8340*/  HMMA.16816.F32.BF16 R48, R172, R10, R48 ;  /* 0x0000000aac30723c */ /* 0x000fe80000041830 */
[----:B-----5:R-:W-:Y:S04]  /*8350*/  FMUL.FTZ R0, R15, c[0x0][0x320] ;  /* 0x0000c8000f007a20 */ /* 0x020fe80000410000 */
        /* <DEDUP_REMOVED lines=68> */
[----:B--234-:R-:W-:Y:S01]  /*87a0*/  IMAD.MOV.U32 R177, RZ, RZ, c[0x0][0x2b8] ;  /* 0x0000ae00ffb17624 */ /* 0x01cfe200078e00ff */
[----:B------:R-:W-:Y:S01]  /*87b0*/  SHF.R.S32.HI R7, RZ, 0x1f, R219 ;  /* 0x0000001fff077819 */ /* 0x000fe200000114db */
[----:B------:R-:W-:Y:S02]  /*87c0*/  IMAD R3, R229, 0x20, R245 ;  /* 0x00000020e5037824 */ /* 0x000fe400078e02f5 */
[----:B------:R-:W-:Y:S01]  /*87d0*/  IMAD R2, R199, 0x60, R234 ;  /* 0x00000060c7027824 */ /* 0x000fe200078e02ea */
[----:B------:R-:W-:Y:S01]  /*87e0*/  ISETP.NE.AND P2, PT, R177, 0x1, PT ;  /* 0x00000001b100780c */ /* 0x000fe20003f45270 */
[----:B------:R-:W-:Y:S01]  /*87f0*/  IMAD.MOV.U32 R204, RZ, RZ, RZ ;  /* 0x000000ffffcc7224 */ /* 0x000fe200078e00ff */
[----:B------:R-:W-:Y:S01]  /*8800*/  ISETP.GT.AND P1, PT, R3, 0x5f, PT ;  /* 0x0000005f0300780c */ /* 0x000fe20003f24270 */
[----:B------:R-:W-:Y:S01]  /*8810*/  IMAD.SHL.U32 R13, R221, 0x2, RZ ;  /* 0x00000002dd0d7824 */ /* 0x000fe200078e00ff */
[----:B------:R-:W-:Y:S01]  /*8820*/  IADD3 R2, R2, -0x60, R3 ;  /* 0xffffffa002027810 */ /* 0x000fe20007ffe003 */
[----:B------:R-:W-:Y:S01]  /*8830*/  IMAD.SHL.U32 R12, R219, 0x2, RZ ;  /* 0x00000002db0c7824 */ /* 0x000fe200078e00ff */
[----:B------:R-:W-:Y:S03]  /*8840*/  SHF.R.S32.HI R177, RZ, 0x1f, R221 ;  /* 0x0000001fffb17819 */ /* 0x000fe600000114dd */
[----:B-1----:R-:W-:Y:S01]  /*8850*/  IMAD.MOV.U32 R0, RZ, RZ, R2 ;  /* 0x000000ffff007224 */ /* 0x002fe200078e0002 */
[----:B------:R-:W-:Y:S03]  /*8860*/  SHF.L.U64.HI R6, R221, 0x1, R177 ;  /* 0x00000001dd067819 */ /* 0x000fe600000102b1 */
[----:B------:R-:W-:Y:S05]  /*8870*/  @P2 IMAD.HI.U32 R3, R2, c[0x0][0x2bc], RZ ;  /* 0x0000af0002032a27 */ /* 0x000fea00078e00ff */
[----:B------:R-:W-:Y:S04]  /*8880*/  @P2 SHF.R.U32.HI R0, RZ, c[0x0][0x2c0], R3 ;  /* 0x0000b000ff002a19 */ /* 0x000fe80000011603 */
        /* <DEDUP_REMOVED lines=8> */
[----:B------:R1:W2:Y:S04]  /*8910*/  @!P1 LDG.E R204, [R4.64] ;  /* 0x0000000604cc9981 */ /* 0x0002a8000c1e1900 */
[----:B------:R-:W-:Y:S04]  /*8920*/  IMAD R0, R0, c[0x0][0x1e0], RZ ;  /* 0x0000780000007a24 */ /* 0x000fe800078e02ff */
[----:B------:R-:W-:Y:S04]  /*8930*/  IMAD R0, R211, c[0x0][0x1e4], R0 ;  /* 0x00007900d3007a24 */ /* 0x000fe800078e0200 */
[----:B------:R-:W-:Y:S01]  /*8940*/  IMAD.IADD R3, R3, 0x1, R0 ;  /* 0x0000000103037824 */ /* 0x000fe200078e0200 */
[----:B-1----:R-:W-:Y:S02]  /*8950*/  SHF.L.U64.HI R5, R219, 0x1, R7 ;  /* 0x00000001db057819 */ /* 0x002fe40000010207 */
[----:B--2---:R-:W-:Y:S01]  /*8960*/  SHF.R.S32.HI R0, RZ, 0x1f, R204 ;  /* 0x0000001fff007819 */ /* 0x004fe200000114cc */
[----:B------:R-:W-:Y:S04]  /*8970*/  IMAD.WIDE.U32 R2, R204, c[0x0][0x1f0], R2 ;  /* 0x00007c00cc027a25 */ /* 0x000fe800078e0002 */
        /* <DEDUP_REMOVED lines=8> */
.L_x_845:
[----:B------:R-:W-:-:S05]  /*8a00*/  BRA.DIV ~URZ, `(.L_x_721) ;  /* 0x000103127f007947 */ /* 0x000fca000b800000 */
[----:B------:R-:W3:Y:S01]  /*8a10*/  SHFL.IDX PT, R2, R4, RZ, 0x181f ;  /* 0x00181fff04027589 */ /* 0x000ee200000e0000 */
[----:B------:R-:W-:Y:S02]  /*8a20*/  ISETP.GE.AND P2, PT, R219, c[0x0][0x1d4], PT ;  /* 0x00007500db007a0c */ /* 0x000fe40003f46270 */
[----:B------:R-:W-:Y:S02]  /*8a30*/  ISETP.GE.AND P1, PT, R221, c[0x0][0x1d4], PT ;  /* 0x00007500dd007a0c */ /* 0x000fe40003f26270 */
[CC--:B---3--:R-:W-:Y:S05]  /*8a40*/  IADD3 R8, P0, R2.reuse, R12.reuse, RZ ;  /* 0x0000000c02087210 */ /* 0x0c8fea0007f1e0ff */
[C-C-:B--2---:R-:W-:Y:S01]  /*8a50*/  IMAD.X R9, R7.reuse, 0x1, R5.reuse, P0 ;  /* 0x0000000107097824 */ /* 0x144fe200000e0605 */
[-C--:B------:R-:W-:Y:S04]  /*8a60*/  IADD3 R2, P0, R2, R13.reuse, RZ ;  /* 0x0000000d02027210 */ /* 0x080fe80007f1e0ff */
[----:B------:R-:W-:Y:S01]  /*8a70*/  @!PT LDS RZ, [RZ] ;  /* 0x00000000fffff984 */ /* 0x000fe20000000800 */
[----:B------:R-:W-:Y:S01]  /*8a80*/  @!PT LDS RZ, [RZ] ;  /* 0x00000000fffff984 */ /* 0x000fe20000000800 */
[----:B------:R2:W-:Y:S01]  /*8a90*/  LDGSTS.E.BYPASS.LTC128B.128 [R195+0x8100], [R8.64], !P2 ;  /* 0x0810000008c37fae */ /* 0x0005e2000d101d46 */
[--C-:B------:R-:W-:Y:S01]  /*8aa0*/  IMAD.X R3, R7, 0x1, R6.reuse, P0 ;  /* 0x0000000107037824 */ /* 0x100fe200000e0606 */
[----:B------:R-:W-:Y:S04]  /*8ab0*/  SEL R7, RZ, 0x10, P2 ;  /* 0x00000010ff077807 */ /* 0x000fe80001000000 */
[----:B------:R3:W-:Y:S04]  /*8ac0*/  LDGSTS.E.BYPASS.LTC128B.128 [R195+0xb100], [R2.64], !P1 ;  /* 0x0b10000002c37fae */ /* 0x0007e8000c901d46 */
[----:B---3--:R-:W2:Y:S04]  /*8ad0*/  SHFL.IDX PT, R2, R4, 0x1, 0x181f ;  /* 0x00381f0004027f89 */ /* 0x008ea800000e0000 */
[----:B------:R-:W3:Y:S01]  /*8ae0*/  SHFL.IDX PT, R3, R0, 0x1, 0x181f ;  /* 0x00381f0000037f89 */ /* 0x000ee200000e0000 */
[C---:B--2---:R-:W-:Y:S05]  /*8af0*/  IADD3 R8, P0, R2.reuse, R12, RZ ;  /* 0x0000000c02087210 */ /* 0x044fea0007f1e0ff */
[C---:B---3--:R-:W-:Y:S01]  /*8b00*/  IMAD.X R9, R3.reuse, 0x1, R5, P0 ;  /* 0x0000000103097824 */ /* 0x048fe200000e0605 */
[----:B------:R-:W-:Y:S04]  /*8b10*/  IADD3 R2, P0, R2, R13, RZ ;  /* 0x0000000d02027210 */ /* 0x000fe80007f1e0ff */
[----:B------:R2:W-:Y:S01]  /*8b20*/  LDGSTS.E.BYPASS.LTC128B.128 [R195+0x9100], [R8.64], !P2 ;  /* 0x0910000008c37fae */ /* 0x0005e2000d101d46 */
[----:B------:R-:W-:Y:S05]  /*8b30*/  IMAD.X R3, R3, 0x1, R6, P0 ;  /* 0x0000000103037824 */ /* 0x000fea00000e0606 */
[----:B------:R3:W-:Y:S04]  /*8b40*/  LDGSTS.E.BYPASS.LTC128B.128 [R195+0xc100], [R2.64], !P1 ;  /* 0x0c10000002c37fae */ /* 0x0007e8000c901d46 */
[----:B--2---:R3:W2:Y:S01]  /*8b50*/  SHFL.IDX PT, R9, R0, 0x2, 0x181f ;  /* 0x00581f0000097f89 */ /* 0x0046a200000e0000 */
[----:B------:R-:W-:Y:S03]  /*8b60*/  SEL R8, RZ, 0x10, P1 ;  /* 0x00000010ff087807 */ /* 0x000fe60000800000 */
[----:B-1----:R3:W1:Y:S04]  /*8b70*/  SHFL.IDX PT, R0, R4, 0x2, 0x181f ;  /* 0x00581f0004007f89 */ /* 0x00266800000e0000 */
.L_x_846:
[C---:B---3--:R-:W-:Y:S02]  /*8b80*/  IADD3 R2, -R7.reuse, 0x10, RZ ;  /* 0x0000001007027810 */ /* 0x048fe40007ffe1ff */
[----:B------:R-:W-:Y:S02]  /*8b90*/  ISETP.NE.U32.AND P2, PT, R7, RZ, PT ;  /* 0x000000ff0700720c */ /* 0x000fe40003f45070 */
[----:B------:R-:W-:Y:S04]  /*8ba0*/  LOP3.LUT R2, R2, 0xf, RZ, 0xc0, !PT ;  /* 0x0000000f02027812 */ /* 0x000fe800078ec0ff */
[-C--:B-1----:R-:W-:Y:S02]  /*8bb0*/  IADD3 R4, P1, P0, R2, R0.reuse, R12 ;  /* 0x0000000002047210 */ /* 0x082fe4000783e00c */
[----:B------:R-:W-:Y:S02]  /*8bc0*/  IADD3 R2, -R8, 0x10, RZ ;  /* 0x0000001008027810 */ /* 0x000fe40007ffe1ff */
[-C--:B--2---:R-:W-:Y:S02]  /*8bd0*/  IADD3.X R5, RZ, R9.reuse, R5, P1, P0 ;  /* 0x00000009ff057210 */ /* 0x084fe40000fe0405 */
        /* <DEDUP_REMOVED lines=10> */
.L_x_719:
[----:B--234-:R-:W-:Y:S05]  /*8c80*/  BSYNC B0 ;  /* 0x0000000000007941 */ /* 0x01cfea0003800000 */
.L_x_718:
[----:B------:R-:W-:Y:S01]  /*8c90*/  LOP3.LUT R8, RZ, c[0x0][0x324], RZ, 0x33, !PT ;  /* 0x0000c900ff087a12 */ /* 0x000fe200078e33ff */
[----:B-1----:R-:W-:Y:S01]  /*8ca0*/  IMAD.MOV.U32 R0, RZ, RZ, c[0x0][0x2c4] ;  /* 0x0000b100ff007624 */ /* 0x002fe200078e00ff */
[----:B------:R-:W0:Y:S01]  /*8cb0*/  LDGDEPBAR ;  /* 0x00000000000079af */ /* 0x000e220000000000 */
[----:B------:R-:W-:Y:S03]  /*8cc0*/  IMAD.IADD R5, R246, 0x1, R244 ;  /* 0x00000001f6057824 */ /* 0x000fe600078e02f4 */
[----:B------:R-:W-:Y:S01]  /*8cd0*/  ISETP.NE.AND P0, PT, R0, 0x1, PT ;  /* 0x000000010000780c */ /* 0x000fe20003f05270 */
[----:B------:R-:W-:Y:S05]  /*8ce0*/  IMAD R0, R199, -0x60, RZ ;  /* 0xffffffa0c7007824 */ /* 0x000fea00078e02ff */
[----:B------:R-:W-:Y:S04]  /*8cf0*/  IADD3 R2, -R233, 0x1, R0 ;  /* 0x00000001e9027810 */ /* 0x000fe80007ffe100 */
[----:B------:R-:W-:Y:S03]  /*8d00*/  IADD3 R6, -R231, R2, R232 ;  /* 0x00000002e7067210 */ /* 0x000fe60007ffe1e8 */
[----:B------:R-:W-:Y:S01]  /*8d10*/  @P0 IMAD.HI.U32 R3, R5, c[0x0][0x2c8], RZ ;  /* 0x0000b20005030a27 */ /* 0x000fe200078e00ff */
[----:B------:R-:W-:Y:S04]  /*8d20*/  IADD3 R7, R6, c[0x0][0x328], RZ ;  /* 0x0000ca0006077a10 */ /* 0x000fe80007ffe0ff */
[----:B------:R-:W-:Y:S01]  /*8d30*/  @P0 SHF.R.U32.HI R5, RZ, c[0x0][0x2cc], R3 ;  /* 0x0000b300ff050a19 */ /* 0x000fe20000011603 */
[----:B------:R-:W-:-:S05]  /*8d40*/  BRA.DIV ~URZ, `(.L_x_722) ;  /* 0x000103627f007947 */ /* 0x000fca000b800000 */
[----:B------:R1:W2:Y:S02]  /*8d50*/  SHFL.IDX PT, R4, R5, RZ, 0x1c1f ;  /* 0x001c1fff05047589 */ /* 0x0002a400000e0000 */
.L_x_847:
[-C--:B--2---:R-:W-:Y:S01]  /*8d60*/  IADD3 R3, R7, R4.reuse, RZ ;  /* 0x0000000407037210 */ /* 0x084fe20007ffe0ff */
[----:B------:R-:W-:Y:S02]  /*8d70*/  IMAD.MOV.U32 R2, RZ, RZ, c[0x0][0x32c] ;  /* 0x0000cb00ff027624 */ /* 0x000fe400078e00ff */
[----:B------:R-:W-:Y:S03]  /*8d80*/  IMAD.IADD R6, R8, 0x1, R6 ;  /* 0x0000000108067824 */ /* 0x000fe600078e0206 */
[----:B------:R-:W-:Y:S02]  /*8d90*/  ISETP.GE.AND P0, PT, R2, 0x1, PT ;  /* 0x000000010200780c */ /* 0x000fe40003f06270 */
[----:B------:R-:W-:Y:S11]  /*8da0*/  IADD3 R2, R6, R4, RZ ;  /* 0x0000000406027210 */ /* 0x000ff60007ffe0ff */
[----:B------:R-:W-:-:S05]  /*8db0*/  @!P0 BRA `(.L_x_723) ;  /* 0x0000018000008947 */ /* 0x000fca0003800000 */
[----:B------:R-:W-:Y:S01]  /*8dc0*/  IADD3 R4, -R231, R232, R4 ;  /* 0x000000e8e7047210 */ /* 0x000fe20007ffe104 */
[----:B------:R-:W-:Y:S03]  /*8dd0*/  BSSY B0, `(.L_x_724) ;  /* 0x0000011000007945 */ /* 0x000fe60003800000 */
        /* <DEDUP_REMOVED lines=11> */
.L_x_725:
[----:B------:R-:W-:Y:S04]  /*8e90*/  MOV R8, c[0x0][0x32c] ;  /* 0x0000cb0000087a02 */ /* 0x000fe80000000f00 */
[----:B------:R-:W-:Y:S11]  /*8ea0*/  ISETP.NE.AND P0, PT, R8, 0x1, PT ;  /* 0x000000010800780c */ /* 0x000ff60003f05270 */
[----:B------:R-:W-:Y:S02]  /*8eb0*/  @!UPT UIADD3 URZ, URZ, URZ, URZ ;  /* 0x0000003f3f3ff290 */ /* 0x000fe4000fffe03f */
[----:B------:R-:W-:Y:S05]  /*8ec0*/  @P0 IMAD.HI.U32 R8, R4, c[0x0][0x330], RZ ;  /* 0x0000cc0004080a27 */ /* 0x000fea00078e00ff */
[----:B------:R-:W-:Y:S02]  /*8ed0*/  @P0 SHF.R.U32.HI R4, RZ, c[0x0][0x334], R8 ;  /* 0x0000cd00ff040a19 */ /* 0x000fe40000011608 */
.L_x_726:
[----:B------:R-:W-:Y:S05]  /*8ee0*/  BSYNC B0 ;  /* 0x0000000000007941 */ /* 0x000fea0003800000 */
.L_x_724:
[----:B------:R-:W-:Y:S04]  /*8ef0*/  IMAD.IADD R8, R0, 0x1, -R233 ;  /* 0x0000000100087824 */ /* 0x000fe800078e0ae9 */
[----:B------:R-:W-:Y:S05]  /*8f00*/  IMAD R4, R4, c[0x0][0x32c], R8 ;  /* 0x0000cb0004047a24 */ /* 0x000fea00078e0208 */
[----:B------:R-:W-:Y:S02]  /*8f10*/  IMNMX R2, R2, R4, !PT ;  /* 0x0000000402027217 */ /* 0x000fe40007800200 */
[----:B------:R-:W-:Y:S04]  /*8f20*/  IADD3 R4, R4, c[0x0][0x32c], RZ ;  /* 0x0000cb0004047a10 */ /* 0x000fe80007ffe0ff */
[----:B------:R-:W-:Y:S02]  /*8f30*/  IMNMX R3, R3, R4, PT ;  /* 0x0000000403037217 */ /* 0x000fe40003800200 */
.L_x_723:
[C---:B------:R-:W-:Y:S02]  /*8f40*/  ISETP.GE.AND P0, PT, R0.reuse, 0x1, PT ;  /* 0x000000010000780c */ /* 0x040fe40003f06270 */
[----:B------:R-:W-:Y:S02]  /*8f50*/  ISETP.GE.AND P1, PT, R0, 0x2, PT ;  /* 0x000000020000780c */ /* 0x000fe40003f26270 */
[----:B------:R-:W-:Y:S02]  /*8f60*/  LOP3.LUT R192, R192, 0xffff7fff, RZ, 0xc0, !PT ;  /* 0xffff7fffc0c07812 */ /* 0x000fe400078ec0ff */
[C---:B------:R-:W-:Y:S02]  /*8f70*/  ISETP.GE.AND P6, PT, R0.reuse, 0x42, PT ;  /* 0x000000420000780c */ /* 0x040fe40003fc6270 */
[C---:B------:R-:W-:Y:S02]  /*8f80*/  ISETP.GE.AND P5, PT, R0.reuse, 0x49, PT ;  /* 0x000000490000780c */ /* 0x040fe40003fa6270 */
[C---:B------:R-:W-:Y:S02]  /*8f90*/  ISETP.GE.AND P4, PT, R0.reuse, 0x4a, PT ;  /* 0x0000004a0000780c */ /* 0x040fe40003f86270 */
[----:B------:R-:W-:Y:S02]  /*8fa0*/  ISETP.GE.AND P3, PT, R0, 0x51, PT ;  /* 0x000000510000780c */ /* 0x000fe40003f66270 */
[----:B------:R-:W-:Y:S02]  /*8fb0*/  @P0 LOP3.LUT R192, R192, 0x8000, RZ, 0xfc, !PT ;  /* 0x00008000c0c00812 */ /* 0x000fe400078efcff */
[----:B------:R-:W-:Y:S02]  /*8fc0*/  ISETP.GT.AND P0, PT, R2, RZ, !P0 ;  /* 0x000000ff0200720c */ /* 0x000fe40004704270 */
[----:B------:R-:W-:Y:S02]  /*8fd0*/  LOP3.LUT R192, R192, 0xfffeffff, RZ, 0xc0, !PT ;  /* 0xfffeffffc0c07812 */ /* 0x000fe400078ec0ff */
[C---:B------:R-:W-:Y:S02]  /*8fe0*/  ISETP.LT.OR P0, PT, R3.reuse, 0x1, P0 ;  /* 0x000000010300780c */ /* 0x040fe40000701670 */
        /* <DEDUP_REMOVED lines=9> */
[C---:B------:R-:W-:Y:S02]  /*9080*/  ISETP.LT.OR P0, PT, R3.reuse, 0x9, P0 ;  /* 0x000000090300780c */ /* 0x040fe40000701670 */
        /* <DEDUP_REMOVED lines=77> */
[C---:B------:R-:W-:Y:S03]  /*9560*/  ISETP.LT.OR P0, PT, R3.reuse, 0x3a, P0 ;  /* 0x0000003a0300780c */ /* 0x040fe60000701670 */
        /* <DEDUP_REMOVED lines=9> */
[C---:B------:R-:W-:Y:S02]  /*9600*/  ISETP.LT.OR P0, PT, R3.reuse, 0x42, P0 ;  /* 0x000000420300780c */ /* 0x040fe40000701670 */
[----:B------:R-:W-:Y:S02]  /*9610*/  ISETP.GE.AND P1, PT, R0, 0x52, PT ;  /* 0x000000520000780c */ /* 0x000fe40003f26270 */
[----:B------:R-:W-:Y:S02]  /*9620*/  FSEL R32, R28, -INF , !P0 ;  /* 0xff8000001c207808 */ /* 0x000fe40004000000 */
[----:B------:R-:W-:Y:S02]  /*9630*/  ISETP.GT.AND P0, PT, R2, 0x48, !P5 ;  /* 0x000000480200780c */ /* 0x000fe40006f04270 */
[----:B------:R-:W-:Y:S02]  /*9640*/  LOP3.LUT R192, R192, 0xfffdffff, RZ, 0xc0, !PT ;  /* 0xfffdffffc0c07812 */ /* 0x000fe400078ec0ff */
[----:B------:R-:W-:Y:S04]  /*9650*/  ISETP.LT.OR P0, PT, R3, 0x49, P0 ;  /* 0x000000490300780c */ /* 0x000fe80000701670 */
[----:B------:R-:W-:Y:S02]  /*9660*/  FSEL R31, R31, -INF , !P0 ;  /* 0xff8000001f1f7808 */ /* 0x000fe40004000000 */
[----:B------:R-:W-:Y:S04]  /*9670*/  ISETP.GT.AND P0, PT, R2, 0x49, !P4 ;  /* 0x000000490200780c */ /* 0x000fe80006704270 */
[C---:B------:R-:W-:Y:S04]  /*9680*/  ISETP.LT.OR P0, PT, R3.reuse, 0x4a, P0 ;  /* 0x0000004a0300780c */ /* 0x040fe80000701670 */
[----:B------:R-:W-:Y:S02]  /*9690*/  FSEL R30, R30, -INF , !P0 ;  /* 0xff8000001e1e7808 */ /* 0x000fe40004000000 */
[C---:B------:R-:W-:Y:S04]  /*96a0*/  ISETP.GT.AND P0, PT, R2.reuse, 0x50, !P3 ;  /* 0x000000500200780c */ /* 0x040fe80005f04270 */
[----:B------:R-:W-:Y:S04]  /*96b0*/  ISETP.LT.OR P0, PT, R3, 0x51, P0 ;  /* 0x000000510300780c */ /* 0x000fe80000701670 */
[----:B------:R-:W-:Y:S02]  /*96c0*/  FSEL R29, R27, -INF , !P0 ;  /* 0xff8000001b1d7808 */ /* 0x000fe40004000000 */
[----:B------:R-:W-:Y:S04]  /*96d0*/  ISETP.GT.AND P0, PT, R2, 0x51, !P1 ;  /* 0x000000510200780c */ /* 0x000fe80004f04270 */
[C---:B------:R-:W-:Y:S04]  /*96e0*/  ISETP.LT.OR P0, PT, R3.reuse, 0x52, P0 ;  /* 0x000000520300780c */ /* 0x040fe80000701670 */
[----:B------:R-:W-:Y:S02]  /*96f0*/  FSEL R28, R18, -INF , !P0 ;  /* 0xff800000121c7808 */ /* 0x000fe40004000000 */
[----:B------:R-:W-:Y:S04]  /*9700*/  ISETP.GT.AND P0, PT, R2, 0x58, !P2 ;  /* 0x000000580200780c */ /* 0x000fe80005704270 */
[----:B------:R-:W-:Y:S04]  /*9710*/  ISETP.LT.OR P0, PT, R3, 0x59, P0 ;  /* 0x000000590300780c */ /* 0x000fe80000701670 */
[----:B------:R-:W-:Y:S02]  /*9720*/  FSEL R27, R11, -INF , !P0 ;  /* 0xff8000000b1b7808 */ /* 0x000fe40004000000 */
[----:B------:R-:W-:Y:S11]  /*9730*/  ISETP.GE.AND P0, PT, R0, 0x5a, PT ;  /* 0x0000005a0000780c */ /* 0x000ff60003f06270 */
[----:B------:R-:W-:Y:S02]  /*9740*/  @!UPT UIADD3 URZ, URZ, URZ, URZ ;  /* 0x0000003f3f3ff290 */ /* 0x000fe4000fffe03f */
[----:B------:R-:W-:Y:S02]  /*9750*/  @P0 LOP3.LUT R192, R192, 0x20000, RZ, 0xfc, !PT ;  /* 0x00020000c0c00812 */ /* 0x000fe400078efcff */
[----:B------:R-:W-:Y:S04]  /*9760*/  ISETP.GT.AND P0, PT, R2, 0x59, !P0 ;  /* 0x000000590200780c */ /* 0x000fe80004704270 */
[----:B------:R-:W-:Y:S04]  /*9770*/  ISETP.LT.OR P0, PT, R3, 0x5a, P0 ;  /* 0x0000005a0300780c */ /* 0x000fe80000701670 */
[----:B------:R-:W-:Y:S01]  /*9780*/  FSEL R18, R10, -INF , !P0 ;  /* 0xff8000000a127808 */ /* 0x000fe20004000000 */
[----:B------:R-:W-:-:S06]  /*9790*/  BRA.DIV ~URZ, `(.L_x_727) ;  /* 0x0000f9827f007947 */ /* 0x000fcc000b800000 */
[----:B------:R2:W3:Y:S02]  /*97a0*/  SHFL.IDX PT, R4, R5, 0x1, 0x1c1f ;  /* 0x003c1f0005047f89 */ /* 0x0004e400000e0000 */
.L_x_848:
[----:B---3--:R-:W-:Y:S01]  /*97b0*/  IADD3 R3, R7, R4, RZ ;  /* 0x0000000407037210 */ /* 0x008fe20007ffe0ff */
[----:B------:R-:W-:Y:S05]  /*97c0*/  IMAD.MOV.U32 R2, RZ, RZ, c[0x0][0x32c] ;  /* 0x0000cb00ff027624 */ /* 0x000fea00078e00ff */
[----:B------:R-:W-:Y:S01]  /*97d0*/  ISETP.GE.AND P0, PT, R2, 0x1, PT ;  /* 0x000000010200780c */ /* 0x000fe20003f06270 */
[----:B------:R-:W-:Y:S11]  /*97e0*/  IMAD.IADD R2, R6, 0x1, R4 ;  /* 0x0000000106027824 */ /* 0x000ff600078e0204 */
[----:B------:R-:W-:Y:S01]  /*97f0*/  @!UPT UIADD3 URZ, URZ, URZ, URZ ;  /* 0x0000003f3f3ff290 */ /* 0x000fe2000fffe03f */
[----:B------:R-:W-:-:S05]  /*9800*/  @!P0 BRA `(.L_x_728) ;  /* 0x0000018000008947 */ /* 0x000fca0003800000 */
[----:B------:R-:W-:Y:S01]  /*9810*/  IADD3 R4, -R231, R232, R4 ;  /* 0x000000e8e7047210 */ /* 0x000fe20007ffe104 */
[----:B------:R-:W-:Y:S03]  /*9820*/  BSSY B0, `(.L_x_729) ;  /* 0x0000011000007945 */ /* 0x000fe60003800000 */
[----:B------:R-:W-:Y:S11]  /*9830*/  ISETP.GT.AND P0, PT, R4, -0x1, PT ;  /* 0xffffffff0400780c */ /* 0x000ff60003f04270 */
[----:B------:R-:W-:Y:S02]  /*9840*/  @!UPT UIADD3 URZ, URZ, URZ, URZ ;  /* 0x0000003f3f3ff290 */ /* 0x000fe4000fffe03f */
[----:B------:R-:W-:-:S05]  /*9850*/  @P0 BRA `(.L_x_730) ;  /* 0x0000008000000947 */ /* 0x000fca0003800000 */
[----:B------:R-:W-:Y:S01]  /*9860*/  LOP3.LUT R4, RZ, R4, RZ, 0x33, !PT ;  /* 0x00000004ff047212 */ /* 0x000fe200078e33ff */
[----:B-12---:R-:W-:Y:S05]  /*9870*/  IMAD.MOV.U32 R5, RZ, RZ, c[0x0][0x32c] ;  /* 0x0000cb00ff057624 */ /* 0x006fea00078e00ff */
[----:B------:R-:W-:Y:S11]  /*9880*/  ISETP.NE.AND P0, PT, R5, 0x1, PT ;  /* 0x000000010500780c */ /* 0x000ff60003f05270 */
[----:B------:R-:W-:Y:S02]  /*9890*/  @!UPT UIADD3 URZ, URZ, URZ, URZ ;  /* 0x0000003f3f3ff290 */ /* 0x000fe4000fffe03f */
[----:B------:R-:W-:Y:S05]  /*98a0*/  @P0 IMAD.HI.U32 R5, R4, c[0x0][0x330], RZ ;  /* 0x0000cc0004050a27 */ /* 0x000fea00078e00ff */
[----:B------:R-:W-:Y:S04]  /*98b0*/  @P0 SHF.R.U32.HI R4, RZ, c[0x0][0x334], R5 ;  /* 0x0000cd00ff040a19 */ /* 0x000fe80000011605 */
[----:B------:R-:W-:Y:S01]  /*98c0*/  LOP3.LUT R4, RZ, R4, RZ, 0x33, !PT ;  /* 0x00000004ff047212 */ /* 0x000fe200078e33ff */
[----:B------:R-:W-:-:S05]  /*98d0*/  BRA `(.L_x_731) ;  /* 0x0000005000007947 */ /* 0x000fca0003800000 */
.L_x_730:
[----:B-12---:R-:W-:Y:S04]  /*98e0*/  MOV R5, c[0x0][0x32c] ;  /* 0x0000cb0000057a02 */ /* 0x006fe80000000f00 */
[----:B------:R-:W-:Y:S11]  /*98f0*/  ISETP.NE.AND P0, PT, R5, 0x1, PT ;  /* 0x000000010500780c */ /* 0x000ff60003f05270 */
[----:B------:R-:W-:Y:S02]  /*9900*/  @!UPT UIADD3 URZ, URZ, URZ, URZ ;  /* 0x0000003f3f3ff290 */ /* 0x000fe4000fffe03f */
[----:B------:R-:W-:Y:S05]  /*9910*/  @P0 IMAD.HI.U32 R5, R4, c[0x0][0x330], RZ ;  /* 0x0000cc0004050a27 */ /* 0x000fea00078e00ff */
[----:B------:R-:W-:Y:S02]  /*9920*/  @P0 SHF.R.U32.HI R4, RZ, c[0x0][0x334], R5 ;  /* 0x0000cd00ff040a19 */ /* 0x000fe40000011605 */
.L_x_731:
[----:B------:R-:W-:Y:S05]  /*9930*/  BSYNC B0 ;  /* 0x0000000000007941 */ /* 0x000fea0003800000 */
.L_x_729:
[----:B------:R-:W-:Y:S04]  /*9940*/  IMAD.IADD R0, R0, 0x1, -R233 ;  /* 0x0000000100007824 */ /* 0x000fe800078e0ae9 */
[----:B------:R-:W-:Y:S05]  /*9950*/  IMAD R0, R4, c[0x0][0x32c], R0 ;  /* 0x0000cb0004007a24 */ /* 0x000fea00078e0200 */
[----:B------:R-:W-:Y:S02]  /*9960*/  IADD3 R4, R0, c[0x0][0x32c], RZ ;  /* 0x0000cb0000047a10 */ /* 0x000fe40007ffe0ff */
[----:B------:R-:W-:Y:S02]  /*9970*/  IMNMX R2, R2, R0, !PT ;  /* 0x0000000002027217 */ /* 0x000fe40007800200 */
[----:B------:R-:W-:Y:S02]  /*9980*/  IMNMX R3, R3, R4, PT ;  /* 0x0000000403037217 */ /* 0x000fe40003800200 */
.L_x_728:
[----:B------:R-:W-:Y:S02]  /*9990*/  LOP3.LUT P0, RZ, R192, 0x8000, RZ, 0xc0, !PT ;  /* 0x00008000c0ff7812 */ /* 0x000fe4000780c0ff */
[----:B------:R-:W-:Y:S02]  /*99a0*/  FMNMX.FTZ R0, R9, R69, !PT ;  /* 0x0000004509007209 */ /* 0x000fe40007810000 */
[----:B------:R-:W-:Y:S02]  /*99b0*/  ISETP.GT.AND P0, PT, R2, RZ, !P0 ;  /* 0x000000ff0200720c */ /* 0x000fe40004704270 */
        /* <DEDUP_REMOVED lines=58> */
[----:B------:R-:W-:Y:S02]  /*9d60*/  ISETP.GT.AND P1, PT, R2, 0x51, !P1 ;  /* 0x000000510200780c */ /* 0x000fe40004f24270 */
        /* <DEDUP_REMOVED lines=46> */
[----:B------:R-:W-:Y:S02]  /*a050*/  ISETP.GT.AND P0, PT, R2, 0x41, !P6 ;  /* 0x000000410200780c */ /* 0x000fe40007704270 */
[----:B------:R-:W-:Y:S02]  /*a060*/  FMNMX.FTZ R4, R197, R4, !PT ;  /* 0x00000004c5047209 */ /* 0x000fe40007810000 */
[C---:B------:R-:W-:Y:S02]  /*a070*/  ISETP.LT.OR P0, PT, R3.reuse, 0x42, P0 ;  /* 0x000000420300780c */ /* 0x040fe40000701670 */
[----:B------:R-:W-:Y:S02]  /*a080*/  LOP3.LUT P6, RZ, R192, 0x20000, RZ, 0xc0, !PT ;  /* 0x00020000c0ff7812 */ /* 0x000fe400078cc0ff */
[----:B------:R-:W-:Y:S02]  /*a090*/  FSEL R198, R38, -INF , !P0 ;  /* 0xff80000026c67808 */ /* 0x000fe40004000000 */
[----:B------:R-:W-:Y:S02]  /*a0a0*/  ISETP.GT.AND P0, PT, R2, 0x48, !P5 ;  /* 0x000000480200780c */ /* 0x000fe40006f04270 */
[----:B------:R-:W-:Y:S02]  /*a0b0*/  FMNMX.FTZ R4, R198, R4, !PT ;  /* 0x00000004c6047209 */ /* 0x000fe40007810000 */
[----:B------:R-:W-:Y:S04]  /*a0c0*/  ISETP.LT.OR P0, PT, R3, 0x49, P0 ;  /* 0x000000490300780c */ /* 0x000fe80000701670 */
[----:B------:R-:W-:Y:S02]  /*a0d0*/  FSEL R200, R37, -INF , !P0 ;  /* 0xff80000025c87808 */ /* 0x000fe40004000000 */
[----:B------:R-:W-:Y:S02]  /*a0e0*/  ISETP.GT.AND P0, PT, R2, 0x49, !P4 ;  /* 0x000000490200780c */ /* 0x000fe40006704270 */
[----:B------:R-:W-:Y:S02]  /*a0f0*/  FMNMX.FTZ R4, R200, R4, !PT ;  /* 0x00000004c8047209 */ /* 0x000fe40007810000 */
[C---:B------:R-:W-:Y:S04]  /*a100*/  ISETP.LT.OR P0, PT, R3.reuse, 0x4a, P0 ;  /* 0x0000004a0300780c */ /* 0x040fe80000701670 */
[----:B------:R-:W-:Y:S02]  /*a110*/  FSEL R201, R36, -INF , !P0 ;  /* 0xff80000024c97808 */ /* 0x000fe40004000000 */
[C---:B------:R-:W-:Y:S02]  /*a120*/  ISETP.GT.AND P0, PT, R2.reuse, 0x50, !P3 ;  /* 0x000000500200780c */ /* 0x040fe40005f04270 */
[C---:B------:R-:W-:Y:S02]  /*a130*/  ISETP.GT.AND P3, PT, R2.reuse, 0x59, !P6 ;  /* 0x000000590200780c */ /* 0x040fe40007764270 */
[----:B------:R-:W-:Y:S04]  /*a140*/  ISETP.LT.OR P0, PT, R3, 0x51, P0 ;  /* 0x000000510300780c */ /* 0x000fe80000701670 */
[----:B------:R-:W-:Y:S02]  /*a150*/  FSEL R202, R35, -INF , !P0 ;  /* 0xff80000023ca7808 */ /* 0x000fe40004000000 */
[----:B------:R-:W-:Y:S02]  /*a160*/  ISETP.GT.AND P0, PT, R2, 0x58, !P2 ;  /* 0x000000580200780c */ /* 0x000fe40005704270 */
[----:B------:R-:W-:Y:S02]  /*a170*/  ISETP.LT.OR P2, PT, R3, 0x52, P1 ;  /* 0x000000520300780c */ /* 0x000fe40000f41670 */
[----:B------:R-:W-:Y:S02]  /*a180*/  FMNMX.FTZ R2, R201, R4, !PT ;  /* 0x00000004c9027209 */ /* 0x000fe40007810000 */
[----:B------:R-:W-:Y:S02]  /*a190*/  ISETP.LT.OR P1, PT, R3, 0x59, P0 ;  /* 0x000000590300780c */ /* 0x000fe40000721670 */
[----:B------:R-:W-:Y:S02]  /*a1a0*/  FSEL R196, R41, -INF , !P2 ;  /* 0xff80000029c47808 */ /* 0x000fe40005000000 */
[----:B------:R-:W-:Y:S02]  /*a1b0*/  FMNMX.FTZ R2, R202, R2, !PT ;  /* 0x00000002ca027209 */ /* 0x000fe40007810000 */
[----:B------:R-:W-:Y:S02]  /*a1c0*/  ISETP.LT.OR P0, PT, R3, 0x5a, P3 ;  /* 0x0000005a0300780c */ /* 0x000fe40001f01670 */
[----:B------:R-:W-:Y:S02]  /*a1d0*/  FSEL R194, R40, -INF , !P1 ;  /* 0xff80000028c27808 */ /* 0x000fe40004800000 */
[----:B------:R-:W-:Y:S02]  /*a1e0*/  FMNMX.FTZ R2, R196, R2, !PT ;  /* 0x00000002c4027209 */ /* 0x000fe40007810000 */
[----:B------:R-:W-:Y:S02]  /*a1f0*/  FSEL R193, R39, -INF , !P0 ;  /* 0xff80000027c17808 */ /* 0x000fe40004000000 */
[----:B------:R-:W-:Y:S02]  /*a200*/  FMNMX.FTZ R2, R194, R2, !PT ;  /* 0x00000002c2027209 */ /* 0x000fe40007810000 */
[----:B------:R-:W-:Y:S02]  /*a210*/  FMNMX.FTZ R4, R18, R0, !PT ;  /* 0x0000000012047209 */ /* 0x000fe40007810000 */
[----:B------:R-:W-:Y:S01]  /*a220*/  FMNMX.FTZ R6, R193, R2, !PT ;  /* 0x00000002c1067209 */ /* 0x000fe20007810000 */
[----:B------:R-:W-:-:S05]  /*a230*/  BRA.DIV ~URZ, `(.L_x_732) ;  /* 0x0000ef527f007947 */ /* 0x000fca000b800000 */
[----:B------:R3:W4:Y:S02]  /*a240*/  SHFL.BFLY PT, R0, R4, 0x2, 0x1f ;  /* 0x0c401f0004007f89 */ /* 0x00072400000e0000 */
.L_x_849:
[----:B-12-4-:R-:W-:Y:S01]  /*a250*/  FMNMX.FTZ R5, R4, R0, !PT ;  /* 0x0000000004057209 */ /* 0x016fe20007810000 */
[----:B------:R-:W-:-:S05]  /*a260*/  BRA.DIV ~URZ, `(.L_x_733) ;  /* 0x0000ef627f007947 */ /* 0x000fca000b800000 */
[----:B------:R-:W-:Y:S04]  /*a270*/  SHFL.BFLY PT, R0, R6, 0x2, 0x1f ;  /* 0x0c401f0006007f89 */ /* 0x000fe800000e0000 */
[----:B------:R-:W1:Y:S02]  /*a280*/  SHFL.BFLY PT, R2, R5, 0x1, 0x1f ;  /* 0x0c201f0005027f89 */ /* 0x000e6400000e0000 */
[----:B-1----:R-:W-:Y:S02]  /*a290*/  FMNMX.FTZ R68, R5, R2, !PT ;  /* 0x0000000205447209 */ /* 0x002fe40007810000 */
[----:B---3--:R-:W-:Y:S05]  /*a2a0*/  FMNMX.FTZ R4, R6, R0, !PT ;  /* 0x0000000006047209 */ /* 0x008fea0007810000 */
[----:B------:R1:W2:Y:S02]  /*a2b0*/  SHFL.BFLY PT, R0, R4, 0x1, 0x1f ;  /* 0x0c201f0004007f89 */ /* 0x0002a400000e0000 */
.L_x_850:
[C---:B------:R-:W-:Y:S01]  /*a2c0*/  FMUL.FTZ R2, R68.reuse, c[0x0][0x2d0] ;  /* 0x0000b40044027a20 */ /* 0x040fe20000410000 */
[----:B------:R-:W-:Y:S01]  /*a2d0*/  FSETP.NEU.FTZ.AND P0, PT, R68, -INF , PT ;  /* 0xff8000004400780b */ /* 0x000fe20003f1d000 */
[----:B------:R-:W-:Y:S01]  /*a2e0*/  WARPSYNC 0xffffffff ;  /* 0xffffffff00007948 */ /* 0x000fe20003800000 */
[----:B--2---:R-:W-:Y:S01]  /*a2f0*/  FMNMX.FTZ R3, R0, R4, !PT ;  /* 0x0000000400037209 */ /* 0x004fe20007810000 */
[----:B------:R-:W2:Y:S01]  /*a300*/  LDSM.16.MT88.4 R132, [R183] ;  /* 0x00000000b784783b */ /* 0x000ea20000004200 */
[----:B------:R-:W-:Y:S03]  /*a310*/  FSEL R5, R2, RZ, P0 ;  /* 0x000000ff02057208 */ /* 0x000fe60000000000 */
[----:B-1----:R-:W-:Y:S02]  /*a320*/  FMUL.FTZ R4, R3, c[0x0][0x2d0] ;  /* 0x0000b40003047a20 */ /* 0x002fe40000410000 */
[--C-:B------:R-:W-:Y:S02]  /*a330*/  FFMA.FTZ R2, R9, c[0x0][0x2d0], -R5.reuse ;  /* 0x0000b40009027a23 */ /* 0x100fe40000010805 */
[--C-:B------:R-:W-:Y:S02]  /*a340*/  FFMA.FTZ R6, R14, c[0x0][0x2d0], -R5.reuse ;  /* 0x0000b4000e067a23 */ /* 0x100fe40000010805 */
        /* <DEDUP_REMOVED lines=14> */
[--C-:B-1----:R-:W-:Y:S02]  /*a430*/  FFMA.FTZ R2, R12, c[0x0][0x2d0], -R5.reuse ;  /* 0x0000b4000c027a23 */ /* 0x102fe40000010805 */
[--C-:B------:R-:W-:Y:S02]  /*a440*/  FFMA.FTZ R151, R23, c[0x0][0x2d0], -R5.reuse ;  /* 0x0000b40017977a23 */ /* 0x100fe40000010805 */
[----:B------:R1:W3:Y:S01]  /*a450*/  MUFU.EX2 R210, R2 ;  /* 0x0000000200d27308 */ /* 0x0002e20000000800 */
        /* <DEDUP_REMOVED lines=8> */
[----:B-1----:R-:W-:Y:S07]  /*a4e0*/  FFMA.FTZ R2, R13, c[0x0][0x2d0], -R5 ;  /* 0x0000b4000d027a23 */ /* 0x002fee0000010805 */
[----:B------:R1:W4:Y:S02]  /*a4f0*/  MUFU.EX2 R224, R2 ;  /* 0x0000000200e07308 */ /* 0x0003240000000800 */
[----:B-1----:R-:W-:Y:S02]  /*a500*/  FSEL R2, R68, RZ, P0 ;  /* 0x000000ff44027208 */ /* 0x002fe40000000000 */
[----:B------:R-:W-:Y:S02]  /*a510*/  FSETP.NEU.FTZ.AND P0, PT, R3, -INF , PT ;  /* 0xff8000000300780b */ /* 0x000fe40003f1d000 */
[----:B---3--:R-:W-:Y:S01]  /*a520*/  F2FP.BF16.PACK_AB R128, R210, R35 ;  /* 0x00000023d280723e */ /* 0x008fe200000010ff */
[----:B------:R-:W-:Y:S01]  /*a530*/  FADD.FTZ R0, -R2, R69 ;  /* 0x0000004502007221 */ /* 0x000fe20000010100 */
[----:B------:R-:W-:Y:S02]  /*a540*/  FSEL R69, R4, RZ, P0 ;  /* 0x000000ff04457208 */ /* 0x000fe40000000000 */
[----:B----4-:R-:W-:Y:S01]  /*a550*/  F2FP.BF16.PACK_AB R130, R225, R224 ;  /* 0x000000e0e182723e */ /* 0x010fe200000010ff */
[----:B------:R-:W-:Y:S02]  /*a560*/  FMUL.FTZ R0, R0, c[0x0][0x2d0] ;  /* 0x0000b40000007a20 */ /* 0x000fe40000410000 */
[--C-:B------:R-:W-:Y:S02]  /*a570*/  FFMA.FTZ R4, R8, c[0x0][0x2d0], -R69.reuse ;  /* 0x0000b40008047a23 */ /* 0x100fe40000010845 */
[----:B------:R1:W3:Y:S10]  /*a580*/  MUFU.EX2 R2, R0 ;  /* 0x0000000000027308 */ /* 0x0002f40000000800 */
[----:B------:R4:W-:Y:S01]  /*a590*/  MUFU.EX2 R209, R4 ;  /* 0x0000000400d17308 */ /* 0x0009e20000000800 */
[--C-:B-1----:R-:W-:Y:S02]  /*a5a0*/  FFMA.FTZ R0, R7, c[0x0][0x2d0], -R69.reuse ;  /* 0x0000b40007007a23 */ /* 0x102fe40000010845 */
[C---:B---3--:R-:W-:Y:S07]  /*a5b0*/  FMUL.FTZ R8, R2.reuse, R112 ;  /* 0x0000007002087220 */ /* 0x048fee0000410000 */
[----:B------:R1:W3:Y:S01]  /*a5c0*/  MUFU.EX2 R208, R0 ;  /* 0x0000000000d07308 */ /* 0x0002e20000000800 */
[C---:B------:R-:W-:Y:S02]  /*a5d0*/  FMUL.FTZ R9, R2.reuse, R113 ;  /* 0x0000007102097220 */ /* 0x040fe40000410000 */
[C---:B------:R-:W-:Y:S02]  /*a5e0*/  FMUL.FTZ R16, R2.reuse, R104 ;  /* 0x0000006802107220 */ /* 0x040fe40000410000 */
[----:B------:R-:W-:Y:S02]  /*a5f0*/  FMUL.FTZ R17, R2, R105 ;  /* 0x0000006902117220 */ /* 0x000fe40000410000 */
[----:B----4-:R-:W-:Y:S02]  /*a600*/  FFMA.FTZ R4, R10, c[0x0][0x2d0], -R69 ;  /* 0x0000b4000a047a23 */ /* 0x010fe40000010845 */
[C---:B------:R-:W-:Y:S02]  /*a610*/  FMUL.FTZ R5, R2.reuse, R117 ;  /* 0x0000007502057220 */ /* 0x040fe40000410000 */
[----:B------:R4:W-:Y:S01]  /*a620*/  MUFU.EX2 R223, R4 ;  /* 0x0000000400df7308 */ /* 0x0009e20000000800 */
[C---:B------:R-:W-:Y:S02]  /*a630*/  FMUL.FTZ R24, R2.reuse, R96 ;  /* 0x0000006002187220 */ /* 0x040fe40000410000 */
[C---:B------:R-:W-:Y:S02]  /*a640*/  FMUL.FTZ R25, R2.reuse, R97 ;  /* 0x0000006102197220 */ /* 0x040fe40000410000 */
[C---:B------:R-:W-:Y:S02]  /*a650*/  FMUL.FTZ R12, R2.reuse, R108 ;  /* 0x0000006c020c7220 */ /* 0x040fe40000410000 */
[C---:B------:R-:W-:Y:S02]  /*a660*/  FMUL.FTZ R13, R2.reuse, R109 ;  /* 0x0000006d020d7220 */ /* 0x040fe40000410000 */
[C---:B------:R-:W-:Y:S02]  /*a670*/  FMUL.FTZ R32, R2.reuse, R88 ;  /* 0x0000005802207220 */ /* 0x040fe40000410000 */
[C---:B------:R-:W-:Y:S01]  /*a680*/  FMUL.FTZ R33, R2.reuse, R89 ;  /* 0x0000005902217220 */ /* 0x040fe20000410000 */
[----:B-1----:R-:W-:Y:S01]  /*a690*/  FSEL R0, R3, RZ, P0 ;  /* 0x000000ff03007208 */ /* 0x002fe20000000000 */
[C---:B------:R-:W-:Y:S01]  /*a6a0*/  FMUL.FTZ R20, R2.reuse, R100 ;  /* 0x0000006402147220 */ /* 0x040fe20000410000 */
[----:B---3--:R-:W-:Y:S01]  /*a6b0*/  F2FP.BF16.PACK_AB R129, R209, R208 ;  /* 0x000000d0d181723e */ /* 0x008fe200000010ff */
[----:B------:R-:W-:Y:S01]  /*a6c0*/  FMUL.FTZ R21, R2, R101 ;  /* 0x0000006502157220 */ /* 0x000fe20000410000 */
[----:B------:R-:W-:Y:S01]  /*a6d0*/  MUFU.EX2 R100, R177 ;  /* 0x000000b100647308 */ /* 0x000fe20000000800 */
[----:B------:R-:W-:Y:S01]  /*a6e0*/  FADD.FTZ R0, -R0, R70 ;  /* 0x0000004600007221 */ /* 0x000fe20000010100 */
[C---:B------:R-:W-:Y:S01]  /*a6f0*/  ISETP.GT.AND P0, PT, R199.reuse, R226, PT ;  /* 0x000000e2c700720c */ /* 0x040fe20003f04270 */
[----:B------:R-:W-:Y:S01]  /*a700*/  FFMA.FTZ R70, R2, R227, R35 ;  /* 0x000000e302467223 */ /* 0x000fe20000010023 */
[----:B------:R-:W-:Y:S01]  /*a710*/  IADD3 R199, R199, -0x1, RZ ;  /* 0xffffffffc7c77810 */ /* 0x000fe20007ffe0ff */
[----:B------:R-:W-:Y:S02]  /*a720*/  FMUL.FTZ R0, R0, c[0x0][0x2d0] ;  /* 0x0000b40000007a20 */ /* 0x000fe40000410000 */
[--C-:B----4-:R-:W-:Y:S02]  /*a730*/  FFMA.FTZ R4, R11, c[0x0][0x2d0], -R69.reuse ;  /* 0x0000b4000b047a23 */ /* 0x110fe40000010845 */
[C---:B------:R-:W-:Y:S01]  /*a740*/  FMUL.FTZ R28, R2.reuse, R92 ;  /* 0x0000005c021c7220 */ /* 0x040fe20000410000 */
[----:B------:R-:W-:Y:S01]  /*a750*/  MUFU.EX2 R177, R206 ;  /* 0x000000ce00b17308 */ /* 0x000fe20000000800 */
[C---:B------:R-:W-:Y:S02]  /*a760*/  FMUL.FTZ R29, R2.reuse, R93 ;  /* 0x0000005d021d7220 */ /* 0x040fe40000410000 */
[C---:B------:R-:W-:Y:S02]  /*a770*/  FMUL.FTZ R40, R2.reuse, R80 ;  /* 0x0000005002287220 */ /* 0x040fe40000410000 */
        /* <DEDUP_REMOVED lines=14> */
[C---:B------:R-:W-:Y:S02]  /*a860*/  FMUL.FTZ R61, R2.reuse, R61 ;  /* 0x0000003d023d7220 */ /* 0x040fe40000410000 */
[C---:B------:R-:W-:Y:S02]  /*a870*/  FMUL.FTZ R64, R2.reuse, R64 ;  /* 0x0000004002407220 */ /* 0x040fe40000410000 */
[----:B------:R-:W-:Y:S02]  /*a880*/  FMUL.FTZ R65, R2, R65 ;  /* 0x0000004102417220 */ /* 0x000fe40000410000 */
[C---:B-1----:R-:W-:Y:S02]  /*a890*/  FMUL.FTZ R10, R0.reuse, R114 ;  /* 0x00000072000a7220 */ /* 0x042fe40000410000 */
[C---:B------:R-:W-:Y:S02]  /*a8a0*/  FMUL.FTZ R11, R0.reuse, R115 ;  /* 0x00000073000b7220 */ /* 0x040fe40000410000 */
[----:B------:R-:W1:Y:S01]  /*a8b0*/  LDSM.16.MT88.4 R112, [R185] ;  /* 0x00000000b970783b */ /* 0x000e620000004200 */
[C---:B------:R-:W-:Y:S02]  /*a8c0*/  FMUL.FTZ R18, R0.reuse, R106 ;  /* 0x0000006a00127220 */ /* 0x040fe40000410000 */
[----:B------:R-:W-:Y:S01]  /*a8d0*/  FMUL.FTZ R19, R0, R107 ;  /* 0x0000006b00137220 */ /* 0x000fe20000410000 */
[----:B---3--:R-:W-:Y:S01]  /*a8e0*/  F2FP.BF16.PACK_AB R131, R216, R223 ;  /* 0x000000dfd883723e */ /* 0x008fe200000010ff */
[----:B------:R-:W-:Y:S03]  /*a8f0*/  FMUL.FTZ R4, R2, R116 ;  /* 0x0000007402047220 */ /* 0x000fe60000410000 */
[----:B------:R-:W3:Y:S01]  /*a900*/  LDSM.16.MT88.4 R104, [R184] ;  /* 0x00000000b868783b */ /* 0x000ee20000004200 */
[C---:B------:R-:W-:Y:S02]  /*a910*/  FMUL.FTZ R6, R0.reuse, R118 ;  /* 0x0000007600067220 */ /* 0x040fe40000410000 */
[C---:B------:R-:W-:Y:S02]  /*a920*/  FMUL.FTZ R7, R0.reuse, R119 ;  /* 0x0000007700077220 */ /* 0x040fe40000410000 */
[C---:B------:R-:W-:Y:S02]  /*a930*/  FMUL.FTZ R26, R0.reuse, R98 ;  /* 0x00000062001a7220 */ /* 0x040fe40000410000 */
[C---:B------:R-:W-:Y:S02]  /*a940*/  FMUL.FTZ R27, R0.reuse, R99 ;  /* 0x00000063001b7220 */ /* 0x040fe40000410000 */
[----:B------:R-:W4:Y:S01]  /*a950*/  LDSM.16.MT88.4 R96, [R187] ;  /* 0x00000000bb60783b */ /* 0x000f220000004200 */
[C---:B--2---:R-:W-:Y:S05]  /*a960*/  HMMA.16816.F32.BF16 R4, R128.reuse, R132, R4 ;  /* 0x000000848004723c */ /* 0x044fea0000041804 */
[C---:B------:R-:W-:Y:S02]  /*a970*/  FMUL.FTZ R34, R0.reuse, R90 ;  /* 0x0000005a00227220 */ /* 0x040fe40000410000 */
[C---:B------:R-:W-:Y:S01]  /*a980*/  FMUL.FTZ R35, R0.reuse, R91 ;  /* 0x0000005b00237220 */ /* 0x040fe20000410000 */
[C---:B------:R-:W-:Y:S01]  /*a990*/  HMMA.16816.F32.BF16 R8, R128.reuse, R134, R8 ;  /* 0x000000868008723c */ /* 0x040fe20000041808 */
[----:B------:R-:W2:Y:S01]  /*a9a0*/  LDSM.16.MT88.4 R88, [R183+0x3000] ;  /* 0x00300000b758783b */ /* 0x000ea20000004200 */
[----:B------:R-:W-:Y:S02]  /*a9b0*/  MUFU.EX2 R134, R222 ;  /* 0x000000de00867308 */ /* 0x000fe40000000800 */
[C---:B------:R-:W-:Y:S02]  /*a9c0*/  FMUL.FTZ R14, R0.reuse, R110 ;  /* 0x0000006e000e7220 */ /* 0x040fe40000410000 */
[C---:B------:R-:W-:Y:S02]  /*a9d0*/  FMUL.FTZ R15, R0.reuse, R111 ;  /* 0x0000006f000f7220 */ /* 0x040fe40000410000 */
[C---:B------:R-:W-:Y:S04]  /*a9e0*/  FMUL.FTZ R42, R0.reuse, R82 ;  /* 0x00000052002a7220 */ /* 0x040fe80000410000 */
[C---:B------:R-:W-:Y:S01]  /*a9f0*/  FMUL.FTZ R43, R0.reuse, R83 ;  /* 0x00000053002b7220 */ /* 0x040fe20000410000 */
[----:B------:R-:W-:Y:S01]  /*aa00*/  MUFU.EX2 R135, R220 ;  /* 0x000000dc00877308 */ /* 0x000fe20000000800 */
[C---:B-1----:R-:W-:Y:S01]  /*aa10*/  HMMA.16816.F32.BF16 R12, R128.reuse, R112, R12 ;  /* 0x00000070800c723c */ /* 0x042fe2000004180c */
[----:B------:R-:W1:Y:S02]  /*aa20*/  LDSM.16.MT88.4 R80, [R185+0x3000] ;  /* 0x00300000b950783b */ /* 0x000e640000004200 */
[C---:B------:R-:W-:Y:S02]  /*aa30*/  FMUL.FTZ R38, R0.reuse, R86 ;  /* 0x0000005600267220 */ /* 0x040fe40000410000 */
[C---:B------:R-:W-:Y:S02]  /*aa40*/  FMUL.FTZ R39, R0.reuse, R87 ;  /* 0x0000005700277220 */ /* 0x040fe40000410000 */
[C---:B------:R-:W-:Y:S01]  /*aa50*/  FMUL.FTZ R50, R0.reuse, R74 ;  /* 0x0000004a00327220 */ /* 0x040fe20000410000 */
[C---:B------:R-:W-:Y:S01]  /*aa60*/  HMMA.16816.F32.BF16 R16, R128.reuse, R114, R16 ;  /* 0x000000728010723c */ /* 0x040fe20000041810 */
[----:B------:R-:W-:Y:S03]  /*aa70*/  LDSM.16.MT88.4 R84, [R184+0x1000] ;  /* 0x00100000b854783b */ /* 0x000fe60000004200 */
[C---:B------:R-:W-:Y:S02]  /*aa80*/  FMUL.FTZ R22, R0.reuse, R102 ;  /* 0x0000006600167220 */ /* 0x040fe40000410000 */
[C---:B------:R-:W-:Y:S01]  /*aa90*/  FMUL.FTZ R23, R0.reuse, R103 ;  /* 0x0000006700177220 */ /* 0x040fe20000410000 */
[----:B------:R-:W-:Y:S01]  /*aaa0*/  MUFU.EX2 R102, R151 ;  /* 0x0000009700667308 */ /* 0x000fe20000000800 */
[C---:B------:R-:W-:Y:S01]  /*aab0*/  FMUL.FTZ R51, R0.reuse, R75 ;  /* 0x0000004b00337220 */ /* 0x040fe20000410000 */
[----:B------:R-:W-:Y:S03]  /*aac0*/  LDSM.16.MT88.4 R112, [R183+0x2800] ;  /* 0x00280000b770783b */ /* 0x000fe60000004200 */
[C---:B------:R-:W-:Y:S01]  /*aad0*/  FMUL.FTZ R46, R0.reuse, R78 ;  /* 0x0000004e002e7220 */ /* 0x040fe20000410000 */
[C---:B---3--:R-:W-:Y:S03]  /*aae0*/  HMMA.16816.F32.BF16 R20, R128.reuse, R104, R20 ;  /* 0x000000688014723c */ /* 0x048fe60000041814 */
[C---:B------:R-:W-:Y:S01]  /*aaf0*/  FMUL.FTZ R47, R0.reuse, R79 ;  /* 0x0000004f002f7220 */ /* 0x040fe20000410000 */
[----:B------:R-:W3:Y:S01]  /*ab00*/  LDSM.16.MT88.4 R72, [R184+0x3000] ;  /* 0x00300000b848783b */ /* 0x000ee20000004200 */
[C---:B------:R-:W-:Y:S01]  /*ab10*/  FMUL.FTZ R30, R0.reuse, R94 ;  /* 0x0000005e001e7220 */ /* 0x040fe20000410000 */
[----:B------:R-:W-:Y:S01]  /*ab20*/  MUFU.EX2 R151, R207 ;  /* 0x000000cf00977308 */ /* 0x000fe20000000800 */
[----:B------:R-:W-:Y:S01]  /*ab30*/  FMUL.FTZ R31, R0, R95 ;  /* 0x0000005f001f7220 */ /* 0x000fe20000410000 */
[C---:B------:R-:W-:Y:S04]  /*ab40*/  HMMA.16816.F32.BF16 R24, R128.reuse, R106, R24 ;  /* 0x0000006a8018723c */ /* 0x040fe80000041818 */
[----:B------:R-:W-:Y:S01]  /*ab50*/  LDSM.16.MT88.4 R76, [R183+0x800] ;  /* 0x00080000b74c783b */ /* 0x000fe20000004200 */
[--C-:B------:R-:W-:Y:S02]  /*ab60*/  FFMA.FTZ R2, R136, c[0x0][0x2d0], -R69.reuse ;  /* 0x0000b40088027a23 */ /* 0x100fe40000010845 */
[C---:B------:R-:W-:Y:S01]  /*ab70*/  FMUL.FTZ R54, R0.reuse, R54 ;  /* 0x0000003600367220 */ /* 0x040fe20000410000 */
[C---:B----4-:R-:W-:Y:S01]  /*ab80*/  HMMA.16816.F32.BF16 R28, R128.reuse, R96, R28 ;  /* 0x00000060801c723c */ /* 0x050fe2000004181c */
[----:B------:R-:W-:Y:S03]  /*ab90*/  MUFU.EX2 R94, R141 ;  /* 0x0000008d005e7308 */ /* 0x000fe60000000800 */
[----:B------:R-:W-:Y:S01]  /*aba0*/  LDSM.16.MT88.4 R104, [R185+0x2800] ;  /* 0x00280000b968783b */ /* 0x000fe20000004200 */
[----:B------:R-:W-:Y:S02]  /*abb0*/  FMUL.FTZ R55, R0, R55 ;  /* 0x0000003700377220 */ /* 0x000fe40000410000 */
[--C-:B------:R-:W-:Y:S01]  /*abc0*/  FFMA.FTZ R96, R194, c[0x0][0x2d0], -R69.reuse ;  /* 0x0000b400c2607a23 */ /* 0x100fe20000010845 */
[C---:B------:R-:W-:Y:S03]  /*abd0*/  HMMA.16816.F32.BF16 R32, R128.reuse, R98, R32 ;  /* 0x000000628020723c */ /* 0x040fe60000041820 */
[----:B------:R-:W-:Y:S01]  /*abe0*/  MUFU.EX2 R95, R140 ;  /* 0x0000008c005f7308 */ /* 0x000fe20000000800 */
[C---:B------:R-:W-:Y:S02]  /*abf0*/  FMUL.FTZ R58, R0.reuse, R58 ;  /* 0x0000003a003a7220 */ /* 0x040fe40000410000 */
[C---:B------:R-:W-:Y:S02]  /*ac00*/  FMUL.FTZ R59, R0.reuse, R59 ;  /* 0x0000003b003b7220 */ /* 0x040fe40000410000 */
[C---:B--2---:R-:W-:Y:S04]  /*ac10*/  HMMA.16816.F32.BF16 R36, R128.reuse, R88, R36 ;  /* 0x000000588024723c */ /* 0x044fe80000041824 */
[C---:B------:R-:W-:Y:S01]  /*ac20*/  FMUL.FTZ R62, R0.reuse, R62 ;  /* 0x0000003e003e7220 */ /* 0x040fe20000410000 */
[----:B------:R2:W-:Y:S01]  /*ac30*/  MUFU.EX2 R88, R2 ;  /* 0x0000000200587308 */ /* 0x0005e20000000800 */
[C---:B------:R-:W-:Y:S02]  /*ac40*/  FMUL.FTZ R63, R0.reuse, R63 ;  /* 0x0000003f003f7220 */ /* 0x040fe40000410000 */
[C---:B------:R-:W-:Y:S04]  /*ac50*/  HMMA.16816.F32.BF16 R40, R128.reuse, R90, R40 ;  /* 0x0000005a8028723c */ /* 0x040fe80000041828 */
[C---:B------:R-:W-:Y:S02]  /*ac60*/  FMUL.FTZ R66, R0.reuse, R66 ;  /* 0x0000004200427220 */ /* 0x040fe40000410000 */
[C---:B------:R-:W-:Y:S01]  /*ac70*/  FMUL.FTZ R67, R0.reuse, R67 ;  /* 0x0000004300437220 */ /* 0x040fe20000410000 */
[----:B------:R-:W-:Y:S01]  /*ac80*/  MUFU.EX2 R89, R143 ;  /* 0x0000008f00597308 */ /* 0x000fe20000000800 */
[C---:B-1----:R-:W-:Y:S04]  /*ac90*/  HMMA.16816.F32.BF16 R44, R128.reuse, R80, R44 ;  /* 0x00000050802c723c */ /* 0x042fe8000004182c */
[----:B------:R-:W-:Y:S04]  /*aca0*/  FFMA.FTZ R0, R0, R228, R208 ;  /* 0x000000e400007223 */ /* 0x000fe800000100d0 */
[C---:B------:R-:W-:Y:S01]  /*acb0*/  HMMA.16816.F32.BF16 R48, R128.reuse, R82, R48 ;  /* 0x000000528030723c */ /* 0x040fe20000041830 */
[----:B------:R-:W-:Y:S01]  /*acc0*/  LDSM.16.MT88.4 R80, [R185+0x800] ;  /* 0x00080000b950783b */ /* 0x000fe20000004200 */
[----:B------:R-:W1:Y:S02]  /*acd0*/  MUFU.EX2 R91, R142 ;  /* 0x0000008e005b7308 */ /* 0x000e640000000800 */
[--C-:B--2---:R-:W-:Y:S04]  /*ace0*/  FFMA.FTZ R2, R137, c[0x0][0x2d0], -R69.reuse ;  /* 0x0000b40089027a23 */ /* 0x104fe80000010845 */
[C---:B---3--:R-:W-:Y:S04]  /*acf0*/  HMMA.16816.F32.BF16 R52, R128.reuse, R72, R52 ;  /* 0x000000488034723c */ /* 0x048fe80000041834 */
[----:B------:R2:W3:Y:S04]  /*ad00*/  MUFU.EX2 R90, R2 ;  /* 0x00000002005a7308 */ /* 0x0004e80000000800 */
[C---:B------:R-:W-:Y:S01]  /*ad10*/  HMMA.16816.F32.BF16 R56, R128.reuse, R74, R56 ;  /* 0x0000004a8038723c */ /* 0x040fe20000041838 */
[----:B------:R-:W4:Y:S05]  /*ad20*/  LDSM.16.MT88.4 R72, [R186+0x3000] ;  /* 0x00300000ba48783b */ /* 0x000f2a0000004200 */
[----:B------:R-:W-:Y:S10]  /*ad30*/  MUFU.EX2 R98, R178 ;  /* 0x000000b200627308 */ /* 0x000ff40000000800 */
[----:B------:R-:W-:Y:S01]  /*ad40*/  MUFU.EX2 R142, R215 ;  /* 0x000000d7008e7308 */ /* 0x000fe20000000800 */
[--C-:B--2---:R-:W-:Y:S09]  /*ad50*/  FFMA.FTZ R2, R138, c[0x0][0x2d0], -R69.reuse ;  /* 0x0000b4008a027a23 */ /* 0x104ff20000010845 */
[----:B------:R2:W-:Y:S10]  /*ad60*/  MUFU.EX2 R93, R2 ;  /* 0x00000002005d7308 */ /* 0x0005f40000000800 */
[----:B------:R-:W-:Y:S01]  /*ad70*/  MUFU.EX2 R143, R214 ;  /* 0x000000d6008f7308 */ /* 0x000fe20000000800 */
[C---:B----4-:R-:W-:Y:S09]  /*ad80*/  HMMA.16816.F32.BF16 R60, R128.reuse, R72, R60 ;  /* 0x00000048803c723c */ /* 0x050ff2000004183c */
[----:B------:R-:W-:Y:S03]  /*ad90*/  MUFU.EX2 R178, R205 ;  /* 0x000000cd00b27308 */ /* 0x000fe60000000800 */
[----:B-1----:R-:W-:Y:S01]  /*ada0*/  F2FP.BF16.PACK_AB R72, R91, R89 ;  /* 0x000000595b48723e */ /* 0x002fe200000010ff */
[----:B------:R-:W-:Y:S03]  /*adb0*/  HMMA.16816.F32.BF16 R64, R128, R74, R64 ;  /* 0x0000004a8040723c */ /* 0x000fe60000041840 */
[--C-:B--2---:R-:W-:Y:S01]  /*adc0*/  FFMA.FTZ R2, R139, c[0x0][0x2d0], -R69.reuse ;  /* 0x0000b4008b027a23 */ /* 0x104fe20000010845 */
[----:B---3--:R-:W-:Y:S03]  /*add0*/  F2FP.BF16.PACK_AB R73, R90, R88 ;  /* 0x000000585a49723e */ /* 0x008fe600000010ff */
[----:B------:R-:W-:Y:S01]  /*ade0*/  F2FP.BF16.PACK_AB R74, R95, R94 ;  /* 0x0000005e5f4a723e */ /* 0x000fe200000010ff */
[----:B------:R-:W1:Y:S01]  /*adf0*/  MUFU.EX2 R103, R2 ;  /* 0x0000000200677308 */ /* 0x000e620000000800 */
[----:B------:R-:W-:Y:S09]  /*ae00*/  F2FP.BF16.PACK_AB R128, R135, R134 ;  /* 0x000000868780723e */ /* 0x000ff200000010ff */
[----:B------:R-:W-:Y:S10]  /*ae10*/  MUFU.EX2 R136, R218 ;  /* 0x000000da00887308 */ /* 0x000ff40000000800 */
[----:B------:R-:W2:Y:S01]  /*ae20*/  MUFU.EX2 R137, R217 ;  /* 0x000000d900897308 */ /* 0x000ea20000000800 */
[----:B-1----:R-:W-:Y:S01]  /*ae30*/  F2FP.BF16.PACK_AB R75, R103, R93 ;  /* 0x0000005d674b723e */ /* 0x002fe200000010ff */
[----:B------:R-:W-:Y:S02]  /*ae40*/  FADD.FTZ R2, R210, R70 ;  /* 0x00000046d2027221 */ /* 0x000fe40000010000 */
[----:B------:R-:W-:Y:S02]  /*ae50*/  FADD.FTZ R70, R209, R0 ;  /* 0x00000000d1467221 */ /* 0x000fe40000010000 */
[--C-:B------:R-:W-:Y:S04]  /*ae60*/  FFMA.FTZ R0, R144, c[0x0][0x2d0], -R69.reuse ;  /* 0x0000b40090007a23 */ /* 0x100fe80000010845 */
[----:B------:R-:W-:Y:S01]  /*ae70*/  MUFU.EX2 R210, R150 ;  /* 0x0000009600d27308 */ /* 0x000fe20000000800 */
[C---:B------:R-:W-:Y:S08]  /*ae80*/  HMMA.16816.F32.BF16 R4, R72.reuse, R76, R4 ;  /* 0x0000004c4804723c */ /* 0x040ff00000041804 */
[C---:B------:R-:W-:Y:S01]  /*ae90*/  HMMA.16816.F32.BF16 R8, R72.reuse, R78, R8 ;  /* 0x0000004e4808723c */ /* 0x040fe20000041808 */
[----:B------:R-:W1:Y:S01]  /*aea0*/  LDSM.16.MT88.4 R76, [R184+0x800] ;  /* 0x00080000b84c783b */ /* 0x000e620000004200 */
[----:B------:R3:W-:Y:S02]  /*aeb0*/  MUFU.EX2 R99, R0 ;  /* 0x0000000000637308 */ /* 0x0007e40000000800 */
[----:B--2---:R-:W-:Y:S04]  /*aec0*/  F2FP.BF16.PACK_AB R130, R137, R136 ;  /* 0x000000888982723e */ /* 0x004fe800000010ff */
[C---:B------:R-:W-:Y:S04]  /*aed0*/  HMMA.16816.F32.BF16 R12, R72.reuse, R80, R12 ;  /* 0x00000050480c723c */ /* 0x040fe8000004180c */
[----:B------:R-:W-:Y:S04]  /*aee0*/  MUFU.EX2 R144, R213 ;  /* 0x000000d500907308 */ /* 0x000fe80000000800 */
[C---:B------:R-:W-:Y:S01]  /*aef0*/  HMMA.16816.F32.BF16 R16, R72.reuse, R82, R16 ;  /* 0x000000524810723c */ /* 0x040fe20000041810 */
[----:B------:R-:W2:Y:S03]  /*af00*/  LDSM.16.MT88.4 R80, [R186+0x800] ;  /* 0x00080000ba50783b */ /* 0x000ea60000004200 */
[--C-:B---3--:R-:W-:Y:S02]  /*af10*/  FFMA.FTZ R0, R145, c[0x0][0x2d0], -R69.reuse ;  /* 0x0000b40091007a23 */ /* 0x108fe40000010845 */
[----:B------:R-:W-:Y:S10]  /*af20*/  MUFU.EX2 R145, R212 ;  /* 0x000000d400917308 */ /* 0x000ff40000000800 */
[----:B------:R3:W4:Y:S01]  /*af30*/  MUFU.EX2 R101, R0 ;  /* 0x0000000000657308 */ /* 0x0007220000000800 */
[C---:B-1----:R-:W-:Y:S08]  /*af40*/  HMMA.16816.F32.BF16 R20, R72.reuse, R76, R20 ;  /* 0x0000004c4814723c */ /* 0x042ff00000041814 */
[C---:B------:R-:W-:Y:S01]  /*af50*/  HMMA.16816.F32.BF16 R24, R72.reuse, R78, R24 ;  /* 0x0000004e4818723c */ /* 0x040fe20000041818 */
[----:B------:R-:W1:Y:S07]  /*af60*/  LDSM.16.MT88.4 R76, [R183+0x3800] ;  /* 0x00380000b74c783b */ /* 0x000e6e0000004200 */
[C---:B--2---:R-:W-:Y:S04]  /*af70*/  HMMA.16816.F32.BF16 R28, R72.reuse, R80, R28 ;  /* 0x00000050481c723c */ /* 0x044fe8000004181c */
[--C-:B---3--:R-:W-:Y:S04]  /*af80*/  FFMA.FTZ R0, R146, c[0x0][0x2d0], -R69.reuse ;  /* 0x0000b40092007a23 */ /* 0x108fe80000010845 */
[C---:B------:R-:W-:Y:S01]  /*af90*/  HMMA.16816.F32.BF16 R32, R72.reuse, R82, R32 ;  /* 0x000000524820723c */ /* 0x040fe20000041820 */
[----:B------:R-:W2:Y:S01]  /*afa0*/  LDSM.16.MT88.4 R80, [R185+0x3800] ;  /* 0x00380000b950783b */ /* 0x000ea20000004200 */
[----:B------:R3:W-:Y:S06]  /*afb0*/  MUFU.EX2 R209, R0 ;  /* 0x0000000000d17308 */ /* 0x0007ec0000000800 */
[C---:B-1----:R-:W-:Y:S04]  /*afc0*/  HMMA.16816.F32.BF16 R36, R72.reuse, R76, R36 ;  /* 0x0000004c4824723c */ /* 0x042fe80000041824 */
[--C-:B---3--:R-:W-:Y:S04]  /*afd0*/  FFMA.FTZ R0, R147, c[0x0][0x2d0], -R69.reuse ;  /* 0x0000b40093007a23 */ /* 0x108fe80000010845 */
[----:B------:R1:W3:Y:S01]  /*afe0*/  MUFU.EX2 R208, R0 ;  /* 0x0000000000d07308 */ /* 0x0002e20000000800 */
[C---:B------:R-:W-:Y:S01]  /*aff0*/  HMMA.16816.F32.BF16 R40, R72.reuse, R78, R40 ;  /* 0x0000004e4828723c */ /* 0x040fe20000041828 */
[----:B------:R-:W5:Y:S07]  /*b000*/  LDSM.16.MT88.4 R76, [R184+0x3800] ;  /* 0x00380000b84c783b */ /* 0x000f6e0000004200 */
[C---:B--2---:R-:W-:Y:S08]  /*b010*/  HMMA.16816.F32.BF16 R44, R72.reuse, R80, R44 ;  /* 0x00000050482c723c */ /* 0x044ff0000004182c */
[C---:B------:R-:W-:Y:S01]  /*b020*/  HMMA.16816.F32.BF16 R48, R72.reuse, R82, R48 ;  /* 0x000000524830723c */ /* 0x040fe20000041830 */
[----:B------:R-:W2:Y:S03]  /*b030*/  LDSM.16.MT88.4 R80, [R186+0x3800] ;  /* 0x00380000ba50783b */ /* 0x000ea60000004200 */
[----:B-1----:R-:W-:Y:S02]  /*b040*/  FADD.FTZ R0, R224, R2 ;  /* 0x00000002e0007221 */ /* 0x002fe40000010000 */
[----:B------:R-:W-:Y:S02]  /*b050*/  FADD.FTZ R2, R223, R70 ;  /* 0x00000046df027221 */ /* 0x000fe40000010000 */
[----:B------:R-:W-:Y:S04]  /*b060*/  FADD.FTZ R70, R225, R0 ;  /* 0x00000000e1467221 */ /* 0x000fe80000010000 */
[----:B------:R-:W-:Y:S02]  /*b070*/  FADD.FTZ R2, R216, R2 ;  /* 0x00000002d8027221 */ /* 0x000fe40000010000 */
[----:B------:R-:W-:Y:S02]  /*b080*/  FADD.FTZ R70, R89, R70 ;  /* 0x0000004659467221 */ /* 0x000fe40000010000 */
[----:B------:R-:W-:Y:S02]  /*b090*/  FADD.FTZ R2, R88, R2 ;  /* 0x0000000258027221 */ /* 0x000fe40000010000 */
[----:B------:R-:W-:Y:S02]  /*b0a0*/  FADD.FTZ R70, R91, R70 ;  /* 0x000000465b467221 */ /* 0x000fe40000010000 */
[----:B------:R-:W-:Y:S02]  /*b0b0*/  FADD.FTZ R92, R90, R2 ;  /* 0x000000025a5c7221 */ /* 0x000fe40000010000 */
[----:B------:R-:W-:Y:S01]  /*b0c0*/  LDSM.16.MT88.4 R88, [R184+0x1800] ;  /* 0x00180000b858783b */ /* 0x000fe20000004200 */
[C---:B-----5:R-:W-:Y:S03]  /*b0d0*/  HMMA.16816.F32.BF16 R52, R72.reuse, R76, R52 ;  /* 0x0000004c4834723c */ /* 0x060fe60000041834 */
[----:B------:R-:W-:Y:S02]  /*b0e0*/  FADD.FTZ R97, R93, R92 ;  /* 0x0000005c5d617221 */ /* 0x000fe40000010000 */
[--C-:B------:R-:W-:Y:S02]  /*b0f0*/  FFMA.FTZ R2, R202, c[0x0][0x2d0], -R69.reuse ;  /* 0x0000b400ca027a23 */ /* 0x100fe40000010845 */
[----:B------:R-:W-:Y:S01]  /*b100*/  FFMA.FTZ R0, R148, c[0x0][0x2d0], -R69 ;  /* 0x0000b40094007a23 */ /* 0x000fe20000010845 */
[C---:B------:R-:W-:Y:S01]  /*b110*/  HMMA.16816.F32.BF16 R56, R72.reuse, R78, R56 ;  /* 0x0000004e4838723c */ /* 0x040fe20000041838 */
[----:B------:R-:W1:Y:S01]  /*b120*/  LDSM.16.MT88.4 R76, [R183+0x1000] ;  /* 0x00100000b74c783b */ /* 0x000e620000004200 */
[----:B------:R5:W-:Y:S06]  /*b130*/  MUFU.EX2 R133, R2 ;  /* 0x0000000200857308 */ /* 0x000bec0000000800 */
[C---:B--2---:R-:W-:Y:S04]  /*b140*/  HMMA.16816.F32.BF16 R60, R72.reuse, R80, R60 ;  /* 0x00000050483c723c */ /* 0x044fe8000004183c */
[----:B------:R2:W1:Y:S04]  /*b150*/  MUFU.EX2 R150, R0 ;  /* 0x0000000000967308 */ /* 0x0004680000000800 */
[----:B------:R-:W-:Y:S01]  /*b160*/  HMMA.16816.F32.BF16 R64, R72, R82, R64 ;  /* 0x000000524840723c */ /* 0x000fe20000041840 */
[----:B------:R-:W1:Y:S06]  /*b170*/  LDSM.16.MT88.4 R80, [R185+0x1000] ;  /* 0x00100000b950783b */ /* 0x000e6c0000004200 */
[----:B------:R-:W-:Y:S02]  /*b180*/  F2FP.BF16.PACK_AB R72, R100, R98 ;  /* 0x000000626448723e */ /* 0x000fe400000010ff */
[----:B----4-:R-:W-:Y:S03]  /*b190*/  F2FP.BF16.PACK_AB R73, R101, R99 ;  /* 0x000000636549723e */ /* 0x010fe600000010ff */
[----:B------:R-:W-:Y:S01]  /*b1a0*/  F2FP.BF16.PACK_AB R74, R210, R102 ;  /* 0x00000066d24a723e */ /* 0x000fe200000010ff */
[----:B-----5:R-:W-:Y:S01]  /*b1b0*/  FADD.FTZ R2, R103, R97 ;  /* 0x0000006167027221 */ /* 0x020fe20000010000 */
[C---:B---3--:R-:W-:Y:S03]  /*b1c0*/  F2FP.BF16.PACK_AB R75, R208.reuse, R209 ;  /* 0x000000d1d04b723e */ /* 0x048fe600000010ff */
[----:B------:R-:W-:Y:S02]  /*b1d0*/  FADD.FTZ R2, R99, R2 ;  /* 0x0000000263027221 */ /* 0x000fe40000010000 */
[--C-:B--2---:R-:W-:Y:S02]  /*b1e0*/  FFMA.FTZ R0, R149, c[0x0][0x2d0], -R69.reuse ;  /* 0x0000b40095007a23 */ /* 0x104fe40000010845 */
[----:B------:R-:W-:Y:S02]  /*b1f0*/  FADD.FTZ R2, R101, R2 ;  /* 0x0000000265027221 */ /* 0x000fe40000010000 */
[----:B------:R2:W3:Y:S01]  /*b200*/  MUFU.EX2 R148, R0 ;  /* 0x0000000000947308 */ /* 0x0004e20000000800 */
[C---:B-1----:R-:W-:Y:S03]  /*b210*/  HMMA.16816.F32.BF16 R4, R72.reuse, R76, R4 ;  /* 0x0000004c4804723c */ /* 0x042fe60000041804 */
[----:B------:R-:W-:Y:S04]  /*b220*/  FADD.FTZ R2, R209, R2 ;  /* 0x00000002d1027221 */ /* 0x000fe80000010000 */
[----:B------:R-:W-:Y:S01]  /*b230*/  FADD.FTZ R2, R208, R2 ;  /* 0x00000002d0027221 */ /* 0x000fe20000010000 */
[C---:B------:R-:W-:Y:S01]  /*b240*/  HMMA.16816.F32.BF16 R8, R72.reuse, R78, R8 ;  /* 0x0000004e4808723c */ /* 0x040fe20000041808 */
[----:B------:R-:W1:Y:S03]  /*b250*/  LDSM.16.MT88.4 R76, [R186+0x1000] ;  /* 0x00100000ba4c783b */ /* 0x000e660000004200 */
[----:B------:R-:W-:Y:S04]  /*b260*/  FADD.FTZ R2, R150, R2 ;  /* 0x0000000296027221 */ /* 0x000fe80000010000 */
[C---:B------:R-:W-:Y:S04]  /*b270*/  HMMA.16816.F32.BF16 R12, R72.reuse, R80, R12 ;  /* 0x00000050480c723c */ /* 0x040fe8000004180c */
[--C-:B--2---:R-:W-:Y:S04]  /*b280*/  FFMA.FTZ R0, R176, c[0x0][0x2d0], -R69.reuse ;  /* 0x0000b400b0007a23 */ /* 0x104fe80000010845 */
[C---:B------:R-:W-:Y:S01]  /*b290*/  HMMA.16816.F32.BF16 R16, R72.reuse, R82, R16 ;  /* 0x000000524810723c */ /* 0x040fe20000041810 */
[----:B------:R-:W2:Y:S01]  /*b2a0*/  LDSM.16.MT88.4 R80, [R183+0x4000] ;  /* 0x00400000b750783b */ /* 0x000ea20000004200 */
[----:B------:R4:W5:Y:S02]  /*b2b0*/  MUFU.EX2 R147, R0 ;  /* 0x0000000000937308 */ /* 0x0009640000000800 */
[----:B---3--:R-:W-:Y:S04]  /*b2c0*/  FADD.FTZ R2, R148, R2 ;  /* 0x0000000294027221 */ /* 0x008fe80000010000 */
[C---:B------:R-:W-:Y:S08]  /*b2d0*/  HMMA.16816.F32.BF16 R20, R72.reuse, R84, R20 ;  /* 0x000000544814723c */ /* 0x040ff00000041814 */
[C---:B------:R-:W-:Y:S01]  /*b2e0*/  HMMA.16816.F32.BF16 R24, R72.reuse, R86, R24 ;  /* 0x000000564818723c */ /* 0x040fe20000041818 */
[----:B------:R-:W3:Y:S07]  /*b2f0*/  LDSM.16.MT88.4 R84, [R185+0x4000] ;  /* 0x00400000b954783b */ /* 0x000eee0000004200 */
[C---:B-1----:R-:W-:Y:S04]  /*b300*/  HMMA.16816.F32.BF16 R28, R72.reuse, R76, R28 ;  /* 0x0000004c481c723c */ /* 0x042fe8000004181c */
[--C-:B----4-:R-:W-:Y:S02]  /*b310*/  FFMA.FTZ R0, R179, c[0x0][0x2d0], -R69.reuse ;  /* 0x0000b400b3007a23 */ /* 0x110fe40000010845 */
[----:B-----5:R-:W-:Y:S02]  /*b320*/  FADD.FTZ R2, R147, R2 ;  /* 0x0000000293027221 */ /* 0x020fe40000010000 */
[----:B------:R1:W4:Y:S01]  /*b330*/  MUFU.EX2 R146, R0 ;  /* 0x0000000000927308 */ /* 0x0003220000000800 */
[C---:B------:R-:W-:Y:S01]  /*b340*/  HMMA.16816.F32.BF16 R32, R72.reuse, R78, R32 ;  /* 0x0000004e4820723c */ /* 0x040fe20000041820 */
[----:B------:R-:W5:Y:S07]  /*b350*/  LDSM.16.MT88.4 R76, [R184+0x4000] ;  /* 0x00400000b84c783b */ /* 0x000f6e0000004200 */
[C---:B--2---:R-:W-:Y:S08]  /*b360*/  HMMA.16816.F32.BF16 R36, R72.reuse, R80, R36 ;  /* 0x000000504824723c */ /* 0x044ff00000041824 */
[C---:B------:R-:W-:Y:S01]  /*b370*/  HMMA.16816.F32.BF16 R40, R72.reuse, R82, R40 ;  /* 0x000000524828723c */ /* 0x040fe20000041828 */
[----:B------:R-:W2:Y:S03]  /*b380*/  LDSM.16.MT88.4 R80, [R186+0x4000] ;  /* 0x00400000ba50783b */ /* 0x000ea60000004200 */
[--C-:B-1----:R-:W-:Y:S04]  /*b390*/  FFMA.FTZ R0, R197, c[0x0][0x2d0], -R69.reuse ;  /* 0x0000b400c5007a23 */ /* 0x102fe80000010845 */
[C---:B---3--:R-:W-:Y:S01]  /*b3a0*/  HMMA.16816.F32.BF16 R44, R72.reuse, R84, R44 ;  /* 0x00000054482c723c */ /* 0x048fe2000004182c */
[----:B------:R1:W3:Y:S03]  /*b3b0*/  MUFU.EX2 R141, R0 ;  /* 0x00000000008d7308 */ /* 0x0002e60000000800 */
[----:B----4-:R-:W-:Y:S04]  /*b3c0*/  FADD.FTZ R2, R146, R2 ;  /* 0x0000000292027221 */ /* 0x010fe80000010000 */
[C---:B------:R-:W-:Y:S01]  /*b3d0*/  HMMA.16816.F32.BF16 R48, R72.reuse, R86, R48 ;  /* 0x000000564830723c */ /* 0x040fe20000041830 */
[----:B------:R-:W4:Y:S07]  /*b3e0*/  LDSM.16.MT88.4 R84, [R183+0x1800] ;  /* 0x00180000b754783b */ /* 0x000f2e0000004200 */
[C---:B-----5:R-:W-:Y:S08]  /*b3f0*/  HMMA.16816.F32.BF16 R52, R72.reuse, R76, R52 ;  /* 0x0000004c4834723c */ /* 0x060ff00000041834 */
[C---:B------:R-:W-:Y:S01]  /*b400*/  HMMA.16816.F32.BF16 R56, R72.reuse, R78, R56 ;  /* 0x0000004e4838723c */ /* 0x040fe20000041838 */
[----:B------:R-:W5:Y:S03]  /*b410*/  LDSM.16.MT88.4 R76, [R185+0x1800] ;  /* 0x00180000b94c783b */ /* 0x000f660000004200 */
[--C-:B-1----:R-:W-:Y:S02]  /*b420*/  FFMA.FTZ R0, R198, c[0x0][0x2d0], -R69.reuse ;  /* 0x0000b400c6007a23 */ /* 0x102fe40000010845 */
[----:B---3--:R-:W-:Y:S02]  /*b430*/  FADD.FTZ R2, R141, R2 ;  /* 0x000000028d027221 */ /* 0x008fe40000010000 */
[C---:B--2---:R-:W-:Y:S01]  /*b440*/  HMMA.16816.F32.BF16 R60, R72.reuse, R80, R60 ;  /* 0x00000050483c723c */ /* 0x044fe2000004183c */
[----:B------:R1:W2:Y:S07]  /*b450*/  MUFU.EX2 R140, R0 ;  /* 0x00000000008c7308 */ /* 0x0002ae0000000800 */
[----:B------:R-:W-:Y:S01]  /*b460*/  HMMA.16816.F32.BF16 R64, R72, R82, R64 ;  /* 0x000000524840723c */ /* 0x000fe20000041840 */
[----:B------:R-:W3:Y:S06]  /*b470*/  LDSM.16.MT88.4 R80, [R186+0x1800] ;  /* 0x00180000ba50783b */ /* 0x000eec0000004200 */
[----:B------:R-:W-:Y:S02]  /*b480*/  F2FP.BF16.PACK_AB R72, R203, R178 ;  /* 0x000000b2cb48723e */ /* 0x000fe400000010ff */
[----:B------:R-:W-:Y:S03]  /*b490*/  F2FP.BF16.PACK_AB R74, R151, R177 ;  /* 0x000000b1974a723e */ /* 0x000fe600000010ff */
[----:B------:R-:W-:Y:S02]  /*b4a0*/  F2FP.BF16.PACK_AB R73, R148, R150 ;  /* 0x000000969449723e */ /* 0x000fe400000010ff */
[----:B------:R-:W-:Y:S01]  /*b4b0*/  F2FP.BF16.PACK_AB R75, R146, R147 ;  /* 0x00000093924b723e */ /* 0x000fe200000010ff */
[--C-:B-1----:R-:W-:Y:S02]  /*b4c0*/  FFMA.FTZ R0, R200, c[0x0][0x2d0], -R69.reuse ;  /* 0x0000b400c8007a23 */ /* 0x102fe40000010845 */
[----:B--2---:R-:W-:Y:S04]  /*b4d0*/  FADD.FTZ R2, R140, R2 ;  /* 0x000000028c027221 */ /* 0x004fe80000010000 */
[C---:B----4-:R-:W-:Y:S01]  /*b4e0*/  HMMA.16816.F32.BF16 R4, R72.reuse, R84, R4 ;  /* 0x000000544804723c */ /* 0x050fe20000041804 */
[----:B------:R1:W2:Y:S07]  /*b4f0*/  MUFU.EX2 R139, R0 ;  /* 0x00000000008b7308 */ /* 0x0002ae0000000800 */
[C---:B------:R-:W-:Y:S01]  /*b500*/  HMMA.16816.F32.BF16 R8, R72.reuse, R86, R8 ;  /* 0x000000564808723c */ /* 0x040fe20000041808 */
[----:B------:R-:W4:Y:S07]  /*b510*/  LDSM.16.MT88.4 R84, [R183+0x4800] ;  /* 0x00480000b754783b */ /* 0x000f2e0000004200 */
[C---:B-----5:R-:W-:Y:S08]  /*b520*/  HMMA.16816.F32.BF16 R12, R72.reuse, R76, R12 ;  /* 0x0000004c480c723c */ /* 0x060ff0000004180c */
[C---:B------:R-:W-:Y:S01]  /*b530*/  HMMA.16816.F32.BF16 R16, R72.reuse, R78, R16 ;  /* 0x0000004e4810723c */ /* 0x040fe20000041810 */
[----:B------:R-:W5:Y:S03]  /*b540*/  LDSM.16.MT88.4 R76, [R185+0x4800] ;  /* 0x00480000b94c783b */ /* 0x000f660000004200 */
[--C-:B-1----:R-:W-:Y:S02]  /*b550*/  FFMA.FTZ R0, R201, c[0x0][0x2d0], -R69.reuse ;  /* 0x0000b400c9007a23 */ /* 0x102fe40000010845 */
[----:B--2---:R-:W-:Y:S02]  /*b560*/  FADD.FTZ R2, R139, R2 ;  /* 0x000000028b027221 */ /* 0x004fe40000010000 */
[C---:B------:R-:W-:Y:S01]  /*b570*/  HMMA.16816.F32.BF16 R20, R72.reuse, R88, R20 ;  /* 0x000000584814723c */ /* 0x040fe20000041814 */
[----:B------:R1:W-:Y:S07]  /*b580*/  MUFU.EX2 R138, R0 ;  /* 0x00000000008a7308 */ /* 0x0003ee0000000800 */
[C---:B------:R-:W-:Y:S01]  /*b590*/  HMMA.16816.F32.BF16 R24, R72.reuse, R90, R24 ;  /* 0x0000005a4818723c */ /* 0x040fe20000041818 */
[----:B------:R-:W2:Y:S07]  /*b5a0*/  LDSM.16.MT88.4 R88, [R184+0x4800] ;  /* 0x00480000b858783b */ /* 0x000eae0000004200 */
[C---:B---3--:R-:W-:Y:S08]  /*b5b0*/  HMMA.16816.F32.BF16 R28, R72.reuse, R80, R28 ;  /* 0x00000050481c723c */ /* 0x048ff0000004181c */
[C---:B------:R-:W-:Y:S01]  /*b5c0*/  HMMA.16816.F32.BF16 R32, R72.reuse, R82, R32 ;  /* 0x000000524820723c */ /* 0x040fe20000041820 */
[----:B------:R-:W3:Y:S03]  /*b5d0*/  LDSM.16.MT88.4 R80, [R186+0x4800] ;  /* 0x00480000ba50783b */ /* 0x000ee60000004200 */
[----:B-1----:R-:W-:Y:S02]  /*b5e0*/  FADD.FTZ R0, R94, R70 ;  /* 0x000000465e007221 */ /* 0x002fe40000010000 */
[--C-:B------:R-:W-:Y:S02]  /*b5f0*/  FFMA.FTZ R70, R196, c[0x0][0x2d0], -R69.reuse ;  /* 0x0000b400c4467a23 */ /* 0x100fe40000010845 */
[C---:B----4-:R-:W-:Y:S02]  /*b600*/  HMMA.16816.F32.BF16 R36, R72.reuse, R84, R36 ;  /* 0x000000544824723c */ /* 0x050fe40000041824 */
[----:B------:R-:W1:Y:S02]  /*b610*/  MUFU.EX2 R132, R70 ;  /* 0x0000004600847308 */ /* 0x000e640000000800 */
[----:B------:R-:W-:Y:S02]  /*b620*/  FADD.FTZ R0, R95, R0 ;  /* 0x000000005f007221 */ /* 0x000fe40000010000 */
[----:B------:R-:W-:Y:S01]  /*b630*/  LDSM.16.MT88.4 R92, [R186+0x2000] ;  /* 0x00200000ba5c783b */ /* 0x000fe20000004200 */
[----:B------:R-:W-:Y:S01]  /*b640*/  FFMA.FTZ R69, R193, c[0x0][0x2d0], -R69 ;  /* 0x0000b400c1457a23 */ /* 0x000fe20000010845 */
[C---:B------:R-:W-:Y:S04]  /*b650*/  HMMA.16816.F32.BF16 R40, R72.reuse, R86, R40 ;  /* 0x000000564828723c */ /* 0x040fe80000041828 */
[----:B------:R4:W-:Y:S01]  /*b660*/  MUFU.EX2 R70, R96 ;  /* 0x0000006000467308 */ /* 0x0009e20000000800 */
[----:B------:R-:W-:Y:S01]  /*b670*/  FADD.FTZ R0, R98, R0 ;  /* 0x0000000062007221 */ /* 0x000fe20000010000 */
[----:B------:R-:W-:Y:S02]  /*b680*/  LDSM.16.MT88.4 R84, [R185+0x2000] ;  /* 0x00200000b954783b */ /* 0x000fe40000004200 */
[C---:B-----5:R-:W-:Y:S04]  /*b690*/  HMMA.16816.F32.BF16 R44, R72.reuse, R76, R44 ;  /* 0x0000004c482c723c */ /* 0x060fe8000004182c */
[----:B------:R-:W-:Y:S02]  /*b6a0*/  FADD.FTZ R0, R100, R0 ;  /* 0x0000000064007221 */ /* 0x000fe40000010000 */
[----:B------:R-:W5:Y:S02]  /*b6b0*/  MUFU.EX2 R69, R69 ;  /* 0x0000004500457308 */ /* 0x000f640000000800 */
[C---:B------:R-:W-:Y:S01]  /*b6c0*/  HMMA.16816.F32.BF16 R48, R72.reuse, R78, R48 ;  /* 0x0000004e4830723c */ /* 0x040fe20000041830 */
[----:B------:R-:W3:Y:S03]  /*b6d0*/  LDSM.16.MT88.4 R76, [R183+0x2000] ;  /* 0x00200000b74c783b */ /* 0x000ee60000004200 */
[----:B-1----:R-:W-:Y:S01]  /*b6e0*/  F2FP.BF16.PACK_AB R129, R132, R133 ;  /* 0x000000858481723e */ /* 0x002fe200000010ff */
[----:B------:R-:W-:Y:S03]  /*b6f0*/  FADD.FTZ R0, R102, R0 ;  /* 0x0000000066007221 */ /* 0x000fe60000010000 */
[C---:B--2---:R-:W-:Y:S01]  /*b700*/  HMMA.16816.F32.BF16 R52, R72.reuse, R88, R52 ;  /* 0x000000584834723c */ /* 0x044fe20000041834 */
[----:B----4-:R-:W-:Y:S03]  /*b710*/  LDSM.16.MT88.4 R96, [R184+0x2800] ;  /* 0x00280000b860783b */ /* 0x010fe60000004200 */
[----:B------:R-:W-:Y:S04]  /*b720*/  FADD.FTZ R0, R210, R0 ;  /* 0x00000000d2007221 */ /* 0x000fe80000010000 */
[C---:B------:R-:W-:Y:S01]  /*b730*/  HMMA.16816.F32.BF16 R56, R72.reuse, R90, R56 ;  /* 0x0000005a4838723c */ /* 0x040fe20000041838 */
[----:B------:R-:W1:Y:S03]  /*b740*/  LDSM.16.MT88.4 R88, [R184+0x2000] ;  /* 0x00200000b858783b */ /* 0x000e660000004200 */
[----:B------:R-:W-:Y:S01]  /*b750*/  FADD.FTZ R0, R178, R0 ;  /* 0x00000000b2007221 */ /* 0x000fe20000010000 */
[----:B-----5:R-:W-:Y:S03]  /*b760*/  F2FP.BF16.PACK_AB R131, R69, R70 ;  /* 0x000000464583723e */ /* 0x020fe600000010ff */
[C---:B---3--:R-:W-:Y:S04]  /*b770*/  HMMA.16816.F32.BF16 R60, R72.reuse, R80, R60 ;  /* 0x00000050483c723c */ /* 0x048fe8000004183c */
[----:B------:R-:W-:Y:S04]  /*b780*/  FADD.FTZ R0, R203, R0 ;  /* 0x00000000cb007221 */ /* 0x000fe80000010000 */
[----:B------:R-:W-:Y:S01]  /*b790*/  HMMA.16816.F32.BF16 R64, R72, R82, R64 ;  /* 0x000000524840723c */ /* 0x000fe20000041840 */
[----:B------:R-:W-:Y:S03]  /*b7a0*/  LDSM.16.MT88.4 R80, [R185+0x5000] ;  /* 0x00500000b950783b */ /* 0x000fe60000004200 */
[----:B------:R-:W-:Y:S03]  /*b7b0*/  FADD.FTZ R0, R177, R0 ;  /* 0x00000000b1007221 */ /* 0x000fe60000010000 */
[----:B------:R-:W-:Y:S01]  /*b7c0*/  F2FP.BF16.PACK_AB R72, R144, R142 ;  /* 0x0000008e9048723e */ /* 0x000fe200000010ff */
[----:B------:R-:W-:Y:S01]  /*b7d0*/  FADD.FTZ R0, R151, R0 ;  /* 0x0000000097007221 */ /* 0x000fe20000010000 */
[----:B------:R-:W-:Y:S03]  /*b7e0*/  F2FP.BF16.PACK_AB R74, R143, R145 ;  /* 0x000000918f4a723e */ /* 0x000fe600000010ff */
[----:B------:R-:W-:Y:S01]  /*b7f0*/  F2FP.BF16.PACK_AB R73, R140, R141 ;  /* 0x0000008d8c49723e */ /* 0x000fe200000010ff */
[----:B------:R-:W-:Y:S01]  /*b800*/  FADD.FTZ R0, R142, R0 ;  /* 0x000000008e007221 */ /* 0x000fe20000010000 */
[----:B------:R-:W-:Y:S03]  /*b810*/  F2FP.BF16.PACK_AB R75, R138, R139 ;  /* 0x0000008b8a4b723e */ /* 0x000fe600000010ff */
[----:B------:R-:W-:Y:S04]  /*b820*/  FADD.FTZ R0, R144, R0 ;  /* 0x0000000090007221 */ /* 0x000fe80000010000 */
[C---:B------:R-:W-:Y:S03]  /*b830*/  HMMA.16816.F32.BF16 R4, R72.reuse, R76, R4 ;  /* 0x0000004c4804723c */ /* 0x040fe60000041804 */
[----:B------:R-:W-:Y:S04]  /*b840*/  FADD.FTZ R0, R145, R0 ;  /* 0x0000000091007221 */ /* 0x000fe80000010000 */
[----:B------:R-:W-:Y:S01]  /*b850*/  FADD.FTZ R0, R143, R0 ;  /* 0x000000008f007221 */ /* 0x000fe20000010000 */
        /* <DEDUP_REMOVED lines=8> */
[C---:B------:R-:W-:Y:S08]  /*b8e0*/  HMMA.16816.F32.BF16 R28, R72.reuse, R92, R28 ;  /* 0x0000005c481c723c */ /* 0x040ff0000004181c */
[C---:B------:R-:W-:Y:S08]  /*b8f0*/  HMMA.16816.F32.BF16 R32, R72.reuse, R94, R32 ;  /* 0x0000005e4820723c */ /* 0x040ff00000041820 */
[C---:B--2---:R-:W-:Y:S08]  /*b900*/  HMMA.16816.F32.BF16 R36, R72.reuse, R76, R36 ;  /* 0x0000004c4824723c */ /* 0x044ff00000041824 */
[C---:B------:R-:W-:Y:S01]  /*b910*/  HMMA.16816.F32.BF16 R40, R72.reuse, R78, R40 ;  /* 0x0000004e4828723c */ /* 0x040fe20000041828 */
[----:B------:R-:W2:Y:S07]  /*b920*/  LDSM.16.MT88.4 R76, [R186+0x2800] ;  /* 0x00280000ba4c783b */ /* 0x000eae0000004200 */
[C---:B------:R-:W-:Y:S08]  /*b930*/  HMMA.16816.F32.BF16 R44, R72.reuse, R80, R44 ;  /* 0x00000050482c723c */ /* 0x040ff0000004182c */
[C---:B------:R-:W-:Y:S01]  /*b940*/  HMMA.16816.F32.BF16 R48, R72.reuse, R82, R48 ;  /* 0x000000524830723c */ /* 0x040fe20000041830 */
[----:B------:R-:W4:Y:S07]  /*b950*/  LDSM.16.MT88.4 R80, [R183+0x5800] ;  /* 0x00580000b750783b */ /* 0x000f2e0000004200 */
[C---:B---3--:R-:W-:Y:S08]  /*b960*/  HMMA.16816.F32.BF16 R52, R72.reuse, R84, R52 ;  /* 0x000000544834723c */ /* 0x048ff00000041834 */
[C---:B------:R-:W-:Y:S08]  /*b970*/  HMMA.16816.F32.BF16 R56, R72.reuse, R86, R56 ;  /* 0x000000564838723c */ /* 0x040ff00000041838 */
[C---:B-1----:R-:W-:Y:S08]  /*b980*/  HMMA.16816.F32.BF16 R60, R72.reuse, R88, R60 ;  /* 0x00000058483c723c */ /* 0x042ff0000004183c */
[----:B------:R-:W-:Y:S01]  /*b990*/  HMMA.16816.F32.BF16 R64, R72, R90, R64 ;  /* 0x0000005a4840723c */ /* 0x000fe20000041840 */
[----:B------:R-:W1:Y:S07]  /*b9a0*/  LDSM.16.MT88.4 R72, [R185+0x5800] ;  /* 0x00580000b948783b */ /* 0x000e6e0000004200 */
        /* <DEDUP_REMOVED lines=8> */
[C---:B--2---:R-:W-:Y:S08]  /*ba30*/  HMMA.16816.F32.BF16 R92, R128.reuse, R76, R28 ;  /* 0x0000004c805c723c */ /* 0x044ff0000004181c */
[C---:B------:R-:W-:Y:S08]  /*ba40*/  HMMA.16816.F32.BF16 R88, R128.reuse, R78, R32 ;  /* 0x0000004e8058723c */ /* 0x040ff00000041820 */
[C---:B----4-:R-:W-:Y:S08]  /*ba50*/  HMMA.16816.F32.BF16 R84, R128.reuse, R80, R36 ;  /* 0x000000508054723c */ /* 0x050ff00000041824 */
[C---:B------:R-:W-:Y:S08]  /*ba60*/  HMMA.16816.F32.BF16 R80, R128.reuse, R82, R40 ;  /* 0x000000528050723c */ /* 0x040ff00000041828 */
[C---:B-1----:R-:W-:Y:S08]  /*ba70*/  HMMA.16816.F32.BF16 R76, R128.reuse, R72, R44 ;  /* 0x00000048804c723c */ /* 0x042ff0000004182c */
[C---:B------:R-:W-:Y:S08]  /*ba80*/  HMMA.16816.F32.BF16 R72, R128.reuse, R74, R48 ;  /* 0x0000004a8048723c */ /* 0x040ff00000041830 */
[C---:B---3--:R-:W-:Y:S07]  /*ba90*/  HMMA.16816.F32.BF16 R52, R128.reuse, R4, R52 ;  /* 0x000000048034723c */ /* 0x048fee0000041834 */
[-C--:B------:R-:W-:Y:S01]  /*baa0*/  MOV R5, R3.reuse ;  /* 0x0000000300057202 */ /* 0x080fe20000000f00 */
[C---:B------:R-:W-:Y:S04]  /*bab0*/  HMMA.16816.F32.BF16 R56, R128.reuse, R6, R56 ;  /* 0x000000068038723c */ /* 0x040fe80000041838 */
[----:B------:R-:W-:Y:S02]  /*bac0*/  FADD.FTZ R4, R138, R2 ;  /* 0x000000028a047221 */ /* 0x000fe40000010000 */
[----:B------:R-:W-:Y:S02]  /*bad0*/  FADD.FTZ R2, R134, R0 ;  /* 0x0000000086027221 */ /* 0x000fe40000010000 */
[C---:B-----5:R-:W-:Y:S04]  /*bae0*/  HMMA.16816.F32.BF16 R60, R128.reuse, R8, R60 ;  /* 0x00000008803c723c */ /* 0x060fe8000004183c */
[----:B------:R-:W-:Y:S02]  /*baf0*/  FADD.FTZ R0, R133, R4 ;  /* 0x0000000485007221 */ /* 0x000fe40000010000 */
[----:B------:R-:W-:Y:S02]  /*bb00*/  FADD.FTZ R2, R135, R2 ;  /* 0x0000000287027221 */ /* 0x000fe40000010000 */
[----:B------:R-:W-:Y:S01]  /*bb10*/  FADD.FTZ R0, R132, R0 ;  /* 0x0000000084007221 */ /* 0x000fe20000010000 */
[----:B------:R-:W-:Y:S03]  /*bb20*/  HMMA.16816.F32.BF16 R64, R128, R10, R64 ;  /* 0x0000000a8040723c */ /* 0x000fe60000041840 */
[----:B------:R-:W-:Y:S02]  /*bb30*/  FADD.FTZ R2, R136, R2 ;  /* 0x0000000288027221 */ /* 0x000fe40000010000 */
[----:B------:R-:W-:Y:S01]  /*bb40*/  FADD.FTZ R0, R70, R0 ;  /* 0x0000000046007221 */ /* 0x000fe20000010000 */
[----:B------:R-:W-:Y:S01]  /*bb50*/  MOV R70, R3 ;  /* 0x0000000300467202 */ /* 0x000fe20000000f00 */
[----:B------:R-:W-:Y:S02]  /*bb60*/  FADD.FTZ R227, R137, R2 ;  /* 0x0000000289e37221 */ /* 0x000fe40000010000 */
[----:B------:R-:W-:Y:S03]  /*bb70*/  FADD.FTZ R228, R69, R0 ;  /* 0x0000000045e47221 */ /* 0x000fe60000010000 */
[----:B------:R-:W-:Y:S01]  /*bb80*/  MOV R69, R68 ;  /* 0x0000004400457202 */ /* 0x000fe20000000f00 */
[----:B------:R-:W-:-:S05]  /*bb90*/  @P0 BRA `(.L_x_734) ;  /* 0xffffb84000000947 */ /* 0x000fca000383ffff */
.L_x_713:
[----:B------:R-:W-:Y:S01]  /*bba0*/  IMAD.MOV.U32 R0, RZ, RZ, c[0x0][0x2c4] ;  /* 0x0000b100ff007624 */ /* 0x000fe200078e00ff */
[----:B------:R-:W-:Y:S01]  /*bbb0*/  IADD3 R2, R232, 0x1, -R231 ;  /* 0x00000001e8027810 */ /* 0x000fe20007ffe8e7 */
[----:B------:R-:W-:-:S03]  /*bbc0*/  IMAD.MOV.U32 R4, RZ, RZ, c[0x0][0x32c] ;  /* 0x0000cb00ff047624 */ /* 0x000fc600078e00ff */
[----:B------:R-:W-:Y:S02]  /*bbd0*/  ISETP.NE.AND P1, PT, R0, 0x1, PT ;  /* 0x000000010000780c */ /* 0x000fe40003f25270 */
[----:B------:R-:W-:Y:S02]  /*bbe0*/  IADD3 R0, R244, 0x7f, RZ ;  /* 0x0000007ff4007810 */ /* 0x000fe40007ffe0ff */
[----:B------:R-:W-:-:S09]  /*bbf0*/  ISETP.GE.AND P0, PT, R4, 0x1, PT ;  /* 0x000000010400780c */ /* 0x000fd20003f06270 */
[----:B------:R-:W-:-:S05]  /*bc00*/  @P1 IMAD.HI.U32 R3, R0, c[0x0][0x2c8], RZ ;  /* 0x0000b20000031a27 */ /* 0x000fca00078e00ff */
[----:B------:R-:W-:-:S05]  /*bc10*/  @P1 SHF.R.U32.HI R0, RZ, c[0x0][0x2cc], R3 ;  /* 0x0000b300ff001a19 */ /* 0x000fca0000011603 */
[----:B------:R-:W-:-:S05]  /*bc20*/  IMAD.IADD R0, R2, 0x1, R0 ;  /* 0x0000000102007824 */ /* 0x000fca00078e0200 */
[----:B------:R-:W-:Y:S01]  /*bc30*/  IADD3 R2, R0, -c[0x0][0x324], RZ ;  /* 0x8000c90000027a10 */ /* 0x000fe20007ffe0ff */
[----:B------:R-:W-:Y:S05]  /*bc40*/  @!P0 BRA `(.L_x_735) ;  /* 0x0000011000008947 */ /* 0x000fea0003800000 */
[----:B------:R-:W-:Y:S01]  /*bc50*/  ISETP.GT.AND P0, PT, R0, -0x1, PT ;  /* 0xffffffff0000780c */ /* 0x000fe20003f04270 */
[----:B------:R-:W-:-:S12]  /*bc60*/  BSSY B0, `(.L_x_736) ;  /* 0x000000d000007945 */ /* 0x000fd80003800000 */
[----:B------:R-:W-:Y:S05]  /*bc70*/  @P0 BRA `(.L_x_737) ;  /* 0x0000007000000947 */ /* 0x000fea0003800000 */
[----:B------:R-:W-:Y:S01]  /*bc80*/  IMAD.MOV.U32 R3, RZ, RZ, 0x1 ;  /* 0x00000001ff037424 */ /* 0x000fe200078e00ff */
[----:B------:R-:W-:-:S04]  /*bc90*/  LOP3.LUT R0, RZ, R0, RZ, 0x33, !PT ;  /* 0x00000000ff007212 */ /* 0x000fc800078e33ff */
[----:B------:R-:W-:-:S13]  /*bca0*/  ISETP.NE.AND P0, PT, R3, c[0x0][0x32c], PT ;  /* 0x0000cb0003007a0c */ /* 0x000fda0003f05270 */
[----:B------:R-:W-:-:S05]  /*bcb0*/  @P0 IMAD.HI.U32 R3, R0, c[0x0][0x330], RZ ;  /* 0x0000cc0000030a27 */ /* 0x000fca00078e00ff */
[----:B------:R-:W-:-:S04]  /*bcc0*/  @P0 SHF.R.U32.HI R0, RZ, c[0x0][0x334], R3 ;  /* 0x0000cd00ff000a19 */ /* 0x000fc80000011603 */
[----:B------:R-:W-:Y:S01]  /*bcd0*/  LOP3.LUT R0, RZ, R0, RZ, 0x33, !PT ;  /* 0x00000000ff007212 */ /* 0x000fe200078e33ff */
[----:B------:R-:W-:Y:S05]  /*bce0*/  BRA `(.L_x_738) ;  /* 0x0000004000007947 */ /* 0x000fea0003800000 */
.L_x_737:
[----:B------:R-:W-:-:S04]  /*bcf0*/  MOV R3, 0x1 ;  /* 0x0000000100037802 */ /* 0x000fc80000000f00 */
[----:B------:R-:W-:-:S13]  /*bd00*/  ISETP.NE.AND P0, PT, R3, c[0x0][0x32c], PT ;  /* 0x0000cb0003007a0c */ /* 0x000fda0003f05270 */
[----:B------:R-:W-:-:S05]  /*bd10*/  @P0 IMAD.HI.U32 R3, R0, c[0x0][0x330], RZ ;  /* 0x0000cc0000030a27 */ /* 0x000fca00078e00ff */
[----:B------:R-:W-:Y:S02]  /*bd20*/  @P0 SHF.R.U32.HI R0, RZ, c[0x0][0x334], R3 ;  /* 0x0000cd00ff000a19 */ /* 0x000fe40000011603 */
.L_x_738:
[----:B------:R-:W-:Y:S05]  /*bd30*/  BSYNC B0 ;  /* 0x0000000000007941 */ /* 0x000fea0003800000 */
.L_x_736:
[----:B------:R-:W-:-:S05]  /*bd40*/  IMAD R0, R0, c[0x0][0x32c], RZ ;  /* 0x0000cb0000007a24 */ /* 0x000fca00078e02ff */
[----:B------:R-:W-:-:S04]  /*bd50*/  IMNMX R2, R2, R0, !PT ;  /* 0x0000000002027217 */ /* 0x000fc80007800200 */
.L_x_735:
[----:B------:R-:W-:-:S05]  /*bd60*/  IADD3 R2, R2, 0x5f, RZ ;  /* 0x0000005f02027810 */ /* 0x000fca0007ffe0ff */
        /* <DEDUP_REMOVED lines=8> */
.L_x_750:
        /* <DEDUP_REMOVED lines=39> */
.L_x_851:
        /* <DEDUP_REMOVED lines=24> */
.L_x_852:
        /* <DEDUP_REMOVED lines=16> */
.L_x_741:
[----:B--23--:R-:W-:Y:S05]  /*c2e0*/  BSYNC B0 ;  /* 0x0000000000007941 */ /* 0x00cfea0003800000 */
.L_x_740:
        /* <DEDUP_REMOVED lines=126> */
[----:B------:R-:W-:Y:S02]  /*cad0*/  FMUL.FTZ R10, R10, c[0x0][0x320] ;  /* 0x0000c8000a0a7a20 */ /* 0x000fe40000410000 */
[----:B------:R-:W-:Y:S04]  /*cae0*/  FMUL.FTZ R3, R11, c[0x0][0x320] ;  /* 0x0000c8000b037a20 */ /* 0x000fe80000410000 */
[----:B------:R-:W3:Y:S02]  /*caf0*/  MUFU.TANH R139, R10 ;  /* 0x0000000a008b7308 */ /* 0x000ee40000002400 */
[----:B------:R-:W-:Y:S08]  /*cb00*/  FMUL.FTZ R2, R12, c[0x0][0x320] ;  /* 0x0000c8000c027a20 */ /* 0x000ff00000410000 */
[----:B------:R4:W2:Y:S01]  /*cb10*/  MUFU.TANH R133, R2 ;  /* 0x0000000200857308 */ /* 0x0008a20000002400 */
[----:B-1----:R-:W-:Y:S09]  /*cb20*/  FMUL.FTZ R0, R5, c[0x0][0x320] ;  /* 0x0000c80005007a20 */ /* 0x002ff20000410000 */
[----:B------:R1:W1:Y:S10]  /*cb30*/  MUFU.TANH R142, R0 ;  /* 0x00000000008e7308 */ /* 0x0002740000002400 */
[----:B------:R5:W2:Y:S01]  /*cb40*/  MUFU.TANH R138, R3 ;  /* 0x00000003008a7308 */ /* 0x000aa20000002400 */
[----:B----4-:R-:W-:Y:S09]  /*cb50*/  FMUL.FTZ R2, R19, c[0x0][0x320] ;  /* 0x0000c80013027a20 */ /* 0x010ff20000410000 */
[----:B------:R-:W4:Y:S01]  /*cb60*/  MUFU.TANH R147, R2 ;  /* 0x0000000200937308 */ /* 0x000f220000002400 */
[----:B-1----:R-:W-:Y:S09]  /*cb70*/  FMUL.FTZ R0, R6, c[0x0][0x320] ;  /* 0x0000c80006007a20 */ /* 0x002ff20000410000 */
[----:B------:R1:W1:Y:S01]  /*cb80*/  MUFU.TANH R141, R0 ;  /* 0x00000000008d7308 */ /* 0x0002620000002400 */
[----:B-----5:R-:W-:Y:S09]  /*cb90*/  FMUL.FTZ R3, R18, c[0x0][0x320] ;  /* 0x0000c80012037a20 */ /* 0x020ff20000410000 */
        /* <DEDUP_REMOVED lines=8> */
[----:B------:R-:W-:Y:S03]  /*cc20*/  LDSM.16.M88.4 R4, [R181+0x2000] ;  /* 0x00200000b504783b */ /* 0x000fe60000000200 */
[----:B-----5:R-:W-:Y:S05]  /*cc30*/  FMUL.FTZ R0, R9, c[0x0][0x320] ;  /* 0x0000c80009007a20 */ /* 0x020fea0000410000 */
[----:B------:R-:W1:Y:S01]  /*cc40*/  LDSM.16.M88.4 R8, [R181+0x1800] ;  /* 0x00180000b508783b */ /* 0x000e620000000200 */
[----:B------:R5:W1:Y:S11]  /*cc50*/  MUFU.TANH R137, R0 ;  /* 0x0000000000897308 */ /* 0x000a760000002400 */
[----:B------:R-:W-:Y:S03]  /*cc60*/  @!UPT UIADD3 URZ, URZ, URZ, URZ ;  /* 0x0000003f3f3ff290 */ /* 0x000fe6000fffe03f */
[----:B------:R-:W-:Y:S02]  /*cc70*/  FMUL.FTZ R3, R26, c[0x0][0x320] ;  /* 0x0000c8001a037a20 */ /* 0x000fe40000410000 */
[----:B------:R-:W-:Y:S02]  /*cc80*/  FMUL.FTZ R2, R27, c[0x0][0x320] ;  /* 0x0000c8001b027a20 */ /* 0x000fe40000410000 */
[----:B------:R-:W2:Y:S01]  /*cc90*/  MUFU.TANH R150, R3 ;  /* 0x0000000300967308 */ /* 0x000ea20000002400 */
[----:B-----5:R-:W-:Y:S09]  /*cca0*/  FMUL.FTZ R0, R13, c[0x0][0x320] ;  /* 0x0000c8000d007a20 */ /* 0x020ff20000410000 */
[----:B------:R5:W2:Y:S10]  /*ccb0*/  MUFU.TANH R132, R0 ;  /* 0x0000000000847308 */ /* 0x000ab40000002400 */
        /* <DEDUP_REMOVED lines=11> */
[----:B------:R-:W3:Y:S01]  /*cd70*/  MUFU.TANH R178, R3 ;  /* 0x0000000300b27308 */ /* 0x000ee20000002400 */
[----:B--2---:R-:W-:Y:S02]  /*cd80*/  FMUL.FTZ R2, R35, c[0x0][0x320] ;  /* 0x0000c80023027a20 */ /* 0x004fe40000410000 */
[----:B-----5:R-:W-:Y:S07]  /*cd90*/  FMUL.FTZ R0, R15, c[0x0][0x320] ;  /* 0x0000c8000f007a20 */ /* 0x020fee0000410000 */
[----:B------:R2:W2:Y:S01]  /*cda0*/  MUFU.TANH R146, R0 ;  /* 0x0000000000927308 */ /* 0x0004a20000002400 */
[C---:B-1----:R-:W-:Y:S09]  /*cdb0*/  HMMA.16816.F32.BF16 R44, R172.reuse, R8, R44 ;  /* 0x00000008ac2c723c */ /* 0x042ff2000004182c */
[----:B------:R-:W1:Y:S01]  /*cdc0*/  MUFU.TANH R194, R2 ;  /* 0x0000000200c27308 */ /* 0x000e620000002400 */
[----:B------:R-:W-:Y:S03]  /*cdd0*/  HMMA.16816.F32.BF16 R48, R172, R10, R48 ;  /* 0x0000000aac30723c */ /* 0x000fe60000041830 */
[----:B--2---:R-:W-:Y:S06]  /*cde0*/  FMUL.FTZ R0, R16, c[0x0][0x320] ;  /* 0x0000c80010007a20 */ /* 0x004fec0000410000 */
[----:B------:R2:W1:Y:S03]  /*cdf0*/  MUFU.TANH R131, R0 ;  /* 0x0000000000837308 */ /* 0x0004660000002400 */
[----:B--2---:R-:W-:Y:S07]  /*ce00*/  FMUL.FTZ R0, R17, c[0x0][0x320] ;  /* 0x0000c80011007a20 */ /* 0x004fee0000410000 */
[----:B------:R2:W1:Y:S02]  /*ce10*/  MUFU.TANH R130, R0 ;  /* 0x0000000000827308 */ /* 0x0004640000002400 */
[----:B--2---:R-:W-:Y:S08]  /*ce20*/  FMUL.FTZ R0, R20, c[0x0][0x320] ;  /* 0x0000c80014007a20 */ /* 0x004ff00000410000 */
        /* <DEDUP_REMOVED lines=54> */
[----:B------:R2:W1:Y:S01]  /*d190*/  MUFU.TANH R201, R0 ;  /* 0x0000000000c97308 */ /* 0x0004620000002400 */
[----:B------:R-:W-:-:S05]  /*d1a0*/  @!P0 BRA `(.L_x_745) ;  /* 0x000004e000008947 */ /* 0x000fca0003800000 */
[----:B---34-:R-:W-:Y:S01]  /*d1b0*/  IMAD.MOV.U32 R196, RZ, RZ, c[0x0][0x2b8] ;  /* 0x0000ae00ffc47624 */ /* 0x018fe200078e00ff */
        /* <DEDUP_REMOVED lines=10> */
[----:B--2---:R-:W-:Y:S01]  /*d260*/  IMAD.MOV.U32 R0, RZ, RZ, R2 ;  /* 0x000000ffff007224 */ /* 0x004fe200078e0002 */
        /* <DEDUP_REMOVED lines=25> */
[----:B------:R2:W3:Y:S02]  /*d400*/  SHFL.IDX PT, R7, R0, RZ, 0x181f ;  /* 0x00181fff00077589 */ /* 0x0004e400000e0000 */
.L_x_853:
[----:B------:R-:W-:-:S05]  /*d410*/  BRA.DIV ~URZ, `(.L_x_747) ;  /* 0x0000c3027f007947 */ /* 0x000fca000b800000 */
[----:B------:R-:W4:Y:S01]  /*d420*/  SHFL.IDX PT, R2, R4, RZ, 0x181f ;  /* 0x00181fff04027589 */ /* 0x000f2200000e0000 */
[----:B------:R-:W-:Y:S02]  /*d430*/  ISETP.GE.AND P2, PT, R219, c[0x0][0x1d4], PT ;  /* 0x00007500db007a0c */ /* 0x000fe40003f46270 */
[----:B------:R-:W-:Y:S02]  /*d440*/  ISETP.GE.AND P1, PT, R221, c[0x0][0x1d4], PT ;  /* 0x00007500dd007a0c */ /* 0x000fe40003f26270 */
[CC--:B----4-:R-:W-:Y:S05]  /*d450*/  IADD3 R8, P0, R2.reuse, R24.reuse, RZ ;  /* 0x0000001802087210 */ /* 0x0d0fea0007f1e0ff */
        /* <DEDUP_REMOVED lines=8> */
[----:B----4-:R-:W3:Y:S04]  /*d4e0*/  SHFL.IDX PT, R2, R4, 0x1, 0x181f ;  /* 0x00381f0004027f89 */ /* 0x010ee800000e0000 */
[----:B------:R-:W4:Y:S01]  /*d4f0*/  SHFL.IDX PT, R3, R0, 0x1, 0x181f ;  /* 0x00381f0000037f89 */ /* 0x000f2200000e0000 */
[C---:B---3--:R-:W-:Y:S05]  /*d500*/  IADD3 R8, P0, R2.reuse, R24, RZ ;  /* 0x0000001802087210 */ /* 0x048fea0007f1e0ff */
[C---:B----4-:R-:W-:Y:S01]  /*d510*/  IMAD.X R9, R3.reuse, 0x1, R5, P0 ;  /* 0x0000000103097824 */ /* 0x050fe200000e0605 */
[----:B------:R-:W-:Y:S04]  /*d520*/  IADD3 R2, P0, R2, R25, RZ ;  /* 0x0000001902027210 */ /* 0x000fe80007f1e0ff */
[----:B------:R3:W-:Y:S01]  /*d530*/  LDGSTS.E.BYPASS.LTC128B.128 [R195+0x9100], [R8.64], !P2 ;  /* 0x0910000008c37fae */ /* 0x0007e2000d101d46 */
[----:B------:R-:W-:Y:S05]  /*d540*/  IMAD.X R3, R3, 0x1, R6, P0 ;  /* 0x0000000103037824 */ /* 0x000fea00000e0606 */
[----:B------:R4:W-:Y:S04]  /*d550*/  LDGSTS.E.BYPASS.LTC128B.128 [R195+0xc100], [R2.64], !P1 ;  /* 0x0c10000002c37fae */ /* 0x0009e8000c901d46 */
[----:B---3--:R4:W3:Y:S01]  /*d560*/  SHFL.IDX PT, R9, R0, 0x2, 0x181f ;  /* 0x00581f0000097f89 */ /* 0x0088e200000e0000 */
[----:B------:R-:W-:Y:S03]  /*d570*/  SEL R8, RZ, 0x10, P1 ;  /* 0x00000010ff087807 */ /* 0x000fe60000800000 */
[----:B--2---:R4:W2:Y:S04]  /*d580*/  SHFL.IDX PT, R0, R4, 0x2, 0x181f ;  /* 0x00581f0004007f89 */ /* 0x0048a800000e0000 */
.L_x_854:
[C---:B----4-:R-:W-:Y:S02]  /*d590*/  IADD3 R2, -R7.reuse, 0x10, RZ ;  /* 0x0000001007027810 */ /* 0x050fe40007ffe1ff */
[----:B------:R-:W-:Y:S02]  /*d5a0*/  ISETP.NE.U32.AND P2, PT, R7, RZ, PT ;  /* 0x000000ff0700720c */ /* 0x000fe40003f45070 */
[----:B------:R-:W-:Y:S04]  /*d5b0*/  LOP3.LUT R2, R2, 0xf, RZ, 0xc0, !PT ;  /* 0x0000000f02027812 */ /* 0x000fe800078ec0ff */
[-C--:B--2---:R-:W-:Y:S02]  /*d5c0*/  IADD3 R4, P1, P0, R2, R0.reuse, R24 ;  /* 0x0000000002047210 */ /* 0x084fe4000783e018 */
        /* <DEDUP_REMOVED lines=12> */
.L_x_745:
[----:B---34-:R-:W-:Y:S05]  /*d690*/  BSYNC B0 ;  /* 0x0000000000007941 */ /* 0x018fea0003800000 */
.L_x_744:
[----:B--2---:R-:W-:Y:S01]  /*d6a0*/  FMNMX.FTZ R2, R136, R69, !PT ;  /* 0x0000004588027209 */ /* 0x004fe20007810000 */
        /* <DEDUP_REMOVED lines=50> */
.L_x_855:
[----:B--2---:R-:W-:Y:S01]  /*d9d0*/  FMNMX.FTZ R5, R4, R0, !PT ;  /* 0x0000000004057209 */ /* 0x004fe20007810000 */
[----:B------:R-:W-:-:S05]  /*d9e0*/  BRA.DIV ~URZ, `(.L_x_749) ;  /* 0x0000c1027f007947 */ /* 0x000fca000b800000 */
[----:B------:R-:W-:Y:S04]  /*d9f0*/  SHFL.BFLY PT, R0, R6, 0x2, 0x1f ;  /* 0x0c401f0006007f89 */ /* 0x000fe800000e0000 */
[----:B------:R-:W2:Y:S02]  /*da00*/  SHFL.BFLY PT, R2, R5, 0x1, 0x1f ;  /* 0x0c201f0005027f89 */ /* 0x000ea400000e0000 */
[----:B--2---:R-:W-:Y:S02]  /*da10*/  FMNMX.FTZ R68, R5, R2, !PT ;  /* 0x0000000205447209 */ /* 0x004fe40007810000 */
[----:B-1----:R-:W-:Y:S05]  /*da20*/  FMNMX.FTZ R4, R6, R0, !PT ;  /* 0x0000000006047209 */ /* 0x002fea0007810000 */
[----:B------:R1:W2:Y:S02]  /*da30*/  SHFL.BFLY PT, R0, R4, 0x1, 0x1f ;  /* 0x0c201f0004007f89 */ /* 0x0002a400000e0000 */
.L_x_856:
[C---:B------:R-:W-:Y:S01]  /*da40*/  FMUL.FTZ R5, R68.reuse, c[0x0][0x2d0] ;  /* 0x0000b40044057a20 */ /* 0x040fe20000410000 */
[----:B------:R-:W-:Y:S01]  /*da50*/  WARPSYNC 0xffffffff ;  /* 0xffffffff00007948 */ /* 0x000fe20003800000 */
[----:B------:R-:W-:Y:S01]  /*da60*/  FADD.FTZ R2, -R68, R69 ;  /* 0x0000004544027221 */ /* 0x000fe20000010100 */
[C---:B------:R-:W-:Y:S01]  /*da70*/  ISETP.GT.AND P0, PT, R199.reuse, R226, PT ;  /* 0x000000e2c700720c */ /* 0x040fe20003f04270 */
[--C-:B------:R-:W-:Y:S01]  /*da80*/  FFMA.FTZ R3, R136, c[0x0][0x2d0], -R5.reuse ;  /* 0x0000b40088037a23 */ /* 0x100fe20000010805 */
[----:B------:R-:W-:Y:S01]  /*da90*/  IADD3 R199, R199, -0x1, RZ ;  /* 0xffffffffc7c77810 */ /* 0x000fe20007ffe0ff */
[----:B------:R-:W-:Y:S02]  /*daa0*/  FMUL.FTZ R2, R2, c[0x0][0x2d0] ;  /* 0x0000b40002027a20 */ /* 0x000fe40000410000 */
        /* <DEDUP_REMOVED lines=14> */
[--C-:B---3--:R-:W-:Y:S01]  /*db90*/  FFMA.FTZ R3, R142, c[0x0][0x2d0], -R5.reuse ;  /* 0x0000b4008e037a23 */ /* 0x108fe20000010805 */
[----:B------:R-:W-:Y:S01]  /*dba0*/  MUFU.EX2 R196, R196 ;  /* 0x000000c400c47308 */ /* 0x000fe20000000800 */
[--C-:B------:R-:W-:Y:S02]  /*dbb0*/  FFMA.FTZ R223, R13, c[0x0][0x2d0], -R5.reuse ;  /* 0x0000b4000ddf7a23 */ /* 0x100fe40000010805 */
[--C-:B------:R-:W-:Y:S07]  /*dbc0*/  FFMA.FTZ R222, R12, c[0x0][0x2d0], -R5.reuse ;  /* 0x0000b4000cde7a23 */ /* 0x100fee0000010805 */
[----:B------:R3:W4:Y:S02]  /*dbd0*/  MUFU.EX2 R212, R3 ;  /* 0x0000000300d47308 */ /* 0x0007240000000800 */
[--C-:B---3--:R-:W-:Y:S01]  /*dbe0*/  FFMA.FTZ R3, R140, c[0x0][0x2d0], -R5.reuse ;  /* 0x0000b4008c037a23 */ /* 0x108fe20000010805 */
[----:B----4-:R-:W-:Y:S01]  /*dbf0*/  F2FP.BF16.PACK_AB R128, R212, R6 ;  /* 0x00000006d480723e */ /* 0x010fe200000010ff */
[--C-:B------:R-:W-:Y:S06]  /*dc00*/  FFMA.FTZ R140, R133, c[0x0][0x2d0], -R5.reuse ;  /* 0x0000b400858c7a23 */ /* 0x100fec0000010805 */
[----:B------:R3:W-:Y:S01]  /*dc10*/  MUFU.EX2 R224, R3 ;  /* 0x0000000300e07308 */ /* 0x0007e20000000800 */
[C---:B------:R-:W-:Y:S02]  /*dc20*/  FMUL.FTZ R8, R2.reuse, R112 ;  /* 0x0000007002087220 */ /* 0x040fe40000410000 */
[C---:B------:R-:W-:Y:S02]  /*dc30*/  FMUL.FTZ R9, R2.reuse, R113 ;  /* 0x0000007102097220 */ /* 0x040fe40000410000 */
[C---:B------:R-:W-:Y:S02]  /*dc40*/  FMUL.FTZ R16, R2.reuse, R104 ;  /* 0x0000006802107220 */ /* 0x040fe40000410000 */
[C---:B------:R-:W-:Y:S02]  /*dc50*/  FMUL.FTZ R17, R2.reuse, R105 ;  /* 0x0000006902117220 */ /* 0x040fe40000410000 */
[C---:B------:R-:W-:Y:S02]  /*dc60*/  FFMA.FTZ R69, R2.reuse, R227, R6 ;  /* 0x000000e302457223 */ /* 0x040fe40000010006 */
[C---:B------:R-:W-:Y:S02]  /*dc70*/  FMUL.FTZ R24, R2.reuse, R96 ;  /* 0x0000006002187220 */ /* 0x040fe40000410000 */
[C---:B------:R-:W-:Y:S02]  /*dc80*/  FMUL.FTZ R25, R2.reuse, R97 ;  /* 0x0000006102197220 */ /* 0x040fe40000410000 */
[C---:B------:R-:W-:Y:S02]  /*dc90*/  FMUL.FTZ R12, R2.reuse, R108 ;  /* 0x0000006c020c7220 */ /* 0x040fe40000410000 */
[C---:B------:R-:W-:Y:S02]  /*dca0*/  FMUL.FTZ R13, R2.reuse, R109 ;  /* 0x0000006d020d7220 */ /* 0x040fe40000410000 */
[C---:B------:R-:W-:Y:S02]  /*dcb0*/  FMUL.FTZ R32, R2.reuse, R88 ;  /* 0x0000005802207220 */ /* 0x040fe40000410000 */
[C---:B------:R-:W-:Y:S02]  /*dcc0*/  FMUL.FTZ R33, R2.reuse, R89 ;  /* 0x0000005902217220 */ /* 0x040fe40000410000 */
[----:B------:R-:W-:Y:S01]  /*dcd0*/  FMUL.FTZ R20, R2, R100 ;  /* 0x0000006402147220 */ /* 0x000fe20000410000 */
[----:B--23--:R-:W-:Y:S01]  /*dce0*/  FMNMX.FTZ R3, R0, R4, !PT ;  /* 0x0000000400037209 */ /* 0x00cfe20007810000 */
[--C-:B------:R-:W-:Y:S01]  /*dcf0*/  FFMA.FTZ R0, R137, c[0x0][0x2d0], -R5.reuse ;  /* 0x0000b40089007a23 */ /* 0x100fe20000010805 */
[----:B------:R-:W-:Y:S01]  /*dd00*/  MUFU.EX2 R100, R148 ;  /* 0x0000009400647308 */ /* 0x000fe20000000800 */
[--C-:B------:R-:W-:Y:S02]  /*dd10*/  FFMA.FTZ R137, R132, c[0x0][0x2d0], -R5.reuse ;  /* 0x0000b40084897a23 */ /* 0x100fe40000010805 */
[----:B------:R-:W-:Y:S01]  /*dd20*/  FMUL.FTZ R142, R3, c[0x0][0x2d0] ;  /* 0x0000b400038e7a20 */ /* 0x000fe20000410000 */
[----:B------:R-:W2:Y:S01]  /*dd30*/  LDSM.16.MT88.4 R132, [R183] ;  /* 0x00000000b784783b */ /* 0x000ea20000004200 */
[----:B------:R-:W-:Y:S02]  /*dd40*/  FMUL.FTZ R21, R2, R101 ;  /* 0x0000006502157220 */ /* 0x000fe40000410000 */
[----:B-1----:R-:W-:Y:S02]  /*dd50*/  FFMA.FTZ R4, R141, c[0x0][0x2d0], -R142 ;  /* 0x0000b4008d047a23 */ /* 0x002fe4000001088e */
[--C-:B------:R-:W-:Y:S01]  /*dd60*/  FFMA.FTZ R141, R22, c[0x0][0x2d0], -R5.reuse ;  /* 0x0000b400168d7a23 */ /* 0x100fe20000010805 */
[----:B------:R1:W3:Y:S01]  /*dd70*/  MUFU.EX2 R225, R0 ;  /* 0x0000000000e17308 */ /* 0x0002e20000000800 */
[C---:B------:R-:W-:Y:S02]  /*dd80*/  FMUL.FTZ R40, R2.reuse, R80 ;  /* 0x0000005002287220 */ /* 0x040fe40000410000 */
[C---:B------:R-:W-:Y:S02]  /*dd90*/  FMUL.FTZ R41, R2.reuse, R81 ;  /* 0x0000005102297220 */ /* 0x040fe40000410000 */
[C---:B------:R-:W-:Y:S02]  /*dda0*/  FMUL.FTZ R28, R2.reuse, R92 ;  /* 0x0000005c021c7220 */ /* 0x040fe40000410000 */
[C---:B------:R-:W-:Y:S02]  /*ddb0*/  FMUL.FTZ R29, R2.reuse, R93 ;  /* 0x0000005d021d7220 */ /* 0x040fe40000410000 */
[C---:B------:R-:W-:Y:S01]  /*ddc0*/  FMUL.FTZ R36, R2.reuse, R84 ;  /* 0x0000005402247220 */ /* 0x040fe20000410000 */
[----:B------:R4:W-:Y:S01]  /*ddd0*/  MUFU.EX2 R210, R4 ;  /* 0x0000000400d27308 */ /* 0x0009e20000000800 */
        /* <DEDUP_REMOVED lines=8> */
[--C-:B------:R-:W-:Y:S01]  /*de60*/  FFMA.FTZ R70, R130, c[0x0][0x2d0], -R5.reuse ;  /* 0x0000b40082467a23 */ /* 0x100fe20000010805 */
[----:B---3--:R-:W-:Y:S01]  /*de70*/  F2FP.BF16.PACK_AB R130, R225, R224 ;  /* 0x000000e0e182723e */ /* 0x008fe200000010ff */
[----:B------:R-:W-:Y:S02]  /*de80*/  FMUL.FTZ R0, R0, c[0x0][0x2d0] ;  /* 0x0000b40000007a20 */ /* 0x000fe40000410000 */
[C---:B------:R-:W-:Y:S02]  /*de90*/  FMUL.FTZ R56, R2.reuse, R56 ;  /* 0x0000003802387220 */ /* 0x040fe40000410000 */
[C---:B------:R-:W-:Y:S02]  /*dea0*/  FMUL.FTZ R57, R2.reuse, R57 ;  /* 0x0000003902397220 */ /* 0x040fe40000410000 */
[--C-:B----4-:R-:W-:Y:S01]  /*deb0*/  FFMA.FTZ R4, R143, c[0x0][0x2d0], -R142.reuse ;  /* 0x0000b4008f047a23 */ /* 0x110fe2000001088e */
[----:B------:R-:W1:Y:S01]  /*dec0*/  MUFU.EX2 R0, R0 ;  /* 0x0000000000007308 */ /* 0x000e620000000800 */
[--C-:B------:R-:W-:Y:S02]  /*ded0*/  FFMA.FTZ R143, R23, c[0x0][0x2d0], -R5.reuse ;  /* 0x0000b400178f7a23 */ /* 0x100fe40000010805 */
[C---:B------:R-:W-:Y:S02]  /*dee0*/  FMUL.FTZ R60, R2.reuse, R60 ;  /* 0x0000003c023c7220 */ /* 0x040fe40000410000 */
[C---:B------:R-:W-:Y:S02]  /*def0*/  FMUL.FTZ R61, R2.reuse, R61 ;  /* 0x0000003d023d7220 */ /* 0x040fe40000410000 */
[C---:B------:R-:W-:Y:S02]  /*df00*/  FMUL.FTZ R64, R2.reuse, R64 ;  /* 0x0000004002407220 */ /* 0x040fe40000410000 */
[----:B------:R-:W-:Y:S01]  /*df10*/  FMUL.FTZ R65, R2, R65 ;  /* 0x0000004102417220 */ /* 0x000fe20000410000 */
[----:B------:R-:W3:Y:S01]  /*df20*/  MUFU.EX2 R209, R4 ;  /* 0x0000000400d17308 */ /* 0x000ee20000000800 */
[C---:B-1----:R-:W-:Y:S02]  /*df30*/  FMUL.FTZ R10, R0.reuse, R114 ;  /* 0x00000072000a7220 */ /* 0x042fe40000410000 */
[C---:B------:R-:W-:Y:S02]  /*df40*/  FMUL.FTZ R11, R0.reuse, R115 ;  /* 0x00000073000b7220 */ /* 0x040fe40000410000 */
[----:B------:R-:W1:Y:S01]  /*df50*/  LDSM.16.MT88.4 R112, [R185] ;  /* 0x00000000b970783b */ /* 0x000e620000004200 */
[C---:B------:R-:W-:Y:S02]  /*df60*/  FMUL.FTZ R19, R0.reuse, R107 ;  /* 0x0000006b00137220 */ /* 0x040fe40000410000 */
[C---:B------:R-:W-:Y:S02]  /*df70*/  FMUL.FTZ R6, R0.reuse, R118 ;  /* 0x0000007600067220 */ /* 0x040fe40000410000 */
[----:B------:R-:W-:Y:S01]  /*df80*/  FMUL.FTZ R7, R0, R119 ;  /* 0x0000007700077220 */ /* 0x000fe20000410000 */
[----:B---3--:R-:W-:Y:S01]  /*df90*/  F2FP.BF16.PACK_AB R129, R209, R210 ;  /* 0x000000d2d181723e */ /* 0x008fe200000010ff */
[--C-:B------:R-:W-:Y:S02]  /*dfa0*/  FFMA.FTZ R4, R139, c[0x0][0x2d0], -R142.reuse ;  /* 0x0000b4008b047a23 */ /* 0x100fe4000001088e */
[----:B------:R-:W-:Y:S02]  /*dfb0*/  FFMA.FTZ R139, R18, c[0x0][0x2d0], -R5 ;  /* 0x0000b400128b7a23 */ /* 0x000fe40000010805 */
[----:B------:R3:W-:Y:S01]  /*dfc0*/  MUFU.EX2 R217, R4 ;  /* 0x0000000400d97308 */ /* 0x0007e20000000800 */
[----:B------:R-:W-:Y:S02]  /*dfd0*/  FMUL.FTZ R18, R0, R106 ;  /* 0x0000006a00127220 */ /* 0x000fe40000410000 */
[----:B------:R-:W4:Y:S01]  /*dfe0*/  LDSM.16.MT88.4 R104, [R184] ;  /* 0x00000000b868783b */ /* 0x000f220000004200 */
[----:B------:R-:W-:Y:S02]  /*dff0*/  FMUL.FTZ R5, R2, R117 ;  /* 0x0000007502057220 */ /* 0x000fe40000410000 */
[C---:B------:R-:W-:Y:S02]  /*e000*/  FMUL.FTZ R26, R0.reuse, R98 ;  /* 0x00000062001a7220 */ /* 0x040fe40000410000 */
[C---:B------:R-:W-:Y:S02]  /*e010*/  FMUL.FTZ R27, R0.reuse, R99 ;  /* 0x00000063001b7220 */ /* 0x040fe40000410000 */
[C---:B------:R-:W-:Y:S01]  /*e020*/  FMUL.FTZ R14, R0.reuse, R110 ;  /* 0x0000006e000e7220 */ /* 0x040fe20000410000 */
[----:B------:R-:W5:Y:S01]  /*e030*/  LDSM.16.MT88.4 R96, [R187] ;  /* 0x00000000bb60783b */ /* 0x000f620000004200 */
[C---:B------:R-:W-:Y:S02]  /*e040*/  FMUL.FTZ R15, R0.reuse, R111 ;  /* 0x0000006f000f7220 */ /* 0x040fe40000410000 */
[C---:B------:R-:W-:Y:S02]  /*e050*/  FMUL.FTZ R34, R0.reuse, R90 ;  /* 0x0000005a00227220 */ /* 0x040fe40000410000 */
[C---:B------:R-:W-:Y:S02]  /*e060*/  FMUL.FTZ R35, R0.reuse, R91 ;  /* 0x0000005b00237220 */ /* 0x040fe40000410000 */
[C---:B------:R-:W-:Y:S01]  /*e070*/  FMUL.FTZ R22, R0.reuse, R102 ;  /* 0x0000006600167220 */ /* 0x040fe20000410000 */
[----:B------:R-:W1:Y:S01]  /*e080*/  LDSM.16.MT88.4 R88, [R183+0x3000] ;  /* 0x00300000b758783b */ /* 0x000e620000004200 */
[C---:B------:R-:W-:Y:S01]  /*e090*/  FMUL.FTZ R23, R0.reuse, R103 ;  /* 0x0000006700177220 */ /* 0x040fe20000410000 */
[----:B------:R-:W-:Y:S01]  /*e0a0*/  MUFU.EX2 R102, R143 ;  /* 0x0000008f00667308 */ /* 0x000fe20000000800 */
[----:B------:R-:W-:Y:S02]  /*e0b0*/  FMUL.FTZ R42, R0, R82 ;  /* 0x00000052002a7220 */ /* 0x000fe40000410000 */
[--C-:B---3--:R-:W-:Y:S02]  /*e0c0*/  FFMA.FTZ R4, R138, c[0x0][0x2d0], -R142.reuse ;  /* 0x0000b4008a047a23 */ /* 0x108fe4000001088e */
[C---:B------:R-:W-:Y:S02]  /*e0d0*/  FMUL.FTZ R43, R0.reuse, R83 ;  /* 0x00000053002b7220 */ /* 0x040fe40000410000 */
[----:B------:R-:W3:Y:S01]  /*e0e0*/  LDSM.16.MT88.4 R80, [R185+0x3000] ;  /* 0x00300000b950783b */ /* 0x000ee20000004200 */
[C---:B------:R-:W-:Y:S02]  /*e0f0*/  FMUL.FTZ R30, R0.reuse, R94 ;  /* 0x0000005e001e7220 */ /* 0x040fe40000410000 */
[----:B------:R-:W2:Y:S01]  /*e100*/  MUFU.EX2 R138, R4 ;  /* 0x00000004008a7308 */ /* 0x000ea20000000800 */
[C---:B------:R-:W-:Y:S02]  /*e110*/  FMUL.FTZ R31, R0.reuse, R95 ;  /* 0x0000005f001f7220 */ /* 0x040fe40000410000 */
[C---:B------:R-:W-:Y:S02]  /*e120*/  FMUL.FTZ R50, R0.reuse, R74 ;  /* 0x0000004a00327220 */ /* 0x040fe40000410000 */
[C---:B------:R-:W-:Y:S02]  /*e130*/  FMUL.FTZ R51, R0.reuse, R75 ;  /* 0x0000004b00337220 */ /* 0x040fe40000410000 */
[----:B------:R-:W1:Y:S01]  /*e140*/  LDSM.16.MT88.4 R72, [R184+0x3000] ;  /* 0x00300000b848783b */ /* 0x000e620000004200 */
[C---:B------:R-:W-:Y:S02]  /*e150*/  FMUL.FTZ R38, R0.reuse, R86 ;  /* 0x0000005600267220 */ /* 0x040fe40000410000 */
        /* <DEDUP_REMOVED lines=8> */
[C---:B------:R-:W-:Y:S02]  /*e1e0*/  FMUL.FTZ R58, R0.reuse, R58 ;  /* 0x0000003a003a7220 */ /* 0x040fe40000410000 */
[----:B------:R-:W-:Y:S01]  /*e1f0*/  FMUL.FTZ R59, R0, R59 ;  /* 0x0000003b003b7220 */ /* 0x000fe20000410000 */
[----:B--2---:R-:W-:Y:S01]  /*e200*/  F2FP.BF16.PACK_AB R131, R138, R217 ;  /* 0x000000d98a83723e */ /* 0x004fe200000010ff */
[----:B------:R-:W-:Y:S01]  /*e210*/  FMUL.FTZ R4, R2, R116 ;  /* 0x0000007402047220 */ /* 0x000fe20000410000 */
[----:B------:R-:W-:Y:S01]  /*e220*/  LDSM.16.MT88.4 R76, [R183+0x800] ;  /* 0x00080000b74c783b */ /* 0x000fe20000004200 */
[----:B------:R-:W-:Y:S02]  /*e230*/  FFMA.FTZ R2, R145, c[0x0][0x2d0], -R142 ;  /* 0x0000b40091027a23 */ /* 0x000fe4000001088e */
[C---:B------:R-:W-:Y:S01]  /*e240*/  FMUL.FTZ R62, R0.reuse, R62 ;  /* 0x0000003e003e7220 */ /* 0x040fe20000410000 */
[----:B------:R-:W-:Y:S01]  /*e250*/  MUFU.EX2 R143, R216 ;  /* 0x000000d8008f7308 */ /* 0x000fe20000000800 */
[C---:B------:R-:W-:Y:S01]  /*e260*/  FMUL.FTZ R63, R0.reuse, R63 ;  /* 0x0000003f003f7220 */ /* 0x040fe20000410000 */
[C---:B------:R-:W-:Y:S05]  /*e270*/  HMMA.16816.F32.BF16 R4, R128.reuse, R132, R4 ;  /* 0x000000848004723c */ /* 0x040fea0000041804 */
[C---:B------:R-:W-:Y:S02]  /*e280*/  FMUL.FTZ R66, R0.reuse, R66 ;  /* 0x0000004200427220 */ /* 0x040fe40000410000 */
[C---:B------:R-:W-:Y:S01]  /*e290*/  FMUL.FTZ R67, R0.reuse, R67 ;  /* 0x0000004300437220 */ /* 0x040fe20000410000 */
[C---:B------:R-:W-:Y:S01]  /*e2a0*/  HMMA.16816.F32.BF16 R8, R128.reuse, R134, R8 ;  /* 0x000000868008723c */ /* 0x040fe20000041808 */
[----:B------:R2:W-:Y:S03]  /*e2b0*/  MUFU.EX2 R70, R2 ;  /* 0x0000000200467308 */ /* 0x0005e60000000800 */
[----:B------:R-:W-:Y:S04]  /*e2c0*/  FFMA.FTZ R0, R0, R228, R210 ;  /* 0x000000e400007223 */ /* 0x000fe800000100d2 */
[C---:B-1----:R-:W-:Y:S03]  /*e2d0*/  HMMA.16816.F32.BF16 R12, R128.reuse, R112, R12 ;  /* 0x00000070800c723c */ /* 0x042fe6000004180c */
[----:B------:R-:W-:Y:S05]  /*e2e0*/  MUFU.EX2 R145, R214 ;  /* 0x000000d600917308 */ /* 0x000fea0000000800 */
[C---:B------:R-:W-:Y:S01]  /*e2f0*/  HMMA.16816.F32.BF16 R16, R128.reuse, R114, R16 ;  /* 0x000000728010723c */ /* 0x040fe20000041810 */
[----:B------:R-:W-:Y:S04]  /*e300*/  LDSM.16.MT88.4 R112, [R183+0x2800] ;  /* 0x00280000b770783b */ /* 0x000fe80000004200 */
[----:B------:R-:W-:Y:S03]  /*e310*/  MUFU.EX2 R134, R223 ;  /* 0x000000df00867308 */ /* 0x000fe60000000800 */
[C---:B----4-:R-:W-:Y:S04]  /*e320*/  HMMA.16816.F32.BF16 R20, R128.reuse, R104, R20 ;  /* 0x000000688014723c */ /* 0x050fe80000041814 */
[--C-:B--2---:R-:W-:Y:S03]  /*e330*/  FFMA.FTZ R2, R146, c[0x0][0x2d0], -R142.reuse ;  /* 0x0000b40092027a23 */ /* 0x104fe6000001088e */
[----:B------:R-:W-:Y:S01]  /*e340*/  MUFU.EX2 R146, R213 ;  /* 0x000000d500927308 */ /* 0x000fe20000000800 */
[C---:B------:R-:W-:Y:S01]  /*e350*/  HMMA.16816.F32.BF16 R24, R128.reuse, R106, R24 ;  /* 0x0000006a8018723c */ /* 0x040fe20000041818 */
[----:B------:R-:W-:Y:S07]  /*e360*/  LDSM.16.MT88.4 R104, [R185+0x2800] ;  /* 0x00280000b968783b */ /* 0x000fee0000004200 */
[C---:B-----5:R-:W-:Y:S01]  /*e370*/  HMMA.16816.F32.BF16 R28, R128.reuse, R96, R28 ;  /* 0x00000060801c723c */ /* 0x060fe2000004181c */
[----:B------:R-:W-:Y:S06]  /*e380*/  MUFU.EX2 R135, R222 ;  /* 0x000000de00877308 */ /* 0x000fec0000000800 */
[--C-:B------:R-:W-:Y:S01]  /*e390*/  FFMA.FTZ R97, R201, c[0x0][0x2d0], -R142.reuse ;  /* 0x0000b400c9617a23 */ /* 0x100fe2000001088e */
[C---:B------:R-:W-:Y:S03]  /*e3a0*/  HMMA.16816.F32.BF16 R32, R128.reuse, R98, R32 ;  /* 0x000000628020723c */ /* 0x040fe60000041820 */
[----:B------:R-:W-:Y:S05]  /*e3b0*/  MUFU.EX2 R98, R149 ;  /* 0x0000009500627308 */ /* 0x000fea0000000800 */
[C---:B------:R-:W-:Y:S05]  /*e3c0*/  HMMA.16816.F32.BF16 R36, R128.reuse, R88, R36 ;  /* 0x000000588024723c */ /* 0x040fea0000041824 */
[----:B------:R1:W-:Y:S03]  /*e3d0*/  MUFU.EX2 R89, R2 ;  /* 0x0000000200597308 */ /* 0x0003e60000000800 */
[C---:B------:R-:W-:Y:S07]  /*e3e0*/  HMMA.16816.F32.BF16 R40, R128.reuse, R90, R40 ;  /* 0x0000005a8028723c */ /* 0x040fee0000041828 */
[----:B------:R-:W-:Y:S01]  /*e3f0*/  MUFU.EX2 R88, R140 ;  /* 0x0000008c00587308 */ /* 0x000fe20000000800 */
[C---:B---3--:R-:W-:Y:S08]  /*e400*/  HMMA.16816.F32.BF16 R44, R128.reuse, R80, R44 ;  /* 0x00000050802c723c */ /* 0x048ff0000004182c */
[C---:B------:R-:W-:Y:S01]  /*e410*/  HMMA.16816.F32.BF16 R48, R128.reuse, R82, R48 ;  /* 0x000000528030723c */ /* 0x040fe20000041830 */
[----:B------:R-:W-:Y:S01]  /*e420*/  LDSM.16.MT88.4 R80, [R185+0x800] ;  /* 0x00080000b950783b */ /* 0x000fe20000004200 */
[----:B------:R-:W2:Y:S02]  /*e430*/  MUFU.EX2 R90, R137 ;  /* 0x00000089005a7308 */ /* 0x000ea40000000800 */
[--C-:B-1----:R-:W-:Y:S04]  /*e440*/  FFMA.FTZ R2, R144, c[0x0][0x2d0], -R142.reuse ;  /* 0x0000b40090027a23 */ /* 0x102fe8000001088e */
[C---:B------:R-:W-:Y:S04]  /*e450*/  HMMA.16816.F32.BF16 R52, R128.reuse, R72, R52 ;  /* 0x000000488034723c */ /* 0x040fe80000041834 */
[----:B------:R1:W-:Y:S04]  /*e460*/  MUFU.EX2 R93, R2 ;  /* 0x00000002005d7308 */ /* 0x0003e80000000800 */
[C---:B------:R-:W-:Y:S01]  /*e470*/  HMMA.16816.F32.BF16 R56, R128.reuse, R74, R56 ;  /* 0x0000004a8038723c */ /* 0x040fe20000041838 */
[----:B------:R-:W3:Y:S05]  /*e480*/  LDSM.16.MT88.4 R72, [R186+0x3000] ;  /* 0x00300000ba48783b */ /* 0x000eea0000004200 */
[----:B------:R-:W-:Y:S10]  /*e490*/  MUFU.EX2 R144, R215 ;  /* 0x000000d700907308 */ /* 0x000ff40000000800 */
[----:B------:R-:W-:Y:S01]  /*e4a0*/  MUFU.EX2 R136, R220 ;  /* 0x000000dc00887308 */ /* 0x000fe20000000800 */
[----:B-1----:R-:W-:Y:S09]  /*e4b0*/  FFMA.FTZ R2, R147, c[0x0][0x2d0], -R142 ;  /* 0x0000b40093027a23 */ /* 0x002ff2000001088e */
[----:B------:R1:W4:Y:S10]  /*e4c0*/  MUFU.EX2 R103, R2 ;  /* 0x0000000200677308 */ /* 0x0003340000000800 */
[----:B------:R-:W5:Y:S01]  /*e4d0*/  MUFU.EX2 R137, R218 ;  /* 0x000000da00897308 */ /* 0x000f620000000800 */
[C---:B---3--:R-:W-:Y:S07]  /*e4e0*/  HMMA.16816.F32.BF16 R60, R128.reuse, R72, R60 ;  /* 0x00000048803c723c */ /* 0x048fee000004183c */
[----:B--2---:R-:W-:Y:S01]  /*e4f0*/  F2FP.BF16.PACK_AB R72, R90, R88 ;  /* 0x000000585a48723e */ /* 0x004fe200000010ff */
[----:B------:R-:W-:Y:S04]  /*e500*/  HMMA.16816.F32.BF16 R64, R128, R74, R64 ;  /* 0x0000004a8040723c */ /* 0x000fe80000041840 */
[----:B------:R-:W-:Y:S01]  /*e510*/  F2FP.BF16.PACK_AB R73, R89, R70 ;  /* 0x000000465949723e */ /* 0x000fe200000010ff */
[----:B-1----:R-:W-:Y:S02]  /*e520*/  FADD.FTZ R2, R212, R69 ;  /* 0x00000045d4027221 */ /* 0x002fe40000010000 */
[----:B------:R-:W-:Y:S01]  /*e530*/  F2FP.BF16.PACK_AB R74, R95, R94 ;  /* 0x0000005e5f4a723e */ /* 0x000fe200000010ff */
[----:B------:R-:W-:Y:S01]  /*e540*/  FADD.FTZ R69, R209, R0 ;  /* 0x00000000d1457221 */ /* 0x000fe20000010000 */
[----:B----4-:R-:W-:Y:S01]  /*e550*/  F2FP.BF16.PACK_AB R75, R103, R93 ;  /* 0x0000005d674b723e */ /* 0x010fe200000010ff */
[----:B------:R-:W-:Y:S02]  /*e560*/  MUFU.EX2 R212, R141 ;  /* 0x0000008d00d47308 */ /* 0x000fe40000000800 */
[----:B------:R-:W-:Y:S01]  /*e570*/  FFMA.FTZ R0, R151, c[0x0][0x2d0], -R142 ;  /* 0x0000b40097007a23 */ /* 0x000fe2000001088e */
[----:B------:R-:W-:Y:S01]  /*e580*/  F2FP.BF16.PACK_AB R128, R135, R134 ;  /* 0x000000868780723e */ /* 0x000fe200000010ff */
[----:B------:R-:W-:Y:S01]  /*e590*/  FADD.FTZ R2, R224, R2 ;  /* 0x00000002e0027221 */ /* 0x000fe20000010000 */
[----:B-----5:R-:W-:Y:S01]  /*e5a0*/  F2FP.BF16.PACK_AB R130, R137, R136 ;  /* 0x000000888982723e */ /* 0x020fe200000010ff */
[C---:B------:R-:W-:Y:S04]  /*e5b0*/  HMMA.16816.F32.BF16 R4, R72.reuse, R76, R4 ;  /* 0x0000004c4804723c */ /* 0x040fe80000041804 */
[----:B------:R1:W-:Y:S04]  /*e5c0*/  MUFU.EX2 R99, R0 ;  /* 0x0000000000637308 */ /* 0x0003e80000000800 */
[C---:B------:R-:W-:Y:S01]  /*e5d0*/  HMMA.16816.F32.BF16 R8, R72.reuse, R78, R8 ;  /* 0x0000004e4808723c */ /* 0x040fe20000041808 */
[----:B------:R-:W2:Y:S05]  /*e5e0*/  LDSM.16.MT88.4 R76, [R184+0x800] ;  /* 0x00080000b84c783b */ /* 0x000eaa0000004200 */
[----:B------:R-:W-:Y:S02]  /*e5f0*/  MUFU.EX2 R151, R139 ;  /* 0x0000008b00977308 */ /* 0x000fe40000000800 */
[C---:B------:R-:W-:Y:S08]  /*e600*/  HMMA.16816.F32.BF16 R12, R72.reuse, R80, R12 ;  /* 0x00000050480c723c */ /* 0x040ff0000004180c */
[C---:B------:R-:W-:Y:S01]  /*e610*/  HMMA.16816.F32.BF16 R16, R72.reuse, R82, R16 ;  /* 0x000000524810723c */ /* 0x040fe20000041810 */
[----:B------:R-:W3:Y:S03]  /*e620*/  LDSM.16.MT88.4 R80, [R186+0x800] ;  /* 0x00080000ba50783b */ /* 0x000ee60000004200 */
[--C-:B-1----:R-:W-:Y:S02]  /*e630*/  FFMA.FTZ R0, R176, c[0x0][0x2d0], -R142.reuse ;  /* 0x0000b400b0007a23 */ /* 0x102fe4000001088e */
[----:B------:R-:W-:Y:S10]  /*e640*/  MUFU.EX2 R176, R198 ;  /* 0x000000c600b07308 */ /* 0x000ff40000000800 */
[----:B------:R1:W4:Y:S01]  /*e650*/  MUFU.EX2 R101, R0 ;  /* 0x0000000000657308 */ /* 0x0003220000000800 */
[C---:B--2---:R-:W-:Y:S08]  /*e660*/  HMMA.16816.F32.BF16 R20, R72.reuse, R76, R20 ;  /* 0x0000004c4814723c */ /* 0x044ff00000041814 */
[C---:B------:R-:W-:Y:S01]  /*e670*/  HMMA.16816.F32.BF16 R24, R72.reuse, R78, R24 ;  /* 0x0000004e4818723c */ /* 0x040fe20000041818 */
[----:B------:R-:W2:Y:S03]  /*e680*/  LDSM.16.MT88.4 R76, [R183+0x3800] ;  /* 0x00380000b74c783b */ /* 0x000ea60000004200 */
[--C-:B-1----:R-:W-:Y:S04]  /*e690*/  FFMA.FTZ R0, R150, c[0x0][0x2d0], -R142.reuse ;  /* 0x0000b40096007a23 */ /* 0x102fe8000001088e */
[C---:B---3--:R-:W-:Y:S01]  /*e6a0*/  HMMA.16816.F32.BF16 R28, R72.reuse, R80, R28 ;  /* 0x00000050481c723c */ /* 0x048fe2000004181c */
[----:B------:R1:W-:Y:S07]  /*e6b0*/  MUFU.EX2 R210, R0 ;  /* 0x0000000000d27308 */ /* 0x0003ee0000000800 */
[C---:B------:R-:W-:Y:S01]  /*e6c0*/  HMMA.16816.F32.BF16 R32, R72.reuse, R82, R32 ;  /* 0x000000524820723c */ /* 0x040fe20000041820 */
[----:B------:R-:W3:Y:S03]  /*e6d0*/  LDSM.16.MT88.4 R80, [R185+0x3800] ;  /* 0x00380000b950783b */ /* 0x000ee60000004200 */
[----:B-1----:R-:W-:Y:S02]  /*e6e0*/  FFMA.FTZ R0, R177, c[0x0][0x2d0], -R142 ;  /* 0x0000b400b1007a23 */ /* 0x002fe4000001088e */
[----:B------:R-:W-:Y:S02]  /*e6f0*/  MUFU.EX2 R177, R197 ;  /* 0x000000c500b17308 */ /* 0x000fe40000000800 */
[C---:B--2---:R-:W-:Y:S08]  /*e700*/  HMMA.16816.F32.BF16 R36, R72.reuse, R76, R36 ;  /* 0x0000004c4824723c */ /* 0x044ff00000041824 */
[----:B------:R1:W2:Y:S01]  /*e710*/  MUFU.EX2 R209, R0 ;  /* 0x0000000000d17308 */ /* 0x0002a20000000800 */
[C---:B------:R-:W-:Y:S01]  /*e720*/  HMMA.16816.F32.BF16 R40, R72.reuse, R78, R40 ;  /* 0x0000004e4828723c */ /* 0x040fe20000041828 */
[----:B------:R-:W5:Y:S07]  /*e730*/  LDSM.16.MT88.4 R76, [R184+0x3800] ;  /* 0x00380000b84c783b */ /* 0x000f6e0000004200 */
[C---:B---3--:R-:W-:Y:S08]  /*e740*/  HMMA.16816.F32.BF16 R44, R72.reuse, R80, R44 ;  /* 0x00000050482c723c */ /* 0x048ff0000004182c */
[C---:B------:R-:W-:Y:S01]  /*e750*/  HMMA.16816.F32.BF16 R48, R72.reuse, R82, R48 ;  /* 0x000000524830723c */ /* 0x040fe20000041830 */
[----:B------:R-:W3:Y:S03]  /*e760*/  LDSM.16.MT88.4 R80, [R186+0x3800] ;  /* 0x00380000ba50783b */ /* 0x000ee60000004200 */
[----:B-1----:R-:W-:Y:S02]  /*e770*/  FADD.FTZ R0, R217, R69 ;  /* 0x00000045d9007221 */ /* 0x002fe40000010000 */
[----:B------:R-:W-:Y:S06]  /*e780*/  FADD.FTZ R69, R225, R2 ;  /* 0x00000002e1457221 */ /* 0x000fec0000010000 */
[----:B------:R-:W-:Y:S02]  /*e790*/  FADD.FTZ R69, R88, R69 ;  /* 0x0000004558457221 */ /* 0x000fe40000010000 */
[----:B------:R-:W-:Y:S02]  /*e7a0*/  FADD.FTZ R2, R138, R0 ;  /* 0x000000008a027221 */ /* 0x000fe40000010000 */
[----:B------:R-:W-:Y:S02]  /*e7b0*/  FADD.FTZ R69, R90, R69 ;  /* 0x000000455a457221 */ /* 0x000fe40000010000 */
[----:B------:R-:W-:Y:S02]  /*e7c0*/  FADD.FTZ R2, R70, R2 ;  /* 0x0000000246027221 */ /* 0x000fe40000010000 */
[----:B------:R-:W-:Y:S02]  /*e7d0*/  FFMA.FTZ R0, R179, c[0x0][0x2d0], -R142 ;  /* 0x0000b400b3007a23 */ /* 0x000fe4000001088e */
[----:B------:R-:W-:Y:S02]  /*e7e0*/  FADD.FTZ R92, R89, R2 ;  /* 0x00000002595c7221 */ /* 0x000fe40000010000 */
[----:B------:R-:W-:Y:S01]  /*e7f0*/  LDSM.16.MT88.4 R88, [R184+0x1800] ;  /* 0x00180000b858783b */ /* 0x000fe20000004200 */
[C---:B-----5:R-:W-:Y:S01]  /*e800*/  HMMA.16816.F32.BF16 R52, R72.reuse, R76, R52 ;  /* 0x0000004c4834723c */ /* 0x060fe20000041834 */
[----:B------:R1:W5:Y:S02]  /*e810*/  MUFU.EX2 R150, R0 ;  /* 0x0000000000967308 */ /* 0x0003640000000800 */
[----:B------:R-:W-:Y:S02]  /*e820*/  FADD.FTZ R96, R93, R92 ;  /* 0x0000005c5d607221 */ /* 0x000fe40000010000 */
[--C-:B------:R-:W-:Y:S02]  /*e830*/  FFMA.FTZ R2, R207, c[0x0][0x2d0], -R142.reuse ;  /* 0x0000b400cf027a23 */ /* 0x100fe4000001088e */
[--C-:B------:R-:W-:Y:S01]  /*e840*/  FFMA.FTZ R70, R202, c[0x0][0x2d0], -R142.reuse ;  /* 0x0000b400ca467a23 */ /* 0x100fe2000001088e */
[C---:B------:R-:W-:Y:S01]  /*e850*/  HMMA.16816.F32.BF16 R56, R72.reuse, R78, R56 ;  /* 0x0000004e4838723c */ /* 0x040fe20000041838 */
[----:B------:R-:W5:Y:S02]  /*e860*/  LDSM.16.MT88.4 R76, [R183+0x1000] ;  /* 0x00100000b74c783b */ /* 0x000f640000004200 */
[----:B------:R2:W-:Y:S05]  /*e870*/  MUFU.EX2 R133, R2 ;  /* 0x0000000200857308 */ /* 0x0005ea0000000800 */
[C---:B---3--:R-:W-:Y:S05]  /*e880*/  HMMA.16816.F32.BF16 R60, R72.reuse, R80, R60 ;  /* 0x00000050483c723c */ /* 0x048fea000004183c */
[----:B------:R-:W-:Y:S03]  /*e890*/  MUFU.EX2 R70, R70 ;  /* 0x0000004600467308 */ /* 0x000fe60000000800 */
[----:B------:R-:W-:Y:S01]  /*e8a0*/  HMMA.16816.F32.BF16 R64, R72, R82, R64 ;  /* 0x000000524840723c */ /* 0x000fe20000041840 */
[----:B------:R-:W3:Y:S03]  /*e8b0*/  LDSM.16.MT88.4 R80, [R185+0x1000] ;  /* 0x00100000b950783b */ /* 0x000ee60000004200 */
[----:B-1----:R-:W-:Y:S03]  /*e8c0*/  FFMA.FTZ R0, R193, c[0x0][0x2d0], -R142 ;  /* 0x0000b400c1007a23 */ /* 0x002fe6000001088e */
[----:B------:R-:W-:Y:S01]  /*e8d0*/  F2FP.BF16.PACK_AB R72, R100, R98 ;  /* 0x000000626448723e */ /* 0x000fe200000010ff */
[----:B------:R1:W1:Y:S01]  /*e8e0*/  MUFU.EX2 R149, R0 ;  /* 0x0000000000957308 */ /* 0x0002620000000800 */
[----:B----4-:R-:W-:Y:S03]  /*e8f0*/  F2FP.BF16.PACK_AB R73, R101, R99 ;  /* 0x000000636549723e */ /* 0x010fe600000010ff */
[----:B------:R-:W-:Y:S01]  /*e900*/  F2FP.BF16.PACK_AB R74, R212, R102 ;  /* 0x00000066d44a723e */ /* 0x000fe200000010ff */
[----:B--2---:R-:W-:Y:S01]  /*e910*/  FADD.FTZ R2, R103, R96 ;  /* 0x0000006067027221 */ /* 0x004fe20000010000 */
[----:B------:R-:W-:Y:S03]  /*e920*/  F2FP.BF16.PACK_AB R75, R209, R210 ;  /* 0x000000d2d14b723e */ /* 0x000fe600000010ff */
[----:B------:R-:W-:Y:S04]  /*e930*/  FADD.FTZ R2, R99, R2 ;  /* 0x0000000263027221 */ /* 0x000fe80000010000 */
[----:B------:R-:W-:Y:S01]  /*e940*/  FADD.FTZ R2, R101, R2 ;  /* 0x0000000265027221 */ /* 0x000fe20000010000 */
[C---:B-----5:R-:W-:Y:S03]  /*e950*/  HMMA.16816.F32.BF16 R4, R72.reuse, R76, R4 ;  /* 0x0000004c4804723c */ /* 0x060fe60000041804 */
[----:B------:R-:W-:Y:S02]  /*e960*/  FADD.FTZ R2, R210, R2 ;  /* 0x00000002d2027221 */ /* 0x000fe40000010000 */
[----:B-1----:R-:W-:Y:S03]  /*e970*/  FFMA.FTZ R0, R178, c[0x0][0x2d0], -R142 ;  /* 0x0000b400b2007a23 */ /* 0x002fe6000001088e */
[C---:B------:R-:W-:Y:S01]  /*e980*/  HMMA.16816.F32.BF16 R8, R72.reuse, R78, R8 ;  /* 0x0000004e4808723c */ /* 0x040fe20000041808 */
[----:B------:R-:W1:Y:S01]  /*e990*/  LDSM.16.MT88.4 R76, [R186+0x1000] ;  /* 0x00100000ba4c783b */ /* 0x000e620000004200 */
[----:B------:R2:W4:Y:S02]  /*e9a0*/  MUFU.EX2 R148, R0 ;  /* 0x0000000000947308 */ /* 0x0005240000000800 */
[----:B------:R-:W-:Y:S04]  /*e9b0*/  FADD.FTZ R2, R209, R2 ;  /* 0x00000002d1027221 */ /* 0x000fe80000010000 */
[C---:B---3--:R-:W-:Y:S04]  /*e9c0*/  HMMA.16816.F32.BF16 R12, R72.reuse, R80, R12 ;  /* 0x00000050480c723c */ /* 0x048fe8000004180c */
[----:B------:R-:W-:Y:S04]  /*e9d0*/  FADD.FTZ R2, R150, R2 ;  /* 0x0000000296027221 */ /* 0x000fe80000010000 */
[C---:B------:R-:W-:Y:S01]  /*e9e0*/  HMMA.16816.F32.BF16 R16, R72.reuse, R82, R16 ;  /* 0x000000524810723c */ /* 0x040fe20000041810 */
[----:B------:R-:W3:Y:S03]  /*e9f0*/  LDSM.16.MT88.4 R80, [R183+0x4000] ;  /* 0x00400000b750783b */ /* 0x000ee60000004200 */
[----:B------:R-:W-:Y:S04]  /*ea00*/  FADD.FTZ R2, R149, R2 ;  /* 0x0000000295027221 */ /* 0x000fe80000010000 */
[C---:B------:R-:W-:Y:S04]  /*ea10*/  HMMA.16816.F32.BF16 R20, R72.reuse, R84, R20 ;  /* 0x000000544814723c */ /* 0x040fe80000041814 */
[----:B--2---:R-:W-:Y:S02]  /*ea20*/  FFMA.FTZ R0, R194, c[0x0][0x2d0], -R142 ;  /* 0x0000b400c2007a23 */ /* 0x004fe4000001088e */
[----:B----4-:R-:W-:Y:S02]  /*ea30*/  FADD.FTZ R2, R148, R2 ;  /* 0x0000000294027221 */ /* 0x010fe40000010000 */
[C---:B------:R-:W-:Y:S01]  /*ea40*/  HMMA.16816.F32.BF16 R24, R72.reuse, R86, R24 ;  /* 0x000000564818723c */ /* 0x040fe20000041818 */
[----:B------:R-:W2:Y:S01]  /*ea50*/  LDSM.16.MT88.4 R84, [R185+0x4000] ;  /* 0x00400000b954783b */ /* 0x000ea20000004200 */
[----:B------:R4:W5:Y:S06]  /*ea60*/  MUFU.EX2 R147, R0 ;  /* 0x0000000000937308 */ /* 0x00096c0000000800 */
[C---:B-1----:R-:W-:Y:S08]  /*ea70*/  HMMA.16816.F32.BF16 R28, R72.reuse, R76, R28 ;  /* 0x0000004c481c723c */ /* 0x042ff0000004181c */
[C---:B------:R-:W-:Y:S01]  /*ea80*/  HMMA.16816.F32.BF16 R32, R72.reuse, R78, R32 ;  /* 0x0000004e4820723c */ /* 0x040fe20000041820 */
[----:B------:R-:W1:Y:S07]  /*ea90*/  LDSM.16.MT88.4 R76, [R184+0x4000] ;  /* 0x00400000b84c783b */ /* 0x000e6e0000004200 */
[C---:B---3--:R-:W-:Y:S04]  /*eaa0*/  HMMA.16816.F32.BF16 R36, R72.reuse, R80, R36 ;  /* 0x000000504824723c */ /* 0x048fe80000041824 */
[----:B----4-:R-:W-:Y:S02]  /*eab0*/  FFMA.FTZ R0, R203, c[0x0][0x2d0], -R142 ;  /* 0x0000b400cb007a23 */ /* 0x010fe4000001088e */
[----:B-----5:R-:W-:Y:S02]  /*eac0*/  FADD.FTZ R2, R147, R2 ;  /* 0x0000000293027221 */ /* 0x020fe40000010000 */
[C---:B------:R-:W-:Y:S01]  /*ead0*/  HMMA.16816.F32.BF16 R40, R72.reuse, R82, R40 ;  /* 0x000000524828723c */ /* 0x040fe20000041828 */
[----:B------:R-:W3:Y:S01]  /*eae0*/  LDSM.16.MT88.4 R80, [R186+0x4000] ;  /* 0x00400000ba50783b */ /* 0x000ee20000004200 */
[----:B------:R4:W5:Y:S06]  /*eaf0*/  MUFU.EX2 R141, R0 ;  /* 0x00000000008d7308 */ /* 0x00096c0000000800 */
[C---:B--2---:R-:W-:Y:S08]  /*eb00*/  HMMA.16816.F32.BF16 R44, R72.reuse, R84, R44 ;  /* 0x00000054482c723c */ /* 0x044ff0000004182c */
[C---:B------:R-:W-:Y:S01]  /*eb10*/  HMMA.16816.F32.BF16 R48, R72.reuse, R86, R48 ;  /* 0x000000564830723c */ /* 0x040fe20000041830 */
[----:B------:R-:W2:Y:S07]  /*eb20*/  LDSM.16.MT88.4 R84, [R183+0x1800] ;  /* 0x00180000b754783b */ /* 0x000eae0000004200 */
[C---:B-1----:R-:W-:Y:S04]  /*eb30*/  HMMA.16816.F32.BF16 R52, R72.reuse, R76, R52 ;  /* 0x0000004c4834723c */ /* 0x042fe80000041834 */
[----:B----4-:R-:W-:Y:S02]  /*eb40*/  FFMA.FTZ R0, R205, c[0x0][0x2d0], -R142 ;  /* 0x0000b400cd007a23 */ /* 0x010fe4000001088e */
[----:B-----5:R-:W-:Y:S02]  /*eb50*/  FADD.FTZ R2, R141, R2 ;  /* 0x000000028d027221 */ /* 0x020fe40000010000 */
[----:B------:R1:W4:Y:S01]  /*eb60*/  MUFU.EX2 R140, R0 ;  /* 0x00000000008c7308 */ /* 0x0003220000000800 */
[C---:B------:R-:W-:Y:S01]  /*eb70*/  HMMA.16816.F32.BF16 R56, R72.reuse, R78, R56 ;  /* 0x0000004e4838723c */ /* 0x040fe20000041838 */
[----:B------:R-:W5:Y:S07]  /*eb80*/  LDSM.16.MT88.4 R76, [R185+0x1800] ;  /* 0x00180000b94c783b */ /* 0x000f6e0000004200 */
[C---:B---3--:R-:W-:Y:S08]  /*eb90*/  HMMA.16816.F32.BF16 R60, R72.reuse, R80, R60 ;  /* 0x00000050483c723c */ /* 0x048ff0000004183c */
[----:B------:R-:W-:Y:S01]  /*eba0*/  HMMA.16816.F32.BF16 R64, R72, R82, R64 ;  /* 0x000000524840723c */ /* 0x000fe20000041840 */
[----:B------:R-:W3:Y:S06]  /*ebb0*/  LDSM.16.MT88.4 R80, [R186+0x1800] ;  /* 0x00180000ba50783b */ /* 0x000eec0000004200 */
[----:B------:R-:W-:Y:S01]  /*ebc0*/  F2FP.BF16.PACK_AB R72, R196, R177 ;  /* 0x000000b1c448723e */ /* 0x000fe200000010ff */
[----:B-1----:R-:W-:Y:S01]  /*ebd0*/  FFMA.FTZ R0, R200, c[0x0][0x2d0], -R142 ;  /* 0x0000b400c8007a23 */ /* 0x002fe2000001088e */
[----:B------:R-:W-:Y:S03]  /*ebe0*/  F2FP.BF16.PACK_AB R74, R151, R176 ;  /* 0x000000b0974a723e */ /* 0x000fe600000010ff */
[----:B------:R-:W-:Y:S01]  /*ebf0*/  F2FP.BF16.PACK_AB R73, R149, R150 ;  /* 0x000000969549723e */ /* 0x000fe200000010ff */
[----:B------:R1:W1:Y:S01]  /*ec00*/  MUFU.EX2 R139, R0 ;  /* 0x00000000008b7308 */ /* 0x0002620000000800 */
[----:B------:R-:W-:Y:S01]  /*ec10*/  F2FP.BF16.PACK_AB R75, R147, R148 ;  /* 0x00000094934b723e */ /* 0x000fe200000010ff */
[----:B----4-:R-:W-:Y:S06]  /*ec20*/  FADD.FTZ R2, R140, R2 ;  /* 0x000000028c027221 */ /* 0x010fec0000010000 */
[C---:B--2---:R-:W-:Y:S08]  /*ec30*/  HMMA.16816.F32.BF16 R4, R72.reuse, R84, R4 ;  /* 0x000000544804723c */ /* 0x044ff00000041804 */
[C---:B------:R-:W-:Y:S01]  /*ec40*/  HMMA.16816.F32.BF16 R8, R72.reuse, R86, R8 ;  /* 0x000000564808723c */ /* 0x040fe20000041808 */
[----:B------:R-:W2:Y:S07]  /*ec50*/  LDSM.16.MT88.4 R84, [R183+0x4800] ;  /* 0x00480000b754783b */ /* 0x000eae0000004200 */
[C---:B-----5:R-:W-:Y:S04]  /*ec60*/  HMMA.16816.F32.BF16 R12, R72.reuse, R76, R12 ;  /* 0x0000004c480c723c */ /* 0x060fe8000004180c */
[----:B-1----:R-:W-:Y:S02]  /*ec70*/  FFMA.FTZ R0, R208, c[0x0][0x2d0], -R142 ;  /* 0x0000b400d0007a23 */ /* 0x002fe4000001088e */
[----:B------:R-:W-:Y:S02]  /*ec80*/  FADD.FTZ R2, R139, R2 ;  /* 0x000000028b027221 */ /* 0x000fe40000010000 */
[C---:B------:R-:W-:Y:S01]  /*ec90*/  HMMA.16816.F32.BF16 R16, R72.reuse, R78, R16 ;  /* 0x0000004e4810723c */ /* 0x040fe20000041810 */
[----:B------:R-:W1:Y:S01]  /*eca0*/  LDSM.16.MT88.4 R76, [R185+0x4800] ;  /* 0x00480000b94c783b */ /* 0x000e620000004200 */
[----:B------:R4:W-:Y:S06]  /*ecb0*/  MUFU.EX2 R138, R0 ;  /* 0x00000000008a7308 */ /* 0x0009ec0000000800 */
[C---:B------:R-:W-:Y:S08]  /*ecc0*/  HMMA.16816.F32.BF16 R20, R72.reuse, R88, R20 ;  /* 0x000000584814723c */ /* 0x040ff00000041814 */
[C---:B------:R-:W-:Y:S01]  /*ecd0*/  HMMA.16816.F32.BF16 R24, R72.reuse, R90, R24 ;  /* 0x0000005a4818723c */ /* 0x040fe20000041818 */
[----:B------:R-:W5:Y:S07]  /*ece0*/  LDSM.16.MT88.4 R88, [R184+0x4800] ;  /* 0x00480000b858783b */ /* 0x000f6e0000004200 */
[C---:B---3--:R-:W-:Y:S04]  /*ecf0*/  HMMA.16816.F32.BF16 R28, R72.reuse, R80, R28 ;  /* 0x00000050481c723c */ /* 0x048fe8000004181c */
[----:B----4-:R-:W-:Y:S02]  /*ed00*/  FADD.FTZ R0, R94, R69 ;  /* 0x000000455e007221 */ /* 0x010fe40000010000 */
[----:B------:R-:W-:Y:S02]  /*ed10*/  FFMA.FTZ R69, R206, c[0x0][0x2d0], -R142 ;  /* 0x0000b400ce457a23 */ /* 0x000fe4000001088e */
[C---:B------:R-:W-:Y:S01]  /*ed20*/  HMMA.16816.F32.BF16 R32, R72.reuse, R82, R32 ;  /* 0x000000524820723c */ /* 0x040fe20000041820 */
[----:B------:R-:W3:Y:S01]  /*ed30*/  LDSM.16.MT88.4 R80, [R186+0x4800] ;  /* 0x00480000ba50783b */ /* 0x000ee20000004200 */
[----:B------:R-:W4:Y:S02]  /*ed40*/  MUFU.EX2 R132, R69 ;  /* 0x0000004500847308 */ /* 0x000f240000000800 */
[----:B------:R-:W-:Y:S04]  /*ed50*/  FADD.FTZ R0, R95, R0 ;  /* 0x000000005f007221 */ /* 0x000fe80000010000 */
[C---:B--2---:R-:W-:Y:S01]  /*ed60*/  HMMA.16816.F32.BF16 R36, R72.reuse, R84, R36 ;  /* 0x000000544824723c */ /* 0x044fe20000041824 */
[----:B------:R-:W-:Y:S03]  /*ed70*/  LDSM.16.MT88.4 R92, [R186+0x2000] ;  /* 0x00200000ba5c783b */ /* 0x000fe60000004200 */
[----:B------:R-:W2:Y:S01]  /*ed80*/  MUFU.EX2 R69, R97 ;  /* 0x0000006100457308 */ /* 0x000ea20000000800 */
[----:B------:R-:W-:Y:S03]  /*ed90*/  FADD.FTZ R0, R98, R0 ;  /* 0x0000000062007221 */ /* 0x000fe60000010000 */
[C---:B------:R-:W-:Y:S01]  /*eda0*/  HMMA.16816.F32.BF16 R40, R72.reuse, R86, R40 ;  /* 0x000000564828723c */ /* 0x040fe20000041828 */
[----:B------:R-:W-:Y:S03]  /*edb0*/  LDSM.16.MT88.4 R84, [R185+0x2000] ;  /* 0x00200000b954783b */ /* 0x000fe60000004200 */
[----:B------:R-:W-:Y:S04]  /*edc0*/  FADD.FTZ R0, R100, R0 ;  /* 0x0000000064007221 */ /* 0x000fe80000010000 */
[C---:B-1----:R-:W-:Y:S04]  /*edd0*/  HMMA.16816.F32.BF16 R44, R72.reuse, R76, R44 ;  /* 0x0000004c482c723c */ /* 0x042fe8000004182c */
[----:B----4-:R-:W-:Y:S01]  /*ede0*/  F2FP.BF16.PACK_AB R129, R132, R133 ;  /* 0x000000858481723e */ /* 0x010fe200000010ff */
[----:B------:R-:W-:Y:S03]  /*edf0*/  FADD.FTZ R0, R102, R0 ;  /* 0x0000000066007221 */ /* 0x000fe60000010000 */
[C---:B------:R-:W-:Y:S01]  /*ee00*/  HMMA.16816.F32.BF16 R48, R72.reuse, R78, R48 ;  /* 0x0000004e4830723c */ /* 0x040fe20000041830 */
[----:B------:R-:W1:Y:S03]  /*ee10*/  LDSM.16.MT88.4 R76, [R183+0x2000] ;  /* 0x00200000b74c783b */ /* 0x000e660000004200 */
[----:B--2---:R-:W-:Y:S01]  /*ee20*/  F2FP.BF16.PACK_AB R131, R69, R70 ;  /* 0x000000464583723e */ /* 0x004fe200000010ff */
[----:B------:R-:W-:Y:S03]  /*ee30*/  FADD.FTZ R0, R212, R0 ;  /* 0x00000000d4007221 */ /* 0x000fe60000010000 */
[C---:B-----5:R-:W-:Y:S01]  /*ee40*/  HMMA.16816.F32.BF16 R52, R72.reuse, R88, R52 ;  /* 0x000000584834723c */ /* 0x060fe20000041834 */
[----:B------:R-:W-:Y:S03]  /*ee50*/  LDSM.16.MT88.4 R96, [R184+0x2800] ;  /* 0x00280000b860783b */ /* 0x000fe60000004200 */
[----:B------:R-:W-:Y:S04]  /*ee60*/  FADD.FTZ R0, R177, R0 ;  /* 0x00000000b1007221 */ /* 0x000fe80000010000 */
[C---:B------:R-:W-:Y:S01]  /*ee70*/  HMMA.16816.F32.BF16 R56, R72.reuse, R90, R56 ;  /* 0x0000005a4838723c */ /* 0x040fe20000041838 */
[----:B------:R-:W2:Y:S03]  /*ee80*/  LDSM.16.MT88.4 R88, [R184+0x2000] ;  /* 0x00200000b858783b */ /* 0x000ea60000004200 */
[----:B------:R-:W-:Y:S04]  /*ee90*/  FADD.FTZ R0, R196, R0 ;  /* 0x00000000c4007221 */ /* 0x000fe80000010000 */
        /* <DEDUP_REMOVED lines=13> */
[----:B------:R-:W-:Y:S05]  /*ef70*/  FADD.FTZ R0, R144, R0 ;  /* 0x0000000090007221 */ /* 0x000fea0000010000 */
[C---:B------:R-:W-:Y:S01]  /*ef80*/  HMMA.16816.F32.BF16 R8, R72.reuse, R78, R8 ;  /* 0x0000004e4808723c */ /* 0x040fe20000041808 */
[----:B------:R-:W1:Y:S07]  /*ef90*/  LDSM.16.MT88.4 R76, [R183+0x5000] ;  /* 0x00500000b74c783b */ /* 0x000e6e0000004200 */
[C---:B------:R-:W-:Y:S08]  /*efa0*/  HMMA.16816.F32.BF16 R12, R72.reuse, R84, R12 ;  /* 0x00000054480c723c */ /* 0x040ff0000004180c */
[C---:B------:R-:W-:Y:S01]  /*efb0*/  HMMA.16816.F32.BF16 R16, R72.reuse, R86, R16 ;  /* 0x000000564810723c */ /* 0x040fe20000041810 */
[----:B------:R-:W3:Y:S07]  /*efc0*/  LDSM.16.MT88.4 R84, [R184+0x5000] ;  /* 0x00500000b854783b */ /* 0x000eee0000004200 */
[C---:B--2---:R-:W-:Y:S08]  /*efd0*/  HMMA.16816.F32.BF16 R20, R72.reuse, R88, R20 ;  /* 0x000000584814723c */ /* 0x044ff00000041814 */
[C---:B------:R-:W-:Y:S01]  /*efe0*/  HMMA.16816.F32.BF16 R24, R72.reuse, R90, R24 ;  /* 0x0000005a4818723c */ /* 0x040fe20000041818 */
[----:B------:R-:W2:Y:S07]  /*eff0*/  LDSM.16.MT88.4 R88, [R186+0x5000] ;  /* 0x00500000ba58783b */ /* 0x000eae0000004200 */
[C---:B------:R-:W-:Y:S08]  /*f000*/  HMMA.16816.F32.BF16 R28, R72.reuse, R92, R28 ;  /* 0x0000005c481c723c */ /* 0x040ff0000004181c */
[C---:B------:R-:W-:Y:S08]  /*f010*/  HMMA.16816.F32.BF16 R32, R72.reuse, R94, R32 ;  /* 0x0000005e4820723c */ /* 0x040ff00000041820 */
[C---:B-1----:R-:W-:Y:S08]  /*f020*/  HMMA.16816.F32.BF16 R36, R72.reuse, R76, R36 ;  /* 0x0000004c4824723c */ /* 0x042ff00000041824 */
[C---:B------:R-:W-:Y:S01]  /*f030*/  HMMA.16816.F32.BF16 R40, R72.reuse, R78, R40 ;  /* 0x0000004e4828723c */ /* 0x040fe20000041828 */
[----:B------:R-:W1:Y:S07]  /*f040*/  LDSM.16.MT88.4 R76, [R186+0x2800] ;  /* 0x00280000ba4c783b */ /* 0x000e6e0000004200 */
[C---:B------:R-:W-:Y:S08]  /*f050*/  HMMA.16816.F32.BF16 R44, R72.reuse, R80, R44 ;  /* 0x00000050482c723c */ /* 0x040ff0000004182c */
[C---:B------:R-:W-:Y:S01]  /*f060*/  HMMA.16816.F32.BF16 R48, R72.reuse, R82, R48 ;  /* 0x000000524830723c */ /* 0x040fe20000041830 */
[----:B------:R-:W4:Y:S07]  /*f070*/  LDSM.16.MT88.4 R80, [R183+0x5800] ;  /* 0x00580000b750783b */ /* 0x000f2e0000004200 */
[C---:B---3--:R-:W-:Y:S08]  /*f080*/  HMMA.16816.F32.BF16 R52, R72.reuse, R84, R52 ;  /* 0x000000544834723c */ /* 0x048ff00000041834 */
        /* <DEDUP_REMOVED lines=12> */
[C---:B-1----:R-:W-:Y:S08]  /*f150*/  HMMA.16816.F32.BF16 R92, R128.reuse, R76, R28 ;  /* 0x0000004c805c723c */ /* 0x042ff0000004181c */
[C---:B------:R-:W-:Y:S08]  /*f160*/  HMMA.16816.F32.BF16 R88, R128.reuse, R78, R32 ;  /* 0x0000004e8058723c */ /* 0x040ff00000041820 */
[C---:B----4-:R-:W-:Y:S08]  /*f170*/  HMMA.16816.F32.BF16 R84, R128.reuse, R80, R36 ;  /* 0x000000508054723c */ /* 0x050ff00000041824 */
[C---:B------:R-:W-:Y:S08]  /*f180*/  HMMA.16816.F32.BF16 R80, R128.reuse, R82, R40 ;  /* 0x000000528050723c */ /* 0x040ff00000041828 */
[C---:B--2---:R-:W-:Y:S08]  /*f190*/  HMMA.16816.F32.BF16 R76, R128.reuse, R72, R44 ;  /* 0x00000048804c723c */ /* 0x044ff0000004182c */
        /* <DEDUP_REMOVED lines=18> */
.L_x_739:
[----:B------:R-:W-:-:S13]  /*f2c0*/  ISETP.GE.AND P0, PT, R199, R230, PT ;  /* 0x000000e6c700720c */ /* 0x000fda0003f06270 */
[----:B------:R-:W-:Y:S05]  /*f2d0*/  @!P0 BRA `(.L_x_751) ;  /* 0x0000474000008947 */ /* 0x000fea0003800000 */
[----:B------:R-:W-:Y:S02]  /*f2e0*/  MOV R70, R5 ;  /* 0x0000000500467202 */ /* 0x000fe40000000f00 */
[----:B------:R-:W-:Y:S02]  /*f2f0*/  MOV R69, R68 ;  /* 0x0000004400457202 */ /* 0x000fe40000000f00 */
.L_x_769:
[----:B------:R-:W-:Y:S04]  /*f300*/  DEPBAR.LE SB0, 0x0 ;  /* 0x000080000000791a */ /* 0x000fe80000000000 */
[----:B------:R-:W-:Y:S01]  /*f310*/  WARPSYNC 0xffffffff ;  /* 0xffffffff00007948 */ /* 0x000fe20003800000 */
[----:B------:R-:W-:Y:S01]  /*f320*/  BAR.SYNC.DEFER_BLOCKING 0x0 ;  /* 0x0000000000007b1d */ /* 0x000fe20000010000 */
[----:B------:R-:W-:Y:S01]  /*f330*/  SHF.R.S32.HI R0, RZ, 0x1f, R211 ;  /* 0x0000001fff007819 */ /* 0x000fe200000114d3 */
[----:B------:R-:W-:Y:S01]  /*f340*/  IMAD.WIDE.U32 R2, R211, c[0x0][0x208], RZ ;  /* 0x00008200d3027a25 */ /* 0x000fe200078e00ff */
[----:B------:R-:W-:Y:S02]  /*f350*/  SHF.R.S32.HI R7, RZ, 0x1f, R221 ;  /* 0x0000001fff077819 */ /* 0x000fe400000114dd */
[----:B------:R-:W-:Y:S01]  /*f360*/  SHF.R.S32.HI R6, RZ, 0x1f, R219 ;  /* 0x0000001fff067819 */ /* 0x000fe200000114db */
[----:B------:R-:W-:Y:S01]  /*f370*/  IMAD R0, R0, c[0x0][0x208], RZ ;  /* 0x0000820000007a24 */ /* 0x000fe200078e02ff */
[----:B------:R-:W-:Y:S01]  /*f380*/  IADD3 R179, R71, 0x5800, RZ ;  /* 0x0000580047b37810 */ /* 0x000fe20007ffe0ff */
[----:B------:R-:W-:Y:S01]  /*f390*/  IMAD.SHL.U32 R46, R221, 0x2, RZ ;  /* 0x00000002dd2e7824 */ /* 0x000fe200078e00ff */
[----:B------:R-:W-:Y:S01]  /*f3a0*/  IADD3 R178, R71, 0x5000, RZ ;  /* 0x0000500047b27810 */ /* 0x000fe20007ffe0ff */
[----:B------:R-:W-:Y:S01]  /*f3b0*/  IMAD R0, R211, c[0x0][0x20c], R0 ;  /* 0x00008300d3007a24 */ /* 0x000fe200078e0200 */
[----:B------:R-:W-:Y:S01]  /*f3c0*/  IADD3 R177, R71, 0x4800, RZ ;  /* 0x0000480047b17810 */ /* 0x000fe20007ffe0ff */
[----:B------:R-:W-:Y:S01]  /*f3d0*/  IMAD.SHL.U32 R13, R219, 0x2, RZ ;  /* 0x00000002db0d7824 */ /* 0x000fe200078e00ff */
[----:B------:R-:W-:Y:S01]  /*f3e0*/  IADD3 R176, R71, 0x4000, RZ ;  /* 0x0000400047b07810 */ /* 0x000fe20007ffe0ff */
[----:B------:R-:W-:Y:S01]  /*f3f0*/  IMAD.IADD R3, R3, 0x1, R0 ;  /* 0x0000000103037824 */ /* 0x000fe200078e0200 */
[----:B------:R-:W-:Y:S02]  /*f400*/  SHF.R.S32.HI R0, RZ, 0x1f, R204 ;  /* 0x0000001fff007819 */ /* 0x000fe400000114cc */
[----:B------:R-:W-:Y:S01]  /*f410*/  IADD3 R68, R71, 0x3800, RZ ;  /* 0x0000380047447810 */ /* 0x000fe20007ffe0ff */
[----:B------:R-:W-:Y:S01]  /*f420*/  IMAD.WIDE.U32 R2, R204, c[0x0][0x218], R2 ;  /* 0x00008600cc027a25 */ /* 0x000fe200078e0002 */
[----:B------:R-:W-:Y:S02]  /*f430*/  SHF.L.U64.HI R21, R221, 0x1, R7 ;  /* 0x00000001dd157819 */ /* 0x000fe40000010207 */
[----:B------:R-:W-:Y:S01]  /*f440*/  SHF.L.U64.HI R20, R219, 0x1, R6 ;  /* 0x00000001db147819 */ /* 0x000fe20000010206 */
[----:B------:R-:W-:Y:S01]  /*f450*/  IMAD R4, R0, c[0x0][0x218], RZ ;  /* 0x0000860000047a24 */ /* 0x000fe200078e02ff */
[----:B------:R-:W-:Y:S01]  /*f460*/  IADD3 R0, P0, R240, R2, RZ ;  /* 0x00000002f0007210 */ /* 0x000fe20007f1e0ff */
[----:B------:R1:W2:Y:S02]  /*f470*/  LDSM.16.M88.4 R8, [R180] ;  /* 0x00000000b408783b */ /* 0x0002a40000000200 */
[----:B------:R-:W-:Y:S02]  /*f480*/  IMAD R4, R204, c[0x0][0x21c], R4 ;  /* 0x00008700cc047a24 */ /* 0x000fe400078e0204 */
[----:B------:R1:W3:Y:S03]  /*f490*/  LDSM.16.M88.4 R16, [R180+0x800] ;  /* 0x00080000b410783b */ /* 0x0002e60000000200 */
[----:B------:R-:W-:Y:S01]  /*f4a0*/  IADD3.X R2, R243, R3, R4, P0, !PT ;  /* 0x00000003f3027210 */ /* 0x000fe200007fe404 */
[----:B------:R1:W4:Y:S01]  /*f4b0*/  LDSM.16.M88.4 R24, [R180+0x1000] ;  /* 0x00100000b418783b */ /* 0x0003220000000200 */
[C---:B------:R-:W-:Y:S03]  /*f4c0*/  LEA R5, P0, R0.reuse, c[0x0][0x1f8], 0x1 ;  /* 0x00007e0000057a11 */ /* 0x040fe600078008ff */
[----:B------:R1:W1:Y:S01]  /*f4d0*/  LDSM.16.M88.4 R32, [R180+0x1800] ;  /* 0x00180000b420783b */ /* 0x0002620000000200 */
[----:B------:R-:W-:Y:S02]  /*f4e0*/  LEA.HI.X R4, R0, c[0x0][0x1fc], R2, 0x1, P0 ;  /* 0x00007f0000047a11 */ /* 0x000fe400000f0c02 */
[----:B------:R-:W-:Y:S01]  /*f4f0*/  IADD3 R0, R71, 0x3000, RZ ;  /* 0x0000300047007810 */ /* 0x000fe20007ffe0ff */
        /* <DEDUP_REMOVED lines=8> */
[----:B------:R-:W-:-:S05]  /*f580*/  BRA.DIV ~URZ, `(.L_x_752) ;  /* 0x0000a6427f007947 */ /* 0x000fca000b800000 */
[----:B--23--:R2:W3:Y:S02]  /*f590*/  SHFL.IDX PT, R12, R4, RZ, 0x181f ;  /* 0x00181fff040c7589 */ /* 0x00c4e400000e0000 */
.L_x_857:
[----:B------:R-:W5:Y:S01]  /*f5a0*/  SHFL.IDX PT, R2, R5, 0x2, 0x181f ;  /* 0x00581f0005027f89 */ /* 0x000f6200000e0000 */
[----:B------:R-:W-:Y:S01]  /*f5b0*/  ISETP.GE.AND P2, PT, R219, c[0x0][0x1d4], PT ;  /* 0x00007500db007a0c */ /* 0x000fe20003f46270 */
[----:B------:R-:W-:Y:S01]  /*f5c0*/  BSSY B0, `(.L_x_753) ;  /* 0x0000153000007945 */ /* 0x000fe20003800000 */
[----:B------:R-:W-:Y:S02]  /*f5d0*/  ISETP.GE.AND P3, PT, R221, c[0x0][0x1d4], PT ;  /* 0x00007500dd007a0c */ /* 0x000fe40003f66270 */
[----:B------:R-:W-:Y:S02]  /*f5e0*/  SEL R193, RZ, 0x10, P2 ;  /* 0x00000010ffc17807 */ /* 0x000fe40001000000 */
[----:B------:R-:W-:Y:S01]  /*f5f0*/  SEL R29, RZ, 0x10, P3 ;  /* 0x00000010ff1d7807 */ /* 0x000fe20001800000 */
[----:B------:R-:W2:Y:S01]  /*f600*/  SHFL.IDX PT, R3, R4, 0x2, 0x181f ;  /* 0x00581f0004037f89 */ /* 0x000ea200000e0000 */
[----:B------:R-:W-:Y:S04]  /*f610*/  IADD3 R6, -R193, 0x10, RZ ;  /* 0x00000010c1067810 */ /* 0x000fe80007ffe1ff */
[----:B------:R-:W-:Y:S03]  /*f620*/  LOP3.LUT R6, R6, 0xf, RZ, 0xc0, !PT ;  /* 0x0000000f06067812 */ /* 0x000fe600078ec0ff */
[----:B------:R-:W-:Y:S01]  /*f630*/  SHFL.IDX PT, R28, R5, 0x1, 0x181f ;  /* 0x00381f00051c7f89 */ /* 0x000fe200000e0000 */
[-C--:B-----5:R-:W-:Y:S02]  /*f640*/  IADD3 R38, P1, P0, R6, R2.reuse, R13 ;  /* 0x0000000206267210 */ /* 0x0a0fe4000783e00d */
[----:B------:R-:W-:Y:S04]  /*f650*/  IADD3 R6, -R29, 0x10, RZ ;  /* 0x000000101d067810 */ /* 0x000fe80007ffe1ff */
[----:B------:R-:W-:Y:S02]  /*f660*/  LOP3.LUT R6, R6, 0xf, RZ, 0xc0, !PT ;  /* 0x0000000f06067812 */ /* 0x000fe400078ec0ff */
[-C--:B--2---:R-:W-:Y:S02]  /*f670*/  IADD3.X R39, RZ, R3.reuse, R20, P1, P0 ;  /* 0x00000003ff277210 */ /* 0x084fe40000fe0414 */
[----:B------:R-:W-:Y:S02]  /*f680*/  IADD3 R44, P1, P0, R6, R2, R46 ;  /* 0x00000002062c7210 */ /* 0x000fe4000783e02e */
[----:B------:R-:W2:Y:S02]  /*f690*/  SHFL.IDX PT, R2, R5, RZ, 0x181f ;  /* 0x00181fff05027589 */ /* 0x000ea400000e0000 */
[----:B------:R-:W-:Y:S02]  /*f6a0*/  IADD3.X R45, RZ, R3, R21, P1, P0 ;  /* 0x00000003ff2d7210 */ /* 0x000fe40000fe0415 */
[----:B------:R-:W-:Y:S04]  /*f6b0*/  ISETP.NE.U32.AND P1, PT, R193, RZ, PT ;  /* 0x000000ffc100720c */ /* 0x000fe80003f25070 */
[----:B------:R5:W4:Y:S01]  /*f6c0*/  SHFL.IDX PT, R3, R4, 0x1, 0x181f ;  /* 0x00381f0004037f89 */ /* 0x000b2200000e0000 */
[----:B--2---:R-:W-:Y:S04]  /*f6d0*/  IADD3 R22, P0, R2, R13, RZ ;  /* 0x0000000d02167210 */ /* 0x004fe80007f1e0ff */
[----:B---3--:R-:W-:Y:S02]  /*f6e0*/  IADD3.X R23, R12, R20, RZ, P0, !PT ;  /* 0x000000140c177210 */ /* 0x008fe400007fe4ff */
[----:B------:R-:W-:Y:S01]  /*f6f0*/  IADD3 R30, P0, R2, R46, RZ ;  /* 0x0000002e021e7210 */ /* 0x000fe20007f1e0ff */
[C---:B-----5:R-:W-:Y:S02]  /*f700*/  HMMA.16816.F32.BF16 R4, R120.reuse, R8, RZ ;  /* 0x000000087804723c */ /* 0x060fe400000418ff */
[----:B------:R2:W-:Y:S01]  /*f710*/  LDGSTS.E.BYPASS.LTC128B.128 [R195+0x100], [R22.64], !P2 ;  /* 0x0010000016c37fae */ /* 0x0005e2000d101d46 */
[----:B------:R-:W-:Y:S02]  /*f720*/  IADD3.X R31, R12, R21, RZ, P0, !PT ;  /* 0x000000150c1f7210 */ /* 0x000fe400007fe4ff */
[C---:B------:R-:W-:Y:S03]  /*f730*/  IADD3 R36, P0, R28.reuse, R13, RZ ;  /* 0x0000000d1c247210 */ /* 0x040fe60007f1e0ff */
[C---:B------:R-:W-:Y:S01]  /*f740*/  HMMA.16816.F32.BF16 R8, R120.reuse, R10, RZ ;  /* 0x0000000a7808723c */ /* 0x040fe200000418ff */
[C---:B----4-:R-:W-:Y:S01]  /*f750*/  IADD3.X R37, R3.reuse, R20, RZ, P0, !PT ;  /* 0x0000001403257210 */ /* 0x050fe200007fe4ff */
[----:B------:R3:W-:Y:S02]  /*f760*/  LDGSTS.E.BYPASS.LTC128B.128 [R195+0x3100], [R30.64], !P3 ;  /* 0x031000001ec37fae */ /* 0x0007e4000d901d46 */
[----:B------:R-:W-:Y:S04]  /*f770*/  IADD3 R2, P0, R28, R46, RZ ;  /* 0x0000002e1c027210 */ /* 0x000fe80007f1e0ff */
[C---:B------:R-:W-:Y:S01]  /*f780*/  HMMA.16816.F32.BF16 R12, R120.reuse, R16, RZ ;  /* 0x00000010780c723c */ /* 0x040fe200000418ff */
[----:B------:R-:W-:Y:S01]  /*f790*/  IADD3.X R3, R3, R21, RZ, P0, !PT ;  /* 0x0000001503037210 */ /* 0x000fe200007fe4ff */
[----:B------:R4:W-:Y:S01]  /*f7a0*/  LDGSTS.E.BYPASS.LTC128B.128 [R195+0x1100], [R36.64], !P2 ;  /* 0x0110000024c37fae */ /* 0x0009e2000d101d46 */
[----:B------:R-:W-:Y:S05]  /*f7b0*/  ISETP.NE.U32.AND P0, PT, R29, RZ, PT ;  /* 0x000000ff1d00720c */ /* 0x000fea0003f05070 */
[C---:B------:R-:W-:Y:S02]  /*f7c0*/  HMMA.16816.F32.BF16 R16, R120.reuse, R18, RZ ;  /* 0x000000127810723c */ /* 0x040fe400000418ff */
[----:B------:R5:W-:Y:S06]  /*f7d0*/  LDGSTS.E.BYPASS.LTC128B.128 [R195+0x4100], [R2.64], !P3 ;  /* 0x0410000002c37fae */ /* 0x000bec000d901d46 */
[C---:B--2---:R-:W-:Y:S02]  /*f7e0*/  HMMA.16816.F32.BF16 R20, R120.reuse, R24, RZ ;  /* 0x000000187814723c */ /* 0x044fe400000418ff */
[----:B------:R4:W-:Y:S06]  /*f7f0*/  LDGSTS.E.BYPASS.LTC128B.128.ZFILL [R195+0x2100], [R38.64], P1 ;  /* 0x0210000026c37fae */ /* 0x0009ec0008941d46 */
[C---:B------:R-:W-:Y:S02]  /*f800*/  HMMA.16816.F32.BF16 R24, R120.reuse, R26, RZ ;  /* 0x0000001a7818723c */ /* 0x040fe400000418ff */
[----:B------:R2:W-:Y:S01]  /*f810*/  LDGSTS.E.BYPASS.LTC128B.128.ZFILL [R195+0x5100], [R44.64], P0 ;  /* 0x051000002cc37fae */ /* 0x0005e20008141d46 */
[----:B------:R-:W-:Y:S05]  /*f820*/  ISETP.GT.AND P0, PT, R199, R230, PT ;  /* 0x000000e6c700720c */ /* 0x000fea0003f04270 */
[C---:B-1-3--:R-:W-:Y:S02]  /*f830*/  HMMA.16816.F32.BF16 R28, R120.reuse, R32, RZ ;  /* 0x00000020781c723c */ /* 0x04afe400000418ff */
[----:B------:R-:W0:Y:S06]  /*f840*/  LDGDEPBAR ;  /* 0x00000000000079af */ /* 0x000e2c0000000000 */
[C---:B------:R-:W-:Y:S08]  /*f850*/  HMMA.16816.F32.BF16 R32, R120.reuse, R34, RZ ;  /* 0x000000227820723c */ /* 0x040ff000000418ff */
[C---:B----4-:R-:W-:Y:S08]  /*f860*/  HMMA.16816.F32.BF16 R36, R120.reuse, R40, RZ ;  /* 0x000000287824723c */ /* 0x050ff000000418ff */
[C---:B------:R-:W-:Y:S08]  /*f870*/  HMMA.16816.F32.BF16 R40, R120.reuse, R42, RZ ;  /* 0x0000002a7828723c */ /* 0x040ff000000418ff */
[C---:B--2---:R-:W-:Y:S08]  /*f880*/  HMMA.16816.F32.BF16 R44, R120.reuse, R48, RZ ;  /* 0x00000030782c723c */ /* 0x044ff000000418ff */
        /* <DEDUP_REMOVED lines=15> */
[----:B------:R-:W-:Y:S07]  /*f980*/  LDSM.16.M88.4 R144, [R181+-0x3000] ;  /* 0xffd00000b590783b */ /* 0x000fee0000000200 */
[C---:B------:R-:W-:Y:S08]  /*f990*/  HMMA.16816.F32.BF16 R44, R124.reuse, R148, R44 ;  /* 0x000000947c2c723c */ /* 0x040ff0000004182c */
[----:B------:R-:W-:Y:S01]  /*f9a0*/  HMMA.16816.F32.BF16 R48, R124, R150, R48 ;  /* 0x000000967c30723c */ /* 0x000fe20000041830 */
[----:B------:R-:W-:Y:S07]  /*f9b0*/  LDSM.16.M88.4 R148, [R0] ;  /* 0x000000000094783b */ /* 0x000fee0000000200 */
        /* <DEDUP_REMOVED lines=8> */
[----:B------:R-:W3:Y:S07]  /*fa40*/  LDSM.16.M88.4 R136, [R181+-0x2800] ;  /* 0xffd80000b588783b */ /* 0x000eee0000000200 */
[C---:B-1----:R-:W-:Y:S08]  /*fa50*/  HMMA.16816.F32.BF16 R28, R152.reuse, R128, R28 ;  /* 0x00000080981c723c */ /* 0x042ff0000004181c */
[C---:B------:R-:W-:Y:S01]  /*fa60*/  HMMA.16816.F32.BF16 R32, R152.reuse, R130, R32 ;  /* 0x000000829820723c */ /* 0x040fe20000041820 */
[----:B------:R-:W1:Y:S07]  /*fa70*/  LDSM.16.M88.4 R128, [R181+-0x2000] ;  /* 0xffe00000b580783b */ /* 0x000e6e0000000200 */
[C---:B--2---:R-:W-:Y:S08]  /*fa80*/  HMMA.16816.F32.BF16 R36, R152.reuse, R132, R36 ;  /* 0x000000849824723c */ /* 0x044ff00000041824 */
[C---:B------:R-:W-:Y:S01]  /*fa90*/  HMMA.16816.F32.BF16 R40, R152.reuse, R134, R40 ;  /* 0x000000869828723c */ /* 0x040fe20000041828 */
[----:B------:R-:W2:Y:S07]  /*faa0*/  LDSM.16.M88.4 R132, [R181+-0x1800] ;  /* 0xffe80000b584783b */ /* 0x000eae0000000200 */
[C---:B------:R-:W-:Y:S08]  /*fab0*/  HMMA.16816.F32.BF16 R44, R152.reuse, R140, R44 ;  /* 0x0000008c982c723c */ /* 0x040ff0000004182c */
[----:B------:R-:W-:Y:S01]  /*fac0*/  HMMA.16816.F32.BF16 R48, R152, R142, R48 ;  /* 0x0000008e9830723c */ /* 0x000fe20000041830 */
[----:B------:R-:W4:Y:S07]  /*fad0*/  LDSM.16.M88.4 R140, [R181+-0x1000] ;  /* 0xfff00000b58c783b */ /* 0x000f2e0000000200 */
[C---:B------:R-:W-:Y:S08]  /*fae0*/  HMMA.16816.F32.BF16 R4, R156.reuse, R144, R4 ;  /* 0x000000909c04723c */ /* 0x040ff00000041804 */
[C---:B------:R-:W-:Y:S01]  /*faf0*/  HMMA.16816.F32.BF16 R8, R156.reuse, R146, R8 ;  /* 0x000000929c08723c */ /* 0x040fe20000041808 */
[----:B------:R-:W4:Y:S07]  /*fb00*/  LDSM.16.M88.4 R144, [R181+-0x800] ;  /* 0xfff80000b590783b */ /* 0x000f2e0000000200 */
[C---:B---3--:R-:W-:Y:S08]  /*fb10*/  HMMA.16816.F32.BF16 R12, R156.reuse, R136, R12 ;  /* 0x000000889c0c723c */ /* 0x048ff0000004180c */
[C---:B------:R-:W-:Y:S01]  /*fb20*/  HMMA.16816.F32.BF16 R16, R156.reuse, R138, R16 ;  /* 0x0000008a9c10723c */ /* 0x040fe20000041810 */
[----:B------:R-:W3:Y:S07]  /*fb30*/  LDSM.16.M88.4 R136, [R180+0x3000] ;  /* 0x00300000b488783b */ /* 0x000eee0000000200 */
[C---:B-1----:R-:W-:Y:S08]  /*fb40*/  HMMA.16816.F32.BF16 R20, R156.reuse, R128, R20 ;  /* 0x000000809c14723c */ /* 0x042ff00000041814 */
[C---:B------:R-:W-:Y:S01]  /*fb50*/  HMMA.16816.F32.BF16 R24, R156.reuse, R130, R24 ;  /* 0x000000829c18723c */ /* 0x040fe20000041818 */
[----:B------:R-:W1:Y:S07]  /*fb60*/  LDSM.16.M88.4 R128, [R180+0x3800] ;  /* 0x00380000b480783b */ /* 0x000e6e0000000200 */
[C---:B--2---:R-:W-:Y:S08]  /*fb70*/  HMMA.16816.F32.BF16 R28, R156.reuse, R132, R28 ;  /* 0x000000849c1c723c */ /* 0x044ff0000004181c */
[C---:B------:R-:W-:Y:S01]  /*fb80*/  HMMA.16816.F32.BF16 R32, R156.reuse, R134, R32 ;  /* 0x000000869c20723c */ /* 0x040fe20000041820 */
[----:B------:R-:W2:Y:S07]  /*fb90*/  LDSM.16.M88.4 R132, [R180+0x4000] ;  /* 0x00400000b484783b */ /* 0x000eae0000000200 */
[C---:B----4-:R-:W-:Y:S08]  /*fba0*/  HMMA.16816.F32.BF16 R36, R156.reuse, R140, R36 ;  /* 0x0000008c9c24723c */ /* 0x050ff00000041824 */
[C---:B------:R-:W-:Y:S01]  /*fbb0*/  HMMA.16816.F32.BF16 R40, R156.reuse, R142, R40 ;  /* 0x0000008e9c28723c */ /* 0x040fe20000041828 */
[----:B------:R-:W4:Y:S07]  /*fbc0*/  LDSM.16.M88.4 R140, [R180+0x4800] ;  /* 0x00480000b48c783b */ /* 0x000f2e0000000200 */
[C---:B------:R-:W-:Y:S08]  /*fbd0*/  HMMA.16816.F32.BF16 R44, R156.reuse, R144, R44 ;  /* 0x000000909c2c723c */ /* 0x040ff0000004182c */
[----:B------:R-:W-:Y:S01]  /*fbe0*/  HMMA.16816.F32.BF16 R48, R156, R146, R48 ;  /* 0x000000929c30723c */ /* 0x000fe20000041830 */
[----:B------:R-:W4:Y:S07]  /*fbf0*/  LDSM.16.M88.4 R144, [R180+0x5000] ;  /* 0x00500000b490783b */ /* 0x000f2e0000000200 */
[C---:B---3--:R-:W-:Y:S08]  /*fc00*/  HMMA.16816.F32.BF16 R4, R160.reuse, R136, R4 ;  /* 0x00000088a004723c */ /* 0x048ff00000041804 */
[C---:B------:R-:W-:Y:S01]  /*fc10*/  HMMA.16816.F32.BF16 R8, R160.reuse, R138, R8 ;  /* 0x0000008aa008723c */ /* 0x040fe20000041808 */
[----:B------:R-:W3:Y:S07]  /*fc20*/  LDSM.16.M88.4 R136, [R180+0x5800] ;  /* 0x00580000b488783b */ /* 0x000eee0000000200 */
[C---:B-1----:R-:W-:Y:S08]  /*fc30*/  HMMA.16816.F32.BF16 R12, R160.reuse, R128, R12 ;  /* 0x00000080a00c723c */ /* 0x042ff0000004180c */
[C---:B------:R-:W-:Y:S01]  /*fc40*/  HMMA.16816.F32.BF16 R16, R160.reuse, R130, R16 ;  /* 0x00000082a010723c */ /* 0x040fe20000041810 */
[----:B------:R-:W1:Y:S07]  /*fc50*/  LDSM.16.M88.4 R128, [R68] ;  /* 0x000000004480783b */ /* 0x000e6e0000000200 */
[C---:B--2---:R-:W-:Y:S08]  /*fc60*/  HMMA.16816.F32.BF16 R20, R160.reuse, R132, R20 ;  /* 0x00000084a014723c */ /* 0x044ff00000041814 */
[C---:B------:R-:W-:Y:S01]  /*fc70*/  HMMA.16816.F32.BF16 R24, R160.reuse, R134, R24 ;  /* 0x00000086a018723c */ /* 0x040fe20000041818 */
[----:B------:R-:W2:Y:S07]  /*fc80*/  LDSM.16.M88.4 R132, [R176] ;  /* 0x00000000b084783b */ /* 0x000eae0000000200 */
[C---:B----4-:R-:W-:Y:S08]  /*fc90*/  HMMA.16816.F32.BF16 R28, R160.reuse, R140, R28 ;  /* 0x0000008ca01c723c */ /* 0x050ff0000004181c */
[C---:B------:R-:W-:Y:S01]  /*fca0*/  HMMA.16816.F32.BF16 R32, R160.reuse, R142, R32 ;  /* 0x0000008ea020723c */ /* 0x040fe20000041820 */
[----:B------:R-:W4:Y:S07]  /*fcb0*/  LDSM.16.M88.4 R140, [R177] ;  /* 0x00000000b18c783b */ /* 0x000f2e0000000200 */
[C---:B------:R-:W-:Y:S08]  /*fcc0*/  HMMA.16816.F32.BF16 R36, R160.reuse, R144, R36 ;  /* 0x00000090a024723c */ /* 0x040ff00000041824 */
[C---:B------:R-:W-:Y:S01]  /*fcd0*/  HMMA.16816.F32.BF16 R40, R160.reuse, R146, R40 ;  /* 0x00000092a028723c */ /* 0x040fe20000041828 */
[----:B------:R-:W2:Y:S07]  /*fce0*/  LDSM.16.M88.4 R144, [R178] ;  /* 0x00000000b290783b */ /* 0x000eae0000000200 */
[C---:B---3--:R-:W-:Y:S01]  /*fcf0*/  HMMA.16816.F32.BF16 R44, R160.reuse, R136, R44 ;  /* 0x00000088a02c723c */ /* 0x048fe2000004182c */
[----:B------:R-:W3:Y:S07]  /*fd00*/  LDSM.16.M88.4 R176, [R179] ;  /* 0x00000000b3b0783b */ /* 0x000eee0000000200 */
[----:B------:R-:W-:Y:S01]  /*fd10*/  HMMA.16816.F32.BF16 R48, R160, R138, R48 ;  /* 0x0000008aa030723c */ /* 0x000fe20000041830 */
[----:B------:R-:W3:Y:S07]  /*fd20*/  LDSM.16.M88.4 R136, [R182+0x3000] ;  /* 0x00300000b688783b */ /* 0x000eee0000000200 */
        /* <DEDUP_REMOVED lines=13> */
[C---:B------:R-:W-:Y:S01]  /*fe00*/  HMMA.16816.F32.BF16 R40, R164.reuse, R146, R40 ;  /* 0x00000092a428723c */ /* 0x040fe20000041828 */
[----:B------:R-:W2:Y:S07]  /*fe10*/  LDSM.16.M88.4 R144, [R182+0x5000] ;  /* 0x00500000b690783b */ /* 0x000eae0000000200 */
[C---:B---3--:R-:W-:Y:S08]  /*fe20*/  HMMA.16816.F32.BF16 R44, R164.reuse, R176, R44 ;  /* 0x000000b0a42c723c */ /* 0x048ff0000004182c */
[----:B------:R-:W-:Y:S01]  /*fe30*/  HMMA.16816.F32.BF16 R48, R164, R178, R48 ;  /* 0x000000b2a430723c */ /* 0x000fe20000041830 */
[----:B------:R-:W3:Y:S07]  /*fe40*/  LDSM.16.M88.4 R176, [R181] ;  /* 0x00000000b5b0783b */ /* 0x000eee0000000200 */
[C---:B------:R-:W-:Y:S08]  /*fe50*/  HMMA.16816.F32.BF16 R4, R168.reuse, R136, R4 ;  /* 0x00000088a804723c */ /* 0x040ff00000041804 */
[C---:B------:R-:W-:Y:S08]  /*fe60*/  HMMA.16816.F32.BF16 R8, R168.reuse, R138, R8 ;  /* 0x0000008aa808723c */ /* 0x040ff00000041808 */
[C---:B-1----:R-:W-:Y:S08]  /*fe70*/  HMMA.16816.F32.BF16 R12, R168.reuse, R128, R12 ;  /* 0x00000080a80c723c */ /* 0x042ff0000004180c */
[C---:B------:R-:W-:Y:S01]  /*fe80*/  HMMA.16816.F32.BF16 R16, R168.reuse, R130, R16 ;  /* 0x00000082a810723c */ /* 0x040fe20000041810 */
[----:B------:R-:W1:Y:S07]  /*fe90*/  LDSM.16.M88.4 R128, [R181+0x800] ;  /* 0x00080000b580783b */ /* 0x000e6e0000000200 */
[C---:B--2---:R-:W-:Y:S08]  /*fea0*/  HMMA.16816.F32.BF16 R20, R168.reuse, R132, R20 ;  /* 0x00000084a814723c */ /* 0x044ff00000041814 */
[C---:B------:R-:W-:Y:S08]  /*feb0*/  HMMA.16816.F32.BF16 R24, R168.reuse, R134, R24 ;  /* 0x00000086a818723c */ /* 0x040ff00000041818 */
[C---:B----4-:R-:W-:Y:S08]  /*fec0*/  HMMA.16816.F32.BF16 R28, R168.reuse, R140, R28 ;  /* 0x0000008ca81c723c */ /* 0x050ff0000004181c */
[C---:B------:R-:W-:Y:S08]  /*fed0*/  HMMA.16816.F32.BF16 R32, R168.reuse, R142, R32 ;  /* 0x0000008ea820723c */ /* 0x040ff00000041820 */
[C---:B------:R-:W-:Y:S08]  /*fee0*/  HMMA.16816.F32.BF16 R36, R168.reuse, R144, R36 ;  /* 0x00000090a824723c */ /* 0x040ff00000041824 */
[C---:B------:R-:W-:Y:S08]  /*fef0*/  HMMA.16816.F32.BF16 R40, R168.reuse, R146, R40 ;  /* 0x00000092a828723c */ /* 0x040ff00000041828 */
[C---:B------:R-:W-:Y:S08]  /*ff00*/  HMMA.16816.F32.BF16 R44, R168.reuse, R148, R44 ;  /* 0x00000094a82c723c */ /* 0x040ff0000004182c */
[----:B------:R-:W-:Y:S08]  /*ff10*/  HMMA.16816.F32.BF16 R48, R168, R150, R48 ;  /* 0x00000096a830723c */ /* 0x000ff00000041830 */
[C---:B---3--:R-:W-:Y:S08]  /*ff20*/  HMMA.16816.F32.BF16 R4, R172.reuse, R176, R4 ;  /* 0x000000b0ac04723c */ /* 0x048ff00000041804 */
[C---:B------:R-:W-:Y:S08]  /*ff30*/  HMMA.16816.F32.BF16 R8, R172.reuse, R178, R8 ;  /* 0x000000b2ac08723c */ /* 0x040ff00000041808 */
[C---:B-1----:R-:W-:Y:S08]  /*ff40*/  HMMA.16816.F32.BF16 R12, R172.reuse, R128, R12 ;  /* 0x00000080ac0c723c */ /* 0x042ff0000004180c */
[----:B------:R-:W-:Y:S01]  /*ff50*/  FMUL.FTZ R0, R4, c[0x0][0x320] ;  /* 0x0000c80004007a20 */ /* 0x000fe20000410000 */
[C---:B------:R-:W-:Y:S03]  /*ff60*/  HMMA.16816.F32.BF16 R16, R172.reuse, R130, R16 ;  /* 0x00000082ac10723c */ /* 0x040fe60000041810 */
[----:B------:R1:W2:Y:S04]  /*ff70*/  MUFU.TANH R144, R0 ;  /* 0x0000000000907308 */ /* 0x0002a80000002400 */
[----:B-----5:R-:W-:Y:S06]  /*ff80*/  FMUL.FTZ R2, R11, c[0x0][0x320] ;  /* 0x0000c8000b027a20 */ /* 0x020fec0000410000 */
        /* <DEDUP_REMOVED lines=35> */
[----:B-----5:R-:W-:Y:S04]  /*101c0*/  FMUL.FTZ R0, R14, c[0x0][0x320] ;  /* 0x0000c8000e007a20 */ /* 0x020fe80000410000 */
        /* <DEDUP_REMOVED lines=111> */
.L_x_858:
[----:B------:R-:W-:-:S05]  /*108c0*/  BRA.DIV ~URZ, `(.L_x_756) ;  /* 0x000093e27f007947 */ /* 0x000fca000b800000 */
[----:B------:R-:W3:Y:S01]  /*108d0*/  SHFL.IDX PT, R2, R4, RZ, 0x181f ;  /* 0x00181fff04027589 */ /* 0x000ee200000e0000 */
[C---:B------:R-:W-:Y:S02]  /*108e0*/  IADD3 R3, -R193.reuse, 0x10, RZ ;  /* 0x00000010c1037810 */ /* 0x040fe40007ffe1ff */
[----:B------:R-:W-:Y:S02]  /*108f0*/  ISETP.NE.U32.AND P2, PT, R193, RZ, PT ;  /* 0x000000ffc100720c */ /* 0x000fe40003f45070 */
[----:B------:R-:W-:Y:S04]  /*10900*/  LOP3.LUT R10, R3, 0xf, RZ, 0xc0, !PT ;  /* 0x0000000f030a7812 */ /* 0x000fe800078ec0ff */
[----:B---3--:R-:W-:Y:S04]  /*10910*/  IADD3 R8, P1, P0, R10, R2, R12 ;  /* 0x000000020a087210 */ /* 0x008fe8000783e00c */
[--C-:B--2---:R-:W-:Y:S02]  /*10920*/  IADD3.X R9, RZ, R7, R5.reuse, P1, P0 ;  /* 0x00000007ff097210 */ /* 0x104fe40000fe0405 */
[----:B------:R-:W-:Y:S03]  /*10930*/  IADD3 R2, P0, R2, R13, RZ ;  /* 0x0000000d02027210 */ /* 0x000fe60007f1e0ff */
[----:B------:R-:W-:Y:S01]  /*10940*/  @!PT LDS RZ, [RZ] ;  /* 0x00000000fffff984 */ /* 0x000fe20000000800 */
[----:B------:R-:W-:Y:S01]  /*10950*/  @!PT LDS RZ, [RZ] ;  /* 0x00000000fffff984 */ /* 0x000fe20000000800 */
[----:B------:R2:W-:Y:S02]  /*10960*/  LDGSTS.E.BYPASS.LTC128B.128.ZFILL [R195+0x8100], [R8.64], P2 ;  /* 0x0810000008c37fae */ /* 0x0005e40009141d46 */
[----:B------:R-:W-:Y:S02]  /*10970*/  IMAD.X R3, R7, 0x1, R6, P0 ;  /* 0x0000000107037824 */ /* 0x000fe400000e0606 */
[----:B------:R-:W3:Y:S04]  /*10980*/  SHFL.IDX PT, R7, R4, 0x1, 0x181f ;  /* 0x00381f0004077f89 */ /* 0x000ee800000e0000 */
[----:B------:R3:W-:Y:S04]  /*10990*/  LDGSTS.E.BYPASS.LTC128B.128 [R195+0xb100], [R2.64], !P3 ;  /* 0x0b10000002c37fae */ /* 0x0007e8000d901d46 */
[----:B--2---:R-:W2:Y:S04]  /*109a0*/  SHFL.IDX PT, R9, R0, 0x1, 0x181f ;  /* 0x00381f0000097f89 */ /* 0x004ea800000e0000 */
[----:B-1----:R-:W1:Y:S01]  /*109b0*/  SHFL.IDX PT, R0, R0, 0x2, 0x181f ;  /* 0x00581f0000007f89 */ /* 0x002e6200000e0000 */
[----:B---3--:R-:W-:Y:S04]  /*109c0*/  IADD3 R2, P1, P0, R10, R7, R12 ;  /* 0x000000070a027210 */ /* 0x008fe8000783e00c */
[----:B--2---:R-:W-:Y:S02]  /*109d0*/  IADD3.X R3, RZ, R9, R5, P1, P0 ;  /* 0x00000009ff037210 */ /* 0x004fe40000fe0405 */
[----:B------:R-:W-:Y:S03]  /*109e0*/  IADD3 R8, P0, R7, R13, RZ ;  /* 0x0000000d07087210 */ /* 0x000fe60007f1e0ff */
[----:B------:R2:W-:Y:S02]  /*109f0*/  LDGSTS.E.BYPASS.LTC128B.128.ZFILL [R195+0x9100], [R2.64], P2 ;  /* 0x0910000002c37fae */ /* 0x0005e40009141d46 */
[----:B------:R-:W-:Y:S05]  /*10a00*/  IMAD.X R9, R9, 0x1, R6, P0 ;  /* 0x0000000109097824 */ /* 0x000fea00000e0606 */
[----:B------:R3:W-:Y:S04]  /*10a10*/  LDGSTS.E.BYPASS.LTC128B.128 [R195+0xc100], [R8.64], !P3 ;  /* 0x0c10000008c37fae */ /* 0x0007e8000d901d46 */
[----:B--2---:R3:W2:Y:S02]  /*10a20*/  SHFL.IDX PT, R2, R4, 0x2, 0x181f ;  /* 0x00581f0004027f89 */ /* 0x0046a400000e0000 */
.L_x_859:
[----:B-1----:R-:W-:Y:S04]  /*10a30*/  IADD3 R3, -R193, 0x10, RZ ;  /* 0x00000010c1037810 */ /* 0x002fe80007ffe1ff */
[----:B------:R-:W-:Y:S04]  /*10a40*/  LOP3.LUT R3, R3, 0xf, RZ, 0xc0, !PT ;  /* 0x0000000f03037812 */ /* 0x000fe800078ec0ff */
[----:B--23--:R-:W-:Y:S04]  /*10a50*/  IADD3 R4, P1, P0, R3, R2, R12 ;  /* 0x0000000203047210 */ /* 0x00cfe8000783e00c */
[----:B------:R-:W-:Y:S02]  /*10a60*/  IADD3.X R5, RZ, R0, R5, P1, P0 ;  /* 0x00000000ff057210 */ /* 0x000fe40000fe0405 */
[----:B------:R-:W-:Y:S02]  /*10a70*/  ISETP.NE.U32.AND P0, PT, R193, RZ, PT ;  /* 0x000000ffc100720c */ /* 0x000fe40003f05070 */
[----:B------:R-:W-:Y:S05]  /*10a80*/  IADD3 R2, P1, R2, R13, RZ ;  /* 0x0000000d02027210 */ /* 0x000fea0007f3e0ff */
[----:B------:R-:W-:Y:S06]  /*10a90*/  IMAD.X R3, R0, 0x1, R6, P1 ;  /* 0x0000000100037824 */ /* 0x000fec00008e0606 */
[----:B------:R-:W-:Y:S01]  /*10aa0*/  @!PT LDS RZ, [RZ] ;  /* 0x00000000fffff984 */ /* 0x000fe20000000800 */
[----:B------:R-:W-:Y:S01]  /*10ab0*/  @!PT LDS RZ, [RZ] ;  /* 0x00000000fffff984 */ /* 0x000fe20000000800 */
[----:B------:R-:W-:Y:S01]  /*10ac0*/  @!PT LDS RZ, [RZ] ;  /* 0x00000000fffff984 */ /* 0x000fe20000000800 */
[----:B------:R1:W-:Y:S04]  /*10ad0*/  LDGSTS.E.BYPASS.LTC128B.128.ZFILL [R195+0xa100], [R4.64], P0 ;  /* 0x0a10000004c37fae */ /* 0x0003e80008141d46 */
[----:B------:R1:W-:Y:S02]  /*10ae0*/  LDGSTS.E.BYPASS.LTC128B.128 [R195+0xd100], [R2.64], !P3 ;  /* 0x0d10000002c37fae */ /* 0x0003e4000d901d46 */
.L_x_754:
[----:B--234-:R-:W-:Y:S05]  /*10af0*/  BSYNC B0 ;  /* 0x0000000000007941 */ /* 0x01cfea0003800000 */
.L_x_753:
        /* <DEDUP_REMOVED lines=13> */
.L_x_860:
        /* <DEDUP_REMOVED lines=19> */
.L_x_760:
[----:B------:R-:W-:Y:S04]  /*10d00*/  MOV R8, c[0x0][0x32c] ;  /* 0x0000cb0000087a02 */ /* 0x000fe80000000f00 */
[----:B------:R-:W-:Y:S11]  /*10d10*/  ISETP.NE.AND P0, PT, R8, 0x1, PT ;  /* 0x000000010800780c */ /* 0x000ff60003f05270 */
[----:B------:R-:W-:Y:S02]  /*10d20*/  @!UPT UIADD3 URZ, URZ, URZ, URZ ;  /* 0x0000003f3f3ff290 */ /* 0x000fe4000fffe03f */
[----:B------:R-:W-:Y:S05]  /*10d30*/  @P0 IMAD.HI.U32 R8, R4, c[0x0][0x330], RZ ;  /* 0x0000cc0004080a27 */ /* 0x000fea00078e00ff */
[----:B------:R-:W-:Y:S02]  /*10d40*/  @P0 SHF.R.U32.HI R4, RZ, c[0x0][0x334], R8 ;  /* 0x0000cd00ff040a19 */ /* 0x000fe40000011608 */
.L_x_761:
[----:B------:R-:W-:Y:S05]  /*10d50*/  BSYNC B0 ;  /* 0x0000000000007941 */ /* 0x000fea0003800000 */
.L_x_759:
[----:B------:R-:W-:Y:S04]  /*10d60*/  IMAD.IADD R8, R0, 0x1, -R233 ;  /* 0x0000000100087824 */ /* 0x000fe800078e0ae9 */
[----:B------:R-:W-:Y:S05]  /*10d70*/  IMAD R4, R4, c[0x0][0x32c], R8 ;  /* 0x0000cb0004047a24 */ /* 0x000fea00078e0208 */
[----:B------:R-:W-:Y:S02]  /*10d80*/  IADD3 R8, R4, c[0x0][0x32c], RZ ;  /* 0x0000cb0004087a10 */ /* 0x000fe40007ffe0ff */
[----:B------:R-:W-:Y:S02]  /*10d90*/  IMNMX R2, R2, R4, !PT ;  /* 0x0000000402027217 */ /* 0x000fe40007800200 */
[----:B------:R-:W-:Y:S02]  /*10da0*/  IMNMX R3, R3, R8, PT ;  /* 0x0000000803037217 */ /* 0x000fe40003800200 */
.L_x_758:
        /* <DEDUP_REMOVED lines=15> */
[C---:B------:R-:W-:Y:S02]  /*10ea0*/  ISETP.LT.OR P0, PT, R3.reuse, 0x2, P0 ;  /* 0x000000020300780c */ /* 0x040fe40000701670 */
        /* <DEDUP_REMOVED lines=88> */
[C---:B------:R-:W-:Y:S04]  /*11430*/  ISETP.LT.OR P0, PT, R3.reuse, 0x41, P0 ;  /* 0x000000410300780c */ /* 0x040fe80000701670 */
        /* <DEDUP_REMOVED lines=30> */
.L_x_861:
        /* <DEDUP_REMOVED lines=19> */
.L_x_765:
[----:B-12---:R-:W-:Y:S04]  /*11750*/  MOV R5, c[0x0][0x32c] ;  /* 0x0000cb0000057a02 */ /* 0x006fe80000000f00 */
[----:B------:R-:W-:Y:S11]  /*11760*/  ISETP.NE.AND P0, PT, R5, 0x1, PT ;  /* 0x000000010500780c */ /* 0x000ff60003f05270 */
[----:B------:R-:W-:Y:S02]  /*11770*/  @!UPT UIADD3 URZ, URZ, URZ, URZ ;  /* 0x0000003f3f3ff290 */ /* 0x000fe4000fffe03f */
[----:B------:R-:W-:Y:S05]  /*11780*/  @P0 IMAD.HI.U32 R5, R4, c[0x0][0x330], RZ ;  /* 0x0000cc0004050a27 */ /* 0x000fea00078e00ff */
[----:B------:R-:W-:Y:S02]  /*11790*/  @P0 SHF.R.U32.HI R4, RZ, c[0x0][0x334], R5 ;  /* 0x0000cd00ff040a19 */ /* 0x000fe40000011605 */
.L_x_766:
[----:B------:R-:W-:Y:S05]  /*117a0*/  BSYNC B0 ;  /* 0x0000000000007941 */ /* 0x000fea0003800000 */
.L_x_764:
[----:B------:R-:W-:Y:S04]  /*117b0*/  IMAD.IADD R0, R0, 0x1, -R233 ;  /* 0x0000000100007824 */ /* 0x000fe800078e0ae9 */
[----:B------:R-:W-:Y:S05]  /*117c0*/  IMAD R0, R4, c[0x0][0x32c], R0 ;  /* 0x0000cb0004007a24 */ /* 0x000fea00078e0200 */
[----:B------:R-:W-:Y:S02]  /*117d0*/  IADD3 R4, R0, c[0x0][0x32c], RZ ;  /* 0x0000cb0000047a10 */ /* 0x000fe40007ffe0ff */
[----:B------:R-:W-:Y:S02]  /*117e0*/  IMNMX R2, R2, R0, !PT ;  /* 0x0000000002027217 */ /* 0x000fe40007800200 */
[----:B------:R-:W-:Y:S02]  /*117f0*/  IMNMX R3, R3, R4, PT ;  /* 0x0000000403037217 */ /* 0x000fe40003800200 */
.L_x_763:
        /* <DEDUP_REMOVED lines=58> */
[C---:B------:R-:W-:Y:S02]  /*11ba0*/  ISETP.GT.AND P0, PT, R2.reuse, 0x20, !P0 ;  /* 0x000000200200780c */ /* 0x040fe40004704270 */
        /* <DEDUP_REMOVED lines=32> */
[C---:B------:R-:W-:Y:S04]  /*11db0*/  ISETP.LT.OR P0, PT, R3.reuse, 0x32, P0 ;  /* 0x000000320300780c */ /* 0x040fe80000701670 */
        /* <DEDUP_REMOVED lines=13> */
[C---:B------:R-:W-:Y:S04]  /*11e90*/  ISETP.GT.AND P0, PT, R2.reuse, 0x40, !P0 ;  /* 0x000000400200780c */ /* 0x040fe80004704270 */
[----:B------:R-:W-:Y:S04]  /*11ea0*/  ISETP.LT.OR P0, PT, R3, 0x41, P0 ;  /* 0x000000410300780c */ /* 0x000fe80000701670 */
[----:B------:R-:W-:Y:S02]  /*11eb0*/  FSEL R213, R27, -INF , !P0 ;  /* 0xff8000001bd57808 */ /* 0x000fe40004000000 */
[----:B------:R-:W-:Y:S02]  /*11ec0*/  ISETP.GT.AND P0, PT, R2, 0x41, !P6 ;  /* 0x000000410200780c */ /* 0x000fe40007704270 */
[----:B------:R-:W-:Y:S02]  /*11ed0*/  FMNMX.FTZ R4, R213, R4, !PT ;  /* 0x00000004d5047209 */ /* 0x000fe40007810000 */
[----:B------:R-:W-:Y:S02]  /*11ee0*/  ISETP.LT.OR P0, PT, R3, 0x42, P0 ;  /* 0x000000420300780c */ /* 0x000fe40000701670 */
[----:B------:R-:W-:Y:S02]  /*11ef0*/  LOP3.LUT P6, RZ, R192, 0x20000, RZ, 0xc0, !PT ;  /* 0x00020000c0ff7812 */ /* 0x000fe400078cc0ff */
[----:B------:R-:W-:Y:S02]  /*11f00*/  FSEL R214, R25, -INF , !P0 ;  /* 0xff80000019d67808 */ /* 0x000fe40004000000 */
[----:B------:R-:W-:Y:S02]  /*11f10*/  ISETP.GT.AND P0, PT, R2, 0x48, !P5 ;  /* 0x000000480200780c */ /* 0x000fe40006f04270 */
[----:B------:R-:W-:Y:S02]  /*11f20*/  FMNMX.FTZ R4, R214, R4, !PT ;  /* 0x00000004d6047209 */ /* 0x000fe40007810000 */
[----:B------:R-:W-:Y:S04]  /*11f30*/  ISETP.LT.OR P0, PT, R3, 0x49, P0 ;  /* 0x000000490300780c */ /* 0x000fe80000701670 */
[----:B------:R-:W-:Y:S02]  /*11f40*/  FSEL R215, R22, -INF , !P0 ;  /* 0xff80000016d77808 */ /* 0x000fe40004000000 */
[C---:B------:R-:W-:Y:S02]  /*11f50*/  ISETP.GT.AND P0, PT, R2.reuse, 0x49, !P4 ;  /* 0x000000490200780c */ /* 0x040fe40006704270 */
[----:B------:R-:W-:Y:S02]  /*11f60*/  FMNMX.FTZ R4, R215, R4, !PT ;  /* 0x00000004d7047209 */ /* 0x000fe40007810000 */
[----:B------:R-:W-:Y:S04]  /*11f70*/  ISETP.LT.OR P0, PT, R3, 0x4a, P0 ;  /* 0x0000004a0300780c */ /* 0x000fe80000701670 */
[----:B------:R-:W-:Y:S02]  /*11f80*/  FSEL R216, R21, -INF , !P0 ;  /* 0xff80000015d87808 */ /* 0x000fe40004000000 */
[C---:B------:R-:W-:Y:S02]  /*11f90*/  ISETP.GT.AND P0, PT, R2.reuse, 0x50, !P3 ;  /* 0x000000500200780c */ /* 0x040fe40005f04270 */
[----:B------:R-:W-:Y:S02]  /*11fa0*/  ISETP.GT.AND P3, PT, R2, 0x59, !P6 ;  /* 0x000000590200780c */ /* 0x000fe40007764270 */
[C---:B------:R-:W-:Y:S04]  /*11fb0*/  ISETP.LT.OR P0, PT, R3.reuse, 0x51, P0 ;  /* 0x000000510300780c */ /* 0x040fe80000701670 */
[----:B------:R-:W-:Y:S02]  /*11fc0*/  FSEL R217, R20, -INF , !P0 ;  /* 0xff80000014d97808 */ /* 0x000fe40004000000 */
[----:B------:R-:W-:Y:S02]  /*11fd0*/  ISETP.GT.AND P0, PT, R2, 0x58, !P2 ;  /* 0x000000580200780c */ /* 0x000fe40005704270 */
[C---:B------:R-:W-:Y:S02]  /*11fe0*/  ISETP.LT.OR P2, PT, R3.reuse, 0x52, P1 ;  /* 0x000000520300780c */ /* 0x040fe40000f41670 */
        /* <DEDUP_REMOVED lines=13> */
.L_x_862:
[----:B-12-4-:R-:W-:Y:S01]  /*120c0*/  FMNMX.FTZ R5, R4, R0, !PT ;  /* 0x0000000004057209 */ /* 0x016fe20007810000 */
[----:B------:R-:W-:-:S05]  /*120d0*/  BRA.DIV ~URZ, `(.L_x_768) ;  /* 0x000080427f007947 */ /* 0x000fca000b800000 */
[----:B------:R-:W-:Y:S04]  /*120e0*/  SHFL.BFLY PT, R0, R6, 0x2, 0x1f ;  /* 0x0c401f0006007f89 */ /* 0x000fe800000e0000 */
[----:B------:R-:W1:Y:S02]  /*120f0*/  SHFL.BFLY PT, R2, R5, 0x1, 0x1f ;  /* 0x0c201f0005027f89 */ /* 0x000e6400000e0000 */
[----:B-1----:R-:W-:Y:S02]  /*12100*/  FMNMX.FTZ R68, R5, R2, !PT ;  /* 0x0000000205447209 */ /* 0x002fe40007810000 */
[----:B---3--:R-:W-:Y:S05]  /*12110*/  FMNMX.FTZ R4, R6, R0, !PT ;  /* 0x0000000006047209 */ /* 0x008fea0007810000 */
[----:B------:R1:W2:Y:S02]  /*12120*/  SHFL.BFLY PT, R0, R4, 0x1, 0x1f ;  /* 0x0c201f0004007f89 */ /* 0x0002a400000e0000 */
.L_x_863:
        /* <DEDUP_REMOVED lines=9> */
[----:B------:R1:W-:Y:S10]  /*121c0*/  MUFU.EX2 R6, R2 ;  /* 0x0000000200067308 */ /* 0x0003f40000000800 */
[----:B------:R-:W-:Y:S01]  /*121d0*/  MUFU.EX2 R225, R5 ;  /* 0x0000000500e17308 */ /* 0x000fe20000000800 */
[--C-:B-1----:R-:W-:Y:S09]  /*121e0*/  FFMA.FTZ R2, R12, c[0x0][0x2d0], -R136.reuse ;  /* 0x0000b4000c027a23 */ /* 0x102ff20000010888 */
[----:B------:R1:W3:Y:S02]  /*121f0*/  MUFU.EX2 R220, R2 ;  /* 0x0000000200dc7308 */ /* 0x0002e40000000800 */
[----:B-1----:R-:W-:Y:S01]  /*12200*/  FFMA.FTZ R2, R13, c[0x0][0x2d0], -R136 ;  /* 0x0000b4000d027a23 */ /* 0x002fe20000010888 */
[----:B---3--:R-:W-:Y:S07]  /*12210*/  F2FP.BF16.PACK_AB R128, R220, R6 ;  /* 0x00000006dc80723e */ /* 0x008fee00000010ff */
[----:B------:R1:W3:Y:S02]  /*12220*/  MUFU.EX2 R224, R2 ;  /* 0x0000000200e07308 */ /* 0x0002e40000000800 */
[----:B-1----:R-:W-:Y:S02]  /*12230*/  FSEL R2, R68, RZ, P0 ;  /* 0x000000ff44027208 */ /* 0x002fe40000000000 */
[----:B------:R-:W-:Y:S02]  /*12240*/  FSETP.NEU.FTZ.AND P0, PT, R3, -INF , PT ;  /* 0xff8000000300780b */ /* 0x000fe40003f1d000 */
[----:B---3--:R-:W-:Y:S01]  /*12250*/  F2FP.BF16.PACK_AB R130, R225, R224 ;  /* 0x000000e0e182723e */ /* 0x008fe200000010ff */
[----:B------:R-:W-:Y:S01]  /*12260*/  FADD.FTZ R0, -R2, R69 ;  /* 0x0000004502007221 */ /* 0x000fe20000010100 */
[----:B------:R-:W-:Y:S03]  /*12270*/  FSEL R69, R4, RZ, P0 ;  /* 0x000000ff04457208 */ /* 0x000fe60000000000 */
        /* <DEDUP_REMOVED lines=9> */
[C---:B------:R-:W-:Y:S02]  /*12310*/  FMUL.FTZ R24, R2.reuse, R96 ;  /* 0x0000006002187220 */ /* 0x040fe40000410000 */
[--C-:B----4-:R-:W-:Y:S02]  /*12320*/  FFMA.FTZ R4, R11, c[0x0][0x2d0], -R69.reuse ;  /* 0x0000b4000b047a23 */ /* 0x110fe40000010845 */
[C---:B------:R-:W-:Y:S02]  /*12330*/  FMUL.FTZ R25, R2.reuse, R97 ;  /* 0x0000006102197220 */ /* 0x040fe40000410000 */
[----:B------:R4:W-:Y:S01]  /*12340*/  MUFU.EX2 R226, R4 ;  /* 0x0000000400e27308 */ /* 0x0009e20000000800 */
[C---:B------:R-:W-:Y:S02]  /*12350*/  FMUL.FTZ R32, R2.reuse, R88 ;  /* 0x0000005802207220 */ /* 0x040fe40000410000 */
[C---:B------:R-:W-:Y:S02]  /*12360*/  FMUL.FTZ R33, R2.reuse, R89 ;  /* 0x0000005902217220 */ /* 0x040fe40000410000 */
[C---:B------:R-:W-:Y:S02]  /*12370*/  FMUL.FTZ R40, R2.reuse, R80 ;  /* 0x0000005002287220 */ /* 0x040fe40000410000 */
[C---:B------:R-:W-:Y:S02]  /*12380*/  FMUL.FTZ R41, R2.reuse, R81 ;  /* 0x0000005102297220 */ /* 0x040fe40000410000 */
[C---:B------:R-:W-:Y:S02]  /*12390*/  FMUL.FTZ R44, R2.reuse, R76 ;  /* 0x0000004c022c7220 */ /* 0x040fe40000410000 */
[----:B------:R-:W-:Y:S02]  /*123a0*/  FMUL.FTZ R45, R2, R77 ;  /* 0x0000004d022d7220 */ /* 0x000fe40000410000 */
[----:B-1----:R-:W-:Y:S01]  /*123b0*/  FFMA.FTZ R0, R9, c[0x0][0x2d0], -R69 ;  /* 0x0000b40009007a23 */ /* 0x002fe20000010845 */
[----:B---3--:R-:W-:Y:S01]  /*123c0*/  F2FP.BF16.PACK_AB R129, R222, R218 ;  /* 0x000000dade81723e */ /* 0x008fe200000010ff */
[C---:B------:R-:W-:Y:S02]  /*123d0*/  FMUL.FTZ R9, R2.reuse, R113 ;  /* 0x0000007102097220 */ /* 0x040fe40000410000 */
[----:B------:R1:W3:Y:S01]  /*123e0*/  MUFU.EX2 R223, R0 ;  /* 0x0000000000df7308 */ /* 0x0002e20000000800 */
[C---:B------:R-:W-:Y:S02]  /*123f0*/  FMUL.FTZ R48, R2.reuse, R72 ;  /* 0x0000004802307220 */ /* 0x040fe40000410000 */
[C---:B------:R-:W-:Y:S02]  /*12400*/  FMUL.FTZ R49, R2.reuse, R73 ;  /* 0x0000004902317220 */ /* 0x040fe40000410000 */
[C---:B------:R-:W-:Y:S02]  /*12410*/  FMUL.FTZ R5, R2.reuse, R117 ;  /* 0x0000007502057220 */ /* 0x040fe40000410000 */
[C---:B----4-:R-:W-:Y:S02]  /*12420*/  FMUL.FTZ R4, R2.reuse, R116 ;  /* 0x0000007402047220 */ /* 0x050fe40000410000 */
[C---:B------:R-:W-:Y:S02]  /*12430*/  FMUL.FTZ R12, R2.reuse, R108 ;  /* 0x0000006c020c7220 */ /* 0x040fe40000410000 */
[C---:B------:R-:W-:Y:S02]  /*12440*/  FMUL.FTZ R13, R2.reuse, R109 ;  /* 0x0000006d020d7220 */ /* 0x040fe40000410000 */
[C---:B------:R-:W-:Y:S02]  /*12450*/  FMUL.FTZ R29, R2.reuse, R93 ;  /* 0x0000005d021d7220 */ /* 0x040fe40000410000 */
[C---:B------:R-:W-:Y:S02]  /*12460*/  FMUL.FTZ R36, R2.reuse, R84 ;  /* 0x0000005402247220 */ /* 0x040fe40000410000 */
[C---:B------:R-:W-:Y:S02]  /*12470*/  FMUL.FTZ R52, R2.reuse, R52 ;  /* 0x0000003402347220 */ /* 0x040fe40000410000 */
[C---:B------:R-:W-:Y:S02]  /*12480*/  FMUL.FTZ R53, R2.reuse, R53 ;  /* 0x0000003502357220 */ /* 0x040fe40000410000 */
[C---:B------:R-:W-:Y:S02]  /*12490*/  FMUL.FTZ R56, R2.reuse, R56 ;  /* 0x0000003802387220 */ /* 0x040fe40000410000 */
[C---:B------:R-:W-:Y:S01]  /*124a0*/  FMUL.FTZ R57, R2.reuse, R57 ;  /* 0x0000003902397220 */ /* 0x040fe20000410000 */
[----:B-1----:R-:W-:Y:S01]  /*124b0*/  FSEL R0, R3, RZ, P0 ;  /* 0x000000ff03007208 */ /* 0x002fe20000000000 */
[----:B------:R-:W-:Y:S01]  /*124c0*/  FMUL.FTZ R20, R2, R100 ;  /* 0x0000006402147220 */ /* 0x000fe20000410000 */
[----:B---3--:R-:W-:Y:S01]  /*124d0*/  F2FP.BF16.PACK_AB R131, R226, R223 ;  /* 0x000000dfe283723e */ /* 0x008fe200000010ff */
[----:B------:R-:W-:Y:S01]  /*124e0*/  FMUL.FTZ R21, R2, R101 ;  /* 0x0000006502157220 */ /* 0x000fe20000410000 */
[----:B------:R-:W-:Y:S01]  /*124f0*/  ISETP.GT.AND P0, PT, R199, R230, PT ;  /* 0x000000e6c700720c */ /* 0x000fe20003f04270 */
[----:B------:R-:W-:Y:S02]  /*12500*/  FADD.FTZ R0, -R0, R70 ;  /* 0x0000004600007221 */ /* 0x000fe40000010100 */
[----:B------:R-:W-:Y:S02]  /*12510*/  FMUL.FTZ R28, R2, R92 ;  /* 0x0000005c021c7220 */ /* 0x000fe40000410000 */
[----:B------:R-:W-:Y:S02]  /*12520*/  FMUL.FTZ R0, R0, c[0x0][0x2d0] ;  /* 0x0000b40000007a20 */ /* 0x000fe40000410000 */
[C---:B------:R-:W-:Y:S02]  /*12530*/  FMUL.FTZ R37, R2.reuse, R85 ;  /* 0x0000005502257220 */ /* 0x040fe40000410000 */
[C---:B------:R-:W-:Y:S02]  /*12540*/  FFMA.FTZ R85, R2.reuse, R227, R6 ;  /* 0x000000e302557223 */ /* 0x040fe40000010006 */
[----:B------:R-:W1:Y:S01]  /*12550*/  MUFU.EX2 R0, R0 ;  /* 0x0000000000007308 */ /* 0x000e620000000800 */
[C---:B------:R-:W-:Y:S02]  /*12560*/  FMUL.FTZ R60, R2.reuse, R60 ;  /* 0x0000003c023c7220 */ /* 0x040fe40000410000 */
[C---:B------:R-:W-:Y:S02]  /*12570*/  FMUL.FTZ R61, R2.reuse, R61 ;  /* 0x0000003d023d7220 */ /* 0x040fe40000410000 */
[C---:B------:R-:W-:Y:S02]  /*12580*/  FMUL.FTZ R64, R2.reuse, R64 ;  /* 0x0000004002407220 */ /* 0x040fe40000410000 */
[----:B------:R-:W-:Y:S02]  /*12590*/  FMUL.FTZ R65, R2, R65 ;  /* 0x0000004102417220 */ /* 0x000fe40000410000 */
[--C-:B------:R-:W-:Y:S02]  /*125a0*/  FFMA.FTZ R2, R140, c[0x0][0x2d0], -R136.reuse ;  /* 0x0000b4008c027a23 */ /* 0x100fe40000010888 */
[--C-:B------:R-:W-:Y:S02]  /*125b0*/  FFMA.FTZ R84, R178, c[0x0][0x2d0], -R136.reuse ;  /* 0x0000b400b2547a23 */ /* 0x100fe40000010888 */
[----:B------:R3:W-:Y:S01]  /*125c0*/  MUFU.EX2 R92, R2 ;  /* 0x00000002005c7308 */ /* 0x0007e20000000800 */
[----:B------:R-:W-:Y:S02]  /*125d0*/  FADD.FTZ R85, R220, R85 ;  /* 0x00000055dc557221 */ /* 0x000fe40000010000 */
[--C-:B------:R-:W-:Y:S02]  /*125e0*/  FFMA.FTZ R93, R150, c[0x0][0x2d0], -R136.reuse ;  /* 0x0000b400965d7a23 */ /* 0x100fe40000010888 */
[--C-:B------:R-:W-:Y:S02]  /*125f0*/  FFMA.FTZ R70, R193, c[0x0][0x2d0], -R136.reuse ;  /* 0x0000b400c1467a23 */ /* 0x100fe40000010888 */
[--C-:B------:R-:W-:Y:S03]  /*12600*/  FFMA.FTZ R100, R148, c[0x0][0x2d0], -R136.reuse ;  /* 0x0000b40094647a23 */ /* 0x100fe60000010888 */
[----:B------:R-:W-:Y:S01]  /*12610*/  MUFU.EX2 R108, R84 ;  /* 0x00000054006c7308 */ /* 0x000fe20000000800 */
[C---:B-1----:R-:W-:Y:S02]  /*12620*/  FMUL.FTZ R10, R0.reuse, R114 ;  /* 0x00000072000a7220 */ /* 0x042fe40000410000 */
[C---:B------:R-:W-:Y:S02]  /*12630*/  FMUL.FTZ R11, R0.reuse, R115 ;  /* 0x00000073000b7220 */ /* 0x040fe40000410000 */
[----:B------:R-:W1:Y:S01]  /*12640*/  LDSM.16.MT88.4 R112, [R185] ;  /* 0x00000000b970783b */ /* 0x000e620000004200 */
[C---:B------:R-:W-:Y:S02]  /*12650*/  FMUL.FTZ R18, R0.reuse, R106 ;  /* 0x0000006a00127220 */ /* 0x040fe40000410000 */
[C---:B------:R-:W-:Y:S02]  /*12660*/  FMUL.FTZ R19, R0.reuse, R107 ;  /* 0x0000006b00137220 */ /* 0x040fe40000410000 */
[C---:B------:R-:W-:Y:S02]  /*12670*/  FMUL.FTZ R6, R0.reuse, R118 ;  /* 0x0000007600067220 */ /* 0x040fe40000410000 */
[C---:B------:R-:W-:Y:S01]  /*12680*/  FMUL.FTZ R7, R0.reuse, R119 ;  /* 0x0000007700077220 */ /* 0x040fe20000410000 */
[----:B------:R-:W4:Y:S01]  /*12690*/  LDSM.16.MT88.4 R104, [R184] ;  /* 0x00000000b868783b */ /* 0x000f220000004200 */
[C---:B------:R-:W-:Y:S02]  /*126a0*/  FMUL.FTZ R26, R0.reuse, R98 ;  /* 0x00000062001a7220 */ /* 0x040fe40000410000 */
[C---:B------:R-:W-:Y:S02]  /*126b0*/  FMUL.FTZ R27, R0.reuse, R99 ;  /* 0x00000063001b7220 */ /* 0x040fe40000410000 */
[C---:B------:R-:W-:Y:S01]  /*126c0*/  FMUL.FTZ R34, R0.reuse, R90 ;  /* 0x0000005a00227220 */ /* 0x040fe20000410000 */
[C---:B--2---:R-:W-:Y:S02]  /*126d0*/  HMMA.16816.F32.BF16 R4, R128.reuse, R132, R4 ;  /* 0x000000848004723c */ /* 0x044fe40000041804 */
[----:B------:R-:W2:Y:S03]  /*126e0*/  LDSM.16.MT88.4 R96, [R187] ;  /* 0x00000000bb60783b */ /* 0x000ea60000004200 */
[--C-:B---3--:R-:W-:Y:S02]  /*126f0*/  FFMA.FTZ R2, R141, c[0x0][0x2d0], -R136.reuse ;  /* 0x0000b4008d027a23 */ /* 0x108fe40000010888 */
[C---:B------:R-:W-:Y:S01]  /*12700*/  FMUL.FTZ R35, R0.reuse, R91 ;  /* 0x0000005b00237220 */ /* 0x040fe20000410000 */
[C---:B------:R-:W-:Y:S01]  /*12710*/  HMMA.16816.F32.BF16 R8, R128.reuse, R134, R8 ;  /* 0x000000868008723c */ /* 0x040fe20000041808 */
[----:B------:R3:W5:Y:S01]  /*12720*/  MUFU.EX2 R101, R2 ;  /* 0x0000000200657308 */ /* 0x0007620000000800 */
[----:B------:R-:W2:Y:S02]  /*12730*/  LDSM.16.MT88.4 R88, [R183+0x3000] ;  /* 0x00300000b758783b */ /* 0x000ea40000004200 */
[C---:B------:R-:W-:Y:S02]  /*12740*/  FMUL.FTZ R14, R0.reuse, R110 ;  /* 0x0000006e000e7220 */ /* 0x040fe40000410000 */
[C---:B------:R-:W-:Y:S02]  /*12750*/  FMUL.FTZ R15, R0.reuse, R111 ;  /* 0x0000006f000f7220 */ /* 0x040fe40000410000 */
[C---:B------:R-:W-:Y:S03]  /*12760*/  FMUL.FTZ R42, R0.reuse, R82 ;  /* 0x00000052002a7220 */ /* 0x040fe60000410000 */
[----:B------:R-:W-:Y:S01]  /*12770*/  MUFU.EX2 R110, R70 ;  /* 0x00000046006e7308 */ /* 0x000fe20000000800 */
[C---:B------:R-:W-:Y:S02]  /*12780*/  FMUL.FTZ R43, R0.reuse, R83 ;  /* 0x00000053002b7220 */ /* 0x040fe40000410000 */
[----:B------:R-:W2:Y:S01]  /*12790*/  LDSM.16.MT88.4 R80, [R185+0x3000] ;  /* 0x00300000b950783b */ /* 0x000ea20000004200 */
[C---:B------:R-:W-:Y:S02]  /*127a0*/  FMUL.FTZ R50, R0.reuse, R74 ;  /* 0x0000004a00327220 */ /* 0x040fe40000410000 */
[C---:B------:R-:W-:Y:S01]  /*127b0*/  FMUL.FTZ R51, R0.reuse, R75 ;  /* 0x0000004b00337220 */ /* 0x040fe20000410000 */
[C---:B-1----:R-:W-:Y:S03]  /*127c0*/  HMMA.16816.F32.BF16 R12, R128.reuse, R112, R12 ;  /* 0x00000070800c723c */ /* 0x042fe6000004180c */
[C---:B------:R-:W-:Y:S01]  /*127d0*/  FMUL.FTZ R39, R0.reuse, R87 ;  /* 0x0000005700277220 */ /* 0x040fe20000410000 */
[----:B------:R-:W1:Y:S01]  /*127e0*/  LDSM.16.MT88.4 R72, [R184+0x3000] ;  /* 0x00300000b848783b */ /* 0x000e620000004200 */
[C---:B------:R-:W-:Y:S01]  /*127f0*/  FMUL.FTZ R46, R0.reuse, R78 ;  /* 0x0000004e002e7220 */ /* 0x040fe20000410000 */
[----:B------:R-:W-:Y:S01]  /*12800*/  MUFU.EX2 R135, R100 ;  /* 0x0000006400877308 */ /* 0x000fe20000000800 */
[C---:B------:R-:W-:Y:S01]  /*12810*/  FMUL.FTZ R47, R0.reuse, R79 ;  /* 0x0000004f002f7220 */ /* 0x040fe20000410000 */
[C---:B------:R-:W-:Y:S04]  /*12820*/  HMMA.16816.F32.BF16 R16, R128.reuse, R114, R16 ;  /* 0x000000728010723c */ /* 0x040fe80000041810 */
[C---:B------:R-:W-:Y:S01]  /*12830*/  FMUL.FTZ R22, R0.reuse, R102 ;  /* 0x0000006600167220 */ /* 0x040fe20000410000 */
[----:B------:R-:W-:Y:S01]  /*12840*/  LDSM.16.MT88.4 R76, [R183+0x800] ;  /* 0x00080000b74c783b */ /* 0x000fe20000004200 */
[----:B------:R-:W-:Y:S02]  /*12850*/  FMUL.FTZ R23, R0, R103 ;  /* 0x0000006700177220 */ /* 0x000fe40000410000 */
[--C-:B---3--:R-:W-:Y:S04]  /*12860*/  FFMA.FTZ R2, R142, c[0x0][0x2d0], -R136.reuse ;  /* 0x0000b4008e027a23 */ /* 0x108fe80000010888 */
[C---:B------:R-:W-:Y:S01]  /*12870*/  FMUL.FTZ R30, R0.reuse, R94 ;  /* 0x0000005e001e7220 */ /* 0x040fe20000410000 */
[C---:B----4-:R-:W-:Y:S01]  /*12880*/  HMMA.16816.F32.BF16 R20, R128.reuse, R104, R20 ;  /* 0x000000688014723c */ /* 0x050fe20000041814 */
[----:B------:R3:W-:Y:S01]  /*12890*/  MUFU.EX2 R105, R2 ;  /* 0x0000000200697308 */ /* 0x0007e20000000800 */
[----:B------:R-:W-:Y:S01]  /*128a0*/  LDSM.16.MT88.4 R112, [R183+0x2800] ;  /* 0x00280000b770783b */ /* 0x000fe20000004200 */
[--C-:B------:R-:W-:Y:S02]  /*128b0*/  FFMA.FTZ R94, R151, c[0x0][0x2d0], -R136.reuse ;  /* 0x0000b400975e7a23 */ /* 0x100fe40000010888 */
[----:B------:R-:W-:Y:S02]  /*128c0*/  FMUL.FTZ R31, R0, R95 ;  /* 0x0000005f001f7220 */ /* 0x000fe40000410000 */
[----:B------:R-:W-:Y:S01]  /*128d0*/  FFMA.FTZ R95, R176, c[0x0][0x2d0], -R136 ;  /* 0x0000b400b05f7a23 */ /* 0x000fe20000010888 */
[C---:B------:R-:W-:Y:S04]  /*128e0*/  HMMA.16816.F32.BF16 R24, R128.reuse, R106, R24 ;  /* 0x0000006a8018723c */ /* 0x040fe80000041818 */
[C---:B------:R-:W-:Y:S02]  /*128f0*/  FMUL.FTZ R38, R0.reuse, R86 ;  /* 0x0000005600267220 */ /* 0x040fe40000410000 */
[C---:B------:R-:W-:Y:S02]  /*12900*/  FFMA.FTZ R86, R0.reuse, R228, R218 ;  /* 0x000000e400567223 */ /* 0x040fe400000100da */
[C---:B--2---:R-:W-:Y:S04]  /*12910*/  HMMA.16816.F32.BF16 R28, R128.reuse, R96, R28 ;  /* 0x00000060801c723c */ /* 0x044fe8000004181c */
[C---:B------:R-:W-:Y:S02]  /*12920*/  FMUL.FTZ R54, R0.reuse, R54 ;  /* 0x0000003600367220 */ /* 0x040fe40000410000 */
[----:B------:R-:W-:Y:S02]  /*12930*/  FMUL.FTZ R55, R0, R55 ;  /* 0x0000003700377220 */ /* 0x000fe40000410000 */
[C---:B------:R-:W-:Y:S04]  /*12940*/  HMMA.16816.F32.BF16 R32, R128.reuse, R98, R32 ;  /* 0x000000628020723c */ /* 0x040fe80000041820 */
[--C-:B---3--:R-:W-:Y:S02]  /*12950*/  FFMA.FTZ R2, R144, c[0x0][0x2d0], -R136.reuse ;  /* 0x0000b40090027a23 */ /* 0x108fe40000010888 */
[----:B------:R-:W-:Y:S02]  /*12960*/  FMUL.FTZ R58, R0, R58 ;  /* 0x0000003a003a7220 */ /* 0x000fe40000410000 */
[C---:B------:R-:W-:Y:S01]  /*12970*/  HMMA.16816.F32.BF16 R36, R128.reuse, R88, R36 ;  /* 0x000000588024723c */ /* 0x040fe20000041824 */
[----:B------:R2:W-:Y:S03]  /*12980*/  MUFU.EX2 R107, R2 ;  /* 0x00000002006b7308 */ /* 0x0005e60000000800 */
[--C-:B------:R-:W-:Y:S02]  /*12990*/  FFMA.FTZ R99, R147, c[0x0][0x2d0], -R136.reuse ;  /* 0x0000b40093637a23 */ /* 0x100fe40000010888 */
[--C-:B------:R-:W-:Y:S02]  /*129a0*/  FFMA.FTZ R98, R146, c[0x0][0x2d0], -R136.reuse ;  /* 0x0000b40092627a23 */ /* 0x100fe40000010888 */
[C---:B------:R-:W-:Y:S03]  /*129b0*/  HMMA.16816.F32.BF16 R40, R128.reuse, R90, R40 ;  /* 0x0000005a8028723c */ /* 0x040fe60000041828 */
[----:B------:R-:W-:Y:S01]  /*129c0*/  MUFU.EX2 R146, R93 ;  /* 0x0000005d00927308 */ /* 0x000fe20000000800 */
[--C-:B------:R-:W-:Y:S02]  /*129d0*/  FFMA.FTZ R89, R196, c[0x0][0x2d0], -R136.reuse ;  /* 0x0000b400c4597a23 */ /* 0x100fe40000010888 */
[--C-:B------:R-:W-:Y:S02]  /*129e0*/  FFMA.FTZ R88, R194, c[0x0][0x2d0], -R136.reuse ;  /* 0x0000b400c2587a23 */ /* 0x100fe40000010888 */
[C---:B------:R-:W-:Y:S04]  /*129f0*/  HMMA.16816.F32.BF16 R44, R128.reuse, R80, R44 ;  /* 0x00000050802c723c */ /* 0x040fe8000004182c */
[--C-:B------:R-:W-:Y:S01]  /*12a00*/  FFMA.FTZ R90, R179, c[0x0][0x2d0], -R136.reuse ;  /* 0x0000b400b35a7a23 */ /* 0x100fe20000010888 */
[----:B------:R-:W-:Y:S01]  /*12a10*/  MUFU.EX2 R178, R88 ;  /* 0x0000005800b27308 */ /* 0x000fe20000000800 */
[--C-:B------:R-:W-:Y:S02]  /*12a20*/  FFMA.FTZ R91, R177, c[0x0][0x2d0], -R136.reuse ;  /* 0x0000b400b15b7a23 */ /* 0x100fe40000010888 */
[C---:B------:R-:W-:Y:S01]  /*12a30*/  HMMA.16816.F32.BF16 R48, R128.reuse, R82, R48 ;  /* 0x000000528030723c */ /* 0x040fe20000041830 */
[----:B------:R-:W-:Y:S03]  /*12a40*/  LDSM.16.MT88.4 R80, [R185+0x800] ;  /* 0x00080000b950783b */ /* 0x000fe60000004200 */
[--C-:B--2---:R-:W-:Y:S02]  /*12a50*/  FFMA.FTZ R2, R137, c[0x0][0x2d0], -R69.reuse ;  /* 0x0000b40089027a23 */ /* 0x104fe40000010845 */
[C---:B------:R-:W-:Y:S01]  /*12a60*/  FMUL.FTZ R59, R0.reuse, R59 ;  /* 0x0000003b003b7220 */ /* 0x040fe20000410000 */
[----:B------:R-:W-:Y:S01]  /*12a70*/  MUFU.EX2 R177, R89 ;  /* 0x0000005900b17308 */ /* 0x000fe20000000800 */
[C---:B-1----:R-:W-:Y:S04]  /*12a80*/  HMMA.16816.F32.BF16 R52, R128.reuse, R72, R52 ;  /* 0x000000488034723c */ /* 0x042fe80000041834 */
[--C-:B------:R-:W-:Y:S02]  /*12a90*/  FFMA.FTZ R96, R149, c[0x0][0x2d0], -R136.reuse ;  /* 0x0000b40095607a23 */ /* 0x100fe40000010888 */
[C---:B------:R-:W-:Y:S02]  /*12aa0*/  FMUL.FTZ R62, R0.reuse, R62 ;  /* 0x0000003e003e7220 */ /* 0x040fe40000410000 */
[C---:B------:R-:W-:Y:S01]  /*12ab0*/  HMMA.16816.F32.BF16 R56, R128.reuse, R74, R56 ;  /* 0x0000004a8038723c */ /* 0x040fe20000041838 */
[----:B------:R1:W-:Y:S01]  /*12ac0*/  MUFU.EX2 R97, R2 ;  /* 0x0000000200617308 */ /* 0x0003e20000000800 */
[----:B------:R-:W2:Y:S02]  /*12ad0*/  LDSM.16.MT88.4 R72, [R186+0x3000] ;  /* 0x00300000ba48783b */ /* 0x000ea40000004200 */
[C---:B------:R-:W-:Y:S02]  /*12ae0*/  FMUL.FTZ R63, R0.reuse, R63 ;  /* 0x0000003f003f7220 */ /* 0x040fe40000410000 */
[C---:B------:R-:W-:Y:S02]  /*12af0*/  FMUL.FTZ R66, R0.reuse, R66 ;  /* 0x0000004200427220 */ /* 0x040fe40000410000 */
[----:B------:R-:W-:Y:S03]  /*12b00*/  FMUL.FTZ R67, R0, R67 ;  /* 0x0000004300437220 */ /* 0x000fe60000410000 */
[----:B------:R-:W-:Y:S01]  /*12b10*/  MUFU.EX2 R176, R90 ;  /* 0x0000005a00b07308 */ /* 0x000fe20000000800 */
[--C-:B------:R-:W-:Y:S09]  /*12b20*/  FFMA.FTZ R0, R143, c[0x0][0x2d0], -R69.reuse ;  /* 0x0000b4008f007a23 */ /* 0x100ff20000010845 */
[----:B------:R3:W-:Y:S01]  /*12b30*/  MUFU.EX2 R106, R0 ;  /* 0x00000000006a7308 */ /* 0x0007e20000000800 */
[--C-:B-1----:R-:W-:Y:S09]  /*12b40*/  FFMA.FTZ R2, R138, c[0x0][0x2d0], -R69.reuse ;  /* 0x0000b4008a027a23 */ /* 0x102ff20000010845 */
[----:B------:R1:W4:Y:S10]  /*12b50*/  MUFU.EX2 R104, R2 ;  /* 0x0000000200687308 */ /* 0x0003340000000800 */
[----:B------:R4:W-:Y:S01]  /*12b60*/  MUFU.EX2 R151, R91 ;  /* 0x0000005b00977308 */ /* 0x0009e20000000800 */
[C---:B--2---:R-:W-:Y:S03]  /*12b70*/  HMMA.16816.F32.BF16 R60, R128.reuse, R72, R60 ;  /* 0x00000048803c723c */ /* 0x044fe6000004183c */
[--C-:B---3--:R-:W-:Y:S04]  /*12b80*/  FFMA.FTZ R0, R197, c[0x0][0x2d0], -R136.reuse ;  /* 0x0000b400c5007a23 */ /* 0x108fe80000010888 */
[----:B-----5:R-:W-:Y:S01]  /*12b90*/  F2FP.BF16.PACK_AB R72, R101, R92 ;  /* 0x0000005c6548723e */ /* 0x020fe200000010ff */
[----:B------:R-:W-:Y:S01]  /*12ba0*/  HMMA.16816.F32.BF16 R64, R128, R74, R64 ;  /* 0x0000004a8040723c */ /* 0x000fe20000041840 */
[----:B------:R2:W-:Y:S03]  /*12bb0*/  MUFU.EX2 R196, R0 ;  /* 0x0000000000c47308 */ /* 0x0005e60000000800 */
[--C-:B-1----:R-:W-:Y:S01]  /*12bc0*/  FFMA.FTZ R2, R139, c[0x0][0x2d0], -R69.reuse ;  /* 0x0000b4008b027a23 */ /* 0x102fe20000010845 */
[----:B----4-:R-:W-:Y:S02]  /*12bd0*/  F2FP.BF16.PACK_AB R73, R104, R97 ;  /* 0x000000616849723e */ /* 0x010fe400000010ff */
[----:B------:R-:W-:Y:S04]  /*12be0*/  F2FP.BF16.PACK_AB R74, R107, R105 ;  /* 0x000000696b4a723e */ /* 0x000fe800000010ff */
[----:B------:R-:W1:Y:S01]  /*12bf0*/  MUFU.EX2 R102, R2 ;  /* 0x0000000200667308 */ /* 0x000e620000000800 */
[----:B------:R-:W-:Y:S09]  /*12c00*/  LDSM.16.MT88.4 R88, [R184+0x1800] ;  /* 0x00180000b858783b */ /* 0x000ff20000004200 */
[----:B------:R-:W-:Y:S01]  /*12c10*/  MUFU.EX2 R143, R95 ;  /* 0x0000005f008f7308 */ /* 0x000fe20000000800 */
[--C-:B--2---:R-:W-:Y:S09]  /*12c20*/  FFMA.FTZ R0, R201, c[0x0][0x2d0], -R69.reuse ;  /* 0x0000b400c9007a23 */ /* 0x104ff20000010845 */
[----:B------:R2:W-:Y:S01]  /*12c30*/  MUFU.EX2 R103, R0 ;  /* 0x0000000000677308 */ /* 0x0005e20000000800 */
[----:B-1----:R-:W-:Y:S01]  /*12c40*/  F2FP.BF16.PACK_AB R75, R106, R102 ;  /* 0x000000666a4b723e */ /* 0x002fe200000010ff */
[--C-:B------:R-:W-:Y:S02]  /*12c50*/  FFMA.FTZ R2, R198, c[0x0][0x2d0], -R136.reuse ;  /* 0x0000b400c6027a23 */ /* 0x100fe40000010888 */
[----:B------:R-:W-:Y:S06]  /*12c60*/  FFMA.FTZ R136, R145, c[0x0][0x2d0], -R136 ;  /* 0x0000b40091887a23 */ /* 0x000fec0000010888 */
[----:B------:R-:W-:Y:S01]  /*12c70*/  MUFU.EX2 R145, R94 ;  /* 0x0000005e00917308 */ /* 0x000fe20000000800 */
[C---:B------:R-:W-:Y:S08]  /*12c80*/  HMMA.16816.F32.BF16 R4, R72.reuse, R76, R4 ;  /* 0x0000004c4804723c */ /* 0x040ff00000041804 */
[C---:B------:R-:W-:Y:S01]  /*12c90*/  HMMA.16816.F32.BF16 R8, R72.reuse, R78, R8 ;  /* 0x0000004e4808723c */ /* 0x040fe20000041808 */
[----:B------:R-:W1:Y:S01]  /*12ca0*/  LDSM.16.MT88.4 R76, [R184+0x800] ;  /* 0x00080000b84c783b */ /* 0x000e620000004200 */
[----:B------:R-:W3:Y:S02]  /*12cb0*/  MUFU.EX2 R137, R99 ;  /* 0x0000006300897308 */ /* 0x000ee40000000800 */
[--C-:B--2---:R-:W-:Y:S04]  /*12cc0*/  FFMA.FTZ R0, R202, c[0x0][0x2d0], -R69.reuse ;  /* 0x0000b400ca007a23 */ /* 0x104fe80000010845 */
[C---:B------:R-:W-:Y:S04]  /*12cd0*/  HMMA.16816.F32.BF16 R12, R72.reuse, R80, R12 ;  /* 0x00000050480c723c */ /* 0x040fe8000004180c */
[----:B------:R-:W-:Y:S04]  /*12ce0*/  MUFU.EX2 R138, R98 ;  /* 0x00000062008a7308 */ /* 0x000fe80000000800 */
[C---:B------:R-:W-:Y:S01]  /*12cf0*/  HMMA.16816.F32.BF16 R16, R72.reuse, R82, R16 ;  /* 0x000000524810723c */ /* 0x040fe20000041810 */
[----:B------:R-:W2:Y:S05]  /*12d00*/  LDSM.16.MT88.4 R80, [R186+0x800] ;  /* 0x00080000ba50783b */ /* 0x000eaa0000004200 */
[----:B------:R4:W-:Y:S01]  /*12d10*/  MUFU.EX2 R194, R2 ;  /* 0x0000000200c27308 */ /* 0x0009e20000000800 */
[----:B---3--:R-:W-:Y:S09]  /*12d20*/  F2FP.BF16.PACK_AB R128, R137, R135 ;  /* 0x000000878980723e */ /* 0x008ff200000010ff */
[----:B------:R3:W-:Y:S01]  /*12d30*/  MUFU.EX2 R144, R96 ;  /* 0x0000006000907308 */ /* 0x0007e20000000800 */
[C---:B-1----:R-:W-:Y:S09]  /*12d40*/  HMMA.16816.F32.BF16 R20, R72.reuse, R76, R20 ;  /* 0x0000004c4814723c */ /* 0x042ff20000041814 */
[----:B------:R1:W-:Y:S03]  /*12d50*/  MUFU.EX2 R109, R0 ;  /* 0x00000000006d7308 */ /* 0x0003e60000000800 */
[----:B----4-:R-:W-:Y:S01]  /*12d60*/  FADD.FTZ R2, R222, R86 ;  /* 0x00000056de027221 */ /* 0x010fe20000010000 */
[C---:B------:R-:W-:Y:S01]  /*12d70*/  HMMA.16816.F32.BF16 R24, R72.reuse, R78, R24 ;  /* 0x0000004e4818723c */ /* 0x040fe20000041818 */
[----:B------:R-:W4:Y:S05]  /*12d80*/  LDSM.16.MT88.4 R76, [R183+0x3800] ;  /* 0x00380000b74c783b */ /* 0x000f2a0000004200 */
[----:B------:R-:W5:Y:S01]  /*12d90*/  MUFU.EX2 R136, R136 ;  /* 0x0000008800887308 */ /* 0x000f620000000800 */
[----:B------:R-:W-:Y:S02]  /*12da0*/  FADD.FTZ R70, R223, R2 ;  /* 0x00000002df467221 */ /* 0x000fe40000010000 */
[--C-:B---3--:R-:W-:Y:S01]  /*12db0*/  FFMA.FTZ R96, R210, c[0x0][0x2d0], -R69.reuse ;  /* 0x0000b400d2607a23 */ /* 0x108fe20000010845 */
[C---:B--2---:R-:W-:Y:S03]  /*12dc0*/  HMMA.16816.F32.BF16 R28, R72.reuse, R80, R28 ;  /* 0x00000050481c723c */ /* 0x044fe6000004181c */
[----:B------:R-:W-:Y:S03]  /*12dd0*/  FADD.FTZ R70, R226, R70 ;  /* 0x00000046e2467221 */ /* 0x000fe60000010000 */
[----:B------:R-:W-:Y:S02]  /*12de0*/  MUFU.EX2 R132, R96 ;  /* 0x0000006000847308 */ /* 0x000fe40000000800 */
[C---:B------:R-:W-:Y:S01]  /*12df0*/  HMMA.16816.F32.BF16 R32, R72.reuse, R82, R32 ;  /* 0x000000524820723c */ /* 0x040fe20000041820 */
[----:B------:R-:W2:Y:S03]  /*12e00*/  LDSM.16.MT88.4 R80, [R185+0x3800] ;  /* 0x00380000b950783b */ /* 0x000ea60000004200 */
[----:B------:R-:W-:Y:S02]  /*12e10*/  FADD.FTZ R70, R97, R70 ;  /* 0x0000004661467221 */ /* 0x000fe40000010000 */
[--C-:B-1----:R-:W-:Y:S04]  /*12e20*/  FFMA.FTZ R0, R200, c[0x0][0x2d0], -R69.reuse ;  /* 0x0000b400c8007a23 */ /* 0x102fe80000010845 */
[----:B------:R1:W-:Y:S02]  /*12e30*/  MUFU.EX2 R193, R0 ;  /* 0x0000000000c17308 */ /* 0x0003e40000000800 */
[----:B-----5:R-:W-:Y:S01]  /*12e40*/  F2FP.BF16.PACK_AB R130, R136, R138 ;  /* 0x0000008a8882723e */ /* 0x020fe200000010ff */
[C---:B----4-:R-:W-:Y:S08]  /*12e50*/  HMMA.16816.F32.BF16 R36, R72.reuse, R76, R36 ;  /* 0x0000004c4824723c */ /* 0x050ff00000041824 */
[C---:B------:R-:W-:Y:S01]  /*12e60*/  HMMA.16816.F32.BF16 R40, R72.reuse, R78, R40 ;  /* 0x0000004e4828723c */ /* 0x040fe20000041828 */
[----:B------:R-:W3:Y:S03]  /*12e70*/  LDSM.16.MT88.4 R76, [R184+0x3800] ;  /* 0x00380000b84c783b */ /* 0x000ee60000004200 */
[----:B-1----:R-:W-:Y:S04]  /*12e80*/  FFMA.FTZ R0, R203, c[0x0][0x2d0], -R69 ;  /* 0x0000b400cb007a23 */ /* 0x002fe80000010845 */
[C---:B--2---:R-:W-:Y:S01]  /*12e90*/  HMMA.16816.F32.BF16 R44, R72.reuse, R80, R44 ;  /* 0x00000050482c723c */ /* 0x044fe2000004182c */
[----:B------:R1:W2:Y:S07]  /*12ea0*/  MUFU.EX2 R179, R0 ;  /* 0x0000000000b37308 */ /* 0x0002ae0000000800 */
[C---:B------:R-:W-:Y:S01]  /*12eb0*/  HMMA.16816.F32.BF16 R48, R72.reuse, R82, R48 ;  /* 0x000000524830723c */ /* 0x040fe20000041830 */
[----:B------:R-:W4:Y:S03]  /*12ec0*/  LDSM.16.MT88.4 R80, [R186+0x3800] ;  /* 0x00380000ba50783b */ /* 0x000f260000004200 */
[----:B-1----:R-:W-:Y:S05]  /*12ed0*/  FADD.FTZ R0, R224, R85 ;  /* 0x00000055e0007221 */ /* 0x002fea0000010000 */
[----:B------:R-:W-:Y:S03]  /*12ee0*/  LDSM.16.MT88.4 R84, [R184+0x1000] ;  /* 0x00100000b854783b */ /* 0x000fe60000004200 */
[----:B------:R-:W-:Y:S02]  /*12ef0*/  FADD.FTZ R2, R225, R0 ;  /* 0x00000000e1027221 */ /* 0x000fe40000010000 */
[--C-:B------:R-:W-:Y:S01]  /*12f00*/  FFMA.FTZ R0, R205, c[0x0][0x2d0], -R69.reuse ;  /* 0x0000b400cd007a23 */ /* 0x100fe20000010845 */
[C---:B---3--:R-:W-:Y:S03]  /*12f10*/  HMMA.16816.F32.BF16 R52, R72.reuse, R76, R52 ;  /* 0x0000004c4834723c */ /* 0x048fe60000041834 */
[----:B------:R1:W-:Y:S01]  /*12f20*/  MUFU.EX2 R150, R0 ;  /* 0x0000000000967308 */ /* 0x0003e20000000800 */
[----:B------:R-:W-:Y:S04]  /*12f30*/  FADD.FTZ R2, R92, R2 ;  /* 0x000000025c027221 */ /* 0x000fe80000010000 */
[----:B------:R-:W-:Y:S01]  /*12f40*/  FADD.FTZ R92, R101, R2 ;  /* 0x00000002655c7221 */ /* 0x000fe20000010000 */
[C---:B------:R-:W-:Y:S01]  /*12f50*/  HMMA.16816.F32.BF16 R56, R72.reuse, R78, R56 ;  /* 0x0000004e4838723c */ /* 0x040fe20000041838 */
[----:B------:R-:W3:Y:S02]  /*12f60*/  LDSM.16.MT88.4 R76, [R183+0x1000] ;  /* 0x00100000b74c783b */ /* 0x000ee40000004200 */
[----:B------:R-:W-:Y:S02]  /*12f70*/  FADD.FTZ R97, R105, R92 ;  /* 0x0000005c69617221 */ /* 0x000fe40000010000 */
[--C-:B------:R-:W-:Y:S03]  /*12f80*/  FFMA.FTZ R2, R217, c[0x0][0x2d0], -R69.reuse ;  /* 0x0000b400d9027a23 */ /* 0x100fe60000010845 */
[C---:B----4-:R-:W-:Y:S01]  /*12f90*/  HMMA.16816.F32.BF16 R60, R72.reuse, R80, R60 ;  /* 0x00000050483c723c */ /* 0x050fe2000004183c */
[----:B------:R-:W-:Y:S01]  /*12fa0*/  LDSM.16.MT88.4 R92, [R186+0x2000] ;  /* 0x00200000ba5c783b */ /* 0x000fe20000004200 */
[----:B------:R4:W-:Y:S06]  /*12fb0*/  MUFU.EX2 R134, R2 ;  /* 0x0000000200867308 */ /* 0x0009ec0000000800 */
[----:B------:R-:W-:Y:S01]  /*12fc0*/  HMMA.16816.F32.BF16 R64, R72, R82, R64 ;  /* 0x000000524840723c */ /* 0x000fe20000041840 */
[----:B------:R-:W5:Y:S03]  /*12fd0*/  LDSM.16.MT88.4 R80, [R185+0x1000] ;  /* 0x00100000b950783b */ /* 0x000f660000004200 */
[----:B-1----:R-:W-:Y:S03]  /*12fe0*/  FFMA.FTZ R0, R206, c[0x0][0x2d0], -R69 ;  /* 0x0000b400ce007a23 */ /* 0x002fe60000010845 */
[----:B------:R-:W-:Y:S01]  /*12ff0*/  F2FP.BF16.PACK_AB R72, R110, R108 ;  /* 0x0000006c6e48723e */ /* 0x000fe200000010ff */
[----:B------:R1:W1:Y:S01]  /*13000*/  MUFU.EX2 R149, R0 ;  /* 0x0000000000957308 */ /* 0x0002620000000800 */
[----:B------:R-:W-:Y:S03]  /*13010*/  F2FP.BF16.PACK_AB R74, R196, R194 ;  /* 0x000000c2c44a723e */ /* 0x000fe600000010ff */
[----:B------:R-:W-:Y:S02]  /*13020*/  F2FP.BF16.PACK_AB R73, R109, R103 ;  /* 0x000000676d49723e */ /* 0x000fe400000010ff */
[----:B--2---:R-:W-:Y:S01]  /*13030*/  F2FP.BF16.PACK_AB R75, R179, R193 ;  /* 0x000000c1b34b723e */ /* 0x004fe200000010ff */
[----:B----4-:R-:W-:Y:S02]  /*13040*/  FADD.FTZ R2, R107, R97 ;  /* 0x000000616b027221 */ /* 0x010fe40000010000 */
[----:B------:R-:W-:Y:S02]  /*13050*/  LDSM.16.MT88.4 R96, [R184+0x2800] ;  /* 0x00280000b860783b */ /* 0x000fe40000004200 */
[----:B------:R-:W-:Y:S02]  /*13060*/  FADD.FTZ R2, R108, R2 ;  /* 0x000000026c027221 */ /* 0x000fe40000010000 */
[C---:B---3--:R-:W-:Y:S03]  /*13070*/  HMMA.16816.F32.BF16 R4, R72.reuse, R76, R4 ;  /* 0x0000004c4804723c */ /* 0x048fe60000041804 */
[----:B------:R-:W-:Y:S02]  /*13080*/  FADD.FTZ R2, R110, R2 ;  /* 0x000000026e027221 */ /* 0x000fe40000010000 */
[--C-:B-1----:R-:W-:Y:S03]  /*13090*/  FFMA.FTZ R0, R207, c[0x0][0x2d0], -R69.reuse ;  /* 0x0000b400cf007a23 */ /* 0x102fe60000010845 */
[C---:B------:R-:W-:Y:S01]  /*130a0*/  HMMA.16816.F32.BF16 R8, R72.reuse, R78, R8 ;  /* 0x0000004e4808723c */ /* 0x040fe20000041808 */
[----:B------:R-:W1:Y:S01]  /*130b0*/  LDSM.16.MT88.4 R76, [R186+0x1000] ;  /* 0x00100000ba4c783b */ /* 0x000e620000004200 */
[----:B------:R2:W-:Y:S06]  /*130c0*/  MUFU.EX2 R148, R0 ;  /* 0x0000000000947308 */ /* 0x0005ec0000000800 */
[C---:B-----5:R-:W-:Y:S08]  /*130d0*/  HMMA.16816.F32.BF16 R12, R72.reuse, R80, R12 ;  /* 0x00000050480c723c */ /* 0x060ff0000004180c */
[C---:B------:R-:W-:Y:S01]  /*130e0*/  HMMA.16816.F32.BF16 R16, R72.reuse, R82, R16 ;  /* 0x000000524810723c */ /* 0x040fe20000041810 */
[----:B------:R-:W3:Y:S07]  /*130f0*/  LDSM.16.MT88.4 R80, [R183+0x4000] ;  /* 0x00400000b750783b */ /* 0x000eee0000004200 */
[C---:B------:R-:W-:Y:S04]  /*13100*/  HMMA.16816.F32.BF16 R20, R72.reuse, R84, R20 ;  /* 0x000000544814723c */ /* 0x040fe80000041814 */
[--C-:B--2---:R-:W-:Y:S04]  /*13110*/  FFMA.FTZ R0, R208, c[0x0][0x2d0], -R69.reuse ;  /* 0x0000b400d0007a23 */ /* 0x104fe80000010845 */
[C---:B------:R-:W-:Y:S01]  /*13120*/  HMMA.16816.F32.BF16 R24, R72.reuse, R86, R24 ;  /* 0x000000564818723c */ /* 0x040fe20000041818 */
[----:B------:R-:W2:Y:S01]  /*13130*/  LDSM.16.MT88.4 R84, [R185+0x4000] ;  /* 0x00400000b954783b */ /* 0x000ea20000004200 */
[----:B------:R4:W5:Y:S06]  /*13140*/  MUFU.EX2 R147, R0 ;  /* 0x0000000000937308 */ /* 0x00096c0000000800 */
[C---:B-1----:R-:W-:Y:S08]  /*13150*/  HMMA.16816.F32.BF16 R28, R72.reuse, R76, R28 ;  /* 0x0000004c481c723c */ /* 0x042ff0000004181c */
[C---:B------:R-:W-:Y:S01]  /*13160*/  HMMA.16816.F32.BF16 R32, R72.reuse, R78, R32 ;  /* 0x0000004e4820723c */ /* 0x040fe20000041820 */
[----:B------:R-:W1:Y:S07]  /*13170*/  LDSM.16.MT88.4 R76, [R184+0x4000] ;  /* 0x00400000b84c783b */ /* 0x000e6e0000004200 */
[C---:B---3--:R-:W-:Y:S04]  /*13180*/  HMMA.16816.F32.BF16 R36, R72.reuse, R80, R36 ;  /* 0x000000504824723c */ /* 0x048fe80000041824 */
[--C-:B----4-:R-:W-:Y:S04]  /*13190*/  FFMA.FTZ R0, R213, c[0x0][0x2d0], -R69.reuse ;  /* 0x0000b400d5007a23 */ /* 0x110fe80000010845 */
[C---:B------:R-:W-:Y:S01]  /*131a0*/  HMMA.16816.F32.BF16 R40, R72.reuse, R82, R40 ;  /* 0x000000524828723c */ /* 0x040fe20000041828 */
[----:B------:R-:W3:Y:S01]  /*131b0*/  LDSM.16.MT88.4 R80, [R186+0x4000] ;  /* 0x00400000ba50783b */ /* 0x000ee20000004200 */
[----:B------:R4:W-:Y:S06]  /*131c0*/  MUFU.EX2 R142, R0 ;  /* 0x00000000008e7308 */ /* 0x0009ec0000000800 */
[C---:B--2---:R-:W-:Y:S08]  /*131d0*/  HMMA.16816.F32.BF16 R44, R72.reuse, R84, R44 ;  /* 0x00000054482c723c */ /* 0x044ff0000004182c */
[C---:B------:R-:W-:Y:S01]  /*131e0*/  HMMA.16816.F32.BF16 R48, R72.reuse, R86, R48 ;  /* 0x000000564830723c */ /* 0x040fe20000041830 */
[----:B------:R-:W2:Y:S07]  /*131f0*/  LDSM.16.MT88.4 R84, [R183+0x1800] ;  /* 0x00180000b754783b */ /* 0x000eae0000004200 */
[C---:B-1----:R-:W-:Y:S04]  /*13200*/  HMMA.16816.F32.BF16 R52, R72.reuse, R76, R52 ;  /* 0x0000004c4834723c */ /* 0x042fe80000041834 */
[--C-:B----4-:R-:W-:Y:S04]  /*13210*/  FFMA.FTZ R0, R214, c[0x0][0x2d0], -R69.reuse ;  /* 0x0000b400d6007a23 */ /* 0x110fe80000010845 */
[----:B------:R1:W-:Y:S01]  /*13220*/  MUFU.EX2 R141, R0 ;  /* 0x00000000008d7308 */ /* 0x0003e20000000800 */
[C---:B------:R-:W-:Y:S01]  /*13230*/  HMMA.16816.F32.BF16 R56, R72.reuse, R78, R56 ;  /* 0x0000004e4838723c */ /* 0x040fe20000041838 */
[----:B------:R-:W4:Y:S07]  /*13240*/  LDSM.16.MT88.4 R76, [R185+0x1800] ;  /* 0x00180000b94c783b */ /* 0x000f2e0000004200 */
[C---:B---3--:R-:W-:Y:S08]  /*13250*/  HMMA.16816.F32.BF16 R60, R72.reuse, R80, R60 ;  /* 0x00000050483c723c */ /* 0x048ff0000004183c */
[----:B------:R-:W-:Y:S01]  /*13260*/  HMMA.16816.F32.BF16 R64, R72, R82, R64 ;  /* 0x000000524840723c */ /* 0x000fe20000041840 */
[----:B------:R-:W3:Y:S06]  /*13270*/  LDSM.16.MT88.4 R80, [R186+0x1800] ;  /* 0x00180000ba50783b */ /* 0x000eec0000004200 */
[----:B------:R-:W-:Y:S01]  /*13280*/  F2FP.BF16.PACK_AB R72, R178, R177 ;  /* 0x000000b1b248723e */ /* 0x000fe200000010ff */
[--C-:B-1----:R-:W-:Y:S01]  /*13290*/  FFMA.FTZ R0, R215, c[0x0][0x2d0], -R69.reuse ;  /* 0x0000b400d7007a23 */ /* 0x102fe20000010845 */
[----:B------:R-:W-:Y:S03]  /*132a0*/  F2FP.BF16.PACK_AB R74, R151, R176 ;  /* 0x000000b0974a723e */ /* 0x000fe600000010ff */
[----:B------:R-:W-:Y:S01]  /*132b0*/  F2FP.BF16.PACK_AB R73, R149, R150 ;  /* 0x000000969549723e */ /* 0x000fe200000010ff */
[----:B------:R1:W-:Y:S01]  /*132c0*/  MUFU.EX2 R140, R0 ;  /* 0x00000000008c7308 */ /* 0x0003e20000000800 */
[----:B-----5:R-:W-:Y:S07]  /*132d0*/  F2FP.BF16.PACK_AB R75, R147, R148 ;  /* 0x00000094934b723e */ /* 0x020fee00000010ff */
[C---:B--2---:R-:W-:Y:S08]  /*132e0*/  HMMA.16816.F32.BF16 R4, R72.reuse, R84, R4 ;  /* 0x000000544804723c */ /* 0x044ff00000041804 */
[C---:B------:R-:W-:Y:S01]  /*132f0*/  HMMA.16816.F32.BF16 R8, R72.reuse, R86, R8 ;  /* 0x000000564808723c */ /* 0x040fe20000041808 */
[----:B------:R-:W2:Y:S07]  /*13300*/  LDSM.16.MT88.4 R84, [R183+0x4800] ;  /* 0x00480000b754783b */ /* 0x000eae0000004200 */
[C---:B----4-:R-:W-:Y:S04]  /*13310*/  HMMA.16816.F32.BF16 R12, R72.reuse, R76, R12 ;  /* 0x0000004c480c723c */ /* 0x050fe8000004180c */
[--C-:B-1----:R-:W-:Y:S04]  /*13320*/  FFMA.FTZ R0, R216, c[0x0][0x2d0], -R69.reuse ;  /* 0x0000b400d8007a23 */ /* 0x102fe80000010845 */
        /* <DEDUP_REMOVED lines=8> */
[--C-:B------:R-:W-:Y:S02]  /*133b0*/  FFMA.FTZ R70, R212, c[0x0][0x2d0], -R69.reuse ;  /* 0x0000b400d4467a23 */ /* 0x100fe40000010845 */
[C---:B------:R-:W-:Y:S01]  /*133c0*/  HMMA.16816.F32.BF16 R32, R72.reuse, R82, R32 ;  /* 0x000000524820723c */ /* 0x040fe20000041820 */
[----:B------:R-:W3:Y:S01]  /*133d0*/  LDSM.16.MT88.4 R80, [R186+0x4800] ;  /* 0x00480000ba50783b */ /* 0x000ee20000004200 */
[----:B------:R-:W4:Y:S02]  /*133e0*/  MUFU.EX2 R133, R70 ;  /* 0x0000004600857308 */ /* 0x000f240000000800 */
[----:B------:R-:W-:Y:S02]  /*133f0*/  FADD.FTZ R0, R102, R0 ;  /* 0x0000000066007221 */ /* 0x000fe40000010000 */
[----:B------:R-:W-:Y:S02]  /*13400*/  FFMA.FTZ R69, R209, c[0x0][0x2d0], -R69 ;  /* 0x0000b400d1457a23 */ /* 0x000fe40000010845 */
[C---:B--2---:R-:W-:Y:S04]  /*13410*/  HMMA.16816.F32.BF16 R36, R72.reuse, R84, R36 ;  /* 0x000000544824723c */ /* 0x044fe80000041824 */
[----:B------:R-:W-:Y:S01]  /*13420*/  FADD.FTZ R0, R106, R0 ;  /* 0x000000006a007221 */ /* 0x000fe20000010000 */
[----:B------:R-:W2:Y:S01]  /*13430*/  MUFU.EX2 R70, R69 ;  /* 0x0000004500467308 */ /* 0x000ea20000000800 */
[----:B------:R-:W-:Y:S02]  /*13440*/  LDSM.16.MT88.4 R104, [R185+0x2800] ;  /* 0x00280000b968783b */ /* 0x000fe40000004200 */
[C---:B------:R-:W-:Y:S04]  /*13450*/  HMMA.16816.F32.BF16 R40, R72.reuse, R86, R40 ;  /* 0x000000564828723c */ /* 0x040fe80000041828 */
[----:B------:R-:W-:Y:S02]  /*13460*/  FADD.FTZ R0, R103, R0 ;  /* 0x0000000067007221 */ /* 0x000fe40000010000 */
[----:B------:R-:W-:Y:S02]  /*13470*/  LDSM.16.MT88.4 R84, [R185+0x2000] ;  /* 0x00200000b954783b */ /* 0x000fe40000004200 */
[C---:B-1----:R-:W-:Y:S04]  /*13480*/  HMMA.16816.F32.BF16 R44, R72.reuse, R76, R44 ;  /* 0x0000004c482c723c */ /* 0x042fe8000004182c */
[----:B----4-:R-:W-:Y:S04]  /*13490*/  F2FP.BF16.PACK_AB R129, R133, R134 ;  /* 0x000000868581723e */ /* 0x010fe800000010ff */
[C---:B------:R-:W-:Y:S01]  /*134a0*/  HMMA.16816.F32.BF16 R48, R72.reuse, R78, R48 ;  /* 0x0000004e4830723c */ /* 0x040fe20000041830 */
[----:B------:R-:W1:Y:S03]  /*134b0*/  LDSM.16.MT88.4 R76, [R183+0x2000] ;  /* 0x00200000b74c783b */ /* 0x000e660000004200 */
[----:B--2---:R-:W-:Y:S01]  /*134c0*/  F2FP.BF16.PACK_AB R131, R70, R132 ;  /* 0x000000844683723e */ /* 0x004fe200000010ff */
[----:B------:R-:W-:Y:S03]  /*134d0*/  FADD.FTZ R69, R109, R0 ;  /* 0x000000006d457221 */ /* 0x000fe60000010000 */
[C---:B-----5:R-:W-:Y:S04]  /*134e0*/  HMMA.16816.F32.BF16 R52, R72.reuse, R88, R52 ;  /* 0x000000584834723c */ /* 0x060fe80000041834 */
[----:B------:R-:W-:Y:S02]  /*134f0*/  FADD.FTZ R0, R194, R2 ;  /* 0x00000002c2007221 */ /* 0x000fe40000010000 */
[----:B------:R-:W-:Y:S01]  /*13500*/  FADD.FTZ R2, R193, R69 ;  /* 0x00000045c1027221 */ /* 0x000fe20000010000 */
[----:B------:R-:W-:Y:S01]  /*13510*/  MOV R69, R68 ;  /* 0x0000004400457202 */ /* 0x000fe20000000f00 */
[C---:B------:R-:W-:Y:S01]  /*13520*/  HMMA.16816.F32.BF16 R56, R72.reuse, R90, R56 ;  /* 0x0000005a4838723c */ /* 0x040fe20000041838 */
[----:B------:R-:W2:Y:S03]  /*13530*/  LDSM.16.MT88.4 R88, [R184+0x2000] ;  /* 0x00200000b858783b */ /* 0x000ea60000004200 */
[----:B------:R-:W-:Y:S02]  /*13540*/  FADD.FTZ R0, R196, R0 ;  /* 0x00000000c4007221 */ /* 0x000fe40000010000 */
[----:B------:R-:W-:Y:S02]  /*13550*/  FADD.FTZ R2, R179, R2 ;  /* 0x00000002b3027221 */ /* 0x000fe40000010000 */
[C---:B---3--:R-:W-:Y:S04]  /*13560*/  HMMA.16816.F32.BF16 R60, R72.reuse, R80, R60 ;  /* 0x00000050483c723c */ /* 0x048fe8000004183c */
[----:B------:R-:W-:Y:S02]  /*13570*/  FADD.FTZ R0, R177, R0 ;  /* 0x00000000b1007221 */ /* 0x000fe40000010000 */
[----:B------:R-:W-:Y:S02]  /*13580*/  FADD.FTZ R2, R150, R2 ;  /* 0x0000000296027221 */ /* 0x000fe40000010000 */
[----:B------:R-:W-:Y:S01]  /*13590*/  HMMA.16816.F32.BF16 R64, R72, R82, R64 ;  /* 0x000000524840723c */ /* 0x000fe20000041840 */
[----:B------:R-:W-:Y:S03]  /*135a0*/  LDSM.16.MT88.4 R80, [R185+0x5000] ;  /* 0x00500000b950783b */ /* 0x000fe60000004200 */
[----:B------:R-:W-:Y:S02]  /*135b0*/  FADD.FTZ R0, R178, R0 ;  /* 0x00000000b2007221 */ /* 0x000fe40000010000 */
[----:B------:R-:W-:Y:S01]  /*135c0*/  FADD.FTZ R2, R149, R2 ;  /* 0x0000000295027221 */ /* 0x000fe20000010000 */
        /* <DEDUP_REMOVED lines=11> */
[----:B------:R-:W-:Y:S02]  /*13680*/  FADD.FTZ R0, R145, R0 ;  /* 0x0000000091007221 */ /* 0x000fe40000010000 */
[----:B------:R-:W-:Y:S01]  /*13690*/  FADD.FTZ R2, R141, R2 ;  /* 0x000000028d027221 */ /* 0x000fe20000010000 */
[C---:B------:R-:W-:Y:S01]  /*136a0*/  HMMA.16816.F32.BF16 R8, R72.reuse, R78, R8 ;  /* 0x0000004e4808723c */ /* 0x040fe20000041808 */
[----:B------:R-:W1:Y:S03]  /*136b0*/  LDSM.16.MT88.4 R76, [R183+0x5000] ;  /* 0x00500000b74c783b */ /* 0x000e660000004200 */
[----:B------:R-:W-:Y:S02]  /*136c0*/  FADD.FTZ R0, R146, R0 ;  /* 0x0000000092007221 */ /* 0x000fe40000010000 */
[----:B------:R-:W-:Y:S02]  /*136d0*/  FADD.FTZ R2, R140, R2 ;  /* 0x000000028c027221 */ /* 0x000fe40000010000 */
[C---:B------:R-:W-:Y:S04]  /*136e0*/  HMMA.16816.F32.BF16 R12, R72.reuse, R84, R12 ;  /* 0x00000054480c723c */ /* 0x040fe8000004180c */
[----:B------:R-:W-:Y:S04]  /*136f0*/  FADD.FTZ R0, R144, R0 ;  /* 0x0000000090007221 */ /* 0x000fe80000010000 */
        /* <DEDUP_REMOVED lines=44> */
[----:B------:R-:W-:Y:S01]  /*139c0*/  IADD3 R0, R199, -0x1, RZ ;  /* 0xffffffffc7007810 */ /* 0x000fe20007ffe0ff */
[----:B------:R-:W-:Y:S02]  /*139d0*/  FADD.FTZ R227, R136, R4 ;  /* 0x0000000488e37221 */ /* 0x000fe40000010000 */
[----:B------:R-:W-:Y:S03]  /*139e0*/  FADD.FTZ R228, R70, R2 ;  /* 0x0000000246e47221 */ /* 0x000fe60000010000 */
[----:B------:R-:W-:Y:S02]  /*139f0*/  MOV R199, R0 ;  /* 0x0000000000c77202 */ /* 0x000fe40000000f00 */
[----:B------:R-:W-:Y:S01]  /*13a00*/  MOV R70, R3 ;  /* 0x0000000300467202 */ /* 0x000fe20000000f00 */
[----:B------:R-:W-:-:S05]  /*13a10*/  @P0 BRA `(.L_x_769) ;  /* 0xffffb8e000000947 */ /* 0x000fca000383ffff */
.L_x_751:
[----:B------:R-:W-:Y:S05]  /*13a20*/  BRA.DIV ~URZ, `(.L_x_770) ;  /* 0x000067d27f007947 */ /* 0x000fea000b800000 */
[----:B------:R1:W2:Y:S02]  /*13a30*/  SHFL.BFLY PT, R0, R227, 0x2, 0x1f ;  /* 0x0c401f00e3007f89 */ /* 0x0002a400000e0000 */
.L_x_864:
[----:B--2---:R-:W-:Y:S01]  /*13a40*/  FADD.FTZ R6, R0, R227 ;  /* 0x000000e300067221 */ /* 0x004fe20000010000 */
[----:B------:R-:W-:Y:S05]  /*13a50*/  BRA.DIV ~URZ, `(.L_x_771) ;  /* 0x000067f27f007947 */ /* 0x000fea000b800000 */
[----:B------:R-:W2:Y:S04]  /*13a60*/  SHFL.BFLY PT, R0, R228, 0x2, 0x1f ;  /* 0x0c401f00e4007f89 */ /* 0x000ea800000e0000 */
[----:B------:R-:W3:Y:S01]  /*13a70*/  SHFL.BFLY PT, R2, R6, 0x1, 0x1f ;  /* 0x0c201f0006027f89 */ /* 0x000ee200000e0000 */
[----:B--2---:R-:W-:-:S02]  /*13a80*/  FADD.FTZ R4, R0, R228 ;  /* 0x000000e400047221 */ /* 0x004fc40000010000 */
[----:B---3--:R-:W-:-:S03]  /*13a90*/  FADD.FTZ R6, R6, R2 ;  /* 0x0000000206067221 */ /* 0x008fc60000010000 */
[----:B------:R2:W3:Y:S04]  /*13aa0*/  SHFL.BFLY PT, R3, R4, 0x1, 0x1f ;  /* 0x0c201f0004037f89 */ /* 0x0004e800000e0000 */
.L_x_865:
[----:B------:R-:W-:Y:S01]  /*13ab0*/  FSETP.NE.FTZ.AND P1, PT, R6, RZ, PT ;  /* 0x000000ff0600720b */ /* 0x000fe20003f35000 */
[----:B---3--:R-:W-:Y:S01]  /*13ac0*/  FADD.FTZ R3, R3, R4 ;  /* 0x0000000403037221 */ /* 0x008fe20000010000 */
[----:B------:R-:W-:Y:S02]  /*13ad0*/  MOV R2, RZ ;  /* 0x000000ff00027202 */ /* 0x000fe40000000f00 */
[----:B------:R-:W-:Y:S02]  /*13ae0*/  MOV R0, RZ ;  /* 0x000000ff00007202 */ /* 0x000fe40000000f00 */
[----:B------:R-:W-:Y:S02]  /*13af0*/  FSETP.NE.FTZ.AND P0, PT, R3, RZ, PT ;  /* 0x000000ff0300720b */ /* 0x000fe40003f15000 */
[----:B------:R-:W-:Y:S02]  /*13b00*/  MOV R23, 0xff800000 ;  /* 0xff80000000177802 */ /* 0x000fe40000000f00 */
[----:B------:R-:W-:-:S03]  /*13b10*/  MOV R22, 0xff800000 ;  /* 0xff80000000167802 */ /* 0x000fc60000000f00 */
[----:B------:R-:W3:Y:S01]  /*13b20*/  @P1 MUFU.LG2 R7, R6 ;  /* 0x0000000600071308 */ /* 0x000ee20000000c00 */
[----:B--2---:R-:W-:-:S05]  /*13b30*/  @P1 MOV R4, 0x3f317218 ;  /* 0x3f31721800041802 */ /* 0x004fca0000000f00 */
[----:B------:R-:W-:Y:S02]  /*13b40*/  @P1 FMUL.FTZ R4, R4, c[0x0][0x2d0] ;  /* 0x0000b40004041a20 */ /* 0x000fe40000410000 */
[----:B------:R-:W2:Y:S01]  /*13b50*/  @P1 MUFU.RCP R2, R6 ;  /* 0x0000000600021308 */ /* 0x000ea20000001000 */
[----:B---3--:R-:W-:-:S07]  /*13b60*/  @P1 FMUL.FTZ R7, R7, 0.69314718246459960938 ;  /* 0x3f31721807071820 */ /* 0x008fce0000410000 */
[----:B------:R-:W3:Y:S01]  /*13b70*/  @P0 MUFU.RCP R0, R3 ;  /* 0x0000000300000308 */ /* 0x000ee20000001000 */
[----:B------:R-:W-:Y:S01]  /*13b80*/  @P1 FFMA.FTZ R23, R4, R68, R7 ;  /* 0x0000004404171223 */ /* 0x000fe20000010007 */
[----:B------:R-:W-:Y:S01]  /*13b90*/  MOV R4, 0x1 ;  /* 0x0000000100047802 */ /* 0x000fe20000000f00 */
        /* <DEDUP_REMOVED lines=31> */
[----:B------:R-:W-:Y:S02]  /*13d90*/  FMUL.FTZ R25, R2, R65 ;  /* 0x0000004102197220 */ /* 0x000fe40000410000 */
[----:B------:R2:W4:Y:S01]  /*13da0*/  @P0 MUFU.LG2 R2, R3 ;  /* 0x0000000300020308 */ /* 0x0005220000000c00 */
[C---:B---3--:R-:W-:Y:S02]  /*13db0*/  FMUL.FTZ R60, R0.reuse, R86 ;  /* 0x00000056003c7220 */ /* 0x048fe40000410000 */
[C---:B------:R-:W-:Y:S02]  /*13dc0*/  FMUL.FTZ R61, R0.reuse, R87 ;  /* 0x00000057003d7220 */ /* 0x040fe40000410000 */
[----:B------:R-:W-:-:S02]  /*13dd0*/  FMUL.FTZ R86, R0, R74 ;  /* 0x0000004a00567220 */ /* 0x000fc40000410000 */
[C---:B------:R-:W-:Y:S02]  /*13de0*/  FMUL.FTZ R87, R0.reuse, R75 ;  /* 0x0000004b00577220 */ /* 0x040fe40000410000 */
[C---:B------:R-:W-:Y:S02]  /*13df0*/  FMUL.FTZ R74, R0.reuse, R54 ;  /* 0x00000036004a7220 */ /* 0x040fe40000410000 */
[C---:B------:R-:W-:Y:S02]  /*13e00*/  FMUL.FTZ R75, R0.reuse, R55 ;  /* 0x00000037004b7220 */ /* 0x040fe40000410000 */
[C---:B------:R-:W-:Y:S02]  /*13e10*/  FMUL.FTZ R84, R0.reuse, R118 ;  /* 0x0000007600547220 */ /* 0x040fe40000410000 */
[----:B------:R-:W-:Y:S01]  /*13e20*/  FMUL.FTZ R85, R0, R119 ;  /* 0x0000007700557220 */ /* 0x000fe20000410000 */
[----:B--2---:R-:W-:Y:S01]  /*13e30*/  @P0 MOV R3, 0x3f317218 ;  /* 0x3f31721800030802 */ /* 0x004fe20000000f00 */
[----:B----4-:R-:W-:-:S02]  /*13e40*/  @P0 FMUL.FTZ R2, R2, 0.69314718246459960938 ;  /* 0x3f31721802020820 */ /* 0x010fc40000410000 */
[C---:B------:R-:W-:Y:S02]  /*13e50*/  FMUL.FTZ R64, R0.reuse, R114 ;  /* 0x0000007200407220 */ /* 0x040fe40000410000 */
[----:B------:R-:W-:Y:S02]  /*13e60*/  @P0 FMUL.FTZ R3, R3, c[0x0][0x2d0] ;  /* 0x0000b40003030a20 */ /* 0x000fe40000410000 */
        /* <DEDUP_REMOVED lines=25> */
.L_x_692:
[----:B------:R-:W2:Y:S01]  /*14000*/  S2R R2, SR_TID.X ;  /* 0x0000000000027919 */ /* 0x000ea20000002100 */
[----:B------:R-:W-:Y:S01]  /*14010*/  BSSY B0, `(.L_x_772) ;  /* 0x0000010000007945 */ /* 0x000fe20003800000 */
[----:B--2---:R-:W-:-:S13]  /*14020*/  LOP3.LUT P0, RZ, R2, 0xff, RZ, 0xc0, !PT ;  /* 0x000000ff02ff7812 */ /* 0x004fda000780c0ff */
[----:B------:R-:W-:Y:S05]  /*14030*/  @P0 BRA `(.L_x_773) ;  /* 0x000000d000000947 */ /* 0x000fea0003800000 */
[----:B------:R-:W2:Y:S01]  /*14040*/  S2R R4, SR_LANEID ;  /* 0x0000000000047919 */ /* 0x000ea20000000000 */
        /* <DEDUP_REMOVED lines=11> */
[----:B---3--:R-:W-:-:S06]  /*14100*/  IADD3 R248, R3, c[0x0][0xc], R2 ;  /* 0x0000030003f87a10 */ /* 0x008fcc0007ffe002 */
.L_x_773:
[----:B------:R-:W-:Y:S05]  /*14110*/  BSYNC B0 ;  /* 0x0000000000007941 */ /* 0x000fea0003800000 */
.L_x_772:
[----:B------:R-:W-:Y:S01]  /*14120*/  PRMT R0, R0, 0x9910, RZ ;  /* 0x0000991000007816 */ /* 0x000fe200000000ff */
[----:B------:R-:W-:Y:S01]  /*14130*/  BSSY B1, `(.L_x_774) ;  /* 0x00002d9000017945 */ /* 0x000fe20003800000 */
[----:B------:R-:W-:Y:S02]  /*14140*/  IMAD.MOV.U32 R62, RZ, RZ, R248 ;  /* 0x000000ffff3e7224 */ /* 0x000fe400078e00f8 */
[----:B------:R-:W-:-:S13]  /*14150*/  ISETP.NE.AND P0, PT, R0, RZ, PT ;  /* 0x000000ff0000720c */ /* 0x000fda0003f05270 */
[----:B------:R-:W-:Y:S05]  /*14160*/  @!P0 BRA `(.L_x_775) ;  /* 0x0000220000008947 */ /* 0x000fea0003800000 */
[----:B------:R-:W2:Y:S04]  /*14170*/  LDL R12, [R1] ;  /* 0x00000000010c7983 */ /* 0x000ea80000100800 */
        /* <DEDUP_REMOVED lines=8> */
[----:B------:R-:W-:Y:S01]  /*14200*/  F2FP.BF16.PACK_AB R0, R71, R70 ;  /* 0x000000464700723e */ /* 0x000fe200000010ff */
[----:B------:R-:W-:Y:S01]  /*14210*/  IMAD.MOV.U32 R15, RZ, RZ, c[0x0][0x388] ;  /* 0x0000e200ff0f7624 */ /* 0x000fe200078e00ff */
[----:B------:R-:W-:Y:S01]  /*14220*/  BAR.SYNC.DEFER_BLOCKING 0x1, 0x100 ;  /* 0x0044000000007b1d */ /* 0x000fe20000010000 */
[----:B------:R-:W-:-:S02]  /*14230*/  F2FP.BF16.PACK_AB R2, R85, R84 ;  /* 0x000000545502723e */ /* 0x000fc400000010ff */
[----:B------:R-:W-:Y:S02]  /*14240*/  F2FP.BF16.PACK_AB R3, R27, R26 ;  /* 0x0000001a1b03723e */ /* 0x000fe400000010ff */
[----:B------:R-:W-:Y:S02]  /*14250*/  F2FP.BF16.PACK_AB R4, R57, R56 ;  /* 0x000000383904723e */ /* 0x000fe400000010ff */
[----:B------:R-:W-:Y:S02]  /*14260*/  ISETP.NE.U32.AND P0, PT, RZ, c[0x0][0x508], PT ;  /* 0x00014200ff007a0c */ /* 0x000fe40003f05070 */
[----:B------:R-:W-:Y:S02]  /*14270*/  ISETP.NE.U32.AND P2, PT, RZ, c[0x0][0x500], PT ;  /* 0x00014000ff007a0c */ /* 0x000fe40003f45070 */
[----:B------:R-:W-:Y:S02]  /*14280*/  ISETP.NE.AND.EX P1, PT, RZ, c[0x0][0x50c], PT, P0 ;  /* 0x00014300ff007a0c */ /* 0x000fe40003f25300 */
[----:B------:R-:W-:Y:S01]  /*14290*/  ISETP.NE.AND.EX P2, PT, RZ, c[0x0][0x504], PT, P2 ;  /* 0x00014100ff007a0c */ /* 0x000fe20003f45320 */
[----:B--2---:R2:W-:Y:S04]  /*142a0*/  STS [R12], R0 ;  /* 0x000000000c007388 */ /* 0x0045e80000000800 */
[----:B------:R1:W-:Y:S04]  /*142b0*/  STS [R12+0x400], R2 ;  /* 0x000400020c007388 */ /* 0x0003e80000000800 */
[----:B---3--:R3:W-:Y:S01]  /*142c0*/  STS [R5], R3 ;  /* 0x0000000305007388 */ /* 0x0087e20000000800 */
[----:B--2---:R-:W-:-:S02]  /*142d0*/  F2FP.BF16.PACK_AB R0, R65, R64 ;  /* 0x000000404100723e */ /* 0x004fc400000010ff */
[----:B-1----:R-:W-:-:S03]  /*142e0*/  F2FP.BF16.PACK_AB R2, R29, R28 ;  /* 0x0000001c1d02723e */ /* 0x002fc600000010ff */
        /* <DEDUP_REMOVED lines=21> */
[----:B------:R3:W-:Y:S04]  /*14440*/  STS [R8], R4 ;  /* 0x0000000408007388 */ /* 0x0007e80000000800 */
[----:B------:R4:W-:Y:S01]  /*14450*/  STS [R8+0x400], R2 ;  /* 0x0004000208007388 */ /* 0x0009e20000000800 */
[----:B-1----:R-:W-:Y:S02]  /*14460*/  F2FP.BF16.PACK_AB R0, R69, R68 ;  /* 0x000000444500723e */ /* 0x002fe400000010ff */
[----:B--2---:R-:W-:-:S03]  /*14470*/  F2FP.BF16.PACK_AB R3, R41, R40 ;  /* 0x000000282903723e */ /* 0x004fc600000010ff */
[----:B------:R1:W-:Y:S01]  /*14480*/  STS [R12+0x4000], R0 ;  /* 0x004000000c007388 */ /* 0x0003e20000000800 */
[----:B---3--:R-:W-:Y:S02]  /*14490*/  F2FP.BF16.PACK_AB R4, R61, R60 ;  /* 0x0000003c3d04723e */ /* 0x008fe400000010ff */
[----:B----4-:R-:W-:-:S03]  /*144a0*/  F2FP.BF16.PACK_AB R2, R83, R82 ;  /* 0x000000525302723e */ /* 0x010fc600000010ff */
[----:B------:R2:W-:Y:S04]  /*144b0*/  STS [R12+0x4400], R4 ;  /* 0x004400040c007388 */ /* 0x0005e80000000800 */
[----:B------:R3:W-:Y:S04]  /*144c0*/  STS [R5+0x4000], R3 ;  /* 0x0040000305007388 */ /* 0x0007e80000000800 */
[----:B------:R4:W-:Y:S01]  /*144d0*/  STS [R5+0x4400], R2 ;  /* 0x0044000205007388 */ /* 0x0009e20000000800 */
[----:B-1----:R-:W-:-:S05]  /*144e0*/  F2FP.BF16.PACK_AB R0, R43, R42 ;  /* 0x0000002a2b00723e */ /* 0x002fca00000010ff */
[----:B------:R1:W-:Y:S01]  /*144f0*/  STS [R11+0x4000], R0 ;  /* 0x004000000b007388 */ /* 0x0003e20000000800 */
[----:B--2---:R-:W-:Y:S02]  /*14500*/  F2FP.BF16.PACK_AB R4, R79, R78 ;  /* 0x0000004e4f04723e */ /* 0x004fe400000010ff */
[----:B---3--:R-:W-:-:S03]  /*14510*/  F2FP.BF16.PACK_AB R3, R87, R86 ;  /* 0x000000565703723e */ /* 0x008fc600000010ff */
[----:B------:R2:W-:Y:S01]  /*14520*/  STS [R11+0x4400], R4 ;  /* 0x004400040b007388 */ /* 0x0005e20000000800 */
[----:B----4-:R-:W-:Y:S02]  /*14530*/  F2FP.BF16.PACK_AB R5, R47, R46 ;  /* 0x0000002e2f05723e */ /* 0x010fe400000010ff */
[----:B------:R-:W-:-:S03]  /*14540*/  F2FP.BF16.PACK_AB R2, R81, R80 ;  /* 0x000000505102723e */ /* 0x000fc600000010ff */
[----:B------:R-:W-:Y:S04]  /*14550*/  STS [R10+0x4000], R5 ;  /* 0x004000050a007388 */ /* 0x000fe80000000800 */
[----:B------:R3:W-:Y:S04]  /*14560*/  STS [R10+0x4400], R3 ;  /* 0x004400030a007388 */ /* 0x0007e80000000800 */
[----:B------:R4:W-:Y:S01]  /*14570*/  STS [R9+0x4000], R2 ;  /* 0x0040000209007388 */ /* 0x0009e20000000800 */
[----:B-1----:R-:W-:-:S05]  /*14580*/  F2FP.BF16.PACK_AB R0, R75, R74 ;  /* 0x0000004a4b00723e */ /* 0x002fca00000010ff */
[----:B------:R1:W-:Y:S01]  /*14590*/  STS [R9+0x4400], R0 ;  /* 0x0044000009007388 */ /* 0x0003e20000000800 */
[----:B--2---:R-:W-:-:S05]  /*145a0*/  F2FP.BF16.PACK_AB R4, R73, R72 ;  /* 0x000000484904723e */ /* 0x004fca00000010ff */
[----:B------:R2:W-:Y:S01]  /*145b0*/  STS [R7+0x4000], R4 ;  /* 0x0040000407007388 */ /* 0x0005e20000000800 */
[----:B---3--:R-:W-:Y:S02]  /*145c0*/  F2FP.BF16.PACK_AB R3, R59, R58 ;  /* 0x0000003a3b03723e */ /* 0x008fe400000010ff */
[----:B----4-:R-:W-:-:S03]  /*145d0*/  F2FP.BF16.PACK_AB R2, R49, R48 ;  /* 0x000000303102723e */ /* 0x010fc600000010ff */
[----:B------:R3:W-:Y:S04]  /*145e0*/  STS [R7+0x4400], R3 ;  /* 0x0044000307007388 */ /* 0x0007e80000000800 */
[----:B------:R4:W-:Y:S01]  /*145f0*/  STS [R6+0x4000], R2 ;  /* 0x0040000206007388 */ /* 0x0009e20000000800 */
[----:B-1----:R-:W-:-:S05]  /*14600*/  F2FP.BF16.PACK_AB R0, R55, R54 ;  /* 0x000000363700723e */ /* 0x002fca00000010ff */
[----:B------:R1:W-:Y:S01]  /*14610*/  STS [R6+0x4400], R0 ;  /* 0x0044000006007388 */ /* 0x0003e20000000800 */
[----:B--2---:R-:W-:Y:S01]  /*14620*/  IMAD.MOV.U32 R4, RZ, RZ, 0x4 ;  /* 0x00000004ff047424 */ /* 0x004fe200078e00ff */
[----:B---3--:R-:W-:Y:S01]  /*14630*/  F2FP.BF16.PACK_AB R3, R25, R24 ;  /* 0x000000181903723e */ /* 0x008fe200000010ff */
[----:B----4-:R-:W-:-:S04]  /*14640*/  IMAD.MOV.U32 R2, RZ, RZ, RZ ;  /* 0x000000ffff027224 */ /* 0x010fc800078e00ff */
[----:B------:R2:W-:Y:S01]  /*14650*/  STS [R8+0x4000], R3 ;  /* 0x0040000308007388 */ /* 0x0005e20000000800 */
[----:B-1----:R-:W-:Y:S01]  /*14660*/  F2FP.BF16.PACK_AB R0, R51, R50 ;  /* 0x000000323300723e */ /* 0x002fe200000010ff */
[----:B------:R-:W-:-:S04]  /*14670*/  @P1 IMAD.WIDE R6, R251, R4, c[0x0][0x508] ;  /* 0x00014200fb061625 */ /* 0x000fc800078e0204 */
[----:B------:R1:W-:Y:S01]  /*14680*/  STS [R8+0x4400], R0 ;  /* 0x0044000008007388 */ /* 0x0003e20000000800 */
[----:B------:R-:W-:-:S03]  /*14690*/  IMAD.WIDE R4, R251, R4, c[0x0][0x500] ;  /* 0x00014000fb047625 */ /* 0x000fc600078e0204 */
[----:B------:R-:W-:Y:S06]  /*146a0*/  BAR.SYNC.DEFER_BLOCKING 0x1, 0x100 ;  /* 0x0044000000007b1d */ /* 0x000fec0000010000 */
[----:B------:R1:W5:Y:S04]  /*146b0*/  @P1 LDG.E R15, [R6.64] ;  /* 0x00000006060f1981 */ /* 0x000368000c1e1900 */
[----:B------:R1:W5:Y:S01]  /*146c0*/  @P2 LDG.E R2, [R4.64] ;  /* 0x0000000604022981 */ /* 0x000362000c1e1900 */
[----:B------:R-:W-:-:S04]  /*146d0*/  ISETP.NE.AND P0, PT, R247, RZ, PT ;  /* 0x000000fff700720c */ /* 0x000fc80003f05270 */
[----:B--2---:R-:W-:Y:S01]  /*146e0*/  SEL R3, R247, c[0x0][0x3d4], P0 ;  /* 0x0000f500f7037a07 */ /* 0x004fe20000000000 */
[----:B------:R-:W-:Y:S05]  /*146f0*/  @P1 BRA `(.L_x_776) ;  /* 0x0000004000001947 */ /* 0x000fea0003800000 */
[----:B------:R-:W-:Y:S05]  /*14700*/  @!P2 BRA `(.L_x_776) ;  /* 0x000000300000a947 */ /* 0x000fea0003800000 */
[----:B-1----:R1:W2:Y:S04]  /*14710*/  LDG.E R0, [R4.64] ;  /* 0x0000000604007981 */ /* 0x0022a8000c1e1900 */
[----:B-1----:R-:W2:Y:S02]  /*14720*/  LDG.E R4, [R4.64+0x4] ;  /* 0x0000040604047981 */ /* 0x002ea4000c1e1900 */
[----:B--2--5:R-:W-:Y:S02]  /*14730*/  IADD3 R15, -R0, R4, RZ ;  /* 0x00000004000f7210 */ /* 0x024fe40007ffe1ff */
.L_x_776:
[----:B------:R-:W2:Y:S01]  /*14740*/  LDL R45, [R1+0x24] ;  /* 0x00002400012d7983 */ /* 0x000ea20000100800 */
[----:B------:R-:W-:Y:S01]  /*14750*/  IMAD.MOV.U32 R9, RZ, RZ, 0x368 ;  /* 0x00000368ff097424 */ /* 0x000fe200078e00ff */
[----:B------:R-:W-:Y:S01]  /*14760*/  ISETP.GT.AND P2, PT, R3, 0x1, PT ;  /* 0x000000010300780c */ /* 0x000fe20003f44270 */
[----:B-1----:R-:W-:Y:S01]  /*14770*/  IMAD.MOV.U32 R0, RZ, RZ, c[0x0][0x4e8] ;  /* 0x00013a00ff007624 */ /* 0x002fe200078e00ff */
[----:B------:R-:W-:Y:S01]  /*14780*/  ISETP.NE.U32.AND P0, PT, RZ, c[0x0][0x500], PT ;  /* 0x00014000ff007a0c */ /* 0x000fe20003f05070 */
[----:B------:R-:W-:Y:S01]  /*14790*/  IMAD.IADD R11, R246, 0x1, R244 ;  /* 0x00000001f60b7824 */ /* 0x000fe200078e02f4 */
[----:B------:R-:W-:Y:S01]  /*147a0*/  SEL R9, R9, 0x328, P2 ;  /* 0x0000032809097807 */ /* 0x000fe20001000000 */
[----:B------:R-:W1:Y:S01]  /*147b0*/  S2R R63, SR_TID.X ;  /* 0x00000000003f7919 */ /* 0x000e620000002100 */
[----:B------:R-:W-:-:S02]  /*147c0*/  ISETP.NE.AND P3, PT, R0, 0x1, PT ;  /* 0x000000010000780c */ /* 0x000fc40003f65270 */
[----:B------:R-:W3:Y:S01]  /*147d0*/  LDC.64 R6, c[0x0][R9+0x170] ;  /* 0x00005c0009067b82 */ /* 0x000ee20000000a00 */
[----:B------:R-:W-:Y:S02]  /*147e0*/  ISETP.NE.AND.EX P0, PT, RZ, c[0x0][0x504], PT, P0 ;  /* 0x00014100ff007a0c */ /* 0x000fe40003f05300 */
[----:B------:R-:W-:Y:S02]  /*147f0*/  SHF.R.S32.HI R3, RZ, 0x1f, R251 ;  /* 0x0000001fff037819 */ /* 0x000fe400000114fb */
[----:B------:R-:W-:Y:S02]  /*14800*/  SEL R0, R251, RZ, !P0 ;  /* 0x000000fffb007207 */ /* 0x000fe40004000000 */
[----:B------:R-:W-:Y:S01]  /*14810*/  SEL R4, R3, RZ, !P0 ;  /* 0x000000ff03047207 */ /* 0x000fe20004000000 */
[----:B------:R-:W4:Y:S01]  /*14820*/  LDC.64 R16, c[0x0][R9+0x168] ;  /* 0x00005a0009107b82 */ /* 0x000f220000000a00 */
[----:B------:R-:W-:Y:S02]  /*14830*/  LOP3.LUT R10, R250, 0xffff, RZ, 0xc0, !PT ;  /* 0x0000fffffa0a7812 */ /* 0x000fe400078ec0ff */
[----:B------:R-:W-:-:S05]  /*14840*/  @P3 IMAD.HI.U32 R8, R11, c[0x0][0x4ec], RZ ;  /* 0x00013b000b083a27 */ /* 0x000fca00078e00ff */
[----:B------:R3:W4:Y:S01]  /*14850*/  LDC.64 R18, c[0x0][R9+0x178] ;  /* 0x00005e0009127b82 */ /* 0x0007220000000a00 */
[----:B-1----:R-:W-:-:S07]  /*14860*/  SHF.R.S32.HI R44, RZ, 0x1f, R63 ;  /* 0x0000001fff2c7819 */ /* 0x002fce000001143f */
[----:B------:R1:W1:Y:S01]  /*14870*/  LDC.64 R20, c[0x0][R9+0x160] ;  /* 0x0000580009147b82 */ /* 0x0002620000000a00 */
[----:B------:R-:W-:-:S04]  /*14880*/  LEA.HI R44, R44, R63, RZ, 0x5 ;  /* 0x0000003f2c2c7211 */ /* 0x000fc800078f28ff */
[----:B------:R-:W-:-:S05]  /*14890*/  LOP3.LUT R44, R44, 0xffffffe0, RZ, 0xc0, !PT ;  /* 0xffffffe02c2c7812 */ /* 0x000fca00078ec0ff */
[----:B------:R-:W-:Y:S02]  /*148a0*/  IMAD.IADD R44, R63, 0x1, -R44 ;  /* 0x000000013f2c7824 */ /* 0x000fe400078e0a2c */
[----:B---3--:R-:W-:-:S04]  /*148b0*/  IMAD R3, R7, R0, RZ ;  /* 0x0000000007037224 */ /* 0x008fc800078e02ff */
[C---:B------:R-:W-:Y:S02]  /*148c0*/  IMAD R12, R6.reuse, R4, R3 ;  /* 0x00000004060c7224 */ /* 0x040fe400078e0203 */
[----:B------:R-:W-:-:S04]  /*148d0*/  IMAD.WIDE.U32 R4, R6, R0, RZ ;  /* 0x0000000006047225 */ /* 0x000fc800078e00ff */
[----:B----4-:R-:W-:-:S04]  /*148e0*/  IMAD.WIDE.U32 R6, R16, R10, RZ ;  /* 0x0000000a10067225 */ /* 0x010fc800078e00ff */
[----:B------:R-:W-:Y:S01]  /*148f0*/  IMAD.MOV.U32 R3, RZ, RZ, R11 ;  /* 0x000000ffff037224 */ /* 0x000fe200078e000b */
[----:B------:R-:W-:Y:S01]  /*14900*/  @P3 SHF.R.U32.HI R3, RZ, c[0x0][0x4f0], R8 ;  /* 0x00013c00ff033a19 */ /* 0x000fe20000011608 */
[----:B-1----:R-:W-:Y:S01]  /*14910*/  IMAD R9, R17, R10, RZ ;  /* 0x0000000a11097224 */ /* 0x002fe200078e02ff */
[----:B------:R-:W-:Y:S01]  /*14920*/  SEL R8, R249, RZ, P2 ;  /* 0x000000fff9087207 */ /* 0x000fe20001000000 */
[----:B------:R-:W-:Y:S01]  /*14930*/  IMAD.IADD R13, R5, 0x1, R12 ;  /* 0x00000001050d7824 */ /* 0x000fe200078e020c */
[--C-:B-----5:R-:W-:Y:S01]  /*14940*/  IADD3 R14, P1, P0, R4, R6, R2.reuse ;  /* 0x00000006040e7210 */ /* 0x120fe2000783e002 */
[----:B------:R-:W-:Y:S01]  /*14950*/  IMAD.IADD R4, R7, 0x1, R9 ;  /* 0x0000000107047824 */ /* 0x000fe200078e0209 */
[----:B------:R-:W-:Y:S01]  /*14960*/  SHF.R.S32.HI R12, RZ, 0x1f, R2 ;  /* 0x0000001fff0c7819 */ /* 0x000fe20000011402 */
[----:B------:R-:W-:Y:S02]  /*14970*/  IMAD R9, R19, R8, RZ ;  /* 0x0000000813097224 */ /* 0x000fe400078e02ff */
[----:B------:R-:W-:Y:S01]  /*14980*/  IMAD.MOV R5, RZ, RZ, -R3 ;  /* 0x000000ffff057224 */ /* 0x000fe200078e0a03 */
[----:B------:R-:W-:Y:S01]  /*14990*/  IADD3.X R13, R13, R4, R12, P1, P0 ;  /* 0x000000040d0d7210 */ /* 0x000fe20000fe040c */
[----:B------:R-:W-:-:S04]  /*149a0*/  IMAD.WIDE.U32 R6, R18, R8, RZ ;  /* 0x0000000812067225 */ /* 0x000fc800078e00ff */
        /* <DEDUP_REMOVED lines=11> */
[----:B------:R-:W-:Y:S02]  /*14a60*/  IMAD.MOV.U32 R7, RZ, RZ, c[0x0][0x4ac] ;  /* 0x00012b00ff077624 */ /* 0x000fe400078e00ff */
[----:B------:R-:W-:Y:S01]  /*14a70*/  IMAD.IADD R5, R5, 0x1, R3 ;  /* 0x0000000105057824 */ /* 0x000fe200078e0203 */
[----:B------:R-:W-:Y:S01]  /*14a80*/  LEA R3, P0, R4, R6, 0x2 ;  /* 0x0000000604037211 */ /* 0x000fe200078010ff */
[----:B------:R-:W-:Y:S01]  /*14a90*/  IMAD R9, R15, c[0x0][0x4e8], RZ ;  /* 0x00013a000f097a24 */ /* 0x000fe200078e02ff */
[----:B------:R-:W-:-:S03]  /*14aa0*/  SEL R7, R7, c[0x0][0x454], P2 ;  /* 0x0001150007077a07 */ /* 0x000fc60001000000 */
[----:B------:R-:W-:Y:S01]  /*14ab0*/  SHFL.IDX PT, R6, R3, RZ, 0x1c1f ;  /* 0x001c1fff03067589 */ /* 0x000fe200000e0000 */
[----:B------:R-:W-:Y:S02]  /*14ac0*/  LEA.HI.X R5, R4, R7, R5, 0x2, P0 ;  /* 0x0000000704057211 */ /* 0x000fe400000f1405 */
[----:B------:R-:W-:Y:S01]  /*14ad0*/  LOP3.LUT P0, RZ, R44, 0x3, RZ, 0xc0, !PT ;  /* 0x000000032cff7812 */ /* 0x000fe2000780c0ff */
[----:B------:R2:W-:Y:S04]  /*14ae0*/  SHFL.IDX PT, R4, R3, 0x1, 0x1c1f ;  /* 0x003c1f0003047f89 */ /* 0x0005e800000e0000 */
[----:B------:R-:W1:Y:S04]  /*14af0*/  SHFL.IDX PT, R7, R5, RZ, 0x1c1f ;  /* 0x001c1fff05077589 */ /* 0x000e6800000e0000 */
[----:B------:R-:W3:Y:S01]  /*14b00*/  SHFL.IDX PT, R5, R5, 0x1, 0x1c1f ;  /* 0x003c1f0005057f89 */ /* 0x000ee200000e0000 */
[----:B--2---:R-:W-:-:S05]  /*14b10*/  IMAD.IADD R3, R45, 0x1, R244 ;  /* 0x000000012d037824 */ /* 0x004fca00078e02f4 */
        /* <DEDUP_REMOVED lines=11> */
[----:B-1----:R-:W-:Y:S01]  /*14bd0*/  IMAD.WIDE.U32 R4, R2, c[0x0][0x3a0], RZ ;  /* 0x0000e80002047a25 */ /* 0x002fe200078e00ff */
[----:B------:R-:W-:Y:S01]  /*14be0*/  SHF.R.S32.HI R7, RZ, 0x1f, R0 ;  /* 0x0000001fff077819 */ /* 0x000fe20000011400 */
[----:B------:R1:W2:Y:S01]  /*14bf0*/  LDS.128 R16, [R195+0x80] ;  /* 0x00008000c3107984 */ /* 0x0002a20000000c00 */
[----:B------:R-:W-:Y:S01]  /*14c00*/  IADD3 R6, R44, R244, RZ ;  /* 0x000000f42c067210 */ /* 0x000fe20007ffe0ff */
[----:B------:R-:W-:-:S02]  /*14c10*/  IMAD R2, R2, c[0x0][0x3a4], R12 ;  /* 0x0000e90002027a24 */ /* 0x000fc400078e020c */
[----:B------:R1:W3:Y:S03]  /*14c20*/  LDS.128 R24, [R195+0x1080] ;  /* 0x00108000c3187984 */ /* 0x0002e60000000c00 */
[----:B------:R-:W-:Y:S01]  /*14c30*/  IADD3 R3, R5, R2, RZ ;  /* 0x0000000205037210 */ /* 0x000fe20007ffe0ff */
[----:B------:R1:W4:Y:S01]  /*14c40*/  LDS.128 R32, [R195+0x2080] ;  /* 0x00208000c3207984 */ /* 0x0003220000000c00 */
[----:B------:R-:W-:-:S03]  /*14c50*/  MOV R2, R4 ;  /* 0x0000000400027202 */ /* 0x000fc60000000f00 */
[----:B------:R1:W1:Y:S02]  /*14c60*/  LDS.128 R36, [R195+0x3080] ;  /* 0x00308000c3247984 */ /* 0x0002640000000c00 */
[----:B------:R-:W-:Y:S01]  /*14c70*/  IMAD.WIDE.U32 R4, R10, c[0x0][0x3e8], R2 ;  /* 0x0000fa000a047a25 */ /* 0x000fe200078e0002 */
[----:B------:R-:W-:Y:S01]  /*14c80*/  MOV R2, R6 ;  /* 0x0000000600027202 */ /* 0x000fe20000000f00 */
[----:B------:R1:W1:Y:S02]  /*14c90*/  LDS.128 R12, [R195+0x4080] ;  /* 0x00408000c30c7984 */ /* 0x0002640000000c00 */
[----:B------:R-:W-:Y:S02]  /*14ca0*/  IMAD R3, R7, c[0x0][0x3f0], RZ ;  /* 0x0000fc0007037a24 */ /* 0x000fe400078e02ff */
[----:B------:R-:W-:Y:S01]  /*14cb0*/  @P3 IMAD.HI.U32 R7, R6, c[0x0][0x4ec], RZ ;  /* 0x00013b0006073a27 */ /* 0x000fe200078e00ff */
[----:B------:R1:W1:Y:S03]  /*14cc0*/  LDS.128 R20, [R195+0x5080] ;  /* 0x00508000c3147984 */ /* 0x0002660000000c00 */
[----:B------:R-:W-:Y:S01]  /*14cd0*/  IMAD R5, R10, c[0x0][0x3ec], R5 ;  /* 0x0000fb000a057a24 */ /* 0x000fe200078e0205 */
[----:B------:R1:W1:Y:S01]  /*14ce0*/  LDS.128 R28, [R195+0x6080] ;  /* 0x00608000c31c7984 */ /* 0x0002620000000c00 */
[----:B------:R-:W-:Y:S01]  /*14cf0*/  @P3 SHF.R.U32.HI R2, RZ, c[0x0][0x4f0], R7 ;  /* 0x00013c00ff023a19 */ /* 0x000fe20000011607 */
[----:B------:R-:W-:-:S02]  /*14d00*/  IMAD R7, R0, c[0x0][0x3f4], R3 ;  /* 0x0000fd0000077a24 */ /* 0x000fc400078e0203 */
[----:B------:R1:W1:Y:S01]  /*14d10*/  LDS.128 R40, [R195+0x7080] ;  /* 0x00708000c3287984 */ /* 0x0002620000000c00 */
[----:B------:R-:W-:Y:S01]  /*14d20*/  IMAD.WIDE.U32 R4, R0, c[0x0][0x3f0], R4 ;  /* 0x0000fc0000047a25 */ /* 0x000fe200078e0004 */
[----:B------:R-:W-:Y:S02]  /*14d30*/  SHF.R.S32.HI R3, RZ, 0x1f, R2 ;  /* 0x0000001fff037819 */ /* 0x000fe40000011402 */
[----:B------:R-:W-:Y:S02]  /*14d40*/  IADD3 R0, -R2, RZ, RZ ;  /* 0x000000ff02007210 */ /* 0x000fe40007ffe1ff */
[----:B------:R-:W-:Y:S01]  /*14d50*/  IADD3 R5, R5, R7, RZ ;  /* 0x0000000705057210 */ /* 0x000fe20007ffe0ff */
[----:B------:R-:W-:Y:S02]  /*14d60*/  IMAD R3, R3, c[0x0][0x3e0], RZ ;  /* 0x0000f80003037a24 */ /* 0x000fe400078e02ff */
[----:B------:R-:W-:Y:S02]  /*14d70*/  IMAD R0, R0, c[0x0][0x4e8], R6 ;  /* 0x00013a0000007a24 */ /* 0x000fe400078e0206 */
[----:B------:R-:W-:-:S02]  /*14d80*/  IMAD R6, R2, c[0x0][0x3e4], R3 ;  /* 0x0000f90002067a24 */ /* 0x000fc400078e0203 */
        /* <DEDUP_REMOVED lines=11> */
.L_x_866:
[----:B------:R-:W-:Y:S05]  /*14e40*/  BRA.DIV ~URZ, `(.L_x_779) ;  /* 0x000055627f007947 */ /* 0x000fea000b800000 */
[----:B------:R4:W2:Y:S02]  /*14e50*/  SHFL.IDX PT, R0, R8, RZ, 0x181f ;  /* 0x00181fff08007589 */ /* 0x0008a400000e0000 */
.L_x_867:
[----:B------:R-:W-:Y:S01]  /*14e60*/  IADD3 R6, R245, R244, RZ ;  /* 0x000000f4f5067210 */ /* 0x000fe20007ffe0ff */
        /* <DEDUP_REMOVED lines=13> */
.L_x_781:
[----:B------:R-:W-:Y:S05]  /*14f40*/  BSYNC B0 ;  /* 0x0000000000007941 */ /* 0x000fea0003800000 */
.L_x_780:
[----:B------:R-:W-:Y:S05]  /*14f50*/  BRA.DIV ~URZ, `(.L_x_782) ;  /* 0x000054c27f007947 */ /* 0x000fea000b800000 */
[----:B---3--:R3:W4:Y:S04]  /*14f60*/  SHFL.IDX PT, R10, R7, 0x1, 0x181f ;  /* 0x00381f00070a7f89 */ /* 0x00872800000e0000 */
[----:B--2---:R3:W2:Y:S02]  /*14f70*/  SHFL.IDX PT, R0, R8, 0x1, 0x181f ;  /* 0x00381f0008007f89 */ /* 0x0046a400000e0000 */
.L_x_868:
        /* <DEDUP_REMOVED lines=14> */
.L_x_784:
[----:B------:R-:W-:Y:S05]  /*15060*/  BSYNC B0 ;  /* 0x0000000000007941 */ /* 0x000fea0003800000 */
.L_x_783:
[----:B------:R-:W-:Y:S05]  /*15070*/  BRA.DIV ~URZ, `(.L_x_785) ;  /* 0x000054727f007947 */ /* 0x000fea000b800000 */
[----:B----4-:R4:W3:Y:S02]  /*15080*/  SHFL.IDX PT, R10, R7, 0x2, 0x181f ;  /* 0x00581f00070a7f89 */ /* 0x0108e400000e0000 */
.L_x_869:
[----:B------:R-:W-:Y:S05]  /*15090*/  BRA.DIV ~URZ, `(.L_x_786) ;  /* 0x000054c27f007947 */ /* 0x000fea000b800000 */
[----:B--2---:R2:W4:Y:S02]  /*150a0*/  SHFL.IDX PT, R0, R8, 0x2, 0x181f ;  /* 0x00581f0008007f89 */ /* 0x00452400000e0000 */
.L_x_870:
        /* <DEDUP_REMOVED lines=14> */
.L_x_788:
[----:B------:R-:W-:Y:S05]  /*15190*/  BSYNC B0 ;  /* 0x0000000000007941 */ /* 0x000fea0003800000 */
.L_x_787:
[----:B------:R-:W-:Y:S05]  /*151a0*/  BRA.DIV ~URZ, `(.L_x_789) ;  /* 0x000054227f007947 */ /* 0x000fea000b800000 */
[----:B---34-:R-:W3:Y:S04]  /*151b0*/  SHFL.IDX PT, R7, R7, 0x3, 0x181f ;  /* 0x00781f0007077f89 */ /* 0x018ee800000e0000 */
[----:B------:R4:W1:Y:S02]  /*151c0*/  SHFL.IDX PT, R0, R8, 0x3, 0x181f ;  /* 0x00781f0008007f89 */ /* 0x00086400000e0000 */
.L_x_871:
        /* <DEDUP_REMOVED lines=15> */
.L_x_777:
[----:B------:R-:W-:Y:S02]  /*152c0*/  IMAD R12, R12, c[0x0][0x408], RZ ;  /* 0x000102000c0c7a24 */ /* 0x000fe400078e02ff */
[----:B-1----:R-:W-:-:S04]  /*152d0*/  IMAD.WIDE.U32 R4, R2, c[0x0][0x408], RZ ;  /* 0x0001020002047a25 */ /* 0x002fc800078e00ff */
[----:B------:R-:W-:-:S05]  /*152e0*/  IMAD R2, R2, c[0x0][0x40c], R12 ;  /* 0x0001030002027a24 */ /* 0x000fca00078e020c */
[----:B------:R-:W-:Y:S02]  /*152f0*/  IADD3 R3, R5, R2, RZ ;  /* 0x0000000205037210 */ /* 0x000fe40007ffe0ff */
[----:B------:R-:W-:Y:S02]  /*15300*/  MOV R2, R4 ;  /* 0x0000000400027202 */ /* 0x000fe40000000f00 */
[----:B------:R-:W-:-:S03]  /*15310*/  SHF.R.S32.HI R5, RZ, 0x1f, R0 ;  /* 0x0000001fff057819 */ /* 0x000fc60000011400 */
[----:B------:R-:W-:-:S04]  /*15320*/  IMAD.WIDE.U32 R2, R10, c[0x0][0x438], R2 ;  /* 0x00010e000a027a25 */ /* 0x000fc800078e0002 */
[----:B------:R-:W-:Y:S02]  /*15330*/  IMAD R4, R5, c[0x0][0x440], RZ ;  /* 0x0001100005047a24 */ /* 0x000fe400078e02ff */
        /* <DEDUP_REMOVED lines=8> */
[----:B------:R-:W-:Y:S01]  /*153c0*/  IADD3 R4, -R0, RZ, RZ ;  /* 0x000000ff00047210 */ /* 0x000fe20007ffe1ff */
[----:B------:R-:W-:-:S04]  /*153d0*/  IMAD.WIDE.U32 R2, R249, c[0x0][0x448], R2 ;  /* 0x00011200f9027a25 */ /* 0x000fc800078e0002 */
[----:B------:R-:W-:Y:S02]  /*153e0*/  IMAD R5, R5, c[0x0][0x430], RZ ;  /* 0x00010c0005057a24 */ /* 0x000fe400078e02ff */
[----:B------:R-:W-:Y:S02]  /*153f0*/  IMAD R3, R249, c[0x0][0x44c], R3 ;  /* 0x00011300f9037a24 */ /* 0x000fe400078e0203 */
        /* <DEDUP_REMOVED lines=13> */
.L_x_872:
[----:B------:R-:W-:Y:S05]  /*154d0*/  BRA.DIV ~URZ, `(.L_x_792) ;  /* 0x000052327f007947 */ /* 0x000fea000b800000 */
[----:B------:R3:W4:Y:S02]  /*154e0*/  SHFL.IDX PT, R0, R12, RZ, 0x1c1f ;  /* 0x001c1fff0c007589 */ /* 0x00072400000e0000 */
.L_x_873:
[----:B------:R-:W-:Y:S01]  /*154f0*/  BSSY B0, `(.L_x_793) ;  /* 0x000006e000007945 */ /* 0x000fe20003800000 */
[----:B------:R-:W-:Y:S05]  /*15500*/  @P0 BRA `(.L_x_794) ;  /* 0x000006c000000947 */ /* 0x000fea0003800000 */
[C---:B------:R-:W-:Y:S02]  /*15510*/  IADD3 R9, R233.reuse, 0x8, RZ ;  /* 0x00000008e9097810 */ /* 0x040fe40007ffe0ff */
[----:B------:R-:W-:Y:S02]  /*15520*/  ISETP.GE.AND P1, PT, R233, c[0x0][0x3c8], PT ;  /* 0x0000f200e9007a0c */ /* 0x000fe40003f26270 */
[----:B------:R-:W-:Y:S02]  /*15530*/  ISETP.GE.AND P0, PT, R9, c[0x0][0x3c8], PT ;  /* 0x0000f20009007a0c */ /* 0x000fe40003f06270 */
[C---:B------:R-:W-:Y:S02]  /*15540*/  IADD3 R10, R233.reuse, 0x10, RZ ;  /* 0x00000010e90a7810 */ /* 0x040fe40007ffe0ff */
[----:B------:R-:W-:-:S02]  /*15550*/  IADD3 R8, R233, 0x18, RZ ;  /* 0x00000018e9087810 */ /* 0x000fc40007ffe0ff */
[----:B------:R-:W-:Y:S02]  /*15560*/  IADD3 R11, R233, 0x8, RZ ;  /* 0x00000008e90b7810 */ /* 0x000fe40007ffe0ff */
[----:B------:R-:W-:Y:S02]  /*15570*/  ISETP.GE.AND P3, PT, R10, c[0x0][0x3c8], PT ;  /* 0x0000f2000a007a0c */ /* 0x000fe40003f66270 */
[----:B------:R-:W-:Y:S01]  /*15580*/  ISETP.GE.AND P4, PT, R8, c[0x0][0x3c8], PT ;  /* 0x0000f20008007a0c */ /* 0x000fe20003f86270 */
[----:B----4-:R-:W-:Y:S01]  /*15590*/  @!P1 IMAD.MOV.U32 R6, RZ, RZ, R0 ;  /* 0x000000ffff069224 */ /* 0x010fe200078e0000 */
[----:B------:R-:W-:Y:S01]  /*155a0*/  SHF.R.S32.HI R11, RZ, 0x1f, R11 ;  /* 0x0000001fff0b7819 */ /* 0x000fe2000001140b */
[----:B--2---:R-:W-:Y:S01]  /*155b0*/  @!P1 IMAD.MOV.U32 R7, RZ, RZ, R4 ;  /* 0x000000ffff079224 */ /* 0x004fe200078e0004 */
[----:B------:R-:W-:Y:S02]  /*155c0*/  @!P0 LEA R2, P2, R9, R0, 0x2 ;  /* 0x0000000009028211 */ /* 0x000fe400078410ff */
[C---:B------:R-:W-:Y:S01]  /*155d0*/  IADD3 R15, R233.reuse, 0x20, RZ ;  /* 0x00000020e90f7810 */ /* 0x040fe20007ffe0ff */
[----:B------:R-:W-:Y:S01]  /*155e0*/  @!P1 IMAD.WIDE R6, R233, 0x4, R6 ;  /* 0x00000004e9069825 */ /* 0x000fe200078e0206 */
[----:B------:R-:W-:-:S02]  /*155f0*/  @!P0 LEA.HI.X R3, R9, R4, R11, 0x2, P2 ;  /* 0x0000000409038211 */ /* 0x000fc400010f140b */
[C---:B------:R-:W-:Y:S02]  /*15600*/  IADD3 R9, R233.reuse, 0x28, RZ ;  /* 0x00000028e9097810 */ /* 0x040fe40007ffe0ff */
[----:B------:R-:W-:Y:S01]  /*15610*/  IADD3 R14, R233, 0x10, RZ ;  /* 0x00000010e90e7810 */ /* 0x000fe20007ffe0ff */
[----:B------:R2:W-:Y:S01]  /*15620*/  @!P1 ST.E.64 [R6.64], R70 ;  /* 0x0000004606009985 */ /* 0x0005e2000c101b06 */
[----:B------:R-:W-:Y:S02]  /*15630*/  ISETP.GE.AND P2, PT, R15, c[0x0][0x3c8], PT ;  /* 0x0000f2000f007a0c */ /* 0x000fe40003f46270 */
[----:B------:R-:W-:Y:S01]  /*15640*/  IADD3 R11, R233, 0x18, RZ ;  /* 0x00000018e90b7810 */ /* 0x000fe20007ffe0ff */
[----:B------:R4:W-:Y:S01]  /*15650*/  @!P0 ST.E.64 [R2.64], R26 ;  /* 0x0000001a02008985 */ /* 0x0009e2000c101b06 */
[----:B------:R-:W-:Y:S02]  /*15660*/  ISETP.GE.AND P1, PT, R9, c[0x0][0x3c8], PT ;  /* 0x0000f20009007a0c */ /* 0x000fe40003f26270 */
[----:B------:R-:W-:-:S02]  /*15670*/  SHF.R.S32.HI R14, RZ, 0x1f, R14 ;  /* 0x0000001fff0e7819 */ /* 0x000fc4000001140e */
[----:B------:R-:W-:Y:S02]  /*15680*/  SHF.R.S32.HI R11, RZ, 0x1f, R11 ;  /* 0x0000001fff0b7819 */ /* 0x000fe4000001140b */
[C---:B------:R-:W-:Y:S02]  /*15690*/  IADD3 R16, R233.reuse, 0x20, RZ ;  /* 0x00000020e9107810 */ /* 0x040fe40007ffe0ff */
[C---:B------:R-:W-:Y:S02]  /*156a0*/  IADD3 R17, R233.reuse, 0x40, RZ ;  /* 0x00000040e9117810 */ /* 0x040fe40007ffe0ff */
[----:B------:R-:W-:Y:S02]  /*156b0*/  SHF.R.S32.HI R16, RZ, 0x1f, R16 ;  /* 0x0000001fff107819 */ /* 0x000fe40000011410 */
[----:B------:R-:W-:Y:S02]  /*156c0*/  SHF.R.S32.HI R17, RZ, 0x1f, R17 ;  /* 0x0000001fff117819 */ /* 0x000fe40000011411 */
[----:B------:R-:W-:-:S04]  /*156d0*/  IADD3 R18, R233, 0x68, RZ ;  /* 0x00000068e9127810 */ /* 0x000fc80007ffe0ff */
[----:B------:R-:W-:Y:S02]  /*156e0*/  SHF.R.S32.HI R18, RZ, 0x1f, R18 ;  /* 0x0000001fff127819 */ /* 0x000fe40000011412 */
[-C--:B--2---:R-:W-:Y:S02]  /*156f0*/  @!P3 LEA R6, P5, R10, R0.reuse, 0x2 ;  /* 0x000000000a06b211 */ /* 0x084fe400078a10ff */
[----:B----4-:R-:W-:Y:S02]  /*15700*/  @!P4 LEA R2, P0, R8, R0, 0x2 ;  /* 0x000000000802c211 */ /* 0x010fe400078010ff */
[-C--:B------:R-:W-:Y:S02]  /*15710*/  @!P3 LEA.HI.X R7, R10, R4.reuse, R14, 0x2, P5 ;  /* 0x000000040a07b211 */ /* 0x080fe400028f140e */
[----:B------:R-:W-:Y:S02]  /*15720*/  @!P4 LEA.HI.X R3, R8, R4, R11, 0x2, P0 ;  /* 0x000000040803c211 */ /* 0x000fe400000f140b */
[C---:B------:R-:W-:Y:S01]  /*15730*/  IADD3 R10, R233.reuse, 0x30, RZ ;  /* 0x00000030e90a7810 */ /* 0x040fe20007ffe0ff */
[----:B------:R2:W-:Y:S01]  /*15740*/  @!P3 ST.E.64 [R6.64], R28 ;  /* 0x0000001c0600b985 */ /* 0x0005e2000c101b06 */
[----:B------:R-:W-:-:S02]  /*15750*/  IADD3 R8, R233, 0x38, RZ ;  /* 0x00000038e9087810 */ /* 0x000fc40007ffe0ff */
[C---:B------:R-:W-:Y:S01]  /*15760*/  IADD3 R11, R233.reuse, 0x28, RZ ;  /* 0x00000028e90b7810 */ /* 0x040fe20007ffe0ff */
[----:B------:R4:W-:Y:S01]  /*15770*/  @!P4 ST.E.64 [R2.64], R30 ;  /* 0x0000001e0200c985 */ /* 0x0009e2000c101b06 */
[----:B------:R-:W-:Y:S02]  /*15780*/  ISETP.GE.AND P3, PT, R10, c[0x0][0x3c8], PT ;  /* 0x0000f2000a007a0c */ /* 0x000fe40003f66270 */
[----:B------:R-:W-:Y:S02]  /*15790*/  ISETP.GE.AND P4, PT, R8, c[0x0][0x3c8], PT ;  /* 0x0000f20008007a0c */ /* 0x000fe40003f86270 */
[----:B------:R-:W-:Y:S02]  /*157a0*/  SHF.R.S32.HI R11, RZ, 0x1f, R11 ;  /* 0x0000001fff0b7819 */ /* 0x000fe4000001140b */
[----:B------:R-:W-:Y:S02]  /*157b0*/  IADD3 R14, R233, 0x40, RZ ;  /* 0x00000040e90e7810 */ /* 0x000fe40007ffe0ff */
[----:B--2---:R-:W-:-:S02]  /*157c0*/  @!P2 LEA R6, P5, R15, R0, 0x2 ;  /* 0x000000000f06a211 */ /* 0x004fc400078a10ff */
[----:B----4-:R-:W-:Y:S02]  /*157d0*/  @!P1 LEA R2, P0, R9, R0, 0x2 ;  /* 0x0000000009029211 */ /* 0x010fe400078010ff */
[-C--:B------:R-:W-:Y:S02]  /*157e0*/  @!P2 LEA.HI.X R7, R15, R4.reuse, R16, 0x2, P5 ;  /* 0x000000040f07a211 */ /* 0x080fe400028f1410 */
[----:B------:R-:W-:Y:S02]  /*157f0*/  @!P1 LEA.HI.X R3, R9, R4, R11, 0x2, P0 ;  /* 0x0000000409039211 */ /* 0x000fe400000f140b */
[C---:B------:R-:W-:Y:S01]  /*15800*/  IADD3 R15, R233.reuse, 0x48, RZ ;  /* 0x00000048e90f7810 */ /* 0x040fe20007ffe0ff */
[----:B------:R2:W-:Y:S01]  /*15810*/  @!P2 ST.E.64 [R6.64], R32 ;  /* 0x000000200600a985 */ /* 0x0005e2000c101b06 */
[C---:B------:R-:W-:Y:S02]  /*15820*/  IADD3 R16, R233.reuse, 0x30, RZ ;  /* 0x00000030e9107810 */ /* 0x040fe40007ffe0ff */
[----:B------:R-:W-:Y:S01]  /*15830*/  IADD3 R9, R233, 0x38, RZ ;  /* 0x00000038e9097810 */ /* 0x000fe20007ffe0ff */
[----:B------:R4:W-:Y:S01]  /*15840*/  @!P1 ST.E.64 [R2.64], R34 ;  /* 0x0000002202009985 */ /* 0x0009e2000c101b06 */
[----:B------:R-:W-:-:S02]  /*15850*/  ISETP.GE.AND P1, PT, R15, c[0x0][0x3c8], PT ;  /* 0x0000f2000f007a0c */ /* 0x000fc40003f26270 */
[----:B------:R-:W-:Y:S02]  /*15860*/  ISETP.GE.AND P2, PT, R14, c[0x0][0x3c8], PT ;  /* 0x0000f2000e007a0c */ /* 0x000fe40003f46270 */
[----:B------:R-:W-:Y:S02]  /*15870*/  SHF.R.S32.HI R16, RZ, 0x1f, R16 ;  /* 0x0000001fff107819 */ /* 0x000fe40000011410 */
[----:B------:R-:W-:Y:S02]  /*15880*/  SHF.R.S32.HI R9, RZ, 0x1f, R9 ;  /* 0x0000001fff097819 */ /* 0x000fe40000011409 */
[----:B------:R-:W-:-:S04]  /*15890*/  IADD3 R11, R233, 0x50, RZ ;  /* 0x00000050e90b7810 */ /* 0x000fc80007ffe0ff */
[----:B------:R-:W-:Y:S02]  /*158a0*/  ISETP.GE.AND P6, PT, R11, c[0x0][0x3c8], PT ;  /* 0x0000f2000b007a0c */ /* 0x000fe40003fc6270 */
[-C--:B--2---:R-:W-:Y:S02]  /*158b0*/  @!P3 LEA R6, P5, R10, R0.reuse, 0x2 ;  /* 0x000000000a06b211 */ /* 0x084fe400078a10ff */
[----:B----4-:R-:W-:Y:S02]  /*158c0*/  @!P4 LEA R2, P0, R8, R0, 0x2 ;  /* 0x000000000802c211 */ /* 0x010fe400078010ff */
[-C--:B------:R-:W-:Y:S02]  /*158d0*/  @!P3 LEA.HI.X R7, R10, R4.reuse, R16, 0x2, P5 ;  /* 0x000000040a07b211 */ /* 0x080fe400028f1410 */
[----:B------:R-:W-:Y:S02]  /*158e0*/  @!P4 LEA.HI.X R3, R8, R4, R9, 0x2, P0 ;  /* 0x000000040803c211 */ /* 0x000fe400000f1409 */
[C---:B------:R-:W-:Y:S01]  /*158f0*/  IADD3 R16, R233.reuse, 0x48, RZ ;  /* 0x00000048e9107810 */ /* 0x040fe20007ffe0ff */
[----:B------:R2:W-:Y:S01]  /*15900*/  @!P3 ST.E.64 [R6.64], R36 ;  /* 0x000000240600b985 */ /* 0x0005e2000c101b06 */
[----:B------:R-:W-:-:S02]  /*15910*/  IADD3 R10, R233, 0x58, RZ ;  /* 0x00000058e90a7810 */ /* 0x000fc40007ffe0ff */
[----:B------:R-:W-:Y:S01]  /*15920*/  SHF.R.S32.HI R16, RZ, 0x1f, R16 ;  /* 0x0000001fff107819 */ /* 0x000fe20000011410 */
[----:B------:R4:W-:Y:S01]  /*15930*/  @!P4 ST.E.64 [R2.64], R38 ;  /* 0x000000260200c985 */ /* 0x0009e2000c101b06 */
[----:B------:R-:W-:Y:S02]  /*15940*/  @!P2 LEA R8, P0, R14, R0, 0x2 ;  /* 0x000000000e08a211 */ /* 0x000fe400078010ff */
[----:B------:R-:W-:Y:S02]  /*15950*/  ISETP.GE.AND P5, PT, R10, c[0x0][0x3c8], PT ;  /* 0x0000f2000a007a0c */ /* 0x000fe40003fa6270 */
[----:B------:R-:W-:Y:S02]  /*15960*/  @!P2 LEA.HI.X R9, R14, R4, R17, 0x2, P0 ;  /* 0x000000040e09a211 */ /* 0x000fe400000f1411 */
[C---:B------:R-:W-:Y:S02]  /*15970*/  IADD3 R14, R233.reuse, 0x60, RZ ;  /* 0x00000060e90e7810 */ /* 0x040fe40007ffe0ff */
[----:B------:R-:W-:Y:S01]  /*15980*/  IADD3 R17, R233, 0x68, RZ ;  /* 0x00000068e9117810 */ /* 0x000fe20007ffe0ff */
[----:B------:R-:W-:Y:S01]  /*15990*/  @!P2 ST.E.64 [R8.64], R68 ;  /* 0x000000440800a985 */ /* 0x000fe2000c101b06 */
[----:B------:R-:W-:-:S02]  /*159a0*/  ISETP.GE.AND P4, PT, R14, c[0x0][0x3c8], PT ;  /* 0x0000f2000e007a0c */ /* 0x000fc40003f86270 */
[----:B------:R-:W-:Y:S02]  /*159b0*/  ISETP.GE.AND P2, PT, R17, c[0x0][0x3c8], PT ;  /* 0x0000f20011007a0c */ /* 0x000fe40003f46270 */
[-C--:B--2---:R-:W-:Y:S02]  /*159c0*/  @!P6 LEA R6, P0, R11, R0.reuse, 0x2 ;  /* 0x000000000b06e211 */ /* 0x084fe400078010ff */
[----:B----4-:R-:W-:-:S04]  /*159d0*/  @!P1 LEA R2, P3, R15, R0, 0x2 ;  /* 0x000000000f029211 */ /* 0x010fc800078610ff */
[-C--:B------:R-:W-:Y:S02]  /*159e0*/  @!P1 LEA.HI.X R3, R15, R4.reuse, R16, 0x2, P3 ;  /* 0x000000040f039211 */ /* 0x080fe400018f1410 */
[C---:B------:R-:W-:Y:S02]  /*159f0*/  IADD3 R16, R233.reuse, 0x50, RZ ;  /* 0x00000050e9107810 */ /* 0x040fe40007ffe0ff */
[----:B------:R-:W-:Y:S01]  /*15a00*/  IADD3 R15, R233, 0x70, RZ ;  /* 0x00000070e90f7810 */ /* 0x000fe20007ffe0ff */
[----:B------:R2:W-:Y:S01]  /*15a10*/  @!P1 ST.E.64 [R2.64], R40 ;  /* 0x0000002802009985 */ /* 0x0005e2000c101b06 */
[----:B------:R-:W-:Y:S02]  /*15a20*/  SHF.R.S32.HI R16, RZ, 0x1f, R16 ;  /* 0x0000001fff107819 */ /* 0x000fe40000011410 */
[----:B------:R-:W-:Y:S02]  /*15a30*/  ISETP.GE.AND P1, PT, R15, c[0x0][0x3c8], PT ;  /* 0x0000f2000f007a0c */ /* 0x000fe40003f26270 */
[----:B------:R-:W-:-:S02]  /*15a40*/  @!P6 LEA.HI.X R7, R11, R4, R16, 0x2, P0 ;  /* 0x000000040b07e211 */ /* 0x000fc400000f1410 */
[C---:B------:R-:W-:Y:S02]  /*15a50*/  IADD3 R11, R233.reuse, 0x58, RZ ;  /* 0x00000058e90b7810 */ /* 0x040fe40007ffe0ff */
[----:B------:R-:W-:Y:S01]  /*15a60*/  IADD3 R16, R233, 0x60, RZ ;  /* 0x00000060e9107810 */ /* 0x000fe20007ffe0ff */
[----:B------:R4:W-:Y:S01]  /*15a70*/  @!P6 ST.E.64 [R6.64], R42 ;  /* 0x0000002a0600e985 */ /* 0x0009e2000c101b06 */
[----:B------:R-:W-:Y:S02]  /*15a80*/  SHF.R.S32.HI R11, RZ, 0x1f, R11 ;  /* 0x0000001fff0b7819 */ /* 0x000fe4000001140b */
[----:B------:R-:W-:Y:S02]  /*15a90*/  ISETP.GE.AND P0, PT, R252, c[0x0][0x3c8], PT ;  /* 0x0000f200fc007a0c */ /* 0x000fe40003f06270 */
[----:B------:R-:W-:Y:S02]  /*15aa0*/  SHF.R.S32.HI R16, RZ, 0x1f, R16 ;  /* 0x0000001fff107819 */ /* 0x000fe40000011410 */
[----:B--2---:R-:W-:-:S04]  /*15ab0*/  @!P5 LEA R2, P3, R10, R0, 0x2 ;  /* 0x000000000a02d211 */ /* 0x004fc800078610ff */
[----:B------:R-:W-:Y:S02]  /*15ac0*/  @!P5 LEA.HI.X R3, R10, R4, R11, 0x2, P3 ;  /* 0x000000040a03d211 */ /* 0x000fe400018f140b */
[CC--:B------:R-:W-:Y:S02]  /*15ad0*/  @!P4 LEA R10, P6, R14.reuse, R0.reuse, 0x2 ;  /* 0x000000000e0ac211 */ /* 0x0c0fe400078c10ff */
[----:B------:R-:W-:Y:S01]  /*15ae0*/  @!P2 LEA R8, P3, R17, R0, 0x2 ;  /* 0x000000001108a211 */ /* 0x000fe200078610ff */
[----:B------:R2:W-:Y:S01]  /*15af0*/  @!P5 ST.E.64 [R2.64], R46 ;  /* 0x0000002e0200d985 */ /* 0x0005e2000c101b06 */
[----:B------:R-:W-:Y:S02]  /*15b00*/  @!P4 LEA.HI.X R11, R14, R4, R16, 0x2, P6 ;  /* 0x000000040e0bc211 */ /* 0x000fe400030f1410 */
[----:B------:R-:W-:Y:S02]  /*15b10*/  IADD3 R16, R233, 0x70, RZ ;  /* 0x00000070e9107810 */ /* 0x000fe40007ffe0ff */
[----:B----4-:R-:W-:Y:S01]  /*15b20*/  @!P1 LEA R6, P5, R15, R0, 0x2 ;  /* 0x000000000f069211 */ /* 0x010fe200078a10ff */
[----:B------:R4:W-:Y:S01]  /*15b30*/  @!P4 ST.E.64 [R10.64], R80 ;  /* 0x000000500a00c985 */ /* 0x0009e2000c101b06 */
[----:B------:R-:W-:-:S02]  /*15b40*/  SHF.R.S32.HI R16, RZ, 0x1f, R16 ;  /* 0x0000001fff107819 */ /* 0x000fc40000011410 */
[-C--:B------:R-:W-:Y:S02]  /*15b50*/  @!P2 LEA.HI.X R9, R17, R4.reuse, R18, 0x2, P3 ;  /* 0x000000041109a211 */ /* 0x080fe400018f1412 */
[----:B------:R-:W-:Y:S02]  /*15b60*/  SHF.R.S32.HI R14, RZ, 0x1f, R252 ;  /* 0x0000001fff0e7819 */ /* 0x000fe400000114fc */
[----:B------:R-:W-:Y:S01]  /*15b70*/  @!P1 LEA.HI.X R7, R15, R4, R16, 0x2, P5 ;  /* 0x000000040f079211 */ /* 0x000fe200028f1410 */
[----:B------:R4:W-:Y:S04]  /*15b80*/  @!P2 ST.E.64 [R8.64], R72 ;  /* 0x000000480800a985 */ /* 0x0009e8000c101b06 */
[----:B------:R4:W-:Y:S01]  /*15b90*/  @!P1 ST.E.64 [R6.64], R48 ;  /* 0x0000003006009985 */ /* 0x0009e2000c101b06 */
[----:B--2---:R-:W-:-:S04]  /*15ba0*/  @!P0 LEA R2, P3, R252, R0, 0x2 ;  /* 0x00000000fc028211 */ /* 0x004fc800078610ff */
[----:B------:R-:W-:-:S05]  /*15bb0*/  @!P0 LEA.HI.X R3, R252, R4, R14, 0x2, P3 ;  /* 0x00000004fc038211 */ /* 0x000fca00018f140e */
[----:B------:R4:W-:Y:S04]  /*15bc0*/  @!P0 ST.E.64 [R2.64], R24 ;  /* 0x0000001802008985 */ /* 0x0009e8000c101b06 */
.L_x_794:
[----:B------:R-:W-:Y:S05]  /*15bd0*/  BSYNC B0 ;  /* 0x0000000000007941 */ /* 0x000fea0003800000 */
.L_x_793:
[----:B------:R-:W-:Y:S05]  /*15be0*/  BRA.DIV ~URZ, `(.L_x_795) ;  /* 0x00004b927f007947 */ /* 0x000fea000b800000 */
[----:B--2---:R2:W1:Y:S04]  /*15bf0*/  SHFL.IDX PT, R4, R5, 0x1, 0x1c1f ;  /* 0x003c1f0005047f89 */ /* 0x00446800000e0000 */
[----:B----4-:R2:W4:Y:S02]  /*15c00*/  SHFL.IDX PT, R0, R12, 0x1, 0x1c1f ;  /* 0x003c1f000c007f89 */ /* 0x01052400000e0000 */
.L_x_874:
[----:B------:R-:W-:-:S13]  /*15c10*/  ISETP.NE.AND P0, PT, R13, RZ, PT ;  /* 0x000000ff0d00720c */ /* 0x000fda0003f05270 */
[----:B------:R-:W-:Y:S05]  /*15c20*/  @P0 BRA `(.L_x_790) ;  /* 0x0000129000000947 */ /* 0x000fea0003800000 */
[C---:B------:R-:W-:Y:S02]  /*15c30*/  IADD3 R14, R233.reuse, 0x8, RZ ;  /* 0x00000008e90e7810 */ /* 0x040fe40007ffe0ff */
[C---:B------:R-:W-:Y:S02]  /*15c40*/  ISETP.GE.AND P2, PT, R233.reuse, c[0x0][0x3c8], PT ;  /* 0x0000f200e9007a0c */ /* 0x040fe40003f46270 */
[----:B------:R-:W-:Y:S02]  /*15c50*/  ISETP.GE.AND P1, PT, R14, c[0x0][0x3c8], PT ;  /* 0x0000f2000e007a0c */ /* 0x000fe40003f26270 */
[C---:B------:R-:W-:Y:S02]  /*15c60*/  IADD3 R11, R233.reuse, 0x10, RZ ;  /* 0x00000010e90b7810 */ /* 0x040fe40007ffe0ff */
[----:B------:R-:W-:Y:S02]  /*15c70*/  IADD3 R15, R233, 0x20, RZ ;  /* 0x00000020e90f7810 */ /* 0x000fe40007ffe0ff */
[----:B------:R-:W-:-:S02]  /*15c80*/  ISETP.GE.AND P0, PT, R11, c[0x0][0x3c8], PT ;  /* 0x0000f2000b007a0c */ /* 0x000fc40003f06270 */
[----:B------:R-:W-:Y:S02]  /*15c90*/  IADD3 R16, R233, 0x8, RZ ;  /* 0x00000008e9107810 */ /* 0x000fe40007ffe0ff */
[----:B------:R-:W-:Y:S01]  /*15ca0*/  ISETP.GE.AND P4, PT, R15, c[0x0][0x3c8], PT ;  /* 0x0000f2000f007a0c */ /* 0x000fe20003f86270 */
[----:B----4-:R-:W-:Y:S01]  /*15cb0*/  @!P2 IMAD.MOV.U32 R8, RZ, RZ, R0 ;  /* 0x000000ffff08a224 */ /* 0x010fe200078e0000 */
[----:B------:R-:W-:Y:S01]  /*15cc0*/  SHF.R.S32.HI R16, RZ, 0x1f, R16 ;  /* 0x0000001fff107819 */ /* 0x000fe20000011410 */
[----:B-1----:R-:W-:Y:S01]  /*15cd0*/  @!P2 IMAD.MOV.U32 R9, RZ, RZ, R4 ;  /* 0x000000ffff09a224 */ /* 0x002fe200078e0004 */
[C---:B------:R-:W-:Y:S02]  /*15ce0*/  @!P1 LEA R6, P3, R14.reuse, R0, 0x2 ;  /* 0x000000000e069211 */ /* 0x040fe400078610ff */
[C---:B--23--:R-:W-:Y:S01]  /*15cf0*/  IADD3 R12, R233.reuse, 0x10, RZ ;  /* 0x00000010e90c7810 */ /* 0x04cfe20007ffe0ff */
[----:B------:R-:W-:Y:S01]  /*15d00*/  @!P2 IMAD.WIDE R8, R233, 0x4, R8 ;  /* 0x00000004e908a825 */ /* 0x000fe200078e0208 */
[----:B------:R-:W-:-:S02]  /*15d10*/  @!P1 LEA.HI.X R7, R14, R4, R16, 0x2, P3 ;  /* 0x000000040e079211 */ /* 0x000fc400018f1410 */
[----:B------:R-:W-:Y:S02]  /*15d20*/  IADD3 R5, R233, 0x18, RZ ;  /* 0x00000018e9057810 */ /* 0x000fe40007ffe0ff */
[----:B------:R-:W-:Y:S01]  /*15d30*/  @!P0 LEA R2, P6, R11, R0, 0x2 ;  /* 0x000000000b028211 */ /* 0x000fe200078c10ff */
[----:B------:R1:W-:Y:S01]  /*15d40*/  @!P2 ST.E.64 [R8.64], R84 ;  /* 0x000000540800a985 */ /* 0x0003e2000c101b06 */
[----:B------:R-:W-:Y:S02]  /*15d50*/  SHF.R.S32.HI R12, RZ, 0x1f, R12 ;  /* 0x0000001fff0c7819 */ /* 0x000fe4000001140c */
[----:B------:R-:W-:Y:S01]  /*15d60*/  ISETP.GE.AND P5, PT, R5, c[0x0][0x3c8], PT ;  /* 0x0000f20005007a0c */ /* 0x000fe20003fa6270 */
[----:B------:R2:W-:Y:S01]  /*15d70*/  @!P1 ST.E.64 [R6.64], R64 ;  /* 0x0000004006009985 */ /* 0x0005e2000c101b06 */
[----:B------:R-:W-:Y:S02]  /*15d80*/  @!P0 LEA.HI.X R3, R11, R4, R12, 0x2, P6 ;  /* 0x000000040b038211 */ /* 0x000fe400030f140c */
[----:B------:R-:W-:-:S02]  /*15d90*/  IADD3 R14, R233, 0x18, RZ ;  /* 0x00000018e90e7810 */ /* 0x000fc40007ffe0ff */
[C---:B------:R-:W-:Y:S01]  /*15da0*/  IADD3 R10, R233.reuse, 0x28, RZ ;  /* 0x00000028e90a7810 */ /* 0x040fe20007ffe0ff */
[----:B------:R3:W-:Y:S01]  /*15db0*/  @!P0 ST.E.64 [R2.64], R52 ;  /* 0x0000003402008985 */ /* 0x0007e2000c101b06 */
[C---:B------:R-:W-:Y:S02]  /*15dc0*/  IADD3 R12, R233.reuse, 0x38, RZ ;  /* 0x00000038e90c7810 */ /* 0x040fe40007ffe0ff */
[----:B------:R-:W-:Y:S02]  /*15dd0*/  SHF.R.S32.HI R14, RZ, 0x1f, R14 ;  /* 0x0000001fff0e7819 */ /* 0x000fe4000001140e */
[----:B------:R-:W-:Y:S02]  /*15de0*/  IADD3 R16, R233, 0x20, RZ ;  /* 0x00000020e9107810 */ /* 0x000fe40007ffe0ff */
[----:B------:R-:W-:Y:S02]  /*15df0*/  ISETP.GE.AND P3, PT, R10, c[0x0][0x3c8], PT ;  /* 0x0000f2000a007a0c */ /* 0x000fe40003f66270 */
[----:B------:R-:W-:-:S02]  /*15e00*/  ISETP.GE.AND P1, PT, R12, c[0x0][0x3c8], PT ;  /* 0x0000f2000c007a0c */ /* 0x000fc40003f26270 */
[----:B------:R-:W-:Y:S02]  /*15e10*/  SHF.R.S32.HI R16, RZ, 0x1f, R16 ;  /* 0x0000001fff107819 */ /* 0x000fe40000011410 */
[C---:B------:R-:W-:Y:S02]  /*15e20*/  IADD3 R11, R233.reuse, 0x30, RZ ;  /* 0x00000030e90b7810 */ /* 0x040fe40007ffe0ff */
[----:B------:R-:W-:Y:S02]  /*15e30*/  IADD3 R13, R233, 0x38, RZ ;  /* 0x00000038e90d7810 */ /* 0x000fe40007ffe0ff */
[----:B------:R-:W-:Y:S02]  /*15e40*/  ISETP.GE.AND P2, PT, R11, c[0x0][0x3c8], PT ;  /* 0x0000f2000b007a0c */ /* 0x000fe40003f46270 */
[----:B-1----:R-:W-:Y:S02]  /*15e50*/  @!P5 LEA R8, P0, R5, R0, 0x2 ;  /* 0x000000000508d211 */ /* 0x002fe400078010ff */
[----:B------:R-:W-:-:S02]  /*15e60*/  SHF.R.S32.HI R13, RZ, 0x1f, R13 ;  /* 0x0000001fff0d7819 */ /* 0x000fc4000001140d */
[----:B--2---:R-:W-:Y:S02]  /*15e70*/  @!P4 LEA R6, P6, R15, R0, 0x2 ;  /* 0x000000000f06c211 */ /* 0x004fe400078c10ff */
[----:B------:R-:W-:Y:S02]  /*15e80*/  @!P5 LEA.HI.X R9, R5, R4, R14, 0x2, P0 ;  /* 0x000000040509d211 */ /* 0x000fe400000f140e */
[C---:B------:R-:W-:Y:S02]  /*15e90*/  IADD3 R14, R233.reuse, 0x28, RZ ;  /* 0x00000028e90e7810 */ /* 0x040fe40007ffe0ff */
[----:B------:R-:W-:Y:S01]  /*15ea0*/  IADD3 R5, R233, 0x40, RZ ;  /* 0x00000040e9057810 */ /* 0x000fe20007ffe0ff */
[----:B------:R1:W-:Y:S01]  /*15eb0*/  @!P5 ST.E.64 [R8.64], R88 ;  /* 0x000000580800d985 */ /* 0x0003e2000c101b06 */
[----:B------:R-:W-:-:S05]  /*15ec0*/  SHF.R.S32.HI R14, RZ, 0x1f, R14 ;  /* 0x0000001fff0e7819 */ /* 0x000fca000001140e */
[----:B---3--:R-:W-:-:S04]  /*15ed0*/  P2R R2, PR, RZ, 0x40 ;  /* 0x00000040ff027803 */ /* 0x008fc80000000000 */
[----:B------:R-:W-:Y:S02]  /*15ee0*/  ISETP.NE.AND P0, PT, R2, RZ, PT ;  /* 0x000000ff0200720c */ /* 0x000fe40003f05270 */
[C---:B------:R-:W-:Y:S02]  /*15ef0*/  @!P3 LEA R2, P6, R10.reuse, R0, 0x2 ;  /* 0x000000000a02b211 */ /* 0x040fe400078c10ff */
[-C--:B------:R-:W-:Y:S02]  /*15f00*/  @!P4 LEA.HI.X R7, R15, R4.reuse, R16, 0x2, P0 ;  /* 0x000000040f07c211 */ /* 0x080fe400000f1410 */
[----:B------:R-:W-:Y:S02]  /*15f10*/  @!P3 LEA.HI.X R3, R10, R4, R14, 0x2, P6 ;  /* 0x000000040a03b211 */ /* 0x000fe400030f140e */
[----:B------:R-:W-:Y:S01]  /*15f20*/  ISETP.GE.AND P0, PT, R5, c[0x0][0x3c8], PT ;  /* 0x0000f20005007a0c */ /* 0x000fe20003f06270 */
[----:B------:R2:W-:Y:S01]  /*15f30*/  @!P4 ST.E.64 [R6.64], R76 ;  /* 0x0000004c0600c985 */ /* 0x0005e2000c101b06 */
[----:B------:R-:W-:-:S02]  /*15f40*/  IADD3 R15, R233, 0x30, RZ ;  /* 0x00000030e90f7810 */ /* 0x000fc40007ffe0ff */
[C---:B------:R-:W-:Y:S01]  /*15f50*/  IADD3 R14, R233.reuse, 0x48, RZ ;  /* 0x00000048e90e7810 */ /* 0x040fe20007ffe0ff */
[----:B------:R3:W-:Y:S01]  /*15f60*/  @!P3 ST.E.64 [R2.64], R56 ;  /* 0x000000380200b985 */ /* 0x0007e2000c101b06 */
[----:B------:R-:W-:Y:S02]  /*15f70*/  SHF.R.S32.HI R15, RZ, 0x1f, R15 ;  /* 0x0000001fff0f7819 */ /* 0x000fe4000001140f */
[----:B------:R-:W-:Y:S02]  /*15f80*/  ISETP.GE.AND P5, PT, R14, c[0x0][0x3c8], PT ;  /* 0x0000f2000e007a0c */ /* 0x000fe40003fa6270 */
[----:B------:R-:W-:Y:S02]  /*15f90*/  IADD3 R10, R233, 0x50, RZ ;  /* 0x00000050e90a7810 */ /* 0x000fe40007ffe0ff */
[----:B-1----:R-:W-:Y:S02]  /*15fa0*/  @!P2 LEA R8, P3, R11, R0, 0x2 ;  /* 0x000000000b08a211 */ /* 0x002fe400078610ff */
[----:B------:R-:W-:-:S02]  /*15fb0*/  IADD3 R16, R233, 0x48, RZ ;  /* 0x00000048e9107810 */ /* 0x000fc40007ffe0ff */
[----:B------:R-:W-:Y:S02]  /*15fc0*/  @!P2 LEA.HI.X R9, R11, R4, R15, 0x2, P3 ;  /* 0x000000040b09a211 */ /* 0x000fe400018f140f */
[C---:B------:R-:W-:Y:S02]  /*15fd0*/  IADD3 R11, R233.reuse, 0x40, RZ ;  /* 0x00000040e90b7810 */ /* 0x040fe40007ffe0ff */
[----:B------:R-:W-:Y:S01]  /*15fe0*/  SHF.R.S32.HI R16, RZ, 0x1f, R16 ;  /* 0x0000001fff107819 */ /* 0x000fe20000011410 */
[----:B------:R-:W-:Y:S01]  /*15ff0*/  @!P2 ST.E.64 [R8.64], R94 ;  /* 0x0000005e0800a985 */ /* 0x000fe2000c101b06 */
[----:B------:R-:W-:Y:S02]  /*16000*/  SHF.R.S32.HI R11, RZ, 0x1f, R11 ;  /* 0x0000001fff0b7819 */ /* 0x000fe4000001140b */
[----:B------:R-:W-:-:S04]  /*16010*/  IADD3 R15, R233, 0x60, RZ ;  /* 0x00000060e90f7810 */ /* 0x000fc80007ffe0ff */
[----:B------:R-:W-:Y:S02]  /*16020*/  ISETP.GE.AND P2, PT, R15, c[0x0][0x3c8], PT ;  /* 0x0000f2000f007a0c */ /* 0x000fe40003f46270 */
[-C--:B--2---:R-:W-:Y:S02]  /*16030*/  @!P1 LEA R6, P4, R12, R0.reuse, 0x2 ;  /* 0x000000000c069211 */ /* 0x084fe400078810ff */
[----:B---3--:R-:W-:-:S11]  /*16040*/  @!P0 LEA R2, P6, R5, R0, 0x2 ;  /* 0x0000000005028211 */ /* 0x008fd600078c10ff */
[----:B------:R-:W-:Y:S02]  /*16050*/  P2R R3, PR, RZ, 0x10 ;  /* 0x00000010ff037803 */ /* 0x000fe40000000000 */
[----:B------:R-:W-:Y:S02]  /*16060*/  ISETP.GE.AND P4, PT, R10, c[0x0][0x3c8], PT ;  /* 0x0000f2000a007a0c */ /* 0x000fe40003f86270 */
[----:B------:R-:W-:Y:S02]  /*16070*/  ISETP.NE.AND P3, PT, R3, RZ, PT ;  /* 0x000000ff0300720c */ /* 0x000fe40003f65270 */
[-C--:B------:R-:W-:Y:S02]  /*16080*/  @!P0 LEA.HI.X R3, R5, R4.reuse, R11, 0x2, P6 ;  /* 0x0000000405038211 */ /* 0x080fe400030f140b */
[----:B------:R-:W-:Y:S02]  /*16090*/  @!P1 LEA.HI.X R7, R12, R4, R13, 0x2, P3 ;  /* 0x000000040c079211 */ /* 0x000fe400018f140d */
[----:B------:R-:W-:-:S02]  /*160a0*/  IADD3 R12, R233, 0x58, RZ ;  /* 0x00000058e90c7810 */ /* 0x000fc40007ffe0ff */
[C---:B------:R-:W-:Y:S01]  /*160b0*/  IADD3 R11, R233.reuse, 0x50, RZ ;  /* 0x00000050e90b7810 */ /* 0x040fe20007ffe0ff */
[----:B------:R1:W-:Y:S01]  /*160c0*/  @!P1 ST.E.64 [R6.64], R90 ;  /* 0x0000005a06009985 */ /* 0x0003e2000c101b06 */
[----:B------:R-:W-:Y:S02]  /*160d0*/  ISETP.GE.AND P3, PT, R12, c[0x0][0x3c8], PT ;  /* 0x0000f2000c007a0c */ /* 0x000fe40003f66270 */
[----:B------:R-:W-:Y:S01]  /*160e0*/  SHF.R.S32.HI R11, RZ, 0x1f, R11 ;  /* 0x0000001fff0b7819 */ /* 0x000fe2000001140b */
[----:B------:R2:W-:Y:S01]  /*160f0*/  @!P0 ST.E.64 [R2.64], R60 ;  /* 0x0000003c02008985 */ /* 0x0005e2000c101b06 */
[C---:B------:R-:W-:Y:S02]  /*16100*/  IADD3 R13, R233.reuse, 0x68, RZ ;  /* 0x00000068e90d7810 */ /* 0x040fe40007ffe0ff */
[----:B------:R-:W-:Y:S02]  /*16110*/  IADD3 R5, R233, 0x70, RZ ;  /* 0x00000070e9057810 */ /* 0x000fe40007ffe0ff */
[----:B------:R-:W-:-:S02]  /*16120*/  ISETP.GE.AND P1, PT, R13, c[0x0][0x3c8], PT ;  /* 0x0000f2000d007a0c */ /* 0x000fc40003f26270 */
[----:B-1----:R-:W-:-:S04]  /*16130*/  @!P5 LEA R6, P0, R14, R0, 0x2 ;  /* 0x000000000e06d211 */ /* 0x002fc800078010ff */
[----:B------:R-:W-:Y:S02]  /*16140*/  @!P5 LEA.HI.X R7, R14, R4, R16, 0x2, P0 ;  /* 0x000000040e07d211 */ /* 0x000fe400000f1410 */
[C---:B--2---:R-:W-:Y:S02]  /*16150*/  @!P4 LEA R2, P6, R10.reuse, R0, 0x2 ;  /* 0x000000000a02c211 */ /* 0x044fe400078c10ff */
[----:B------:R-:W-:Y:S01]  /*16160*/  IADD3 R14, R233, 0x58, RZ ;  /* 0x00000058e90e7810 */ /* 0x000fe20007ffe0ff */
[----:B------:R-:W-:Y:S01]  /*16170*/  @!P5 ST.E.64 [R6.64], R82 ;  /* 0x000000520600d985 */ /* 0x000fe2000c101b06 */
[----:B------:R-:W-:Y:S02]  /*16180*/  @!P4 LEA.HI.X R3, R10, R4, R11, 0x2, P6 ;  /* 0x000000040a03c211 */ /* 0x000fe400030f140b */
[----:B------:R-:W-:Y:S02]  /*16190*/  @!P3 LEA R10, P5, R12, R0, 0x2 ;  /* 0x000000000c0ab211 */ /* 0x000fe400078a10ff */
[----:B------:R-:W-:Y:S01]  /*161a0*/  ISETP.GE.AND P0, PT, R5, c[0x0][0x3c8], PT ;  /* 0x0000f20005007a0c */ /* 0x000fe20003f06270 */
[----:B------:R1:W-:Y:S01]  /*161b0*/  @!P4 ST.E.64 [R2.64], R78 ;  /* 0x0000004e0200c985 */ /* 0x0003e2000c101b06 */
[----:B------:R-:W-:-:S02]  /*161c0*/  SHF.R.S32.HI R14, RZ, 0x1f, R14 ;  /* 0x0000001fff0e7819 */ /* 0x000fc4000001140e */
[----:B------:R-:W-:Y:S02]  /*161d0*/  IADD3 R16, R233, 0x60, RZ ;  /* 0x00000060e9107810 */ /* 0x000fe40007ffe0ff */
[----:B------:R-:W-:Y:S02]  /*161e0*/  @!P2 LEA R8, P6, R15, R0, 0x2 ;  /* 0x000000000f08a211 */ /* 0x000fe400078c10ff */
[----:B------:R-:W-:-:S04]  /*161f0*/  SHF.R.S32.HI R16, RZ, 0x1f, R16 ;  /* 0x0000001fff107819 */ /* 0x000fc80000011410 */
[----:B------:R-:W-:Y:S02]  /*16200*/  @!P2 LEA.HI.X R9, R15, R4, R16, 0x2, P6 ;  /* 0x000000040f09a211 */ /* 0x000fe400030f1410 */
[----:B-1----:R-:W-:Y:S02]  /*16210*/  P2R R2, PR, RZ, 0x20 ;  /* 0x00000020ff027803 */ /* 0x002fe40000000000 */
[----:B------:R-:W-:Y:S02]  /*16220*/  @!P1 LEA R6, P5, R13, R0, 0x2 ;  /* 0x000000000d069211 */ /* 0x000fe400078a10ff */
[----:B------:R-:W-:-:S04]  /*16230*/  ISETP.NE.AND P4, PT, R2, RZ, PT ;  /* 0x000000ff0200720c */ /* 0x000fc80003f85270 */
[----:B------:R-:W-:Y:S02]  /*16240*/  @!P3 LEA.HI.X R11, R12, R4, R14, 0x2, P4 ;  /* 0x000000040c0bb211 */ /* 0x000fe400020f140e */
[C---:B------:R-:W-:Y:S02]  /*16250*/  IADD3 R14, R233.reuse, 0x68, RZ ;  /* 0x00000068e90e7810 */ /* 0x040fe40007ffe0ff */
[----:B------:R-:W-:Y:S01]  /*16260*/  IADD3 R12, R233, 0x70, RZ ;  /* 0x00000070e90c7810 */ /* 0x000fe20007ffe0ff */
[----:B------:R1:W-:Y:S01]  /*16270*/  @!P3 ST.E.64 [R10.64], R86 ;  /* 0x000000560a00b985 */ /* 0x0003e2000c101b06 */
[----:B------:R-:W-:Y:S02]  /*16280*/  SHF.R.S32.HI R14, RZ, 0x1f, R14 ;  /* 0x0000001fff0e7819 */ /* 0x000fe4000001140e */
[----:B------:R-:W-:Y:S01]  /*16290*/  SHF.R.S32.HI R12, RZ, 0x1f, R12 ;  /* 0x0000001fff0c7819 */ /* 0x000fe2000001140c */
[----:B------:R1:W-:Y:S01]  /*162a0*/  @!P2 ST.E.64 [R8.64], R74 ;  /* 0x0000004a0800a985 */ /* 0x0003e2000c101b06 */
[----:B------:R-:W-:-:S02]  /*162b0*/  @!P0 LEA R2, P4, R5, R0, 0x2 ;  /* 0x0000000005028211 */ /* 0x000fc400078810ff */
[-C--:B------:R-:W-:Y:S02]  /*162c0*/  @!P1 LEA.HI.X R7, R13, R4.reuse, R14, 0x2, P5 ;  /* 0x000000040d079211 */ /* 0x080fe400028f140e */
[----:B------:R-:W-:-:S03]  /*162d0*/  @!P0 LEA.HI.X R3, R5, R4, R12, 0x2, P4 ;  /* 0x0000000405038211 */ /* 0x000fc600020f140c */
[----:B------:R1:W-:Y:S04]  /*162e0*/  @!P1 ST.E.64 [R6.64], R58 ;  /* 0x0000003a06009985 */ /* 0x0003e8000c101b06 */
[----:B------:R1:W-:Y:S01]  /*162f0*/  @!P0 ST.E.64 [R2.64], R54 ;  /* 0x0000003602008985 */ /* 0x0003e2000c101b06 */
[----:B------:R-:W-:-:S13]  /*16300*/  ISETP.GE.AND P0, PT, R252, c[0x0][0x3c8], PT ;  /* 0x0000f200fc007a0c */ /* 0x000fda0003f06270 */
[----:B------:R-:W-:Y:S05]  /*16310*/  @P0 BRA `(.L_x_790) ;  /* 0x00000ba000000947 */ /* 0x000fea0003800000 */
[----:B------:R-:W-:Y:S02]  /*16320*/  SHF.R.S32.HI R5, RZ, 0x1f, R252 ;  /* 0x0000001fff057819 */ /* 0x000fe400000114fc */
[----:B-1----:R-:W-:-:S04]  /*16330*/  LEA R2, P0, R252, R0, 0x2 ;  /* 0x00000000fc027211 */ /* 0x002fc800078010ff */
[----:B------:R-:W-:-:S05]  /*16340*/  LEA.HI.X R3, R252, R4, R5, 0x2, P0 ;  /* 0x00000004fc037211 */ /* 0x000fca00000f1405 */
[----:B------:R1:W-:Y:S01]  /*16350*/  ST.E.64 [R2.64], R50 ;  /* 0x0000003202007985 */ /* 0x0003e2000c101b06 */
[----:B------:R-:W-:Y:S05]  /*16360*/  BRA `(.L_x_790) ;  /* 0x00000b5000007947 */ /* 0x000fea0003800000 */
.L_x_775:
[----:B------:R-:W-:Y:S01]  /*16370*/  ISETP.NE.U32.AND P0, PT, RZ, c[0x0][0x508], PT ;  /* 0x00014200ff007a0c */ /* 0x000fe20003f05070 */
[----:B------:R-:W-:Y:S01]  /*16380*/  IMAD.MOV.U32 R4, RZ, RZ, 0x4 ;  /* 0x00000004ff047424 */ /* 0x000fe200078e00ff */
[----:B------:R-:W-:Y:S01]  /*16390*/  ISETP.NE.U32.AND P2, PT, RZ, c[0x0][0x500], PT ;  /* 0x00014000ff007a0c */ /* 0x000fe20003f45070 */
[----:B------:R-:W-:Y:S01]  /*163a0*/  IMAD.MOV.U32 R20, RZ, RZ, c[0x0][0x388] ;  /* 0x0000e200ff147624 */ /* 0x000fe200078e00ff */
[----:B------:R-:W-:Y:S01]  /*163b0*/  ISETP.NE.AND.EX P0, PT, RZ, c[0x0][0x50c], PT, P0 ;  /* 0x00014300ff007a0c */ /* 0x000fe20003f05300 */
[----:B------:R-:W-:Y:S01]  /*163c0*/  IMAD.MOV.U32 R6, RZ, RZ, RZ ;  /* 0x000000ffff067224 */ /* 0x000fe200078e00ff */
[----:B------:R-:W-:Y:S01]  /*163d0*/  ISETP.NE.AND.EX P2, PT, RZ, c[0x0][0x504], PT, P2 ;  /* 0x00014100ff007a0c */ /* 0x000fe20003f45320 */
[----:B------:R-:W-:-:S10]  /*163e0*/  IMAD.WIDE R2, R251, R4, c[0x0][0x500] ;  /* 0x00014000fb027625 */ /* 0x000fd400078e0204 */
[----:B------:R-:W-:Y:S02]  /*163f0*/  @P0 IMAD.WIDE R4, R251, R4, c[0x0][0x508] ;  /* 0x00014200fb040625 */ /* 0x000fe400078e0204 */
[----:B------:R2:W5:Y:S04]  /*16400*/  @P2 LDG.E R6, [R2.64] ;  /* 0x0000000602062981 */ /* 0x000568000c1e1900 */
[----:B------:R2:W5:Y:S01]  /*16410*/  @P0 LDG.E R20, [R4.64] ;  /* 0x0000000604140981 */ /* 0x000562000c1e1900 */
[----:B------:R-:W-:-:S04]  /*16420*/  ISETP.NE.AND P1, PT, R247, RZ, PT ;  /* 0x000000fff700720c */ /* 0x000fc80003f25270 */
[----:B------:R-:W-:Y:S01]  /*16430*/  SEL R19, R247, c[0x0][0x3d4], P1 ;  /* 0x0000f500f7137a07 */ /* 0x000fe20000800000 */
[----:B------:R-:W-:Y:S05]  /*16440*/  @P0 BRA `(.L_x_796) ;  /* 0x0000004000000947 */ /* 0x000fea0003800000 */
[----:B------:R-:W-:Y:S05]  /*16450*/  @!P2 BRA `(.L_x_796) ;  /* 0x000000300000a947 */ /* 0x000fea0003800000 */
[----:B------:R3:W4:Y:S04]  /*16460*/  LDG.E R0, [R2.64] ;  /* 0x0000000602007981 */ /* 0x000728000c1e1900 */
[----:B--23--:R-:W4:Y:S02]  /*16470*/  LDG.E R2, [R2.64+0x4] ;  /* 0x0000040602027981 */ /* 0x00cf24000c1e1900 */
[----:B----45:R-:W-:Y:S02]  /*16480*/  IADD3 R20, -R0, R2, RZ ;  /* 0x0000000200147210 */ /* 0x030fe40007ffe1ff */
.L_x_796:
[----:B--2---:R-:W2:Y:S01]  /*16490*/  S2R R2, SR_TID.X ;  /* 0x0000000000027919 */ /* 0x004ea20000002100 */
[----:B------:R-:W-:Y:S01]  /*164a0*/  SHF.R.S32.HI R0, RZ, 0x1f, R251 ;  /* 0x0000001fff007819 */ /* 0x000fe200000114fb */
[----:B------:R-:W-:Y:S01]  /*164b0*/  BSSY B0, `(.L_x_797) ;  /* 0x0000036000007945 */ /* 0x000fe20003800000 */
[----:B------:R-:W-:-:S02]  /*164c0*/  LOP3.LUT R15, R250, 0xffff, RZ, 0xc0, !PT ;  /* 0x0000fffffa0f7812 */ /* 0x000fc400078ec0ff */
[----:B-----5:R-:W-:Y:S02]  /*164d0*/  SHF.R.S32.HI R18, RZ, 0x1f, R6 ;  /* 0x0000001fff127819 */ /* 0x020fe40000011406 */
[----:B------:R-:W-:Y:S02]  /*164e0*/  SEL R16, R251, RZ, !P2 ;  /* 0x000000fffb107207 */ /* 0x000fe40005000000 */
[----:B------:R-:W-:Y:S02]  /*164f0*/  SEL R21, R0, RZ, !P2 ;  /* 0x000000ff00157207 */ /* 0x000fe40005000000 */
[----:B--2---:R-:W-:-:S13]  /*16500*/  ISETP.GT.AND P0, PT, R2, 0x7f, PT ;  /* 0x0000007f0200780c */ /* 0x004fda0003f04270 */
[----:B------:R-:W-:Y:S05]  /*16510*/  @P0 BRA `(.L_x_798) ;  /* 0x000002f000000947 */ /* 0x000fea0003800000 */
[----:B------:R-:W-:Y:S01]  /*16520*/  IMAD R0, R20, c[0x0][0x4e8], RZ ;  /* 0x00013a0014007a24 */ /* 0x000fe200078e02ff */
[----:B------:R-:W-:-:S04]  /*16530*/  IADD3 R14, R244, R2, RZ ;  /* 0x00000002f40e7210 */ /* 0x000fc80007ffe0ff */
[----:B------:R-:W-:-:S13]  /*16540*/  ISETP.GE.AND P0, PT, R14, R0, PT ;  /* 0x000000000e00720c */ /* 0x000fda0003f06270 */
[----:B------:R-:W-:Y:S05]  /*16550*/  @P0 BRA `(.L_x_798) ;  /* 0x000002b000000947 */ /* 0x000fea0003800000 */
[----:B------:R-:W-:Y:S01]  /*16560*/  IMAD.MOV.U32 R0, RZ, RZ, 0x368 ;  /* 0x00000368ff007424 */ /* 0x000fe200078e00ff */
[----:B------:R-:W-:-:S04]  /*16570*/  ISETP.GT.AND P2, PT, R19, 0x1, PT ;  /* 0x000000011300780c */ /* 0x000fc80003f44270 */
[----:B------:R-:W-:-:S04]  /*16580*/  SEL R0, R0, 0x328, P2 ;  /* 0x0000032800007807 */ /* 0x000fc80001000000 */
[----:B------:R2:W3:Y:S08]  /*16590*/  LDC.64 R8, c[0x0][R0+0x170] ;  /* 0x00005c0000087b82 */ /* 0x0004f00000000a00 */
[----:B------:R2:W4:Y:S08]  /*165a0*/  LDC.64 R4, c[0x0][R0+0x168] ;  /* 0x00005a0000047b82 */ /* 0x0005300000000a00 */
[----:B------:R2:W5:Y:S08]  /*165b0*/  LDC.64 R12, c[0x0][R0+0x178] ;  /* 0x00005e00000c7b82 */ /* 0x0005700000000a00 */
[----:B------:R2:W1:Y:S02]  /*165c0*/  LDC.64 R10, c[0x0][R0+0x160] ;  /* 0x00005800000a7b82 */ /* 0x0004640000000a00 */
[----:B--2---:R-:W-:-:S02]  /*165d0*/  IMAD.MOV.U32 R0, RZ, RZ, c[0x0][0x4e8] ;  /* 0x00013a00ff007624 */ /* 0x004fc400078e00ff */
[-C--:B---3--:R-:W-:Y:S02]  /*165e0*/  IMAD R7, R9, R16.reuse, RZ ;  /* 0x0000001009077224 */ /* 0x088fe400078e02ff */
[----:B------:R-:W-:Y:S01]  /*165f0*/  IMAD.WIDE.U32 R2, R8, R16, RZ ;  /* 0x0000001008027225 */ /* 0x000fe200078e00ff */
[----:B------:R-:W-:Y:S02]  /*16600*/  ISETP.NE.AND P0, PT, R0, 0x1, PT ;  /* 0x000000010000780c */ /* 0x000fe40003f05270 */
[----:B------:R-:W-:Y:S01]  /*16610*/  MOV R0, R14 ;  /* 0x0000000e00007202 */ /* 0x000fe20000000f00 */
[----:B------:R-:W-:Y:S01]  /*16620*/  IMAD R8, R8, R21, R7 ;  /* 0x0000001508087224 */ /* 0x000fe200078e0207 */
[----:B------:R-:W-:Y:S01]  /*16630*/  SEL R7, R249, RZ, P2 ;  /* 0x000000fff9077207 */ /* 0x000fe20001000000 */
[-C--:B----4-:R-:W-:Y:S02]  /*16640*/  IMAD R9, R5, R15.reuse, RZ ;  /* 0x0000000f05097224 */ /* 0x090fe400078e02ff */
[----:B------:R-:W-:Y:S01]  /*16650*/  IMAD.WIDE.U32 R4, R4, R15, RZ ;  /* 0x0000000f04047225 */ /* 0x000fe200078e00ff */
[----:B------:R-:W-:-:S03]  /*16660*/  IADD3 R3, R3, R8, RZ ;  /* 0x0000000803037210 */ /* 0x000fc60007ffe0ff */
[----:B------:R-:W-:Y:S02]  /*16670*/  IMAD.IADD R9, R5, 0x1, R9 ;  /* 0x0000000105097824 */ /* 0x000fe400078e0209 */
[----:B------:R-:W-:-:S04]  /*16680*/  @P0 IMAD.HI.U32 R17, R14, c[0x0][0x4ec], RZ ;  /* 0x00013b000e110a27 */ /* 0x000fc800078e00ff */
[-C--:B-----5:R-:W-:Y:S01]  /*16690*/  IMAD R8, R13, R7.reuse, RZ ;  /* 0x000000070d087224 */ /* 0x0a0fe200078e02ff */
[----:B------:R-:W-:Y:S02]  /*166a0*/  @P0 SHF.R.U32.HI R0, RZ, c[0x0][0x4f0], R17 ;  /* 0x00013c00ff000a19 */ /* 0x000fe40000011611 */
[----:B------:R-:W-:Y:S01]  /*166b0*/  IADD3 R17, P1, P0, R2, R4, R6 ;  /* 0x0000000402117210 */ /* 0x000fe2000783e006 */
[----:B------:R-:W-:-:S03]  /*166c0*/  IMAD.WIDE.U32 R4, R12, R7, RZ ;  /* 0x000000070c047225 */ /* 0x000fc600078e00ff */
[----:B------:R-:W-:Y:S01]  /*166d0*/  IADD3.X R9, R3, R9, R18, P1, P0 ;  /* 0x0000000903097210 */ /* 0x000fe20000fe0412 */
[----:B------:R-:W-:Y:S01]  /*166e0*/  IMAD.MOV R2, RZ, RZ, -R0 ;  /* 0x000000ffff027224 */ /* 0x000fe200078e0a00 */
[----:B------:R-:W-:Y:S01]  /*166f0*/  IADD3 R5, R5, R8, RZ ;  /* 0x0000000805057210 */ /* 0x000fe20007ffe0ff */
[----:B------:R-:W-:Y:S01]  /*16700*/  IMAD.MOV.U32 R8, RZ, RZ, c[0x0][0x4a8] ;  /* 0x00012a00ff087624 */ /* 0x000fe200078e00ff */
[----:B------:R-:W-:Y:S01]  /*16710*/  IADD3 R4, P1, P0, R0, R17, R4 ;  /* 0x0000001100047210 */ /* 0x000fe2000783e004 */
[----:B------:R-:W-:Y:S01]  /*16720*/  IMAD R2, R2, c[0x0][0x4e8], R14 ;  /* 0x00013a0002027a24 */ /* 0x000fe200078e020e */
[----:B------:R-:W-:-:S03]  /*16730*/  SHF.R.S32.HI R3, RZ, 0x1f, R0 ;  /* 0x0000001fff037819 */ /* 0x000fc60000011400 */
[----:B-1----:R-:W-:Y:S01]  /*16740*/  IMAD R0, R11, R2, RZ ;  /* 0x000000020b007224 */ /* 0x002fe200078e02ff */
[----:B------:R-:W-:Y:S02]  /*16750*/  SHF.R.S32.HI R7, RZ, 0x1f, R2 ;  /* 0x0000001fff077819 */ /* 0x000fe40000011402 */
        /* <DEDUP_REMOVED lines=11> */
.L_x_798:
[----:B------:R-:W-:Y:S05]  /*16810*/  BSYNC B0 ;  /* 0x0000000000007941 */ /* 0x000fea0003800000 */
.L_x_797:
        /* <DEDUP_REMOVED lines=8> */
[----:B------:R-:W-:-:S03]  /*168a0*/  IADD3 R4, R4, R244, RZ ;  /* 0x000000f404047210 */ /* 0x000fc60007ffe0ff */
        /* <DEDUP_REMOVED lines=26> */
.L_x_875:
[----:B------:R-:W-:Y:S05]  /*16a50*/  BRA.DIV ~URZ, `(.L_x_800) ;  /* 0x00003e627f007947 */ /* 0x000fea000b800000 */
[----:B------:R3:W4:Y:S02]  /*16a60*/  SHFL.IDX PT, R0, R10, RZ, 0x181f ;  /* 0x00181fff0a007589 */ /* 0x00072400000e0000 */
.L_x_876:
[----:B------:R-:W-:Y:S01]  /*16a70*/  IMAD R8, R20, c[0x0][0x4e8], RZ ;  /* 0x00013a0014087a24 */ /* 0x000fe200078e02ff */
        /* <DEDUP_REMOVED lines=14> */
.L_x_802:
[----:B------:R-:W-:Y:S05]  /*16b60*/  BSYNC B0 ;  /* 0x0000000000007941 */ /* 0x000fea0003800000 */
.L_x_801:
[----:B------:R-:W-:Y:S05]  /*16b70*/  BRA.DIV ~URZ, `(.L_x_803) ;  /* 0x00003db27f007947 */ /* 0x000fea000b800000 */
[----:B--2---:R2:W1:Y:S04]  /*16b80*/  SHFL.IDX PT, R9, R7, 0x1, 0x181f ;  /* 0x00381f0007097f89 */ /* 0x00446800000e0000 */
[----:B----4-:R2:W4:Y:S02]  /*16b90*/  SHFL.IDX PT, R0, R10, 0x1, 0x181f ;  /* 0x00381f000a007f89 */ /* 0x01052400000e0000 */
.L_x_877:
        /* <DEDUP_REMOVED lines=14> */
.L_x_805:
[----:B------:R-:W-:Y:S05]  /*16c80*/  BSYNC B0 ;  /* 0x0000000000007941 */ /* 0x000fea0003800000 */
.L_x_804:
[----:B------:R-:W-:Y:S05]  /*16c90*/  BRA.DIV ~URZ, `(.L_x_806) ;  /* 0x00003d627f007947 */ /* 0x000fea000b800000 */
[----:B-1----:R1:W2:Y:S02]  /*16ca0*/  SHFL.IDX PT, R9, R7, 0x2, 0x181f ;  /* 0x00581f0007097f89 */ /* 0x0022a400000e0000 */
.L_x_878:
[----:B------:R-:W-:Y:S05]  /*16cb0*/  BRA.DIV ~URZ, `(.L_x_807) ;  /* 0x00003db27f007947 */ /* 0x000fea000b800000 */
[----:B----4-:R4:W1:Y:S02]  /*16cc0*/  SHFL.IDX PT, R0, R10, 0x2, 0x181f ;  /* 0x00581f000a007f89 */ /* 0x01086400000e0000 */
.L_x_879:
        /* <DEDUP_REMOVED lines=14> */
.L_x_809:
[----:B------:R-:W-:Y:S05]  /*16db0*/  BSYNC B0 ;  /* 0x0000000000007941 */ /* 0x000fea0003800000 */
.L_x_808:
[----:B------:R-:W-:Y:S05]  /*16dc0*/  BRA.DIV ~URZ, `(.L_x_810) ;  /* 0x00003d127f007947 */ /* 0x000fea000b800000 */
[----:B-12---:R-:W1:Y:S04]  /*16dd0*/  SHFL.IDX PT, R7, R7, 0x3, 0x181f ;  /* 0x00781f0007077f89 */ /* 0x006e6800000e0000 */
[----:B------:R2:W3:Y:S02]  /*16de0*/  SHFL.IDX PT, R0, R10, 0x3, 0x181f ;  /* 0x00781f000a007f89 */ /* 0x0004e400000e0000 */
.L_x_880:
        /* <DEDUP_REMOVED lines=13> */
.L_x_790:
[----:B------:R-:W-:Y:S05]  /*16ec0*/  BSYNC B1 ;  /* 0x0000000000017941 */ /* 0x000fea0003800000 */
.L_x_774:
[----:B-1-34-:R-:W3:Y:S02]  /*16ed0*/  LDL R0, [R1+0x20] ;  /* 0x0000200001007983 */ /* 0x01aee40000100800 */
[----:B---3--:R-:W-:-:S13]  /*16ee0*/  ISETP.NE.AND P0, PT, R0, RZ, PT ;  /* 0x000000ff0000720c */ /* 0x008fda0003f05270 */
[----:B------:R-:W-:Y:S01]  /*16ef0*/  @P0 WARPSYNC 0xffffffff ;  /* 0xffffffff00000948 */ /* 0x000fe20003800000 */
[----:B------:R-:W-:Y:S06]  /*16f00*/  @P0 BAR.SYNC.DEFER_BLOCKING 0x5, 0x100 ;  /* 0x0144000000000b1d */ /* 0x000fec0000010000 */
[----:B------:R-:W1:Y:S04]  /*16f10*/  @P0 LDS.128 R248, [0xe100] ;  /* 0x00e10000fff80984 */ /* 0x000e680000000c00 */
[----:B------:R-:W-:Y:S06]  /*16f20*/  @P0 BAR.ARV 0x4, 0x100 ;  /* 0x0104000000000b1d */ /* 0x000fec0000002000 */
[----:B------:R-:W-:Y:S05]  /*16f30*/  @P0 BRA `(.L_x_811) ;  /* 0x00000f6000000947 */ /* 0x000fea0003800000 */
[----:B------:R-:W3:Y:S01]  /*16f40*/  S2R R0, SR_TID.X ;  /* 0x0000000000007919 */ /* 0x000ee20000002100 */
[----:B------:R-:W-:Y:S01]  /*16f50*/  IMAD.MOV.U32 R7, RZ, RZ, RZ ;  /* 0x000000ffff077224 */ /* 0x000fe200078e00ff */
[----:B--23--:R-:W-:-:S04]  /*16f60*/  LOP3.LUT R12, R0, 0x1f, RZ, 0xc0, !PT ;  /* 0x0000001f000c7812 */ /* 0x00cfc800078ec0ff */
[----:B------:R-:W-:Y:S01]  /*16f70*/  ISETP.NE.AND P6, PT, R12, 0x1f, PT ;  /* 0x0000001f0c00780c */ /* 0x000fe20003fc5270 */
[----:B------:R-:W-:Y:S10]  /*16f80*/  BRA.DIV ~URZ, `(.L_x_812) ;  /* 0x00003c227f007947 */ /* 0x000ff4000b800000 */
[----:B------:R2:W3:Y:S02]  /*16f90*/  SHFL.IDX PT, R9, R62, RZ, 0x1f ;  /* 0x00001fff3e097589 */ /* 0x0004e400000e0000 */
.L_x_881:
[----:B------:R-:W-:Y:S05]  /*16fa0*/  BRA.DIV ~URZ, `(.L_x_813) ;  /* 0x00003c727f007947 */ /* 0x000fea000b800000 */
[----:B------:R4:W2:Y:S02]  /*16fb0*/  SHFL.IDX PT, R8, R62, 0x1, 0x1f ;  /* 0x00201f003e087f89 */ /* 0x0008a400000e0000 */
.L_x_882:
[----:B-1----:R-:W-:Y:S02]  /*16fc0*/  IMAD.IADD R0, R251, 0x1, R12 ;  /* 0x00000001fb007824 */ /* 0x002fe400078e020c */
        /* <DEDUP_REMOVED lines=16> */
[----:B------:R1:W4:Y:S02]  /*170d0*/  SHFL.UP PT, R4, R0, 0x1, RZ ;  /* 0x0420000000047989 */ /* 0x00032400000e00ff */
.L_x_883:
[----:B----4-:R-:W-:-:S04]  /*170e0*/  SEL R4, R4, RZ, P5 ;  /* 0x000000ff04047207 */ /* 0x010fc80002800000 */
        /* <DEDUP_REMOVED lines=14> */
[----:B------:R1:W4:Y:S02]  /*171d0*/  SHFL.IDX PT, R0, R4, 0x1f, 0x1f ;  /* 0x03e01f0004007f89 */ /* 0x00032400000e0000 */
.L_x_884:
[----:B----4-:R-:W-:Y:S01]  /*171e0*/  IMAD R0, R0, c[0x0][0x538], RZ ;  /* 0x00014e0000007a24 */ /* 0x010fe200078e02ff */
[----:B------:R-:W-:Y:S04]  /*171f0*/  BSSY B1, `(.L_x_816) ;  /* 0x00000c5000017945 */ /* 0x000fe80003800000 */
[----:B--2---:R-:W-:-:S04]  /*17200*/  IADD3 R8, R0, R8, RZ ;  /* 0x0000000800087210 */ /* 0x004fc80007ffe0ff */
[----:B---3--:R-:W-:-:S13]  /*17210*/  ISETP.GT.AND P0, PT, R8, R9, PT ;  /* 0x000000090800720c */ /* 0x008fda0003f04270 */
[----:B------:R-:W-:Y:S05]  /*17220*/  @P0 BRA `(.L_x_817) ;  /* 0x0000024000000947 */ /* 0x000fea0003800000 */
.L_x_821:
        /* <DEDUP_REMOVED lines=16> */
.L_x_885:
        /* <DEDUP_REMOVED lines=16> */
.L_x_886:
[----:B--2---:R-:W-:-:S05]  /*17430*/  IMAD R0, R0, c[0x0][0x538], RZ ;  /* 0x00014e0000007a24 */ /* 0x004fca00078e02ff */
[----:B------:R-:W-:-:S04]  /*17440*/  IADD3 R8, R0, R8, RZ ;  /* 0x0000000800087210 */ /* 0x000fc80007ffe0ff */
[----:B------:R-:W-:-:S13]  /*17450*/  ISETP.GT.AND P0, PT, R8, R9, PT ;  /* 0x000000090800720c */ /* 0x000fda0003f04270 */
[----:B-1----:R-:W-:Y:S05]  /*17460*/  @!P0 BRA `(.L_x_821) ;  /* 0xfffffdc000008947 */ /* 0x002fea000383ffff */
.L_x_817:
[----:B------:R-:W-:-:S05]  /*17470*/  IADD3 R8, -R0, R8, RZ ;  /* 0x0000000800087210 */ /* 0x000fca0007ffe1ff */
[----:B------:R-:W-:-:S05]  /*17480*/  IMAD R0, R4, c[0x0][0x538], R8 ;  /* 0x00014e0004007a24 */ /* 0x000fca00078e0208 */
[----:B------:R-:W-:Y:S01]  /*17490*/  ISETP.GT.AND P0, PT, R0, R9, PT ;  /* 0x000000090000720c */ /* 0x000fe20003f04270 */
[----:B------:R-:W-:-:S12]  /*174a0*/  BRA.DIV ~URZ, `(.L_x_822) ;  /* 0x00003bd27f007947 */ /* 0x000fd8000b800000 */
[----:B------:R-:W-:-:S04]  /*174b0*/  VOTE.ANY R5, PT, !P0 ;  /* 0x0000000000057806 */ /* 0x000fc800040e0100 */
.L_x_887:
[----:B------:R-:W2:Y:S02]  /*174c0*/  POPC R0, R5 ;  /* 0x0000000500007309 */ /* 0x000ea40000000000 */
[----:B--2---:R-:W-:Y:S01]  /*174d0*/  IADD3 R251, R0, R251, RZ ;  /* 0x000000fb00fb7210 */ /* 0x004fe20007ffe0ff */
[----:B------:R-:W-:Y:S05]  /*174e0*/  BRA.DIV ~URZ, `(.L_x_823) ;  /* 0x00003be27f007947 */ /* 0x000fea000b800000 */
[----:B------:R2:W3:Y:S04]  /*174f0*/  SHFL.IDX PT, R10, R6, R0, 0x1f ;  /* 0x00001f00060a7589 */ /* 0x0004e800000e0000 */
[----:B------:R2:W4:Y:S02]  /*17500*/  SHFL.IDX PT, R7, R7, R0, 0x1f ;  /* 0x00001f0007077589 */ /* 0x00052400000e0000 */
.L_x_888:
[----:B------:R-:W-:Y:S01]  /*17510*/  ISETP.NE.AND P0, PT, R5, RZ, PT ;  /* 0x000000ff0500720c */ /* 0x000fe20003f05270 */
[----:B------:R-:W-:-:S12]  /*17520*/  BSSY B0, `(.L_x_824) ;  /* 0x0000005000007945 */ /* 0x000fd80003800000 */
[----:B------:R-:W-:Y:S05]  /*17530*/  @!P0 BRA `(.L_x_825) ;  /* 0x0000003000008947 */ /* 0x000fea0003800000 */
[----:B--2---:R-:W-:Y:S01]  /*17540*/  IADD3 R0, R0, -0x1, RZ ;  /* 0xffffffff00007810 */ /* 0x004fe20007ffe0ff */
[----:B------:R-:W-:Y:S05]  /*17550*/  BRA.DIV ~URZ, `(.L_x_826) ;  /* 0x00003c427f007947 */ /* 0x000fea000b800000 */
[----:B------:R2:W1:Y:S02]  /*17560*/  SHFL.IDX PT, R11, R4, R0, 0x1f ;  /* 0x00001f00040b7589 */ /* 0x00046400000e0000 */
.L_x_825:
[----:B------:R-:W-:Y:S05]  /*17570*/  BSYNC B0 ;  /* 0x0000000000007941 */ /* 0x000fea0003800000 */
.L_x_824:
[----:B----4-:R-:W-:Y:S01]  /*17580*/  ISETP.NE.AND P0, PT, R7, 0x1, PT ;  /* 0x000000010700780c */ /* 0x010fe20003f05270 */
[----:B-1----:R-:W-:Y:S01]  /*17590*/  IMAD R248, R11, c[0x0][0x538], R8 ;  /* 0x00014e000bf87a24 */ /* 0x002fe200078e0208 */
[----:B------:R-:W-:Y:S04]  /*175a0*/  BSSY B0, `(.L_x_827) ;  /* 0x0000082000007945 */ /* 0x000fe80003800000 */
[----:B------:R-:W-:-:S07]  /*175b0*/  IADD3 R8, -R248, R9, RZ ;  /* 0x00000009f8087210 */ /* 0x000fce0007ffe1ff */
[----:B------:R-:W-:Y:S05]  /*175c0*/  @!P0 BRA `(.L_x_828) ;  /* 0x000003d000008947 */ /* 0x000fea0003800000 */
[-C--:B---3--:R-:W-:Y:S02]  /*175d0*/  IABS R2, R10.reuse ;  /* 0x0000000a00027213 */ /* 0x088fe40000000000 */
[----:B------:R-:W-:Y:S02]  /*175e0*/  IABS R9, R10 ;  /* 0x0000000a00097213 */ /* 0x000fe40000000000 */
[----:B--2---:R-:W1:Y:S08]  /*175f0*/  I2F.RP R0, R2 ;  /* 0x0000000200007306 */ /* 0x004e700000209400 */
[----:B-1----:R-:W1:Y:S02]  /*17600*/  MUFU.RCP R0, R0 ;  /* 0x0000000000007308 */ /* 0x002e640000001000 */
[----:B-1----:R-:W-:-:S06]  /*17610*/  IADD3 R0, R0, 0xffffffe, RZ ;  /* 0x0ffffffe00007810 */ /* 0x002fcc0007ffe0ff */
[----:B------:R-:W1:Y:S02]  /*17620*/  F2I.FTZ.U32.TRUNC.NTZ R5, R0 ;  /* 0x0000000000057305 */ /* 0x000e64000021f000 */
[----:B-1----:R-:W-:Y:S01]  /*17630*/  IMAD.MOV R3, RZ, RZ, -R5 ;  /* 0x000000ffff037224 */ /* 0x002fe200078e0a05 */
[----:B------:R-:W-:-:S03]  /*17640*/  IABS R0, R7 ;  /* 0x0000000700007213 */ /* 0x000fc60000000000 */
[----:B------:R-:W-:Y:S01]  /*17650*/  IMAD.MOV.U32 R4, RZ, RZ, R3 ;  /* 0x000000ffff047224 */ /* 0x000fe200078e0003 */
[----:B------:R-:W-:Y:S01]  /*17660*/  IABS R3, R8 ;  /* 0x0000000800037213 */ /* 0x000fe20000000000 */
[----:B------:R-:W-:Y:S02]  /*17670*/  IMAD.MOV.U32 R6, RZ, RZ, R0 ;  /* 0x000000ffff067224 */ /* 0x000fe400078e0000 */
[----:B------:R-:W-:Y:S02]  /*17680*/  IMAD R0, R4, R2, RZ ;  /* 0x0000000204007224 */ /* 0x000fe400078e02ff */
[----:B------:R-:W-:Y:S01]  /*17690*/  IMAD.MOV.U32 R4, RZ, RZ, RZ ;  /* 0x000000ffff047224 */ /* 0x000fe200078e00ff */
[----:B------:R-:W1:Y:S03]  /*176a0*/  I2F.RP R11, R6 ;  /* 0x00000006000b7306 */ /* 0x000e660000209400 */
[----:B------:R-:W-:-:S04]  /*176b0*/  IMAD.HI.U32 R5, R5, R0, R4 ;  /* 0x0000000005057227 */ /* 0x000fc800078e0004 */
[----:B------:R-:W-:-:S05]  /*176c0*/  IMAD.MOV R0, RZ, RZ, -R9 ;  /* 0x000000ffff007224 */ /* 0x000fca00078e0a09 */
[----:B------:R-:W-:Y:S01]  /*176d0*/  MOV R4, R0 ;  /* 0x0000000000047202 */ /* 0x000fe20000000f00 */
[----:B------:R-:W-:-:S04]  /*176e0*/  IMAD.HI.U32 R0, R5, R3, RZ ;  /* 0x0000000305007227 */ /* 0x000fc800078e00ff */
[----:B------:R-:W-:Y:S02]  /*176f0*/  IMAD R3, R0, R4, R3 ;  /* 0x0000000400037224 */ /* 0x000fe400078e0203 */
[----:B-1----:R-:W1:Y:S03]  /*17700*/  MUFU.RCP R4, R11 ;  /* 0x0000000b00047308 */ /* 0x002e660000001000 */
[----:B------:R-:W-:-:S13]  /*17710*/  ISETP.GT.U32.AND P0, PT, R2, R3, PT ;  /* 0x000000030200720c */ /* 0x000fda0003f04070 */
[----:B------:R-:W-:Y:S01]  /*17720*/  @!P0 IMAD.IADD R3, R3, 0x1, -R2 ;  /* 0x0000000103038824 */ /* 0x000fe200078e0a02 */
[----:B-1----:R-:W-:Y:S02]  /*17730*/  IADD3 R4, R4, 0xffffffe, RZ ;  /* 0x0ffffffe04047810 */ /* 0x002fe40007ffe0ff */
[----:B------:R-:W-:Y:S02]  /*17740*/  @!P0 IADD3 R0, R0, 0x1, RZ ;  /* 0x0000000100008810 */ /* 0x000fe40007ffe0ff */
[----:B------:R-:W-:Y:S02]  /*17750*/  ISETP.GE.U32.AND P2, PT, R3, R2, PT ;  /* 0x000000020300720c */ /* 0x000fe40003f46070 */
[----:B------:R-:W1:Y:S01]  /*17760*/  F2I.FTZ.U32.TRUNC.NTZ R3, R4 ;  /* 0x0000000400037305 */ /* 0x000e62000021f000 */
[----:B------:R-:W-:Y:S02]  /*17770*/  LOP3.LUT R2, R8, R10, RZ, 0x3c, !PT ;  /* 0x0000000a08027212 */ /* 0x000fe400078e3cff */
[----:B------:R-:W-:-:S02]  /*17780*/  ISETP.NE.AND P0, PT, R10, RZ, PT ;  /* 0x000000ff0a00720c */ /* 0x000fc40003f05270 */
[----:B------:R-:W-:-:S06]  /*17790*/  ISETP.GE.AND P1, PT, R2, RZ, PT ;  /* 0x000000ff0200720c */ /* 0x000fcc0003f26270 */
[----:B------:R-:W-:Y:S01]  /*177a0*/  @P2 IADD3 R0, R0, 0x1, RZ ;  /* 0x0000000100002810 */ /* 0x000fe20007ffe0ff */
[----:B-1----:R-:W-:-:S06]  /*177b0*/  IMAD.MOV R2, RZ, RZ, -R3 ;  /* 0x000000ffff027224 */ /* 0x002fcc00078e0a03 */
[----:B------:R-:W-:Y:S01]  /*177c0*/  @!P1 IMAD.MOV R0, RZ, RZ, -R0 ;  /* 0x000000ffff009224 */ /* 0x000fe200078e0a00 */
[----:B------:R-:W-:Y:S02]  /*177d0*/  @!P0 LOP3.LUT R0, RZ, R10, RZ, 0x33, !PT ;  /* 0x0000000aff008212 */ /* 0x000fe400078e33ff */
[----:B------:R-:W-:Y:S02]  /*177e0*/  MOV R4, R2 ;  /* 0x0000000200047202 */ /* 0x000fe40000000f00 */
[----:B------:R-:W-:Y:S02]  /*177f0*/  IABS R2, R7 ;  /* 0x0000000700027213 */ /* 0x000fe40000000000 */
[----:B------:R-:W-:Y:S01]  /*17800*/  IABS R9, R0 ;  /* 0x0000000000097213 */ /* 0x000fe20000000000 */
[----:B------:R-:W-:Y:S02]  /*17810*/  IMAD R4, R4, R6, RZ ;  /* 0x0000000604047224 */ /* 0x000fe400078e02ff */
[----:B------:R-:W-:-:S02]  /*17820*/  IMAD.MOV R5, RZ, RZ, -R2 ;  /* 0x000000ffff057224 */ /* 0x000fc400078e0a02 */
[----:B------:R-:W-:-:S04]  /*17830*/  IMAD.MOV.U32 R2, RZ, RZ, RZ ;  /* 0x000000ffff027224 */ /* 0x000fc800078e00ff */
[----:B------:R-:W-:Y:S01]  /*17840*/  IMAD.HI.U32 R2, R3, R4, R2 ;  /* 0x0000000403027227 */ /* 0x000fe200078e0002 */
[----:B------:R-:W-:-:S03]  /*17850*/  MOV R4, R5 ;  /* 0x0000000500047202 */ /* 0x000fc60000000f00 */
[----:B------:R-:W-:-:S04]  /*17860*/  IMAD.MOV.U32 R3, RZ, RZ, R9 ;  /* 0x000000ffff037224 */ /* 0x000fc800078e0009 */
[----:B------:R-:W-:-:S04]  /*17870*/  IMAD.HI.U32 R2, R2, R3, RZ ;  /* 0x0000000302027227 */ /* 0x000fc800078e00ff */
[----:B------:R-:W-:Y:S01]  /*17880*/  IMAD R3, R2, R4, R3 ;  /* 0x0000000402037224 */ /* 0x000fe200078e0203 */
[----:B------:R-:W-:-:S04]  /*17890*/  IADD3 R4, -R0, RZ, RZ ;  /* 0x000000ff00047210 */ /* 0x000fc80007ffe1ff */
        /* <DEDUP_REMOVED lines=9> */
[----:B------:R-:W-:-:S05]  /*17930*/  @!P0 LOP3.LUT R2, RZ, R7, RZ, 0x33, !PT ;  /* 0x00000007ff028212 */ /* 0x000fca00078e33ff */
[----:B------:R-:W-:-:S04]  /*17940*/  IMAD.MOV R3, RZ, RZ, -R2 ;  /* 0x000000ffff037224 */ /* 0x000fc800078e0a02 */
[C---:B------:R-:W-:Y:S02]  /*17950*/  IMAD R3, R7.reuse, R3, R0 ;  /* 0x0000000307037224 */ /* 0x040fe400078e0200 */
[----:B------:R-:W-:Y:S02]  /*17960*/  IMAD R0, R7, 0x1000000, R2 ;  /* 0x0100000007007824 */ /* 0x000fe400078e0202 */
[----:B------:R-:W-:Y:S02]  /*17970*/  IMAD R2, R10, R4, R8 ;  /* 0x000000040a027224 */ /* 0x000fe400078e0208 */
[----:B------:R-:W-:Y:S01]  /*17980*/  IMAD R250, R3, 0x10000, R0 ;  /* 0x0001000003fa7824 */ /* 0x000fe200078e0200 */
[----:B------:R-:W-:Y:S05]  /*17990*/  BRA `(.L_x_829) ;  /* 0x0000042000007947 */ /* 0x000fea0003800000 */
.L_x_828:
[----:B------:R-:W-:-:S04]  /*179a0*/  IMAD.MOV.U32 R2, RZ, RZ, 0x4 ;  /* 0x00000004ff027424 */ /* 0x000fc800078e00ff */
[----:B------:R-:W-:-:S05]  /*179b0*/  IMAD.WIDE R2, R251, R2, c[0x0][0x590] ;  /* 0x00016400fb027625 */ /* 0x000fca00078e0202 */
[----:B--2---:R-:W2:Y:S02]  /*179c0*/  LDG.E R4, [R2.64] ;  /* 0x0000000602047981 */ /* 0x004ea4000c1e1900 */
[----:B--23--:R-:W-:-:S05]  /*179d0*/  IMAD R9, R4, R10, RZ ;  /* 0x0000000a04097224 */ /* 0x00cfca00078e02ff */
        /* <DEDUP_REMOVED lines=28> */
[----:B------:R-:W-:Y:S02]  /*17ba0*/  IMAD R11, R4, R2, RZ ;  /* 0x00000002040b7224 */ /* 0x000fe400078e02ff */
[----:B------:R-:W-:-:S03]  /*17bb0*/  IMAD.MOV R2, RZ, RZ, -R2 ;  /* 0x000000ffff027224 */ /* 0x000fc600078e0a02 */
[----:B------:R-:W-:Y:S01]  /*17bc0*/  IADD3 R0, -R11, c[0x0][0x538], RZ ;  /* 0x00014e000b007a10 */ /* 0x000fe20007ffe1ff */
[----:B------:R-:W-:-:S03]  /*17bd0*/  IMAD R6, R9, R2, R8 ;  /* 0x0000000209067224 */ /* 0x000fc600078e0208 */
[----:B------:R-:W-:Y:S02]  /*17be0*/  IMNMX R0, R4, R0, PT ;  /* 0x0000000004007217 */ /* 0x000fe40003800200 */
[----:B------:R-:W-:Y:S02]  /*17bf0*/  IABS R2, R6 ;  /* 0x0000000600027213 */ /* 0x000fe40000000000 */
[-C--:B------:R-:W-:Y:S02]  /*17c00*/  IABS R3, R0.reuse ;  /* 0x0000000000037213 */ /* 0x080fe40000000000 */
[----:B------:R-:W-:Y:S02]  /*17c10*/  IABS R9, R0 ;  /* 0x0000000000097213 */ /* 0x000fe40000000000 */
[----:B------:R-:W1:Y:S01]  /*17c20*/  I2F.RP R4, R3 ;  /* 0x0000000300047306 */ /* 0x000e620000209400 */
[----:B------:R-:W-:Y:S02]  /*17c30*/  MOV R7, R2 ;  /* 0x0000000200077202 */ /* 0x000fe40000000f00 */
[----:B------:R-:W-:-:S05]  /*17c40*/  IMAD.MOV R2, RZ, RZ, -R9 ;  /* 0x000000ffff027224 */ /* 0x000fca00078e0a09 */
[----:B-1----:R-:W1:Y:S02]  /*17c50*/  MUFU.RCP R4, R4 ;  /* 0x0000000400047308 */ /* 0x002e640000001000 */
[----:B-1----:R-:W-:-:S06]  /*17c60*/  IADD3 R4, R4, 0xffffffe, RZ ;  /* 0x0ffffffe04047810 */ /* 0x002fcc0007ffe0ff */
[----:B------:R-:W1:Y:S02]  /*17c70*/  F2I.FTZ.U32.TRUNC.NTZ R5, R4 ;  /* 0x0000000400057305 */ /* 0x000e64000021f000 */
[----:B-1----:R-:W-:-:S04]  /*17c80*/  IMAD.MOV R4, RZ, RZ, -R5 ;  /* 0x000000ffff047224 */ /* 0x002fc800078e0a05 */
[----:B------:R-:W-:Y:S02]  /*17c90*/  IMAD R8, R4, R3, RZ ;  /* 0x0000000304087224 */ /* 0x000fe400078e02ff */
[----:B------:R-:W-:-:S04]  /*17ca0*/  IMAD.MOV.U32 R4, RZ, RZ, RZ ;  /* 0x000000ffff047224 */ /* 0x000fc800078e00ff */
[----:B------:R-:W-:-:S04]  /*17cb0*/  IMAD.HI.U32 R5, R5, R8, R4 ;  /* 0x0000000805057227 */ /* 0x000fc800078e0004 */
[----:B------:R-:W-:Y:S02]  /*17cc0*/  IMAD.MOV.U32 R4, RZ, RZ, R2 ;  /* 0x000000ffff047224 */ /* 0x000fe400078e0002 */
[----:B------:R-:W-:-:S04]  /*17cd0*/  IMAD.HI.U32 R2, R5, R7, RZ ;  /* 0x0000000705027227 */ /* 0x000fc800078e00ff */
[----:B------:R-:W-:-:S05]  /*17ce0*/  IMAD R4, R2, R4, R7 ;  /* 0x0000000402047224 */ /* 0x000fca00078e0207 */
[----:B------:R-:W-:-:S13]  /*17cf0*/  ISETP.GT.U32.AND P0, PT, R3, R4, PT ;  /* 0x000000040300720c */ /* 0x000fda0003f04070 */
[-C--:B------:R-:W-:Y:S02]  /*17d00*/  @!P0 IADD3 R4, R4, -R3.reuse, RZ ;  /* 0x8000000304048210 */ /* 0x080fe40007ffe0ff */
[----:B------:R-:W-:Y:S02]  /*17d10*/  @!P0 IADD3 R2, R2, 0x1, RZ ;  /* 0x0000000102028810 */ /* 0x000fe40007ffe0ff */
[----:B------:R-:W-:Y:S02]  /*17d20*/  ISETP.GE.U32.AND P2, PT, R4, R3, PT ;  /* 0x000000030400720c */ /* 0x000fe40003f46070 */
[----:B------:R-:W-:Y:S02]  /*17d30*/  LOP3.LUT R3, R6, R0, RZ, 0x3c, !PT ;  /* 0x0000000006037212 */ /* 0x000fe400078e3cff */
[----:B------:R-:W-:Y:S02]  /*17d40*/  ISETP.NE.AND P0, PT, R0, RZ, PT ;  /* 0x000000ff0000720c */ /* 0x000fe40003f05270 */
[----:B------:R-:W-:Y:S01]  /*17d50*/  ISETP.GE.AND P1, PT, R3, RZ, PT ;  /* 0x000000ff0300720c */ /* 0x000fe20003f26270 */
[----:B------:R-:W-:Y:S01]  /*17d60*/  IMAD.MOV R3, RZ, RZ, -R0 ;  /* 0x000000ffff037224 */ /* 0x000fe200078e0a00 */
[----:B------:R-:W-:-:S05]  /*17d70*/  IADD3 R6, R11, 0x1000000, R6 ;  /* 0x010000000b067810 */ /* 0x000fca0007ffe006 */
[----:B------:R-:W-:-:S06]  /*17d80*/  @P2 IADD3 R2, R2, 0x1, RZ ;  /* 0x0000000102022810 */ /* 0x000fcc0007ffe0ff */
[----:B------:R-:W-:Y:S01]  /*17d90*/  @!P1 IMAD.MOV R2, RZ, RZ, -R2 ;  /* 0x000000ffff029224 */ /* 0x000fe200078e0a02 */
[----:B------:R-:W-:-:S05]  /*17da0*/  @!P0 LOP3.LUT R2, RZ, R0, RZ, 0x33, !PT ;  /* 0x00000000ff028212 */ /* 0x000fca00078e33ff */
[----:B------:R-:W-:Y:S02]  /*17db0*/  IMAD R250, R2, R3, R6 ;  /* 0x0000000302fa7224 */ /* 0x000fe400078e0206 */
.L_x_829:
[----:B------:R-:W-:Y:S05]  /*17dc0*/  BSYNC B0 ;  /* 0x0000000000007941 */ /* 0x000fea0003800000 */
.L_x_827:
[----:B------:R-:W-:-:S04]  /*17dd0*/  LOP3.LUT R2, RZ, R2, RZ, 0x33, !PT ;  /* 0x00000002ff027212 */ /* 0x000fc800078e33ff */
[----:B------:R-:W-:Y:S01]  /*17de0*/  IADD3 R249, R2, R10, RZ ;  /* 0x0000000a02f97210 */ /* 0x000fe20007ffe0ff */
[----:B------:R-:W-:Y:S05]  /*17df0*/  BRA `(.L_x_830) ;  /* 0x0000004000007947 */ /* 0x000fea0003800000 */
.L_x_818:
[----:B------:R-:W-:Y:S01]  /*17e00*/  IMAD.MOV.U32 R248, RZ, RZ, R9 ;  /* 0x000000fffff87224 */ /* 0x000fe200078e0009 */
[----:B------:R-:W-:Y:S01]  /*17e10*/  MOV R250, RZ ;  /* 0x000000ff00fa7202 */ /* 0x000fe20000000f00 */
[----:B------:R-:W-:Y:S01]  /*17e20*/  IMAD.MOV.U32 R249, RZ, RZ, RZ ;  /* 0x000000fffff97224 */ /* 0x000fe200078e00ff */
[----:B------:R-:W-:Y:S02]  /*17e30*/  MOV R251, c[0x0][0x53c] ;  /* 0x00014f0000fb7a02 */ /* 0x000fe40000000f00 */
.L_x_830:
[----:B------:R-:W-:Y:S05]  /*17e40*/  BSYNC B1 ;  /* 0x0000000000017941 */ /* 0x000fea0003800000 */
.L_x_816:
[----:B------:R-:W-:Y:S01]  /*17e50*/  WARPSYNC 0xffffffff ;  /* 0xffffffff00007948 */ /* 0x000fe20003800000 */
[----:B------:R-:W-:Y:S01]  /*17e60*/  BAR.SYNC.DEFER_BLOCKING 0x4, 0x100 ;  /* 0x0104000000007b1d */ /* 0x000fe20000010000 */
[----:B------:R-:W-:-:S13]  /*17e70*/  ISETP.NE.AND P0, PT, R12, RZ, PT ;  /* 0x000000ff0c00720c */ /* 0x000fda0003f05270 */
[----:B------:R2:W-:Y:S04]  /*17e80*/  @!P0 STS.128 [0xe100], R248 ;  /* 0x00e100f8ff008388 */ /* 0x0005e80000000c00 */
[----:B------:R-:W-:Y:S06]  /*17e90*/  BAR.ARV 0x5, 0x100 ;  /* 0x0144000000007b1d */ /* 0x000fec0000002000 */
.L_x_811:
[----:B-1----:R-:W-:-:S13]  /*17ea0*/  ISETP.GE.AND P0, PT, R251, c[0x0][0x53c], PT ;  /* 0x00014f00fb007a0c */ /* 0x002fda0003f06270 */
[----:B--2---:R-:W-:Y:S01]  /*17eb0*/  @P0 CALL.REL.NOINC `(.L_x_831) ;  /* 0x0000001000000944 */ /* 0x004fe20003c00000 */
[----:B------:R-:W-:Y:S05]  /*17ec0*/  BRA `(.L_x_832) ;  /* 0xfffe9ab000007947 */ /* 0x000fea000383ffff */
.L_x_831:
[----:B------:R-:W-:Y:S05]  /*17ed0*/  EXIT ;  /* 0x000000000000794d */ /* 0x000fea0003800000 */
.L_x_667:
[----:B------:R-:W-:Y:S01]  /*17ee0*/  IMAD.MOV.U32 R0, RZ, RZ, R5 ;  /* 0x000000ffff007224 */ /* 0x000fe200078e0005 */
[----:B------:R-:W-:Y:S02]  /*17ef0*/  MOV R2, 0x1 ;  /* 0x0000000100027802 */ /* 0x000fe40000000f00 */
[----:B------:R-:W-:Y:S02]  /*17f00*/  MOV R3, 0x17f20 ;  /* 0x00017f2000037802 */ /* 0x000fe40000000f00 */
[----:B--2---:R-:W-:Y:S05]  /*17f10*/  CALL.REL.NOINC `($__internal_12_$__cuda_sm70_shflsync_up_p) ;  /* 0x000033b000007944 */ /* 0x004fea0003c00000 */
[----:B------:R-:W-:Y:S01]  /*17f20*/  MOV R0, R4 ;  /* 0x0000000400007202 */ /* 0x000fe20000000f00 */
[----:B------:R-:W-:Y:S05]  /*17f30*/  BRA `(.L_x_833) ;  /* 0xfffe850000007947 */ /* 0x000fea000383ffff */
.L_x_668:
[----:B------:R-:W-:Y:S01]  /*17f40*/  IMAD.MOV.U32 R0, RZ, RZ, R5 ;  /* 0x000000ffff007224 */ /* 0x000fe200078e0005 */
[----:B------:R-:W-:Y:S02]  /*17f50*/  MOV R2, 0x2 ;  /* 0x0000000200027802 */ /* 0x000fe40000000f00 */
[----:B------:R-:W-:Y:S02]  /*17f60*/  MOV R3, 0x17f80 ;  /* 0x00017f8000037802 */ /* 0x000fe40000000f00 */
[----:B--2---:R-:W-:Y:S05]  /*17f70*/  CALL.REL.NOINC `($__internal_12_$__cuda_sm70_shflsync_up_p) ;  /* 0x0000335000007944 */ /* 0x004fea0003c00000 */
[----:B------:R-:W-:Y:S01]  /*17f80*/  SEL R0, R4, RZ, P4 ;  /* 0x000000ff04007207 */ /* 0x000fe20002000000 */
[----:B------:R-:W-:Y:S01]  /*17f90*/  IMAD.MOV.U32 R2, RZ, RZ, 0x4 ;  /* 0x00000004ff027424 */ /* 0x000fe200078e00ff */
[----:B------:R-:W-:-:S03]  /*17fa0*/  MOV R3, 0x17fd0 ;  /* 0x00017fd000037802 */ /* 0x000fc60000000f00 */
[----:B------:R-:W-:Y:S02]  /*17fb0*/  IMAD.IADD R0, R5, 0x1, R0 ;  /* 0x0000000105007824 */ /* 0x000fe400078e0200 */
[----:B------:R-:W-:Y:S05]  /*17fc0*/  CALL.REL.NOINC `($__internal_12_$__cuda_sm70_shflsync_up_p) ;  /* 0x0000330000007944 */ /* 0x000fea0003c00000 */
        /* <DEDUP_REMOVED lines=12> */
[----:B------:R-:W-:Y:S02]  /*18090*/  MOV R45, 0x1f ;  /* 0x0000001f002d7802 */ /* 0x000fe40000000f00 */
[----:B------:R-:W-:Y:S01]  /*180a0*/  MOV R3, 0x180e0 ;  /* 0x000180e000037802 */ /* 0x000fe20000000f00 */
[----:B------:R-:W-:-:S04]  /*180b0*/  IMAD.IADD R4, R0, 0x1, R4 ;  /* 0x0000000100047824 */ /* 0x000fc800078e0204 */
[----:B------:R-:W-:Y:S02]  /*180c0*/  IMAD.MOV.U32 R44, RZ, RZ, R4 ;  /* 0x000000ffff2c7224 */ /* 0x000fe400078e0004 */
[----:B------:R-:W-:Y:S05]  /*180d0*/  CALL.REL.NOINC `($__internal_11_$__cuda_sm70_shflsync_idx_p) ;  /* 0x0000319000007944 */ /* 0x000fea0003c00000 */
[----:B------:R-:W-:Y:S01]  /*180e0*/  MOV R0, R45 ;  /* 0x0000002d00007202 */ /* 0x000fe20000000f00 */
[----:B------:R-:W-:Y:S05]  /*180f0*/  BRA `(.L_x_834) ;  /* 0xfffe844000007947 */ /* 0x000fea000383ffff */
.L_x_670:
[----:B------:R-:W-:Y:S02]  /*18100*/  SEL R0, RZ, 0x1, P0 ;  /* 0x00000001ff007807 */ /* 0x000fe40000000000 */
[----:B------:R-:W-:Y:S02]  /*18110*/  MOV R2, 0x18130 ;  /* 0x0001813000027802 */ /* 0x000fe40000000f00 */
[----:B--2---:R-:W-:Y:S05]  /*18120*/  CALL.REL.NOINC `($__internal_13_$__cuda_sm70_votesync_ballot) ;  /* 0x0000321000007944 */ /* 0x004fea0003c00000 */
[----:B------:R-:W-:Y:S01]  /*18130*/  MOV R6, R0 ;  /* 0x0000000000067202 */ /* 0x000fe20000000f00 */
[----:B------:R-:W-:Y:S05]  /*18140*/  BRA `(.L_x_835) ;  /* 0xfffe848000007947 */ /* 0x000fea000383ffff */
.L_x_671:
[----:B------:R-:W-:Y:S01]  /*18150*/  IMAD.MOV.U32 R44, RZ, RZ, R9 ;  /* 0x000000ffff2c7224 */ /* 0x000fe200078e0009 */
[----:B------:R-:W-:Y:S01]  /*18160*/  MOV R2, R0 ;  /* 0x0000000000027202 */ /* 0x000fe20000000f00 */
[----:B------:R-:W-:Y:S01]  /*18170*/  IMAD.MOV.U32 R45, RZ, RZ, 0x1f ;  /* 0x0000001fff2d7424 */ /* 0x000fe200078e00ff */
[----:B------:R-:W-:Y:S02]  /*18180*/  MOV R3, 0x181a0 ;  /* 0x000181a000037802 */ /* 0x000fe40000000f00 */
[----:B------:R-:W-:Y:S05]  /*18190*/  CALL.REL.NOINC `($__internal_11_$__cuda_sm70_shflsync_idx_p) ;  /* 0x000030d000007944 */ /* 0x000fea0003c00000 */
[----:B------:R-:W-:Y:S01]  /*181a0*/  IMAD.MOV.U32 R12, RZ, RZ, R45 ;  /* 0x000000ffff0c7224 */ /* 0x000fe200078e002d */
[----:B------:R-:W-:Y:S01]  /*181b0*/  MOV R44, R8 ;  /* 0x00000008002c7202 */ /* 0x000fe20000000f00 */
[----:B------:R-:W-:Y:S01]  /*181c0*/  IMAD.MOV.U32 R5, RZ, RZ, RZ ;  /* 0x000000ffff057224 */ /* 0x000fe200078e00ff */
[----:B------:R-:W-:Y:S01]  /*181d0*/  MOV R2, R0 ;  /* 0x0000000000027202 */ /* 0x000fe20000000f00 */
[----:B------:R-:W-:Y:S01]  /*181e0*/  IMAD.MOV.U32 R45, RZ, RZ, 0x1f ;  /* 0x0000001fff2d7424 */ /* 0x000fe200078e00ff */
[----:B------:R-:W-:-:S02]  /*181f0*/  MOV R3, 0x18210 ;  /* 0x0001821000037802 */ /* 0x000fc40000000f00 */
[----:B------:R-:W-:Y:S05]  /*18200*/  CALL.REL.NOINC `($__internal_11_$__cuda_sm70_shflsync_idx_p) ;  /* 0x0000306000007944 */ /* 0x000fea0003c00000 */
[----:B------:R-:W-:Y:S01]  /*18210*/  MOV R9, R45 ;  /* 0x0000002d00097202 */ /* 0x000fe20000000f00 */
[----:B------:R-:W-:Y:S05]  /*18220*/  BRA `(.L_x_836) ;  /* 0xfffe840000007947 */ /* 0x000fea000383ffff */
.L_x_674:
[----:B------:R-:W-:Y:S01]  /*18230*/  IMAD.MOV.U32 R44, RZ, RZ, R4 ;  /* 0x000000ffff2c7224 */ /* 0x000fe200078e0004 */
[----:B------:R-:W-:Y:S01]  /*18240*/  MOV R2, R0 ;  /* 0x0000000000027202 */ /* 0x000fe20000000f00 */
[----:B------:R-:W-:Y:S01]  /*18250*/  IMAD.MOV.U32 R45, RZ, RZ, 0x1f ;  /* 0x0000001fff2d7424 */ /* 0x000fe200078e00ff */
[----:B------:R-:W-:-:S02]  /*18260*/  MOV R3, 0x18280 ;  /* 0x0001828000037802 */ /* 0x000fc40000000f00 */
[----:B--23--:R-:W-:Y:S05]  /*18270*/  CALL.REL.NOINC `($__internal_11_$__cuda_sm70_shflsync_idx_p) ;  /* 0x00002ff000007944 */ /* 0x00cfea0003c00000 */
[----:B------:R-:W-:Y:S01]  /*18280*/  MOV R5, R45 ;  /* 0x0000002d00057202 */ /* 0x000fe20000000f00 */
[----:B------:R-:W-:Y:S05]  /*18290*/  BRA `(.L_x_673) ;  /* 0xfffe83f000007947 */ /* 0x000fea000383ffff */
.L_x_695:
[----:B------:R-:W-:Y:S01]  /*182a0*/  IMAD.MOV.U32 R44, RZ, RZ, R0 ;  /* 0x000000ffff2c7224 */ /* 0x000fe200078e0000 */
[----:B------:R-:W-:Y:S01]  /*182b0*/  MOV R2, RZ ;  /* 0x000000ff00027202 */ /* 0x000fe20000000f00 */
[----:B------:R-:W-:Y:S01]  /*182c0*/  IMAD.MOV.U32 R45, RZ, RZ, 0x181f ;  /* 0x0000181fff2d7424 */ /* 0x000fe200078e00ff */
[----:B------:R-:W-:-:S02]  /*182d0*/  MOV R3, 0x182f0 ;  /* 0x000182f000037802 */ /* 0x000fc40000000f00 */
[----:B------:R-:W-:Y:S05]  /*182e0*/  CALL.REL.NOINC `($__internal_11_$__cuda_sm70_shflsync_idx_p) ;  /* 0x00002f8000007944 */ /* 0x000fea0003c00000 */
[----:B------:R-:W-:Y:S01]  /*182f0*/  MOV R7, R45 ;  /* 0x0000002d00077202 */ /* 0x000fe20000000f00 */
[----:B------:R-:W-:Y:S05]  /*18300*/  BRA `(.L_x_837) ;  /* 0xfffec27000007947 */ /* 0x000fea000383ffff */
.L_x_696:
[----:B------:R-:W-:Y:S01]  /*18310*/  IMAD.MOV.U32 R44, RZ, RZ, R5 ;  /* 0x000000ffff2c7224 */ /* 0x000fe200078e0005 */
[----:B------:R-:W-:Y:S01]  /*18320*/  MOV R2, RZ ;  /* 0x000000ff00027202 */ /* 0x000fe20000000f00 */
[----:B------:R-:W-:Y:S01]  /*18330*/  IMAD.MOV.U32 R45, RZ, RZ, 0x181f ;  /* 0x0000181fff2d7424 */ /* 0x000fe200078e00ff */
[----:B------:R-:W-:-:S02]  /*18340*/  MOV R3, 0x18360 ;  /* 0x0001836000037802 */ /* 0x000fc40000000f00 */
[----:B-12---:R-:W-:Y:S05]  /*18350*/  CALL.REL.NOINC `($__internal_11_$__cuda_sm70_shflsync_idx_p) ;  /* 0x00002f1000007944 */ /* 0x006fea0003c00000 */
[----:B------:R-:W-:Y:S01]  /*18360*/  IADD3 R8, P2, R45, R143, RZ ;  /* 0x0000008f2d087210 */ /* 0x000fe20007f5e0ff */
[----:B------:R-:W-:Y:S01]  /*18370*/  IMAD.MOV.U32 R44, RZ, RZ, R0 ;  /* 0x000000ffff2c7224 */ /* 0x000fe200078e0000 */
[----:B------:R-:W-:-:S02]  /*18380*/  ISETP.GE.AND P1, PT, R219, c[0x0][0x1d4], PT ;  /* 0x00007500db007a0c */ /* 0x000fc40003f26270 */
[----:B------:R-:W-:Y:S01]  /*18390*/  ISETP.GE.AND P0, PT, R221, c[0x0][0x1d4], PT ;  /* 0x00007500dd007a0c */ /* 0x000fe20003f06270 */
[----:B------:R-:W-:Y:S01]  /*183a0*/  IMAD.X R9, R7, 0x1, R68, P2 ;  /* 0x0000000107097824 */ /* 0x000fe200010e0644 */
[----:B------:R-:W-:Y:S01]  /*183b0*/  IADD3 R2, P2, R45, R144, RZ ;  /* 0x000000902d027210 */ /* 0x000fe20007f5e0ff */
[----:B------:R-:W-:-:S04]  /*183c0*/  IMAD.MOV.U32 R45, RZ, RZ, 0x181f ;  /* 0x0000181fff2d7424 */ /* 0x000fc800078e00ff */
[----:B------:R-:W-:-:S04]  /*183d0*/  IMAD.X R3, R7, 0x1, R69, P2 ;  /* 0x0000000107037824 */ /* 0x000fc800010e0645 */
[----:B------:R-:W-:Y:S01]  /*183e0*/  @!PT LDS RZ, [RZ] ;  /* 0x00000000fffff984 */ /* 0x000fe20000000800 */
[----:B------:R-:W-:Y:S01]  /*183f0*/  @!PT LDS RZ, [RZ] ;  /* 0x00000000fffff984 */ /* 0x000fe20000000800 */
[----:B------:R-:W-:Y:S01]  /*18400*/  @!PT LDS RZ, [RZ] ;  /* 0x00000000fffff984 */ /* 0x000fe20000000800 */
[----:B------:R1:W-:Y:S04]  /*18410*/  LDGSTS.E.BYPASS.LTC128B.128 [R195+0x8100], [R8.64], !P1 ;  /* 0x0810000008c37fae */ /* 0x0003e8000c901d46 */
[----:B------:R2:W-:Y:S01]  /*18420*/  LDGSTS.E.BYPASS.LTC128B.128 [R195+0xb100], [R2.64], !P0 ;  /* 0x0b10000002c37fae */ /* 0x0005e2000c101d46 */
[----:B-1----:R-:W-:Y:S02]  /*18430*/  SEL R9, RZ, 0x10, P1 ;  /* 0x00000010ff097807 */ /* 0x002fe40000800000 */
[----:B------:R-:W-:Y:S01]  /*18440*/  SEL R8, RZ, 0x10, P0 ;  /* 0x00000010ff087807 */ /* 0x000fe20000000000 */
[----:B--2---:R-:W-:Y:S01]  /*18450*/  IMAD.MOV.U32 R2, RZ, RZ, 0x1 ;  /* 0x00000001ff027424 */ /* 0x004fe200078e00ff */
[----:B------:R-:W-:Y:S02]  /*18460*/  MOV R3, 0x18480 ;  /* 0x0001848000037802 */ /* 0x000fe40000000f00 */
[----:B------:R-:W-:Y:S05]  /*18470*/  CALL.REL.NOINC `($__internal_11_$__cuda_sm70_shflsync_idx_p) ;  /* 0x00002df000007944 */ /* 0x000fea0003c00000 */
[----:B------:R-:W-:Y:S01]  /*18480*/  IMAD.MOV.U32 R10, RZ, RZ, R45 ;  /* 0x000000ffff0a7224 */ /* 0x000fe200078e002d */
[----:B------:R-:W-:Y:S01]  /*18490*/  MOV R2, 0x1 ;  /* 0x0000000100027802 */ /* 0x000fe20000000f00 */
[----:B------:R-:W-:Y:S01]  /*184a0*/  IMAD.MOV.U32 R44, RZ, RZ, R5 ;  /* 0x000000ffff2c7224 */ /* 0x000fe200078e0005 */
[----:B------:R-:W-:-:S02]  /*184b0*/  MOV R45, 0x181f ;  /* 0x0000181f002d7802 */ /* 0x000fc40000000f00 */
[----:B------:R-:W-:Y:S02]  /*184c0*/  MOV R3, 0x184e0 ;  /* 0x000184e000037802 */ /* 0x000fe40000000f00 */
[----:B------:R-:W-:Y:S05]  /*184d0*/  CALL.REL.NOINC `($__internal_11_$__cuda_sm70_shflsync_idx_p) ;  /* 0x00002d9000007944 */ /* 0x000fea0003c00000 */
[C---:B------:R-:W-:Y:S01]  /*184e0*/  IADD3 R6, -R9.reuse, 0x10, RZ ;  /* 0x0000001009067810 */ /* 0x040fe20007ffe1ff */
[----:B------:R-:W-:Y:S01]  /*184f0*/  IMAD.MOV.U32 R44, RZ, RZ, R0 ;  /* 0x000000ffff2c7224 */ /* 0x000fe200078e0000 */
[----:B------:R-:W-:Y:S02]  /*18500*/  IADD3 R2, -R8, 0x10, RZ ;  /* 0x0000001008027810 */ /* 0x000fe40007ffe1ff */
[----:B------:R-:W-:Y:S02]  /*18510*/  LOP3.LUT R6, R6, 0xf, RZ, 0xc0, !PT ;  /* 0x0000000f06067812 */ /* 0x000fe400078ec0ff */
[----:B------:R-:W-:Y:S02]  /*18520*/  LOP3.LUT R2, R2, 0xf, RZ, 0xc0, !PT ;  /* 0x0000000f02027812 */ /* 0x000fe400078ec0ff */
[----:B------:R-:W-:Y:S02]  /*18530*/  IADD3 R6, P1, P0, R6, R45, R143 ;  /* 0x0000002d06067210 */ /* 0x000fe4000783e08f */
[----:B------:R-:W-:-:S02]  /*18540*/  ISETP.NE.U32.AND P2, PT, R9, RZ, PT ;  /* 0x000000ff0900720c */ /* 0x000fc40003f45070 */
[----:B------:R-:W-:Y:S02]  /*18550*/  IADD3.X R7, RZ, R10, R68, P1, P0 ;  /* 0x0000000aff077210 */ /* 0x000fe40000fe0444 */
[----:B------:R-:W-:Y:S01]  /*18560*/  IADD3 R2, P1, P0, R2, R45, R144 ;  /* 0x0000002d02027210 */ /* 0x000fe2000783e090 */
[----:B------:R-:W-:-:S03]  /*18570*/  IMAD.MOV.U32 R45, RZ, RZ, 0x181f ;  /* 0x0000181fff2d7424 */ /* 0x000fc600078e00ff */
[----:B------:R-:W-:Y:S02]  /*18580*/  IADD3.X R3, RZ, R10, R69, P1, P0 ;  /* 0x0000000aff037210 */ /* 0x000fe40000fe0445 */
[----:B------:R-:W-:-:S03]  /*18590*/  ISETP.NE.U32.AND P0, PT, R8, RZ, PT ;  /* 0x000000ff0800720c */ /* 0x000fc60003f05070 */
[----:B------:R-:W-:Y:S01]  /*185a0*/  @!PT LDS RZ, [RZ] ;  /* 0x00000000fffff984 */ /* 0x000fe20000000800 */
[----:B------:R-:W-:Y:S01]  /*185b0*/  @!PT LDS RZ, [RZ] ;  /* 0x00000000fffff984 */ /* 0x000fe20000000800 */
[----:B------:R-:W-:Y:S01]  /*185c0*/  @!PT LDS RZ, [RZ] ;  /* 0x00000000fffff984 */ /* 0x000fe20000000800 */
[----:B------:R1:W-:Y:S10]  /*185d0*/  LDGSTS.E.BYPASS.LTC128B.128.ZFILL [R195+0x9100], [R6.64], P2 ;  /* 0x0910000006c37fae */ /* 0x0003f40009141d46 */
[----:B------:R2:W-:Y:S02]  /*185e0*/  LDGSTS.E.BYPASS.LTC128B.128.ZFILL [R195+0xc100], [R2.64], P0 ;  /* 0x0c10000002c37fae */ /* 0x0005e40008141d46 */
[----:B--2---:R-:W-:Y:S01]  /*185f0*/  IMAD.MOV.U32 R2, RZ, RZ, 0x2 ;  /* 0x00000002ff027424 */ /* 0x004fe200078e00ff */
[----:B------:R-:W-:-:S02]  /*18600*/  MOV R3, 0x18620 ;  /* 0x0001862000037802 */ /* 0x000fc40000000f00 */
[----:B-1----:R-:W-:Y:S05]  /*18610*/  CALL.REL.NOINC `($__internal_11_$__cuda_sm70_shflsync_idx_p) ;  /* 0x00002c5000007944 */ /* 0x002fea0003c00000 */
[----:B------:R-:W-:Y:S01]  /*18620*/  IMAD.MOV.U32 R10, RZ, RZ, R45 ;  /* 0x000000ffff0a7224 */ /* 0x000fe200078e002d */
[----:B------:R-:W-:Y:S01]  /*18630*/  MOV R2, 0x2 ;  /* 0x0000000200027802 */ /* 0x000fe20000000f00 */
[----:B------:R-:W-:Y:S01]  /*18640*/  IMAD.MOV.U32 R44, RZ, RZ, R5 ;  /* 0x000000ffff2c7224 */ /* 0x000fe200078e0005 */
[----:B------:R-:W-:-:S02]  /*18650*/  MOV R45, 0x181f ;  /* 0x0000181f002d7802 */ /* 0x000fc40000000f00 */
[----:B------:R-:W-:Y:S02]  /*18660*/  MOV R3, 0x18680 ;  /* 0x0001868000037802 */ /* 0x000fe40000000f00 */
[----:B------:R-:W-:Y:S05]  /*18670*/  CALL.REL.NOINC `($__internal_11_$__cuda_sm70_shflsync_idx_p) ;  /* 0x00002bf000007944 */ /* 0x000fea0003c00000 */
[----:B------:R-:W-:Y:S01]  /*18680*/  MOV R0, R45 ;  /* 0x0000002d00007202 */ /* 0x000fe20000000f00 */
[----:B------:R-:W-:Y:S05]  /*18690*/  BRA `(.L_x_838) ;  /* 0xfffec04000007947 */ /* 0x000fea000383ffff */
.L_x_697:
[----:B------:R-:W-:Y:S01]  /*186a0*/  IMAD.MOV.U32 R44, RZ, RZ, R5 ;  /* 0x000000ffff2c7224 */ /* 0x000fe200078e0005 */
[----:B------:R-:W-:Y:S01]  /*186b0*/  MOV R2, RZ ;  /* 0x000000ff00027202 */ /* 0x000fe20000000f00 */
[----:B------:R-:W-:Y:S01]  /*186c0*/  IMAD.MOV.U32 R45, RZ, RZ, 0x1c1f ;  /* 0x00001c1fff2d7424 */ /* 0x000fe200078e00ff */
[----:B------:R-:W-:Y:S02]  /*186d0*/  MOV R3, 0x186f0 ;  /* 0x000186f000037802 */ /* 0x000fe40000000f00 */
[----:B------:R-:W-:Y:S05]  /*186e0*/  CALL.REL.NOINC `($__internal_11_$__cuda_sm70_shflsync_idx_p) ;  /* 0x00002b8000007944 */ /* 0x000fea0003c00000 */
[----:B------:R-:W-:Y:S01]  /*186f0*/  MOV R3, R45 ;  /* 0x0000002d00037202 */ /* 0x000fe20000000f00 */
[----:B------:R-:W-:Y:S05]  /*18700*/  BRA `(.L_x_839) ;  /* 0xfffec1e000007947 */ /* 0x000fea000383ffff */
.L_x_702:
[----:B------:R-:W-:Y:S01]  /*18710*/  IMAD.MOV.U32 R44, RZ, RZ, R5 ;  /* 0x000000ffff2c7224 */ /* 0x000fe200078e0005 */
[----:B------:R-:W-:Y:S01]  /*18720*/  MOV R2, 0x1 ;  /* 0x0000000100027802 */ /* 0x000fe20000000f00 */
[----:B------:R-:W-:Y:S01]  /*18730*/  IMAD.MOV.U32 R45, RZ, RZ, 0x1c1f ;  /* 0x00001c1fff2d7424 */ /* 0x000fe200078e00ff */
[----:B------:R-:W-:Y:S02]  /*18740*/  MOV R3, 0x18760 ;  /* 0x0001876000037802 */ /* 0x000fe40000000f00 */
[----:B-1----:R-:W-:Y:S05]  /*18750*/  CALL.REL.NOINC `($__internal_11_$__cuda_sm70_shflsync_idx_p) ;  /* 0x00002b1000007944 */ /* 0x002fea0003c00000 */
[----:B------:R-:W-:Y:S01]  /*18760*/  MOV R3, R45 ;  /* 0x0000002d00037202 */ /* 0x000fe20000000f00 */
[----:B------:R-:W-:Y:S05]  /*18770*/  BRA `(.L_x_840) ;  /* 0xfffecb7000007947 */ /* 0x000fea000383ffff */
.L_x_707:
[----:B------:R-:W-:Y:S02]  /*18780*/  MOV R0, 0x2 ;  /* 0x0000000200007802 */ /* 0x000fe40000000f00 */
[----:B------:R-:W-:-:S02]  /*18790*/  MOV R2, 0x187b0 ;  /* 0x000187b000027802 */ /* 0x000fc40000000f00 */
[----:B------:R-:W-:Y:S05]  /*187a0*/  CALL.REL.NOINC `($__internal_10_$__cuda_sm70_shflsync_bfly_p) ;  /* 0x00002a6000007944 */ /* 0x000fea0003c00000 */
[----:B------:R-:W-:Y:S05]  /*187b0*/  BRA `(.L_x_841) ;  /* 0xfffed57000007947 */ /* 0x000fea000383ffff */
.L_x_708:
[----:B------:R-:W-:Y:S02]  /*187c0*/  MOV R0, 0x1 ;  /* 0x0000000100007802 */ /* 0x000fe40000000f00 */
[----:B------:R-:W-:-:S02]  /*187d0*/  MOV R2, 0x187f0 ;  /* 0x000187f000027802 */ /* 0x000fc40000000f00 */
[----:B------:R-:W-:Y:S05]  /*187e0*/  CALL.REL.NOINC `($__internal_10_$__cuda_sm70_shflsync_bfly_p) ;  /* 0x00002a2000007944 */ /* 0x000fea0003c00000 */
[----:B------:R-:W-:Y:S01]  /*187f0*/  FMNMX.FTZ R68, R4, R0, !PT ;  /* 0x0000000004447209 */ /* 0x000fe20007810000 */
[----:B------:R-:W-:Y:S01]  /*18800*/  IMAD.MOV.U32 R4, RZ, RZ, R5 ;  /* 0x000000ffff047224 */ /* 0x000fe200078e0005 */
[----:B------:R-:W-:Y:S01]  /*18810*/  MOV R2, 0x18840 ;  /* 0x0001884000027802 */ /* 0x000fe20000000f00 */
[----:B------:R-:W-:-:S02]  /*18820*/  IMAD.MOV.U32 R0, RZ, RZ, 0x2 ;  /* 0x00000002ff007424 */ /* 0x000fc400078e00ff */
[----:B------:R-:W-:Y:S05]  /*18830*/  CALL.REL.NOINC `($__internal_10_$__cuda_sm70_shflsync_bfly_p) ;  /* 0x000029d000007944 */ /* 0x000fea0003c00000 */
[----:B------:R-:W-:Y:S01]  /*18840*/  FMNMX.FTZ R5, R5, R0, !PT ;  /* 0x0000000005057209 */ /* 0x000fe20007810000 */
[----:B------:R-:W-:Y:S01]  /*18850*/  IMAD.MOV.U32 R0, RZ, RZ, 0x1 ;  /* 0x00000001ff007424 */ /* 0x000fe200078e00ff */
[----:B------:R-:W-:-:S03]  /*18860*/  MOV R2, 0x18890 ;  /* 0x0001889000027802 */ /* 0x000fc60000000f00 */
[----:B------:R-:W-:Y:S02]  /*18870*/  IMAD.MOV.U32 R4, RZ, RZ, R5 ;  /* 0x000000ffff047224 */ /* 0x000fe400078e0005 */
[----:B------:R-:W-:Y:S05]  /*18880*/  CALL.REL.NOINC `($__internal_10_$__cuda_sm70_shflsync_bfly_p) ;  /* 0x0000298000007944 */ /* 0x000fea0003c00000 */
[----:B------:R-:W-:Y:S01]  /*18890*/  MOV R3, R0 ;  /* 0x0000000000037202 */ /* 0x000fe20000000f00 */
[----:B------:R-:W-:Y:S05]  /*188a0*/  BRA `(.L_x_842) ;  /* 0xfffed4f000007947 */ /* 0x000fea000383ffff */
.L_x_716:
[----:B------:R-:W-:Y:S01]  /*188b0*/  MOV R2, RZ ;  /* 0x000000ff00027202 */ /* 0x000fe20000000f00 */
[----:B------:R-:W-:Y:S01]  /*188c0*/  IMAD.MOV.U32 R44, RZ, RZ, R0 ;  /* 0x000000ffff2c7224 */ /* 0x000fe200078e0000 */
[----:B------:R-:W-:Y:S01]  /*188d0*/  MOV R3, 0x18900 ;  /* 0x0001890000037802 */ /* 0x000fe20000000f00 */
[----:B------:R-:W-:Y:S02]  /*188e0*/  IMAD.MOV.U32 R45, RZ, RZ, 0x181f ;  /* 0x0000181fff2d7424 */ /* 0x000fe400078e00ff */
[----:B-1--4-:R-:W-:Y:S05]  /*188f0*/  CALL.REL.NOINC `($__internal_11_$__cuda_sm70_shflsync_idx_p) ;  /* 0x0000297000007944 */ /* 0x012fea0003c00000 */
[----:B------:R-:W-:Y:S01]  /*18900*/  MOV R7, R45 ;  /* 0x0000002d00077202 */ /* 0x000fe20000000f00 */
[----:B------:R-:W-:-:S05]  /*18910*/  BRA `(.L_x_843) ;  /* 0xfffeed3000007947 */ /* 0x000fca000383ffff */
.L_x_717:
[----:B------:R-:W-:Y:S01]  /*18920*/  MOV R2, RZ ;  /* 0x000000ff00027202 */ /* 0x000fe20000000f00 */
[----:B------:R-:W-:Y:S01]  /*18930*/  IMAD.MOV.U32 R44, RZ, RZ, R4 ;  /* 0x000000ffff2c7224 */ /* 0x000fe200078e0004 */
[----:B------:R-:W-:Y:S01]  /*18940*/  MOV R3, 0x18970 ;  /* 0x0001897000037802 */ /* 0x000fe20000000f00 */
[----:B------:R-:W-:Y:S02]  /*18950*/  IMAD.MOV.U32 R45, RZ, RZ, 0x181f ;  /* 0x0000181fff2d7424 */ /* 0x000fe400078e00ff */
[----:B-1234-:R-:W-:Y:S05]  /*18960*/  CALL.REL.NOINC `($__internal_11_$__cuda_sm70_shflsync_idx_p) ;  /* 0x0000290000007944 */ /* 0x01efea0003c00000 */
[----:B------:R-:W-:Y:S01]  /*18970*/  ISETP.GE.AND P1, PT, R219, c[0x0][0x1d4], PT ;  /* 0x00007500db007a0c */ /* 0x000fe20003f26270 */
[----:B------:R-:W-:Y:S01]  /*18980*/  IMAD.MOV.U32 R44, RZ, RZ, R0 ;  /* 0x000000ffff2c7224 */ /* 0x000fe200078e0000 */
[----:B------:R-:W-:Y:S02]  /*18990*/  IADD3 R12, P2, R45, R14, RZ ;  /* 0x0000000e2d0c7210 */ /* 0x000fe40007f5e0ff */
[----:B------:R-:W-:Y:S03]  /*189a0*/  ISETP.GE.AND P0, PT, R221, c[0x0][0x1d4], PT ;  /* 0x00007500dd007a0c */ /* 0x000fe60003f06270 */
[----:B------:R-:W-:Y:S01]  /*189b0*/  IMAD.X R13, R7, 0x1, R5, P2 ;  /* 0x00000001070d7824 */ /* 0x000fe200010e0605 */
        /* <DEDUP_REMOVED lines=12> */
[----:B------:R-:W-:Y:S05]  /*18a80*/  CALL.REL.NOINC `($__internal_11_$__cuda_sm70_shflsync_idx_p) ;  /* 0x000027e000007944 */ /* 0x000fea0003c00000 */
[----:B------:R-:W-:Y:S01]  /*18a90*/  MOV R2, 0x1 ;  /* 0x0000000100027802 */ /* 0x000fe20000000f00 */
[----:B------:R-:W-:Y:S01]  /*18aa0*/  IMAD.MOV.U32 R13, RZ, RZ, R45 ;  /* 0x000000ffff0d7224 */ /* 0x000fe200078e002d */
[----:B------:R-:W-:Y:S01]  /*18ab0*/  MOV R45, 0x181f ;  /* 0x0000181f002d7802 */ /* 0x000fe20000000f00 */
[----:B------:R-:W-:Y:S01]  /*18ac0*/  IMAD.MOV.U32 R44, RZ, RZ, R4 ;  /* 0x000000ffff2c7224 */ /* 0x000fe200078e0004 */
[----:B------:R-:W-:Y:S02]  /*18ad0*/  MOV R3, 0x18af0 ;  /* 0x00018af000037802 */ /* 0x000fe40000000f00 */
[----:B------:R-:W-:Y:S05]  /*18ae0*/  CALL.REL.NOINC `($__internal_11_$__cuda_sm70_shflsync_idx_p) ;  /* 0x0000278000007944 */ /* 0x000fea0003c00000 */
[C---:B------:R-:W-:Y:S01]  /*18af0*/  IADD3 R2, -R7.reuse, 0x10, RZ ;  /* 0x0000001007027810 */ /* 0x040fe20007ffe1ff */
[----:B------:R-:W-:Y:S01]  /*18b00*/  IMAD.MOV.U32 R44, RZ, RZ, R0 ;  /* 0x000000ffff2c7224 */ /* 0x000fe200078e0000 */
[----:B------:R-:W-:Y:S02]  /*18b10*/  ISETP.NE.U32.AND P2, PT, R7, RZ, PT ;  /* 0x000000ff0700720c */ /* 0x000fe40003f45070 */
[----:B------:R-:W-:Y:S04]  /*18b20*/  LOP3.LUT R2, R2, 0xf, RZ, 0xc0, !PT ;  /* 0x0000000f02027812 */ /* 0x000fe800078ec0ff */
[----:B------:R-:W-:Y:S04]  /*18b30*/  IADD3 R2, P1, P0, R2, R45, R14 ;  /* 0x0000002d02027210 */ /* 0x000fe8000783e00e */
[----:B------:R-:W-:Y:S05]  /*18b40*/  IADD3.X R3, RZ, R13, R5, P1, P0 ;  /* 0x0000000dff037210 */ /* 0x000fea0000fe0405 */
        /* <DEDUP_REMOVED lines=13> */
[----:B------:R-:W-:Y:S05]  /*18c20*/  CALL.REL.NOINC `($__internal_11_$__cuda_sm70_shflsync_idx_p) ;  /* 0x0000264000007944 */ /* 0x000fea0003c00000 */
[----:B------:R-:W-:Y:S01]  /*18c30*/  MOV R2, 0x2 ;  /* 0x0000000200027802 */ /* 0x000fe20000000f00 */
[----:B------:R-:W-:Y:S01]  /*18c40*/  IMAD.MOV.U32 R13, RZ, RZ, R45 ;  /* 0x000000ffff0d7224 */ /* 0x000fe200078e002d */
[----:B------:R-:W-:Y:S01]  /*18c50*/  MOV R45, 0x181f ;  /* 0x0000181f002d7802 */ /* 0x000fe20000000f00 */
[----:B------:R-:W-:Y:S01]  /*18c60*/  IMAD.MOV.U32 R44, RZ, RZ, R4 ;  /* 0x000000ffff2c7224 */ /* 0x000fe200078e0004 */
[----:B------:R-:W-:Y:S02]  /*18c70*/  MOV R3, 0x18c90 ;  /* 0x00018c9000037802 */ /* 0x000fe40000000f00 */
[----:B------:R-:W-:Y:S05]  /*18c80*/  CALL.REL.NOINC `($__internal_11_$__cuda_sm70_shflsync_idx_p) ;  /* 0x000025e000007944 */ /* 0x000fea0003c00000 */
[----:B------:R-:W-:Y:S01]  /*18c90*/  MOV R0, R45 ;  /* 0x0000002d00007202 */ /* 0x000fe20000000f00 */
[----:B------:R-:W-:-:S05]  /*18ca0*/  BRA `(.L_x_844) ;  /* 0xfffeeb2000007947 */ /* 0x000fca000383ffff */
.L_x_720:
[----:B------:R-:W-:Y:S01]  /*18cb0*/  MOV R2, RZ ;  /* 0x000000ff00027202 */ /* 0x000fe20000000f00 */
[----:B------:R-:W-:Y:S01]  /*18cc0*/  IMAD.MOV.U32 R44, RZ, RZ, R0 ;  /* 0x000000ffff2c7224 */ /* 0x000fe200078e0000 */
[----:B------:R-:W-:Y:S01]  /*18cd0*/  MOV R3, 0x18d00 ;  /* 0x00018d0000037802 */ /* 0x000fe20000000f00 */
[----:B------:R-:W-:Y:S02]  /*18ce0*/  IMAD.MOV.U32 R45, RZ, RZ, 0x181f ;  /* 0x0000181fff2d7424 */ /* 0x000fe400078e00ff */
[----:B------:R-:W-:Y:S05]  /*18cf0*/  CALL.REL.NOINC `($__internal_11_$__cuda_sm70_shflsync_idx_p) ;  /* 0x0000257000007944 */ /* 0x000fea0003c00000 */
[----:B------:R-:W-:Y:S01]  /*18d00*/  MOV R7, R45 ;  /* 0x0000002d00077202 */ /* 0x000fe20000000f00 */
[----:B------:R-:W-:-:S05]  /*18d10*/  BRA `(.L_x_845) ;  /* 0xfffefce000007947 */ /* 0x000fca000383ffff */
.L_x_721:
[----:B------:R-:W-:Y:S01]  /*18d20*/  MOV R2, RZ ;  /* 0x000000ff00027202 */ /* 0x000fe20000000f00 */
[----:B------:R-:W-:Y:S01]  /*18d30*/  IMAD.MOV.U32 R44, RZ, RZ, R4 ;  /* 0x000000ffff2c7224 */ /* 0x000fe200078e0004 */
[----:B------:R-:W-:Y:S01]  /*18d40*/  MOV R3, 0x18d70 ;  /* 0x00018d7000037802 */ /* 0x000fe20000000f00 */
[----:B------:R-:W-:Y:S02]  /*18d50*/  IMAD.MOV.U32 R45, RZ, RZ, 0x181f ;  /* 0x0000181fff2d7424 */ /* 0x000fe400078e00ff */
[----:B-12---:R-:W-:Y:S05]  /*18d60*/  CALL.REL.NOINC `($__internal_11_$__cuda_sm70_shflsync_idx_p) ;  /* 0x0000250000007944 */ /* 0x006fea0003c00000 */
        /* <DEDUP_REMOVED lines=52> */
.L_x_722:
[----:B------:R-:W-:Y:S01]  /*190b0*/  MOV R2, RZ ;  /* 0x000000ff00027202 */ /* 0x000fe20000000f00 */
[----:B------:R-:W-:Y:S01]  /*190c0*/  IMAD.MOV.U32 R44, RZ, RZ, R5 ;  /* 0x000000ffff2c7224 */ /* 0x000fe200078e0005 */
[----:B------:R-:W-:Y:S01]  /*190d0*/  MOV R3, 0x19100 ;  /* 0x0001910000037802 */ /* 0x000fe20000000f00 */
[----:B------:R-:W-:Y:S02]  /*190e0*/  IMAD.MOV.U32 R45, RZ, RZ, 0x1c1f ;  /* 0x00001c1fff2d7424 */ /* 0x000fe400078e00ff */
[----:B------:R-:W-:Y:S05]  /*190f0*/  CALL.REL.NOINC `($__internal_11_$__cuda_sm70_shflsync_idx_p) ;  /* 0x0000217000007944 */ /* 0x000fea0003c00000 */
[----:B------:R-:W-:Y:S01]  /*19100*/  MOV R4, R45 ;  /* 0x0000002d00047202 */ /* 0x000fe20000000f00 */
[----:B------:R-:W-:-:S05]  /*19110*/  BRA `(.L_x_847) ;  /* 0xfffefc4000007947 */ /* 0x000fca000383ffff */
.L_x_727:
[----:B------:R-:W-:Y:S01]  /*19120*/  MOV R2, 0x1 ;  /* 0x0000000100027802 */ /* 0x000fe20000000f00 */
[----:B------:R-:W-:Y:S01]  /*19130*/  IMAD.MOV.U32 R44, RZ, RZ, R5 ;  /* 0x000000ffff2c7224 */ /* 0x000fe200078e0005 */
[----:B------:R-:W-:Y:S01]  /*19140*/  MOV R3, 0x19170 ;  /* 0x0001917000037802 */ /* 0x000fe20000000f00 */
[----:B------:R-:W-:Y:S02]  /*19150*/  IMAD.MOV.U32 R45, RZ, RZ, 0x1c1f ;  /* 0x00001c1fff2d7424 */ /* 0x000fe400078e00ff */
[----:B-1----:R-:W-:Y:S05]  /*19160*/  CALL.REL.NOINC `($__internal_11_$__cuda_sm70_shflsync_idx_p) ;  /* 0x0000210000007944 */ /* 0x002fea0003c00000 */
[----:B------:R-:W-:Y:S01]  /*19170*/  MOV R4, R45 ;  /* 0x0000002d00047202 */ /* 0x000fe20000000f00 */
[----:B------:R-:W-:-:S05]  /*19180*/  BRA `(.L_x_848) ;  /* 0xffff062000007947 */ /* 0x000fca000383ffff */
.L_x_732:
[----:B------:R-:W-:Y:S02]  /*19190*/  MOV R0, 0x2 ;  /* 0x0000000200007802 */ /* 0x000fe40000000f00 */
[----:B------:R-:W-:Y:S02]  /*191a0*/  MOV R2, 0x191c0 ;  /* 0x000191c000027802 */ /* 0x000fe40000000f00 */
[----:B-12---:R-:W-:Y:S05]  /*191b0*/  CALL.REL.NOINC `($__internal_10_$__cuda_sm70_shflsync_bfly_p) ;  /* 0x0000205000007944 */ /* 0x006fea0003c00000 */
[----:B------:R-:W-:-:S05]  /*191c0*/  BRA `(.L_x_849) ;  /* 0xffff108000007947 */ /* 0x000fca000383ffff */
.L_x_733:
[----:B------:R-:W-:Y:S01]  /*191d0*/  MOV R0, 0x1 ;  /* 0x0000000100007802 */ /* 0x000fe20000000f00 */
[----:B---3--:R-:W-:Y:S01]  /*191e0*/  IMAD.MOV.U32 R4, RZ, RZ, R5 ;  /* 0x000000ffff047224 */ /* 0x008fe200078e0005 */
[----:B------:R-:W-:Y:S02]  /*191f0*/  MOV R2, 0x19210 ;  /* 0x0001921000027802 */ /* 0x000fe40000000f00 */
[----:B------:R-:W-:Y:S05]  /*19200*/  CALL.REL.NOINC `($__internal_10_$__cuda_sm70_shflsync_bfly_p) ;  /* 0x0000200000007944 */ /* 0x000fea0003c00000 */
[----:B------:R-:W-:Y:S01]  /*19210*/  IMAD.MOV.U32 R4, RZ, RZ, R6 ;  /* 0x000000ffff047224 */ /* 0x000fe200078e0006 */
[----:B------:R-:W-:Y:S01]  /*19220*/  FMNMX.FTZ R68, R5, R0, !PT ;  /* 0x0000000005447209 */ /* 0x000fe20007810000 */
[----:B------:R-:W-:Y:S01]  /*19230*/  IMAD.MOV.U32 R0, RZ, RZ, 0x2 ;  /* 0x00000002ff007424 */ /* 0x000fe200078e00ff */
[----:B------:R-:W-:Y:S02]  /*19240*/  MOV R2, 0x19260 ;  /* 0x0001926000027802 */ /* 0x000fe40000000f00 */
[----:B------:R-:W-:Y:S05]  /*19250*/  CALL.REL.NOINC `($__internal_10_$__cuda_sm70_shflsync_bfly_p) ;  /* 0x00001fb000007944 */ /* 0x000fea0003c00000 */
[----:B------:R-:W-:Y:S01]  /*19260*/  FMNMX.FTZ R4, R6, R0, !PT ;  /* 0x0000000006047209 */ /* 0x000fe20007810000 */
[----:B------:R-:W-:Y:S01]  /*19270*/  IMAD.MOV.U32 R0, RZ, RZ, 0x1 ;  /* 0x00000001ff007424 */ /* 0x000fe200078e00ff */
[----:B------:R-:W-:Y:S02]  /*19280*/  MOV R2, 0x192a0 ;  /* 0x000192a000027802 */ /* 0x000fe40000000f00 */
[----:B------:R-:W-:Y:S05]  /*19290*/  CALL.REL.NOINC `($__internal_10_$__cuda_sm70_shflsync_bfly_p) ;  /* 0x00001f7000007944 */ /* 0x000fea0003c00000 */
[----:B------:R-:W-:-:S05]  /*192a0*/  BRA `(.L_x_850) ;  /* 0xffff101000007947 */ /* 0x000fca000383ffff */
.L_x_742:
[----:B------:R-:W-:Y:S01]  /*192b0*/  MOV R2, RZ ;  /* 0x000000ff00027202 */ /* 0x000fe20000000f00 */
[----:B------:R-:W-:Y:S01]  /*192c0*/  IMAD.MOV.U32 R44, RZ, RZ, R0 ;  /* 0x000000ffff2c7224 */ /* 0x000fe200078e0000 */
[----:B------:R-:W-:Y:S01]  /*192d0*/  MOV R3, 0x19300 ;  /* 0x0001930000037802 */ /* 0x000fe20000000f00 */
[----:B------:R-:W-:Y:S02]  /*192e0*/  IMAD.MOV.U32 R45, RZ, RZ, 0x181f ;  /* 0x0000181fff2d7424 */ /* 0x000fe400078e00ff */
[----:B-1--4-:R-:W-:Y:S05]  /*192f0*/  CALL.REL.NOINC `($__internal_11_$__cuda_sm70_shflsync_idx_p) ;  /* 0x00001f7000007944 */ /* 0x012fea0003c00000 */
[----:B------:R-:W-:Y:S01]  /*19300*/  MOV R7, R45 ;  /* 0x0000002d00077202 */ /* 0x000fe20000000f00 */
[----:B------:R-:W-:-:S05]  /*19310*/  BRA `(.L_x_851) ;  /* 0xffff2d4000007947 */ /* 0x000fca000383ffff */
.L_x_743:
        /* <DEDUP_REMOVED lines=57> */
.L_x_746:
[----:B------:R-:W-:Y:S01]  /*196b0*/  MOV R2, RZ ;  /* 0x000000ff00027202 */ /* 0x000fe20000000f00 */
[----:B------:R-:W-:Y:S01]  /*196c0*/  IMAD.MOV.U32 R44, RZ, RZ, R0 ;  /* 0x000000ffff2c7224 */ /* 0x000fe200078e0000 */
[----:B------:R-:W-:Y:S01]  /*196d0*/  MOV R3, 0x19700 ;  /* 0x0001970000037802 */ /* 0x000fe20000000f00 */
[----:B------:R-:W-:Y:S02]  /*196e0*/  IMAD.MOV.U32 R45, RZ, RZ, 0x181f ;  /* 0x0000181fff2d7424 */ /* 0x000fe400078e00ff */
[----:B-1----:R-:W-:Y:S05]  /*196f0*/  CALL.REL.NOINC `($__internal_11_$__cuda_sm70_shflsync_idx_p) ;  /* 0x00001b7000007944 */ /* 0x002fea0003c00000 */
[----:B------:R-:W-:Y:S01]  /*19700*/  MOV R7, R45 ;  /* 0x0000002d00077202 */ /* 0x000fe20000000f00 */
[----:B------:R-:W-:-:S05]  /*19710*/  BRA `(.L_x_853) ;  /* 0xffff3cf000007947 */ /* 0x000fca000383ffff */
.L_x_747:
[----:B------:R-:W-:Y:S01]  /*19720*/  MOV R2, RZ ;  /* 0x000000ff00027202 */ /* 0x000fe20000000f00 */
[----:B------:R-:W-:Y:S01]  /*19730*/  IMAD.MOV.U32 R44, RZ, RZ, R4 ;  /* 0x000000ffff2c7224 */ /* 0x000fe200078e0004 */
[----:B------:R-:W-:Y:S01]  /*19740*/  MOV R3, 0x19770 ;  /* 0x0001977000037802 */ /* 0x000fe20000000f00 */
[----:B------:R-:W-:Y:S02]  /*19750*/  IMAD.MOV.U32 R45, RZ, RZ, 0x181f ;  /* 0x0000181fff2d7424 */ /* 0x000fe400078e00ff */
[----:B-123--:R-:W-:Y:S05]  /*19760*/  CALL.REL.NOINC `($__internal_11_$__cuda_sm70_shflsync_idx_p) ;  /* 0x00001b0000007944 */ /* 0x00efea0003c00000 */
        /* <DEDUP_REMOVED lines=52> */
.L_x_748:
[----:B------:R-:W-:Y:S02]  /*19ab0*/  MOV R0, 0x2 ;  /* 0x0000000200007802 */ /* 0x000fe40000000f00 */
[----:B------:R-:W-:Y:S02]  /*19ac0*/  MOV R2, 0x19ae0 ;  /* 0x00019ae000027802 */ /* 0x000fe40000000f00 */
[----:B------:R-:W-:Y:S05]  /*19ad0*/  CALL.REL.NOINC `($__internal_10_$__cuda_sm70_shflsync_bfly_p) ;  /* 0x0000173000007944 */ /* 0x000fea0003c00000 */
[----:B------:R-:W-:-:S05]  /*19ae0*/  BRA `(.L_x_855) ;  /* 0xffff3ee000007947 */ /* 0x000fca000383ffff */
.L_x_749:
[----:B------:R-:W-:Y:S01]  /*19af0*/  MOV R0, 0x1 ;  /* 0x0000000100007802 */ /* 0x000fe20000000f00 */
[----:B-1----:R-:W-:Y:S01]  /*19b00*/  IMAD.MOV.U32 R4, RZ, RZ, R5 ;  /* 0x000000ffff047224 */ /* 0x002fe200078e0005 */
        /* <DEDUP_REMOVED lines=12> */
.L_x_752:
[----:B--23--:R-:W-:Y:S01]  /*19bd0*/  MOV R2, RZ ;  /* 0x000000ff00027202 */ /* 0x00cfe20000000f00 */
[----:B------:R-:W-:Y:S01]  /*19be0*/  IMAD.MOV.U32 R44, RZ, RZ, R4 ;  /* 0x000000ffff2c7224 */ /* 0x000fe200078e0004 */
[----:B------:R-:W-:Y:S01]  /*19bf0*/  MOV R3, 0x19c20 ;  /* 0x00019c2000037802 */ /* 0x000fe20000000f00 */
[----:B------:R-:W-:Y:S02]  /*19c00*/  IMAD.MOV.U32 R45, RZ, RZ, 0x181f ;  /* 0x0000181fff2d7424 */ /* 0x000fe400078e00ff */
[----:B-1--4-:R-:W-:Y:S05]  /*19c10*/  CALL.REL.NOINC `($__internal_11_$__cuda_sm70_shflsync_idx_p) ;  /* 0x0000165000007944 */ /* 0x012fea0003c00000 */
[----:B------:R-:W-:Y:S01]  /*19c20*/  MOV R12, R45 ;  /* 0x0000002d000c7202 */ /* 0x000fe20000000f00 */
[----:B------:R-:W-:-:S05]  /*19c30*/  BRA `(.L_x_857) ;  /* 0xffff596000007947 */ /* 0x000fca000383ffff */
.L_x_755:
[----:B------:R-:W-:Y:S01]  /*19c40*/  MOV R2, RZ ;  /* 0x000000ff00027202 */ /* 0x000fe20000000f00 */
[----:B------:R-:W-:Y:S01]  /*19c50*/  IMAD.MOV.U32 R44, RZ, RZ, R0 ;  /* 0x000000ffff2c7224 */ /* 0x000fe200078e0000 */
[----:B------:R-:W-:Y:S01]  /*19c60*/  MOV R3, 0x19c90 ;  /* 0x00019c9000037802 */ /* 0x000fe20000000f00 */
[----:B------:R-:W-:Y:S02]  /*19c70*/  IMAD.MOV.U32 R45, RZ, RZ, 0x181f ;  /* 0x0000181fff2d7424 */ /* 0x000fe400078e00ff */
[----:B------:R-:W-:Y:S05]  /*19c80*/  CALL.REL.NOINC `($__internal_11_$__cuda_sm70_shflsync_idx_p) ;  /* 0x000015e000007944 */ /* 0x000fea0003c00000 */
[----:B------:R-:W-:Y:S01]  /*19c90*/  MOV R7, R45 ;  /* 0x0000002d00077202 */ /* 0x000fe20000000f00 */
[----:B------:R-:W-:-:S05]  /*19ca0*/  BRA `(.L_x_858) ;  /* 0xffff6c1000007947 */ /* 0x000fca000383ffff */
.L_x_756:
[----:B------:R-:W-:Y:S01]  /*19cb0*/  MOV R2, RZ ;  /* 0x000000ff00027202 */ /* 0x000fe20000000f00 */
[----:B------:R-:W-:Y:S01]  /*19cc0*/  IMAD.MOV.U32 R44, RZ, RZ, R4 ;  /* 0x000000ffff2c7224 */ /* 0x000fe200078e0004 */
[----:B------:R-:W-:Y:S01]  /*19cd0*/  MOV R3, 0x19d00 ;  /* 0x00019d0000037802 */ /* 0x000fe20000000f00 */
[----:B------:R-:W-:Y:S02]  /*19ce0*/  IMAD.MOV.U32 R45, RZ, RZ, 0x181f ;  /* 0x0000181fff2d7424 */ /* 0x000fe400078e00ff */
[----:B-12---:R-:W-:Y:S05]  /*19cf0*/  CALL.REL.NOINC `($__internal_11_$__cuda_sm70_shflsync_idx_p) ;  /* 0x0000157000007944 */ /* 0x006fea0003c00000 */
[C---:B------:R-:W-:Y:S01]  /*19d00*/  IADD3 R8, -R193.reuse, 0x10, RZ ;  /* 0x00000010c1087810 */ /* 0x040fe20007ffe1ff */
[----:B------:R-:W-:Y:S03]  /*19d10*/  IMAD.MOV.U32 R44, RZ, RZ, R0 ;  /* 0x000000ffff2c7224 */ /* 0x000fe600078e0000 */
[----:B------:R-:W-:Y:S04]  /*19d20*/  LOP3.LUT R8, R8, 0xf, RZ, 0xc0, !PT ;  /* 0x0000000f08087812 */ /* 0x000fe800078ec0ff */
[----:B------:R-:W-:Y:S04]  /*19d30*/  IADD3 R8, P1, P0, R8, R45, R12 ;  /* 0x0000002d08087210 */ /* 0x000fe8000783e00c */
[----:B------:R-:W-:Y:S02]  /*19d40*/  IADD3.X R9, RZ, R7, R5, P1, P0 ;  /* 0x00000007ff097210 */ /* 0x000fe40000fe0405 */
[----:B------:R-:W-:Y:S02]  /*19d50*/  ISETP.NE.U32.AND P1, PT, R193, RZ, PT ;  /* 0x000000ffc100720c */ /* 0x000fe40003f25070 */
[----:B------:R-:W-:Y:S01]  /*19d60*/  IADD3 R2, P0, R45, R13, RZ ;  /* 0x0000000d2d027210 */ /* 0x000fe20007f1e0ff */
[----:B------:R-:W-:Y:S04]  /*19d70*/  IMAD.MOV.U32 R45, RZ, RZ, 0x181f ;  /* 0x0000181fff2d7424 */ /* 0x000fe800078e00ff */
[----:B------:R-:W-:Y:S06]  /*19d80*/  IMAD.X R3, R7, 0x1, R6, P0 ;  /* 0x0000000107037824 */ /* 0x000fec00000e0606 */
[----:B------:R-:W-:Y:S01]  /*19d90*/  @!PT LDS RZ, [RZ] ;  /* 0x00000000fffff984 */ /* 0x000fe20000000800 */
[----:B------:R-:W-:Y:S01]  /*19da0*/  @!PT LDS RZ, [RZ] ;  /* 0x00000000fffff984 */ /* 0x000fe20000000800 */
[----:B------:R-:W-:Y:S01]  /*19db0*/  @!PT LDS RZ, [RZ] ;  /* 0x00000000fffff984 */ /* 0x000fe20000000800 */
[----:B------:R1:W-:Y:S04]  /*19dc0*/  LDGSTS.E.BYPASS.LTC128B.128.ZFILL [R195+0x8100], [R8.64], P1 ;  /* 0x0810000008c37fae */ /* 0x0003e80008941d46 */
[----:B------:R2:W-:Y:S02]  /*19dd0*/  LDGSTS.E.BYPASS.LTC128B.128 [R195+0xb100], [R2.64], !P3 ;  /* 0x0b10000002c37fae */ /* 0x0005e4000d901d46 */
[----:B--2---:R-:W-:Y:S01]  /*19de0*/  MOV R3, 0x19e10 ;  /* 0x00019e1000037802 */ /* 0x004fe20000000f00 */
[----:B------:R-:W-:Y:S02]  /*19df0*/  IMAD.MOV.U32 R2, RZ, RZ, 0x1 ;  /* 0x00000001ff027424 */ /* 0x000fe400078e00ff */
[----:B-1----:R-:W-:Y:S05]  /*19e00*/  CALL.REL.NOINC `($__internal_11_$__cuda_sm70_shflsync_idx_p) ;  /* 0x0000146000007944 */ /* 0x002fea0003c00000 */
[----:B------:R-:W-:Y:S01]  /*19e10*/  MOV R2, 0x1 ;  /* 0x0000000100027802 */ /* 0x000fe20000000f00 */
[----:B------:R-:W-:Y:S01]  /*19e20*/  IMAD.MOV.U32 R7, RZ, RZ, R45 ;  /* 0x000000ffff077224 */ /* 0x000fe200078e002d */
[----:B------:R-:W-:Y:S01]  /*19e30*/  MOV R45, 0x181f ;  /* 0x0000181f002d7802 */ /* 0x000fe20000000f00 */
[----:B------:R-:W-:Y:S01]  /*19e40*/  IMAD.MOV.U32 R44, RZ, RZ, R4 ;  /* 0x000000ffff2c7224 */ /* 0x000fe200078e0004 */
[----:B------:R-:W-:Y:S02]  /*19e50*/  MOV R3, 0x19e70 ;  /* 0x00019e7000037802 */ /* 0x000fe40000000f00 */
[----:B------:R-:W-:Y:S05]  /*19e60*/  CALL.REL.NOINC `($__internal_11_$__cuda_sm70_shflsync_idx_p) ;  /* 0x0000140000007944 */ /* 0x000fea0003c00000 */
        /* <DEDUP_REMOVED lines=25> */
.L_x_757:
[----:B------:R-:W-:Y:S01]  /*1a000*/  MOV R2, RZ ;  /* 0x000000ff00027202 */ /* 0x000fe20000000f00 */
[----:B------:R-:W-:Y:S01]  /*1a010*/  IMAD.MOV.U32 R44, RZ, RZ, R5 ;  /* 0x000000ffff2c7224 */ /* 0x000fe200078e0005 */
[----:B------:R-:W-:Y:S01]  /*1a020*/  MOV R3, 0x1a050 ;  /* 0x0001a05000037802 */ /* 0x000fe20000000f00 */
[----:B------:R-:W-:Y:S02]  /*1a030*/  IMAD.MOV.U32 R45, RZ, RZ, 0x1c1f ;  /* 0x00001c1fff2d7424 */ /* 0x000fe400078e00ff */
[----:B------:R-:W-:Y:S05]  /*1a040*/  CALL.REL.NOINC `($__internal_11_$__cuda_sm70_shflsync_idx_p) ;  /* 0x0000122000007944 */ /* 0x000fea0003c00000 */
[----:B------:R-:W-:Y:S01]  /*1a050*/  MOV R4, R45 ;  /* 0x0000002d00047202 */ /* 0x000fe20000000f00 */
[----:B------:R-:W-:-:S05]  /*1a060*/  BRA `(.L_x_860) ;  /* 0xffff6b6000007947 */ /* 0x000fca000383ffff */
.L_x_762:
[----:B------:R-:W-:Y:S01]  /*1a070*/  MOV R2, 0x1 ;  /* 0x0000000100027802 */ /* 0x000fe20000000f00 */
[----:B------:R-:W-:Y:S01]  /*1a080*/  IMAD.MOV.U32 R44, RZ, RZ, R5 ;  /* 0x000000ffff2c7224 */ /* 0x000fe200078e0005 */
[----:B------:R-:W-:Y:S01]  /*1a090*/  MOV R3, 0x1a0c0 ;  /* 0x0001a0c000037802 */ /* 0x000fe20000000f00 */
[----:B------:R-:W-:Y:S02]  /*1a0a0*/  IMAD.MOV.U32 R45, RZ, RZ, 0x1c1f ;  /* 0x00001c1fff2d7424 */ /* 0x000fe400078e00ff */
[----:B-1----:R-:W-:Y:S05]  /*1a0b0*/  CALL.REL.NOINC `($__internal_11_$__cuda_sm70_shflsync_idx_p) ;  /* 0x000011b000007944 */ /* 0x002fea0003c00000 */
[----:B------:R-:W-:Y:S01]  /*1a0c0*/  MOV R4, R45 ;  /* 0x0000002d00047202 */ /* 0x000fe20000000f00 */
[----:B------:R-:W-:-:S05]  /*1a0d0*/  BRA `(.L_x_861) ;  /* 0xffff754000007947 */ /* 0x000fca000383ffff */
.L_x_767:
[----:B------:R-:W-:Y:S02]  /*1a0e0*/  MOV R0, 0x2 ;  /* 0x0000000200007802 */ /* 0x000fe40000000f00 */
[----:B------:R-:W-:Y:S02]  /*1a0f0*/  MOV R2, 0x1a110 ;  /* 0x0001a11000027802 */ /* 0x000fe40000000f00 */
[----:B-12---:R-:W-:Y:S05]  /*1a100*/  CALL.REL.NOINC `($__internal_10_$__cuda_sm70_shflsync_bfly_p) ;  /* 0x0000110000007944 */ /* 0x006fea0003c00000 */
[----:B------:R-:W-:-:S05]  /*1a110*/  BRA `(.L_x_862) ;  /* 0xffff7fa000007947 */ /* 0x000fca000383ffff */
.L_x_768:
        /* <DEDUP_REMOVED lines=14> */
.L_x_770:
[----:B------:R-:W-:Y:S01]  /*1a200*/  IMAD.MOV.U32 R4, RZ, RZ, R227 ;  /* 0x000000ffff047224 */ /* 0x000fe200078e00e3 */
[----:B------:R-:W-:-:S02]  /*1a210*/  MOV R0, 0x2 ;  /* 0x0000000200007802 */ /* 0x000fc40000000f00 */
[----:B------:R-:W-:Y:S02]  /*1a220*/  MOV R2, 0x1a240 ;  /* 0x0001a24000027802 */ /* 0x000fe40000000f00 */
[----:B------:R-:W-:Y:S05]  /*1a230*/  CALL.REL.NOINC `($__internal_10_$__cuda_sm70_shflsync_bfly_p) ;  /* 0x00000fd000007944 */ /* 0x000fea0003c00000 */
[----:B------:R-:W-:Y:S05]  /*1a240*/  BRA `(.L_x_864) ;  /* 0xffff97f000007947 */ /* 0x000fea000383ffff */
.L_x_771:
[----:B------:R-:W-:Y:S01]  /*1a250*/  IMAD.MOV.U32 R4, RZ, RZ, R6 ;  /* 0x000000ffff047224 */ /* 0x000fe200078e0006 */
[----:B------:R-:W-:Y:S02]  /*1a260*/  MOV R0, 0x1 ;  /* 0x0000000100007802 */ /* 0x000fe40000000f00 */
[----:B------:R-:W-:Y:S02]  /*1a270*/  MOV R2, 0x1a290 ;  /* 0x0001a29000027802 */ /* 0x000fe40000000f00 */
[----:B-1----:R-:W-:Y:S05]  /*1a280*/  CALL.REL.NOINC `($__internal_10_$__cuda_sm70_shflsync_bfly_p) ;  /* 0x00000f8000007944 */ /* 0x002fea0003c00000 */
[----:B------:R-:W-:Y:S01]  /*1a290*/  FADD.FTZ R6, R6, R0 ;  /* 0x0000000006067221 */ /* 0x000fe20000010000 */
[----:B------:R-:W-:Y:S02]  /*1a2a0*/  MOV R4, R228 ;  /* 0x000000e400047202 */ /* 0x000fe40000000f00 */
[----:B------:R-:W-:Y:S02]  /*1a2b0*/  MOV R0, 0x2 ;  /* 0x0000000200007802 */ /* 0x000fe40000000f00 */
[----:B------:R-:W-:Y:S02]  /*1a2c0*/  MOV R2, 0x1a2e0 ;  /* 0x0001a2e000027802 */ /* 0x000fe40000000f00 */
[----:B------:R-:W-:Y:S05]  /*1a2d0*/  CALL.REL.NOINC `($__internal_10_$__cuda_sm70_shflsync_bfly_p) ;  /* 0x00000f3000007944 */ /* 0x000fea0003c00000 */
[----:B------:R-:W-:Y:S01]  /*1a2e0*/  FADD.FTZ R4, R228, R0 ;  /* 0x00000000e4047221 */ /* 0x000fe20000010000 */
[----:B------:R-:W-:Y:S02]  /*1a2f0*/  MOV R0, 0x1 ;  /* 0x0000000100007802 */ /* 0x000fe40000000f00 */
[----:B------:R-:W-:-:S02]  /*1a300*/  MOV R2, 0x1a320 ;  /* 0x0001a32000027802 */ /* 0x000fc40000000f00 */
[----:B------:R-:W-:Y:S05]  /*1a310*/  CALL.REL.NOINC `($__internal_10_$__cuda_sm70_shflsync_bfly_p) ;  /* 0x00000ef000007944 */ /* 0x000fea0003c00000 */
[----:B------:R-:W-:Y:S01]  /*1a320*/  MOV R3, R0 ;  /* 0x0000000000037202 */ /* 0x000fe20000000f00 */
[----:B------:R-:W-:Y:S05]  /*1a330*/  BRA `(.L_x_865) ;  /* 0xffff977000007947 */ /* 0x000fea000383ffff */
.L_x_778:
[----:B--234-:R-:W-:Y:S01]  /*1a340*/  IMAD.MOV.U32 R44, RZ, RZ, R7 ;  /* 0x000000ffff2c7224 */ /* 0x01cfe200078e0007 */
[----:B------:R-:W-:Y:S01]  /*1a350*/  MOV R2, RZ ;  /* 0x000000ff00027202 */ /* 0x000fe20000000f00 */
[----:B------:R-:W-:Y:S01]  /*1a360*/  IMAD.MOV.U32 R45, RZ, RZ, 0x181f ;  /* 0x0000181fff2d7424 */ /* 0x000fe200078e00ff */
[----:B------:R-:W-:-:S02]  /*1a370*/  MOV R3, 0x1a390 ;  /* 0x0001a39000037802 */ /* 0x000fc40000000f00 */
[----:B-1----:R-:W-:Y:S05]  /*1a380*/  CALL.REL.NOINC `($__internal_11_$__cuda_sm70_shflsync_idx_p) ;  /* 0x00000ee000007944 */ /* 0x002fea0003c00000 */
[----:B------:R-:W-:Y:S01]  /*1a390*/  MOV R10, R45 ;  /* 0x0000002d000a7202 */ /* 0x000fe20000000f00 */
[----:B------:R-:W-:Y:S05]  /*1a3a0*/  BRA `(.L_x_866) ;  /* 0xffffaa9000007947 */ /* 0x000fea000383ffff */
.L_x_779:
[----:B------:R-:W-:Y:S01]  /*1a3b0*/  IMAD.MOV.U32 R44, RZ, RZ, R8 ;  /* 0x000000ffff2c7224 */ /* 0x000fe200078e0008 */
[----:B------:R-:W-:Y:S01]  /*1a3c0*/  MOV R2, RZ ;  /* 0x000000ff00027202 */ /* 0x000fe20000000f00 */
[----:B------:R-:W-:Y:S01]  /*1a3d0*/  IMAD.MOV.U32 R45, RZ, RZ, 0x181f ;  /* 0x0000181fff2d7424 */ /* 0x000fe200078e00ff */
[----:B------:R-:W-:-:S02]  /*1a3e0*/  MOV R3, 0x1a400 ;  /* 0x0001a40000037802 */ /* 0x000fc40000000f00 */
[----:B-123--:R-:W-:Y:S05]  /*1a3f0*/  CALL.REL.NOINC `($__internal_11_$__cuda_sm70_shflsync_idx_p) ;  /* 0x00000e7000007944 */ /* 0x00efea0003c00000 */
[----:B------:R-:W-:Y:S01]  /*1a400*/  MOV R0, R45 ;  /* 0x0000002d00007202 */ /* 0x000fe20000000f00 */
[----:B------:R-:W-:Y:S05]  /*1a410*/  BRA `(.L_x_867) ;  /* 0xffffaa4000007947 */ /* 0x000fea000383ffff */
.L_x_782:
[----:B------:R-:W-:Y:S01]  /*1a420*/  IMAD.MOV.U32 R44, RZ, RZ, R7 ;  /* 0x000000ffff2c7224 */ /* 0x000fe200078e0007 */
[----:B--2---:R-:W-:Y:S01]  /*1a430*/  MOV R2, 0x1 ;  /* 0x0000000100027802 */ /* 0x004fe20000000f00 */
[----:B------:R-:W-:Y:S01]  /*1a440*/  IMAD.MOV.U32 R45, RZ, RZ, 0x181f ;  /* 0x0000181fff2d7424 */ /* 0x000fe200078e00ff */
[----:B------:R-:W-:-:S02]  /*1a450*/  MOV R3, 0x1a470 ;  /* 0x0001a47000037802 */ /* 0x000fc40000000f00 */
[----:B-1-34-:R-:W-:Y:S05]  /*1a460*/  CALL.REL.NOINC `($__internal_11_$__cuda_sm70_shflsync_idx_p) ;  /* 0x00000e0000007944 */ /* 0x01afea0003c00000 */
        /* <DEDUP_REMOVED lines=8> */
.L_x_785:
[----:B------:R-:W-:Y:S01]  /*1a4f0*/  IMAD.MOV.U32 R44, RZ, RZ, R7 ;  /* 0x000000ffff2c7224 */ /* 0x000fe200078e0007 */
[----:B-1----:R-:W-:Y:S01]  /*1a500*/  MOV R2, 0x2 ;  /* 0x0000000200027802 */ /* 0x002fe20000000f00 */
[----:B------:R-:W-:Y:S01]  /*1a510*/  IMAD.MOV.U32 R45, RZ, RZ, 0x181f ;  /* 0x0000181fff2d7424 */ /* 0x000fe200078e00ff */
[----:B------:R-:W-:Y:S02]  /*1a520*/  MOV R3, 0x1a540 ;  /* 0x0001a54000037802 */ /* 0x000fe40000000f00 */
[----:B--234-:R-:W-:Y:S05]  /*1a530*/  CALL.REL.NOINC `($__internal_11_$__cuda_sm70_shflsync_idx_p) ;  /* 0x00000d3000007944 */ /* 0x01cfea0003c00000 */
[----:B------:R-:W-:Y:S01]  /*1a540*/  MOV R10, R45 ;  /* 0x0000002d000a7202 */ /* 0x000fe20000000f00 */
[----:B------:R-:W-:Y:S05]  /*1a550*/  BRA `(.L_x_869) ;  /* 0xffffab3000007947 */ /* 0x000fea000383ffff */
.L_x_786:
[----:B------:R-:W-:Y:S01]  /*1a560*/  IMAD.MOV.U32 R44, RZ, RZ, R8 ;  /* 0x000000ffff2c7224 */ /* 0x000fe200078e0008 */
[----:B-1----:R-:W-:Y:S01]  /*1a570*/  MOV R2, 0x2 ;  /* 0x0000000200027802 */ /* 0x002fe20000000f00 */
[----:B------:R-:W-:Y:S01]  /*1a580*/  IMAD.MOV.U32 R45, RZ, RZ, 0x181f ;  /* 0x0000181fff2d7424 */ /* 0x000fe200078e00ff */
[----:B------:R-:W-:Y:S02]  /*1a590*/  MOV R3, 0x1a5b0 ;  /* 0x0001a5b000037802 */ /* 0x000fe40000000f00 */
[----:B--234-:R-:W-:Y:S05]  /*1a5a0*/  CALL.REL.NOINC `($__internal_11_$__cuda_sm70_shflsync_idx_p) ;  /* 0x00000cc000007944 */ /* 0x01cfea0003c00000 */
[----:B------:R-:W-:Y:S01]  /*1a5b0*/  MOV R0, R45 ;  /* 0x0000002d00007202 */ /* 0x000fe20000000f00 */
[----:B------:R-:W-:Y:S05]  /*1a5c0*/  BRA `(.L_x_870) ;  /* 0xffffaae000007947 */ /* 0x000fea000383ffff */
.L_x_789:
[----:B------:R-:W-:Y:S01]  /*1a5d0*/  IMAD.MOV.U32 R44, RZ, RZ, R7 ;  /* 0x000000ffff2c7224 */ /* 0x000fe200078e0007 */
[----:B-1----:R-:W-:Y:S01]  /*1a5e0*/  MOV R2, 0x3 ;  /* 0x0000000300027802 */ /* 0x002fe20000000f00 */
[----:B------:R-:W-:Y:S01]  /*1a5f0*/  IMAD.MOV.U32 R45, RZ, RZ, 0x181f ;  /* 0x0000181fff2d7424 */ /* 0x000fe200078e00ff */
[----:B------:R-:W-:-:S02]  /*1a600*/  MOV R3, 0x1a620 ;  /* 0x0001a62000037802 */ /* 0x000fc40000000f00 */
[----:B--234-:R-:W-:Y:S05]  /*1a610*/  CALL.REL.NOINC `($__internal_11_$__cuda_sm70_shflsync_idx_p) ;  /* 0x00000c5000007944 */ /* 0x01cfea0003c00000 */
        /* <DEDUP_REMOVED lines=8> */
.L_x_791:
[----:B------:R-:W-:Y:S01]  /*1a6a0*/  IMAD.MOV.U32 R44, RZ, RZ, R5 ;  /* 0x000000ffff2c7224 */ /* 0x000fe200078e0005 */
[----:B------:R-:W-:Y:S01]  /*1a6b0*/  MOV R2, RZ ;  /* 0x000000ff00027202 */ /* 0x000fe20000000f00 */
[----:B------:R-:W-:Y:S01]  /*1a6c0*/  IMAD.MOV.U32 R45, RZ, RZ, 0x1c1f ;  /* 0x00001c1fff2d7424 */ /* 0x000fe200078e00ff */
[----:B------:R-:W-:Y:S02]  /*1a6d0*/  MOV R3, 0x1a6f0 ;  /* 0x0001a6f000037802 */ /* 0x000fe40000000f00 */
[----:B------:R-:W-:Y:S05]  /*1a6e0*/  CALL.REL.NOINC `($__internal_11_$__cuda_sm70_shflsync_idx_p) ;  /* 0x00000b8000007944 */ /* 0x000fea0003c00000 */
[----:B------:R-:W-:Y:S01]  /*1a6f0*/  MOV R4, R45 ;  /* 0x0000002d00047202 */ /* 0x000fe20000000f00 */
[----:B------:R-:W-:Y:S05]  /*1a700*/  BRA `(.L_x_872) ;  /* 0xffffadc000007947 */ /* 0x000fea000383ffff */
.L_x_792:
[----:B------:R-:W-:Y:S01]  /*1a710*/  IMAD.MOV.U32 R44, RZ, RZ, R12 ;  /* 0x000000ffff2c7224 */ /* 0x000fe200078e000c */
[----:B------:R-:W-:Y:S01]  /*1a720*/  MOV R2, RZ ;  /* 0x000000ff00027202 */ /* 0x000fe20000000f00 */
[----:B------:R-:W-:Y:S01]  /*1a730*/  IMAD.MOV.U32 R45, RZ, RZ, 0x1c1f ;  /* 0x00001c1fff2d7424 */ /* 0x000fe200078e00ff */
[----:B------:R-:W-:Y:S02]  /*1a740*/  MOV R3, 0x1a760 ;  /* 0x0001a76000037802 */ /* 0x000fe40000000f00 */
[----:B-12---:R-:W-:Y:S05]  /*1a750*/  CALL.REL.NOINC `($__internal_11_$__cuda_sm70_shflsync_idx_p) ;  /* 0x00000b1000007944 */ /* 0x006fea0003c00000 */
[----:B------:R-:W-:Y:S01]  /*1a760*/  MOV R0, R45 ;  /* 0x0000002d00007202 */ /* 0x000fe20000000f00 */
[----:B------:R-:W-:Y:S05]  /*1a770*/  BRA `(.L_x_873) ;  /* 0xffffad7000007947 */ /* 0x000fea000383ffff */
.L_x_795:
[----:B------:R-:W-:Y:S01]  /*1a780*/  IMAD.MOV.U32 R44, RZ, RZ, R5 ;  /* 0x000000ffff2c7224 */ /* 0x000fe200078e0005 */
[----:B----4-:R-:W-:Y:S01]  /*1a790*/  MOV R2, 0x1 ;  /* 0x0000000100027802 */ /* 0x010fe20000000f00 */
[----:B------:R-:W-:Y:S01]  /*1a7a0*/  IMAD.MOV.U32 R45, RZ, RZ, 0x1c1f ;  /* 0x00001c1fff2d7424 */ /* 0x000fe200078e00ff */
[----:B------:R-:W-:-:S02]  /*1a7b0*/  MOV R3, 0x1a7d0 ;  /* 0x0001a7d000037802 */ /* 0x000fc40000000f00 */
[----:B-123--:R-:W-:Y:S05]  /*1a7c0*/  CALL.REL.NOINC `($__internal_11_$__cuda_sm70_shflsync_idx_p) ;  /* 0x00000aa000007944 */ /* 0x00efea0003c00000 */
        /* <DEDUP_REMOVED lines=8> */
.L_x_799:
[----:B------:R-:W-:Y:S01]  /*1a850*/  IMAD.MOV.U32 R44, RZ, RZ, R7 ;  /* 0x000000ffff2c7224 */ /* 0x000fe200078e0007 */
[----:B------:R-:W-:Y:S01]  /*1a860*/  MOV R2, RZ ;  /* 0x000000ff00027202 */ /* 0x000fe20000000f00 */
[----:B------:R-:W-:Y:S01]  /*1a870*/  IMAD.MOV.U32 R45, RZ, RZ, 0x181f ;  /* 0x0000181fff2d7424 */ /* 0x000fe200078e00ff */
[----:B------:R-:W-:Y:S02]  /*1a880*/  MOV R3, 0x1a8a0 ;  /* 0x0001a8a000037802 */ /* 0x000fe40000000f00 */
[----:B------:R-:W-:Y:S05]  /*1a890*/  CALL.REL.NOINC `($__internal_11_$__cuda_sm70_shflsync_idx_p) ;  /* 0x000009d000007944 */ /* 0x000fea0003c00000 */
[----:B------:R-:W-:Y:S01]  /*1a8a0*/  MOV R9, R45 ;  /* 0x0000002d00097202 */ /* 0x000fe20000000f00 */
[----:B------:R-:W-:Y:S05]  /*1a8b0*/  BRA `(.L_x_875) ;  /* 0xffffc19000007947 */ /* 0x000fea000383ffff */
.L_x_800:
[----:B------:R-:W-:Y:S01]  /*1a8c0*/  IMAD.MOV.U32 R44, RZ, RZ, R10 ;  /* 0x000000ffff2c7224 */ /* 0x000fe200078e000a */
[----:B------:R-:W-:Y:S01]  /*1a8d0*/  MOV R2, RZ ;  /* 0x000000ff00027202 */ /* 0x000fe20000000f00 */
[----:B------:R-:W-:Y:S01]  /*1a8e0*/  IMAD.MOV.U32 R45, RZ, RZ, 0x181f ;  /* 0x0000181fff2d7424 */ /* 0x000fe200078e00ff */
[----:B------:R-:W-:Y:S02]  /*1a8f0*/  MOV R3, 0x1a910 ;  /* 0x0001a91000037802 */ /* 0x000fe40000000f00 */
[----:B-12---:R-:W-:Y:S05]  /*1a900*/  CALL.REL.NOINC `($__internal_11_$__cuda_sm70_shflsync_idx_p) ;  /* 0x0000096000007944 */ /* 0x006fea0003c00000 */
[----:B------:R-:W-:Y:S01]  /*1a910*/  MOV R0, R45 ;  /* 0x0000002d00007202 */ /* 0x000fe20000000f00 */
[----:B------:R-:W-:Y:S05]  /*1a920*/  BRA `(.L_x_876) ;  /* 0xffffc14000007947 */ /* 0x000fea000383ffff */
.L_x_803:
        /* <DEDUP_REMOVED lines=13> */
.L_x_806:
[----:B------:R-:W-:Y:S01]  /*1aa00*/  IMAD.MOV.U32 R44, RZ, RZ, R7 ;  /* 0x000000ffff2c7224 */ /* 0x000fe200078e0007 */
[----:B-1----:R-:W-:Y:S01]  /*1aa10*/  MOV R2, 0x2 ;  /* 0x0000000200027802 */ /* 0x002fe20000000f00 */
[----:B------:R-:W-:Y:S01]  /*1aa20*/  IMAD.MOV.U32 R45, RZ, RZ, 0x181f ;  /* 0x0000181fff2d7424 */ /* 0x000fe200078e00ff */
[----:B------:R-:W-:Y:S02]  /*1aa30*/  MOV R3, 0x1aa50 ;  /* 0x0001aa5000037802 */ /* 0x000fe40000000f00 */
[----:B--234-:R-:W-:Y:S05]  /*1aa40*/  CALL.REL.NOINC `($__internal_11_$__cuda_sm70_shflsync_idx_p) ;  /* 0x0000082000007944 */ /* 0x01cfea0003c00000 */
[----:B------:R-:W-:Y:S01]  /*1aa50*/  MOV R9, R45 ;  /* 0x0000002d00097202 */ /* 0x000fe20000000f00 */
[----:B------:R-:W-:Y:S05]  /*1aa60*/  BRA `(.L_x_878) ;  /* 0xffffc24000007947 */ /* 0x000fea000383ffff */
.L_x_807:
[----:B------:R-:W-:Y:S01]  /*1aa70*/  IMAD.MOV.U32 R44, RZ, RZ, R10 ;  /* 0x000000ffff2c7224 */ /* 0x000fe200078e000a */
[----:B------:R-:W-:Y:S01]  /*1aa80*/  MOV R2, 0x2 ;  /* 0x0000000200027802 */ /* 0x000fe20000000f00 */
[----:B------:R-:W-:Y:S01]  /*1aa90*/  IMAD.MOV.U32 R45, RZ, RZ, 0x181f ;  /* 0x0000181fff2d7424 */ /* 0x000fe200078e00ff */
[----:B------:R-:W-:Y:S02]  /*1aaa0*/  MOV R3, 0x1aac0 ;  /* 0x0001aac000037802 */ /* 0x000fe40000000f00 */
[----:B-1234-:R-:W-:Y:S05]  /*1aab0*/  CALL.REL.NOINC `($__internal_11_$__cuda_sm70_shflsync_idx_p) ;  /* 0x000007b000007944 */ /* 0x01efea0003c00000 */
[----:B------:R-:W-:Y:S01]  /*1aac0*/  MOV R0, R45 ;  /* 0x0000002d00007202 */ /* 0x000fe20000000f00 */
[----:B------:R-:W-:Y:S05]  /*1aad0*/  BRA `(.L_x_879) ;  /* 0xffffc1f000007947 */ /* 0x000fea000383ffff */
.L_x_810:
        /* <DEDUP_REMOVED lines=13> */
.L_x_812:
[----:B------:R-:W-:Y:S01]  /*1abb0*/  IMAD.MOV.U32 R44, RZ, RZ, R62 ;  /* 0x000000ffff2c7224 */ /* 0x000fe200078e003e */
[----:B------:R-:W-:Y:S01]  /*1abc0*/  MOV R2, RZ ;  /* 0x000000ff00027202 */ /* 0x000fe20000000f00 */
[----:B------:R-:W-:Y:S01]  /*1abd0*/  IMAD.MOV.U32 R45, RZ, RZ, 0x1f ;  /* 0x0000001fff2d7424 */ /* 0x000fe200078e00ff */
[----:B------:R-:W-:Y:S02]  /*1abe0*/  MOV R3, 0x1ac00 ;  /* 0x0001ac0000037802 */ /* 0x000fe40000000f00 */
[----:B-1----:R-:W-:Y:S05]  /*1abf0*/  CALL.REL.NOINC `($__internal_11_$__cuda_sm70_shflsync_idx_p) ;  /* 0x0000067000007944 */ /* 0x002fea0003c00000 */
[----:B------:R-:W-:Y:S01]  /*1ac00*/  MOV R9, R45 ;  /* 0x0000002d00097202 */ /* 0x000fe20000000f00 */
[----:B------:R-:W-:Y:S05]  /*1ac10*/  BRA `(.L_x_881) ;  /* 0xffffc38000007947 */ /* 0x000fea000383ffff */
.L_x_813:
[----:B------:R-:W-:Y:S01]  /*1ac20*/  IMAD.MOV.U32 R44, RZ, RZ, R62 ;  /* 0x000000ffff2c7224 */ /* 0x000fe200078e003e */
[----:B------:R-:W-:Y:S01]  /*1ac30*/  MOV R2, 0x1 ;  /* 0x0000000100027802 */ /* 0x000fe20000000f00 */
[----:B------:R-:W-:Y:S01]  /*1ac40*/  IMAD.MOV.U32 R45, RZ, RZ, 0x1f ;  /* 0x0000001fff2d7424 */ /* 0x000fe200078e00ff */
[----:B------:R-:W-:Y:S02]  /*1ac50*/  MOV R3, 0x1ac70 ;  /* 0x0001ac7000037802 */ /* 0x000fe40000000f00 */
[----:B-123--:R-:W-:Y:S05]  /*1ac60*/  CALL.REL.NOINC `($__internal_11_$__cuda_sm70_shflsync_idx_p) ;  /* 0x0000060000007944 */ /* 0x00efea0003c00000 */
[----:B------:R-:W-:Y:S01]  /*1ac70*/  MOV R8, R45 ;  /* 0x0000002d00087202 */ /* 0x000fe20000000f00 */
[----:B------:R-:W-:Y:S05]  /*1ac80*/  BRA `(.L_x_882) ;  /* 0xffffc33000007947 */ /* 0x000fea000383ffff */
.L_x_814:
[----:B------:R-:W-:Y:S02]  /*1ac90*/  MOV R2, 0x1 ;  /* 0x0000000100027802 */ /* 0x000fe40000000f00 */
[----:B------:R-:W-:-:S02]  /*1aca0*/  MOV R3, 0x1acc0 ;  /* 0x0001acc000037802 */ /* 0x000fc40000000f00 */
[----:B--234-:R-:W-:Y:S05]  /*1acb0*/  CALL.REL.NOINC `($__internal_12_$__cuda_sm70_shflsync_up_p) ;  /* 0x0000061000007944 */ /* 0x01cfea0003c00000 */
[----:B------:R-:W-:Y:S05]  /*1acc0*/  BRA `(.L_x_883) ;  /* 0xffffc41000007947 */ /* 0x000fea000383ffff */
.L_x_815:
[----:B------:R-:W-:Y:S02]  /*1acd0*/  MOV R2, 0x2 ;  /* 0x0000000200027802 */ /* 0x000fe40000000f00 */
[----:B------:R-:W-:-:S02]  /*1ace0*/  MOV R3, 0x1ad00 ;  /* 0x0001ad0000037802 */ /* 0x000fc40000000f00 */
[----:B--23--:R-:W-:Y:S05]  /*1acf0*/  CALL.REL.NOINC `($__internal_12_$__cuda_sm70_shflsync_up_p) ;  /* 0x000005d000007944 */ /* 0x00cfea0003c00000 */
        /* <DEDUP_REMOVED lines=24> */
.L_x_819:
[----:B------:R-:W-:Y:S02]  /*1ae80*/  MOV R2, 0x1 ;  /* 0x0000000100027802 */ /* 0x000fe40000000f00 */
[----:B------:R-:W-:Y:S02]  /*1ae90*/  MOV R3, 0x1aeb0 ;  /* 0x0001aeb000037802 */ /* 0x000fe40000000f00 */
[----:B------:R-:W-:Y:S05]  /*1aea0*/  CALL.REL.NOINC `($__internal_12_$__cuda_sm70_shflsync_up_p) ;  /* 0x0000042000007944 */ /* 0x000fea0003c00000 */
[----:B------:R-:W-:Y:S01]  /*1aeb0*/  MOV R2, R4 ;  /* 0x0000000400027202 */ /* 0x000fe20000000f00 */
[----:B------:R-:W-:Y:S05]  /*1aec0*/  BRA `(.L_x_885) ;  /* 0xffffc46000007947 */ /* 0x000fea000383ffff */
.L_x_820:
[----:B------:R-:W-:Y:S02]  /*1aed0*/  MOV R2, 0x2 ;  /* 0x0000000200027802 */ /* 0x000fe40000000f00 */
[----:B------:R-:W-:Y:S02]  /*1aee0*/  MOV R3, 0x1af00 ;  /* 0x0001af0000037802 */ /* 0x000fe40000000f00 */
        /* <DEDUP_REMOVED lines=25> */
.L_x_822:
[----:B------:R-:W-:Y:S02]  /*1b080*/  SEL R0, RZ, 0x1, P0 ;  /* 0x00000001ff007807 */ /* 0x000fe40000000000 */
[----:B------:R-:W-:Y:S02]  /*1b090*/  MOV R2, 0x1b0b0 ;  /* 0x0001b0b000027802 */ /* 0x000fe40000000f00 */
[----:B-1----:R-:W-:Y:S05]  /*1b0a0*/  CALL.REL.NOINC `($__internal_13_$__cuda_sm70_votesync_ballot) ;  /* 0x0000029000007944 */ /* 0x002fea0003c00000 */
[----:B------:R-:W-:Y:S01]  /*1b0b0*/  MOV R5, R0 ;  /* 0x0000000000057202 */ /* 0x000fe20000000f00 */
[----:B------:R-:W-:Y:S05]  /*1b0c0*/  BRA `(.L_x_887) ;  /* 0xffffc3f000007947 */ /* 0x000fea000383ffff */
.L_x_823:
[----:B------:R-:W-:Y:S01]  /*1b0d0*/  IMAD.MOV.U32 R44, RZ, RZ, R6 ;  /* 0x000000ffff2c7224 */ /* 0x000fe200078e0006 */
[----:B------:R-:W-:Y:S01]  /*1b0e0*/  MOV R2, R0 ;  /* 0x0000000000027202 */ /* 0x000fe20000000f00 */
[----:B------:R-:W-:Y:S01]  /*1b0f0*/  IMAD.MOV.U32 R45, RZ, RZ, 0x1f ;  /* 0x0000001fff2d7424 */ /* 0x000fe200078e00ff */
[----:B------:R-:W-:Y:S02]  /*1b100*/  MOV R3, 0x1b120 ;  /* 0x0001b12000037802 */ /* 0x000fe40000000f00 */
[----:B-1----:R-:W-:Y:S05]  /*1b110*/  CALL.REL.NOINC `($__internal_11_$__cuda_sm70_shflsync_idx_p) ;  /* 0x0000015000007944 */ /* 0x002fea0003c00000 */
[----:B------:R-:W-:Y:S01]  /*1b120*/  IMAD.MOV.U32 R10, RZ, RZ, R45 ;  /* 0x000000ffff0a7224 */ /* 0x000fe200078e002d */
[----:B------:R-:W-:Y:S01]  /*1b130*/  MOV R2, R0 ;  /* 0x0000000000027202 */ /* 0x000fe20000000f00 */
[----:B------:R-:W-:Y:S01]  /*1b140*/  IMAD.MOV.U32 R44, RZ, RZ, R7 ;  /* 0x000000ffff2c7224 */ /* 0x000fe200078e0007 */
[----:B------:R-:W-:-:S02]  /*1b150*/  MOV R45, 0x1f ;  /* 0x0000001f002d7802 */ /* 0x000fc40000000f00 */
[----:B------:R-:W-:Y:S02]  /*1b160*/  MOV R3, 0x1b180 ;  /* 0x0001b18000037802 */ /* 0x000fe40000000f00 */
[----:B------:R-:W-:Y:S05]  /*1b170*/  CALL.REL.NOINC `($__internal_11_$__cuda_sm70_shflsync_idx_p) ;  /* 0x000000f000007944 */ /* 0x000fea0003c00000 */
[----:B------:R-:W-:Y:S01]  /*1b180*/  MOV R7, R45 ;  /* 0x0000002d00077202 */ /* 0x000fe20000000f00 */
[----:B------:R-:W-:Y:S05]  /*1b190*/  BRA `(.L_x_888) ;  /* 0xffffc37000007947 */ /* 0x000fea000383ffff */
.L_x_826:
[----:B------:R-:W-:Y:S01]  /*1b1a0*/  IMAD.MOV.U32 R44, RZ, RZ, R4 ;  /* 0x000000ffff2c7224 */ /* 0x000fe200078e0004 */
[----:B------:R-:W-:Y:S01]  /*1b1b0*/  MOV R2, R0 ;  /* 0x0000000000027202 */ /* 0x000fe20000000f00 */
[----:B------:R-:W-:Y:S01]  /*1b1c0*/  IMAD.MOV.U32 R45, RZ, RZ, 0x1f ;  /* 0x0000001fff2d7424 */ /* 0x000fe200078e00ff */
[----:B------:R-:W-:Y:S02]  /*1b1d0*/  MOV R3, 0x1b1f0 ;  /* 0x0001b1f000037802 */ /* 0x000fe40000000f00 */
[----:B-1-34-:R-:W-:Y:S05]  /*1b1e0*/  CALL.REL.NOINC `($__internal_11_$__cuda_sm70_shflsync_idx_p) ;  /* 0x0000008000007944 */ /* 0x01afea0003c00000 */
[----:B------:R-:W-:Y:S01]  /*1b1f0*/  MOV R11, R45 ;  /* 0x0000002d000b7202 */ /* 0x000fe20000000f00 */
[----:B------:R-:W-:Y:S05]  /*1b200*/  BRA `(.L_x_825) ;  /* 0xffffc36000007947 */ /* 0x000fea000383ffff */
        .weak           $__internal_10_$__cuda_sm70_shflsync_bfly_p
        .type           $__internal_10_$__cuda_sm70_shflsync_bfly_p,@function
        .size           $__internal_10_$__cuda_sm70_shflsync_bfly_p,($__internal_11_$__cuda_sm70_shflsync_idx_p - $__internal_10_$__cuda_sm70_shflsync_bfly_p)
$__internal_10_$__cuda_sm70_shflsync_bfly_p:
[----:B------:R-:W-:Y:S02]  /*1b210*/  MOV R35, 0xffffffff ;  /* 0xffffffff00237802 */ /* 0x000fe40000000f00 */
[----:B------:R-:W-:Y:S02]  /*1b220*/  MOV R3, 0x1f ;  /* 0x0000001f00037802 */ /* 0x000fe40000000f00 */
[----:B------:R-:W-:Y:S04]  /*1b230*/  WARPSYNC R35 ;  /* 0x0000002300007348 */ /* 0x000fe80003800000 */
[----:B------:R1:W2:Y:S02]  /*1b240*/  SHFL.BFLY PT, R0, R4, R0, R3 ;  /* 0x0c00000004007389 */ /* 0x0002a400000e0003 */
[----:B-1----:R-:W-:-:S04]  /*1b250*/  MOV R3, 0x0 ;  /* 0x0000000000037802 */ /* 0x002fc80000000f00 */
[----:B--2---:R-:W-:Y:S05]  /*1b260*/  RET.REL.NODEC R2 `(_ZN7cutlass13device_kernelIN5flash19enable_sm80_to_sm89INS1_16FlashAttnFwdSm80INS1_25CollectiveMainloopFwdSm80ILi8ELi1ELb1EN4cute5tupleIJNS5_1CILi128EEENS7_ILi96EEES8_EEELi128ENS_10bfloat16_tEfNS_4arch4Sm80ELb0ELb1ELb1ELb1ELb1ELb0ELb1ELb1EEENS1_21CollectiveEpilogueFwdINS6_IJS8_S8_S9_EEENS6_IJNS7_ILi1EEESH_SH_EEESB_SD_Li256ELb1ELb1ELb1ELb0EEENS1_36VarlenDynamicPersistentTileSchedulerILi128ELi96ELi256ELi256ELb1ELb1ELb0ELb1ELb0ELb1EEEEEEEEEvNT_6ParamsE) ;  /* 0xfffe4d9002007950 */ /* 0x004fea0003c3ffff */
        .weak           $__internal_11_$__cuda_sm70_shflsync_idx_p
        .type           $__internal_11_$__cuda_sm70_shflsync_idx_p,@function
        .size           $__internal_11_$__cuda_sm70_shflsync_idx_p,($__internal_12_$__cuda_sm70_shflsync_up_p - $__internal_11_$__cuda_sm70_shflsync_idx_p)
$__internal_11_$__cuda_sm70_shflsync_idx_p:
[----:B------:R-:W-:-:S04]  /*1b270*/  MOV R212, 0xffffffff ;  /* 0xffffffff00d47802 */ /* 0x000fc80000000f00 */
[----:B------:R-:W-:Y:S04]  /*1b280*/  WARPSYNC R212 ;  /* 0x000000d400007348 */ /* 0x000fe80003800000 */
[----:B------:R1:W2:Y:S02]  /*1b290*/  SHFL.IDX PT, R45, R44, R2, R45 ;  /* 0x000000022c2d7389 */ /* 0x0002a400000e002d */
[----:B-1----:R-:W-:Y:S02]  /*1b2a0*/  MOV R2, R3 ;  /* 0x0000000300027202 */ /* 0x002fe40000000f00 */
[----:B------:R-:W-:-:S04]  /*1b2b0*/  MOV R3, 0x0 ;  /* 0x0000000000037802 */ /* 0x000fc80000000f00 */
[----:B--2---:R-:W-:Y:S05]  /*1b2c0*/  RET.REL.NODEC R2 `(_ZN7cutlass13device_kernelIN5flash19enable_sm80_to_sm89INS1_16FlashAttnFwdSm80INS1_25CollectiveMainloopFwdSm80ILi8ELi1ELb1EN4cute5tupleIJNS5_1CILi128EEENS7_ILi96EEES8_EEELi128ENS_10bfloat16_tEfNS_4arch4Sm80ELb0ELb1ELb1ELb1ELb1ELb0ELb1ELb1EEENS1_21CollectiveEpilogueFwdINS6_IJS8_S8_S9_EEENS6_IJNS7_ILi1EEESH_SH_EEESB_SD_Li256ELb1ELb1ELb1ELb0EEENS1_36VarlenDynamicPersistentTileSchedulerILi128ELi96ELi256ELi256ELb1ELb1ELb0ELb1ELb0ELb1EEEEEEEEEvNT_6ParamsE) ;  /* 0xfffe4d3002007950 */ /* 0x004fea0003c3ffff */
        .weak           $__internal_12_$__cuda_sm70_shflsync_up_p
        .type           $__internal_12_$__cuda_sm70_shflsync_up_p,@function
        .size           $__internal_12_$__cuda_sm70_shflsync_up_p,($__internal_13_$__cuda_sm70_votesync_ballot - $__internal_12_$__cuda_sm70_shflsync_up_p)
$__internal_12_$__cuda_sm70_shflsync_up_p:
[----:B------:R-:W-:Y:S02]  /*1b2d0*/  IMAD.MOV.U32 R4, RZ, RZ, RZ ;  /* 0x000000ffff047224 */ /* 0x000fe400078e00ff */
[----:B------:R-:W-:-:S04]  /*1b2e0*/  IMAD.MOV.U32 R10, RZ, RZ, -0x1 ;  /* 0xffffffffff0a7424 */ /* 0x000fc800078e00ff */
[----:B------:R-:W-:Y:S04]  /*1b2f0*/  WARPSYNC R10 ;  /* 0x0000000a00007348 */ /* 0x000fe80003800000 */
[----:B------:R1:W2:Y:S02]  /*1b300*/  SHFL.UP PT, R4, R0, R2, R4 ;  /* 0x0400000200047389 */ /* 0x0002a400000e0004 */
[----:B-1----:R-:W-:Y:S02]  /*1b310*/  MOV R2, R3 ;  /* 0x0000000300027202 */ /* 0x002fe40000000f00 */
[----:B------:R-:W-:-:S04]  /*1b320*/  MOV R3, 0x0 ;  /* 0x0000000000037802 */ /* 0x000fc80000000f00 */
[----:B--2---:R-:W-:Y:S05]  /*1b330*/  RET.REL.NODEC R2 `(_ZN7cutlass13device_kernelIN5flash19enable_sm80_to_sm89INS1_16FlashAttnFwdSm80INS1_25CollectiveMainloopFwdSm80ILi8ELi1ELb1EN4cute5tupleIJNS5_1CILi128EEENS7_ILi96EEES8_EEELi128ENS_10bfloat16_tEfNS_4arch4Sm80ELb0ELb1ELb1ELb1ELb1ELb0ELb1ELb1EEENS1_21CollectiveEpilogueFwdINS6_IJS8_S8_S9_EEENS6_IJNS7_ILi1EEESH_SH_EEESB_SD_Li256ELb1ELb1ELb1ELb0EEENS1_36VarlenDynamicPersistentTileSchedulerILi128ELi96ELi256ELi256ELb1ELb1ELb0ELb1ELb0ELb1EEEEEEEEEvNT_6ParamsE) ;  /* 0xfffe4cc002007950 */ /* 0x004fea0003c3ffff */
        .weak           $__internal_13_$__cuda_sm70_votesync_ballot
        .type           $__internal_13_$__cuda_sm70_votesync_ballot,@function
        .size           $__internal_13_$__cuda_sm70_votesync_ballot,(.L_x_3585 - $__internal_13_$__cuda_sm70_votesync_ballot)
$__internal_13_$__cuda_sm70_votesync_ballot:
[----:B------:R-:W-:Y:S01]  /*1b340*/  ISETP.NE.U32.AND P0, PT, R0, 0x1, PT ;  /* 0x000000010000780c */ /* 0x000fe20003f05070 */
[----:B------:R-:W-:-:S04]  /*1b350*/  IMAD.MOV.U32 R3, RZ, RZ, -0x1 ;  /* 0xffffffffff037424 */ /* 0x000fc800078e00ff */
[----:B------:R-:W-:Y:S08]  /*1b360*/  WARPSYNC R3 ;  /* 0x0000000300007348 */ /* 0x000ff00003800000 */
[----:B------:R-:W-:-:S04]  /*1b370*/  VOTE.ANY R0, PT, !P0 ;  /* 0x0000000000007806 */ /* 0x000fc800040e0100 */
[----:B------:R-:W-:Y:S01]  /*1b380*/  LOP3.LUT R0, R0, R3, RZ, 0xc0, !PT ;  /* 0x0000000300007212 */ /* 0x000fe200078ec0ff */
[----:B------:R-:W-:-:S04]  /*1b390*/  IMAD.MOV.U32 R3, RZ, RZ, 0x0 ;  /* 0x00000000ff037424 */ /* 0x000fc800078e00ff */
[----:B------:R-:W-:Y:S05]  /*1b3a0*/  RET.REL.NODEC R2 `(_ZN7cutlass13device_kernelIN5flash19enable_sm80_to_sm89INS1_16FlashAttnFwdSm80INS1_25CollectiveMainloopFwdSm80ILi8ELi1ELb1EN4cute5tupleIJNS5_1CILi128EEENS7_ILi96EEES8_EEELi128ENS_10bfloat16_tEfNS_4arch4Sm80ELb0ELb1ELb1ELb1ELb1ELb0ELb1ELb1EEENS1_21CollectiveEpilogueFwdINS6_IJS8_S8_S9_EEENS6_IJNS7_ILi1EEESH_SH_EEESB_SD_Li256ELb1ELb1ELb1ELb0EEENS1_36VarlenDynamicPersistentTileSchedulerILi128ELi96ELi256ELi256ELb1ELb1ELb0ELb1ELb0ELb1EEEEEEEEEvNT_6ParamsE) ;  /* 0xfffe4c5002007950 */ /* 0x000fea0003c3ffff */
.L_x_889:
        /* <DEDUP_REMOVED lines=13> */
.L_x_3585:


//--------------------- .text._ZN7cutlass13device_kernelIN5flash19enable_sm80_to_sm89INS1_16FlashAttnFwdSm80INS1_25CollectiveMainloopFwdSm80ILi8ELi1ELb1EN4cute5tupleIJNS5_1CILi128EEENS7_ILi96EEES8_EEELi128ENS_10bfloat16_tEfNS_4arch4Sm80ELb0ELb1ELb1ELb1ELb1ELb1ELb1ELb1EEENS1_21CollectiveEpilogueFwdINS6_IJS8_S8_S9_EEENS6_IJNS7_ILi1EEESH_SH_EEESB_SD_Li256ELb1ELb1ELb1ELb0EEENS1_36VarlenDynamicPersistentTileSchedulerILi128ELi96ELi256ELi256ELb1ELb1ELb0ELb1ELb0ELb1EEEEEEEEEvNT_6ParamsE --------------------------
	.section	.text._ZN7cutlass13device_kernelIN5flash19enable_sm80_to_sm89INS1_16FlashAttnFwdSm80INS1_25CollectiveMainloopFwdSm80ILi8ELi1ELb1EN4cute5tupleIJNS5_1CILi128EEENS7_ILi96EEES8_EEELi128ENS_10bfloat16_tEfNS_4arch4Sm80ELb0ELb1ELb1ELb1ELb1ELb1ELb1ELb1EEENS1_21CollectiveEpilogueFwdINS6_IJS8_S8_S9_EEENS6_IJNS7_ILi1EEESH_SH_EEESB_SD_Li256ELb1ELb1ELb1ELb0EEENS1_36VarlenDynamicPersistentTileSchedulerILi128ELi96ELi256ELi256ELb1ELb1ELb0ELb1ELb0ELb1EEEEEEEEEvNT_6ParamsE,"ax",@progbits
	.sectioninfo	@"SHI_REGISTERS=255"
	.align	128
.text._ZN7cutlass13device_kernelIN5flash19enable_sm80_to_sm89INS1_16FlashAttnFwdSm80INS1_25CollectiveMainloopFwdSm80ILi8ELi1ELb1EN4cute5tupleIJNS5_1CILi128EEENS7_ILi96EEES8_EEELi128ENS_10bfloat16_tEfNS_4arch4Sm80ELb0ELb1ELb1ELb1ELb1ELb1ELb1ELb1EEENS1_21CollectiveEpilogueFwdINS6_IJS8_S8_S9_EEENS6_IJNS7_ILi1EEESH_SH_EEESB_SD_Li256ELb1ELb1ELb1ELb0EEENS1_36VarlenDynamicPersistentTileSchedulerILi128ELi96ELi256ELi256ELb1ELb1ELb0ELb1ELb0ELb1EEEEEEEEEvNT_6ParamsE:
        .type           _ZN7cutlass13device_kernelIN5flash19enable_sm80_to_sm89INS1_16FlashAttnFwdSm80INS1_25CollectiveMainloopFwdSm80ILi8ELi1ELb1EN4cute5tupleIJNS5_1CILi128EEENS7_ILi96EEES8_EEELi128ENS_10bfloat16_tEfNS_4arch4Sm80ELb0ELb1ELb1ELb1ELb1ELb1ELb1ELb1EEENS1_21CollectiveEpilogueFwdINS6_IJS8_S8_S9_EEENS6_IJNS7_ILi1EEESH_SH_EEESB_SD_Li256ELb1ELb1ELb1ELb0EEENS1_36VarlenDynamicPersistentTileSchedulerILi128ELi96ELi256ELi256ELb1ELb1ELb0ELb1ELb0ELb1EEEEEEEEEvNT_6ParamsE,@function
        .size           _ZN7cutlass13device_kernelIN5flash19enable_sm80_to_sm89INS1_16FlashAttnFwdSm80INS1_25CollectiveMainloopFwdSm80ILi8ELi1ELb1EN4cute5tupleIJNS5_1CILi128EEENS7_ILi96EEES8_EEELi128ENS_10bfloat16_tEfNS_4arch4Sm80ELb0ELb1ELb1ELb1ELb1ELb1ELb1ELb1EEENS1_21CollectiveEpilogueFwdINS6_IJS8_S8_S9_EEENS6_IJNS7_ILi1EEESH_SH_EEESB_SD_Li256ELb1ELb1ELb1ELb0EEENS1_36VarlenDynamicPersistentTileSchedulerILi128ELi96ELi256ELi256ELb1ELb1ELb0ELb1ELb0ELb1EEEEEEEEEvNT_6ParamsE,(.L_x_3590 - _ZN7cutlass13device_kernelIN5flash19enable_sm80_to_sm89INS1_16FlashAttnFwdSm80INS1_25CollectiveMainloopFwdSm80ILi8ELi1ELb1EN4cute5tupleIJNS5_1CILi128EEENS7_ILi96EEES8_EEELi128ENS_10bfloat16_tEfNS_4arch4Sm80ELb0ELb1ELb1ELb1ELb1ELb1ELb1ELb1EEENS1_21CollectiveEpilogueFwdINS6_IJS8_S8_S9_EEENS6_IJNS7_ILi1EEESH_SH_EEESB_SD_Li256ELb1ELb1ELb1ELb0EEENS1_36VarlenDynamicPersistentTileSchedulerILi128ELi96ELi256ELi256ELb1ELb1ELb0ELb1ELb0ELb1EEEEEEEEEvNT_6ParamsE)
        .other          _ZN7cutlass13device_kernelIN5flash19enable_sm80_to_sm89INS1_16FlashAttnFwdSm80INS1_25CollectiveMainloopFwdSm80ILi8ELi1ELb1EN4cute5tupleIJNS5_1CILi128EEENS7_ILi96EEES8_EEELi128ENS_10bfloat16_tEfNS_4arch4Sm80ELb0ELb1ELb1ELb1ELb1ELb1ELb1ELb1EEENS1_21CollectiveEpilogueFwdINS6_IJS8_S8_S9_EEENS6_IJNS7_ILi1EEESH_SH_EEESB_SD_Li256ELb1ELb1ELb1ELb0EEENS1_36VarlenDynamicPersistentTileSchedulerILi128ELi96ELi256ELi256ELb1ELb1ELb0ELb1ELb0ELb1EEEEEEEEEvNT_6ParamsE,@"STO_CUDA_ENTRY STV_DEFAULT"
_ZN7cutlass13device_kernelIN5flash19enable_sm80_to_sm89INS1_16FlashAttnFwdSm80INS1_25CollectiveMainloopFwdSm80ILi8ELi1ELb1EN4cute5tupleIJNS5_1CILi128EEENS7_ILi96EEES8_EEELi128ENS_10bfloat16_tEfNS_4arch4Sm80ELb0ELb1ELb1ELb1ELb1ELb1ELb1ELb1EEENS1_21CollectiveEpilogueFwdINS6_IJS8_S8_S9_EEENS6_IJNS7_ILi1EEESH_SH_EEESB_SD_Li256ELb1ELb1ELb1ELb0EEENS1_36VarlenDynamicPersistentTileSchedulerILi128ELi96ELi256ELi256ELb1ELb1ELb0ELb1ELb0ELb1EEEEEEEEEvNT_6ParamsE:
[----:B------:R-:W-:-:S03]  /*0000*/  MOV R1, c[0x0][0x28] ;  /* 0x00000a0000017a02 */ /* 0x000fc60000000f00 */
[----:B------:R-:W1:Y:S01]  /*0010*/  S2R R2, SR_TID.X ;  /* 0x0000000000027919 */ /* 0x000e620000002100 */
[----:B------:R-:W-:Y:S01]  /*0020*/  IADD3 R1, R1, -0x70, RZ ;  /* 0xffffff9001017810 */ /* 0x000fe20007ffe0ff */
[----:B------:R-:W-:Y:S01]  /*0030*/  ULDC.64 UR8, c[0x0][0x118] ;  /* 0x0000460000087ab9 */ /* 0x000fe20000000a00 */
[----:B-1----:R-:W-:-:S05]  /*0040*/  SHF.R.U32.HI R0, RZ, 0x5, R2 ;  /* 0x00000005ff007819 */ /* 0x002fca0000011602 */
[----:B------:R-:W1:Y:S02]  /*0050*/  SHFL.IDX PT, R3, R0, RZ, 0x1f ;  /* 0x00001fff00037589 */ /* 0x000e6400000e0000 */
[----:B-1----:R-:W-:Y:S02]  /*0060*/  ISETP.NE.AND P0, PT, R3, RZ, PT ;  /* 0x000000ff0300720c */ /* 0x002fe40003f05270 */
[----:B------:R-:W-:Y:S11]  /*0070*/  STL [R1+0x5c], R3 ;  /* 0x00005c0301007387 */ /* 0x000ff60000100800 */
[----:B------:R-:W-:Y:S06]  /*0080*/  @P0 BAR.SYNC.DEFER_BLOCKING 0x5, 0x100 ;  /* 0x0144000000000b1d */ /* 0x000fec0000010000 */
[----:B------:R-:W1:Y:S04]  /*0090*/  @P0 LDS.128 R4, [0xe100] ;  /* 0x00e10000ff040984 */ /* 0x000e680000000c00 */
[----:B-1----:R1:W-:Y:S04]  /*00a0*/  @P0 STL.64 [R1+0x18], R4 ;  /* 0x0000180401000387 */ /* 0x0023e80000100a00 */
[----:B------:R1:W-:Y:S04]  /*00b0*/  @P0 STL.64 [R1+0x20], R6 ;  /* 0x0000200601000387 */ /* 0x0003e80000100a00 */
[----:B------:R-:W-:Y:S06]  /*00c0*/  @P0 BAR.ARV 0x4, 0x100 ;  /* 0x0104000000000b1d */ /* 0x000fec0000002000 */
[----:B------:R-:W-:Y:S05]  /*00d0*/  @P0 BRA `(.L_x_890) ;  /* 0x00000fd000000947 */ /* 0x000fea0003800000 */
[----:B------:R-:W-:Y:S01]  /*00e0*/  LOP3.LUT R13, R2, 0x1f, RZ, 0xc0, !PT ;  /* 0x0000001f020d7812 */ /* 0x000fe200078ec0ff */
[----:B------:R-:W-:-:S03]  /*00f0*/  CS2R R8, SRZ ;  /* 0x0000000000087805 */ /* 0x000fc6000001ff00 */
[----:B------:R-:W-:-:S04]  /*0100*/  ISETP.NE.AND P6, PT, R13, 0x1f, PT ;  /* 0x0000001f0d00780c */ /* 0x000fc80003fc5270 */
[----:B------:R-:W-:-:S13]  /*0110*/  ISETP.GE.OR P0, PT, R13, c[0x0][0x53c], !P6 ;  /* 0x00014f000d007a0c */ /* 0x000fda0007706670 */
[----:B-1----:R-:W-:Y:S02]  /*0120*/  @!P0 IMAD.MOV.U32 R4, RZ, RZ, 0x4 ;  /* 0x00000004ff048424 */ /* 0x002fe400078e00ff */
[----:B------:R-:W-:Y:S02]  /*0130*/  @!P0 IMAD.MOV.U32 R2, RZ, RZ, 0x4 ;  /* 0x00000004ff028424 */ /* 0x000fe400078e00ff */
[----:B------:R-:W-:-:S04]  /*0140*/  @!P0 IMAD.WIDE.U32 R4, R13, R4, c[0x0][0x580] ;  /* 0x000160000d048625 */ /* 0x000fc800078e0004 */
[C---:B------:R-:W-:Y:S01]  /*0150*/  @!P0 IMAD.WIDE.U32 R2, R13.reuse, R2, c[0x0][0x578] ;  /* 0x00015e000d028625 */ /* 0x040fe200078e0002 */
[----:B------:R-:W2:Y:S04]  /*0160*/  @!P0 LDG.E R9, [R4.64] ;  /* 0x0000000804098981 */ /* 0x000ea8000c1e1900 */
[----:B------:R-:W2:Y:S01]  /*0170*/  @!P0 LDG.E R8, [R2.64] ;  /* 0x0000000802088981 */ /* 0x000ea2000c1e1900 */
[C---:B------:R-:W-:Y:S01]  /*0180*/  ISETP.NE.AND P5, PT, R13.reuse, RZ, PT ;  /* 0x000000ff0d00720c */ /* 0x040fe20003fa5270 */
[----:B------:R-:W1:Y:S01]  /*0190*/  S2UR UR4, SR_CTAID.X ;  /* 0x00000000000479c3 */ /* 0x000e620000002500 */
[C---:B------:R-:W-:Y:S01]  /*01a0*/  ISETP.GE.U32.AND P4, PT, R13.reuse, 0x2, PT ;  /* 0x000000020d00780c */ /* 0x040fe20003f86070 */
[----:B------:R-:W-:Y:S01]  /*01b0*/  IMAD.MOV.U32 R6, RZ, RZ, RZ ;  /* 0x000000ffff067224 */ /* 0x000fe200078e00ff */
        /* <DEDUP_REMOVED lines=26> */
.L_x_895:
        /* <DEDUP_REMOVED lines=16> */
.L_x_1141:
        /* <DEDUP_REMOVED lines=16> */
.L_x_1142:
[----:B--2---:R-:W-:-:S05]  /*0560*/  IMAD R0, R0, c[0x0][0x538], RZ ;  /* 0x00014e0000007a24 */ /* 0x004fca00078e02ff */
[----:B------:R-:W-:-:S04]  /*0570*/  IADD3 R7, R0, R7, RZ ;  /* 0x0000000700077210 */ /* 0x000fc80007ffe0ff */
[----:B------:R-:W-:-:S13]  /*0580*/  ISETP.GT.AND P0, PT, R7, UR4, PT ;  /* 0x0000000407007c0c */ /* 0x000fda000bf04270 */
[----:B-1----:R-:W-:Y:S05]  /*0590*/  @!P0 BRA `(.L_x_895) ;  /* 0xfffffdc000008947 */ /* 0x002fea000383ffff */
.L_x_891:
[----:B------:R-:W-:-:S05]  /*05a0*/  IADD3 R7, -R0, R7, RZ ;  /* 0x0000000700077210 */ /* 0x000fca0007ffe1ff */
[----:B------:R-:W-:-:S05]  /*05b0*/  IMAD R0, R4, c[0x0][0x538], R7 ;  /* 0x00014e0004007a24 */ /* 0x000fca00078e0207 */
[----:B------:R-:W-:Y:S01]  /*05c0*/  ISETP.GT.AND P0, PT, R0, UR4, PT ;  /* 0x0000000400007c0c */ /* 0x000fe2000bf04270 */
[----:B------:R-:W-:-:S12]  /*05d0*/  BRA.DIV ~URZ, `(.L_x_896) ;  /* 0x00022d127f007947 */ /* 0x000fd8000b800000 */
[----:B------:R-:W-:-:S04]  /*05e0*/  VOTE.ANY R14, PT, !P0 ;  /* 0x00000000000e7806 */ /* 0x000fc800040e0100 */
.L_x_1143:
[----:B------:R-:W1:Y:S02]  /*05f0*/  POPC R0, R14 ;  /* 0x0000000e00007309 */ /* 0x000e640000000000 */
[----:B-1----:R-:W-:-:S05]  /*0600*/  IADD3 R2, R0, R6, RZ ;  /* 0x0000000600027210 */ /* 0x002fca0007ffe0ff */
[----:B------:R1:W-:Y:S01]  /*0610*/  STL [R1+0x24], R2 ;  /* 0x0000240201007387 */ /* 0x0003e20000100800 */
[----:B------:R-:W-:Y:S05]  /*0620*/  BRA.DIV ~URZ, `(.L_x_897) ;  /* 0x00022d027f007947 */ /* 0x000fea000b800000 */
[----:B------:R2:W3:Y:S01]  /*0630*/  SHFL.IDX PT, R12, R9, R0, 0x1f ;  /* 0x00001f00090c7589 */ /* 0x0004e200000e0000 */
[----:B------:R-:W-:-:S03]  /*0640*/  MOV R5, RZ ;  /* 0x000000ff00057202 */ /* 0x000fc60000000f00 */
[----:B------:R2:W4:Y:S04]  /*0650*/  SHFL.IDX PT, R9, R8, R0, 0x1f ;  /* 0x00001f0008097589 */ /* 0x00052800000e0000 */
.L_x_1144:
[----:B------:R-:W-:Y:S01]  /*0660*/  ISETP.NE.AND P0, PT, R14, RZ, PT ;  /* 0x000000ff0e00720c */ /* 0x000fe20003f05270 */
[----:B------:R-:W-:-:S12]  /*0670*/  BSSY B0, `(.L_x_898) ;  /* 0x0000005000007945 */ /* 0x000fd80003800000 */
[----:B------:R-:W-:Y:S05]  /*0680*/  @!P0 BRA `(.L_x_899) ;  /* 0x0000003000008947 */ /* 0x000fea0003800000 */
[----:B--2---:R-:W-:Y:S01]  /*0690*/  IADD3 R0, R0, -0x1, RZ ;  /* 0xffffffff00007810 */ /* 0x004fe20007ffe0ff */
[----:B------:R-:W-:Y:S05]  /*06a0*/  BRA.DIV ~URZ, `(.L_x_900) ;  /* 0x00022d627f007947 */ /* 0x000fea000b800000 */
[----:B------:R2:W1:Y:S02]  /*06b0*/  SHFL.IDX PT, R5, R4, R0, 0x1f ;  /* 0x00001f0004057589 */ /* 0x00046400000e0000 */
.L_x_899:
[----:B------:R-:W-:Y:S05]  /*06c0*/  BSYNC B0 ;  /* 0x0000000000007941 */ /* 0x000fea0003800000 */
.L_x_898:
[----:B-12---:R-:W-:Y:S01]  /*06d0*/  IMAD R0, R5, c[0x0][0x538], R7 ;  /* 0x00014e0005007a24 */ /* 0x006fe200078e0207 */
[----:B----4-:R-:W-:Y:S01]  /*06e0*/  ISETP.NE.AND P0, PT, R9, 0x1, PT ;  /* 0x000000010900780c */ /* 0x010fe20003f05270 */
[----:B------:R-:W-:Y:S03]  /*06f0*/  BSSY B0, `(.L_x_901) ;  /* 0x0000089000007945 */ /* 0x000fe60003800000 */
[----:B------:R1:W-:Y:S01]  /*0700*/  STL [R1+0x18], R0 ;  /* 0x0000180001007387 */ /* 0x0003e20000100800 */
[----:B------:R-:W-:-:S08]  /*0710*/  IADD3 R11, -R0, UR4, RZ ;  /* 0x00000004000b7c10 */ /* 0x000fd0000fffe1ff */
[----:B------:R-:W-:Y:S05]  /*0720*/  @!P0 BRA `(.L_x_902) ;  /* 0x000003f000008947 */ /* 0x000fea0003800000 */
[-C--:B-1-3--:R-:W-:Y:S02]  /*0730*/  IABS R0, R12.reuse ;  /* 0x0000000c00007213 */ /* 0x08afe40000000000 */
        /* <DEDUP_REMOVED lines=59> */
[----:B------:R-:W-:-:S05]  /*0af0*/  IMAD R2, R3, 0x10000, R2 ;  /* 0x0001000003027824 */ /* 0x000fca00078e0202 */
[----:B------:R1:W-:Y:S01]  /*0b00*/  STL [R1+0x20], R2 ;  /* 0x0000200201007387 */ /* 0x0003e20000100800 */
[----:B------:R-:W-:Y:S05]  /*0b10*/  BRA `(.L_x_903) ;  /* 0x0000046000007947 */ /* 0x000fea0003800000 */
.L_x_902:
[----:B------:R-:W2:Y:S01]  /*0b20*/  LDL R3, [R1+0x24] ;  /* 0x0000240001037983 */ /* 0x000ea20000100800 */
[----:B------:R-:W-:-:S04]  /*0b30*/  IMAD.MOV.U32 R2, RZ, RZ, 0x4 ;  /* 0x00000004ff027424 */ /* 0x000fc800078e00ff */
[----:B--2---:R-:W-:-:S05]  /*0b40*/  IMAD.WIDE R2, R3, R2, c[0x0][0x590] ;  /* 0x0001640003027625 */ /* 0x004fca00078e0202 */
[----:B------:R-:W2:Y:S02]  /*0b50*/  LDG.E R7, [R2.64] ;  /* 0x0000000802077981 */ /* 0x000ea4000c1e1900 */
[----:B--23--:R-:W-:-:S05]  /*0b60*/  IMAD R9, R7, R12, RZ ;  /* 0x0000000c07097224 */ /* 0x00cfca00078e02ff */
[-C--:B-1----:R-:W-:Y:S02]  /*0b70*/  IABS R0, R9.reuse ;  /* 0x0000000900007213 */ /* 0x082fe40000000000 */
        /* <DEDUP_REMOVED lines=62> */
[----:B------:R-:W-:-:S05]  /*0f60*/  IMAD R2, R0, R2, R3 ;  /* 0x0000000200027224 */ /* 0x000fca00078e0203 */
[----:B------:R1:W-:Y:S02]  /*0f70*/  STL [R1+0x20], R2 ;  /* 0x0000200201007387 */ /* 0x0003e40000100800 */
.L_x_903:
[----:B------:R-:W-:Y:S05]  /*0f80*/  BSYNC B0 ;  /* 0x0000000000007941 */ /* 0x000fea0003800000 */
.L_x_901:
[----:B------:R-:W-:-:S04]  /*0f90*/  LOP3.LUT R0, RZ, R0, RZ, 0x33, !PT ;  /* 0x00000000ff007212 */ /* 0x000fc800078e33ff */
[----:B------:R-:W-:-:S05]  /*0fa0*/  IADD3 R0, R0, R12, RZ ;  /* 0x0000000c00007210 */ /* 0x000fca0007ffe0ff */
[----:B------:R2:W-:Y:S01]  /*0fb0*/  STL [R1+0x1c], R0 ;  /* 0x00001c0001007387 */ /* 0x0005e20000100800 */
[----:B------:R-:W-:Y:S05]  /*0fc0*/  BRA `(.L_x_904) ;  /* 0x0000006000007947 */ /* 0x000fea0003800000 */
.L_x_892:
[----:B------:R-:W-:Y:S01]  /*0fd0*/  MOV R0, UR4 ;  /* 0x0000000400007c02 */ /* 0x000fe20008000f00 */
[----:B------:R-:W-:Y:S04]  /*0fe0*/  STL [R1+0x1c], RZ ;  /* 0x00001cff01007387 */ /* 0x000fe80000100800 */
[----:B------:R-:W-:Y:S04]  /*0ff0*/  STL [R1+0x20], RZ ;  /* 0x000020ff01007387 */ /* 0x000fe80000100800 */
[----:B------:R1:W-:Y:S02]  /*1000*/  STL [R1+0x18], R0 ;  /* 0x0000180001007387 */ /* 0x0003e40000100800 */
[----:B-1----:R-:W-:-:S05]  /*1010*/  MOV R0, c[0x0][0x53c] ;  /* 0x00014f0000007a02 */ /* 0x002fca0000000f00 */
[----:B------:R1:W-:Y:S02]  /*1020*/  STL [R1+0x24], R0 ;  /* 0x0000240001007387 */ /* 0x0003e40000100800 */
.L_x_904:
[----:B------:R-:W3:Y:S04]  /*1030*/  LDL R4, [R1+0x18] ;  /* 0x0000180001047983 */ /* 0x000ee80000100800 */
[----:B------:R-:W3:Y:S04]  /*1040*/  LDL R5, [R1+0x1c] ;  /* 0x00001c0001057983 */ /* 0x000ee80000100800 */
[----:B------:R-:W3:Y:S04]  /*1050*/  LDL R6, [R1+0x20] ;  /* 0x0000200001067983 */ /* 0x000ee80000100800 */
[----:B------:R-:W3:Y:S01]  /*1060*/  LDL R7, [R1+0x24] ;  /* 0x0000240001077983 */ /* 0x000ee20000100800 */
[----:B------:R-:W-:Y:S01]  /*1070*/  ISETP.NE.AND P0, PT, R13, RZ, PT ;  /* 0x000000ff0d00720c */ /* 0x000fe20003f05270 */
[----:B------:R-:W-:-:S12]  /*1080*/  WARPSYNC 0xffffffff ;  /* 0xffffffff00007948 */ /* 0x000fd80003800000 */
[----:B---3--:R3:W-:Y:S04]  /*1090*/  @!P0 STS.128 [0xe100], R4 ;  /* 0x00e10004ff008388 */ /* 0x0087e80000000c00 */
[----:B------:R-:W-:Y:S06]  /*10a0*/  BAR.ARV 0x5, 0x100 ;  /* 0x0144000000007b1d */ /* 0x000fec0000002000 */
.L_x_890:
[----:B-12---:R-:W2:Y:S02]  /*10b0*/  LDL R0, [R1+0x24] ;  /* 0x0000240001007983 */ /* 0x006ea40000100800 */
[----:B--2---:R-:W-:-:S13]  /*10c0*/  ISETP.GE.AND P0, PT, R0, c[0x0][0x53c], PT ;  /* 0x00014f0000007a0c */ /* 0x004fda0003f06270 */
[----:B------:R-:W-:Y:S05]  /*10d0*/  @P0 EXIT ;  /* 0x000000000000094d */ /* 0x000fea0003800000 */
[----:B------:R-:W1:Y:S01]  /*10e0*/  S2R R17, SR_TID.X ;  /* 0x0000000000117919 */ /* 0x000e620000002100 */
[----:B------:R-:W-:Y:S01]  /*10f0*/  IMAD.MOV.U32 R18, RZ, RZ, 0x20 ;  /* 0x00000020ff127424 */ /* 0x000fe200078e00ff */
[----:B------:R-:W-:Y:S02]  /*1100*/  ULDC UR4, c[0x0][0x2ac] ;  /* 0x0000ab0000047ab9 */ /* 0x000fe40000000800 */
[----:B------:R-:W-:Y:S02]  /*1110*/  ULDC UR6, c[0x0][0x1d0] ;  /* 0x0000740000067ab9 */ /* 0x000fe40000000800 */
[----:B------:R-:W-:Y:S01]  /*1120*/  UIMAD UR6, UR4, UR6, URZ ;  /* 0x00000006040672a4 */ /* 0x000fe2000f8e023f */
[----:B-1----:R-:W-:-:S04]  /*1130*/  SHF.R.S32.HI R14, RZ, 0x1f, R17 ;  /* 0x0000001fff0e7819 */ /* 0x002fc80000011411 */
[CC--:B------:R-:W-:Y:S02]  /*1140*/  LEA.HI R2, R14.reuse, R17.reuse, RZ, 0x4 ;  /* 0x000000110e027211 */ /* 0x0c0fe400078f20ff */
[----:B---3--:R-:W-:Y:S02]  /*1150*/  LEA.HI R7, R14, R17, RZ, 0x2 ;  /* 0x000000110e077211 */ /* 0x008fe400078f10ff */
        /* <DEDUP_REMOVED lines=46> */
[----:B------:R-:W-:Y:S02]  /*1440*/  LEA.HI R13, R4, R21, RZ, 0x2 ;  /* 0x00000015040d7211 */ /* 0x000fe400078f10ff */
[----:B------:R-:W-:Y:S01]  /*1450*/  LOP3.LUT R0, R3, 0x1c0, RZ, 0xc0, !PT ;  /* 0x000001c003007812 */ /* 0x000fe200078ec0ff */
[----:B------:R-:W-:Y:S01]  /*1460*/  IMAD.IADD R2, R7, 0x1, R2 ;  /* 0x0000000107027824 */ /* 0x000fe200078e0202 */
[----:B------:R-:W-:Y:S02]  /*1470*/  SHF.R.S32.HI R4, RZ, 0x2, R13 ;  /* 0x00000002ff047819 */ /* 0x000fe4000001140d */
[----:B------:R-:W-:Y:S01]  /*1480*/  LOP3.LUT R3, R0, 0x8, R5, 0xf8, !PT ;  /* 0x0000000800037812 */ /* 0x000fe200078ef805 */
[----:B------:R-:W-:Y:S01]  /*1490*/  IMAD.SHL.U32 R20, R2, 0x2, RZ ;  /* 0x0000000202147824 */ /* 0x000fe200078e00ff */
[----:B------:R-:W-:Y:S01]  /*14a0*/  SHF.R.U32.HI R0, RZ, 0x3, R0 ;  /* 0x00000003ff007819 */ /* 0x000fe20000011600 */
[----:B------:R-:W-:Y:S01]  /*14b0*/  IMAD.SHL.U32 R2, R12, 0x40, RZ ;  /* 0x000000400c027824 */ /* 0x000fe200078e00ff */
[----:B------:R-:W-:Y:S01]  /*14c0*/  R2P PR, R6, 0x6 ;  /* 0x0000000606007804 */ /* 0x000fe20000000000 */
[----:B------:R-:W-:Y:S01]  /*14d0*/  IMAD R25, R10, 0x10, R4 ;  /* 0x000000100a197824 */ /* 0x000fe200078e0204 */
[----:B------:R-:W-:Y:S01]  /*14e0*/  LOP3.LUT R0, R3, R0, RZ, 0x3c, !PT ;  /* 0x0000000003007212 */ /* 0x000fe200078e3cff */
[----:B------:R-:W-:Y:S01]  /*14f0*/  IMAD R5, R11, 0x200, R8 ;  /* 0x000002000b057824 */ /* 0x000fe200078e0208 */
[----:B------:R-:W-:-:S02]  /*1500*/  LOP3.LUT R6, R6, 0x1, RZ, 0xc0, !PT ;  /* 0x0000000106067812 */ /* 0x000fc400078ec0ff */
[----:B------:R-:W-:Y:S01]  /*1510*/  LOP3.LUT R4, R0, 0xfffffe00, R2, 0xf8, !PT ;  /* 0xfffffe0000047812 */ /* 0x000fe200078ef802 */
[----:B------:R-:W-:Y:S01]  /*1520*/  STL [R1+0x68], R25 ;  /* 0x0000681901007387 */ /* 0x000fe20000100800 */
[----:B------:R-:W-:Y:S01]  /*1530*/  LEA.HI R0, R14, R17, RZ, 0x6 ;  /* 0x000000110e007211 */ /* 0x000fe200078f30ff */
[----:B------:R-:W-:Y:S01]  /*1540*/  IMAD.MOV.U32 R17, RZ, RZ, 0x40 ;  /* 0x00000040ff117424 */ /* 0x000fe200078e00ff */
[----:B------:R-:W-:Y:S01]  /*1550*/  ISETP.NE.U32.AND P0, PT, R6, 0x1, PT ;  /* 0x000000010600780c */ /* 0x000fe20003f05070 */
[----:B------:R-:W-:Y:S01]  /*1560*/  STL [R1+0x30], R20 ;  /* 0x0000301401007387 */ /* 0x000fe20000100800 */
[----:B------:R-:W-:Y:S01]  /*1570*/  SHF.R.S32.HI R101, RZ, 0x3, R101 ;  /* 0x00000003ff657819 */ /* 0x000fe20000011465 */
[----:B------:R-:W-:Y:S01]  /*1580*/  IMAD.SHL.U32 R0, R0, 0x8, RZ ;  /* 0x0000000800007824 */ /* 0x000fe200078e00ff */
[----:B------:R-:W-:Y:S02]  /*1590*/  IADD3 R3, R20, 0x80, RZ ;  /* 0x0000008014037810 */ /* 0x000fe40007ffe0ff */
[----:B------:R-:W-:-:S02]  /*15a0*/  IADD3 R22, R101, 0x20, RZ ;  /* 0x0000002065167810 */ /* 0x000fc40007ffe0ff */
[----:B------:R-:W-:Y:S01]  /*15b0*/  LOP3.LUT R7, R0, 0xfffffe00, RZ, 0xc0, !PT ;  /* 0xfffffe0000077812 */ /* 0x000fe200078ec0ff */
[C---:B------:R-:W-:Y:S01]  /*15c0*/  IMAD.SHL.U32 R0, R101.reuse, 0x40, RZ ;  /* 0x0000004065007824 */ /* 0x040fe200078e00ff */
[C---:B------:R-:W-:Y:S01]  /*15d0*/  IADD3 R23, R101.reuse, 0x40, RZ ;  /* 0x0000004065177810 */ /* 0x040fe20007ffe0ff */
[----:B------:R-:W-:Y:S01]  /*15e0*/  IMAD.SHL.U32 R6, R22, 0x40, RZ ;  /* 0x0000004016067824 */ /* 0x000fe200078e00ff */
[----:B------:R-:W-:Y:S02]  /*15f0*/  IADD3 R12, R101, 0x60, RZ ;  /* 0x00000060650c7810 */ /* 0x000fe40007ffe0ff */
[C---:B------:R-:W-:Y:S02]  /*1600*/  LOP3.LUT P4, RZ, R9.reuse, 0x2, RZ, 0xc0, !PT ;  /* 0x0000000209ff7812 */ /* 0x040fe4000788c0ff */
[----:B------:R-:W-:Y:S02]  /*1610*/  LOP3.LUT P3, RZ, R9, 0x4, RZ, 0xc0, !PT ;  /* 0x0000000409ff7812 */ /* 0x000fe4000786c0ff */
[----:B------:R-:W-:-:S02]  /*1620*/  SHF.R.S32.HI R9, RZ, 0x1f, R22 ;  /* 0x0000001fff097819 */ /* 0x000fc40000011416 */
[----:B------:R-:W-:Y:S02]  /*1630*/  IADD3 R19, R20, 0x70, RZ ;  /* 0x0000007014137810 */ /* 0x000fe40007ffe0ff */
[----:B------:R-:W-:Y:S02]  /*1640*/  SHF.R.S32.HI R8, RZ, 0x1f, R23 ;  /* 0x0000001fff087819 */ /* 0x000fe40000011417 */
[----:B------:R-:W-:Y:S01]  /*1650*/  @P0 IADD3 R19, R3, 0x10, RZ ;  /* 0x0000001003130810 */ /* 0x000fe20007ffe0ff */
[----:B------:R-:W-:Y:S01]  /*1660*/  IMAD.SHL.U32 R3, R23, 0x40, RZ ;  /* 0x0000004017037824 */ /* 0x000fe200078e00ff */
[--C-:B------:R-:W-:Y:S01]  /*1670*/  SHF.R.S32.HI R2, RZ, 0x1f, R101.reuse ;  /* 0x0000001fff027819 */ /* 0x100fe20000011465 */
[----:B------:R-:W-:Y:S01]  /*1680*/  IMAD.SHL.U32 R2, R12, 0x40, RZ ;  /* 0x000000400c027824 */ /* 0x000fe200078e00ff */
[----:B------:R-:W-:Y:S01]  /*1690*/  SHF.R.S32.HI R10, RZ, 0x1f, R12 ;  /* 0x0000001fff0a7819 */ /* 0x000fe2000001140c */
[----:B------:R-:W-:Y:S01]  /*16a0*/  STL [R1+0x34], R19 ;  /* 0x0000341301007387 */ /* 0x000fe20000100800 */
[----:B------:R-:W-:Y:S01]  /*16b0*/  LOP3.LUT R11, R0, 0x1c0, RZ, 0xc0, !PT ;  /* 0x000001c0000b7812 */ /* 0x000fe200078ec0ff */
[----:B------:R-:W-:Y:S01]  /*16c0*/  IMAD R0, R102, 0x20, R101 ;  /* 0x0000002066007824 */ /* 0x000fe200078e0265 */
[----:B------:R-:W-:-:S02]  /*16d0*/  LEA.HI R9, R9, R22, RZ, 0x3 ;  /* 0x0000001609097211 */ /* 0x000fc400078f18ff */
[----:B------:R-:W-:Y:S02]  /*16e0*/  LOP3.LUT R22, R6, 0x1c0, RZ, 0xc0, !PT ;  /* 0x000001c006167812 */ /* 0x000fe400078ec0ff */
[----:B------:R-:W-:Y:S02]  /*16f0*/  LEA.HI R8, R8, R23, RZ, 0x3 ;  /* 0x0000001708087211 */ /* 0x000fe400078f18ff */
[----:B------:R-:W-:Y:S02]  /*1700*/  LEA.HI R6, R10, R12, RZ, 0x3 ;  /* 0x0000000c0a067211 */ /* 0x000fe400078f18ff */
[----:B------:R-:W-:Y:S02]  /*1710*/  LOP3.LUT R10, R11, 0x38, R76, 0xf8, !PT ;  /* 0x000000380b0a7812 */ /* 0x000fe400078ef84c */
[----:B------:R-:W-:Y:S01]  /*1720*/  SHF.R.U32.HI R23, RZ, 0x3, R11 ;  /* 0x00000003ff177819 */ /* 0x000fe2000001160b */
[----:B------:R-:W-:Y:S01]  /*1730*/  IMAD.SHL.U32 R6, R6, 0x40, RZ ;  /* 0x0000004006067824 */ /* 0x000fe200078e00ff */
[----:B------:R-:W-:Y:S01]  /*1740*/  LOP3.LUT R14, R3, 0x1c0, RZ, 0xc0, !PT ;  /* 0x000001c0030e7812 */ /* 0x000fe200078ec0ff */
[----:B------:R-:W-:Y:S01]  /*1750*/  IMAD.SHL.U32 R3, R8, 0x40, RZ ;  /* 0x0000004008037824 */ /* 0x000fe200078e00ff */
[----:B------:R-:W-:Y:S01]  /*1760*/  LOP3.LUT R12, R2, 0x1c0, RZ, 0xc0, !PT ;  /* 0x000001c0020c7812 */ /* 0x000fe200078ec0ff */
[----:B------:R-:W-:Y:S01]  /*1770*/  IMAD.SHL.U32 R2, R9, 0x40, RZ ;  /* 0x0000004009027824 */ /* 0x000fe200078e00ff */
[----:B------:R-:W-:-:S02]  /*1780*/  LOP3.LUT R11, R13, 0x7ffffffc, RZ, 0xc0, !PT ;  /* 0x7ffffffc0d0b7812 */ /* 0x000fc400078ec0ff */
[----:B------:R-:W-:Y:S02]  /*1790*/  LOP3.LUT R26, R10, R23, RZ, 0x3c, !PT ;  /* 0x000000170a1a7212 */ /* 0x000fe400078e3cff */
[----:B------:R-:W-:Y:S01]  /*17a0*/  LOP3.LUT R9, R22, 0x38, R76, 0xf8, !PT ;  /* 0x0000003816097812 */ /* 0x000fe200078ef84c */
[----:B------:R-:W-:Y:S01]  /*17b0*/  IMAD.IADD R11, R21, 0x1, -R11 ;  /* 0x00000001150b7824 */ /* 0x000fe200078e0a0b */
[----:B------:R-:W-:Y:S01]  /*17c0*/  SHF.R.U32.HI R24, RZ, 0x3, R22 ;  /* 0x00000003ff187819 */ /* 0x000fe20000011616 */
[----:B------:R1:W-:Y:S01]  /*17d0*/  STL [R1+0x60], R26 ;  /* 0x0000601a01007387 */ /* 0x0003e20000100800 */
[----:B------:R-:W-:Y:S01]  /*17e0*/  LOP3.LUT R10, R14, 0x38, R76, 0xf8, !PT ;  /* 0x000000380e0a7812 */ /* 0x000fe200078ef84c */
[----:B------:R-:W-:Y:S01]  /*17f0*/  IMAD.SHL.U32 R245, R11, 0x2, RZ ;  /* 0x000000020bf57824 */ /* 0x000fe200078e00ff */
[----:B------:R-:W-:Y:S02]  /*1800*/  SHF.R.U32.HI R23, RZ, 0x3, R14 ;  /* 0x00000003ff177819 */ /* 0x000fe4000001160e */
[----:B------:R-:W-:-:S02]  /*1810*/  LOP3.LUT R14, R12, 0x38, R76, 0xf8, !PT ;  /* 0x000000380c0e7812 */ /* 0x000fc400078ef84c */
[----:B------:R-:W-:Y:S02]  /*1820*/  SHF.R.U32.HI R22, RZ, 0x3, R12 ;  /* 0x00000003ff167819 */ /* 0x000fe4000001160c */
[----:B------:R-:W-:Y:S02]  /*1830*/  IADD3 R100, R78, 0x20, RZ ;  /* 0x000000204e647810 */ /* 0x000fe40007ffe0ff */
[----:B------:R-:W-:Y:S02]  /*1840*/  LOP3.LUT R12, R2, 0xfffffe00, RZ, 0xc0, !PT ;  /* 0xfffffe00020c7812 */ /* 0x000fe400078ec0ff */
[----:B------:R-:W-:Y:S01]  /*1850*/  LOP3.LUT R13, R3, 0xfffffe00, RZ, 0xc0, !PT ;  /* 0xfffffe00030d7812 */ /* 0x000fe200078ec0ff */
[----:B------:R-:W-:Y:S01]  /*1860*/  IMAD R3, R16, 0x8, R25 ;  /* 0x0000000810037824 */ /* 0x000fe200078e0219 */
[----:B------:R-:W-:Y:S02]  /*1870*/  LOP3.LUT R21, R6, 0xfffffe00, RZ, 0xc0, !PT ;  /* 0xfffffe0006157812 */ /* 0x000fe400078ec0ff */
[----:B------:R-:W-:-:S02]  /*1880*/  SHF.R.S32.HI R8, RZ, 0x1f, R100 ;  /* 0x0000001fff087819 */ /* 0x000fc40000011464 */
[----:B------:R-:W-:Y:S02]  /*1890*/  LOP3.LUT R11, R12, R9, R24, 0xf6, !PT ;  /* 0x000000090c0b7212 */ /* 0x000fe400078ef618 */
[----:B------:R-:W-:Y:S01]  /*18a0*/  LOP3.LUT R10, R13, R10, R23, 0xf6, !PT ;  /* 0x0000000a0d0a7212 */ /* 0x000fe200078ef617 */
[----:B------:R2:W-:Y:S01]  /*18b0*/  STL [R1+0x2c], R8 ;  /* 0x00002c0801007387 */ /* 0x0005e20000100800 */
[----:B------:R-:W-:Y:S02]  /*18c0*/  LOP3.LUT R9, R21, R14, R22, 0xf6, !PT ;  /* 0x0000000e15097212 */ /* 0x000fe400078ef616 */
[----:B------:R-:W-:Y:S01]  /*18d0*/  LEA R11, R11, 0x100, 0x1 ;  /* 0x000001000b0b7811 */ /* 0x000fe200078e08ff */
[----:B------:R-:W-:Y:S01]  /*18e0*/  STL [R1+0x64], R21 ;  /* 0x0000641501007387 */ /* 0x000fe20000100800 */
[----:B------:R-:W-:Y:S02]  /*18f0*/  LEA R188, R5, 0x8100, 0x1 ;  /* 0x0000810005bc7811 */ /* 0x000fe400078e08ff */
[----:B------:R-:W-:Y:S01]  /*1900*/  LEA R10, R10, 0x100, 0x1 ;  /* 0x000001000a0a7811 */ /* 0x000fe200078e08ff */
[----:B------:R3:W-:Y:S01]  /*1910*/  STL [R1+0x14], R3 ;  /* 0x0000140301007387 */ /* 0x0007e20000100800 */
[----:B------:R-:W-:-:S02]  /*1920*/  LOP3.LUT R2, R26, R7, RZ, 0xfc, !PT ;  /* 0x000000071a027212 */ /* 0x000fc400078efcff */
[----:B------:R-:W-:Y:S01]  /*1930*/  LEA R5, R9, 0x100, 0x1 ;  /* 0x0000010009057811 */ /* 0x000fe200078e08ff */
[----:B------:R4:W-:Y:S01]  /*1940*/  STL [R1+0x58], R11 ;  /* 0x0000580b01007387 */ /* 0x0009e20000100800 */
[C---:B------:R-:W-:Y:S01]  /*1950*/  IADD3 R28, R245.reuse, 0x8, RZ ;  /* 0x00000008f51c7810 */ /* 0x040fe20007ffe0ff */
[----:B------:R-:W-:Y:S01]  /*1960*/  IMAD.SHL.U32 R241, R2, 0x2, RZ ;  /* 0x0000000202f17824 */ /* 0x000fe200078e00ff */
[C---:B-1----:R-:W-:Y:S01]  /*1970*/  IADD3 R26, R245.reuse, 0x18, RZ ;  /* 0x00000018f51a7810 */ /* 0x042fe20007ffe0ff */
[----:B------:R1:W-:Y:S01]  /*1980*/  STL [R1+0x54], R10 ;  /* 0x0000540a01007387 */ /* 0x0003e20000100800 */
[----:B------:R-:W-:Y:S02]  /*1990*/  SEL R6, R18, 0xffffffe0, !P1 ;  /* 0xffffffe012067807 */ /* 0x000fe40004800000 */
[C---:B------:R-:W-:Y:S01]  /*19a0*/  IADD3 R23, R245.reuse, 0x30, RZ ;  /* 0x00000030f5177810 */ /* 0x040fe20007ffe0ff */
[----:B------:R5:W-:Y:S01]  /*19b0*/  STL [R1+0x50], R5 ;  /* 0x0000500501007387 */ /* 0x000be20000100800 */
[----:B------:R-:W-:-:S02]  /*19c0*/  IADD3 R14, R245, 0x60, RZ ;  /* 0x00000060f50e7810 */ /* 0x000fc40007ffe0ff */
[----:B------:R-:W-:Y:S02]  /*19d0*/  SHF.R.S32.HI R9, RZ, 0x1f, R28 ;  /* 0x0000001fff097819 */ /* 0x000fe4000001141c */
[----:B------:R-:W-:Y:S02]  /*19e0*/  SHF.R.S32.HI R9, RZ, 0x1f, R26 ;  /* 0x0000001fff097819 */ /* 0x000fe4000001141a */
[----:B------:R-:W-:Y:S02]  /*19f0*/  SHF.R.S32.HI R9, RZ, 0x1f, R23 ;  /* 0x0000001fff097819 */ /* 0x000fe40000011417 */
[----:B--2---:R-:W-:Y:S02]  /*1a00*/  SEL R8, R17, 0xffffffc0, !P2 ;  /* 0xffffffc011087807 */ /* 0x004fe40005000000 */
[----:B------:R-:W-:Y:S02]  /*1a10*/  LEA R189, R4, 0x100, 0x1 ;  /* 0x0000010004bd7811 */ /* 0x000fe400078e08ff */
[----:B---3--:R-:W-:-:S02]  /*1a20*/  SEL R3, R18, 0xffffffe0, !P4 ;  /* 0xffffffe012037807 */ /* 0x008fc40006000000 */
[C---:B------:R-:W-:Y:S02]  /*1a30*/  IADD3 R18, R245.reuse, 0x48, RZ ;  /* 0x00000048f5127810 */ /* 0x040fe40007ffe0ff */
[----:B----4-:R-:W-:Y:S01]  /*1a40*/  IADD3 R11, R245, 0x68, RZ ;  /* 0x00000068f50b7810 */ /* 0x010fe20007ffe0ff */
[----:B------:R-:W-:Y:S01]  /*1a50*/  IMAD.IADD R190, R3, 0x1, R189 ;  /* 0x0000000103be7824 */ /* 0x000fe200078e02bd */
[----:B------:R-:W-:Y:S02]  /*1a60*/  SHF.R.S32.HI R9, RZ, 0x1f, R18 ;  /* 0x0000001fff097819 */ /* 0x000fe40000011412 */
[----:B------:R-:W-:Y:S01]  /*1a70*/  SHF.R.S32.HI R9, RZ, 0x1f, R14 ;  /* 0x0000001fff097819 */ /* 0x000fe2000001140e */
[----:B------:R-:W-:Y:S01]  /*1a80*/  IMAD.IADD R9, R20, 0x1, R6 ;  /* 0x0000000114097824 */ /* 0x000fe200078e0206 */
[C---:B-1----:R-:W-:Y:S01]  /*1a90*/  IADD3 R10, R245.reuse, 0x70, RZ ;  /* 0x00000070f50a7810 */ /* 0x042fe20007ffe0ff */
[----:B------:R-:W-:Y:S01]  /*1aa0*/  IMAD.IADD R6, R6, 0x1, R19 ;  /* 0x0000000106067824 */ /* 0x000fe200078e0213 */
[----:B-----5:R-:W-:-:S02]  /*1ab0*/  IADD3 R5, R245, 0x78, RZ ;  /* 0x00000078f5057810 */ /* 0x020fc40007ffe0ff */
[----:B------:R-:W-:Y:S01]  /*1ac0*/  SHF.R.S32.HI R11, RZ, 0x1f, R11 ;  /* 0x0000001fff0b7819 */ /* 0x000fe2000001140b */
[----:B------:R1:W-:Y:S01]  /*1ad0*/  STL [R1+0x3c], R9 ;  /* 0x00003c0901007387 */ /* 0x0003e20000100800 */
[----:B------:R-:W-:Y:S01]  /*1ae0*/  SHF.R.S32.HI R11, RZ, 0x1f, R5 ;  /* 0x0000001fff0b7819 */ /* 0x000fe20000011405 */
[----:B------:R-:W-:Y:S01]  /*1af0*/  IMAD.IADD R5, R4, 0x1, R15 ;  /* 0x0000000104057824 */ /* 0x000fe200078e020f */
[----:B------:R-:W-:Y:S01]  /*1b00*/  SHF.R.S32.HI R10, RZ, 0x1f, R10 ;  /* 0x0000001fff0a7819 */ /* 0x000fe2000001140a */
[--C-:B------:R-:W-:Y:S01]  /*1b10*/  IMAD.IADD R10, R20, 0x1, R8.reuse ;  /* 0x00000001140a7824 */ /* 0x100fe200078e0208 */
[----:B------:R-:W-:Y:S01]  /*1b20*/  SEL R2, R17, 0xffffffc0, !P3 ;  /* 0xffffffc011027807 */ /* 0x000fe20005800000 */
[----:B------:R-:W-:Y:S01]  /*1b30*/  IMAD.IADD R4, R6, 0x1, R8 ;  /* 0x0000000106047824 */ /* 0x000fe200078e0208 */
[----:B------:R-:W-:Y:S01]  /*1b40*/  LEA R205, R5, 0x100, 0x1 ;  /* 0x0000010005cd7811 */ /* 0x000fe200078e08ff */
[----:B------:R-:W-:Y:S01]  /*1b50*/  IMAD.IADD R5, R8, 0x1, R19 ;  /* 0x0000000108057824 */ /* 0x000fe200078e0213 */
[----:B------:R2:W-:Y:S01]  /*1b60*/  STL [R1+0x4c], R10 ;  /* 0x00004c0a01007387 */ /* 0x0005e20000100800 */
[----:B------:R-:W-:Y:S01]  /*1b70*/  IADD3 R211, R76, 0x40, RZ ;  /* 0x000000404cd37810 */ /* 0x000fe20007ffe0ff */
[C---:B------:R-:W-:Y:S01]  /*1b80*/  IMAD.IADD R192, R2.reuse, 0x1, R189 ;  /* 0x0000000102c07824 */ /* 0x040fe200078e02bd */
[----:B------:R-:W-:Y:S01]  /*1b90*/  IADD3 R27, R245, 0x10, RZ ;  /* 0x00000010f51b7810 */ /* 0x000fe20007ffe0ff */
[----:B------:R-:W-:Y:S01]  /*1ba0*/  IMAD.IADD R206, R205, 0x1, R3 ;  /* 0x00000001cdce7824 */ /* 0x000fe200078e0203 */
[----:B------:R-:W-:Y:S01]  /*1bb0*/  IADD3 R25, R245, 0x20, RZ ;  /* 0x00000020f5197810 */ /* 0x000fe20007ffe0ff */
[----:B------:R-:W-:Y:S01]  /*1bc0*/  IMAD.IADD R208, R205, 0x1, R2 ;  /* 0x00000001cdd07824 */ /* 0x000fe200078e0202 */
[C---:B------:R-:W-:Y:S01]  /*1bd0*/  IADD3 R24, R245.reuse, 0x28, RZ ;  /* 0x00000028f5187810 */ /* 0x040fe20007ffe0ff */
[----:B------:R-:W-:Y:S01]  /*1be0*/  IMAD.IADD R191, R2, 0x1, R190 ;  /* 0x0000000102bf7824 */ /* 0x000fe200078e02be */
[C---:B------:R-:W-:Y:S01]  /*1bf0*/  IADD3 R22, R245.reuse, 0x38, RZ ;  /* 0x00000038f5167810 */ /* 0x040fe20007ffe0ff */
[----:B------:R-:W-:Y:S01]  /*1c00*/  IMAD.IADD R207, R206, 0x1, R2 ;  /* 0x00000001cecf7824 */ /* 0x000fe200078e0202 */
[----:B------:R-:W-:-:S02]  /*1c10*/  IADD3 R21, R245, 0x40, RZ ;  /* 0x00000040f5157810 */ /* 0x000fc40007ffe0ff */
[C---:B------:R-:W-:Y:S02]  /*1c20*/  IADD3 R17, R245.reuse, 0x50, RZ ;  /* 0x00000050f5117810 */ /* 0x040fe40007ffe0ff */
[----:B------:R-:W-:Y:S01]  /*1c30*/  IADD3 R16, R245, 0x58, RZ ;  /* 0x00000058f5107810 */ /* 0x000fe20007ffe0ff */
[----:B-1----:R-:W-:Y:S01]  /*1c40*/  IMAD.IADD R9, R8, 0x1, R9 ;  /* 0x0000000108097824 */ /* 0x002fe200078e0209 */
[----:B------:R-:W-:Y:S02]  /*1c50*/  SHF.R.S32.HI R77, RZ, 0x1f, R76 ;  /* 0x0000001fff4d7819 */ /* 0x000fe4000001144c */
[----:B------:R-:W-:Y:S02]  /*1c60*/  SHF.R.S32.HI R79, RZ, 0x1f, R78 ;  /* 0x0000001fff4f7819 */ /* 0x000fe4000001144e */
[----:B------:R2:W-:Y:S01]  /*1c70*/  STL [R1+0x48], R9 ;  /* 0x0000480901007387 */ /* 0x0005e20000100800 */
[----:B------:R-:W-:Y:S02]  /*1c80*/  SHF.R.S32.HI R238, RZ, 0x1f, R211 ;  /* 0x0000001fffee7819 */ /* 0x000fe400000114d3 */
[----:B------:R-:W-:Y:S01]  /*1c90*/  SHF.R.S32.HI R27, RZ, 0x1f, R27 ;  /* 0x0000001fff1b7819 */ /* 0x000fe2000001141b */
[----:B------:R2:W-:Y:S01]  /*1ca0*/  STL [R1+0x38], R6 ;  /* 0x0000380601007387 */ /* 0x0005e20000100800 */
[----:B------:R-:W-:-:S02]  /*1cb0*/  SHF.R.S32.HI R25, RZ, 0x1f, R25 ;  /* 0x0000001fff197819 */ /* 0x000fc40000011419 */
[----:B------:R-:W-:Y:S01]  /*1cc0*/  SHF.R.S32.HI R24, RZ, 0x1f, R24 ;  /* 0x0000001fff187819 */ /* 0x000fe20000011418 */
[----:B------:R2:W-:Y:S01]  /*1cd0*/  STL [R1+0x44], R5 ;  /* 0x0000440501007387 */ /* 0x0005e20000100800 */
[----:B------:R-:W-:Y:S02]  /*1ce0*/  SHF.R.S32.HI R22, RZ, 0x1f, R22 ;  /* 0x0000001fff167819 */ /* 0x000fe40000011416 */
[----:B------:R-:W-:Y:S01]  /*1cf0*/  SHF.R.S32.HI R21, RZ, 0x1f, R21 ;  /* 0x0000001fff157819 */ /* 0x000fe20000011415 */
[----:B------:R2:W-:Y:S01]  /*1d00*/  STL [R1+0x40], R4 ;  /* 0x0000400401007387 */ /* 0x0005e20000100800 */
[----:B------:R-:W-:Y:S02]  /*1d10*/  SHF.R.S32.HI R17, RZ, 0x1f, R17 ;  /* 0x0000001fff117819 */ /* 0x000fe40000011411 */
[----:B------:R-:W-:Y:S02]  /*1d20*/  SHF.R.S32.HI R16, RZ, 0x1f, R16 ;  /* 0x0000001fff107819 */ /* 0x000fe40000011410 */
.L_x_1140:
[----:B------:R-:W3:Y:S01]  /*1d30*/  LDL R27, [R1+0x24] ;  /* 0x00002400011b7983 */ /* 0x000ee20000100800 */
[----:B------:R-:W-:Y:S01]  /*1d40*/  ISETP.NE.U32.AND P0, PT, RZ, c[0x0][0x370], PT ;  /* 0x0000dc00ff007a0c */ /* 0x000fe20003f05070 */
[----:B------:R-:W-:Y:S01]  /*1d50*/  IMAD.MOV.U32 R20, RZ, RZ, 0x4 ;  /* 0x00000004ff147424 */ /* 0x000fe200078e00ff */
[----:B------:R-:W-:Y:S01]  /*1d60*/  ISETP.NE.U32.AND P1, PT, RZ, c[0x0][0x360], PT ;  /* 0x0000d800ff007a0c */ /* 0x000fe20003f25070 */
[----:B------:R-:W-:Y:S01]  /*1d70*/  IMAD.MOV.U32 R16, RZ, RZ, RZ ;  /* 0x000000ffff107224 */ /* 0x000fe200078e00ff */
[----:B------:R-:W-:Y:S01]  /*1d80*/  ISETP.NE.AND.EX P2, PT, RZ, c[0x0][0x374], PT, P0 ;  /* 0x0000dd00ff007a0c */ /* 0x000fe20003f45300 */
[----:B------:R-:W-:Y:S01]  /*1d90*/  IMAD.MOV.U32 R144, RZ, RZ, RZ ;  /* 0x000000ffff907224 */ /* 0x000fe200078e00ff */
[----:B------:R-:W-:Y:S01]  /*1da0*/  ISETP.NE.AND.EX P0, PT, RZ, c[0x0][0x364], PT, P1 ;  /* 0x0000d900ff007a0c */ /* 0x000fe20003f05310 */
[----:B------:R-:W-:Y:S01]  /*1db0*/  CS2R R18, SRZ ;  /* 0x0000000000127805 */ /* 0x000fe2000001ff00 */
[----:B------:R-:W-:-:S02]  /*1dc0*/  ISETP.NE.U32.AND P1, PT, RZ, c[0x0][0x348], PT ;  /* 0x0000d200ff007a0c */ /* 0x000fc40003f25070 */
[----:B------:R-:W-:Y:S02]  /*1dd0*/  ISETP.NE.U32.AND P3, PT, RZ, c[0x0][0x350], PT ;  /* 0x0000d400ff007a0c */ /* 0x000fe40003f65070 */
[----:B------:R-:W-:Y:S02]  /*1de0*/  ISETP.NE.U32.AND P4, PT, RZ, c[0x0][0x358], PT ;  /* 0x0000d600ff007a0c */ /* 0x000fe40003f85070 */
[----:B------:R-:W-:Y:S02]  /*1df0*/  ISETP.NE.AND.EX P1, PT, RZ, c[0x0][0x34c], PT, P1 ;  /* 0x0000d300ff007a0c */ /* 0x000fe40003f25310 */
[----:B------:R-:W-:Y:S02]  /*1e00*/  ISETP.NE.AND.EX P3, PT, RZ, c[0x0][0x354], PT, P3 ;  /* 0x0000d500ff007a0c */ /* 0x000fe40003f65330 */
[----:B------:R-:W-:Y:S01]  /*1e10*/  ISETP.NE.AND.EX P4, PT, RZ, c[0x0][0x35c], PT, P4 ;  /* 0x0000d700ff007a0c */ /* 0x000fe20003f85340 */
[----:B---3--:R-:W-:-:S04]  /*1e20*/  @P2 IMAD.WIDE R14, R27, R20, c[0x0][0x370] ;  /* 0x0000dc001b0e2625 */ /* 0x008fc800078e0214 */
[CC--:B--2---:R-:W-:Y:S01]  /*1e30*/  @P0 IMAD.WIDE R10, R27.reuse, R20.reuse, c[0x0][0x360] ;  /* 0x0000d8001b0a0625 */ /* 0x0c4fe200078e0214 */
[----:B------:R-:W2:Y:S03]  /*1e40*/  @P2 LDG.E R16, [R14.64] ;  /* 0x000000080e102981 */ /* 0x000ea6000c1e1900 */
[CC--:B------:R-:W-:Y:S01]  /*1e50*/  IMAD.WIDE R8, R27.reuse, R20.reuse, c[0x0][0x348] ;  /* 0x0000d2001b087625 */ /* 0x0c0fe200078e0214 */
[----:B------:R1:W5:Y:S03]  /*1e60*/  @P0 LDG.E R243, [R10.64] ;  /* 0x000000080af30981 */ /* 0x000366000c1e1900 */
[CC--:B------:R-:W-:Y:S01]  /*1e70*/  IMAD.WIDE R4, R27.reuse, R20.reuse, c[0x0][0x350] ;  /* 0x0000d4001b047625 */ /* 0x0c0fe200078e0214 */
[----:B------:R1:W5:Y:S03]  /*1e80*/  @P1 LDG.E R144, [R8.64] ;  /* 0x0000000808901981 */ /* 0x000366000c1e1900 */
[----:B------:R-:W-:Y:S01]  /*1e90*/  IMAD.WIDE R2, R27, R20, c[0x0][0x358] ;  /* 0x0000d6001b027625 */ /* 0x000fe200078e0214 */
[----:B------:R1:W5:Y:S04]  /*1ea0*/  @P3 LDG.E R19, [R4.64] ;  /* 0x0000000804133981 */ /* 0x000368000c1e1900 */
[----:B------:R1:W5:Y:S01]  /*1eb0*/  @P4 LDG.E R18, [R2.64] ;  /* 0x0000000802124981 */ /* 0x000362000c1e1900 */
[----:B------:R-:W-:Y:S03]  /*1ec0*/  YIELD ;  /* 0x0000000000007946 */ /* 0x000fe60003800000 */
[----:B--2---:R1:W-:Y:S01]  /*1ed0*/  STL [R1+0x10], R16 ;  /* 0x0000101001007387 */ /* 0x0043e20000100800 */
[----:B------:R-:W-:Y:S05]  /*1ee0*/  @P0 BRA `(.L_x_905) ;  /* 0x0000005000000947 */ /* 0x000fea0003800000 */
[----:B-----5:R-:W-:Y:S01]  /*1ef0*/  MOV R243, c[0x0][0x168] ;  /* 0x00005a0000f37a02 */ /* 0x020fe20000000f00 */
[----:B------:R-:W-:Y:S05]  /*1f00*/  @!P1 BRA `(.L_x_905) ;  /* 0x0000003000009947 */ /* 0x000fea0003800000 */
[----:B-1----:R-:W2:Y:S04]  /*1f10*/  LDG.E R10, [R8.64] ;  /* 0x00000008080a7981 */ /* 0x002ea8000c1e1900 */
[----:B------:R-:W2:Y:S02]  /*1f20*/  LDG.E R6, [R8.64+0x4] ;  /* 0x0000040808067981 */ /* 0x000ea4000c1e1900 */
[----:B--2---:R-:W-:-:S02]  /*1f30*/  IADD3 R243, -R10, R6, RZ ;  /* 0x000000060af37210 */ /* 0x004fc40007ffe1ff */
.L_x_905:
[----:B------:R-:W-:-:S04]  /*1f40*/  ISETP.NE.U32.AND P0, PT, RZ, c[0x0][0x368], PT ;  /* 0x0000da00ff007a0c */ /* 0x000fc80003f05070 */
[----:B------:R-:W-:-:S13]  /*1f50*/  ISETP.NE.AND.EX P0, PT, RZ, c[0x0][0x36c], PT, P0 ;  /* 0x0000db00ff007a0c */ /* 0x000fda0003f05300 */
[----:B------:R-:W-:Y:S05]  /*1f60*/  @!P0 BRA `(.L_x_906) ;  /* 0x0000003000008947 */ /* 0x000fea0003800000 */
[----:B-1----:R-:W-:-:S05]  /*1f70*/  IMAD.WIDE R4, R27, R20, c[0x0][0x368] ;  /* 0x0000da001b047625 */ /* 0x002fca00078e0214 */
[----:B------:R1:W5:Y:S01]  /*1f80*/  LDG.E R17, [R4.64] ;  /* 0x0000000804117981 */ /* 0x000362000c1e1900 */
[----:B------:R-:W-:Y:S05]  /*1f90*/  BRA `(.L_x_907) ;  /* 0x0000005000007947 */ /* 0x000fea0003800000 */
.L_x_906:
[----:B------:R-:W-:Y:S01]  /*1fa0*/  MOV R17, UR6 ;  /* 0x0000000600117c02 */ /* 0x000fe20008000f00 */
[----:B------:R-:W-:Y:S05]  /*1fb0*/  @!P3 BRA `(.L_x_907) ;  /* 0x000000300000b947 */ /* 0x000fea0003800000 */
[----:B------:R2:W3:Y:S04]  /*1fc0*/  LDG.E R6, [R4.64] ;  /* 0x0000000804067981 */ /* 0x0004e8000c1e1900 */
[----:B-12---:R-:W3:Y:S02]  /*1fd0*/  LDG.E R4, [R4.64+0x4] ;  /* 0x0000040804047981 */ /* 0x006ee4000c1e1900 */
[----:B---3--:R-:W-:Y:S02]  /*1fe0*/  IADD3 R17, -R6, R4, RZ ;  /* 0x0000000406117210 */ /* 0x008fe40007ffe1ff */
.L_x_907:
[----:B------:R-:W2:Y:S04]  /*1ff0*/  LDL.LU R6, [R1+0x1c] ;  /* 0x00001c0001067983 */ /* 0x000ea80000300800 */
[----:B-1----:R1:W3:Y:S04]  /*2000*/  @P4 LDG.E R5, [R2.64] ;  /* 0x0000000802054981 */ /* 0x0022e8000c1e1900 */
[----:B------:R1:W3:Y:S01]  /*2010*/  @P4 LDG.E R4, [R2.64+0x4] ;  /* 0x0000040802044981 */ /* 0x0002e2000c1e1900 */
[----:B------:R-:W-:Y:S01]  /*2020*/  ISETP.NE.U32.AND P0, PT, RZ, c[0x0][0x378], PT ;  /* 0x0000de00ff007a0c */ /* 0x000fe20003f05070 */
[----:B-----5:R-:W-:-:S03]  /*2030*/  IMAD.MOV.U32 R133, RZ, RZ, R17 ;  /* 0x000000ffff857224 */ /* 0x020fc600078e0011 */
[----:B------:R-:W-:Y:S01]  /*2040*/  ISETP.NE.AND.EX P0, PT, RZ, c[0x0][0x37c], PT, P0 ;  /* 0x0000df00ff007a0c */ /* 0x000fe20003f05300 */
[----:B------:R-:W-:-:S05]  /*2050*/  IMAD.MOV.U32 R8, RZ, RZ, c[0x0][0x2c4] ;  /* 0x0000b100ff087624 */ /* 0x000fca00078e00ff */
[----:B------:R-:W-:Y:S01]  /*2060*/  ISETP.NE.AND P2, PT, R8, 0x1, PT ;  /* 0x000000010800780c */ /* 0x000fe20003f45270 */
[----:B------:R-:W-:Y:S02]  /*2070*/  IMAD.IADD R16, R17, 0x1, -R16 ;  /* 0x0000000111107824 */ /* 0x000fe400078e0a10 */
[----:B------:R-:W-:-:S04]  /*2080*/  IMAD.MOV.U32 R8, RZ, RZ, c[0x0][0x32c] ;  /* 0x0000cb00ff087624 */ /* 0x000fc800078e00ff */
[----:B-1----:R-:W-:-:S05]  /*2090*/  @P0 IMAD.WIDE R2, R27, R20, c[0x0][0x378] ;  /* 0x0000de001b020625 */ /* 0x002fca00078e0214 */
[----:B------:R1:W5:Y:S01]  /*20a0*/  @P0 LDG.E R133, [R2.64] ;  /* 0x0000000802850981 */ /* 0x000362000c1e1900 */
[----:B------:R-:W-:Y:S02]  /*20b0*/  ISETP.GE.AND P1, PT, R8, 0x1, PT ;  /* 0x000000010800780c */ /* 0x000fe40003f26270 */
[----:B------:R-:W-:-:S04]  /*20c0*/  LOP3.LUT R209, R209, 0xffefffff, RZ, 0xc0, !PT ;  /* 0xffefffffd1d17812 */ /* 0x000fc800078ec0ff */
[----:B------:R-:W-:-:S04]  /*20d0*/  @P2 LOP3.LUT R209, R209, 0x100000, RZ, 0xfc, !PT ;  /* 0x00100000d1d12812 */ /* 0x000fc800078efcff */
[----:B------:R-:W-:-:S04]  /*20e0*/  LOP3.LUT R209, R209, 0xffdfffff, RZ, 0xc0, !PT ;  /* 0xffdfffffd1d17812 */ /* 0x000fc800078ec0ff */
[----:B------:R-:W-:Y:S01]  /*20f0*/  @P1 LOP3.LUT R209, R209, 0x200000, RZ, 0xfc, !PT ;  /* 0x00200000d1d11812 */ /* 0x000fe200078efcff */
[----:B-1----:R-:W-:Y:S02]  /*2100*/  IMAD.MOV.U32 R2, RZ, RZ, c[0x0][0x228] ;  /* 0x00008a00ff027624 */ /* 0x002fe400078e00ff */
[----:B--2---:R-:W-:-:S05]  /*2110*/  IMAD.SHL.U32 R9, R6, 0x80, RZ ;  /* 0x0000008006097824 */ /* 0x004fca00078e00ff */
[----:B------:R-:W-:Y:S01]  /*2120*/  IADD3 R3, R9, 0x7f, RZ ;  /* 0x0000007f09037810 */ /* 0x000fe20007ffe0ff */
[----:B------:R1:W-:Y:S01]  /*2130*/  STL [R1+0xc], R9 ;  /* 0x00000c0901007387 */ /* 0x0003e20000100800 */
[----:B---3--:R-:W-:-:S03]  /*2140*/  @P4 IMAD.IADD R2, R4, 0x1, -R5 ;  /* 0x0000000104024824 */ /* 0x008fc600078e0a05 */
[----:B------:R-:W-:-:S04]  /*2150*/  @P2 IMAD.HI.U32 R5, R3, c[0x0][0x2c8], RZ ;  /* 0x0000b20003052a27 */ /* 0x000fc800078e00ff */
[----:B------:R-:W-:Y:S01]  /*2160*/  IMAD.IADD R244, R16, 0x1, R2 ;  /* 0x0000000110f47824 */ /* 0x000fe200078e0202 */
[----:B------:R-:W-:-:S04]  /*2170*/  @P2 SHF.R.U32.HI R3, RZ, c[0x0][0x2cc], R5 ;  /* 0x0000b300ff032a19 */ /* 0x000fc80000011605 */
[C---:B------:R-:W-:Y:S02]  /*2180*/  IADD3 R4, R244.reuse, 0x5f, RZ ;  /* 0x0000005ff4047810 */ /* 0x040fe40007ffe0ff */
[----:B------:R-:W-:-:S03]  /*2190*/  IADD3 R5, R244, 0x1, -R243 ;  /* 0x00000001f4057810 */ /* 0x000fc60007ffe8f3 */
[----:B------:R-:W-:-:S04]  /*21a0*/  IMAD.HI R4, R4, 0x2aaaaaab, RZ ;  /* 0x2aaaaaab04047827 */ /* 0x000fc800078e02ff */
[----:B------:R-:W-:Y:S01]  /*21b0*/  IMAD.IADD R3, R5, 0x1, R3 ;  /* 0x0000000105037824 */ /* 0x000fe200078e0203 */
[----:B------:R-:W-:-:S04]  /*21c0*/  SHF.R.U32.HI R6, RZ, 0x1f, R4 ;  /* 0x0000001fff067819 */ /* 0x000fc80000011604 */
[----:B------:R-:W-:Y:S02]  /*21d0*/  LEA.HI.SX32 R145, R4, R6, 0x1c ;  /* 0x0000000604917211 */ /* 0x000fe400078fe2ff */
[----:B------:R-:W-:Y:S01]  /*21e0*/  IADD3 R5, R3, c[0x0][0x328], RZ ;  /* 0x0000ca0003057a10 */ /* 0x000fe20007ffe0ff */
[----:B------:R-:W-:Y:S05]  /*21f0*/  @!P1 BRA `(.L_x_908) ;  /* 0x0000010000009947 */ /* 0x000fea0003800000 */
[C---:B-1----:R-:W-:Y:S01]  /*2200*/  ISETP.GT.AND P0, PT, R3.reuse, RZ, PT ;  /* 0x000000ff0300720c */ /* 0x042fe20003f04270 */
        /* <DEDUP_REMOVED lines=9> */
.L_x_910:
[----:B------:R-:W-:-:S13]  /*22a0*/  ISETP.NE.AND P0, PT, R8, 0x1, PT ;  /* 0x000000010800780c */ /* 0x000fda0003f05270 */
[----:B------:R-:W-:-:S05]  /*22b0*/  @P0 IMAD.HI.U32 R3, R4, c[0x0][0x330], RZ ;  /* 0x0000cc0004030a27 */ /* 0x000fca00078e00ff */
[----:B------:R-:W-:Y:S02]  /*22c0*/  @P0 SHF.R.U32.HI R4, RZ, c[0x0][0x334], R3 ;  /* 0x0000cd00ff040a19 */ /* 0x000fe40000011603 */
.L_x_911:
[----:B------:R-:W-:Y:S05]  /*22d0*/  BSYNC B0 ;  /* 0x0000000000007941 */ /* 0x000fea0003800000 */
.L_x_909:
[----:B------:R-:W-:-:S05]  /*22e0*/  IMAD R3, R4, R8, c[0x0][0x32c] ;  /* 0x0000cb0004037624 */ /* 0x000fca00078e0208 */
[----:B------:R-:W-:-:S04]  /*22f0*/  IMNMX R5, R5, R3, PT ;  /* 0x0000000305057217 */ /* 0x000fc80003800200 */
.L_x_908:
[----:B-1----:R-:W-:Y:S01]  /*2300*/  IADD3 R5, R5, 0x5f, RZ ;  /* 0x0000005f05057810 */ /* 0x002fe20007ffe0ff */
[----:B------:R-:W-:-:S04]  /*2310*/  @P2 IMAD.HI.U32 R4, R9, c[0x0][0x2c8], RZ ;  /* 0x0000b20009042a27 */ /* 0x000fc800078e00ff */
[----:B------:R-:W-:-:S04]  /*2320*/  IMAD.HI R5, R5, 0x2aaaaaab, RZ ;  /* 0x2aaaaaab05057827 */ /* 0x000fc800078e02ff */
[----:B------:R-:W-:Y:S01]  /*2330*/  IMAD.MOV.U32 R3, RZ, RZ, R9 ;  /* 0x000000ffff037224 */ /* 0x000fe200078e0009 */
[----:B------:R-:W-:Y:S01]  /*2340*/  @P2 SHF.R.U32.HI R3, RZ, c[0x0][0x2cc], R4 ;  /* 0x0000b300ff032a19 */ /* 0x000fe20000011604 */
[----:B------:R-:W-:Y:S01]  /*2350*/  IMAD.IADD R155, R244, 0x1, -R243 ;  /* 0x00000001f49b7824 */ /* 0x000fe200078e0af3 */
[----:B------:R-:W-:-:S03]  /*2360*/  SHF.R.U32.HI R4, RZ, 0x1f, R5 ;  /* 0x0000001fff047819 */ /* 0x000fc60000011605 */
[----:B------:R-:W-:Y:S01]  /*2370*/  IMAD.IADD R3, R155, 0x1, R3 ;  /* 0x000000019b037824 */ /* 0x000fe200078e0203 */
[----:B------:R-:W-:-:S04]  /*2380*/  LEA.HI.SX32 R5, R5, R4, 0x1c ;  /* 0x0000000405057211 */ /* 0x000fc800078fe2ff */
[----:B------:R-:W-:Y:S02]  /*2390*/  IADD3 R4, R3, -c[0x0][0x324], RZ ;  /* 0x8000c90003047a10 */ /* 0x000fe40007ffe0ff */
        /* <DEDUP_REMOVED lines=11> */
.L_x_914:
[----:B------:R-:W-:-:S13]  /*2450*/  ISETP.NE.AND P0, PT, R8, 0x1, PT ;  /* 0x000000010800780c */ /* 0x000fda0003f05270 */
[----:B------:R-:W-:-:S05]  /*2460*/  @P0 IMAD.HI.U32 R5, R3, c[0x0][0x330], RZ ;  /* 0x0000cc0003050a27 */ /* 0x000fca00078e00ff */
[----:B------:R-:W-:Y:S02]  /*2470*/  @P0 SHF.R.U32.HI R3, RZ, c[0x0][0x334], R5 ;  /* 0x0000cd00ff030a19 */ /* 0x000fe40000011605 */
.L_x_915:
[----:B------:R-:W-:Y:S05]  /*2480*/  BSYNC B0 ;  /* 0x0000000000007941 */ /* 0x000fea0003800000 */
.L_x_913:
[----:B------:R-:W-:-:S05]  /*2490*/  IMAD R3, R3, c[0x0][0x32c], RZ ;  /* 0x0000cb0003037a24 */ /* 0x000fca00078e02ff */
[----:B------:R-:W-:-:S04]  /*24a0*/  IMNMX R4, R4, R3, !PT ;  /* 0x0000000304047217 */ /* 0x000fc80007800200 */
.L_x_912:
[----:B------:R-:W2:Y:S01]  /*24b0*/  LDL R21, [R1+0x20] ;  /* 0x0000200001157983 */ /* 0x000ea20000100800 */
[----:B------:R-:W-:Y:S01]  /*24c0*/  IMAD.HI R3, R4, 0x2aaaaaab, RZ ;  /* 0x2aaaaaab04037827 */ /* 0x000fe200078e02ff */
[----:B------:R-:W-:Y:S04]  /*24d0*/  BSSY B0, `(.L_x_916) ;  /* 0x000002f000007945 */ /* 0x000fe80003800000 */
[----:B------:R-:W-:-:S04]  /*24e0*/  SHF.R.U32.HI R4, RZ, 0x1f, R3 ;  /* 0x0000001fff047819 */ /* 0x000fc80000011603 */
[----:B------:R-:W-:Y:S02]  /*24f0*/  LEA.HI.SX32 R3, R3, R4, 0x1c ;  /* 0x0000000403037211 */ /* 0x000fe400078fe2ff */
[C---:B--2---:R-:W-:Y:S02]  /*2500*/  LOP3.LUT R5, R21.reuse, 0xff000000, RZ, 0xc0, !PT ;  /* 0xff00000015057812 */ /* 0x044fe400078ec0ff */
[----:B------:R-:W-:Y:S02]  /*2510*/  LOP3.LUT R6, R21, 0xff0000, RZ, 0xc0, !PT ;  /* 0x00ff000015067812 */ /* 0x000fe400078ec0ff */
[----:B------:R-:W-:-:S04]  /*2520*/  SHF.R.U32.HI R5, RZ, 0x8, R5 ;  /* 0x00000008ff057819 */ /* 0x000fc80000011605 */
[----:B------:R-:W-:Y:S02]  /*2530*/  LEA.HI R4, R6, R5, RZ, 0x10 ;  /* 0x0000000506047211 */ /* 0x000fe400078f80ff */
[----:B------:R-:W-:Y:S01]  /*2540*/  IMNMX R6, RZ, R3, !PT ;  /* 0x00000003ff067217 */ /* 0x000fe20007800200 */
[----:B------:R-:W-:Y:S01]  /*2550*/  IMAD.MOV.U32 R3, RZ, RZ, RZ ;  /* 0x000000ffff037224 */ /* 0x000fe200078e00ff */
[----:B------:R-:W-:Y:S02]  /*2560*/  SHF.R.U32.HI R9, RZ, 0x10, R4 ;  /* 0x00000010ff097819 */ /* 0x000fe40000011604 */
[----:B------:R-:W-:Y:S02]  /*2570*/  LOP3.LUT R22, R4, 0xff, RZ, 0xc0, !PT ;  /* 0x000000ff04167812 */ /* 0x000fe400078ec0ff */
[----:B------:R-:W-:Y:S01]  /*2580*/  ISETP.GT.AND P0, PT, R10, R6, PT ;  /* 0x000000060a00720c */ /* 0x000fe20003f04270 */
[----:B------:R1:W-:Y:S01]  /*2590*/  STL [R1+0x1c], R9 ;  /* 0x00001c0901007387 */ /* 0x0003e20000100800 */
[----:B------:R-:W-:-:S03]  /*25a0*/  ISETP.NE.AND P1, PT, R9, RZ, PT ;  /* 0x000000ff0900720c */ /* 0x000fc60003f25270 */
[----:B------:R1:W-:Y:S01]  /*25b0*/  STL [R1+0x28], R22 ;  /* 0x0000281601007387 */ /* 0x0003e20000100800 */
[----:B------:R-:W-:-:S07]  /*25c0*/  SEL R132, R9, c[0x0][0x338], P1 ;  /* 0x0000ce0009847a07 */ /* 0x000fce0000800000 */
[----:B------:R-:W-:Y:S05]  /*25d0*/  @!P0 BRA `(.L_x_917) ;  /* 0x000001e000008947 */ /* 0x000fea0003800000 */
[----:B------:R-:W-:Y:S02]  /*25e0*/  IABS R3, R132 ;  /* 0x0000008400037213 */ /* 0x000fe40000000000 */
[----:B------:R-:W-:-:S03]  /*25f0*/  IADD3 R5, R132, -0x1, R10 ;  /* 0xffffffff84057810 */ /* 0x000fc60007ffe00a */
[----:B------:R-:W-:Y:S02]  /*2600*/  IMAD.MOV.U32 R4, RZ, RZ, R3 ;  /* 0x000000ffff047224 */ /* 0x000fe400078e0003 */
[----:B------:R-:W-:Y:S02]  /*2610*/  IMAD.IADD R11, R5, 0x1, -R6 ;  /* 0x00000001050b7824 */ /* 0x000fe400078e0a06 */
[----:B------:R-:W2:Y:S03]  /*2620*/  I2F.RP R3, R4 ;  /* 0x0000000400037306 */ /* 0x000ea60000209400 */
[----:B------:R-:W-:-:S05]  /*2630*/  IABS R15, R11 ;  /* 0x0000000b000f7213 */ /* 0x000fca0000000000 */
[----:B--2---:R-:W2:Y:S02]  /*2640*/  MUFU.RCP R3, R3 ;  /* 0x0000000300037308 */ /* 0x004ea40000001000 */
[----:B--2---:R-:W-:-:S06]  /*2650*/  IADD3 R3, R3, 0xffffffe, RZ ;  /* 0x0ffffffe03037810 */ /* 0x004fcc0007ffe0ff */
[----:B-1----:R-:W1:Y:S02]  /*2660*/  F2I.FTZ.U32.TRUNC.NTZ R9, R3 ;  /* 0x0000000300097305 */ /* 0x002e64000021f000 */
[----:B-1----:R-:W-:-:S04]  /*2670*/  IMAD.MOV R3, RZ, RZ, -R9 ;  /* 0x000000ffff037224 */ /* 0x002fc800078e0a09 */
[----:B------:R-:W-:Y:S01]  /*2680*/  IMAD.MOV.U32 R8, RZ, RZ, R3 ;  /* 0x000000ffff087224 */ /* 0x000fe200078e0003 */
[----:B------:R-:W-:-:S03]  /*2690*/  IABS R3, R132 ;  /* 0x0000008400037213 */ /* 0x000fc60000000000 */
[----:B------:R-:W-:Y:S01]  /*26a0*/  IMAD R5, R8, R4, RZ ;  /* 0x0000000408057224 */ /* 0x000fe200078e02ff */
[----:B------:R-:W-:Y:S01]  /*26b0*/  MOV R8, RZ ;  /* 0x000000ff00087202 */ /* 0x000fe20000000f00 */
[----:B------:R-:W-:-:S04]  /*26c0*/  IMAD.MOV R14, RZ, RZ, -R3 ;  /* 0x000000ffff0e7224 */ /* 0x000fc800078e0a03 */
[----:B------:R-:W-:-:S04]  /*26d0*/  IMAD.HI.U32 R3, R9, R5, R8 ;  /* 0x0000000509037227 */ /* 0x000fc800078e0008 */
[----:B------:R-:W-:Y:S02]  /*26e0*/  IMAD.MOV.U32 R5, RZ, RZ, R15 ;  /* 0x000000ffff057224 */ /* 0x000fe400078e000f */
        /* <DEDUP_REMOVED lines=9> */
[----:B------:R-:W-:-:S07]  /*2780*/  ISETP.GE.AND P1, PT, R4, RZ, PT ;  /* 0x000000ff0400720c */ /* 0x000fce0003f26270 */
[----:B------:R-:W-:-:S06]  /*2790*/  @P2 IADD3 R3, R3, 0x1, RZ ;  /* 0x0000000103032810 */ /* 0x000fcc0007ffe0ff */
[----:B------:R-:W-:Y:S01]  /*27a0*/  @!P1 IMAD.MOV R3, RZ, RZ, -R3 ;  /* 0x000000ffff039224 */ /* 0x000fe200078e0a03 */
[----:B------:R-:W-:Y:S02]  /*27b0*/  @!P0 LOP3.LUT R3, RZ, R132, RZ, 0x33, !PT ;  /* 0x00000084ff038212 */ /* 0x000fe400078e33ff */
.L_x_917:
[----:B------:R-:W-:Y:S05]  /*27c0*/  BSYNC B0 ;  /* 0x0000000000007941 */ /* 0x000fea0003800000 */
.L_x_916:
[----:B------:R-:W2:Y:S01]  /*27d0*/  LDL R8, [R1+0x60] ;  /* 0x0000600001087983 */ /* 0x000ea20000100800 */
[----:B------:R-:W-:-:S04]  /*27e0*/  IMAD R6, R22, R3, R6 ;  /* 0x0000000316067224 */ /* 0x000fc800078e0206 */
[----:B------:R-:W-:-:S05]  /*27f0*/  IMAD.IADD R3, R6, 0x1, R3 ;  /* 0x0000000106037824 */ /* 0x000fca00078e0203 */
[----:B------:R-:W-:Y:S01]  /*2800*/  IMNMX R5, R10, R3, PT ;  /* 0x000000030a057217 */ /* 0x000fe20003800200 */
[----:B------:R-:W-:-:S04]  /*2810*/  IMAD R3, R6, 0x60, -R16 ;  /* 0x0000006006037824 */ /* 0x000fc800078e0a10 */
[----:B------:R-:W-:Y:S01]  /*2820*/  IMAD R5, R5, 0x60, -R16 ;  /* 0x0000006005057824 */ /* 0x000fe200078e0a10 */
[----:B------:R-:W-:-:S04]  /*2830*/  IMNMX R4, RZ, R3, !PT ;  /* 0x00000003ff047217 */ /* 0x000fc80007800200 */
[----:B------:R-:W-:-:S04]  /*2840*/  IMNMX R3, R5, R2, PT ;  /* 0x0000000205037217 */ /* 0x000fc80003800200 */
[----:B------:R-:W-:Y:S01]  /*2850*/  ISETP.GT.AND P0, PT, R3, R4, PT ;  /* 0x000000040300720c */ /* 0x000fe20003f04270 */
[----:B------:R-:W-:-:S05]  /*2860*/  IMAD.WIDE.U32 R4, R4, -0x55555555, RZ ;  /* 0xaaaaaaab04047825 */ /* 0x000fca00078e00ff */
[----:B------:R-:W-:-:S07]  /*2870*/  SHF.R.U32.HI R122, RZ, 0x6, R5 ;  /* 0x00000006ff7a7819 */ /* 0x000fce0000011605 */
[----:B------:R-:W-:-:S05]  /*2880*/  @P0 IADD3 R3, R3, 0x5f, RZ ;  /* 0x0000005f03030810 */ /* 0x000fca0007ffe0ff */
[----:B------:R-:W-:-:S04]  /*2890*/  @P0 IMAD.HI R4, R3, 0x2aaaaaab, RZ ;  /* 0x2aaaaaab03040827 */ /* 0x000fc800078e02ff */
[----:B------:R-:W-:Y:S01]  /*28a0*/  IMAD.MOV.U32 R3, RZ, RZ, R122 ;  /* 0x000000ffff037224 */ /* 0x000fe200078e007a */
[----:B------:R-:W-:-:S04]  /*28b0*/  @P0 SHF.R.U32.HI R5, RZ, 0x1f, R4 ;  /* 0x0000001fff050819 */ /* 0x000fc80000011604 */
[----:B------:R-:W-:-:S04]  /*28c0*/  @P0 LEA.HI.SX32 R3, R4, R5, 0x1c ;  /* 0x0000000504030211 */ /* 0x000fc800078fe2ff */
[----:B------:R-:W-:Y:S01]  /*28d0*/  ISETP.GT.AND P0, PT, R3, R122, PT ;  /* 0x0000007a0300720c */ /* 0x000fe20003f04270 */
[----:B--2---:R-:W-:-:S04]  /*28e0*/  IMAD.IADD R4, R7, 0x1, R8 ;  /* 0x0000000107047824 */ /* 0x004fc800078e0208 */
[----:B------:R-:W-:-:S08]  /*28f0*/  IMAD.SHL.U32 R210, R4, 0x2, RZ ;  /* 0x0000000204d27824 */ /* 0x000fd000078e00ff */
[----:B------:R-:W-:Y:S05]  /*2900*/  @!P0 BRA `(.L_x_918) ;  /* 0x000055f000008947 */ /* 0x000fea0003800000 */
[----:B------:R-:W-:Y:S02]  /*2910*/  ISETP.NE.U32.AND P0, PT, RZ, c[0x0][0x340], PT ;  /* 0x0000d000ff007a0c */ /* 0x000fe40003f05070 */
[----:B------:R-:W-:Y:S02]  /*2920*/  SHF.R.S32.HI R11, RZ, 0x1f, R101 ;  /* 0x0000001fff0b7819 */ /* 0x000fe40000011465 */
[----:B------:R-:W-:-:S13]  /*2930*/  ISETP.NE.AND.EX P2, PT, RZ, c[0x0][0x344], PT, P0 ;  /* 0x0000d100ff007a0c */ /* 0x000fda0003f45300 */
[----:B------:R-:W-:-:S05]  /*2940*/  @P2 IMAD.WIDE R4, R27, R20, c[0x0][0x340] ;  /* 0x0000d0001b042625 */ /* 0x000fca00078e0214 */
[----:B------:R2:W3:Y:S01]  /*2950*/  @P2 LDG.E R23, [R4.64] ;  /* 0x0000000804172981 */ /* 0x0004e2000c1e1900 */
[----:B------:R-:W-:Y:S01]  /*2960*/  IADD3 R110, P0, R101, R18, RZ ;  /* 0x00000012656e7210 */ /* 0x000fe20007f1e0ff */
[----:B------:R-:W-:Y:S01]  /*2970*/  IMAD.MOV.U32 R136, RZ, RZ, 0x60 ;  /* 0x00000060ff887424 */ /* 0x000fe200078e00ff */
[----:B------:R-:W-:Y:S01]  /*2980*/  LOP3.LUT R26, R21, 0xffff, RZ, 0xc0, !PT ;  /* 0x0000ffff151a7812 */ /* 0x000fe200078ec0ff */
[----:B------:R-:W-:Y:S01]  /*2990*/  IMAD.MOV.U32 R10, RZ, RZ, c[0x0][0x238] ;  /* 0x00008e00ff0a7624 */ /* 0x000fe200078e00ff */
[----:B------:R-:W-:Y:S01]  /*29a0*/  LEA.HI.X.SX32 R111, R18, R11, 0x1, P0 ;  /* 0x0000000b126f7211 */ /* 0x000fe200000f0eff */
[C---:B------:R-:W-:Y:S01]  /*29b0*/  IMAD R146, R136.reuse, c[0x0][0x23c], RZ ;  /* 0x00008f0088927a24 */ /* 0x040fe200078e02ff */
[----:B-1----:R-:W-:Y:S01]  /*29c0*/  SHF.R.S32.HI R22, RZ, 0x1f, R27 ;  /* 0x0000001fff167819 */ /* 0x002fe2000001141b */
[----:B------:R-:W-:Y:S01]  /*29d0*/  IMAD.WIDE.U32 R134, R136, c[0x0][0x238], RZ ;  /* 0x00008e0088867a25 */ /* 0x000fe200078e00ff */
[----:B------:R-:W-:Y:S02]  /*29e0*/  IADD3 R32, R3, -0x1, RZ ;  /* 0xffffffff03207810 */ /* 0x000fe40007ffe0ff */
[----:B------:R-:W-:Y:S01]  /*29f0*/  SEL R25, R22, RZ, !P4 ;  /* 0x000000ff16197207 */ /* 0x000fe20006000000 */
[----:B------:R-:W-:Y:S01]  /*2a00*/  IMAD R6, R111, c[0x0][0x238], RZ ;  /* 0x00008e006f067a24 */ /* 0x000fe200078e02ff */
[----:B------:R-:W-:Y:S01]  /*2a10*/  IADD3 R109, -R101, R2, RZ ;  /* 0x00000002656d7210 */ /* 0x000fe20007ffe1ff */
[----:B------:R-:W-:Y:S01]  /*2a20*/  IMAD.IADD R146, R135, 0x1, R146 ;  /* 0x0000000187927824 */ /* 0x000fe200078e0292 */
[----:B------:R-:W-:Y:S01]  /*2a30*/  SEL R24, R27, RZ, !P4 ;  /* 0x000000ff1b187207 */ /* 0x000fe20006000000 */
[----:B------:R-:W-:Y:S01]  /*2a40*/  IMAD R6, R110, c[0x0][0x23c], R6 ;  /* 0x00008f006e067a24 */ /* 0x000fe200078e0206 */
[----:B------:R-:W-:Y:S01]  /*2a50*/  ISETP.GE.AND P5, PT, R76, c[0x0][0x1d4], PT ;  /* 0x000075004c007a0c */ /* 0x000fe20003fa6270 */
[----:B------:R-:W-:Y:S01]  /*2a60*/  IMAD R3, R25, c[0x0][0x248], RZ ;  /* 0x0000920019037a24 */ /* 0x000fe200078e02ff */
[----:B------:R-:W-:Y:S01]  /*2a70*/  ISETP.GE.AND P3, PT, R211, c[0x0][0x1d4], PT ;  /* 0x00007500d3007a0c */ /* 0x000fe20003f66270 */
[----:B------:R-:W-:Y:S01]  /*2a80*/  IMAD.WIDE.U32 R14, R101, c[0x0][0x290], R78 ;  /* 0x0000a400650e7a25 */ /* 0x000fe200078e004e */
[----:B------:R-:W-:-:S02]  /*2a90*/  MOV R143, 0x5 ;  /* 0x00000005008f7802 */ /* 0x000fc40000000f00 */
[----:B------:R-:W-:Y:S01]  /*2aa0*/  SHF.L.U32 R152, R10, 0x5, RZ ;  /* 0x000000050a987819 */ /* 0x000fe200000006ff */
[----:B------:R-:W-:Y:S01]  /*2ab0*/  IMAD R8, R24, c[0x0][0x24c], R3 ;  /* 0x0000930018087a24 */ /* 0x000fe200078e0203 */
[----:B------:R-:W-:Y:S01]  /*2ac0*/  SHF.L.U64.HI R149, R10, R143, c[0x0][0x23c] ;  /* 0x00008f000a957619 */ /* 0x000fe2000001028f */
[----:B--2---:R-:W-:Y:S01]  /*2ad0*/  IMAD.WIDE.U32 R4, R110, c[0x0][0x238], R76 ;  /* 0x00008e006e047a25 */ /* 0x004fe200078e004c */
[----:B------:R-:W-:Y:S02]  /*2ae0*/  IADD3 R129, R17, R19, RZ ;  /* 0x0000001311817210 */ /* 0x000fe40007ffe0ff */
[----:B------:R-:W-:Y:S01]  /*2af0*/  MOV R151, c[0x0][0x290] ;  /* 0x0000a40000977a02 */ /* 0x000fe20000000f00 */
[----:B------:R-:W-:Y:S01]  /*2b00*/  IMAD R3, R146, R32, RZ ;  /* 0x0000002092037224 */ /* 0x000fe200078e02ff */
[----:B------:R-:W-:Y:S01]  /*2b10*/  IADD3 R5, R5, R6, RZ ;  /* 0x0000000605057210 */ /* 0x000fe20007ffe0ff */
[----:B------:R-:W-:Y:S01]  /*2b20*/  IMAD R6, R32, -0x60, R109 ;  /* 0xffffffa020067824 */ /* 0x000fe200078e026d */
[----:B------:R-:W-:Y:S01]  /*2b30*/  P2R R131, PR, RZ, 0x20 ;  /* 0x00000020ff837803 */ /* 0x000fe20000000000 */
[----:B------:R-:W-:Y:S01]  /*2b40*/  IMAD.WIDE.U32 R20, R101, c[0x0][0x290], R76 ;  /* 0x0000a40065147a25 */ /* 0x000fe200078e004c */
[----:B------:R-:W-:-:S02]  /*2b50*/  P2R R130, PR, RZ, 0x8 ;  /* 0x00000008ff827803 */ /* 0x000fc40000000000 */
[----:B------:R-:W-:Y:S01]  /*2b60*/  ISETP.GE.AND P0, PT, R6, 0x1, PT ;  /* 0x000000010600780c */ /* 0x000fe20003f06270 */
[----:B------:R-:W-:Y:S01]  /*2b70*/  IMAD.WIDE.U32 R4, R26, c[0x0][0x240], R4 ;  /* 0x000090001a047a25 */ /* 0x000fe200078e0004 */
[----:B------:R-:W-:-:S03]  /*2b80*/  SHF.L.U32 R154, R151, 0x5, RZ ;  /* 0x00000005979a7819 */ /* 0x000fc600000006ff */
[----:B------:R-:W-:Y:S02]  /*2b90*/  IMAD R5, R26, c[0x0][0x244], R5 ;  /* 0x000091001a057a24 */ /* 0x000fe400078e0205 */
[----:B------:R-:W-:Y:S02]  /*2ba0*/  IMAD.MOV.U32 R140, RZ, RZ, c[0x0][0x280] ;  /* 0x0000a000ff8c7624 */ /* 0x000fe400078e00ff */
[----:B------:R-:W-:Y:S01]  /*2bb0*/  IMAD.WIDE.U32 R114, R24, c[0x0][0x248], R4 ;  /* 0x0000920018727a25 */ /* 0x000fe200078e0004 */
[----:B------:R-:W-:Y:S02]  /*2bc0*/  SHF.R.S32.HI R4, RZ, 0x1f, R32 ;  /* 0x0000001fff047819 */ /* 0x000fe40000011420 */
[-C--:B------:R-:W-:Y:S01]  /*2bd0*/  SHF.L.U64.HI R142, R140, R143.reuse, c[0x0][0x284] ;  /* 0x0000a1008c8e7619 */ /* 0x080fe2000001028f */
[----:B------:R-:W-:Y:S01]  /*2be0*/  IMAD.MOV.U32 R112, RZ, RZ, R114 ;  /* 0x000000ffff707224 */ /* 0x000fe200078e0072 */
[----:B------:R-:W-:Y:S01]  /*2bf0*/  IADD3 R113, R115, R8, RZ ;  /* 0x0000000873717210 */ /* 0x000fe20007ffe0ff */
[----:B------:R-:W-:Y:S01]  /*2c00*/  IMAD R3, R4, R134, R3 ;  /* 0x0000008604037224 */ /* 0x000fe200078e0203 */
[----:B------:R-:W-:Y:S01]  /*2c10*/  SHF.L.U64.HI R143, R151, R143, c[0x0][0x294] ;  /* 0x0000a500978f7619 */ /* 0x000fe2000001028f */
[----:B------:R-:W-:-:S02]  /*2c20*/  IMAD R147, R136, c[0x0][0x284], RZ ;  /* 0x0000a10088937a24 */ /* 0x000fc400078e02ff */
[----:B------:R-:W-:-:S04]  /*2c30*/  IMAD.WIDE.U32 R8, R32, R134, R112 ;  /* 0x0000008620087225 */ /* 0x000fc800078e0070 */
[C---:B------:R-:W-:Y:S01]  /*2c40*/  IMAD R148, R136.reuse, c[0x0][0x294], RZ ;  /* 0x0000a50088947a24 */ /* 0x040fe200078e02ff */
[----:B------:R-:W-:Y:S01]  /*2c50*/  IADD3 R3, R9, R3, RZ ;  /* 0x0000000309037210 */ /* 0x000fe20007ffe0ff */
[----:B------:R-:W-:Y:S01]  /*2c60*/  IMAD.WIDE.U32 R138, R136, c[0x0][0x280], RZ ;  /* 0x0000a000888a7a25 */ /* 0x000fe200078e00ff */
[----:B------:R-:W-:-:S03]  /*2c70*/  @P0 LEA R4, P1, R8, c[0x0][0x220], 0x1 ;  /* 0x0000880008040a11 */ /* 0x000fc600078208ff */
[----:B------:R-:W-:Y:S01]  /*2c80*/  IMAD.WIDE.U32 R136, R136, c[0x0][0x290], RZ ;  /* 0x0000a40088887a25 */ /* 0x000fe200078e00ff */
[----:B------:R-:W-:Y:S02]  /*2c90*/  @P0 LEA.HI.X R5, R8, c[0x0][0x224], R3, 0x1, P1 ;  /* 0x0000890008050a11 */ /* 0x000fe400008f0c03 */
[----:B------:R-:W-:Y:S01]  /*2ca0*/  ISETP.GE.AND P1, PT, R6, 0x21, PT ;  /* 0x000000210600780c */ /* 0x000fe20003f26270 */
[C---:B------:R-:W-:Y:S01]  /*2cb0*/  IMAD.WIDE.U32 R120, R26.reuse, c[0x0][0x1e8], RZ ;  /* 0x00007a001a787a25 */ /* 0x040fe200078e00ff */
[----:B------:R-:W-:Y:S01]  /*2cc0*/  IADD3 R147, R139, R147, RZ ;  /* 0x000000938b937210 */ /* 0x000fe20007ffe0ff */
[----:B------:R-:W-:Y:S01]  /*2cd0*/  @!PT LDS RZ, [RZ] ;  /* 0x00000000fffff984 */ /* 0x000fe20000000800 */
[----:B------:R-:W-:Y:S01]  /*2ce0*/  @!PT LDS RZ, [RZ] ;  /* 0x00000000fffff984 */ /* 0x000fe20000000800 */
[----:B------:R-:W-:Y:S01]  /*2cf0*/  @!PT LDS RZ, [RZ] ;  /* 0x00000000fffff984 */ /* 0x000fe20000000800 */
[----:B------:R1:W-:Y:S02]  /*2d00*/  @P0 LDGSTS.E.BYPASS.LTC128B.128 [R210+0x8100], [R4.64], !P5 ;  /* 0x0810000004d20fae */ /* 0x0003e4000e901d48 */
[----:B------:R-:W-:Y:S02]  /*2d10*/  IMAD.WIDE.U32 R118, R26, c[0x0][0x210], RZ ;  /* 0x000084001a767a25 */ /* 0x000fe400078e00ff */
[----:B------:R1:W-:Y:S02]  /*2d20*/  @P0 LDGSTS.E.BYPASS.LTC128B.128 [R210+0xb100], [R4.64+0x80], !P3 ;  /* 0x0b10008004d20fae */ /* 0x0003e4000d901d48 */
[----:B------:R-:W-:-:S02]  /*2d30*/  IMAD.SHL.U32 R153, R140, 0x20, RZ ;  /* 0x000000208c997824 */ /* 0x000fc400078e00ff */
[----:B------:R-:W-:Y:S02]  /*2d40*/  IMAD.IADD R148, R137, 0x1, R148 ;  /* 0x0000000189947824 */ /* 0x000fe400078e0294 */
[C---:B------:R-:W-:Y:S02]  /*2d50*/  IMAD R128, R26.reuse, c[0x0][0x1ec], R121 ;  /* 0x00007b001a807a24 */ /* 0x040fe400078e0279 */
[----:B------:R-:W-:Y:S01]  /*2d60*/  IMAD R127, R26, c[0x0][0x214], R119 ;  /* 0x000085001a7f7a24 */ /* 0x000fe200078e0277 */
[----:B-1----:R-:W-:-:S05]  /*2d70*/  @P1 IADD3 R5, P0, R152, R8, RZ ;  /* 0x0000000898051210 */ /* 0x002fca0007f1e0ff */
[----:B------:R-:W-:Y:S01]  /*2d80*/  @P1 IMAD.X R9, R3, 0x1, R149, P0 ;  /* 0x0000000103091824 */ /* 0x000fe200000e0695 */
[----:B------:R-:W-:-:S04]  /*2d90*/  @P1 LEA R4, P0, R5, c[0x0][0x220], 0x1 ;  /* 0x0000880005041a11 */ /* 0x000fc800078008ff */
[----:B------:R-:W-:Y:S01]  /*2da0*/  @P1 LEA.HI.X R5, R5, c[0x0][0x224], R9, 0x1, P0 ;  /* 0x0000890005051a11 */ /* 0x000fe200000f0c09 */
[C---:B------:R-:W-:Y:S01]  /*2db0*/  IMAD R9, R11.reuse, c[0x0][0x290], RZ ;  /* 0x0000a4000b097a24 */ /* 0x040fe200078e02ff */
[----:B------:R-:W-:Y:S01]  /*2dc0*/  ISETP.GT.AND P0, PT, R6, 0x40, PT ;  /* 0x000000400600780c */ /* 0x000fe20003f04270 */
[----:B------:R-:W-:Y:S02]  /*2dd0*/  IMAD R6, R11, c[0x0][0x280], RZ ;  /* 0x0000a0000b067a24 */ /* 0x000fe400078e02ff */
[----:B------:R1:W-:Y:S01]  /*2de0*/  @P1 LDGSTS.E.BYPASS.LTC128B.128 [R241+0x9100], [R4.64], !P5 ;  /* 0x0910000004f11fae */ /* 0x0003e2000e901d48 */
[C---:B------:R-:W-:Y:S02]  /*2df0*/  IMAD R9, R101.reuse, c[0x0][0x294], R9 ;  /* 0x0000a50065097a24 */ /* 0x040fe400078e0209 */
[----:B------:R-:W-:Y:S01]  /*2e00*/  IMAD R6, R101, c[0x0][0x284], R6 ;  /* 0x0000a10065067a24 */ /* 0x000fe200078e0206 */
[----:B------:R1:W-:Y:S02]  /*2e10*/  @P1 LDGSTS.E.BYPASS.LTC128B.128 [R241+0xc100], [R4.64+0x80], !P3 ;  /* 0x0c10008004f11fae */ /* 0x0003e4000d901d48 */
[----:B------:R-:W-:-:S04]  /*2e20*/  IADD3 R17, R15, R9, RZ ;  /* 0x000000090f117210 */ /* 0x000fc80007ffe0ff */
[----:B------:R-:W-:Y:S02]  /*2e30*/  @P0 LEA R16, P1, R10, R8, 0x6 ;  /* 0x000000080a100211 */ /* 0x000fe400078230ff */
[----:B------:R-:W-:-:S04]  /*2e40*/  @P0 MOV R8, c[0x0][0x23c] ;  /* 0x00008f0000080a02 */ /* 0x000fc80000000f00 */
[----:B------:R-:W-:Y:S01]  /*2e50*/  @P0 LEA.HI.X R3, R10, R3, R8, 0x6, P1 ;  /* 0x000000030a030211 */ /* 0x000fe200008f3408 */
[----:B------:R-:W-:Y:S01]  /*2e60*/  IMAD.WIDE.U32 R10, R101, c[0x0][0x280], R76 ;  /* 0x0000a000650a7a25 */ /* 0x000fe200078e004c */
[----:B------:R-:W-:-:S04]  /*2e70*/  @P0 LEA R8, P1, R16, c[0x0][0x220], 0x1 ;  /* 0x0000880010080a11 */ /* 0x000fc800078208ff */
[----:B------:R-:W-:Y:S01]  /*2e80*/  IADD3 R15, R6, R11, RZ ;  /* 0x0000000b060f7210 */ /* 0x000fe20007ffe0ff */
[----:B------:R-:W-:Y:S01]  /*2e90*/  IMAD.IADD R11, R9, 0x1, R21 ;  /* 0x00000001090b7824 */ /* 0x000fe200078e0215 */
[----:B------:R-:W-:Y:S02]  /*2ea0*/  @P0 LEA.HI.X R9, R16, c[0x0][0x224], R3, 0x1, P1 ;  /* 0x0000890010090a11 */ /* 0x000fe400008f0c03 */
[----:B------:R-:W-:Y:S01]  /*2eb0*/  MOV R16, R14 ;  /* 0x0000000e00107202 */ /* 0x000fe20000000f00 */
[----:B------:R-:W-:Y:S01]  /*2ec0*/  IMAD.MOV.U32 R14, RZ, RZ, R10 ;  /* 0x000000ffff0e7224 */ /* 0x000fe200078e000a */
[----:B------:R-:W-:Y:S01]  /*2ed0*/  MOV R10, R20 ;  /* 0x00000014000a7202 */ /* 0x000fe20000000f00 */
[----:B------:R2:W-:Y:S01]  /*2ee0*/  @P0 LDGSTS.E.BYPASS.LTC128B.128 [R241+0xa100], [R8.64], !P5 ;  /* 0x0a10000008f10fae */ /* 0x0005e2000e901d48 */
[----:B------:R-:W-:Y:S01]  /*2ef0*/  MOV R3, c[0x0][0x27c] ;  /* 0x00009f0000037a02 */ /* 0x000fe20000000f00 */
[----:B-1----:R-:W-:Y:S02]  /*2f00*/  IMAD.WIDE.U32 R4, R101, c[0x0][0x280], R78 ;  /* 0x0000a00065047a25 */ /* 0x002fe400078e004e */
[----:B------:R2:W-:Y:S01]  /*2f10*/  @P0 LDGSTS.E.BYPASS.LTC128B.128 [R241+0xd100], [R8.64+0x80], !P3 ;  /* 0x0d10008008f10fae */ /* 0x0005e2000d901d48 */
[----:B------:R-:W-:Y:S01]  /*2f20*/  SHF.L.U32 R66, R3, 0x1, RZ ;  /* 0x0000000103427819 */ /* 0x000fe200000006ff */
[----:B------:R-:W-:Y:S01]  /*2f30*/  IMAD.IADD R19, R5, 0x1, R6 ;  /* 0x0000000105137824 */ /* 0x000fe200078e0206 */
[----:B-----5:R-:W-:Y:S01]  /*2f40*/  SHF.R.S32.HI R6, RZ, 0x1f, R133 ;  /* 0x0000001fff067819 */ /* 0x020fe20000011485 */
[C---:B------:R-:W-:Y:S01]  /*2f50*/  IMAD.WIDE.U32 R92, R133.reuse, c[0x0][0x280], R14 ;  /* 0x0000a000855c7a25 */ /* 0x040fe200078e000e */
[----:B------:R-:W-:Y:S01]  /*2f60*/  MOV R18, R4 ;  /* 0x0000000400127202 */ /* 0x000fe20000000f00 */
[----:B------:R-:W0:Y:S01]  /*2f70*/  LDGDEPBAR ;  /* 0x00000000000079af */ /* 0x000e220000000000 */
[----:B------:R-:W-:Y:S01]  /*2f80*/  WARPSYNC 0xffffffff ;  /* 0xffffffff00007948 */ /* 0x000fe20003800000 */
[----:B------:R-:W-:-:S04]  /*2f90*/  IMAD.WIDE.U32 R90, R133, c[0x0][0x290], R10 ;  /* 0x0000a400855a7a25 */ /* 0x000fc800078e000a */
[----:B------:R-:W-:-:S04]  /*2fa0*/  IMAD.WIDE.U32 R96, R133, c[0x0][0x280], R18 ;  /* 0x0000a00085607a25 */ /* 0x000fc800078e0012 */
[----:B------:R-:W-:-:S04]  /*2fb0*/  IMAD.WIDE.U32 R94, R133, c[0x0][0x290], R16 ;  /* 0x0000a400855e7a25 */ /* 0x000fc800078e0010 */
[C---:B--2---:R-:W-:Y:S02]  /*2fc0*/  IMAD R9, R6.reuse, c[0x0][0x280], RZ ;  /* 0x0000a00006097a24 */ /* 0x044fe400078e02ff */
[----:B------:R-:W-:Y:S02]  /*2fd0*/  IMAD R8, R6, c[0x0][0x290], RZ ;  /* 0x0000a40006087a24 */ /* 0x000fe400078e02ff */
[C---:B------:R-:W-:Y:S02]  /*2fe0*/  IMAD R6, R133.reuse, c[0x0][0x284], R9 ;  /* 0x0000a10085067a24 */ /* 0x040fe400078e0209 */
[----:B------:R-:W-:-:S03]  /*2ff0*/  IMAD R3, R133, c[0x0][0x294], R8 ;  /* 0x0000a50085037a24 */ /* 0x000fc600078e0208 */
[----:B------:R-:W-:Y:S01]  /*3000*/  IADD3 R108, R97, R6, RZ ;  /* 0x00000006616c7210 */ /* 0x000fe20007ffe0ff */
[----:B------:R-:W-:Y:S01]  /*3010*/  IMAD.IADD R107, R95, 0x1, R3 ;  /* 0x000000015f6b7824 */ /* 0x000fe200078e0203 */
[----:B------:R-:W-:Y:S02]  /*3020*/  IADD3 R106, R6, R93, RZ ;  /* 0x0000005d066a7210 */ /* 0x000fe40007ffe0ff */
[----:B------:R-:W-:Y:S02]  /*3030*/  IADD3 R105, R3, R91, RZ ;  /* 0x0000005b03697210 */ /* 0x000fe40007ffe0ff */
[----:B---3--:R-:W-:Y:S02]  /*3040*/  @P2 SHF.R.S32.HI R5, RZ, 0x1f, R23 ;  /* 0x0000001fff052819 */ /* 0x008fe40000011417 */
[----:B------:R-:W-:Y:S02]  /*3050*/  @!P2 MOV R5, R22 ;  /* 0x000000160005a202 */ /* 0x000fe40000000f00 */
[----:B------:R-:W-:Y:S01]  /*3060*/  @P2 MOV R4, R23 ;  /* 0x0000001700042202 */ /* 0x000fe20000000f00 */
[----:B------:R-:W-:-:S02]  /*3070*/  @!P2 IMAD.MOV.U32 R4, RZ, RZ, R27 ;  /* 0x000000ffff04a224 */ /* 0x000fc400078e001b */
[----:B------:R-:W-:Y:S02]  /*3080*/  IMAD R5, R5, c[0x0][0x2b0], RZ ;  /* 0x0000ac0005057a24 */ /* 0x000fe400078e02ff */
[----:B------:R-:W-:-:S04]  /*3090*/  IMAD.WIDE.U32 R116, R4, c[0x0][0x2b0], RZ ;  /* 0x0000ac0004747a25 */ /* 0x000fc800078e00ff */
[----:B------:R-:W-:-:S05]  /*30a0*/  IMAD R5, R4, c[0x0][0x2b4], R5 ;  /* 0x0000ad0004057a24 */ /* 0x000fca00078e0205 */
[----:B------:R-:W-:Y:S02]  /*30b0*/  IADD3 R126, R117, R5, RZ ;  /* 0x00000005757e7210 */ /* 0x000fe40007ffe0ff */
[----:B------:R-:W-:Y:S01]  /*30c0*/  ISETP.GE.AND P2, PT, R76, c[0x0][0x27c], PT ;  /* 0x00009f004c007a0c */ /* 0x000fe20003f46270 */
[C---:B------:R-:W-:Y:S01]  /*30d0*/  IMAD.SHL.U32 R20, R101.reuse, 0x40, RZ ;  /* 0x0000004065147824 */ /* 0x040fe200078e00ff */
[----:B------:R-:W-:Y:S01]  /*30e0*/  IADD3 R21, R101, 0x40, RZ ;  /* 0x0000004065157810 */ /* 0x000fe20007ffe0ff */
[----:B------:R-:W-:Y:S01]  /*30f0*/  IMAD R8, R25, c[0x0][0x268], RZ ;  /* 0x00009a0019087a24 */ /* 0x000fe200078e02ff */
[----:B------:R-:W-:Y:S01]  /*3100*/  SEL R3, RZ, c[0x0][0x27c], !P2 ;  /* 0x00009f00ff037a07 */ /* 0x000fe20005000000 */
[----:B------:R-:W-:Y:S01]  /*3110*/  IMAD.WIDE.U32 R4, R26, c[0x0][0x260], R76 ;  /* 0x000098001a047a25 */ /* 0x000fe200078e004c */
[----:B------:R-:W-:Y:S01]  /*3120*/  LOP3.LUT R20, R20, 0x1c0, RZ, 0xc0, !PT ;  /* 0x000001c014147812 */ /* 0x000fe200078ec0ff */
[----:B------:R-:W-:Y:S01]  /*3130*/  BAR.SYNC.DEFER_BLOCKING 0x0 ;  /* 0x0000000000007b1d */ /* 0x000fe20000010000 */
[----:B------:R-:W-:Y:S01]  /*3140*/  IADD3 R23, R101, 0x20, RZ ;  /* 0x0000002065177810 */ /* 0x000fe20007ffe0ff */
[C---:B------:R-:W-:Y:S01]  /*3150*/  IMAD.IADD R3, R76.reuse, 0x1, R3 ;  /* 0x000000014c037824 */ /* 0x040fe200078e0203 */
[----:B------:R-:W-:Y:S01]  /*3160*/  ISETP.GE.AND P5, PT, R76, c[0x0][0x1d4], PT ;  /* 0x000075004c007a0c */ /* 0x000fe20003fa6270 */
[----:B------:R-:W-:-:S02]  /*3170*/  IMAD.SHL.U32 R21, R21, 0x40, RZ ;  /* 0x0000004015157824 */ /* 0x000fc400078e00ff */
[----:B------:R-:W-:Y:S01]  /*3180*/  IMAD R14, R24, c[0x0][0x26c], R8 ;  /* 0x00009b00180e7a24 */ /* 0x000fe200078e0208 */
[----:B------:R-:W-:Y:S01]  /*3190*/  SHF.R.S32.HI R6, RZ, 0x1f, R3 ;  /* 0x0000001fff067819 */ /* 0x000fe20000011403 */
[----:B------:R-:W-:Y:S01]  /*31a0*/  IMAD.SHL.U32 R23, R23, 0x40, RZ ;  /* 0x0000004017177824 */ /* 0x000fe200078e00ff */
[----:B------:R-:W-:Y:S01]  /*31b0*/  LOP3.LUT R21, R21, 0x1c0, RZ, 0xc0, !PT ;  /* 0x000001c015157812 */ /* 0x000fe200078ec0ff */
[----:B------:R-:W-:Y:S01]  /*31c0*/  IMAD R5, R26, c[0x0][0x264], R5 ;  /* 0x000099001a057a24 */ /* 0x000fe200078e0205 */
[CC--:B------:R-:W-:Y:S01]  /*31d0*/  LEA.HI R9, R6.reuse, R3.reuse, RZ, 0x6 ;  /* 0x0000000306097211 */ /* 0x0c0fe200078f30ff */
[----:B------:R-:W-:Y:S01]  /*31e0*/  IMAD.MOV.U32 R141, RZ, RZ, 0x6 ;  /* 0x00000006ff8d7424 */ /* 0x000fe200078e00ff */
[----:B------:R-:W-:Y:S01]  /*31f0*/  LEA.HI R3, R6, R3, RZ, 0x3 ;  /* 0x0000000306037211 */ /* 0x000fe200078f18ff */
[----:B------:R-:W-:Y:S01]  /*3200*/  IMAD.WIDE.U32 R88, R24, c[0x0][0x268], R4 ;  /* 0x00009a0018587a25 */ /* 0x000fe200078e0004 */
[----:B------:R-:W-:Y:S01]  /*3210*/  LOP3.LUT R23, R23, 0x1c0, RZ, 0xc0, !PT ;  /* 0x000001c017177812 */ /* 0x000fe200078ec0ff */
[----:B------:R-:W-:Y:S01]  /*3220*/  ULDC.U8 UR5, c[0x0][0x298] ;  /* 0x0000a60000057ab9 */ /* 0x000fe20000000000 */
[--C-:B------:R-:W-:Y:S01]  /*3230*/  LOP3.LUT R6, R20, 0x38, R3.reuse, 0xf8, !PT ;  /* 0x0000003814067812 */ /* 0x100fe200078ef803 */
[----:B------:R-:W-:Y:S01]  /*3240*/  IMAD.SHL.U32 R20, R101, 0x40, RZ ;  /* 0x0000004065147824 */ /* 0x000fe200078e00ff */
[----:B------:R-:W-:Y:S01]  /*3250*/  LOP3.LUT R8, R21, 0x38, R3, 0xf8, !PT ;  /* 0x0000003815087812 */ /* 0x000fe200078ef803 */
[----:B------:R-:W-:Y:S01]  /*3260*/  IMAD.MOV.U32 R157, RZ, RZ, c[0x0][0x2b8] ;  /* 0x0000ae00ff9d7624 */ /* 0x000fe200078e00ff */
[----:B------:R-:W-:Y:S01]  /*3270*/  IADD3 R21, R101, 0x20, RZ ;  /* 0x0000002065157810 */ /* 0x000fe20007ffe0ff */
[----:B------:R-:W-:Y:S01]  /*3280*/  IMAD.MOV.U32 R156, RZ, RZ, c[0x0][0x27c] ;  /* 0x00009f00ff9c7624 */ /* 0x000fe200078e00ff */
[----:B------:R-:W-:Y:S01]  /*3290*/  LOP3.LUT R20, R20, 0x1c0, RZ, 0xc0, !PT ;  /* 0x000001c014147812 */ /* 0x000fe200078ec0ff */
[----:B------:R-:W-:Y:S01]  /*32a0*/  IMAD.SHL.U32 R150, R140, 0x40, RZ ;  /* 0x000000408c967824 */ /* 0x000fe200078e00ff */
[----:B------:R-:W-:Y:S01]  /*32b0*/  SHF.R.S32.HI R4, RZ, 0x6, R9 ;  /* 0x00000006ff047819 */ /* 0x000fe20000011409 */
[----:B------:R-:W-:Y:S01]  /*32c0*/  IMAD.SHL.U32 R21, R21, 0x40, RZ ;  /* 0x0000004015157824 */ /* 0x000fe200078e00ff */
[----:B------:R-:W-:Y:S01]  /*32d0*/  SHF.R.U32.HI R20, RZ, 0x3, R20 ;  /* 0x00000003ff147819 */ /* 0x000fe20000011614 */
[----:B------:R-:W-:Y:S01]  /*32e0*/  IMAD.IADD R103, R89, 0x1, R14 ;  /* 0x0000000159677824 */ /* 0x000fe200078e020e */
[----:B------:R-:W-:Y:S01]  /*32f0*/  LOP3.LUT R5, R23, 0x38, R3, 0xf8, !PT ;  /* 0x0000003817057812 */ /* 0x000fe200078ef803 */
[----:B------:R-:W-:Y:S01]  /*3300*/  IMAD R11, R4, 0x1800, R7 ;  /* 0x00001800040b7824 */ /* 0x000fe200078e0207 */
[----:B------:R-:W-:Y:S01]  /*3310*/  LOP3.LUT R10, R6, R20, RZ, 0x3c, !PT ;  /* 0x00000014060a7212 */ /* 0x000fe200078e3cff */
[----:B------:R-:W-:Y:S01]  /*3320*/  IMAD R9, R4, 0x1800, R12 ;  /* 0x0000180004097824 */ /* 0x000fe200078e020c */
[----:B------:R-:W-:-:S02]  /*3330*/  IADD3 R20, R101, 0x40, RZ ;  /* 0x0000004065147810 */ /* 0x000fc40007ffe0ff */
[----:B------:R-:W-:Y:S01]  /*3340*/  LOP3.LUT R21, R21, 0x1c0, RZ, 0xc0, !PT ;  /* 0x000001c015157812 */ /* 0x000fe200078ec0ff */
[----:B------:R-:W-:Y:S01]  /*3350*/  IMAD.IADD R10, R11, 0x1, R10 ;  /* 0x000000010b0a7824 */ /* 0x000fe200078e020a */
[----:B------:R-:W-:Y:S01]  /*3360*/  LOP3.LUT R87, R3, 0xfffffff8, RZ, 0xc0, !PT ;  /* 0xfffffff803577812 */ /* 0x000fe200078ec0ff */
[----:B------:R-:W-:Y:S01]  /*3370*/  IMAD.SHL.U32 R20, R20, 0x40, RZ ;  /* 0x0000004014147824 */ /* 0x000fe200078e00ff */
[----:B------:R-:W-:Y:S01]  /*3380*/  SHF.R.U32.HI R21, RZ, 0x3, R21 ;  /* 0x00000003ff157819 */ /* 0x000fe20000011615 */
[----:B------:R-:W-:Y:S01]  /*3390*/  IMAD.SHL.U32 R125, R10, 0x2, RZ ;  /* 0x000000020a7d7824 */ /* 0x000fe200078e00ff */
[----:B------:R-:W-:Y:S02]  /*33a0*/  SHF.L.U64.HI R140, R140, R141, c[0x0][0x284] ;  /* 0x0000a1008c8c7619 */ /* 0x000fe4000001028d */
[----:B------:R-:W-:Y:S02]  /*33b0*/  LOP3.LUT R20, R20, 0x1c0, RZ, 0xc0, !PT ;  /* 0x000001c014147812 */ /* 0x000fe400078ec0ff */
[----:B------:R-:W-:Y:S01]  /*33c0*/  LOP3.LUT R6, R5, R21, RZ, 0x3c, !PT ;  /* 0x0000001505067212 */ /* 0x000fe200078e3cff */
[----:B------:R-:W-:Y:S01]  /*33d0*/  IMAD R5, R4, 0x1800, R13 ;  /* 0x0000180004057824 */ /* 0x000fe200078e020d */
[----:B------:R-:W-:-:S02]  /*33e0*/  SHF.R.U32.HI R20, RZ, 0x3, R20 ;  /* 0x00000003ff147819 */ /* 0x000fc40000011614 */
[----:B------:R-:W-:Y:S01]  /*33f0*/  SHF.L.U64.HI R141, R151, R141, c[0x0][0x294] ;  /* 0x0000a500978d7619 */ /* 0x000fe2000001028d */
[----:B------:R-:W-:Y:S01]  /*3400*/  IMAD.IADD R6, R9, 0x1, R6 ;  /* 0x0000000109067824 */ /* 0x000fe200078e0206 */
[----:B------:R-:W-:Y:S01]  /*3410*/  LOP3.LUT R4, R8, R20, RZ, 0x3c, !PT ;  /* 0x0000001408047212 */ /* 0x000fe200078e3cff */
[----:B------:R-:W-:Y:S01]  /*3420*/  IMAD.SHL.U32 R151, R151, 0x40, RZ ;  /* 0x0000004097977824 */ /* 0x000fe200078e00ff */
[----:B------:R-:W-:Y:S01]  /*3430*/  SHF.R.S32.HI R64, RZ, 0x3, R3 ;  /* 0x00000003ff407819 */ /* 0x000fe20000011403 */
[----:B------:R-:W-:Y:S01]  /*3440*/  IMAD.SHL.U32 R124, R6, 0x2, RZ ;  /* 0x00000002067c7824 */ /* 0x000fe200078e00ff */
[----:B------:R-:W-:Y:S01]  /*3450*/  SHF.R.S32.HI R104, RZ, 0x1f, R87 ;  /* 0x0000001fff687819 */ /* 0x000fe20000011457 */
[----:B------:R-:W-:Y:S01]  /*3460*/  IMAD.IADD R4, R5, 0x1, R4 ;  /* 0x0000000105047824 */ /* 0x000fe200078e0204 */
[----:B------:R-:W-:Y:S02]  /*3470*/  ISETP.NE.AND P1, PT, R157, 0x1, PT ;  /* 0x000000019d00780c */ /* 0x000fe40003f25270 */
[----:B------:R-:W-:Y:S01]  /*3480*/  ISETP.GE.AND P0, PT, R156, 0x1, PT ;  /* 0x000000019c00780c */ /* 0x000fe20003f06270 */
[----:B------:R-:W-:-:S02]  /*3490*/  IMAD.SHL.U32 R123, R4, 0x2, RZ ;  /* 0x00000002047b7824 */ /* 0x000fc400078e00ff */
.L_x_953:
[----:B------:R-:W-:Y:S01]  /*34a0*/  IMAD R3, R32, 0x60, R0 ;  /* 0x0000006020037824 */ /* 0x000fe200078e0200 */
[----:B------:R-:W-:Y:S01]  /*34b0*/  ISETP.NE.AND P1, PT, R157, 0x1, PT ;  /* 0x000000019d00780c */ /* 0x000fe20003f25270 */
[----:B------:R-:W-:Y:S01]  /*34c0*/  IMAD.MOV.U32 R85, RZ, RZ, RZ ;  /* 0x000000ffff557224 */ /* 0x000fe200078e00ff */
[----:B------:R-:W-:Y:S04]  /*34d0*/  DEPBAR.LE SB0, 0x0 ;  /* 0x000080000000791a */ /* 0x000fe80000000000 */
[----:B-1----:R-:W-:Y:S01]  /*34e0*/  IMAD.IADD R4, R129, 0x1, R3 ;  /* 0x0000000181047824 */ /* 0x002fe200078e0203 */
[----:B------:R-:W-:Y:S01]  /*34f0*/  ISETP.GE.AND P0, PT, R3, R2, PT ;  /* 0x000000020300720c */ /* 0x000fe20003f06270 */
[----:B------:R-:W-:Y:S01]  /*3500*/  WARPSYNC 0xffffffff ;  /* 0xffffffff00007948 */ /* 0x000fe20003800000 */
[----:B------:R-:W-:Y:S01]  /*3510*/  ISETP.GE.AND P3, PT, R156, 0x1, PT ;  /* 0x000000019c00780c */ /* 0x000fe20003f66270 */
[--C-:B------:R-:W-:Y:S01]  /*3520*/  IMAD.MOV.U32 R3, RZ, RZ, R4.reuse ;  /* 0x000000ffff037224 */ /* 0x100fe200078e0004 */
[----:B------:R-:W-:Y:S01]  /*3530*/  ISETP.GT.OR P0, PT, R0, 0x5f, P0 ;  /* 0x0000005f0000780c */ /* 0x000fe20000704670 */
[----:B------:R-:W-:Y:S01]  /*3540*/  BSSY B2, `(.L_x_919) ;  /* 0x000040f000027945 */ /* 0x000fe20003800000 */
[----:B------:R-:W-:Y:S05]  /*3550*/  @P1 IMAD.HI.U32 R5, R4, c[0x0][0x2bc], RZ ;  /* 0x0000af0004051a27 */ /* 0x000fea00078e00ff */
[----:B------:R-:W-:Y:S06]  /*3560*/  @P1 SHF.R.U32.HI R3, RZ, c[0x0][0x2c0], R5 ;  /* 0x0000b000ff031a19 */ /* 0x000fec0000011605 */
[C---:B------:R-:W-:Y:S04]  /*3570*/  @!P0 IADD3 R5, P1, R3.reuse, R116, RZ ;  /* 0x0000007403058210 */ /* 0x040fe80007f3e0ff */
[----:B------:R-:W-:Y:S01]  /*3580*/  @!P0 LEA.HI.X.SX32 R6, R3, R126, 0x1, P1 ;  /* 0x0000007e03068211 */ /* 0x000fe200008f0eff */
[----:B------:R-:W-:Y:S01]  /*3590*/  IMAD.MOV R3, RZ, RZ, -R3 ;  /* 0x000000ffff037224 */ /* 0x000fe200078e0a03 */
[----:B------:R-:W-:Y:S03]  /*35a0*/  @!P0 LEA R8, P1, R5, c[0x0][0x2a0], 0x2 ;  /* 0x0000a80005088a11 */ /* 0x000fe600078210ff */
[----:B------:R-:W-:Y:S01]  /*35b0*/  IMAD R86, R3, c[0x0][0x2b8], R4 ;  /* 0x0000ae0003567a24 */ /* 0x000fe200078e0204 */
[----:B------:R-:W-:Y:S03]  /*35c0*/  @!P0 LEA.HI.X R9, R5, c[0x0][0x2a4], R6, 0x2, P1 ;  /* 0x0000a90005098a11 */ /* 0x000fe600008f1406 */
[----:B------:R-:W-:Y:S01]  /*35d0*/  IMAD.WIDE.U32 R4, R86, c[0x0][0x1e0], RZ ;  /* 0x0000780056047a25 */ /* 0x000fe200078e00ff */
[----:B------:R-:W-:Y:S01]  /*35e0*/  SHF.R.S32.HI R98, RZ, 0x1f, R86 ;  /* 0x0000001fff627819 */ /* 0x000fe20000011456 */
[----:B------:R-:W2:Y:S04]  /*35f0*/  @!P0 LDG.E R85, [R8.64] ;  /* 0x0000000808558981 */ /* 0x000ea8000c1e1900 */
[----:B------:R-:W-:Y:S01]  /*3600*/  IMAD R3, R98, c[0x0][0x1e0], RZ ;  /* 0x0000780062037a24 */ /* 0x000fe200078e02ff */
[----:B------:R-:W-:Y:S03]  /*3610*/  BAR.SYNC.DEFER_BLOCKING 0x0 ;  /* 0x0000000000007b1d */ /* 0x000fe60000010000 */
[----:B------:R-:W-:Y:S04]  /*3620*/  IMAD R3, R86, c[0x0][0x1e4], R3 ;  /* 0x0000790056037a24 */ /* 0x000fe800078e0203 */
[----:B------:R-:W-:Y:S01]  /*3630*/  IMAD.IADD R5, R5, 0x1, R3 ;  /* 0x0000000105057824 */ /* 0x000fe200078e0203 */
[----:B--2---:R-:W-:Y:S03]  /*3640*/  SHF.R.S32.HI R99, RZ, 0x1f, R85 ;  /* 0x0000001fff637819 */ /* 0x004fe60000011455 */
[----:B------:R-:W-:Y:S04]  /*3650*/  IMAD.WIDE.U32 R4, R85, c[0x0][0x1f0], R4 ;  /* 0x00007c0055047a25 */ /* 0x000fe800078e0004 */
[----:B------:R-:W-:Y:S01]  /*3660*/  IMAD R6, R99, c[0x0][0x1f0], RZ ;  /* 0x00007c0063067a24 */ /* 0x000fe200078e02ff */
[----:B------:R-:W-:Y:S03]  /*3670*/  IADD3 R3, P0, R120, R4, RZ ;  /* 0x0000000478037210 */ /* 0x000fe60007f1e0ff */
[----:B------:R-:W-:Y:S05]  /*3680*/  IMAD R6, R85, c[0x0][0x1f4], R6 ;  /* 0x00007d0055067a24 */ /* 0x000fea00078e0206 */
[----:B------:R-:W-:Y:S02]  /*3690*/  IADD3.X R4, R128, R5, R6, P0, !PT ;  /* 0x0000000580047210 */ /* 0x000fe400007fe406 */
[C---:B------:R-:W-:Y:S04]  /*36a0*/  LEA R84, P0, R3.reuse, c[0x0][0x1c8], 0x1 ;  /* 0x0000720003547a11 */ /* 0x040fe800078008ff */
[----:B------:R-:W-:Y:S01]  /*36b0*/  LEA.HI.X R81, R3, c[0x0][0x1cc], R4, 0x1, P0 ;  /* 0x0000730003517a11 */ /* 0x000fe200000f0c04 */
[----:B------:R-:W-:-:S05]  /*36c0*/  @!P3 BRA `(.L_x_920) ;  /* 0x00003c400000b947 */ /* 0x000fca0003800000 */
[-C--:B------:R-:W-:Y:S01]  /*36d0*/  IMAD R6, R147, R32.reuse, RZ ;  /* 0x0000002093067224 */ /* 0x080fe200078e02ff */
[----:B------:R-:W-:Y:S01]  /*36e0*/  ISETP.NE.AND P0, PT, RZ, UR5, PT ;  /* 0x00000005ff007c0c */ /* 0x000fe2000bf05270 */
[-C--:B------:R-:W-:Y:S01]  /*36f0*/  IMAD R5, R148, R32.reuse, RZ ;  /* 0x0000002094057224 */ /* 0x080fe200078e02ff */
[----:B------:R-:W-:Y:S01]  /*3700*/  SHF.R.S32.HI R4, RZ, 0x1f, R32 ;  /* 0x0000001fff047819 */ /* 0x000fe20000011420 */
[----:B------:R-:W-:Y:S02]  /*3710*/  IMAD R3, R32, -0x60, R2 ;  /* 0xffffffa020037824 */ /* 0x000fe400078e0202 */
[----:B------:R-:W-:Y:S03]  /*3720*/  IMAD.WIDE.U32 R60, R138, R32, RZ ;  /* 0x000000208a3c7225 */ /* 0x000fe600078e00ff */
[----:B------:R-:W-:Y:S01]  /*3730*/  IMNMX R67, R3, 0x60, PT ;  /* 0x0000006003437817 */ /* 0x000fe20003800200 */
[C---:B------:R-:W-:Y:S02]  /*3740*/  IMAD R6, R4.reuse, R138, R6 ;  /* 0x0000008a04067224 */ /* 0x040fe400078e0206 */
[----:B------:R-:W-:Y:S02]  /*3750*/  IMAD R5, R4, R136, R5 ;  /* 0x0000008804057224 */ /* 0x000fe400078e0205 */
[----:B------:R-:W-:Y:S01]  /*3760*/  IMAD.WIDE.U32 R36, R136, R32, RZ ;  /* 0x0000002088247225 */ /* 0x000fe200078e00ff */
[----:B------:R-:W-:Y:S04]  /*3770*/  IADD3 R19, R61, R6, RZ ;  /* 0x000000063d137210 */ /* 0x000fe80007ffe0ff */
        /* <DEDUP_REMOVED lines=30> */
.L_x_923:
[----:B------:R-:W-:Y:S05]  /*3960*/  BSYNC B0 ;  /* 0x0000000000007941 */ /* 0x000fea0003800000 */
.L_x_922:
        /* <DEDUP_REMOVED lines=39> */
.L_x_925:
[----:B------:R-:W-:Y:S05]  /*3be0*/  BSYNC B0 ;  /* 0x0000000000007941 */ /* 0x000fea0003800000 */
.L_x_924:
        /* <DEDUP_REMOVED lines=19> */
[----:B------:R-:W-:-:S05]  /*3d20*/  @P3 BRA `(.L_x_927) ;  /* 0x0000012000003947 */ /* 0x000fca0003800000 */
[----:B------:R-:W-:Y:S01]  /*3d30*/  IADD3 R6, P1, P0, R96, R150, R60 ;  /* 0x0000009660067210 */ /* 0x000fe2000783e03c */
[----:B------:R-:W-:Y:S01]  /*3d40*/  CS2R R24, SRZ ;  /* 0x0000000000187805 */ /* 0x000fe2000001ff00 */
[----:B------:R-:W-:Y:S02]  /*3d50*/  CS2R R46, SRZ ;  /* 0x00000000002e7805 */ /* 0x000fe4000001ff00 */
[----:B------:R-:W-:Y:S02]  /*3d60*/  IADD3.X R8, R108, R140, R19, P1, P0 ;  /* 0x0000008c6c087210 */ /* 0x000fe40000fe0413 */
        /* <DEDUP_REMOVED lines=14> */
.L_x_927:
[----:B------:R-:W-:Y:S05]  /*3e50*/  BSYNC B0 ;  /* 0x0000000000007941 */ /* 0x000fea0003800000 */
.L_x_926:
        /* <DEDUP_REMOVED lines=27> */
[----:B------:R-:W-:Y:S02]  /*4010*/  @!P0 SHF.R.U32.HI R19, RZ, 0x10, R35 ;  /* 0x00000010ff138819 */ /* 0x000fe40000011623 */
[C---:B------:R-:W-:Y:S02]  /*4020*/  @!P0 PRMT R3, R18.reuse, 0x5432, R3 ;  /* 0x0000543212038816 */ /* 0x040fe40000000003 */
        /* <DEDUP_REMOVED lines=15> */
[-C--:B------:R-:W-:Y:S01]  /*4120*/  @!P0 FMUL.FTZ R4, R5, R6.reuse ;  /* 0x0000000605048220 */ /* 0x080fe20000410000 */
        /* <DEDUP_REMOVED lines=27> */
.L_x_931:
[----:B------:R-:W-:Y:S05]  /*42e0*/  BSYNC B0 ;  /* 0x0000000000007941 */ /* 0x000fea0003800000 */
.L_x_930:
        /* <DEDUP_REMOVED lines=57> */
.L_x_929:
[----:B------:R-:W-:Y:S05]  /*4680*/  BSYNC B1 ;  /* 0x0000000000017941 */ /* 0x000fea0003800000 */
.L_x_928:
[----:B------:R4:W2:Y:S01]  /*4690*/  SHFL.IDX PT, R33, R81, 0x1, 0x181f ;  /* 0x00381f0051217f89 */ /* 0x0008a200000e0000 */
[----:B------:R-:W-:Y:S03]  /*46a0*/  BSSY B1, `(.L_x_932) ;  /* 0x0000075000017945 */ /* 0x000fe60003800000 */
[----:B------:R4:W3:Y:S01]  /*46b0*/  SHFL.IDX PT, R31, R84, 0x1, 0x181f ;  /* 0x00381f00541f7f89 */ /* 0x0008e200000e0000 */
[----:B------:R-:W-:-:S05]  /*46c0*/  @P6 BRA `(.L_x_933) ;  /* 0x0000072000006947 */ /* 0x000fca0003800000 */
[----:B------:R-:W-:Y:S01]  /*46d0*/  BSSY B0, `(.L_x_934) ;  /* 0x0000038000007945 */ /* 0x000fe20003800000 */
[----:B------:R-:W-:-:S05]  /*46e0*/  @P5 BRA `(.L_x_935) ;  /* 0x0000036000005947 */ /* 0x000fca0003800000 */
[C---:B---3--:R-:W-:Y:S01]  /*46f0*/  LEA R34, P0, R76.reuse, R31, 0x1 ;  /* 0x0000001f4c227211 */ /* 0x048fe200078008ff */
[----:B-1----:R-:W1:Y:S03]  /*4700*/  LDS.128 R8, [R210+0x9100] ;  /* 0x00910000d2087984 */ /* 0x002e660000000c00 */
[----:B--2---:R-:W-:Y:S02]  /*4710*/  LEA.HI.X R35, R76, R33, R77, 0x1, P0 ;  /* 0x000000214c237211 */ /* 0x004fe400000f0c4d */
        /* <DEDUP_REMOVED lines=51> */
.L_x_935:
[----:B------:R-:W-:Y:S05]  /*4a50*/  BSYNC B0 ;  /* 0x0000000000007941 */ /* 0x000fea0003800000 */
.L_x_934:
[----:B------:R-:W-:Y:S11]  /*4a60*/  ISETP.GE.AND P0, PT, R211, c[0x0][0x1d4], PT ;  /* 0x00007500d3007a0c */ /* 0x000ff60003f06270 */
[----:B------:R-:W-:Y:S02]  /*4a70*/  @!UPT UIADD3 URZ, URZ, URZ, URZ ;  /* 0x0000003f3f3ff290 */ /* 0x000fe4000fffe03f */
        /* <DEDUP_REMOVED lines=55> */
.L_x_933:
[----:B------:R-:W-:Y:S05]  /*4df0*/  BSYNC B1 ;  /* 0x0000000000017941 */ /* 0x000fea0003800000 */
.L_x_932:
[----:B---3--:R3:W4:Y:S04]  /*4e00*/  SHFL.IDX PT, R31, R81, 0x2, 0x181f ;  /* 0x00581f00511f7f89 */ /* 0x00872800000e0000 */
[----:B------:R3:W2:Y:S01]  /*4e10*/  SHFL.IDX PT, R28, R84, 0x2, 0x181f ;  /* 0x00581f00541c7f89 */ /* 0x0006a200000e0000 */
[----:B------:R-:W-:-:S05]  /*4e20*/  @P3 BRA `(.L_x_936) ;  /* 0x0000280000003947 */ /* 0x000fca0003800000 */
[----:B------:R-:W-:Y:S01]  /*4e30*/  BSSY B0, `(.L_x_937) ;  /* 0x0000038000007945 */ /* 0x000fe20003800000 */
[----:B------:R-:W-:-:S05]  /*4e40*/  @P5 BRA `(.L_x_938) ;  /* 0x0000036000005947 */ /* 0x000fca0003800000 */
[C---:B-12---:R-:W-:Y:S01]  /*4e50*/  LEA R26, P0, R76.reuse, R28, 0x1 ;  /* 0x0000001c4c1a7211 */ /* 0x046fe200078008ff */
[----:B------:R-:W1:Y:S03]  /*4e60*/  LDS.128 R8, [R210+0xa100] ;  /* 0x00a10000d2087984 */ /* 0x000e660000000c00 */
        /* <DEDUP_REMOVED lines=52> */
.L_x_938:
[----:B------:R-:W-:Y:S05]  /*51b0*/  BSYNC B0 ;  /* 0x0000000000007941 */ /* 0x000fea0003800000 */
.L_x_937:
[----:B------:R-:W-:Y:S11]  /*51c0*/  ISETP.GE.AND P0, PT, R211, c[0x0][0x1d4], PT ;  /* 0x00007500d3007a0c */ /* 0x000ff60003f06270 */
[----:B------:R-:W-:Y:S02]  /*51d0*/  @!UPT UIADD3 URZ, URZ, URZ, URZ ;  /* 0x0000003f3f3ff290 */ /* 0x000fe4000fffe03f */
        /* <DEDUP_REMOVED lines=56> */
.L_x_921:
[C---:B------:R-:W-:Y:S01]  /*5560*/  IADD3 R159, R101.reuse, 0x20, RZ ;  /* 0x00000020659f7810 */ /* 0x040fe20007ffe0ff */
[----:B------:R-:W-:Y:S01]  /*5570*/  CS2R R54, SRZ ;  /* 0x0000000000367805 */ /* 0x000fe2000001ff00 */
[----:B------:R-:W-:Y:S01]  /*5580*/  IADD3 R158, R101, 0x40, RZ ;  /* 0x00000040659e7810 */ /* 0x000fe20007ffe0ff */
[----:B------:R-:W-:Y:S01]  /*5590*/  CS2R R52, SRZ ;  /* 0x0000000000347805 */ /* 0x000fe2000001ff00 */
[----:B------:R-:W-:Y:S01]  /*55a0*/  ISETP.GE.AND P1, PT, R159, R67, PT ;  /* 0x000000439f00720c */ /* 0x000fe20003f26270 */
[----:B------:R-:W-:Y:S01]  /*55b0*/  CS2R R26, SRZ ;  /* 0x00000000001a7805 */ /* 0x000fe2000001ff00 */
[----:B------:R-:W-:Y:S01]  /*55c0*/  IADD3 R65, -R66, c[0x0][0x1d4], RZ ;  /* 0x0000750042417a10 */ /* 0x000fe20007ffe1ff */
[----:B------:R-:W-:Y:S01]  /*55d0*/  CS2R R24, SRZ ;  /* 0x0000000000187805 */ /* 0x000fe2000001ff00 */
[----:B------:R-:W-:Y:S01]  /*55e0*/  ISETP.GE.OR P1, PT, R76, c[0x0][0x27c], P1 ;  /* 0x00009f004c007a0c */ /* 0x000fe20000f26670 */
[----:B------:R-:W-:Y:S01]  /*55f0*/  CS2R R58, SRZ ;  /* 0x00000000003a7805 */ /* 0x000fe2000001ff00 */
[----:B------:R-:W-:Y:S01]  /*5600*/  CS2R R56, SRZ ;  /* 0x0000000000387805 */ /* 0x000fe2000001ff00 */
[----:B------:R-:W-:Y:S01]  /*5610*/  CS2R R22, SRZ ;  /* 0x0000000000167805 */ /* 0x000fe2000001ff00 */
[----:B------:R-:W-:Y:S01]  /*5620*/  CS2R R20, SRZ ;  /* 0x0000000000147805 */ /* 0x000fe2000001ff00 */
[----:B------:R-:W-:Y:S01]  /*5630*/  CS2R R38, SRZ ;  /* 0x0000000000267805 */ /* 0x000fe2000001ff00 */
[----:B------:R1:W2:Y:S01]  /*5640*/  SHFL.IDX PT, R47, R81, RZ, 0x181f ;  /* 0x00181fff512f7589 */ /* 0x0002a200000e0000 */
[----:B------:R-:W-:Y:S06]  /*5650*/  BSSY B0, `(.L_x_939) ;  /* 0x00000c6000007945 */ /* 0x000fec0003800000 */
[----:B------:R-:W-:Y:S01]  /*5660*/  @!P1 IADD3 R3, P3, P0, R92, R60, R153 ;  /* 0x0000003c5c039210 */ /* 0x000fe2000787e099 */
[----:B------:R1:W3:Y:S03]  /*5670*/  SHFL.IDX PT, R46, R84, RZ, 0x181f ;  /* 0x00181fff542e7589 */ /* 0x0002e600000e0000 */
[----:B------:R-:W-:Y:S02]  /*5680*/  @!P1 IADD3.X R4, R106, R19, R142, P3, P0 ;  /* 0x000000136a049210 */ /* 0x000fe40001fe048e */
        /* <DEDUP_REMOVED lines=9> */
[C---:B------:R-:W-:Y:S04]  /*5720*/  @!P1 LEA R8, P3, R3.reuse, c[0x0][0x270], 0x1 ;  /* 0x00009c0003089a11 */ /* 0x040fe800078608ff */
[----:B------:R-:W-:Y:S02]  /*5730*/  @!P1 LEA.HI.X R9, R3, c[0x0][0x274], R4, 0x1, P3 ;  /* 0x00009d0003099a11 */ /* 0x000fe400018f0c04 */
[C---:B------:R-:W-:Y:S03]  /*5740*/  @!P1 LEA R4, P3, R5.reuse, c[0x0][0x288], 0x1 ;  /* 0x0000a20005049a11 */ /* 0x040fe600078608ff */
[----:B------:R4:W2:Y:S01]  /*5750*/  @!P1 LDG.E.128 R20, [R8.64] ;  /* 0x0000000808149981 */ /* 0x0008a2000c1e1d00 */
[----:B------:R-:W-:Y:S02]  /*5760*/  @!P1 LEA.HI.X R5, R5, c[0x0][0x28c], R10, 0x1, P3 ;  /* 0x0000a30005059a11 */ /* 0x000fe400018f0c0a */
[C---:B------:R-:W-:Y:S04]  /*5770*/  @!P0 LEA R14, P3, R6.reuse, c[0x0][0x270], 0x1 ;  /* 0x00009c00060e8a11 */ /* 0x040fe800078608ff */
[----:B------:R-:W-:Y:S01]  /*5780*/  @!P0 LEA.HI.X R15, R6, c[0x0][0x274], R15, 0x1, P3 ;  /* 0x00009d00060f8a11 */ /* 0x000fe200018f0c0f */
[----:B------:R1:W3:Y:S01]  /*5790*/  @!P1 LDG.E.128 R52, [R4.64] ;  /* 0x0000000804349981 */ /* 0x0002e2000c1e1d00 */
[C---:B------:R-:W-:Y:S04]  /*57a0*/  @!P0 LEA R10, P3, R11.reuse, c[0x0][0x288], 0x1 ;  /* 0x0000a2000b0a8a11 */ /* 0x040fe800078608ff */
[----:B------:R-:W-:Y:S02]  /*57b0*/  @!P0 LEA.HI.X R11, R11, c[0x0][0x28c], R16, 0x1, P3 ;  /* 0x0000a3000b0b8a11 */ /* 0x000fe400018f0c10 */
[----:B------:R1:W3:Y:S07]  /*57c0*/  @!P0 LDG.E.128 R24, [R14.64] ;  /* 0x000000080e188981 */ /* 0x0002ee000c1e1d00 */
[----:B------:R1:W3:Y:S01]  /*57d0*/  @!P0 LDG.E.128 R56, [R10.64] ;  /* 0x000000080a388981 */ /* 0x0002e2000c1e1d00 */
[-C--:B------:R-:W-:Y:S01]  /*57e0*/  ISETP.GE.AND P0, PT, R101, R67.reuse, PT ;  /* 0x000000436500720c */ /* 0x080fe20003f06270 */
[----:B----4-:R-:W-:Y:S03]  /*57f0*/  CS2R R8, SRZ ;  /* 0x0000000000087805 */ /* 0x010fe6000001ff00 */
[----:B------:R-:W-:Y:S11]  /*5800*/  ISETP.GE.OR P0, PT, R76, c[0x0][0x27c], P0 ;  /* 0x00009f004c007a0c */ /* 0x000ff60000706670 */
[----:B------:R-:W-:Y:S02]  /*5810*/  @!UPT UIADD3 URZ, URZ, URZ, URZ ;  /* 0x0000003f3f3ff290 */ /* 0x000fe4000fffe03f */
[----:B------:R-:W-:Y:S05]  /*5820*/  @!P0 IADD3 R3, P1, R92, R60, RZ ;  /* 0x0000003c5c038210 */ /* 0x000fea0007f3e0ff */
[----:B-1----:R-:W-:Y:S01]  /*5830*/  @!P0 IMAD.X R4, R19, 0x1, R106, P1 ;  /* 0x0000000113048824 */ /* 0x002fe200008e066a */
[C---:B------:R-:W-:Y:S01]  /*5840*/  @!P0 LEA R14, P1, R3.reuse, c[0x0][0x270], 0x1 ;  /* 0x00009c00030e8a11 */ /* 0x040fe200078208ff */
[----:B------:R-:W-:Y:S03]  /*5850*/  CS2R R10, SRZ ;  /* 0x00000000000a7805 */ /* 0x000fe6000001ff00 */
[----:B------:R-:W-:Y:S02]  /*5860*/  @!P0 LEA.HI.X R15, R3, c[0x0][0x274], R4, 0x1, P1 ;  /* 0x00009d00030f8a11 */ /* 0x000fe400008f0c04 */
[----:B------:R-:W-:Y:S02]  /*5870*/  @!P0 IADD3 R3, P1, R90, R36, RZ ;  /* 0x000000245a038210 */ /* 0x000fe40007f3e0ff */
[----:B------:R-:W-:Y:S01]  /*5880*/  CS2R R36, SRZ ;  /* 0x0000000000247805 */ /* 0x000fe2000001ff00 */
[----:B------:R1:W5:Y:S02]  /*5890*/  @!P0 LDG.E.128 R8, [R14.64] ;  /* 0x000000080e088981 */ /* 0x000364000c1e1d00 */
[----:B------:R-:W-:Y:S01]  /*58a0*/  @!P0 IMAD.X R5, R29, 0x1, R105, P1 ;  /* 0x000000011d058824 */ /* 0x000fe200008e0669 */
[C---:B------:R-:W-:Y:S04]  /*58b0*/  @!P0 LEA R4, P1, R3.reuse, c[0x0][0x288], 0x1 ;  /* 0x0000a20003048a11 */ /* 0x040fe800078208ff */
[----:B------:R-:W-:Y:S02]  /*58c0*/  @!P0 LEA.HI.X R5, R3, c[0x0][0x28c], R5, 0x1, P1 ;  /* 0x0000a30003058a11 */ /* 0x000fe400008f0c05 */
[----:B------:R-:W-:Y:S03]  /*58d0*/  ISETP.GE.AND P1, PT, R76, c[0x0][0x27c], PT ;  /* 0x00009f004c007a0c */ /* 0x000fe60003f26270 */
[----:B------:R4:W5:Y:S01]  /*58e0*/  @!P0 LDG.E.128 R36, [R4.64] ;  /* 0x0000000804248981 */ /* 0x000962000c1e1d00 */
[----:B------:R-:W-:Y:S01]  /*58f0*/  ISETP.GE.OR P0, PT, R101, R67, P5 ;  /* 0x000000436500720c */ /* 0x000fe20002f06670 */
[----:B--2---:R-:W-:Y:S02]  /*5900*/  IMAD.MOV.U32 R6, RZ, RZ, R22 ;  /* 0x000000ffff067224 */ /* 0x004fe400078e0016 */
[----:B----4-:R-:W-:Y:S02]  /*5910*/  IMAD.MOV.U32 R5, RZ, RZ, R23 ;  /* 0x000000ffff057224 */ /* 0x010fe400078e0017 */
[----:B------:R-:W-:Y:S02]  /*5920*/  IMAD.MOV.U32 R4, RZ, RZ, R20 ;  /* 0x000000ffff047224 */ /* 0x000fe400078e0014 */
[----:B------:R-:W-:Y:S01]  /*5930*/  IMAD.MOV.U32 R3, RZ, RZ, R21 ;  /* 0x000000ffff037224 */ /* 0x000fe200078e0015 */
[----:B------:R-:W-:Y:S01]  /*5940*/  PRMT R29, R5, 0x5410, R6 ;  /* 0x00005410051d7816 */ /* 0x000fe20000000006 */
[----:B---3--:R-:W-:Y:S02]  /*5950*/  IMAD.MOV.U32 R6, RZ, RZ, R54 ;  /* 0x000000ffff067224 */ /* 0x008fe400078e0036 */
        /* <DEDUP_REMOVED lines=20> */
[----:B------:R-:W1:Y:S01]  /*5aa0*/  LDS.128 R48, [R125+0x8100] ;  /* 0x008100007d307984 */ /* 0x000e620000000c00 */
        /* <DEDUP_REMOVED lines=10> */
[----:B------:R-:W-:Y:S01]  /*5b50*/  LEA.HI.SX32 R3, R3, R64, 0x1c ;  /* 0x0000004003037211 */ /* 0x000fe200078fe2ff */
[----:B------:R-:W-:Y:S01]  /*5b60*/  IMAD.MOV.U32 R34, RZ, RZ, R38 ;  /* 0x000000ffff227224 */ /* 0x000fe200078e0026 */
[----:B------:R-:W-:Y:S01]  /*5b70*/  LOP3.LUT R17, R17, 0x1c0, RZ, 0xc0, !PT ;  /* 0x000001c011117812 */ /* 0x000fe200078ec0ff */
[----:B------:R-:W-:Y:S01]  /*5b80*/  IMAD.MOV.U32 R42, RZ, RZ, R39 ;  /* 0x000000ffff2a7224 */ /* 0x000fe200078e0027 */
[----:B------:R-:W-:Y:S01]  /*5b90*/  SHF.R.S32.HI R4, RZ, 0x1f, R3 ;  /* 0x0000001fff047819 */ /* 0x000fe20000011403 */
[----:B------:R-:W-:Y:S01]  /*5ba0*/  IMAD.SHL.U32 R43, R3, 0x8, RZ ;  /* 0x00000008032b7824 */ /* 0x000fe200078e00ff */
[----:B------:R-:W-:Y:S02]  /*5bb0*/  SHF.R.U32.HI R17, RZ, 0x3, R17 ;  /* 0x00000003ff117819 */ /* 0x000fe40000011611 */
[----:B------:R-:W-:Y:S02]  /*5bc0*/  LEA.HI R4, R4, R3, RZ, 0x3 ;  /* 0x0000000304047211 */ /* 0x000fe400078f18ff */
[C---:B------:R-:W-:Y:S02]  /*5bd0*/  LEA R72, P0, R87.reuse, R46, 0x1 ;  /* 0x0000002e57487211 */ /* 0x040fe400078008ff */
[----:B------:R-:W-:Y:S02]  /*5be0*/  SHF.R.S32.HI R3, RZ, 0x3, R4 ;  /* 0x00000003ff037819 */ /* 0x000fe40000011404 */
[----:B------:R-:W-:Y:S02]  /*5bf0*/  LOP3.LUT R4, R18, 0x38, R43, 0xf8, !PT ;  /* 0x0000003812047812 */ /* 0x000fe400078ef82b */
[----:B------:R-:W-:Y:S01]  /*5c00*/  LEA.HI.X R73, R87, R47, R104, 0x1, P0 ;  /* 0x0000002f57497211 */ /* 0x000fe200000f0c68 */
[----:B------:R-:W-:Y:S01]  /*5c10*/  IMAD R3, R3, 0x1800, R7 ;  /* 0x0000180003037824 */ /* 0x000fe200078e0207 */
[----:B------:R-:W-:Y:S02]  /*5c20*/  LOP3.LUT R4, R4, R17, RZ, 0x3c, !PT ;  /* 0x0000001104047212 */ /* 0x000fe400078e3cff */
[----:B------:R-:W-:Y:S02]  /*5c30*/  ISETP.GE.AND P0, PT, R43, c[0x0][0x1d4], PT ;  /* 0x000075002b007a0c */ /* 0x000fe40003f06270 */
[----:B------:R-:W-:Y:S01]  /*5c40*/  MOV R14, R9 ;  /* 0x00000009000e7202 */ /* 0x000fe20000000f00 */
[----:B------:R-:W-:Y:S01]  /*5c50*/  IMAD.IADD R3, R3, 0x1, R4 ;  /* 0x0000000103037824 */ /* 0x000fe200078e0204 */
[----:B------:R-:W-:Y:S02]  /*5c60*/  @!P1 SHF.R.U32.HI R4, RZ, 0x10, R11 ;  /* 0x00000010ff049819 */ /* 0x000fe4000001160b */
[----:B------:R-:W-:Y:S02]  /*5c70*/  @!P1 PRMT R33, R33, 0x5410, R35 ;  /* 0x0000541021219816 */ /* 0x000fe40000000023 */
[----:B------:R-:W-:Y:S01]  /*5c80*/  SHF.L.U32 R3, R3, 0x1, RZ ;  /* 0x0000000103037819 */ /* 0x000fe200000006ff */
[----:B-1----:R-:W-:Y:S01]  /*5c90*/  @!P1 IMAD.U32 R44, R51, 0x10000, RZ ;  /* 0x00010000332c9824 */ /* 0x002fe200078e00ff */
[----:B------:R-:W-:Y:S02]  /*5ca0*/  @!P1 PRMT R15, R15, 0x5410, R4 ;  /* 0x000054100f0f9816 */ /* 0x000fe40000000004 */
[----:B------:R-:W-:Y:S01]  /*5cb0*/  @!P1 SHF.R.U32.HI R37, RZ, 0x10, R37 ;  /* 0x00000010ff259819 */ /* 0x000fe20000011625 */
[----:B------:R-:W-:Y:S01]  /*5cc0*/  @!P0 IMAD.WIDE R82, R43, 0x2, R46 ;  /* 0x000000022b528825 */ /* 0x000fe200078e022e */
[----:B------:R1:W2:Y:S01]  /*5cd0*/  LDS.128 R16, [R3+0x8100] ;  /* 0x0081000003107984 */ /* 0x0002a20000000c00 */
[----:B------:R-:W-:Y:S02]  /*5ce0*/  @!P1 LOP3.LUT R46, R51, 0xffff0000, RZ, 0xc0, !PT ;  /* 0xffff0000332e9812 */ /* 0x000fe400078ec0ff */
[----:B------:R-:W-:Y:S01]  /*5cf0*/  @!P1 PRMT R37, R40, 0x5410, R37 ;  /* 0x0000541028259816 */ /* 0x000fe20000000025 */
[----:B------:R-:W-:Y:S01]  /*5d00*/  @!P1 IMAD.U32 R40, R50, 0x10000, RZ ;  /* 0x0001000032289824 */ /* 0x000fe200078e00ff */
[----:B------:R-:W-:Y:S02]  /*5d10*/  @!P1 SHF.R.U32.HI R5, RZ, 0x10, R9 ;  /* 0x00000010ff059819 */ /* 0x000fe40000011609 */
[--C-:B------:R-:W-:Y:S02]  /*5d20*/  @!P1 SHF.R.U64 R36, R38, 0x10, R39.reuse ;  /* 0x0000001026249819 */ /* 0x100fe40000001227 */
[----:B------:R-:W-:Y:S02]  /*5d30*/  @!P1 SHF.R.U32.HI R38, RZ, 0x10, R39 ;  /* 0x00000010ff269819 */ /* 0x000fe40000011627 */
[----:B------:R-:W-:Y:S02]  /*5d40*/  @!P1 PRMT R41, R34, 0x5410, R36 ;  /* 0x0000541022299816 */ /* 0x000fe40000000024 */
[----:B------:R-:W-:Y:S02]  /*5d50*/  @!P1 LOP3.LUT R34, R48, 0xffff0000, RZ, 0xc0, !PT ;  /* 0xffff000030229812 */ /* 0x000fe400078ec0ff */
[----:B------:R-:W-:Y:S01]  /*5d60*/  @!P1 PRMT R45, R42, 0x5410, R38 ;  /* 0x000054102a2d9816 */ /* 0x000fe20000000026 */
[----:B------:R-:W-:Y:S01]  /*5d70*/  @!P1 IMAD.U32 R39, R41, 0x10000, RZ ;  /* 0x0001000029279824 */ /* 0x000fe200078e00ff */
[----:B------:R-:W-:Y:S02]  /*5d80*/  @!P1 LOP3.LUT R38, R49, 0xffff0000, RZ, 0xc0, !PT ;  /* 0xffff000031269812 */ /* 0x000fe400078ec0ff */
[----:B------:R-:W-:Y:S02]  /*5d90*/  @!P1 LOP3.LUT R42, R50, 0xffff0000, RZ, 0xc0, !PT ;  /* 0xffff0000322a9812 */ /* 0x000fe400078ec0ff */
[----:B------:R-:W-:Y:S01]  /*5da0*/  @!P1 LOP3.LUT R41, R41, 0xffff0000, RZ, 0xc0, !PT ;  /* 0xffff000029299812 */ /* 0x000fe200078ec0ff */
[----:B-1----:R-:W-:Y:S01]  /*5db0*/  IMAD.MOV.U32 R3, RZ, RZ, R8 ;  /* 0x000000ffff037224 */ /* 0x002fe200078e0008 */
[----:B------:R-:W-:Y:S02]  /*5dc0*/  @!P1 SHF.R.U64 R8, R8, 0x10, R9 ;  /* 0x0000001008089819 */ /* 0x000fe40000001209 */
[----:B------:R-:W-:Y:S01]  /*5dd0*/  @!P1 PRMT R9, R14, 0x5410, R5 ;  /* 0x000054100e099816 */ /* 0x000fe20000000005 */
[----:B------:R-:W-:Y:S01]  /*5de0*/  @!P1 IMAD.U32 R14, R48, 0x10000, RZ ;  /* 0x00010000300e9824 */ /* 0x000fe200078e00ff */
[----:B------:R-:W-:Y:S02]  /*5df0*/  @!P1 PRMT R3, R3, 0x5410, R8 ;  /* 0x0000541003039816 */ /* 0x000fe40000000008 */
[----:B------:R-:W-:Y:S02]  /*5e00*/  @!P1 SHF.R.U64 R10, R10, 0x10, R11 ;  /* 0x000000100a0a9819 */ /* 0x000fe4000000120b */
[----:B------:R-:W-:Y:S02]  /*5e10*/  @!P1 LOP3.LUT R5, R3, 0xffff0000, RZ, 0xc0, !PT ;  /* 0xffff000003059812 */ /* 0x000fe400078ec0ff */
[----:B------:R-:W-:Y:S01]  /*5e20*/  @!P1 PRMT R11, R6, 0x5410, R10 ;  /* 0x00005410060b9816 */ /* 0x000fe2000000000a */
[C---:B------:R-:W-:Y:S01]  /*5e30*/  @!P1 IMAD.U32 R10, R33.reuse, 0x10000, RZ ;  /* 0x00010000210a9824 */ /* 0x040fe200078e00ff */
[----:B------:R-:W-:Y:S02]  /*5e40*/  @!P1 LOP3.LUT R33, R33, 0xffff0000, RZ, 0xc0, !PT ;  /* 0xffff000021219812 */ /* 0x000fe400078ec0ff */
[----:B------:R-:W-:Y:S01]  /*5e50*/  @!P1 SHF.L.U32 R6, R3, 0x10, RZ ;  /* 0x0000001003069819 */ /* 0x000fe200000006ff */
[C---:B--2---:R-:W-:Y:S01]  /*5e60*/  @!P1 IMAD.U32 R4, R16.reuse, 0x10000, RZ ;  /* 0x0001000010049824 */ /* 0x044fe200078e00ff */
[----:B------:R-:W-:Y:S03]  /*5e70*/  @!P1 LOP3.LUT R8, R16, 0xffff0000, RZ, 0xc0, !PT ;  /* 0xffff000010089812 */ /* 0x000fe600078ec0ff */
[----:B------:R-:W-:Y:S02]  /*5e80*/  @!P1 FMUL.FTZ R35, R4, R10 ;  /* 0x0000000a04239220 */ /* 0x000fe40000410000 */
        /* <DEDUP_REMOVED lines=10> */
[----:B------:R-:W-:Y:S02]  /*5f30*/  @!P1 IMAD.U32 R5, R17, 0x10000, RZ ;  /* 0x0001000011059824 */ /* 0x000fe400078e00ff */
[----:B------:R-:W-:Y:S02]  /*5f40*/  @!P1 FFMA.FTZ R3, R10, R14, R3 ;  /* 0x0000000e0a039223 */ /* 0x000fe40000010003 */
[----:B------:R-:W-:Y:S02]  /*5f50*/  @!P1 IMAD.U32 R36, R49, 0x10000, RZ ;  /* 0x0001000031249824 */ /* 0x000fe400078e00ff */
[C---:B------:R-:W-:Y:S02]  /*5f60*/  @!P1 FMUL.FTZ R10, R5.reuse, R35 ;  /* 0x00000023050a9220 */ /* 0x040fe40000410000 */
[----:B------:R-:W-:Y:S02]  /*5f70*/  @!P1 FMUL.FTZ R14, R8, R37 ;  /* 0x00000025080e9220 */ /* 0x000fe40000410000 */
[-C--:B------:R-:W-:Y:S01]  /*5f80*/  @!P1 FFMA.FTZ R74, R36, R6.reuse, -R10 ;  /* 0x00000006244a9223 */ /* 0x080fe2000001080a */
[----:B------:R-:W-:Y:S01]  /*5f90*/  @!P1 LOP3.LUT R10, R18, 0xffff0000, RZ, 0xc0, !PT ;  /* 0xffff0000120a9812 */ /* 0x000fe200078ec0ff */
[----:B------:R-:W-:Y:S02]  /*5fa0*/  @!P1 FMUL.FTZ R5, R5, R6 ;  /* 0x0000000605059220 */ /* 0x000fe40000410000 */
[-C--:B------:R-:W-:Y:S02]  /*5fb0*/  @!P1 FMUL.FTZ R6, R8, R9.reuse ;  /* 0x0000000908069220 */ /* 0x080fe40000410000 */
[----:B------:R-:W-:Y:S02]  /*5fc0*/  @!P1 IMAD.U32 R8, R18, 0x10000, RZ ;  /* 0x0001000012089824 */ /* 0x000fe400078e00ff */
[----:B------:R-:W-:Y:S01]  /*5fd0*/  @!P1 FFMA.FTZ R71, R38, R9, -R14 ;  /* 0x0000000926479223 */ /* 0x000fe2000001080e */
[C---:B------:R-:W-:Y:S01]  /*5fe0*/  @!P1 SHF.L.U32 R9, R11.reuse, 0x10, RZ ;  /* 0x000000100b099819 */ /* 0x040fe200000006ff */
[----:B------:R-:W-:Y:S01]  /*5ff0*/  @!P1 FMUL.FTZ R14, R8, R39 ;  /* 0x00000027080e9220 */ /* 0x000fe20000410000 */
[----:B------:R-:W-:Y:S01]  /*6000*/  @!P1 LOP3.LUT R11, R11, 0xffff0000, RZ, 0xc0, !PT ;  /* 0xffff00000b0b9812 */ /* 0x000fe200078ec0ff */
[----:B------:R-:W-:Y:S02]  /*6010*/  @!P1 FMUL.FTZ R43, R10, R41 ;  /* 0x000000290a2b9220 */ /* 0x000fe40000410000 */
[----:B------:R-:W-:Y:S01]  /*6020*/  @!P1 FFMA.FTZ R70, R40, R9, -R14 ;  /* 0x0000000928469223 */ /* 0x000fe2000001080e */
[----:B------:R-:W-:Y:S01]  /*6030*/  @!P1 LOP3.LUT R14, R19, 0xffff0000, RZ, 0xc0, !PT ;  /* 0xffff0000130e9812 */ /* 0x000fe200078ec0ff */
[----:B------:R-:W-:Y:S02]  /*6040*/  @!P1 FFMA.FTZ R69, R42, R11, -R43 ;  /* 0x0000000b2a459223 */ /* 0x000fe4000001082b */
[C---:B------:R-:W-:Y:S01]  /*6050*/  @!P1 IMAD.U32 R43, R45.reuse, 0x10000, RZ ;  /* 0x000100002d2b9824 */ /* 0x040fe200078e00ff */
[----:B------:R-:W-:Y:S01]  /*6060*/  @!P1 LOP3.LUT R45, R45, 0xffff0000, RZ, 0xc0, !PT ;  /* 0xffff00002d2d9812 */ /* 0x000fe200078ec0ff */
[----:B------:R-:W-:Y:S02]  /*6070*/  @!P1 FMUL.FTZ R8, R8, R9 ;  /* 0x0000000908089220 */ /* 0x000fe40000410000 */
[----:B------:R-:W-:Y:S01]  /*6080*/  @!P1 FMUL.FTZ R9, R10, R11 ;  /* 0x0000000b0a099220 */ /* 0x000fe20000410000 */
[----:B------:R-:W-:Y:S01]  /*6090*/  @!P1 SHF.L.U32 R11, R15, 0x10, RZ ;  /* 0x000000100f0b9819 */ /* 0x000fe200000006ff */
[----:B------:R-:W-:Y:S01]  /*60a0*/  @!P1 IMAD.U32 R10, R19, 0x10000, RZ ;  /* 0x00010000130a9824 */ /* 0x000fe200078e00ff */
[----:B------:R-:W-:Y:S01]  /*60b0*/  @!P1 LOP3.LUT R15, R15, 0xffff0000, RZ, 0xc0, !PT ;  /* 0xffff00000f0f9812 */ /* 0x000fe200078ec0ff */
[----:B------:R-:W-:Y:S01]  /*60c0*/  @!P1 FFMA.FTZ R4, R33, R34, R4 ;  /* 0x0000002221049223 */ /* 0x000fe20000010004 */
[----:B------:R-:W-:Y:S01]  /*60d0*/  @!P1 F2FP.BF16.PACK_AB R33, R69, R70 ;  /* 0x000000464521923e */ /* 0x000fe200000010ff */
[----:B------:R-:W-:Y:S02]  /*60e0*/  @!P1 FMUL.FTZ R47, R10, R43 ;  /* 0x0000002b0a2f9220 */ /* 0x000fe40000410000 */
[----:B------:R-:W-:Y:S02]  /*60f0*/  @!P1 FMUL.FTZ R68, R14, R45 ;  /* 0x0000002d0e449220 */ /* 0x000fe40000410000 */
[----:B------:R-:W-:Y:S02]  /*6100*/  @!P1 FFMA.FTZ R5, R35, R36, R5 ;  /* 0x0000002423059223 */ /* 0x000fe40000010005 */
[----:B------:R-:W-:Y:S02]  /*6110*/  @!P1 FFMA.FTZ R6, R37, R38, R6 ;  /* 0x0000002625069223 */ /* 0x000fe40000010006 */
[----:B------:R-:W-:Y:S02]  /*6120*/  @!P1 FFMA.FTZ R47, R44, R11, -R47 ;  /* 0x0000000b2c2f9223 */ /* 0x000fe4000001082f */
[----:B------:R-:W-:Y:S01]  /*6130*/  @!P1 FFMA.FTZ R68, R46, R15, -R68 ;  /* 0x0000000f2e449223 */ /* 0x000fe20000010844 */
[----:B------:R-:W-:Y:S01]  /*6140*/  @!P1 F2FP.BF16.PACK_AB R5, R6, R5 ;  /* 0x000000050605923e */ /* 0x000fe200000010ff */
[----:B------:R-:W-:Y:S02]  /*6150*/  @!P1 FMUL.FTZ R10, R10, R11 ;  /* 0x0000000b0a0a9220 */ /* 0x000fe40000410000 */
[----:B------:R-:W-:Y:S01]  /*6160*/  @!P1 FFMA.FTZ R8, R39, R40, R8 ;  /* 0x0000002827089223 */ /* 0x000fe20000010008 */
[----:B------:R-:W-:Y:S01]  /*6170*/  @!P1 F2FP.BF16.PACK_AB R34, R68, R47 ;  /* 0x0000002f4422923e */ /* 0x000fe200000010ff */
[----:B------:R-:W-:Y:S01]  /*6180*/  @!P1 FMUL.FTZ R11, R14, R15 ;  /* 0x0000000f0e0b9220 */ /* 0x000fe20000410000 */
[----:B------:R-:W-:Y:S01]  /*6190*/  @!P1 F2FP.BF16.PACK_AB R14, R75, R80 ;  /* 0x000000504b0e923e */ /* 0x000fe200000010ff */
[----:B------:R-:W-:Y:S01]  /*61a0*/  @!P1 FFMA.FTZ R9, R41, R42, R9 ;  /* 0x0000002a29099223 */ /* 0x000fe20000010009 */
[----:B------:R-:W-:Y:S01]  /*61b0*/  @!P1 F2FP.BF16.PACK_AB R15, R71, R74 ;  /* 0x0000004a470f923e */ /* 0x000fe200000010ff */
[----:B------:R-:W-:Y:S01]  /*61c0*/  @!P1 FFMA.FTZ R10, R43, R44, R10 ;  /* 0x0000002c2b0a9223 */ /* 0x000fe2000001000a */
[----:B------:R-:W-:Y:S01]  /*61d0*/  @!P1 MOV R51, R34 ;  /* 0x0000002200339202 */ /* 0x000fe20000000f00 */
[----:B------:R-:W-:Y:S02]  /*61e0*/  @!P1 FFMA.FTZ R11, R45, R46, R11 ;  /* 0x0000002e2d0b9223 */ /* 0x000fe4000001000b */
[----:B------:R-:W-:Y:S01]  /*61f0*/  @!P1 IMAD.MOV.U32 R48, RZ, RZ, R14 ;  /* 0x000000ffff309224 */ /* 0x000fe200078e000e */
[----:B------:R-:W-:Y:S01]  /*6200*/  @!P1 F2FP.BF16.PACK_AB R14, R4, R3 ;  /* 0x00000003040e923e */ /* 0x000fe200000010ff */
[----:B------:R-:W-:Y:S01]  /*6210*/  @!P1 IMAD.MOV.U32 R49, RZ, RZ, R15 ;  /* 0x000000ffff319224 */ /* 0x000fe200078e000f */
[----:B------:R-:W-:Y:S01]  /*6220*/  @!P1 F2FP.BF16.PACK_AB R3, R11, R10 ;  /* 0x0000000a0b03923e */ /* 0x000fe200000010ff */
[----:B------:R-:W-:Y:S01]  /*6230*/  @!P1 IMAD.MOV.U32 R50, RZ, RZ, R33 ;  /* 0x000000ffff329224 */ /* 0x000fe200078e0021 */
[----:B------:R-:W-:Y:S01]  /*6240*/  @!P1 F2FP.BF16.PACK_AB R4, R9, R8 ;  /* 0x000000080904923e */ /* 0x000fe200000010ff */
[----:B------:R-:W-:Y:S02]  /*6250*/  @!P1 IMAD.MOV.U32 R16, RZ, RZ, R14 ;  /* 0x000000ffff109224 */ /* 0x000fe400078e000e */
[----:B------:R-:W-:Y:S01]  /*6260*/  @!P1 IMAD.MOV.U32 R17, RZ, RZ, R5 ;  /* 0x000000ffff119224 */ /* 0x000fe200078e0005 */
[----:B------:R1:W-:Y:S01]  /*6270*/  ST.E.128 [R72.64], R48 ;  /* 0x0000003048007985 */ /* 0x0003e2000c101d08 */
[----:B------:R-:W-:Y:S01]  /*6280*/  @!P1 MOV R18, R4 ;  /* 0x0000000400129202 */ /* 0x000fe20000000f00 */
[----:B------:R-:W-:Y:S06]  /*6290*/  @!P1 IMAD.MOV.U32 R19, RZ, RZ, R3 ;  /* 0x000000ffff139224 */ /* 0x000fec00078e0003 */
[----:B------:R1:W-:Y:S02]  /*62a0*/  @!P0 ST.E.128 [R82.64], R16 ;  /* 0x0000001052008985 */ /* 0x0003e4000c101d08 */
.L_x_940:
[----:B-1----:R-:W-:Y:S05]  /*62b0*/  BSYNC B0 ;  /* 0x0000000000007941 */ /* 0x002fea0003800000 */
.L_x_939:
[----:B-----5:R1:W2:Y:S01]  /*62c0*/  SHFL.IDX PT, R37, R81, 0x1, 0x181f ;  /* 0x00381f0051257f89 */ /* 0x0202a200000e0000 */
        /* <DEDUP_REMOVED lines=26> */
[--C-:B------:R-:W-:Y:S02]  /*6470*/  @!P1 SHF.R.U64 R11, R54, 0x10, R55.reuse ;  /* 0x00000010360b9819 */ /* 0x100fe40000001237 */
[----:B------:R-:W-:Y:S01]  /*6480*/  @!P1 SHF.R.U32.HI R14, RZ, 0x10, R55 ;  /* 0x00000010ff0e9819 */ /* 0x000fe20000011637 */
[----:B------:R-:W-:Y:S01]  /*6490*/  IMAD.IADD R3, R3, 0x1, R4 ;  /* 0x0000000103037824 */ /* 0x000fe200078e0204 */
[----:B------:R-:W-:Y:S02]  /*64a0*/  @!P1 SHF.R.U64 R5, R20, 0x10, R21 ;  /* 0x0000001014059819 */ /* 0x000fe40000001215 */
[----:B------:R-:W-:Y:S01]  /*64b0*/  @!P1 SHF.R.U32.HI R6, RZ, 0x10, R23 ;  /* 0x00000010ff069819 */ /* 0x000fe20000011617 */
[----:B------:R-:W-:Y:S01]  /*64c0*/  IMAD.SHL.U32 R3, R3, 0x2, RZ ;  /* 0x0000000203037824 */ /* 0x000fe200078e00ff */
[C---:B----4-:R-:W-:Y:S01]  /*64d0*/  @!P1 SHF.L.U32 R38, R47.reuse, 0x10, RZ ;  /* 0x000000102f269819 */ /* 0x050fe200000006ff */
[----:B------:R-:W-:Y:S01]  /*64e0*/  @!P0 IMAD.WIDE R54, R34, 0x2, R36 ;  /* 0x0000000222368825 */ /* 0x000fe200078e0224 */
[----:B------:R-:W-:Y:S02]  /*64f0*/  @!P1 LOP3.LUT R40, R47, 0xffff0000, RZ, 0xc0, !PT ;  /* 0xffff00002f289812 */ /* 0x000fe400078ec0ff */
[----:B------:R2:W3:Y:S01]  /*6500*/  LDS.128 R16, [R3+0x8100] ;  /* 0x0081000003107984 */ /* 0x0004e20000000c00 */
[C---:B------:R-:W-:Y:S01]  /*6510*/  @!P1 IMAD.U32 R34, R46.reuse, 0x10000, RZ ;  /* 0x000100002e229824 */ /* 0x040fe200078e00ff */
[----:B------:R-:W-:Y:S02]  /*6520*/  @!P1 LOP3.LUT R36, R46, 0xffff0000, RZ, 0xc0, !PT ;  /* 0xffff00002e249812 */ /* 0x000fe400078ec0ff */
[----:B------:R-:W-:Y:S02]  /*6530*/  @!P1 PRMT R10, R28, 0x5432, R5 ;  /* 0x000054321c0a9816 */ /* 0x000fe40000000005 */
[C---:B------:R-:W-:Y:S01]  /*6540*/  @!P1 PRMT R35, R61.reuse, 0x5432, R11 ;  /* 0x000054323d239816 */ /* 0x040fe2000000000b */
[----:B------:R-:W-:Y:S01]  /*6550*/  @!P1 IMAD.U32 R11, R44, 0x10000, RZ ;  /* 0x000100002c0b9824 */ /* 0x000fe200078e00ff */
[----:B------:R-:W-:Y:S02]  /*6560*/  @!P1 SHF.R.U64 R8, R52, 0x10, R53 ;  /* 0x0000001034089819 */ /* 0x000fe40000001235 */
[----:B------:R-:W-:Y:S02]  /*6570*/  @!P1 SHF.R.U32.HI R4, RZ, 0x10, R21 ;  /* 0x00000010ff049819 */ /* 0x000fe40000011615 */
[C---:B------:R-:W-:Y:S02]  /*6580*/  @!P1 PRMT R21, R60.reuse, 0x5410, R8 ;  /* 0x000054103c159816 */ /* 0x040fe40000000008 */
[----:B------:R-:W-:Y:S02]  /*6590*/  @!P1 SHF.R.U32.HI R9, RZ, 0x10, R53 ;  /* 0x00000010ff099819 */ /* 0x000fe40000011635 */
[----:B------:R-:W-:Y:S01]  /*65a0*/  @!P1 PRMT R33, R61, 0x5410, R14 ;  /* 0x000054103d219816 */ /* 0x000fe2000000000e */
[----:B------:R-:W-:Y:S01]  /*65b0*/  @!P1 IMAD.U32 R8, R21, 0x10000, RZ ;  /* 0x0001000015089824 */ /* 0x000fe200078e00ff */
[----:B------:R-:W-:Y:S02]  /*65c0*/  @!P1 PRMT R20, R60, 0x5432, R9 ;  /* 0x000054323c149816 */ /* 0x000fe40000000009 */
[----:B------:R-:W-:Y:S01]  /*65d0*/  @!P1 PRMT R9, R28, 0x5410, R4 ;  /* 0x000054101c099816 */ /* 0x000fe20000000004 */
[----:B------:R-:W-:Y:S01]  /*65e0*/  @!P1 IMAD.U32 R4, R10, 0x10000, RZ ;  /* 0x000100000a049824 */ /* 0x000fe200078e00ff */
[----:B------:R-:W-:Y:S01]  /*65f0*/  @!P1 PRMT R14, R29, 0x5410, R6 ;  /* 0x000054101d0e9816 */ /* 0x000fe20000000006 */
[C---:B------:R-:W-:Y:S01]  /*6600*/  @!P1 IMAD.U32 R37, R33.reuse, 0x10000, RZ ;  /* 0x0001000021259824 */ /* 0x040fe200078e00ff */
[----:B--2---:R-:W-:Y:S01]  /*6610*/  @!P1 SHF.R.U64 R3, R22, 0x10, R23 ;  /* 0x0000001016039819 */ /* 0x004fe20000001217 */
[----:B------:R-:W-:Y:S01]  /*6620*/  @!P1 IMAD.U32 R22, R20, 0x10000, RZ ;  /* 0x0001000014169824 */ /* 0x000fe200078e00ff */
[----:B------:R-:W-:Y:S01]  /*6630*/  @!P1 LOP3.LUT R39, R33, 0xffff0000, RZ, 0xc0, !PT ;  /* 0xffff000021279812 */ /* 0x000fe200078ec0ff */
[----:B------:R-:W-:Y:S01]  /*6640*/  @!P1 IMAD.U32 R6, R9, 0x10000, RZ ;  /* 0x0001000009069824 */ /* 0x000fe200078e00ff */
[----:B------:R-:W-:Y:S01]  /*6650*/  @!P1 PRMT R15, R29, 0x5432, R3 ;  /* 0x000054321d0f9816 */ /* 0x000fe20000000003 */
        /* <DEDUP_REMOVED lines=22> */
[----:B------:R-:W-:Y:S01]  /*67c0*/  @!P1 LOP3.LUT R11, R19, 0xffff0000, RZ, 0xc0, !PT ;  /* 0xffff0000130b9812 */ /* 0x000fe200078ec0ff */
        /* <DEDUP_REMOVED lines=9> */
[----:B------:R-:W-:Y:S01]  /*6860*/  @!P1 SHF.L.U32 R8, R18, 0x10, RZ ;  /* 0x0000001012089819 */ /* 0x000fe200000006ff */
        /* <DEDUP_REMOVED lines=11> */
[----:B------:R-:W-:Y:S02]  /*6920*/  @!P1 FMUL.FTZ R8, R8, R9 ;  /* 0x0000000908089220 */ /* 0x000fe40000410000 */
        /* <DEDUP_REMOVED lines=26> */
.L_x_942:
[----:B------:R-:W-:Y:S05]  /*6ad0*/  BSYNC B0 ;  /* 0x0000000000007941 */ /* 0x000fea0003800000 */
.L_x_941:
[----:B------:R4:W1:Y:S01]  /*6ae0*/  SHFL.IDX PT, R41, R81, 0x2, 0x181f ;  /* 0x00581f0051297f89 */ /* 0x00086200000e0000 */
[----:B------:R-:W-:Y:S03]  /*6af0*/  ISETP.GE.OR P0, PT, R158, R67, P5 ;  /* 0x000000439e00720c */ /* 0x000fe60002f06670 */
        /* <DEDUP_REMOVED lines=22> */
[----:B------:R-:W-:Y:S02]  /*6c60*/  @!P1 SHF.R.U32.HI R11, RZ, 0x10, R59 ;  /* 0x00000010ff0b9819 */ /* 0x000fe4000001163b */
[----:B------:R-:W-:Y:S02]  /*6c70*/  LOP3.LUT R4, R4, R5, RZ, 0x3c, !PT ;  /* 0x0000000504047212 */ /* 0x000fe400078e3cff */
[--C-:B------:R-:W-:Y:S02]  /*6c80*/  @!P1 SHF.R.U64 R5, R26, 0x10, R27.reuse ;  /* 0x000000101a059819 */ /* 0x100fe4000000121b */
[----:B------:R-:W-:Y:S01]  /*6c90*/  @!P1 SHF.R.U32.HI R6, RZ, 0x10, R27 ;  /* 0x00000010ff069819 */ /* 0x000fe2000001161b */
[----:B------:R-:W-:Y:S01]  /*6ca0*/  IMAD.IADD R3, R3, 0x1, R4 ;  /* 0x0000000103037824 */ /* 0x000fe200078e0204 */
[----:B------:R-:W-:Y:S02]  /*6cb0*/  @!P1 PRMT R26, R63, 0x5410, R11 ;  /* 0x000054103f1a9816 */ /* 0x000fe4000000000b */
[----:B------:R-:W-:Y:S01]  /*6cc0*/  @!P1 PRMT R14, R31, 0x5410, R6 ;  /* 0x000054101f0e9816 */ /* 0x000fe20000000006 */
[----:B------:R-:W-:Y:S01]  /*6cd0*/  IMAD.SHL.U32 R3, R3, 0x2, RZ ;  /* 0x0000000203037824 */ /* 0x000fe200078e00ff */
[----:B--2---:R-:W-:Y:S01]  /*6ce0*/  @!P1 LOP3.LUT R34, R39, 0xffff0000, RZ, 0xc0, !PT ;  /* 0xffff000027229812 */ /* 0x004fe200078ec0ff */
[----:B------:R-:W-:Y:S01]  /*6cf0*/  @!P1 IMAD.U32 R11, R36, 0x10000, RZ ;  /* 0x00010000240b9824 */ /* 0x000fe200078e00ff */
[C---:B------:R-:W-:Y:S01]  /*6d00*/  @!P1 LOP3.LUT R29, R38.reuse, 0xffff0000, RZ, 0xc0, !PT ;  /* 0xffff0000261d9812 */ /* 0x040fe200078ec0ff */
[----:B------:R-:W-:Y:S01]  /*6d10*/  @!P1 IMAD.U32 R23, R37, 0x10000, RZ ;  /* 0x0001000025179824 */ /* 0x000fe200078e00ff */
[----:B------:R1:W2:Y:S01]  /*6d20*/  LDS.128 R16, [R3+0x8100] ;  /* 0x0081000003107984 */ /* 0x0002a20000000c00 */
[----:B------:R-:W-:Y:S01]  /*6d30*/  @!P1 IMAD.U32 R27, R38, 0x10000, RZ ;  /* 0x00010000261b9824 */ /* 0x000fe200078e00ff */
[----:B------:R-:W-:Y:S02]  /*6d40*/  @!P1 SHF.R.U64 R8, R56, 0x10, R57 ;  /* 0x0000001038089819 */ /* 0x000fe40000001239 */
[----:B------:R-:W-:Y:S02]  /*6d50*/  @!P1 SHF.R.U32.HI R4, RZ, 0x10, R25 ;  /* 0x00000010ff049819 */ /* 0x000fe40000011619 */
[----:B------:R-:W-:Y:S02]  /*6d60*/  @!P1 PRMT R21, R62, 0x5410, R8 ;  /* 0x000054103e159816 */ /* 0x000fe40000000008 */
[----:B------:R-:W-:Y:S02]  /*6d70*/  @!P1 SHF.R.U64 R15, R58, 0x10, R59 ;  /* 0x000000103a0f9819 */ /* 0x000fe4000000123b */
[----:B------:R-:W-:Y:S01]  /*6d80*/  @!P1 SHF.R.U32.HI R9, RZ, 0x10, R57 ;  /* 0x00000010ff099819 */ /* 0x000fe20000011639 */
[----:B------:R-:W-:Y:S01]  /*6d90*/  @!P1 IMAD.U32 R8, R21, 0x10000, RZ ;  /* 0x0001000015089824 */ /* 0x000fe200078e00ff */
[----:B------:R-:W-:Y:S02]  /*6da0*/  @!P1 PRMT R28, R63, 0x5432, R15 ;  /* 0x000054323f1c9816 */ /* 0x000fe4000000000f */
[----:B------:R-:W-:Y:S02]  /*6db0*/  @!P1 PRMT R15, R31, 0x5432, R5 ;  /* 0x000054321f0f9816 */ /* 0x000fe40000000005 */
[----:B------:R-:W-:Y:S02]  /*6dc0*/  @!P1 SHF.L.U32 R31, R39, 0x10, RZ ;  /* 0x00000010271f9819 */ /* 0x000fe400000006ff */
[----:B------:R-:W-:Y:S02]  /*6dd0*/  @!P1 PRMT R20, R62, 0x5432, R9 ;  /* 0x000054323e149816 */ /* 0x000fe40000000009 */
[----:B------:R-:W-:Y:S02]  /*6de0*/  @!P1 PRMT R9, R30, 0x5410, R4 ;  /* 0x000054101e099816 */ /* 0x000fe40000000004 */
[----:B------:R-:W-:Y:S01]  /*6df0*/  @!P1 LOP3.LUT R33, R26, 0xffff0000, RZ, 0xc0, !PT ;  /* 0xffff00001a219812 */ /* 0x000fe200078ec0ff */
[----:B------:R-:W-:Y:S01]  /*6e00*/  @!P1 IMAD.U32 R22, R20, 0x10000, RZ ;  /* 0x0001000014169824 */ /* 0x000fe200078e00ff */
[----:B-1----:R-:W-:Y:S01]  /*6e10*/  @!P1 SHF.R.U64 R3, R24, 0x10, R25 ;  /* 0x0000001018039819 */ /* 0x002fe20000001219 */
[----:B------:R-:W-:Y:S01]  /*6e20*/  @!P1 IMAD.U32 R6, R9, 0x10000, RZ ;  /* 0x0001000009069824 */ /* 0x000fe200078e00ff */
[----:B------:R-:W-:Y:S02]  /*6e30*/  ISETP.GE.AND P0, PT, R42, c[0x0][0x1d4], PT ;  /* 0x000075002a007a0c */ /* 0x000fe40003f06270 */
[----:B------:R-:W-:Y:S01]  /*6e40*/  @!P1 PRMT R10, R30, 0x5432, R3 ;  /* 0x000054321e0a9816 */ /* 0x000fe20000000003 */
[----:B------:R-:W-:Y:S04]  /*6e50*/  @!P1 IMAD.U32 R30, R26, 0x10000, RZ ;  /* 0x000100001a1e9824 */ /* 0x000fe800078e00ff */
        /* <DEDUP_REMOVED lines=14> */
[----:B------:R-:W-:Y:S02]  /*6f40*/  @!P1 LOP3.LUT R8, R16, 0xffff0000, RZ, 0xc0, !PT ;  /* 0xffff000010089812 */ /* 0x000fe400078ec0ff */
[----:B------:R-:W-:Y:S02]  /*6f50*/  @!P1 LOP3.LUT R4, R9, 0xffff0000, RZ, 0xc0, !PT ;  /* 0xffff000009049812 */ /* 0x000fe400078ec0ff */
[----:B------:R-:W-:Y:S01]  /*6f60*/  @!P1 LOP3.LUT R9, R10, 0xffff0000, RZ, 0xc0, !PT ;  /* 0xffff00000a099812 */ /* 0x000fe200078ec0ff */
[----:B------:R-:W-:Y:S01]  /*6f70*/  @!P1 FMUL.FTZ R11, R8, R20 ;  /* 0x00000014080b9220 */ /* 0x000fe20000410000 */
[----:B------:R-:W-:Y:S03]  /*6f80*/  @!P1 LOP3.LUT R6, R17, 0xffff0000, RZ, 0xc0, !PT ;  /* 0xffff000011069812 */ /* 0x000fe600078ec0ff */
[-C--:B------:R-:W-:Y:S01]  /*6f90*/  @!P1 FFMA.FTZ R47, R21, R9.reuse, -R11 ;  /* 0x00000009152f9223 */ /* 0x080fe2000001080b */
[----:B------:R-:W-:Y:S01]  /*6fa0*/  @!P1 LOP3.LUT R11, R19, 0xffff0000, RZ, 0xc0, !PT ;  /* 0xffff0000130b9812 */ /* 0x000fe200078ec0ff */
[C---:B------:R-:W-:Y:S02]  /*6fb0*/  @!P1 FMUL.FTZ R10, R6.reuse, R24 ;  /* 0x00000018060a9220 */ /* 0x040fe40000410000 */
[-C--:B------:R-:W-:Y:S02]  /*6fc0*/  @!P1 FMUL.FTZ R6, R6, R4.reuse ;  /* 0x0000000406069220 */ /* 0x080fe40000410000 */
        /* <DEDUP_REMOVED lines=19> */
[----:B------:R-:W-:Y:S01]  /*7100*/  @!P1 FFMA.FTZ R45, R27, R9, -R35 ;  /* 0x000000091b2d9223 */ /* 0x000fe20000010823 */
[----:B------:R-:W-:Y:S01]  /*7110*/  @!P1 F2FP.BF16.PACK_AB R35, R48, R49 ;  /* 0x000000313023923e */ /* 0x000fe200000010ff */
[----:B------:R-:W-:Y:S02]  /*7120*/  @!P1 FFMA.FTZ R43, R29, R15, -R43 ;  /* 0x0000000f1d2b9223 */ /* 0x000fe4000001082b */
[----:B------:R-:W-:Y:S02]  /*7130*/  @!P1 FMUL.FTZ R8, R8, R9 ;  /* 0x0000000908089220 */ /* 0x000fe40000410000 */
[----:B------:R-:W-:Y:S01]  /*7140*/  @!P1 FMUL.FTZ R9, R14, R15 ;  /* 0x0000000f0e099220 */ /* 0x000fe20000410000 */
[----:B------:R-:W-:Y:S01]  /*7150*/  @!P1 F2FP.BF16.PACK_AB R15, R43, R45 ;  /* 0x0000002d2b0f923e */ /* 0x000fe200000010ff */
[----:B------:R-:W-:Y:S01]  /*7160*/  @!P1 FFMA.FTZ R4, R20, R21, R4 ;  /* 0x0000001514049223 */ /* 0x000fe20000010004 */
[----:B------:R-:W-:Y:S01]  /*7170*/  @!P1 F2FP.BF16.PACK_AB R21, R47, R52 ;  /* 0x000000342f15923e */ /* 0x000fe200000010ff */
[----:B------:R-:W-:Y:S01]  /*7180*/  @!P1 IMAD.MOV.U32 R37, RZ, RZ, R35 ;  /* 0x000000ffff259224 */ /* 0x000fe200078e0023 */
[----:B------:R-:W-:Y:S01]  /*7190*/  @!P1 F2FP.BF16.PACK_AB R20, R44, R46 ;  /* 0x0000002e2c14923e */ /* 0x000fe200000010ff */
[----:B------:R-:W-:Y:S01]  /*71a0*/  @!P1 IMAD.MOV.U32 R38, RZ, RZ, R15 ;  /* 0x000000ffff269224 */ /* 0x000fe200078e000f */
[----:B------:R-:W-:Y:S01]  /*71b0*/  @!P1 F2FP.BF16.PACK_AB R14, R4, R3 ;  /* 0x00000003040e923e */ /* 0x000fe200000010ff */
[----:B------:R-:W-:Y:S02]  /*71c0*/  @!P1 IMAD.MOV.U32 R36, RZ, RZ, R21 ;  /* 0x000000ffff249224 */ /* 0x000fe400078e0015 */
[----:B------:R-:W-:Y:S01]  /*71d0*/  @!P1 IMAD.MOV.U32 R39, RZ, RZ, R20 ;  /* 0x000000ffff279224 */ /* 0x000fe200078e0014 */
[----:B------:R-:W-:Y:S01]  /*71e0*/  @!P1 MOV R16, R14 ;  /* 0x0000000e00109202 */ /* 0x000fe20000000f00 */
[----:B------:R-:W-:Y:S02]  /*71f0*/  @!P1 FFMA.FTZ R5, R22, R23, R5 ;  /* 0x0000001716059223 */ /* 0x000fe40000010005 */
[----:B------:R-:W-:Y:S01]  /*7200*/  @!P1 FFMA.FTZ R6, R24, R25, R6 ;  /* 0x0000001918069223 */ /* 0x000fe20000010006 */
[----:B------:R1:W-:Y:S01]  /*7210*/  ST.E.128 [R50.64], R36 ;  /* 0x0000002432007985 */ /* 0x0003e2000c101d08 */
[----:B------:R-:W-:Y:S02]  /*7220*/  @!P1 FFMA.FTZ R8, R26, R27, R8 ;  /* 0x0000001b1a089223 */ /* 0x000fe40000010008 */
[----:B------:R-:W-:Y:S01]  /*7230*/  @!P1 FFMA.FTZ R9, R28, R29, R9 ;  /* 0x0000001d1c099223 */ /* 0x000fe20000010009 */
[----:B------:R-:W-:Y:S01]  /*7240*/  @!P1 F2FP.BF16.PACK_AB R5, R6, R5 ;  /* 0x000000050605923e */ /* 0x000fe200000010ff */
        /* <DEDUP_REMOVED lines=12> */
.L_x_920:
        /* <DEDUP_REMOVED lines=19> */
.L_x_944:
[----:B-12---:R-:W-:Y:S05]  /*7440*/  BSYNC B0 ;  /* 0x0000000000007941 */ /* 0x006fea0003800000 */
.L_x_943:
        /* <DEDUP_REMOVED lines=15> */
.L_x_946:
[----:B------:R-:W-:Y:S05]  /*7540*/  BSYNC B0 ;  /* 0x0000000000007941 */ /* 0x000fea0003800000 */
.L_x_945:
[----:B--2---:R2:W4:Y:S01]  /*7550*/  SHFL.IDX PT, R5, R81, 0x2, 0x181f ;  /* 0x00581f0051057f89 */ /* 0x00452200000e0000 */
[----:B------:R-:W-:Y:S03]  /*7560*/  ISETP.GE.AND P0, PT, R3, 0x41, PT ;  /* 0x000000410300780c */ /* 0x000fe60003f06270 */
        /* <DEDUP_REMOVED lines=12> */
.L_x_936:
[----:B------:R-:W-:Y:S05]  /*7630*/  BSYNC B2 ;  /* 0x0000000000027941 */ /* 0x000fea0003800000 */
.L_x_919:
[----:B--2---:R-:W-:Y:S01]  /*7640*/  IMAD R17, R32, -0x60, RZ ;  /* 0xffffffa020117824 */ /* 0x004fe200078e02ff */
[----:B------:R-:W-:Y:S01]  /*7650*/  ISETP.NE.AND P6, PT, R130, RZ, PT ;  /* 0x000000ff8200720c */ /* 0x000fe20003fc5270 */
[----:B-1-3--:R-:W-:Y:S01]  /*7660*/  IMAD.WIDE R8, R32, 0x60, R110 ;  /* 0x0000006020087825 */ /* 0x00afe200078e026e */
[----:B------:R-:W-:Y:S03]  /*7670*/  BSSY B0, `(.L_x_947) ;  /* 0x000004a000007945 */ /* 0x000fe60003800000 */
[----:B------:R-:W-:Y:S02]  /*7680*/  IMAD.IADD R3, R109, 0x1, R17 ;  /* 0x000000016d037824 */ /* 0x000fe400078e0211 */
[----:B------:R-:W-:Y:S02]  /*7690*/  IMAD R4, R98, c[0x0][0x208], RZ ;  /* 0x0000820062047a24 */ /* 0x000fe400078e02ff */
[----:B------:R-:W-:Y:S01]  /*76a0*/  IMAD R10, R99, c[0x0][0x218], RZ ;  /* 0x00008600630a7a24 */ /* 0x000fe200078e02ff */
[----:B------:R-:W-:Y:S01]  /*76b0*/  ISETP.GE.AND P1, PT, R3, 0x21, PT ;  /* 0x000000210300780c */ /* 0x000fe20003f26270 */
[C---:B------:R-:W-:Y:S02]  /*76c0*/  IMAD R6, R86.reuse, c[0x0][0x20c], R4 ;  /* 0x0000830056067a24 */ /* 0x040fe400078e0204 */
[----:B----4-:R-:W-:Y:S04]  /*76d0*/  IMAD.WIDE.U32 R4, R86, c[0x0][0x208], RZ ;  /* 0x0000820056047a25 */ /* 0x010fe800078e00ff */
[----:B------:R-:W-:Y:S01]  /*76e0*/  IMAD R10, R85, c[0x0][0x21c], R10 ;  /* 0x00008700550a7a24 */ /* 0x000fe200078e020a */
[----:B------:R-:W-:Y:S05]  /*76f0*/  IADD3 R5, R5, R6, RZ ;  /* 0x0000000605057210 */ /* 0x000fea0007ffe0ff */
[C---:B------:R-:W-:Y:S01]  /*7700*/  @P1 IADD3 R11, P0, R8.reuse, 0x20, RZ ;  /* 0x00000020080b1810 */ /* 0x040fe20007f1e0ff */
[----:B------:R-:W-:Y:S03]  /*7710*/  IMAD.WIDE.U32 R4, R85, c[0x0][0x218], R4 ;  /* 0x0000860055047a25 */ /* 0x000fe600078e0004 */
[----:B------:R-:W-:Y:S02]  /*7720*/  @P1 IADD3.X R18, RZ, R9, RZ, P0, !PT ;  /* 0x00000009ff121210 */ /* 0x000fe400007fe4ff */
[----:B------:R-:W-:Y:S11]  /*7730*/  ISETP.GE.AND P0, PT, R3, 0x41, PT ;  /* 0x000000410300780c */ /* 0x000ff60003f06270 */
[----:B------:R-:W-:Y:S02]  /*7740*/  @!UPT UIADD3 URZ, URZ, URZ, URZ ;  /* 0x0000003f3f3ff290 */ /* 0x000fe4000fffe03f */
[----:B------:R-:W-:Y:S05]  /*7750*/  @P0 IADD3 R16, P3, R8, 0x40, RZ ;  /* 0x0000004008100810 */ /* 0x000fea0007f7e0ff */
[----:B------:R-:W-:Y:S01]  /*7760*/  @P0 IMAD.X R19, RZ, RZ, R9, P3 ;  /* 0x000000ffff130224 */ /* 0x000fe200018e0609 */
[----:B------:R-:W-:Y:S04]  /*7770*/  IADD3 R6, P3, R118, R4, RZ ;  /* 0x0000000476067210 */ /* 0x000fe80007f7e0ff */
[----:B------:R-:W-:Y:S02]  /*7780*/  IADD3.X R10, R127, R5, R10, P3, !PT ;  /* 0x000000057f0a7210 */ /* 0x000fe40001ffe40a */
[----:B------:R-:W-:Y:S11]  /*7790*/  ISETP.GE.AND P3, PT, R3, 0x1, PT ;  /* 0x000000010300780c */ /* 0x000ff60003f66270 */
[----:B------:R-:W-:Y:S02]  /*77a0*/  @!UPT UIADD3 URZ, URZ, URZ, URZ ;  /* 0x0000003f3f3ff290 */ /* 0x000fe4000fffe03f */
[----:B------:R-:W-:Y:S01]  /*77b0*/  @P3 MOV R5, R103 ;  /* 0x0000006700053202 */ /* 0x000fe20000000f00 */
        /* <DEDUP_REMOVED lines=9> */
[----:B------:R-:W-:Y:S02]  /*7850*/  @P1 MOV R4, R88 ;  /* 0x0000005800041202 */ /* 0x000fe40000000f00 */
[C---:B------:R-:W-:Y:S01]  /*7860*/  LEA R20, P4, R6.reuse, c[0x0][0x1f8], 0x1 ;  /* 0x00007e0006147a11 */ /* 0x040fe200078808ff */
[C---:B------:R-:W-:Y:S02]  /*7870*/  @P1 IMAD R3, R11.reuse, c[0x0][0x25c], R3 ;  /* 0x000097000b031a24 */ /* 0x040fe400078e0203 */
[----:B------:R-:W-:Y:S01]  /*7880*/  @P1 IMAD.WIDE.U32 R4, R11, c[0x0][0x258], R4 ;  /* 0x000096000b041a25 */ /* 0x000fe200078e0004 */
[----:B------:R-:W-:Y:S04]  /*7890*/  LEA.HI.X R6, R6, c[0x0][0x1fc], R10, 0x1, P4 ;  /* 0x00007f0006067a11 */ /* 0x000fe800020f0c0a */
[C---:B------:R-:W-:Y:S02]  /*78a0*/  @P1 LEA R10, P4, R4.reuse, c[0x0][0x250], 0x1 ;  /* 0x00009400040a1a11 */ /* 0x040fe400078808ff */
[----:B------:R-:W-:Y:S02]  /*78b0*/  @P1 IADD3 R3, R5, R3, RZ ;  /* 0x0000000305031210 */ /* 0x000fe40007ffe0ff */
[----:B------:R-:W-:Y:S02]  /*78c0*/  @P0 MOV R5, R103 ;  /* 0x0000006700050202 */ /* 0x000fe40000000f00 */
[----:B------:R-:W-:Y:S01]  /*78d0*/  @P1 LEA.HI.X R11, R4, c[0x0][0x254], R3, 0x1, P4 ;  /* 0x00009500040b1a11 */ /* 0x000fe200020f0c03 */
[----:B------:R-:W-:Y:S02]  /*78e0*/  @P0 IMAD.MOV.U32 R4, RZ, RZ, R88 ;  /* 0x000000ffff040224 */ /* 0x000fe400078e0058 */
[----:B------:R-:W-:Y:S02]  /*78f0*/  @P0 IMAD R3, R19, c[0x0][0x258], RZ ;  /* 0x0000960013030a24 */ /* 0x000fe400078e02ff */
[C---:B------:R-:W-:Y:S04]  /*7900*/  @P0 IMAD.WIDE.U32 R4, R16.reuse, c[0x0][0x258], R4 ;  /* 0x0000960010040a25 */ /* 0x040fe800078e0004 */
[----:B------:R-:W-:Y:S01]  /*7910*/  @P0 IMAD R3, R16, c[0x0][0x25c], R3 ;  /* 0x0000970010030a24 */ /* 0x000fe200078e0203 */
[C---:B------:R-:W-:Y:S03]  /*7920*/  @P0 LEA R8, P4, R4.reuse, c[0x0][0x250], 0x1 ;  /* 0x0000940004080a11 */ /* 0x040fe600078808ff */
[----:B------:R-:W-:Y:S02]  /*7930*/  @P0 IMAD.IADD R3, R5, 0x1, R3 ;  /* 0x0000000105030824 */ /* 0x000fe400078e0203 */
[----:B------:R1:W2:Y:S03]  /*7940*/  SHFL.IDX PT, R5, R6, RZ, 0x181f ;  /* 0x00181fff06057589 */ /* 0x0002a600000e0000 */
[----:B------:R-:W-:Y:S02]  /*7950*/  @P0 LEA.HI.X R9, R4, c[0x0][0x254], R3, 0x1, P4 ;  /* 0x0000950004090a11 */ /* 0x000fe400020f0c03 */
[----:B------:R1:W3:Y:S01]  /*7960*/  SHFL.IDX PT, R4, R20, RZ, 0x181f ;  /* 0x00181fff14047589 */ /* 0x0002e200000e0000 */
[----:B------:R-:W-:Y:S02]  /*7970*/  ISETP.NE.AND P4, PT, R131, RZ, PT ;  /* 0x000000ff8300720c */ /* 0x000fe40003f85270 */
[----:B------:R-:W-:Y:S04]  /*7980*/  IADD3 R3, R17, R2, RZ ;  /* 0x0000000211037210 */ /* 0x000fe80007ffe0ff */
[----:B------:R-:W-:Y:S05]  /*7990*/  IMNMX R3, R3, 0x60, PT ;  /* 0x0000006003037817 */ /* 0x000fea0003800200 */
[----:B------:R-:W-:Y:S02]  /*79a0*/  IMAD.IADD R3, R3, 0x1, -R101 ;  /* 0x0000000103037824 */ /* 0x000fe400078e0a65 */
[----:B------:R-:W-:Y:S01]  /*79b0*/  @!PT LDS RZ, [RZ] ;  /* 0x00000000fffff984 */ /* 0x000fe20000000800 */
[----:B------:R1:W-:Y:S05]  /*79c0*/  @P3 LDGSTS.E.BYPASS.LTC128B.128 [R210+0x100], [R14.64], !P4 ;  /* 0x001000000ed23fae */ /* 0x0003ea000e101d48 */
[----:B------:R1:W-:Y:S05]  /*79d0*/  @P3 LDGSTS.E.BYPASS.LTC128B.128 [R210+0x3100], [R14.64+0x80], !P6 ;  /* 0x031000800ed23fae */ /* 0x0003ea000f101d48 */
[----:B------:R1:W-:Y:S05]  /*79e0*/  @P1 LDGSTS.E.BYPASS.LTC128B.128 [R241+0x1100], [R10.64], !P4 ;  /* 0x011000000af11fae */ /* 0x0003ea000e101d48 */
[----:B------:R1:W-:Y:S05]  /*79f0*/  @P1 LDGSTS.E.BYPASS.LTC128B.128 [R241+0x4100], [R10.64+0x80], !P6 ;  /* 0x041000800af11fae */ /* 0x0003ea000f101d48 */
[----:B------:R1:W-:Y:S05]  /*7a00*/  @P0 LDGSTS.E.BYPASS.LTC128B.128 [R241+0x2100], [R8.64], !P4 ;  /* 0x0210000008f10fae */ /* 0x0003ea000e101d48 */
[----:B------:R1:W-:Y:S01]  /*7a10*/  @P0 LDGSTS.E.BYPASS.LTC128B.128 [R241+0x5100], [R8.64+0x80], !P6 ;  /* 0x0510008008f10fae */ /* 0x0003e2000f101d48 */
[----:B------:R-:W-:Y:S04]  /*7a20*/  ISETP.GE.AND P0, PT, R3, 0x1, PT ;  /* 0x000000010300780c */ /* 0x000fe80003f06270 */
[----:B------:R-:W0:Y:S01]  /*7a30*/  LDGDEPBAR ;  /* 0x00000000000079af */ /* 0x000e220000000000 */
[----:B------:R-:W-:Y:S04]  /*7a40*/  DEPBAR.LE SB0, 0x0 ;  /* 0x000080000000791a */ /* 0x000fe80000000000 */
[----:B------:R-:W-:Y:S06]  /*7a50*/  BAR.SYNC.DEFER_BLOCKING 0x0 ;  /* 0x0000000000007b1d */ /* 0x000fec0000010000 */
[----:B------:R-:W-:-:S05]  /*7a60*/  @!P0 BRA `(.L_x_948) ;  /* 0x000000a000008947 */ /* 0x000fca0003800000 */
[----:B-123--:R-:W1:Y:S01]  /*7a70*/  @!P5 LDS.128 R16, [R210+0x100] ;  /* 0x00010000d210d984 */ /* 0x00ee620000000c00 */
[CC--:B------:R-:W-:Y:S04]  /*7a80*/  @!P5 LEA R8, P0, R76.reuse, R4.reuse, 0x1 ;  /* 0x000000044c08d211 */ /* 0x0c0fe800078008ff */
        /* <DEDUP_REMOVED lines=8> */
.L_x_948:
[----:B-123--:R-:W-:Y:S05]  /*7b10*/  BSYNC B0 ;  /* 0x0000000000007941 */ /* 0x00efea0003800000 */
.L_x_947:
[----:B------:R1:W2:Y:S01]  /*7b20*/  SHFL.IDX PT, R5, R6, 0x1, 0x181f ;  /* 0x00381f0006057f89 */ /* 0x0002a200000e0000 */
[----:B------:R-:W-:Y:S01]  /*7b30*/  ISETP.GE.AND P0, PT, R3, 0x21, PT ;  /* 0x000000210300780c */ /* 0x000fe20003f06270 */
[----:B------:R-:W-:Y:S02]  /*7b40*/  BSSY B0, `(.L_x_949) ;  /* 0x000000d000007945 */ /* 0x000fe40003800000 */
[----:B------:R1:W3:Y:S10]  /*7b50*/  SHFL.IDX PT, R4, R20, 0x1, 0x181f ;  /* 0x00381f0014047f89 */ /* 0x0002f400000e0000 */
        /* <DEDUP_REMOVED lines=11> */
.L_x_950:
[----:B------:R-:W-:Y:S05]  /*7c10*/  BSYNC B0 ;  /* 0x0000000000007941 */ /* 0x000fea0003800000 */
.L_x_949:
        /* <DEDUP_REMOVED lines=15> */
.L_x_952:
[----:B------:R-:W-:Y:S05]  /*7d10*/  BSYNC B0 ;  /* 0x0000000000007941 */ /* 0x000fea0003800000 */
.L_x_951:
[C---:B------:R-:W-:Y:S02]  /*7d20*/  ISETP.GT.AND P0, PT, R32.reuse, R122, PT ;  /* 0x0000007a2000720c */ /* 0x040fe40003f04270 */
[----:B------:R-:W-:Y:S11]  /*7d30*/  IADD3 R32, R32, -0x1, RZ ;  /* 0xffffffff20207810 */ /* 0x000ff60007ffe0ff */
[----:B-12---:R-:W-:Y:S01]  /*7d40*/  @P0 SHF.R.S32.HI R6, RZ, 0x1f, R32 ;  /* 0x0000001fff060819 */ /* 0x006fe20000011420 */
[----:B---3--:R-:W-:Y:S02]  /*7d50*/  @P0 IMAD.MOV.U32 R4, RZ, RZ, R114 ;  /* 0x000000ffff040224 */ /* 0x008fe400078e0072 */
[----:B----4-:R-:W-:Y:S02]  /*7d60*/  @P0 IMAD.MOV.U32 R5, RZ, RZ, R113 ;  /* 0x000000ffff050224 */ /* 0x010fe400078e0071 */
[----:B------:R-:W-:Y:S02]  /*7d70*/  @P0 IMAD R3, R146, R32, RZ ;  /* 0x0000002092030224 */ /* 0x000fe400078e02ff */
[-C--:B------:R-:W-:Y:S04]  /*7d80*/  @P0 IMAD.WIDE.U32 R4, R32, R134.reuse, R4 ;  /* 0x0000008620040225 */ /* 0x080fe800078e0004 */
[----:B------:R-:W-:Y:S01]  /*7d90*/  @P0 IMAD R3, R6, R134, R3 ;  /* 0x0000008606030224 */ /* 0x000fe200078e0203 */
[----:B------:R-:W-:Y:S02]  /*7da0*/  @P0 LEA R8, P1, R4, c[0x0][0x220], 0x1 ;  /* 0x0000880004080a11 */ /* 0x000fe400078208ff */
[----:B------:R-:W-:Y:S01]  /*7db0*/  @P0 SHF.L.U64.HI R6, R152, 0x1, R149 ;  /* 0x0000000198060819 */ /* 0x000fe20000010295 */
[----:B------:R-:W-:Y:S05]  /*7dc0*/  @P0 IMAD.IADD R3, R5, 0x1, R3 ;  /* 0x0000000105030824 */ /* 0x000fea00078e0203 */
[----:B------:R-:W-:Y:S02]  /*7dd0*/  @P0 LEA.HI.X R9, R4, c[0x0][0x224], R3, 0x1, P1 ;  /* 0x0000890004090a11 */ /* 0x000fe400008f0c03 */
[----:B------:R-:W-:Y:S03]  /*7de0*/  @P0 SHF.L.U32 R3, R152, 0x1, RZ ;  /* 0x0000000198030819 */ /* 0x000fe600000006ff */
[----:B------:R-:W-:Y:S01]  /*7df0*/  @!PT LDS RZ, [RZ] ;  /* 0x00000000fffff984 */ /* 0x000fe20000000800 */
[----:B------:R-:W-:Y:S01]  /*7e00*/  @!PT LDS RZ, [RZ] ;  /* 0x00000000fffff984 */ /* 0x000fe20000000800 */
[----:B------:R-:W-:Y:S01]  /*7e10*/  @!PT LDS RZ, [RZ] ;  /* 0x00000000fffff984 */ /* 0x000fe20000000800 */
[----:B------:R1:W-:Y:S01]  /*7e20*/  @P0 LDGSTS.E.BYPASS.LTC128B.128 [R210+0x8100], [R8.64], !P4 ;  /* 0x0810000008d20fae */ /* 0x0003e2000e101d48 */
[----:B------:R-:W-:Y:S03]  /*7e30*/  @P0 IADD3 R4, P1, R3, R8, RZ ;  /* 0x0000000803040210 */ /* 0x000fe60007f3e0ff */
[----:B------:R1:W-:Y:S02]  /*7e40*/  @P0 LDGSTS.E.BYPASS.LTC128B.128 [R210+0xb100], [R8.64+0x80], !P6 ;  /* 0x0b10008008d20fae */ /* 0x0003e4000f101d48 */
[----:B------:R-:W-:Y:S01]  /*7e50*/  @P0 IMAD.X R5, R6, 0x1, R9, P1 ;  /* 0x0000000106050824 */ /* 0x000fe200008e0609 */
[----:B------:R-:W-:Y:S04]  /*7e60*/  @P0 IADD3 R10, P1, R4, R3, RZ ;  /* 0x00000003040a0210 */ /* 0x000fe80007f3e0ff */
[----:B------:R1:W-:Y:S01]  /*7e70*/  @P0 LDGSTS.E.BYPASS.LTC128B.128 [R210+0x9100], [R4.64], !P4 ;  /* 0x0910000004d20fae */ /* 0x0003e2000e101d48 */
[----:B------:R-:W-:Y:S03]  /*7e80*/  @P0 IADD3.X R11, R5, R6, RZ, P1, !PT ;  /* 0x00000006050b0210 */ /* 0x000fe60000ffe4ff */
[----:B------:R1:W-:Y:S04]  /*7e90*/  @P0 LDGSTS.E.BYPASS.LTC128B.128 [R210+0xc100], [R4.64+0x80], !P6 ;  /* 0x0c10008004d20fae */ /* 0x0003e8000f101d48 */
[----:B------:R1:W-:Y:S04]  /*7ea0*/  @P0 LDGSTS.E.BYPASS.LTC128B.128 [R210+0xa100], [R10.64], !P4 ;  /* 0x0a1000000ad20fae */ /* 0x0003e8000e101d48 */
[----:B------:R1:W-:Y:S04]  /*7eb0*/  @P0 LDGSTS.E.BYPASS.LTC128B.128 [R210+0xd100], [R10.64+0x80], !P6 ;  /* 0x0d1000800ad20fae */ /* 0x0003e8000f101d48 */
[----:B------:R-:W0:Y:S01]  /*7ec0*/  LDGDEPBAR ;  /* 0x00000000000079af */ /* 0x000e220000000000 */
[----:B------:R-:W-:-:S05]  /*7ed0*/  @P0 BRA `(.L_x_953) ;  /* 0xffffb5c000000947 */ /* 0x000fca000383ffff */
[----:B------:R-:W-:Y:S01]  /*7ee0*/  WARPSYNC 0xffffffff ;  /* 0xffffffff00007948 */ /* 0x000fe20003800000 */
[----:B------:R-:W-:Y:S06]  /*7ef0*/  BAR.SYNC.DEFER_BLOCKING 0x0 ;  /* 0x0000000000007b1d */ /* 0x000fec0000010000 */
.L_x_918:
[----:B------:R-:W2:Y:S01]  /*7f00*/  LDL R94, [R1+0xc] ;  /* 0x00000c00015e7983 */ /* 0x000ea20000100800 */
[----:B------:R-:W-:-:S05]  /*7f10*/  IMAD.MOV.U32 R70, RZ, RZ, c[0x0][0x2c4] ;  /* 0x0000b100ff467624 */ /* 0x000fca00078e00ff */
[----:B------:R-:W-:Y:S01]  /*7f20*/  ISETP.NE.AND P3, PT, R70, 0x1, PT ;  /* 0x000000014600780c */ /* 0x000fe20003f65270 */
[----:B-1----:R-:W-:-:S05]  /*7f30*/  IMAD.MOV.U32 R5, RZ, RZ, c[0x0][0x32c] ;  /* 0x0000cb00ff057624 */ /* 0x002fca00078e00ff */
[----:B------:R-:W-:Y:S02]  /*7f40*/  ISETP.GE.AND P1, PT, R5, 0x1, PT ;  /* 0x000000010500780c */ /* 0x000fe40003f26270 */
[----:B------:R-:W-:Y:S02]  /*7f50*/  IADD3 R3, R244, 0x1, -R243 ;  /* 0x00000001f4037810 */ /* 0x000fe40007ffe8f3 */
[----:B--2---:R-:W-:-:S05]  /*7f60*/  IADD3 R2, R94, 0x7f, RZ ;  /* 0x0000007f5e027810 */ /* 0x004fca0007ffe0ff */
[----:B------:R-:W-:-:S05]  /*7f70*/  @P3 IMAD.HI.U32 R4, R2, c[0x0][0x2c8], RZ ;  /* 0x0000b20002043a27 */ /* 0x000fca00078e00ff */
[----:B------:R-:W-:-:S05]  /*7f80*/  @P3 SHF.R.U32.HI R2, RZ, c[0x0][0x2cc], R4 ;  /* 0x0000b300ff023a19 */ /* 0x000fca0000011604 */
[----:B------:R-:W-:-:S05]  /*7f90*/  IMAD.IADD R2, R3, 0x1, R2 ;  /* 0x0000000103027824 */ /* 0x000fca00078e0202 */
[----:B------:R-:W-:Y:S01]  /*7fa0*/  IADD3 R4, R2, c[0x0][0x328], RZ ;  /* 0x0000ca0002047a10 */ /* 0x000fe20007ffe0ff */
[----:B------:R-:W-:Y:S05]  /*7fb0*/  @!P1 BRA `(.L_x_954) ;  /* 0x0000011000009947 */ /* 0x000fea0003800000 */
[C---:B------:R-:W-:Y:S01]  /*7fc0*/  ISETP.GT.AND P0, PT, R2.reuse, RZ, PT ;  /* 0x000000ff0200720c */ /* 0x040fe20003f04270 */
[----:B------:R-:W-:Y:S01]  /*7fd0*/  BSSY B0, `(.L_x_955) ;  /* 0x000000d000007945 */ /* 0x000fe20003800000 */
[----:B------:R-:W-:Y:S01]  /*7fe0*/  IADD3 R3, R2, -0x1, RZ ;  /* 0xffffffff02037810 */ /* 0x000fe20007ffe0ff */
[----:B------:R-:W-:-:S10]  /*7ff0*/  IMAD.MOV.U32 R5, RZ, RZ, c[0x0][0x32c] ;  /* 0x0000cb00ff057624 */ /* 0x000fd400078e00ff */
[----:B------:R-:W-:Y:S05]  /*8000*/  @P0 BRA `(.L_x_956) ;  /* 0x0000006000000947 */ /* 0x000fea0003800000 */
[----:B------:R-:W-:Y:S01]  /*8010*/  ISETP.NE.AND P0, PT, R5, 0x1, PT ;  /* 0x000000010500780c */ /* 0x000fe20003f05270 */
[----:B------:R-:W-:-:S12]  /*8020*/  IMAD.MOV R2, RZ, RZ, -R2 ;  /* 0x000000ffff027224 */ /* 0x000fd800078e0a02 */
[----:B------:R-:W-:-:S05]  /*8030*/  @P0 IMAD.HI.U32 R3, R2, c[0x0][0x330], RZ ;  /* 0x0000cc0002030a27 */ /* 0x000fca00078e00ff */
[----:B------:R-:W-:-:S04]  /*8040*/  @P0 SHF.R.U32.HI R2, RZ, c[0x0][0x334], R3 ;  /* 0x0000cd00ff020a19 */ /* 0x000fc80000011603 */
[----:B------:R-:W-:Y:S01]  /*8050*/  LOP3.LUT R3, RZ, R2, RZ, 0x33, !PT ;  /* 0x00000002ff037212 */ /* 0x000fe200078e33ff */
[----:B------:R-:W-:Y:S05]  /*8060*/  BRA `(.L_x_957) ;  /* 0x0000003000007947 */ /* 0x000fea0003800000 */
.L_x_956:
[----:B------:R-:W-:-:S13]  /*8070*/  ISETP.NE.AND P0, PT, R5, 0x1, PT ;  /* 0x000000010500780c */ /* 0x000fda0003f05270 */
[----:B------:R-:W-:-:S05]  /*8080*/  @P0 IMAD.HI.U32 R2, R3, c[0x0][0x330], RZ ;  /* 0x0000cc0003020a27 */ /* 0x000fca00078e00ff */
[----:B------:R-:W-:Y:S02]  /*8090*/  @P0 SHF.R.U32.HI R3, RZ, c[0x0][0x334], R2 ;  /* 0x0000cd00ff030a19 */ /* 0x000fe40000011602 */
.L_x_957:
[----:B------:R-:W-:Y:S05]  /*80a0*/  BSYNC B0 ;  /* 0x0000000000007941 */ /* 0x000fea0003800000 */
.L_x_955:
[----:B------:R-:W-:-:S05]  /*80b0*/  IMAD R3, R3, R5, c[0x0][0x32c] ;  /* 0x0000cb0003037624 */ /* 0x000fca00078e0205 */
[----:B------:R-:W-:-:S04]  /*80c0*/  IMNMX R4, R4, R3, PT ;  /* 0x0000000304047217 */ /* 0x000fc80003800200 */
.L_x_954:
[----:B------:R-:W-:Y:S01]  /*80d0*/  IADD3 R4, R4, 0x5f, RZ ;  /* 0x0000005f04047810 */ /* 0x000fe20007ffe0ff */
[----:B------:R-:W-:-:S04]  /*80e0*/  @P3 IMAD.HI.U32 R3, R94, c[0x0][0x2c8], RZ ;  /* 0x0000b2005e033a27 */ /* 0x000fc800078e00ff */
[----:B------:R-:W-:-:S04]  /*80f0*/  IMAD.HI R4, R4, 0x2aaaaaab, RZ ;  /* 0x2aaaaaab04047827 */ /* 0x000fc800078e02ff */
[----:B------:R-:W-:Y:S01]  /*8100*/  IMAD.MOV.U32 R2, RZ, RZ, R94 ;  /* 0x000000ffff027224 */ /* 0x000fe200078e005e */
[----:B------:R-:W-:Y:S02]  /*8110*/  @P3 SHF.R.U32.HI R2, RZ, c[0x0][0x2cc], R3 ;  /* 0x0000b300ff023a19 */ /* 0x000fe40000011603 */
        /* <DEDUP_REMOVED lines=16> */
.L_x_960:
[----:B------:R-:W-:-:S04]  /*8220*/  MOV R4, c[0x0][0x32c] ;  /* 0x0000cb0000047a02 */ /* 0x000fc80000000f00 */
[----:B------:R-:W-:-:S13]  /*8230*/  ISETP.NE.AND P0, PT, R4, 0x1, PT ;  /* 0x000000010400780c */ /* 0x000fda0003f05270 */
[----:B------:R-:W-:-:S05]  /*8240*/  @P0 IMAD.HI.U32 R4, R2, c[0x0][0x330], RZ ;  /* 0x0000cc0002040a27 */ /* 0x000fca00078e00ff */
[----:B------:R-:W-:Y:S02]  /*8250*/  @P0 SHF.R.U32.HI R2, RZ, c[0x0][0x334], R4 ;  /* 0x0000cd00ff020a19 */ /* 0x000fe40000011604 */
.L_x_961:
[----:B------:R-:W-:Y:S05]  /*8260*/  BSYNC B0 ;  /* 0x0000000000007941 */ /* 0x000fea0003800000 */
.L_x_959:
[----:B------:R-:W-:-:S05]  /*8270*/  IMAD R2, R2, c[0x0][0x32c], RZ ;  /* 0x0000cb0002027a24 */ /* 0x000fca00078e02ff */
[----:B------:R-:W-:-:S05]  /*8280*/  IMNMX R3, R3, R2, !PT ;  /* 0x0000000203037217 */ /* 0x000fca0007800200 */
.L_x_958:
[----:B------:R-:W-:Y:S01]  /*8290*/  IMAD.HI R3, R3, 0x2aaaaaab, RZ ;  /* 0x2aaaaaab03037827 */ /* 0x000fe200078e02ff */
[----:B------:R-:W-:Y:S04]  /*82a0*/  BSSY B0, `(.L_x_962) ;  /* 0x0000024000007945 */ /* 0x000fe80003800000 */
[----:B------:R-:W-:-:S04]  /*82b0*/  SHF.R.U32.HI R2, RZ, 0x1f, R3 ;  /* 0x0000001fff027819 */ /* 0x000fc80000011603 */
[----:B------:R-:W-:Y:S01]  /*82c0*/  LEA.HI.SX32 R3, R3, R2, 0x1c ;  /* 0x0000000203037211 */ /* 0x000fe200078fe2ff */
[----:B------:R-:W-:-:S03]  /*82d0*/  IMAD.MOV.U32 R2, RZ, RZ, RZ ;  /* 0x000000ffff027224 */ /* 0x000fc600078e00ff */
[----:B------:R-:W-:-:S04]  /*82e0*/  IMNMX R6, RZ, R3, !PT ;  /* 0x00000003ff067217 */ /* 0x000fc80007800200 */
[----:B------:R-:W-:-:S13]  /*82f0*/  ISETP.GT.AND P0, PT, R8, R6, PT ;  /* 0x000000060800720c */ /* 0x000fda0003f04270 */
[----:B------:R-:W-:Y:S05]  /*8300*/  @!P0 BRA `(.L_x_963) ;  /* 0x000001d000008947 */ /* 0x000fea0003800000 */
[----:B------:R-:W-:Y:S02]  /*8310*/  IABS R3, R132 ;  /* 0x0000008400037213 */ /* 0x000fe40000000000 */
[----:B------:R-:W-:Y:S02]  /*8320*/  IADD3 R4, R132, -0x1, R8 ;  /* 0xffffffff84047810 */ /* 0x000fe40007ffe008 */
[----:B------:R-:W1:Y:S03]  /*8330*/  I2F.RP R2, R3 ;  /* 0x0000000300027306 */ /* 0x000e660000209400 */
[----:B------:R-:W-:Y:S02]  /*8340*/  IMAD.IADD R9, R4, 0x1, -R6 ;  /* 0x0000000104097824 */ /* 0x000fe400078e0a06 */
[----:B------:R-:W-:-:S03]  /*8350*/  IMAD.MOV.U32 R4, RZ, RZ, RZ ;  /* 0x000000ffff047224 */ /* 0x000fc600078e00ff */
        /* <DEDUP_REMOVED lines=24> */
.L_x_963:
[----:B------:R-:W-:Y:S05]  /*84e0*/  BSYNC B0 ;  /* 0x0000000000007941 */ /* 0x000fea0003800000 */
.L_x_962:
[----:B------:R-:W2:Y:S01]  /*84f0*/  LDL R3, [R1+0x28] ;  /* 0x0000280001037983 */ /* 0x000ea20000100800 */
        /* <DEDUP_REMOVED lines=33> */
[----:B--2---:R-:W-:-:S04]  /*8710*/  IMAD R242, R3, R2, R6 ;  /* 0x0000000203f27224 */ /* 0x004fc800078e0206 */
[--C-:B------:R-:W-:Y:S01]  /*8720*/  IMAD.IADD R3, R242, 0x1, R2.reuse ;  /* 0x00000001f2037824 */ /* 0x100fe200078e0202 */
[----:B------:R-:W-:-:S04]  /*8730*/  PRMT R2, RZ, 0x7610, R2 ;  /* 0x00007610ff027816 */ /* 0x000fc80000000002 */
[----:B------:R-:W-:-:S04]  /*8740*/  IMNMX R212, R8, R3, PT ;  /* 0x0000000308d47217 */ /* 0x000fc80003800200 */
[----:B------:R-:W-:-:S13]  /*8750*/  ISETP.GT.AND P0, PT, R212, R242, PT ;  /* 0x000000f2d400720c */ /* 0x000fda0003f04270 */
[----:B------:R-:W-:Y:S05]  /*8760*/  @!P0 BRA `(.L_x_964) ;  /* 0x0001697000008947 */ /* 0x000fea0003800000 */
[----:B------:R-:W2:Y:S01]  /*8770*/  LDL R10, [R1+0x24] ;  /* 0x00002400010a7983 */ /* 0x000ea20000100800 */
[----:B------:R-:W-:-:S03]  /*8780*/  ISETP.NE.U32.AND P0, PT, RZ, c[0x0][0x340], PT ;  /* 0x0000d000ff007a0c */ /* 0x000fc60003f05070 */
[----:B------:R-:W3:Y:S01]  /*8790*/  LDL R9, [R1+0x20] ;  /* 0x0000200001097983 */ /* 0x000ee20000100800 */
[----:B------:R-:W-:-:S13]  /*87a0*/  ISETP.NE.AND.EX P0, PT, RZ, c[0x0][0x344], PT, P0 ;  /* 0x0000d100ff007a0c */ /* 0x000fda0003f05300 */
[----:B------:R-:W-:-:S04]  /*87b0*/  @P0 IMAD.MOV.U32 R2, RZ, RZ, 0x4 ;  /* 0x00000004ff020424 */ /* 0x000fc800078e00ff */
[----:B--2---:R-:W-:-:S06]  /*87c0*/  @P0 IMAD.WIDE R2, R10, R2, c[0x0][0x340] ;  /* 0x0000d0000a020625 */ /* 0x004fcc00078e0202 */
[----:B------:R1:W5:Y:S01]  /*87d0*/  @P0 LDG.E R2, [R2.64] ;  /* 0x0000000802020981 */ /* 0x000362000c1e1900 */
[----:B------:R-:W-:Y:S01]  /*87e0*/  ISETP.NE.U32.AND P1, PT, RZ, c[0x0][0x348], PT ;  /* 0x0000d200ff007a0c */ /* 0x000fe20003f25070 */
[----:B------:R-:W-:Y:S01]  /*87f0*/  IMAD.WIDE.U32 R4, R144, c[0x0][0x178], RZ ;  /* 0x00005e0090047a25 */ /* 0x000fe200078e00ff */
[----:B------:R-:W-:Y:S02]  /*8800*/  SHF.R.S32.HI R6, RZ, 0x1f, R10 ;  /* 0x0000001fff067819 */ /* 0x000fe4000001140a */
[----:B------:R-:W-:Y:S01]  /*8810*/  ISETP.NE.AND.EX P1, PT, RZ, c[0x0][0x34c], PT, P1 ;  /* 0x0000d300ff007a0c */ /* 0x000fe20003f25310 */
[----:B------:R-:W-:Y:S01]  /*8820*/  WARPSYNC 0xffffffff ;  /* 0xffffffff00007948 */ /* 0x000fe20003800000 */
[----:B---3--:R-:W-:Y:S02]  /*8830*/  LOP3.LUT R72, R9, 0xffff, RZ, 0xc0, !PT ;  /* 0x0000ffff09487812 */ /* 0x008fe400078ec0ff */
[----:B------:R-:W-:Y:S02]  /*8840*/  SEL R11, R6, RZ, !P1 ;  /* 0x000000ff060b7207 */ /* 0x000fe40004800000 */
[----:B------:R-:W-:-:S02]  /*8850*/  IADD3 R128, R212, -0x1, RZ ;  /* 0xffffffffd4807810 */ /* 0x000fc40007ffe0ff */
[----:B-1----:R-:W-:-:S05]  /*8860*/  SHF.R.S32.HI R3, RZ, 0x1f, R144 ;  /* 0x0000001fff037819 */ /* 0x002fca0000011490 */
[----:B------:R-:W-:-:S04]  /*8870*/  IMAD R3, R3, c[0x0][0x178], RZ ;  /* 0x00005e0003037a24 */ /* 0x000fc800078e02ff */
[----:B------:R-:W-:Y:S01]  /*8880*/  IMAD R3, R144, c[0x0][0x17c], R3 ;  /* 0x00005f0090037a24 */ /* 0x000fe200078e0203 */
[----:B------:R-:W-:-:S03]  /*8890*/  SEL R6, R10, RZ, !P1 ;  /* 0x000000ff0a067207 */ /* 0x000fc60004800000 */
[----:B------:R-:W-:Y:S02]  /*88a0*/  IMAD.IADD R9, R5, 0x1, R3 ;  /* 0x0000000105097824 */ /* 0x000fe400078e0203 */
[----:B------:R-:W-:-:S03]  /*88b0*/  @!P0 IMAD.MOV.U32 R2, RZ, RZ, R10 ;  /* 0x000000ffff028224 */ /* 0x000fc600078e000a */
[----:B------:R-:W2:Y:S01]  /*88c0*/  LDL R140, [R1+0x10] ;  /* 0x00001000018c7983 */ /* 0x000ea20000100800 */
[----:B------:R-:W-:Y:S01]  /*88d0*/  IMAD.MOV.U32 R61, RZ, RZ, 0x60 ;  /* 0x00000060ff3d7424 */ /* 0x000fe200078e00ff */
[----:B-----5:R-:W-:Y:S01]  /*88e0*/  SHF.R.S32.HI R5, RZ, 0x1f, R2 ;  /* 0x0000001fff057819 */ /* 0x020fe20000011402 */
[----:B------:R-:W-:Y:S01]  /*88f0*/  IMAD.MOV.U32 R141, RZ, RZ, c[0x0][0x2b8] ;  /* 0x0000ae00ff8d7624 */ /* 0x000fe200078e00ff */
[----:B------:R-:W-:Y:S01]  /*8900*/  LOP3.LUT R209, R209, 0xfff7ffff, RZ, 0xc0, !PT ;  /* 0xfff7ffffd1d17812 */ /* 0x000fe200078ec0ff */
[----:B------:R-:W-:Y:S02]  /*8910*/  IMAD R127, R212, R61, -0x60 ;  /* 0xffffffa0d47f7424 */ /* 0x000fe400078e023d */
[----:B------:R-:W-:Y:S01]  /*8920*/  IMAD.WIDE.U32 R130, R2, c[0x0][0x2b0], RZ ;  /* 0x0000ac0002827a25 */ /* 0x000fe200078e00ff */
[----:B------:R-:W-:Y:S01]  /*8930*/  BAR.SYNC.DEFER_BLOCKING 0x0 ;  /* 0x0000000000007b1d */ /* 0x000fe20000010000 */
[----:B------:R-:W-:-:S02]  /*8940*/  ISETP.NE.AND P1, PT, R141, 0x1, PT ;  /* 0x000000018d00780c */ /* 0x000fc40003f25270 */
[----:B------:R-:W-:Y:S02]  /*8950*/  IMAD.IADD R3, R0, 0x1, R127 ;  /* 0x0000000100037824 */ /* 0x000fe400078e027f */
[----:B------:R-:W-:Y:S01]  /*8960*/  IMAD.MOV.U32 R222, RZ, RZ, RZ ;  /* 0x000000ffffde7224 */ /* 0x000fe200078e00ff */
[----:B------:R-:W-:Y:S02]  /*8970*/  STL.64 [R1], R130 ;  /* 0x0000008201007387 */ /* 0x000fe40000100a00 */
[----:B------:R-:W-:-:S04]  /*8980*/  ISETP.GE.AND P0, PT, R3, R244, PT ;  /* 0x000000f40300720c */ /* 0x000fc80003f06270 */
[----:B------:R-:W-:Y:S02]  /*8990*/  ISETP.GT.OR P0, PT, R0, 0x5f, P0 ;  /* 0x0000005f0000780c */ /* 0x000fe40000704670 */
[----:B------:R-:W-:Y:S01]  /*89a0*/  @P1 LOP3.LUT R209, R209, 0x80000, RZ, 0xfc, !PT ;  /* 0x00080000d1d11812 */ /* 0x000fe200078efcff */
[----:B--2---:R-:W-:Y:S02]  /*89b0*/  IMAD.IADD R14, R3, 0x1, R140 ;  /* 0x00000001030e7824 */ /* 0x004fe400078e028c */
[----:B------:R-:W-:Y:S02]  /*89c0*/  IMAD R3, R5, c[0x0][0x2b0], RZ ;  /* 0x0000ac0005037a24 */ /* 0x000fe400078e02ff */
[----:B------:R-:W-:-:S04]  /*89d0*/  @P1 IMAD.HI.U32 R5, R14, c[0x0][0x2bc], RZ ;  /* 0x0000af000e051a27 */ /* 0x000fc800078e00ff */
[----:B------:R-:W-:Y:S01]  /*89e0*/  IMAD.MOV.U32 R8, RZ, RZ, R14 ;  /* 0x000000ffff087224 */ /* 0x000fe200078e000e */
[----:B------:R-:W-:Y:S01]  /*89f0*/  @P1 SHF.R.U32.HI R8, RZ, c[0x0][0x2c0], R5 ;  /* 0x0000b000ff081a19 */ /* 0x000fe20000011605 */
[----:B------:R-:W-:-:S04]  /*8a00*/  IMAD R3, R2, c[0x0][0x2b4], R3 ;  /* 0x0000ad0002037a24 */ /* 0x000fc800078e0203 */
[----:B------:R-:W-:Y:S01]  /*8a10*/  IMAD.IADD R129, R131, 0x1, R3 ;  /* 0x0000000183817824 */ /* 0x000fe200078e0203 */
[----:B------:R-:W-:-:S04]  /*8a20*/  @!P0 IADD3 R3, P1, R8, R130, RZ ;  /* 0x0000008208038210 */ /* 0x000fc80007f3e0ff */
[----:B------:R-:W-:Y:S01]  /*8a30*/  @!P0 LEA.HI.X.SX32 R5, R8, R129, 0x1, P1 ;  /* 0x0000008108058211 */ /* 0x000fe200008f0eff */
[----:B------:R-:W-:Y:S01]  /*8a40*/  IMAD R60, R243, c[0x0][0x2c4], RZ ;  /* 0x0000b100f33c7a24 */ /* 0x000fe200078e02ff */
[C---:B------:R-:W-:Y:S01]  /*8a50*/  @!P0 LEA R2, P1, R3.reuse, c[0x0][0x2a0], 0x2 ;  /* 0x0000a80003028a11 */ /* 0x040fe200078210ff */
[----:B------:R-:W-:Y:S01]  /*8a60*/  IMAD.WIDE.U32 R250, R72, c[0x0][0x1e8], RZ ;  /* 0x00007a0048fa7a25 */ /* 0x000fe200078e00ff */
[----:B------:R-:W-:Y:S02]  /*8a70*/  STL [R1+0x8], R129 ;  /* 0x0000088101007387 */ /* 0x000fe40000100800 */
[----:B------:R-:W-:-:S05]  /*8a80*/  @!P0 LEA.HI.X R3, R3, c[0x0][0x2a4], R5, 0x2, P1 ;  /* 0x0000a90003038a11 */ /* 0x000fca00008f1405 */
[----:B------:R1:W2:Y:S01]  /*8a90*/  @!P0 LDG.E R222, [R2.64] ;  /* 0x0000000802de8981 */ /* 0x0002a2000c1e1900 */
[----:B------:R-:W-:Y:S01]  /*8aa0*/  IMAD.MOV.U32 R5, RZ, RZ, R9 ;  /* 0x000000ffff057224 */ /* 0x000fe200078e0009 */
[----:B------:R-:W-:Y:S01]  /*8ab0*/  ISETP.GE.AND P1, PT, R76, c[0x0][0x198], PT ;  /* 0x000066004c007a0c */ /* 0x000fe20003f26270 */
[----:B------:R-:W-:Y:S01]  /*8ac0*/  IMAD R9, R11, c[0x0][0x1c0], RZ ;  /* 0x000070000b097a24 */ /* 0x000fe200078e02ff */
[----:B------:R-:W-:Y:S01]  /*8ad0*/  LOP3.LUT R209, R209, 0xfffbffff, RZ, 0xc0, !PT ;  /* 0xfffbffffd1d17812 */ /* 0x000fe200078ec0ff */
[----:B------:R-:W-:-:S04]  /*8ae0*/  IMAD.WIDE.U32 R4, R72, c[0x0][0x1b8], R4 ;  /* 0x00006e0048047a25 */ /* 0x000fc800078e0004 */
[----:B------:R-:W-:Y:S02]  /*8af0*/  IMAD R5, R72, c[0x0][0x1bc], R5 ;  /* 0x00006f0048057a24 */ /* 0x000fe400078e0205 */
[C---:B------:R-:W-:Y:S02]  /*8b00*/  IMAD R9, R6.reuse, c[0x0][0x1c4], R9 ;  /* 0x0000710006097a24 */ /* 0x040fe400078e0209 */
[----:B------:R-:W-:-:S04]  /*8b10*/  IMAD.WIDE.U32 R4, R6, c[0x0][0x1c0], R4 ;  /* 0x0000700006047a25 */ /* 0x000fc800078e0004 */
[----:B------:R-:W-:Y:S02]  /*8b20*/  IMAD.IADD R5, R5, 0x1, R9 ;  /* 0x0000000105057824 */ /* 0x000fe400078e0209 */
[----:B------:R-:W-:Y:S02]  /*8b30*/  IMAD R252, R72, c[0x0][0x1ec], R251 ;  /* 0x00007b0048fc7a24 */ /* 0x000fe400078e02fb */
[----:B------:R-:W-:Y:S02]  /*8b40*/  IMAD R61, R212, -0x60, R61 ;  /* 0xffffffa0d43d7824 */ /* 0x000fe400078e023d */
[----:B-1----:R-:W-:Y:S02]  /*8b50*/  IMAD.IADD R3, R0, 0x1, R94 ;  /* 0x0000000100037824 */ /* 0x002fe400078e025e */
[----:B------:R-:W-:Y:S02]  /*8b60*/  IMAD.IADD R126, R244, 0x1, R61 ;  /* 0x00000001f47e7824 */ /* 0x000fe400078e023d */
[----:B------:R-:W-:-:S04]  /*8b70*/  @P3 IMAD.HI.U32 R10, R3, c[0x0][0x2c8], RZ ;  /* 0x0000b200030a3a27 */ /* 0x000fc800078e00ff */
[----:B------:R-:W-:Y:S01]  /*8b80*/  IMAD.MOV.U32 R2, RZ, RZ, R3 ;  /* 0x000000ffff027224 */ /* 0x000fe200078e0003 */
[----:B------:R-:W-:Y:S01]  /*8b90*/  @P3 SHF.R.U32.HI R2, RZ, c[0x0][0x2cc], R10 ;  /* 0x0000b300ff023a19 */ /* 0x000fe2000001160a */
[----:B------:R-:W-:-:S03]  /*8ba0*/  IMAD.IADD R97, R126, 0x1, -R101 ;  /* 0x000000017e617824 */ /* 0x000fc600078e0a65 */
[--C-:B------:R-:W-:Y:S01]  /*8bb0*/  SHF.R.S32.HI R10, RZ, 0x1f, R2.reuse ;  /* 0x0000001fff0a7819 */ /* 0x100fe20000011402 */
[----:B------:R-:W-:Y:S01]  /*8bc0*/  IMAD.MOV R6, RZ, RZ, -R2 ;  /* 0x000000ffff067224 */ /* 0x000fe200078e0a02 */
[----:B------:R-:W-:-:S03]  /*8bd0*/  ISETP.GE.AND P2, PT, R97, 0x1, PT ;  /* 0x000000016100780c */ /* 0x000fc60003f46270 */
        /* <DEDUP_REMOVED lines=10> */
[----:B------:R-:W-:Y:S01]  /*8c80*/  LEA R3, P0, R2, c[0x0][0x160], 0x1 ;  /* 0x0000580002037a11 */ /* 0x000fe200078008ff */
[----:B------:R-:W-:-:S03]  /*8c90*/  IMAD.IADD R6, R101, 0x1, R94 ;  /* 0x0000000165067824 */ /* 0x000fc600078e025e */
[----:B------:R-:W-:Y:S01]  /*8ca0*/  LEA.HI.X R2, R2, c[0x0][0x164], R4, 0x1, P0 ;  /* 0x0000590002027a11 */ /* 0x000fe200000f0c04 */
[----:B------:R-:W-:Y:S01]  /*8cb0*/  SHFL.IDX PT, R9, R3, 0x1, 0x181f ;  /* 0x00381f0003097f89 */ /* 0x000fe200000e0000 */
[CC--:B------:R-:W-:Y:S02]  /*8cc0*/  ISETP.GE.AND P3, PT, R6.reuse, R60.reuse, PT ;  /* 0x0000003c0600720c */ /* 0x0c0fe40003f66270 */
[----:B------:R-:W-:Y:S01]  /*8cd0*/  IADD3 R11, R6, 0x20, RZ ;  /* 0x00000020060b7810 */ /* 0x000fe20007ffe0ff */
[----:B------:R-:W1:Y:S03]  /*8ce0*/  SHFL.IDX PT, R4, R3, RZ, 0x181f ;  /* 0x00181fff03047589 */ /* 0x000e6600000e0000 */
[----:B------:R-:W-:Y:S01]  /*8cf0*/  ISETP.GE.AND P4, PT, R11, R60, PT ;  /* 0x0000003c0b00720c */ /* 0x000fe20003f86270 */
[----:B------:R-:W3:Y:S01]  /*8d00*/  SHFL.IDX PT, R5, R2, RZ, 0x181f ;  /* 0x00181fff02057589 */ /* 0x000ee200000e0000 */
[----:B------:R-:W-:-:S03]  /*8d10*/  IMAD.MOV R11, RZ, RZ, -R8 ;  /* 0x000000ffff0b7224 */ /* 0x000fc600078e0a08 */
[----:B------:R-:W4:Y:S01]  /*8d20*/  SHFL.IDX PT, R10, R2, 0x1, 0x181f ;  /* 0x00381f00020a7f89 */ /* 0x000f2200000e0000 */
[----:B------:R-:W-:-:S03]  /*8d30*/  IMAD R225, R11, c[0x0][0x2b8], R14 ;  /* 0x0000ae000be17a24 */ /* 0x000fc600078e020e */
[----:B------:R-:W4:Y:S02]  /*8d40*/  SHFL.IDX PT, R8, R3, 0x2, 0x181f ;  /* 0x00581f0003087f89 */ /* 0x000f2400000e0000 */
[----:B------:R-:W-:Y:S02]  /*8d50*/  SHF.R.S32.HI R81, RZ, 0x1f, R225 ;  /* 0x0000001fff517819 */ /* 0x000fe400000114e1 */
[----:B------:R-:W4:Y:S03]  /*8d60*/  SHFL.IDX PT, R11, R2, 0x2, 0x181f ;  /* 0x00581f00020b7f89 */ /* 0x000f2600000e0000 */
[----:B------:R-:W-:-:S04]  /*8d70*/  IMAD R14, R81, c[0x0][0x1e0], RZ ;  /* 0x00007800510e7a24 */ /* 0x000fc800078e02ff */
[----:B------:R-:W-:Y:S01]  /*8d80*/  IMAD R14, R225, c[0x0][0x1e4], R14 ;  /* 0x00007900e10e7a24 */ /* 0x000fe200078e020e */
[----:B-1----:R-:W-:-:S04]  /*8d90*/  @!P3 LEA R26, P0, R76, R4, 0x1 ;  /* 0x000000044c1ab211 */ /* 0x002fc800078008ff */
[-C--:B---3--:R-:W-:Y:S02]  /*8da0*/  @!P3 LEA.HI.X R27, R76, R5.reuse, R77, 0x1, P0 ;  /* 0x000000054c1bb211 */ /* 0x088fe400000f0c4d */
[C---:B------:R-:W-:Y:S02]  /*8db0*/  @!P3 LEA R24, P0, R211.reuse, R4, 0x1 ;  /* 0x00000004d318b211 */ /* 0x040fe400078008ff */
[----:B------:R-:W-:Y:S01]  /*8dc0*/  IADD3 R4, R6, 0x40, RZ ;  /* 0x0000004006047810 */ /* 0x000fe20007ffe0ff */
[----:B------:R1:W-:Y:S01]  /*8dd0*/  @!P3 LDGSTS.E.BYPASS.LTC128B.128 [R210+0x100], [R26.64], !P1 ;  /* 0x001000001ad2bfae */ /* 0x0003e2000c901d48 */
[----:B------:R-:W-:Y:S02]  /*8de0*/  @!P3 LEA.HI.X R25, R211, R5, R238, 0x1, P0 ;  /* 0x00000005d319b211 */ /* 0x000fe400000f0cee */
[----:B------:R-:W-:Y:S01]  /*8df0*/  ISETP.GE.AND P5, PT, R4, R60, PT ;  /* 0x0000003c0400720c */ /* 0x000fe20003fa6270 */
[----:B------:R-:W-:Y:S01]  /*8e00*/  IMAD.WIDE.U32 R4, R225, c[0x0][0x1e0], RZ ;  /* 0x00007800e1047a25 */ /* 0x000fe200078e00ff */
[----:B------:R-:W-:-:S03]  /*8e10*/  @!P4 LEA R22, P0, R76, R9, 0x1 ;  /* 0x000000094c16c211 */ /* 0x000fc600078008ff */
[----:B------:R-:W-:Y:S01]  /*8e20*/  IMAD.IADD R5, R5, 0x1, R14 ;  /* 0x0000000105057824 */ /* 0x000fe200078e020e */
[----:B----4-:R-:W-:Y:S02]  /*8e30*/  @!P4 LEA.HI.X R23, R76, R10, R77, 0x1, P0 ;  /* 0x0000000a4c17c211 */ /* 0x010fe400000f0c4d */
[----:B------:R-:W-:-:S04]  /*8e40*/  @!P4 LEA R20, P0, R211, R9, 0x1 ;  /* 0x00000009d314c211 */ /* 0x000fc800078008ff */
[----:B------:R-:W-:Y:S02]  /*8e50*/  @!P4 LEA.HI.X R21, R211, R10, R238, 0x1, P0 ;  /* 0x0000000ad315c211 */ /* 0x000fe400000f0cee */
[----:B------:R-:W-:-:S04]  /*8e60*/  @!P5 LEA R18, P0, R76, R8, 0x1 ;  /* 0x000000084c12d211 */ /* 0x000fc800078008ff */
[-C--:B------:R-:W-:Y:S02]  /*8e70*/  @!P5 LEA.HI.X R19, R76, R11.reuse, R77, 0x1, P0 ;  /* 0x0000000b4c13d211 */ /* 0x080fe400000f0c4d */
[C---:B------:R-:W-:Y:S02]  /*8e80*/  @!P5 LEA R14, P0, R211.reuse, R8, 0x1 ;  /* 0x00000008d30ed211 */ /* 0x040fe400078008ff */
[----:B------:R3:W4:Y:S02]  /*8e90*/  SHFL.IDX PT, R8, R3, 0x3, 0x181f ;  /* 0x00781f0003087f89 */ /* 0x00072400000e0000 */
[----:B------:R-:W-:Y:S02]  /*8ea0*/  @!P5 LEA.HI.X R15, R211, R11, R238, 0x1, P0 ;  /* 0x0000000bd30fd211 */ /* 0x000fe400000f0cee */
[----:B--2---:R-:W-:Y:S01]  /*8eb0*/  SHF.R.S32.HI R82, RZ, 0x1f, R222 ;  /* 0x0000001fff527819 */ /* 0x004fe200000114de */
[----:B------:R-:W-:-:S04]  /*8ec0*/  IMAD.WIDE.U32 R4, R222, c[0x0][0x1f0], R4 ;  /* 0x00007c00de047a25 */ /* 0x000fc800078e0004 */
[----:B------:R-:W-:Y:S01]  /*8ed0*/  IMAD R9, R82, c[0x0][0x1f0], RZ ;  /* 0x00007c0052097a24 */ /* 0x000fe200078e02ff */
[----:B---3--:R-:W-:Y:S02]  /*8ee0*/  IADD3 R3, P0, R4, R250, RZ ;  /* 0x000000fa04037210 */ /* 0x008fe40007f1e0ff */
[----:B------:R2:W3:Y:S01]  /*8ef0*/  SHFL.IDX PT, R4, R2, 0x3, 0x181f ;  /* 0x00781f0002047f89 */ /* 0x0004e200000e0000 */
[----:B------:R-:W-:-:S05]  /*8f00*/  IMAD R9, R222, c[0x0][0x1f4], R9 ;  /* 0x00007d00de097a24 */ /* 0x000fca00078e0209 */
[----:B--2---:R-:W-:Y:S02]  /*8f10*/  IADD3.X R2, R252, R5, R9, P0, !PT ;  /* 0x00000005fc027210 */ /* 0x004fe400007fe409 */
[C---:B------:R-:W-:Y:S02]  /*8f20*/  LEA R10, P0, R3.reuse, c[0x0][0x1c8], 0x1 ;  /* 0x00007200030a7a11 */ /* 0x040fe400078008ff */
[----:B------:R-:W-:Y:S02]  /*8f30*/  IADD3 R5, R6, 0x60, RZ ;  /* 0x0000006006057810 */ /* 0x000fe40007ffe0ff */
[----:B------:R-:W-:Y:S01]  /*8f40*/  LEA.HI.X R17, R3, c[0x0][0x1cc], R2, 0x1, P0 ;  /* 0x0000730003117a11 */ /* 0x000fe200000f0c02 */
[----:B------:R-:W2:Y:S01]  /*8f50*/  SHFL.IDX PT, R11, R10, RZ, 0x181f ;  /* 0x00181fff0a0b7589 */ /* 0x000ea200000e0000 */
[----:B------:R-:W-:-:S03]  /*8f60*/  ISETP.GE.AND P6, PT, R5, R60, PT ;  /* 0x0000003c0500720c */ /* 0x000fc60003fc6270 */
[----:B------:R-:W1:Y:S10]  /*8f70*/  SHFL.IDX PT, R16, R17, RZ, 0x181f ;  /* 0x00181fff11107589 */ /* 0x000e7400000e0000 */
[----:B----4-:R-:W-:-:S04]  /*8f80*/  @!P6 LEA R2, P0, R76, R8, 0x1 ;  /* 0x000000084c02e211 */ /* 0x010fc800078008ff */
[----:B---3--:R-:W-:Y:S02]  /*8f90*/  @!P6 LEA.HI.X R3, R76, R4, R77, 0x1, P0 ;  /* 0x000000044c03e211 */ /* 0x008fe400000f0c4d */
[----:B------:R-:W-:-:S04]  /*8fa0*/  @!P6 LEA R8, P0, R211, R8, 0x1 ;  /* 0x00000008d308e211 */ /* 0x000fc800078008ff */
[----:B------:R-:W-:Y:S02]  /*8fb0*/  @!P6 LEA.HI.X R9, R211, R4, R238, 0x1, P0 ;  /* 0x00000004d309e211 */ /* 0x000fe400000f0cee */
[----:B--2---:R-:W-:-:S04]  /*8fc0*/  @P2 LEA R4, P0, R76, R11, 0x1 ;  /* 0x0000000b4c042211 */ /* 0x004fc800078008ff */
[----:B-1----:R-:W-:Y:S02]  /*8fd0*/  @P2 LEA.HI.X R5, R76, R16, R77, 0x1, P0 ;  /* 0x000000104c052211 */ /* 0x002fe400000f0c4d */
[----:B------:R-:W-:-:S13]  /*8fe0*/  ISETP.GE.AND P0, PT, R211, c[0x0][0x198], PT ;  /* 0x00006600d3007a0c */ /* 0x000fda0003f06270 */
[----:B------:R1:W-:Y:S04]  /*8ff0*/  @!P3 LDGSTS.E.BYPASS.LTC128B.128 [R210+0x4100], [R24.64], !P0 ;  /* 0x0410000018d2bfae */ /* 0x0003e8000c101d48 */
[----:B------:R1:W-:Y:S04]  /*9000*/  @!P4 LDGSTS.E.BYPASS.LTC128B.128 [R241+0x1100], [R22.64], !P1 ;  /* 0x0110000016f1cfae */ /* 0x0003e8000c901d48 */
[----:B------:R1:W-:Y:S04]  /*9010*/  @!P4 LDGSTS.E.BYPASS.LTC128B.128 [R241+0x5100], [R20.64], !P0 ;  /* 0x0510000014f1cfae */ /* 0x0003e8000c101d48 */
[----:B------:R1:W-:Y:S04]  /*9020*/  @!P5 LDGSTS.E.BYPASS.LTC128B.128 [R241+0x2100], [R18.64], !P1 ;  /* 0x0210000012f1dfae */ /* 0x0003e8000c901d48 */
[----:B------:R1:W-:Y:S04]  /*9030*/  @!P5 LDGSTS.E.BYPASS.LTC128B.128 [R241+0x6100], [R14.64], !P0 ;  /* 0x061000000ef1dfae */ /* 0x0003e8000c101d48 */
[----:B------:R2:W-:Y:S04]  /*9040*/  @!P6 LDGSTS.E.BYPASS.LTC128B.128 [R241+0x3100], [R2.64], !P1 ;  /* 0x0310000002f1efae */ /* 0x0005e8000c901d48 */
[----:B------:R1:W-:Y:S01]  /*9050*/  @!P6 LDGSTS.E.BYPASS.LTC128B.128 [R241+0x7100], [R8.64], !P0 ;  /* 0x0710000008f1efae */ /* 0x0003e2000c101d48 */
[----:B------:R-:W-:-:S03]  /*9060*/  @P2 ISETP.GE.AND P0, PT, R76, c[0x0][0x1d4], PT ;  /* 0x000075004c002a0c */ /* 0x000fc60003f06270 */
[----:B------:R-:W0:Y:S10]  /*9070*/  LDGDEPBAR ;  /* 0x00000000000079af */ /* 0x000e340000000000 */
[----:B------:R3:W-:Y:S01]  /*9080*/  @P2 LDGSTS.E.BYPASS.LTC128B.128 [R210+0x8100], [R4.64], !P0 ;  /* 0x0810000004d22fae */ /* 0x0007e2000c101d48 */
[----:B------:R-:W-:-:S02]  /*9090*/  @P2 ISETP.GE.AND P0, PT, R211, c[0x0][0x1d4], PT ;  /* 0x00007500d3002a0c */ /* 0x000fc40003f06270 */
[----:B--2---:R-:W-:-:S04]  /*90a0*/  @P2 LEA R2, P1, R211, R11, 0x1 ;  /* 0x0000000bd3022211 */ /* 0x004fc800078208ff */
[----:B------:R-:W-:Y:S02]  /*90b0*/  @P2 LEA.HI.X R3, R211, R16, R238, 0x1, P1 ;  /* 0x00000010d3032211 */ /* 0x000fe400008f0cee */
[----:B------:R-:W-:-:S05]  /*90c0*/  ISETP.GE.AND P1, PT, R97, 0x21, PT ;  /* 0x000000216100780c */ /* 0x000fca0003f26270 */
[----:B------:R2:W-:Y:S04]  /*90d0*/  @P2 LDGSTS.E.BYPASS.LTC128B.128 [R210+0xb100], [R2.64], !P0 ;  /* 0x0b10000002d22fae */ /* 0x0005e8000c101d48 */
[----:B--2---:R-:W3:Y:S04]  /*90e0*/  SHFL.IDX PT, R2, R10, 0x1, 0x181f ;  /* 0x00381f000a027f89 */ /* 0x004ee800000e0000 */
[----:B------:R-:W2:Y:S01]  /*90f0*/  SHFL.IDX PT, R3, R17, 0x1, 0x181f ;  /* 0x00381f0011037f89 */ /* 0x000ea200000e0000 */
[----:B---3--:R-:W-:-:S04]  /*9100*/  @P1 LEA R4, P0, R76, R2, 0x1 ;  /* 0x000000024c041211 */ /* 0x008fc800078008ff */
[----:B--2---:R-:W-:Y:S02]  /*9110*/  @P1 LEA.HI.X R5, R76, R3, R77, 0x1, P0 ;  /* 0x000000034c051211 */ /* 0x004fe400000f0c4d */
[----:B------:R-:W-:-:S04]  /*9120*/  @P1 LEA R2, P0, R211, R2, 0x1 ;  /* 0x00000002d3021211 */ /* 0x000fc800078008ff */
[----:B------:R-:W-:Y:S02]  /*9130*/  @P1 LEA.HI.X R3, R211, R3, R238, 0x1, P0 ;  /* 0x00000003d3031211 */ /* 0x000fe400000f0cee */
[----:B------:R-:W-:-:S13]  /*9140*/  @P1 ISETP.GE.AND P0, PT, R76, c[0x0][0x1d4], PT ;  /* 0x000075004c001a0c */ /* 0x000fda0003f06270 */
[----:B------:R2:W-:Y:S01]  /*9150*/  @P1 LDGSTS.E.BYPASS.LTC128B.128 [R241+0x9100], [R4.64], !P0 ;  /* 0x0910000004f11fae */ /* 0x0005e2000c101d48 */
[----:B------:R-:W-:-:S13]  /*9160*/  @P1 ISETP.GE.AND P0, PT, R211, c[0x0][0x1d4], PT ;  /* 0x00007500d3001a0c */ /* 0x000fda0003f06270 */
[----:B------:R3:W-:Y:S01]  /*9170*/  @P1 LDGSTS.E.BYPASS.LTC128B.128 [R241+0xc100], [R2.64], !P0 ;  /* 0x0c10000002f11fae */ /* 0x0007e2000c101d48 */
[----:B------:R-:W-:-:S03]  /*9180*/  ISETP.GE.AND P1, PT, R97, 0x41, PT ;  /* 0x000000416100780c */ /* 0x000fc60003f26270 */
[----:B---3--:R-:W2:Y:S04]  /*9190*/  SHFL.IDX PT, R2, R10, 0x2, 0x181f ;  /* 0x00581f000a027f89 */ /* 0x008ea800000e0000 */
[----:B------:R-:W3:Y:S06]  /*91a0*/  SHFL.IDX PT, R3, R17, 0x2, 0x181f ;  /* 0x00581f0011037f89 */ /* 0x000eec00000e0000 */
[----:B--2---:R-:W-:-:S04]  /*91b0*/  @P1 LEA R4, P0, R76, R2, 0x1 ;  /* 0x000000024c041211 */ /* 0x004fc800078008ff */
[----:B---3--:R-:W-:Y:S02]  /*91c0*/  @P1 LEA.HI.X R5, R76, R3, R77, 0x1, P0 ;  /* 0x000000034c051211 */ /* 0x008fe400000f0c4d */
[----:B------:R-:W-:-:S04]  /*91d0*/  @P1 LEA R2, P0, R211, R2, 0x1 ;  /* 0x00000002d3021211 */ /* 0x000fc800078008ff */
[----:B------:R-:W-:Y:S02]  /*91e0*/  @P1 LEA.HI.X R3, R211, R3, R238, 0x1, P0 ;  /* 0x00000003d3031211 */ /* 0x000fe400000f0cee */
[----:B------:R-:W-:-:S13]  /*91f0*/  @P1 ISETP.GE.AND P0, PT, R76, c[0x0][0x1d4], PT ;  /* 0x000075004c001a0c */ /* 0x000fda0003f06270 */
[----:B------:R1:W-:Y:S01]  /*9200*/  @P1 LDGSTS.E.BYPASS.LTC128B.128 [R241+0xa100], [R4.64], !P0 ;  /* 0x0a10000004f11fae */ /* 0x0003e2000c101d48 */
[----:B------:R-:W-:-:S13]  /*9210*/  @P1 ISETP.GE.AND P0, PT, R211, c[0x0][0x1d4], PT ;  /* 0x00007500d3001a0c */ /* 0x000fda0003f06270 */
[----:B------:R1:W-:Y:S01]  /*9220*/  @P1 LDGSTS.E.BYPASS.LTC128B.128 [R241+0xd100], [R2.64], !P0 ;  /* 0x0d10000002f11fae */ /* 0x0003e2000c101d48 */
[----:B------:R-:W-:Y:S02]  /*9230*/  ISETP.LT.AND P0, PT, RZ, c[0x0][0x27c], PT ;  /* 0x00009f00ff007a0c */ /* 0x000fe40003f01270 */
[----:B------:R-:W-:Y:S01]  /*9240*/  ISETP.GT.AND P1, PT, R0, 0x5f, PT ;  /* 0x0000005f0000780c */ /* 0x000fe20003f24270 */
[----:B------:R-:W0:-:S12]  /*9250*/  LDGDEPBAR ;  /* 0x00000000000079af */ /* 0x000e180000000000 */
[----:B------:R-:W-:Y:S01]  /*9260*/  @P1 LOP3.LUT R209, R209, 0x40000, RZ, 0xfc, !PT ;  /* 0x00040000d1d11812 */ /* 0x000fe200078efcff */
[----:B------:R-:W-:Y:S05]  /*9270*/  @P0 BRA `(.L_x_965) ;  /* 0x0000002000000947 */ /* 0x000fea0003800000 */
[----:B------:R-:W-:-:S04]  /*9280*/  DEPBAR.LE SB0, 0x1 ;  /* 0x000080400000791a */ /* 0x000fc80000000000 */
[----:B------:R-:W-:Y:S05]  /*9290*/  BRA `(.L_x_966) ;  /* 0x00004d8000007947 */ /* 0x000fea0003800000 */
.L_x_965:
[----:B------:R-:W-:Y:S01]  /*92a0*/  ULDC.U8 UR4, c[0x0][0x298] ;  /* 0x0000a60000047ab9 */ /* 0x000fe20000000000 */
[----:B-1----:R-:W-:Y:S01]  /*92b0*/  SHF.R.S32.HI R2, RZ, 0x1f, R133 ;  /* 0x0000001fff027819 */ /* 0x002fe20000011485 */
[C---:B------:R-:W-:Y:S01]  /*92c0*/  IMAD.WIDE.U32 R8, R133.reuse, c[0x0][0x280], RZ ;  /* 0x0000a00085087a25 */ /* 0x040fe200078e00ff */
[----:B------:R-:W-:Y:S01]  /*92d0*/  ISETP.NE.AND P0, PT, RZ, UR4, PT ;  /* 0x00000004ff007c0c */ /* 0x000fe2000bf05270 */
[----:B------:R-:W-:Y:S02]  /*92e0*/  BSSY B2, `(.L_x_966) ;  /* 0x00004d3000027945 */ /* 0x000fe40003800000 */
[C---:B------:R-:W-:Y:S02]  /*92f0*/  IMAD R3, R2.reuse, c[0x0][0x280], RZ ;  /* 0x0000a00002037a24 */ /* 0x040fe400078e02ff */
[----:B------:R-:W-:Y:S02]  /*9300*/  IMAD R2, R2, c[0x0][0x290], RZ ;  /* 0x0000a40002027a24 */ /* 0x000fe400078e02ff */
[----:B------:R-:W-:-:S02]  /*9310*/  IMAD R3, R133, c[0x0][0x284], R3 ;  /* 0x0000a10085037a24 */ /* 0x000fc400078e0203 */
[C---:B------:R-:W-:Y:S01]  /*9320*/  IMAD R10, R133.reuse, c[0x0][0x294], R2 ;  /* 0x0000a500850a7a24 */ /* 0x040fe200078e0202 */
[----:B------:R-:W-:Y:S01]  /*9330*/  LEA R2, R102, R6, 0x5 ;  /* 0x0000000666027211 */ /* 0x000fe200078e28ff */
[----:B------:R-:W-:Y:S01]  /*9340*/  IMAD.WIDE.U32 R4, R133, c[0x0][0x290], RZ ;  /* 0x0000a40085047a25 */ /* 0x000fe200078e00ff */
[----:B------:R-:W-:-:S04]  /*9350*/  IADD3 R3, R3, R9, RZ ;  /* 0x0000000903037210 */ /* 0x000fc80007ffe0ff */
[----:B------:R-:W-:Y:S01]  /*9360*/  IADD3 R6, R10, R5, RZ ;  /* 0x000000050a067210 */ /* 0x000fe20007ffe0ff */
[----:B------:R-:W-:Y:S05]  /*9370*/  @!P0 BRA `(.L_x_967) ;  /* 0x0000265000008947 */ /* 0x000fea0003800000 */
[----:B------:R1:W5:Y:S01]  /*9380*/  LDL R50, [R1+0x2c] ;  /* 0x00002c0001327983 */ /* 0x0003620000100800 */
[----:B------:R-:W-:Y:S01]  /*9390*/  ISETP.NE.AND P1, PT, R70, 0x1, PT ;  /* 0x000000014600780c */ /* 0x000fe20003f25270 */
[----:B------:R-:W-:Y:S01]  /*93a0*/  IMAD.MOV.U32 R9, RZ, RZ, R3 ;  /* 0x000000ffff097224 */ /* 0x000fe200078e0003 */
[----:B------:R-:W-:Y:S01]  /*93b0*/  BSSY B0, `(.L_x_968) ;  /* 0x0000031000007945 */ /* 0x000fe20003800000 */
[----:B------:R-:W-:Y:S01]  /*93c0*/  CS2R R38, SRZ ;  /* 0x0000000000267805 */ /* 0x000fe2000001ff00 */
[----:B------:R-:W-:Y:S01]  /*93d0*/  CS2R R16, SRZ ;  /* 0x0000000000107805 */ /* 0x000fe2000001ff00 */
[----:B------:R-:W-:-:S08]  /*93e0*/  CS2R R14, SRZ ;  /* 0x00000000000e7805 */ /* 0x000fd0000001ff00 */
[----:B------:R-:W-:-:S05]  /*93f0*/  @P1 IMAD.HI.U32 R5, R2, c[0x0][0x2c8], RZ ;  /* 0x0000b20002051a27 */ /* 0x000fca00078e00ff */
[----:B------:R-:W-:-:S04]  /*9400*/  @P1 SHF.R.U32.HI R2, RZ, c[0x0][0x2cc], R5 ;  /* 0x0000b300ff021a19 */ /* 0x000fc80000011605 */
[----:B------:R-:W-:Y:S01]  /*9410*/  SHF.R.S32.HI R5, RZ, 0x1f, R2 ;  /* 0x0000001fff057819 */ /* 0x000fe20000011402 */
[----:B------:R-:W-:-:S04]  /*9420*/  IMAD.WIDE.U32 R8, R2, c[0x0][0x280], R8 ;  /* 0x0000a00002087a25 */ /* 0x000fc800078e0008 */
[----:B------:R-:W-:Y:S01]  /*9430*/  IMAD R10, R5, c[0x0][0x280], RZ ;  /* 0x0000a000050a7a24 */ /* 0x000fe200078e02ff */
[----:B------:R-:W-:-:S03]  /*9440*/  LEA R32, P0, R8, c[0x0][0x270], 0x1 ;  /* 0x00009c0008207a11 */ /* 0x000fc600078008ff */
[----:B------:R-:W-:Y:S02]  /*9450*/  IMAD R3, R2, c[0x0][0x284], R10 ;  /* 0x0000a10002037a24 */ /* 0x000fe400078e020a */
[----:B------:R1:W2:Y:S01]  /*9460*/  SHFL.IDX PT, R18, R32, RZ, 0x181f ;  /* 0x00181fff20127589 */ /* 0x0002a200000e0000 */
[----:B------:R-:W-:Y:S01]  /*9470*/  CS2R R10, SRZ ;  /* 0x00000000000a7805 */ /* 0x000fe2000001ff00 */
[----:B------:R-:W-:-:S05]  /*9480*/  IMAD.IADD R3, R9, 0x1, R3 ;  /* 0x0000000109037824 */ /* 0x000fca00078e0203 */
[----:B------:R-:W-:Y:S01]  /*9490*/  LEA.HI.X R31, R8, c[0x0][0x274], R3, 0x1, P0 ;  /* 0x00009d00081f7a11 */ /* 0x000fe200000f0c03 */
[----:B------:R-:W-:Y:S01]  /*94a0*/  IMAD R3, R5, c[0x0][0x290], RZ ;  /* 0x0000a40005037a24 */ /* 0x000fe200078e02ff */
[----:B------:R-:W-:Y:S01]  /*94b0*/  MOV R5, R6 ;  /* 0x0000000600057202 */ /* 0x000fe20000000f00 */
[----:B------:R-:W-:Y:S02]  /*94c0*/  CS2R R8, SRZ ;  /* 0x0000000000087805 */ /* 0x000fe4000001ff00 */
[----:B------:R1:W3:Y:S02]  /*94d0*/  SHFL.IDX PT, R21, R31, RZ, 0x181f ;  /* 0x00181fff1f157589 */ /* 0x0002e400000e0000 */
[----:B------:R-:W-:-:S04]  /*94e0*/  IMAD.WIDE.U32 R4, R2, c[0x0][0x290], R4 ;  /* 0x0000a40002047a25 */ /* 0x000fc800078e0004 */
[----:B------:R-:W-:Y:S01]  /*94f0*/  IMAD R2, R2, c[0x0][0x294], R3 ;  /* 0x0000a50002027a24 */ /* 0x000fe200078e0203 */
[----:B------:R-:W-:-:S04]  /*9500*/  LEA R30, P0, R4, c[0x0][0x288], 0x1 ;  /* 0x0000a200041e7a11 */ /* 0x000fc800078008ff */
[----:B------:R-:W-:Y:S01]  /*9510*/  IADD3 R2, R5, R2, RZ ;  /* 0x0000000205027210 */ /* 0x000fe20007ffe0ff */
[----:B------:R1:W4:Y:S03]  /*9520*/  SHFL.IDX PT, R19, R30, RZ, 0x181f ;  /* 0x00181fff1e137589 */ /* 0x00032600000e0000 */
[----:B------:R-:W-:-:S05]  /*9530*/  LEA.HI.X R28, R4, c[0x0][0x28c], R2, 0x1, P0 ;  /* 0x0000a300041c7a11 */ /* 0x000fca00000f0c02 */
[----:B------:R1:W1:Y:S01]  /*9540*/  SHFL.IDX PT, R22, R28, RZ, 0x181f ;  /* 0x00181fff1c167589 */ /* 0x00026200000e0000 */
[----:B------:R-:W-:Y:S05]  /*9550*/  @P3 BRA `(.L_x_969) ;  /* 0x0000016000003947 */ /* 0x000fea0003800000 */
[----:B--2---:R-:W-:Y:S01]  /*9560*/  ISETP.GE.AND P1, PT, R78, c[0x0][0x27c], PT ;  /* 0x00009f004e007a0c */ /* 0x004fe20003f26270 */
[----:B------:R-:W-:-:S12]  /*9570*/  CS2R R14, SRZ ;  /* 0x00000000000e7805 */ /* 0x000fd8000001ff00 */
[C---:B------:R-:W-:Y:S01]  /*9580*/  @!P1 IMAD.SHL.U32 R2, R78.reuse, 0x2, RZ ;  /* 0x000000024e029824 */ /* 0x040fe200078e00ff */
[----:B------:R-:W-:-:S04]  /*9590*/  @!P1 SHF.L.U64.HI R3, R78, 0x1, R79 ;  /* 0x000000014e039819 */ /* 0x000fc8000001024f */
[----:B------:R-:W-:-:S05]  /*95a0*/  @!P1 IADD3 R4, P0, R18, R2, RZ ;  /* 0x0000000212049210 */ /* 0x000fca0007f1e0ff */
[--C-:B---3--:R-:W-:Y:S01]  /*95b0*/  @!P1 IMAD.X R5, R21, 0x1, R3.reuse, P0 ;  /* 0x0000000115059824 */ /* 0x108fe200000e0603 */
[----:B----4-:R-:W-:Y:S01]  /*95c0*/  @!P1 IADD3 R2, P0, R19, R2, RZ ;  /* 0x0000000213029210 */ /* 0x010fe20007f1e0ff */
[----:B------:R-:W-:Y:S01]  /*95d0*/  CS2R R16, SRZ ;  /* 0x0000000000107805 */ /* 0x000fe2000001ff00 */
[----:B------:R-:W-:Y:S02]  /*95e0*/  CS2R R10, SRZ ;  /* 0x00000000000a7805 */ /* 0x000fe4000001ff00 */
[----:B------:R2:W5:Y:S01]  /*95f0*/  @!P1 LD.E.64 R14, [R4.64] ;  /* 0x00000008040e9980 */ /* 0x000562000c101b00 */
[----:B-1----:R-:W-:Y:S01]  /*9600*/  @!P1 IMAD.X R3, R22, 0x1, R3, P0 ;  /* 0x0000000116039824 */ /* 0x002fe200000e0603 */
[----:B------:R-:W-:-:S13]  /*9610*/  ISETP.GE.AND P0, PT, R100, c[0x0][0x27c], PT ;  /* 0x00009f0064007a0c */ /* 0x000fda0003f06270 */
[C---:B------:R-:W-:Y:S01]  /*9620*/  @!P0 IMAD.SHL.U32 R6, R100.reuse, 0x2, RZ ;  /* 0x0000000264068824 */ /* 0x040fe200078e00ff */
[----:B-----5:R-:W-:-:S04]  /*9630*/  @!P0 SHF.L.U64.HI R8, R100, 0x1, R50 ;  /* 0x0000000164088819 */ /* 0x020fc80000010232 */
[----:B------:R-:W-:-:S05]  /*9640*/  @!P0 IADD3 R20, P2, R18, R6, RZ ;  /* 0x0000000612148210 */ /* 0x000fca0007f5e0ff */
[----:B------:R-:W-:Y:S01]  /*9650*/  @!P0 IMAD.X R21, R21, 0x1, R8, P2 ;  /* 0x0000000115158824 */ /* 0x000fe200010e0608 */
[----:B------:R-:W-:-:S04]  /*9660*/  @!P0 IADD3 R18, P2, R19, R6, RZ ;  /* 0x0000000613128210 */ /* 0x000fc80007f5e0ff */
[----:B------:R2:W5:Y:S01]  /*9670*/  @!P0 LD.E.64 R16, [R20.64] ;  /* 0x0000000814108980 */ /* 0x000562000c101b00 */
[----:B------:R-:W-:Y:S02]  /*9680*/  @!P0 IMAD.X R19, R22, 0x1, R8, P2 ;  /* 0x0000000116138824 */ /* 0x000fe400010e0608 */
[----:B------:R-:W-:-:S03]  /*9690*/  CS2R R8, SRZ ;  /* 0x0000000000087805 */ /* 0x000fc6000001ff00 */
[----:B------:R2:W5:Y:S04]  /*96a0*/  @!P0 LD.E.64 R10, [R18.64] ;  /* 0x00000008120a8980 */ /* 0x000568000c101b00 */
[----:B------:R2:W5:Y:S02]  /*96b0*/  @!P1 LD.E.64 R8, [R2.64] ;  /* 0x0000000802089980 */ /* 0x000564000c101b00 */
.L_x_969:
[----:B--2---:R-:W-:Y:S05]  /*96c0*/  BSYNC B0 ;  /* 0x0000000000007941 */ /* 0x004fea0003800000 */
.L_x_968:
[----:B-----5:R-:W-:Y:S01]  /*96d0*/  IMAD.MOV.U32 R5, RZ, RZ, R16 ;  /* 0x000000ffff057224 */ /* 0x020fe200078e0010 */
[----:B------:R-:W-:Y:S01]  /*96e0*/  MOV R3, R14 ;  /* 0x0000000e00037202 */ /* 0x000fe20000000f00 */
[----:B------:R-:W-:Y:S01]  /*96f0*/  IMAD.MOV.U32 R4, RZ, RZ, R17 ;  /* 0x000000ffff047224 */ /* 0x000fe200078e0011 */
[----:B----4-:R2:W4:Y:S01]  /*9700*/  SHFL.IDX PT, R19, R31, 0x1, 0x181f ;  /* 0x00381f001f137f89 */ /* 0x01052200000e0000 */
[----:B------:R-:W-:Y:S01]  /*9710*/  IMAD.MOV.U32 R2, RZ, RZ, R15 ;  /* 0x000000ffff027224 */ /* 0x000fe200078e000f */
[----:B------:R-:W-:Y:S01]  /*9720*/  BSSY B0, `(.L_x_970) ;  /* 0x0000026000007945 */ /* 0x000fe20003800000 */
[----:B------:R-:W-:Y:S01]  /*9730*/  CS2R R34, SRZ ;  /* 0x0000000000227805 */ /* 0x000fe2000001ff00 */
[----:B------:R-:W-:Y:S01]  /*9740*/  PRMT R54, R4, 0x5410, R5 ;  /* 0x0000541004367816 */ /* 0x000fe20000000005 */
[----:B------:R-:W-:Y:S01]  /*9750*/  IMAD.MOV.U32 R5, RZ, RZ, R10 ;  /* 0x000000ffff057224 */ /* 0x000fe200078e000a */
[----:B------:R-:W-:Y:S01]  /*9760*/  PRMT R52, R2, 0x5410, R3 ;  /* 0x0000541002347816 */ /* 0x000fe20000000003 */
[----:B------:R-:W-:Y:S01]  /*9770*/  IMAD.MOV.U32 R3, RZ, RZ, R8 ;  /* 0x000000ffff037224 */ /* 0x000fe200078e0008 */
[----:B------:R-:W-:Y:S01]  /*9780*/  MOV R4, R11 ;  /* 0x0000000b00047202 */ /* 0x000fe20000000f00 */
[----:B------:R2:W3:Y:S01]  /*9790*/  SHFL.IDX PT, R6, R32, 0x1, 0x181f ;  /* 0x00381f0020067f89 */ /* 0x0004e200000e0000 */
[----:B------:R-:W-:-:S02]  /*97a0*/  MOV R2, R9 ;  /* 0x0000000900027202 */ /* 0x000fc40000000f00 */
[----:B------:R-:W-:Y:S01]  /*97b0*/  PRMT R53, R4, 0x5410, R5 ;  /* 0x0000541004357816 */ /* 0x000fe20000000005 */
[----:B------:R2:W1:Y:S01]  /*97c0*/  SHFL.IDX PT, R26, R28, 0x1, 0x181f ;  /* 0x00381f001c1a7f89 */ /* 0x00046200000e0000 */
[----:B------:R-:W-:Y:S01]  /*97d0*/  PRMT R51, R2, 0x5410, R3 ;  /* 0x0000541002337816 */ /* 0x000fe20000000003 */
[----:B------:R-:W-:Y:S01]  /*97e0*/  CS2R R4, SRZ ;  /* 0x0000000000047805 */ /* 0x000fe2000001ff00 */
[----:B------:R-:W-:Y:S01]  /*97f0*/  CS2R R2, SRZ ;  /* 0x0000000000027805 */ /* 0x000fe2000001ff00 */
[----:B------:R2:W1:Y:S01]  /*9800*/  SHFL.IDX PT, R18, R30, 0x1, 0x181f ;  /* 0x00381f001e127f89 */ /* 0x00046200000e0000 */
[----:B------:R-:W-:Y:S05]  /*9810*/  @P4 BRA `(.L_x_971) ;  /* 0x0000016000004947 */ /* 0x000fea0003800000 */
[----:B------:R-:W-:Y:S01]  /*9820*/  ISETP.GE.AND P1, PT, R78, c[0x0][0x27c], PT ;  /* 0x00009f004e007a0c */ /* 0x000fe20003f26270 */
[----:B------:R-:W-:-:S12]  /*9830*/  CS2R R4, SRZ ;  /* 0x0000000000047805 */ /* 0x000fd8000001ff00 */
[C---:B------:R-:W-:Y:S01]  /*9840*/  @!P1 IMAD.SHL.U32 R2, R78.reuse, 0x2, RZ ;  /* 0x000000024e029824 */ /* 0x040fe200078e00ff */
[----:B------:R-:W-:-:S04]  /*9850*/  @!P1 SHF.L.U64.HI R3, R78, 0x1, R79 ;  /* 0x000000014e039819 */ /* 0x000fc8000001024f */
[----:B---3--:R-:W-:-:S05]  /*9860*/  @!P1 IADD3 R24, P0, R6, R2, RZ ;  /* 0x0000000206189210 */ /* 0x008fca0007f1e0ff */
[--C-:B----4-:R-:W-:Y:S01]  /*9870*/  @!P1 IMAD.X R25, R19, 0x1, R3.reuse, P0 ;  /* 0x0000000113199824 */ /* 0x110fe200000e0603 */
[----:B-1----:R-:W-:Y:S01]  /*9880*/  @!P1 IADD3 R22, P0, R18, R2, RZ ;  /* 0x0000000212169210 */ /* 0x002fe20007f1e0ff */
[----:B------:R-:W-:Y:S01]  /*9890*/  CS2R R38, SRZ ;  /* 0x0000000000267805 */ /* 0x000fe2000001ff00 */
[----:B------:R-:W-:Y:S02]  /*98a0*/  CS2R R34, SRZ ;  /* 0x0000000000227805 */ /* 0x000fe4000001ff00 */
[----:B------:R1:W5:Y:S01]  /*98b0*/  @!P1 LD.E.64 R4, [R24.64] ;  /* 0x0000000818049980 */ /* 0x000362000c101b00 */
[----:B------:R-:W-:Y:S01]  /*98c0*/  @!P1 IMAD.X R23, R26, 0x1, R3, P0 ;  /* 0x000000011a179824 */ /* 0x000fe200000e0603 */
[----:B------:R-:W-:-:S13]  /*98d0*/  ISETP.GE.AND P0, PT, R100, c[0x0][0x27c], PT ;  /* 0x00009f0064007a0c */ /* 0x000fda0003f06270 */
[C---:B------:R-:W-:Y:S01]  /*98e0*/  @!P0 IMAD.SHL.U32 R2, R100.reuse, 0x2, RZ ;  /* 0x0000000264028824 */ /* 0x040fe200078e00ff */
[----:B------:R-:W-:-:S04]  /*98f0*/  @!P0 SHF.L.U64.HI R3, R100, 0x1, R50 ;  /* 0x0000000164038819 */ /* 0x000fc80000010232 */
        /* <DEDUP_REMOVED lines=8> */
.L_x_971:
[----:B------:R-:W-:Y:S05]  /*9980*/  BSYNC B0 ;  /* 0x0000000000007941 */ /* 0x000fea0003800000 */
.L_x_970:
[----:B-1---5:R-:W-:Y:S01]  /*9990*/  IMAD.MOV.U32 R22, RZ, RZ, R38 ;  /* 0x000000ffff167224 */ /* 0x022fe200078e0026 */
[----:B------:R-:W-:Y:S01]  /*99a0*/  MOV R18, R4 ;  /* 0x0000000400127202 */ /* 0x000fe20000000f00 */
[----:B------:R-:W-:Y:S01]  /*99b0*/  IMAD.MOV.U32 R20, RZ, RZ, R39 ;  /* 0x000000ffff147224 */ /* 0x000fe200078e0027 */
[----:B---3--:R1:W3:Y:S01]  /*99c0*/  SHFL.IDX PT, R21, R31, 0x2, 0x181f ;  /* 0x00581f001f157f89 */ /* 0x0082e200000e0000 */
        /* <DEDUP_REMOVED lines=8> */
[----:B----4-:R1:W4:Y:S01]  /*9a50*/  SHFL.IDX PT, R19, R32, 0x2, 0x181f ;  /* 0x00581f0020137f89 */ /* 0x01032200000e0000 */
[----:B------:R-:W-:Y:S01]  /*9a60*/  MOV R6, R3 ;  /* 0x0000000300067202 */ /* 0x000fe20000000f00 */
[----:B------:R-:W-:Y:S01]  /*9a70*/  CS2R R42, SRZ ;  /* 0x00000000002a7805 */ /* 0x000fe2000001ff00 */
[----:B------:R-:W-:Y:S01]  /*9a80*/  PRMT R57, R20, 0x5410, R22 ;  /* 0x0000541014397816 */ /* 0x000fe20000000016 */
[----:B------:R1:W2:Y:S01]  /*9a90*/  SHFL.IDX PT, R29, R28, 0x2, 0x181f ;  /* 0x00581f001c1d7f89 */ /* 0x0002a200000e0000 */
[----:B------:R-:W-:Y:S01]  /*9aa0*/  PRMT R55, R6, 0x5410, R18 ;  /* 0x0000541006377816 */ /* 0x000fe20000000012 */
[----:B------:R-:W-:Y:S01]  /*9ab0*/  CS2R R36, SRZ ;  /* 0x0000000000247805 */ /* 0x000fe2000001ff00 */
[----:B------:R-:W-:Y:S01]  /*9ac0*/  CS2R R44, SRZ ;  /* 0x00000000002c7805 */ /* 0x000fe2000001ff00 */
[----:B------:R1:W1:Y:S01]  /*9ad0*/  SHFL.IDX PT, R27, R30, 0x2, 0x181f ;  /* 0x00581f001e1b7f89 */ /* 0x00026200000e0000 */
[----:B------:R-:W-:Y:S01]  /*9ae0*/  CS2R R40, SRZ ;  /* 0x0000000000287805 */ /* 0x000fe2000001ff00 */
[----:B------:R-:W-:Y:S05]  /*9af0*/  @P5 BRA `(.L_x_973) ;  /* 0x0000016000005947 */ /* 0x000fea0003800000 */
[----:B------:R-:W-:Y:S01]  /*9b00*/  ISETP.GE.AND P1, PT, R78, c[0x0][0x27c], PT ;  /* 0x00009f004e007a0c */ /* 0x000fe20003f26270 */
[----:B------:R-:W-:Y:S01]  /*9b10*/  CS2R R42, SRZ ;  /* 0x00000000002a7805 */ /* 0x000fe2000001ff00 */
[----:B------:R-:W-:-:S11]  /*9b20*/  CS2R R36, SRZ ;  /* 0x0000000000247805 */ /* 0x000fd6000001ff00 */
[C---:B------:R-:W-:Y:S01]  /*9b30*/  @!P1 IMAD.SHL.U32 R6, R78.reuse, 0x2, RZ ;  /* 0x000000024e069824 */ /* 0x040fe200078e00ff */
[----:B------:R-:W-:-:S04]  /*9b40*/  @!P1 SHF.L.U64.HI R18, R78, 0x1, R79 ;  /* 0x000000014e129819 */ /* 0x000fc8000001024f */
[----:B----4-:R-:W-:-:S05]  /*9b50*/  @!P1 IADD3 R24, P0, R19, R6, RZ ;  /* 0x0000000613189210 */ /* 0x010fca0007f1e0ff */
[--C-:B---3--:R-:W-:Y:S01]  /*9b60*/  @!P1 IMAD.X R25, R21, 0x1, R18.reuse, P0 ;  /* 0x0000000115199824 */ /* 0x108fe200000e0612 */
[----:B-1----:R-:W-:Y:S01]  /*9b70*/  @!P1 IADD3 R22, P0, R27, R6, RZ ;  /* 0x000000061b169210 */ /* 0x002fe20007f1e0ff */
[----:B------:R-:W-:Y:S01]  /*9b80*/  CS2R R40, SRZ ;  /* 0x0000000000287805 */ /* 0x000fe2000001ff00 */
[----:B------:R-:W-:Y:S02]  /*9b90*/  CS2R R44, SRZ ;  /* 0x00000000002c7805 */ /* 0x000fe4000001ff00 */
[----:B------:R1:W5:Y:S01]  /*9ba0*/  @!P1 LD.E.64 R36, [R24.64] ;  /* 0x0000000818249980 */ /* 0x000362000c101b00 */
[----:B--2---:R-:W-:Y:S01]  /*9bb0*/  @!P1 IMAD.X R23, R29, 0x1, R18, P0 ;  /* 0x000000011d179824 */ /* 0x004fe200000e0612 */
[----:B------:R-:W-:-:S04]  /*9bc0*/  ISETP.GE.AND P0, PT, R100, c[0x0][0x27c], PT ;  /* 0x00009f0064007a0c */ /* 0x000fc80003f06270 */
[----:B------:R1:W5:Y:S09]  /*9bd0*/  @!P1 LD.E.64 R40, [R22.64] ;  /* 0x0000000816289980 */ /* 0x000372000c101b00 */
[C---:B------:R-:W-:Y:S01]  /*9be0*/  @!P0 IMAD.SHL.U32 R6, R100.reuse, 0x2, RZ ;  /* 0x0000000264068824 */ /* 0x040fe200078e00ff */
[----:B------:R-:W-:-:S04]  /*9bf0*/  @!P0 SHF.L.U64.HI R26, R100, 0x1, R50 ;  /* 0x00000001641a8819 */ /* 0x000fc80000010232 */
[----:B------:R-:W-:-:S05]  /*9c00*/  @!P0 IADD3 R20, P2, R19, R6, RZ ;  /* 0x0000000613148210 */ /* 0x000fca0007f5e0ff */
[----:B------:R-:W-:Y:S01]  /*9c10*/  @!P0 IMAD.X R21, R21, 0x1, R26, P2 ;  /* 0x0000000115158824 */ /* 0x000fe200010e061a */
[----:B------:R-:W-:-:S04]  /*9c20*/  @!P0 IADD3 R18, P2, R27, R6, RZ ;  /* 0x000000061b128210 */ /* 0x000fc80007f5e0ff */
[----:B------:R1:W5:Y:S01]  /*9c30*/  @!P0 LD.E.64 R42, [R20.64] ;  /* 0x00000008142a8980 */ /* 0x000362000c101b00 */
[----:B------:R-:W-:-:S05]  /*9c40*/  @!P0 IMAD.X R19, R29, 0x1, R26, P2 ;  /* 0x000000011d138824 */ /* 0x000fca00010e061a */
[----:B------:R1:W5:Y:S03]  /*9c50*/  @!P0 LD.E.64 R44, [R18.64] ;  /* 0x00000008122c8980 */ /* 0x000366000c101b00 */
.L_x_973:
[----:B------:R-:W-:Y:S05]  /*9c60*/  BSYNC B0 ;  /* 0x0000000000007941 */ /* 0x000fea0003800000 */
.L_x_972:
[----:B-1---5:R-:W-:Y:S01]  /*9c70*/  IMAD.MOV.U32 R22, RZ, RZ, R42 ;  /* 0x000000ffff167224 */ /* 0x022fe200078e002a */
[----:B------:R-:W-:Y:S01]  /*9c80*/  MOV R18, R36 ;  /* 0x0000002400127202 */ /* 0x000fe20000000f00 */
[----:B------:R-:W-:Y:S01]  /*9c90*/  IMAD.MOV.U32 R20, RZ, RZ, R43 ;  /* 0x000000ffff147224 */ /* 0x000fe200078e002b */
[----:B---3--:R-:W1:Y:S01]  /*9ca0*/  SHFL.IDX PT, R21, R31, 0x3, 0x181f ;  /* 0x00781f001f157f89 */ /* 0x008e6200000e0000 */
        /* <DEDUP_REMOVED lines=9> */
[----:B------:R-:W-:-:S02]  /*9d40*/  MOV R6, R41 ;  /* 0x0000002900067202 */ /* 0x000fc40000000f00 */
[----:B------:R-:W-:Y:S01]  /*9d50*/  PRMT R63, R20, 0x5410, R22 ;  /* 0x00005410143f7816 */ /* 0x000fe20000000016 */
[----:B--2---:R-:W2:Y:S01]  /*9d60*/  SHFL.IDX PT, R28, R28, 0x3, 0x181f ;  /* 0x00781f001c1c7f89 */ /* 0x004ea200000e0000 */
[----:B------:R-:W-:-:S03]  /*9d70*/  PRMT R59, R6, 0x5410, R18 ;  /* 0x00005410063b7816 */ /* 0x000fc60000000012 */
[----:B------:R1:W2:Y:S01]  /*9d80*/  SHFL.IDX PT, R26, R30, 0x3, 0x181f ;  /* 0x00781f001e1a7f89 */ /* 0x0002a200000e0000 */
[----:B---3--:R-:W-:Y:S01]  /*9d90*/  CS2R R32, SRZ ;  /* 0x0000000000207805 */ /* 0x008fe2000001ff00 */
[----:B-1----:R-:W-:Y:S01]  /*9da0*/  CS2R R30, SRZ ;  /* 0x00000000001e7805 */ /* 0x002fe2000001ff00 */
[----:B------:R-:W-:Y:S05]  /*9db0*/  @P6 BRA `(.L_x_975) ;  /* 0x0000016000006947 */ /* 0x000fea0003800000 */
[----:B--2-4-:R-:W-:Y:S01]  /*9dc0*/  ISETP.GE.AND P1, PT, R78, c[0x0][0x27c], PT ;  /* 0x00009f004e007a0c */ /* 0x014fe20003f26270 */
[----:B------:R-:W-:Y:S01]  /*9dd0*/  CS2R R48, SRZ ;  /* 0x0000000000307805 */ /* 0x000fe2000001ff00 */
[----:B------:R-:W-:Y:S01]  /*9de0*/  ISETP.GE.AND P0, PT, R100, c[0x0][0x27c], PT ;  /* 0x00009f0064007a0c */ /* 0x000fe20003f06270 */
[----:B------:R-:W-:-:S10]  /*9df0*/  CS2R R30, SRZ ;  /* 0x00000000001e7805 */ /* 0x000fd4000001ff00 */
[C---:B------:R-:W-:Y:S01]  /*9e00*/  @!P1 IMAD.SHL.U32 R6, R78.reuse, 0x2, RZ ;  /* 0x000000024e069824 */ /* 0x040fe200078e00ff */
[----:B------:R-:W-:Y:S02]  /*9e10*/  @!P1 SHF.L.U64.HI R18, R78, 0x1, R79 ;  /* 0x000000014e129819 */ /* 0x000fe4000001024f */
[----:B------:R-:W-:Y:S02]  /*9e20*/  @!P0 SHF.L.U64.HI R27, R100, 0x1, R50 ;  /* 0x00000001641b8819 */ /* 0x000fe40000010232 */
[----:B------:R-:W-:-:S05]  /*9e30*/  @!P1 IADD3 R24, P2, R19, R6, RZ ;  /* 0x0000000613189210 */ /* 0x000fca0007f5e0ff */
[--C-:B------:R-:W-:Y:S01]  /*9e40*/  @!P1 IMAD.X R25, R21, 0x1, R18.reuse, P2 ;  /* 0x0000000115199824 */ /* 0x100fe200010e0612 */
[----:B------:R-:W-:Y:S01]  /*9e50*/  @!P1 IADD3 R22, P2, R26, R6, RZ ;  /* 0x000000061a169210 */ /* 0x000fe20007f5e0ff */
[----:B------:R-:W-:Y:S01]  /*9e60*/  @!P0 IMAD.SHL.U32 R6, R100, 0x2, RZ ;  /* 0x0000000264068824 */ /* 0x000fe200078e00ff */
[----:B------:R-:W-:Y:S01]  /*9e70*/  CS2R R32, SRZ ;  /* 0x0000000000207805 */ /* 0x000fe2000001ff00 */
[----:B------:R-:W-:Y:S01]  /*9e80*/  CS2R R46, SRZ ;  /* 0x00000000002e7805 */ /* 0x000fe2000001ff00 */
[----:B------:R1:W5:Y:S01]  /*9e90*/  @!P1 LD.E.64 R30, [R24.64] ;  /* 0x00000008181e9980 */ /* 0x000362000c101b00 */
[----:B------:R-:W-:Y:S01]  /*9ea0*/  @!P1 IMAD.X R23, R28, 0x1, R18, P2 ;  /* 0x000000011c179824 */ /* 0x000fe200010e0612 */
[----:B------:R-:W-:-:S04]  /*9eb0*/  @!P0 IADD3 R20, P2, R19, R6, RZ ;  /* 0x0000000613148210 */ /* 0x000fc80007f5e0ff */
[----:B------:R1:W5:Y:S01]  /*9ec0*/  @!P1 LD.E.64 R32, [R22.64] ;  /* 0x0000000816209980 */ /* 0x000362000c101b00 */
[----:B------:R-:W-:Y:S01]  /*9ed0*/  @!P0 IMAD.X R21, R21, 0x1, R27, P2 ;  /* 0x0000000115158824 */ /* 0x000fe200010e061b */
[----:B------:R-:W-:-:S04]  /*9ee0*/  @!P0 IADD3 R18, P2, R26, R6, RZ ;  /* 0x000000061a128210 */ /* 0x000fc80007f5e0ff */
[----:B------:R1:W5:Y:S01]  /*9ef0*/  @!P0 LD.E.64 R48, [R20.64] ;  /* 0x0000000814308980 */ /* 0x000362000c101b00 */
[----:B------:R-:W-:-:S05]  /*9f00*/  @!P0 IMAD.X R19, R28, 0x1, R27, P2 ;  /* 0x000000011c138824 */ /* 0x000fca00010e061b */
[----:B------:R1:W5:Y:S03]  /*9f10*/  @!P0 LD.E.64 R46, [R18.64] ;  /* 0x00000008122e8980 */ /* 0x000366000c101b00 */
.L_x_975:
[----:B--2-4-:R-:W-:Y:S05]  /*9f20*/  BSYNC B0 ;  /* 0x0000000000007941 */ /* 0x014fea0003800000 */
.L_x_974:
[----:B-1----:R-:W-:Y:S01]  /*9f30*/  IADD3 R19, -R94, R60, RZ ;  /* 0x0000003c5e137210 */ /* 0x002fe20007ffe1ff */
[----:B-----5:R-:W-:Y:S01]  /*9f40*/  IMAD.MOV.U32 R6, RZ, RZ, R48 ;  /* 0x000000ffff067224 */ /* 0x020fe200078e0030 */
[----:B------:R-:W-:-:S04]  /*9f50*/  DEPBAR.LE SB0, 0x1 ;  /* 0x000080400000791a */ /* 0x000fc80000000000 */
[----:B------:R-:W-:Y:S01]  /*9f60*/  IMNMX R50, R19, 0x80, PT ;  /* 0x0000008013327817 */ /* 0x000fe20003800200 */
[----:B------:R-:W-:Y:S01]  /*9f70*/  IMAD.MOV.U32 R20, RZ, RZ, R49 ;  /* 0x000000ffff147224 */ /* 0x000fe200078e0031 */
[----:B------:R-:W-:Y:S01]  /*9f80*/  MOV R19, R47 ;  /* 0x0000002f00137202 */ /* 0x000fe20000000f00 */
[----:B------:R-:W-:Y:S01]  /*9f90*/  IMAD.MOV.U32 R18, RZ, RZ, R30 ;  /* 0x000000ffff127224 */ /* 0x000fe200078e001e */
[----:B------:R-:W-:Y:S01]  /*9fa0*/  BAR.SYNC.DEFER_BLOCKING 0x0 ;  /* 0x0000000000007b1d */ /* 0x000fe20000010000 */
[----:B------:R-:W-:Y:S02]  /*9fb0*/  ISETP.GE.AND P0, PT, R101, R50, PT ;  /* 0x000000326500720c */ /* 0x000fe40003f06270 */
[----:B------:R-:W-:Y:S01]  /*9fc0*/  PRMT R67, R20, 0x5410, R6 ;  /* 0x0000541014437816 */ /* 0x000fe20000000006 */
[----:B------:R-:W-:Y:S02]  /*9fd0*/  IMAD.MOV.U32 R6, RZ, RZ, R31 ;  /* 0x000000ffff067224 */ /* 0x000fe400078e001f */
[----:B------:R-:W-:Y:S01]  /*9fe0*/  IMAD.MOV.U32 R20, RZ, RZ, R46 ;  /* 0x000000ffff147224 */ /* 0x000fe200078e002e */
[----:B------:R-:W-:Y:S02]  /*9ff0*/  BSSY B1, `(.L_x_976) ;  /* 0x0000069000017945 */ /* 0x000fe40003800000 */
[----:B------:R-:W-:Y:S01]  /*a000*/  PRMT R65, R6, 0x5410, R18 ;  /* 0x0000541006417816 */ /* 0x000fe20000000012 */
[----:B------:R-:W-:Y:S01]  /*a010*/  IMAD.MOV.U32 R18, RZ, RZ, R32 ;  /* 0x000000ffff127224 */ /* 0x000fe200078e0020 */
[----:B------:R-:W-:-:S02]  /*a020*/  MOV R6, R33 ;  /* 0x0000002100067202 */ /* 0x000fc40000000f00 */
[----:B------:R-:W-:Y:S02]  /*a030*/  PRMT R66, R19, 0x5410, R20 ;  /* 0x0000541013427816 */ /* 0x000fe40000000014 */
[----:B------:R-:W-:Y:S01]  /*a040*/  PRMT R60, R6, 0x5410, R18 ;  /* 0x00005410063c7816 */ /* 0x000fe20000000012 */
[----:B------:R-:W-:Y:S05]  /*a050*/  @P0 BRA `(.L_x_977) ;  /* 0x0000062000000947 */ /* 0x000fea0003800000 */
[----:B------:R-:W-:Y:S01]  /*a060*/  ISETP.GE.AND P0, PT, R78, c[0x0][0x27c], PT ;  /* 0x00009f004e007a0c */ /* 0x000fe20003f06270 */
[----:B------:R-:W-:-:S12]  /*a070*/  BSSY B0, `(.L_x_978) ;  /* 0x0000030000007945 */ /* 0x000fd80003800000 */
[----:B------:R-:W-:Y:S05]  /*a080*/  @P0 BRA `(.L_x_979) ;  /* 0x000002e000000947 */ /* 0x000fea0003800000 */
[----:B------:R-:W1:Y:S01]  /*a090*/  LDS.128 R20, [R210+0x100] ;  /* 0x00010000d2147984 */ /* 0x000e620000000c00 */
[--C-:B------:R-:W-:Y:S02]  /*a0a0*/  SHF.R.U64 R14, R14, 0x10, R15.reuse ;  /* 0x000000100e0e7819 */ /* 0x100fe4000000120f */
[----:B------:R-:W-:Y:S02]  /*a0b0*/  SHF.R.U32.HI R6, RZ, 0x10, R15 ;  /* 0x00000010ff067819 */ /* 0x000fe4000001160f */
[--C-:B------:R-:W-:Y:S02]  /*a0c0*/  SHF.R.U64 R15, R8, 0x10, R9.reuse ;  /* 0x00000010080f7819 */ /* 0x100fe40000001209 */
[----:B------:R-:W-:Y:S02]  /*a0d0*/  SHF.R.U32.HI R8, RZ, 0x10, R9 ;  /* 0x00000010ff087819 */ /* 0x000fe40000011609 */
[----:B------:R-:W-:Y:S02]  /*a0e0*/  PRMT R18, R52, 0x5410, R6 ;  /* 0x0000541034127816 */ /* 0x000fe40000000006 */
[----:B------:R-:W-:-:S02]  /*a0f0*/  PRMT R6, R51, 0x5410, R8 ;  /* 0x0000541033067816 */ /* 0x000fc40000000008 */
[----:B------:R-:W-:Y:S02]  /*a100*/  PRMT R25, R52, 0x5432, R14 ;  /* 0x0000543234197816 */ /* 0x000fe4000000000e */
[----:B------:R-:W-:Y:S01]  /*a110*/  PRMT R24, R51, 0x5432, R15 ;  /* 0x0000543233187816 */ /* 0x000fe2000000000f */
[C---:B------:R-:W-:Y:S01]  /*a120*/  IMAD.U32 R27, R6.reuse, 0x10000, RZ ;  /* 0x00010000061b7824 */ /* 0x040fe200078e00ff */
[----:B------:R-:W-:Y:S02]  /*a130*/  LOP3.LUT R29, R6, 0xffff0000, RZ, 0xc0, !PT ;  /* 0xffff0000061d7812 */ /* 0x000fe400078ec0ff */
[----:B------:R-:W-:Y:S01]  /*a140*/  LOP3.LUT R28, R18, 0xffff0000, RZ, 0xc0, !PT ;  /* 0xffff0000121c7812 */ /* 0x000fe200078ec0ff */
[C---:B-1----:R-:W-:Y:S01]  /*a150*/  IMAD.U32 R26, R22.reuse, 0x10000, RZ ;  /* 0x00010000161a7824 */ /* 0x042fe200078e00ff */
[----:B------:R-:W-:Y:S01]  /*a160*/  LOP3.LUT R19, R22, 0xffff0000, RZ, 0xc0, !PT ;  /* 0xffff000016137812 */ /* 0x000fe200078ec0ff */
[C---:B------:R-:W-:Y:S01]  /*a170*/  IMAD.U32 R22, R23.reuse, 0x10000, RZ ;  /* 0x0001000017167824 */ /* 0x040fe200078e00ff */
[----:B------:R-:W-:Y:S01]  /*a180*/  LOP3.LUT R8, R23, 0xffff0000, RZ, 0xc0, !PT ;  /* 0xffff000017087812 */ /* 0x000fe200078ec0ff */
[----:B------:R-:W-:Y:S01]  /*a190*/  IMAD.U32 R23, R18, 0x10000, RZ ;  /* 0x0001000012177824 */ /* 0x000fe200078e00ff */
[----:B------:R-:W-:-:S02]  /*a1a0*/  SHF.L.U32 R15, R20, 0x10, RZ ;  /* 0x00000010140f7819 */ /* 0x000fc400000006ff */
[----:B------:R-:W-:Y:S01]  /*a1b0*/  LOP3.LUT R14, R20, 0xffff0000, RZ, 0xc0, !PT ;  /* 0xffff0000140e7812 */ /* 0x000fe200078ec0ff */
[----:B------:R-:W-:Y:S01]  /*a1c0*/  FMUL.FTZ R20, R19, R27 ;  /* 0x0000001b13147220 */ /* 0x000fe20000410000 */
[----:B------:R-:W-:Y:S01]  /*a1d0*/  SHF.L.U32 R9, R21, 0x10, RZ ;  /* 0x0000001015097819 */ /* 0x000fe200000006ff */
[-C--:B------:R-:W-:Y:S01]  /*a1e0*/  FMUL.FTZ R19, R19, R23.reuse ;  /* 0x0000001713137220 */ /* 0x080fe20000410000 */
[----:B------:R-:W-:Y:S01]  /*a1f0*/  LOP3.LUT R6, R21, 0xffff0000, RZ, 0xc0, !PT ;  /* 0xffff000015067812 */ /* 0x000fe200078ec0ff */
[C---:B------:R-:W-:Y:S02]  /*a200*/  FFMA.FTZ R21, R26.reuse, R23, -R20 ;  /* 0x000000171a157223 */ /* 0x040fe40000010814 */
[----:B------:R-:W-:Y:S01]  /*a210*/  FFMA.FTZ R20, R26, R27, R19 ;  /* 0x0000001b1a147223 */ /* 0x000fe20000010013 */
[C---:B------:R-:W-:Y:S01]  /*a220*/  SHF.L.U32 R26, R25.reuse, 0x10, RZ ;  /* 0x00000010191a7819 */ /* 0x040fe200000006ff */
[----:B------:R-:W-:Y:S01]  /*a230*/  FMUL.FTZ R18, R8, R29 ;  /* 0x0000001d08127220 */ /* 0x000fe20000410000 */
[----:B------:R-:W-:Y:S01]  /*a240*/  LOP3.LUT R25, R25, 0xffff0000, RZ, 0xc0, !PT ;  /* 0xffff000019197812 */ /* 0x000fe200078ec0ff */
[C---:B------:R-:W-:Y:S01]  /*a250*/  IMAD.U32 R27, R24.reuse, 0x10000, RZ ;  /* 0x00010000181b7824 */ /* 0x040fe200078e00ff */
[----:B------:R-:W-:Y:S01]  /*a260*/  LOP3.LUT R24, R24, 0xffff0000, RZ, 0xc0, !PT ;  /* 0xffff000018187812 */ /* 0x000fe200078ec0ff */
[----:B------:R-:W-:-:S02]  /*a270*/  FMUL.FTZ R8, R8, R28 ;  /* 0x0000001c08087220 */ /* 0x000fc40000410000 */
[C---:B------:R-:W-:Y:S02]  /*a280*/  FFMA.FTZ R23, R22.reuse, R28, -R18 ;  /* 0x0000001c16177223 */ /* 0x040fe40000010812 */
[----:B------:R-:W-:Y:S01]  /*a290*/  FFMA.FTZ R19, R22, R29, R8 ;  /* 0x0000001d16137223 */ /* 0x000fe20000010008 */
[----:B------:R-:W-:Y:S01]  /*a2a0*/  F2FP.BF16.PACK_AB R22, R20, R21 ;  /* 0x000000151416723e */ /* 0x000fe200000010ff */
[----:B------:R-:W-:Y:S02]  /*a2b0*/  FMUL.FTZ R18, R14, R27 ;  /* 0x0000001b0e127220 */ /* 0x000fe40000410000 */
[----:B------:R-:W-:Y:S01]  /*a2c0*/  FMUL.FTZ R8, R6, R24 ;  /* 0x0000001806087220 */ /* 0x000fe20000410000 */
[----:B------:R-:W-:Y:S01]  /*a2d0*/  F2FP.BF16.PACK_AB R23, R19, R23 ;  /* 0x000000171317723e */ /* 0x000fe200000010ff */
[----:B------:R-:W-:Y:S02]  /*a2e0*/  FMUL.FTZ R14, R14, R26 ;  /* 0x0000001a0e0e7220 */ /* 0x000fe40000410000 */
[----:B------:R-:W-:-:S02]  /*a2f0*/  FMUL.FTZ R6, R6, R25 ;  /* 0x0000001906067220 */ /* 0x000fc40000410000 */
[C---:B------:R-:W-:Y:S02]  /*a300*/  FFMA.FTZ R18, R15.reuse, R26, -R18 ;  /* 0x0000001a0f127223 */ /* 0x040fe40000010812 */
[----:B------:R-:W-:Y:S02]  /*a310*/  FFMA.FTZ R14, R15, R27, R14 ;  /* 0x0000001b0f0e7223 */ /* 0x000fe4000001000e */
[C---:B------:R-:W-:Y:S02]  /*a320*/  FFMA.FTZ R8, R9.reuse, R25, -R8 ;  /* 0x0000001909087223 */ /* 0x040fe40000010808 */
[----:B------:R-:W-:Y:S01]  /*a330*/  FFMA.FTZ R6, R9, R24, R6 ;  /* 0x0000001809067223 */ /* 0x000fe20000010006 */
[----:B------:R-:W-:-:S04]  /*a340*/  F2FP.BF16.PACK_AB R20, R14, R18 ;  /* 0x000000120e14723e */ /* 0x000fc800000010ff */
[----:B------:R-:W-:-:S05]  /*a350*/  F2FP.BF16.PACK_AB R21, R6, R8 ;  /* 0x000000080615723e */ /* 0x000fca00000010ff */
[----:B------:R1:W-:Y:S02]  /*a360*/  STS.128 [R210+0x100], R20 ;  /* 0x00010014d2007388 */ /* 0x0003e40000000c00 */
.L_x_979:
[----:B------:R-:W-:Y:S05]  /*a370*/  BSYNC B0 ;  /* 0x0000000000007941 */ /* 0x000fea0003800000 */
.L_x_978:
[----:B------:R-:W-:-:S13]  /*a380*/  ISETP.GE.AND P0, PT, R100, c[0x0][0x27c], PT ;  /* 0x00009f0064007a0c */ /* 0x000fda0003f06270 */
[----:B------:R-:W-:Y:S05]  /*a390*/  @P0 BRA `(.L_x_977) ;  /* 0x000002e000000947 */ /* 0x000fea0003800000 */
[----:B-1----:R-:W1:Y:S01]  /*a3a0*/  LDS.128 R20, [R210+0x4100] ;  /* 0x00410000d2147984 */ /* 0x002e620000000c00 */
[----:B------:R-:W-:Y:S02]  /*a3b0*/  SHF.R.U32.HI R6, RZ, 0x10, R17 ;  /* 0x00000010ff067819 */ /* 0x000fe40000011611 */
[--C-:B------:R-:W-:Y:S02]  /*a3c0*/  SHF.R.U64 R9, R10, 0x10, R11.reuse ;  /* 0x000000100a097819 */ /* 0x100fe4000000120b */
[----:B------:R-:W-:Y:S02]  /*a3d0*/  SHF.R.U32.HI R10, RZ, 0x10, R11 ;  /* 0x00000010ff0a7819 */ /* 0x000fe4000001160b */
[----:B------:R-:W-:Y:S02]  /*a3e0*/  SHF.R.U64 R8, R16, 0x10, R17 ;  /* 0x0000001010087819 */ /* 0x000fe40000001211 */
[----:B------:R-:W-:Y:S02]  /*a3f0*/  PRMT R14, R54, 0x5410, R6 ;  /* 0x00005410360e7816 */ /* 0x000fe40000000006 */
[----:B------:R-:W-:-:S02]  /*a400*/  PRMT R6, R53, 0x5410, R10 ;  /* 0x0000541035067816 */ /* 0x000fc4000000000a */
[----:B------:R-:W-:Y:S02]  /*a410*/  PRMT R17, R54, 0x5432, R8 ;  /* 0x0000543236117816 */ /* 0x000fe40000000008 */
[----:B------:R-:W-:Y:S02]  /*a420*/  LOP3.LUT R25, R6, 0xffff0000, RZ, 0xc0, !PT ;  /* 0xffff000006197812 */ /* 0x000fe400078ec0ff */
[----:B------:R-:W-:Y:S02]  /*a430*/  LOP3.LUT R24, R14, 0xffff0000, RZ, 0xc0, !PT ;  /* 0xffff00000e187812 */ /* 0x000fe400078ec0ff */
[----:B------:R-:W-:Y:S02]  /*a440*/  PRMT R16, R53, 0x5432, R9 ;  /* 0x0000543235107816 */ /* 0x000fe40000000009 */
[C---:B-1----:R-:W-:Y:S01]  /*a450*/  LOP3.LUT R15, R22.reuse, 0xffff0000, RZ, 0xc0, !PT ;  /* 0xffff0000160f7812 */ /* 0x042fe200078ec0ff */
[C---:B------:R-:W-:Y:S01]  /*a460*/  IMAD.U32 R18, R23.reuse, 0x10000, RZ ;  /* 0x0001000017127824 */ /* 0x040fe200078e00ff */
[----:B------:R-:W-:Y:S01]  /*a470*/  LOP3.LUT R8, R23, 0xffff0000, RZ, 0xc0, !PT ;  /* 0xffff000017087812 */ /* 0x000fe200078ec0ff */
[----:B------:R-:W-:Y:S01]  /*a480*/  IMAD.U32 R19, R22, 0x10000, RZ ;  /* 0x0001000016137824 */ /* 0x000fe200078e00ff */
[----:B------:R-:W-:Y:S01]  /*a490*/  SHF.L.U32 R11, R20, 0x10, RZ ;  /* 0x00000010140b7819 */ /* 0x000fe200000006ff */
[----:B------:R-:W-:Y:S01]  /*a4a0*/  IMAD.U32 R23, R6, 0x10000, RZ ;  /* 0x0001000006177824 */ /* 0x000fe200078e00ff */
[----:B------:R-:W-:Y:S01]  /*a4b0*/  LOP3.LUT R10, R20, 0xffff0000, RZ, 0xc0, !PT ;  /* 0xffff0000140a7812 */ /* 0x000fe200078ec0ff */
[----:B------:R-:W-:Y:S01]  /*a4c0*/  IMAD.U32 R22, R14, 0x10000, RZ ;  /* 0x000100000e167824 */ /* 0x000fe200078e00ff */
[----:B------:R-:W-:Y:S01]  /*a4d0*/  SHF.L.U32 R9, R21, 0x10, RZ ;  /* 0x0000001015097819 */ /* 0x000fe200000006ff */
[----:B------:R-:W-:Y:S01]  /*a4e0*/  FMUL.FTZ R20, R15, R23 ;  /* 0x000000170f147220 */ /* 0x000fe20000410000 */
[----:B------:R-:W-:Y:S01]  /*a4f0*/  LOP3.LUT R6, R21, 0xffff0000, RZ, 0xc0, !PT ;  /* 0xffff000015067812 */ /* 0x000fe200078ec0ff */
[----:B------:R-:W-:-:S02]  /*a500*/  FMUL.FTZ R15, R15, R22 ;  /* 0x000000160f0f7220 */ /* 0x000fc40000410000 */
[C---:B------:R-:W-:Y:S02]  /*a510*/  FFMA.FTZ R21, R19.reuse, R22, -R20 ;  /* 0x0000001613157223 */ /* 0x040fe40000010814 */
[C---:B------:R-:W-:Y:S02]  /*a520*/  FMUL.FTZ R14, R8.reuse, R25 ;  /* 0x00000019080e7220 */ /* 0x040fe40000410000 */
[----:B------:R-:W-:Y:S01]  /*a530*/  FFMA.FTZ R20, R19, R23, R15 ;  /* 0x0000001713147223 */ /* 0x000fe2000001000f */
[C---:B------:R-:W-:Y:S01]  /*a540*/  SHF.L.U32 R15, R17.reuse, 0x10, RZ ;  /* 0x00000010110f7819 */ /* 0x040fe200000006ff */
[-C--:B------:R-:W-:Y:S01]  /*a550*/  FMUL.FTZ R8, R8, R24.reuse ;  /* 0x0000001808087220 */ /* 0x080fe20000410000 */
[C---:B------:R-:W-:Y:S01]  /*a560*/  LOP3.LUT R23, R16.reuse, 0xffff0000, RZ, 0xc0, !PT ;  /* 0xffff000010177812 */ /* 0x040fe200078ec0ff */
[----:B------:R-:W-:Y:S01]  /*a570*/  IMAD.U32 R22, R16, 0x10000, RZ ;  /* 0x0001000010167824 */ /* 0x000fe200078e00ff */
[----:B------:R-:W-:Y:S01]  /*a580*/  LOP3.LUT R17, R17, 0xffff0000, RZ, 0xc0, !PT ;  /* 0xffff000011117812 */ /* 0x000fe200078ec0ff */
[----:B------:R-:W-:-:S02]  /*a590*/  FFMA.FTZ R19, R18, R24, -R14 ;  /* 0x0000001812137223 */ /* 0x000fc4000001080e */
[----:B------:R-:W-:Y:S02]  /*a5a0*/  FFMA.FTZ R18, R18, R25, R8 ;  /* 0x0000001912127223 */ /* 0x000fe40000010008 */
[----:B------:R-:W-:Y:S02]  /*a5b0*/  FMUL.FTZ R14, R10, R22 ;  /* 0x000000160a0e7220 */ /* 0x000fe40000410000 */
[----:B------:R-:W-:Y:S02]  /*a5c0*/  FMUL.FTZ R8, R6, R23 ;  /* 0x0000001706087220 */ /* 0x000fe40000410000 */
[----:B------:R-:W-:Y:S02]  /*a5d0*/  FMUL.FTZ R10, R10, R15 ;  /* 0x0000000f0a0a7220 */ /* 0x000fe40000410000 */
[----:B------:R-:W-:Y:S02]  /*a5e0*/  FMUL.FTZ R6, R6, R17 ;  /* 0x0000001106067220 */ /* 0x000fe40000410000 */
[----:B------:R-:W-:-:S02]  /*a5f0*/  FFMA.FTZ R16, R11, R15, -R14 ;  /* 0x0000000f0b107223 */ /* 0x000fc4000001080e */
[----:B------:R-:W-:Y:S01]  /*a600*/  FFMA.FTZ R15, R11, R22, R10 ;  /* 0x000000160b0f7223 */ /* 0x000fe2000001000a */
[----:B------:R-:W-:Y:S01]  /*a610*/  F2FP.BF16.PACK_AB R10, R20, R21 ;  /* 0x00000015140a723e */ /* 0x000fe200000010ff */
[C---:B------:R-:W-:Y:S01]  /*a620*/  FFMA.FTZ R14, R9.reuse, R17, -R8 ;  /* 0x00000011090e7223 */ /* 0x040fe20000010808 */
[----:B------:R-:W-:Y:S01]  /*a630*/  F2FP.BF16.PACK_AB R11, R18, R19 ;  /* 0x00000013120b723e */ /* 0x000fe200000010ff */
[----:B------:R-:W-:Y:S01]  /*a640*/  FFMA.FTZ R6, R9, R23, R6 ;  /* 0x0000001709067223 */ /* 0x000fe20000010006 */
[----:B------:R-:W-:-:S04]  /*a650*/  F2FP.BF16.PACK_AB R8, R15, R16 ;  /* 0x000000100f08723e */ /* 0x000fc800000010ff */
[----:B------:R-:W-:-:S05]  /*a660*/  F2FP.BF16.PACK_AB R9, R6, R14 ;  /* 0x0000000e0609723e */ /* 0x000fca00000010ff */
[----:B------:R1:W-:Y:S02]  /*a670*/  STS.128 [R210+0x4100], R8 ;  /* 0x00410008d2007388 */ /* 0x0003e40000000c00 */
.L_x_977:
[----:B------:R-:W-:Y:S05]  /*a680*/  BSYNC B1 ;  /* 0x0000000000017941 */ /* 0x000fea0003800000 */
.L_x_976:
        /* <DEDUP_REMOVED lines=8> */
[--C-:B------:R-:W-:Y:S02]  /*a710*/  SHF.R.U64 R6, R4, 0x10, R5.reuse ;  /* 0x0000001004067819 */ /* 0x100fe40000001205 */
[----:B------:R-:W-:Y:S02]  /*a720*/  SHF.R.U32.HI R4, RZ, 0x10, R5 ;  /* 0x00000010ff047819 */ /* 0x000fe40000011605 */
[--C-:B------:R-:W-:Y:S02]  /*a730*/  SHF.R.U64 R5, R2, 0x10, R3.reuse ;  /* 0x0000001002057819 */ /* 0x100fe40000001203 */
[----:B------:R-:W-:Y:S02]  /*a740*/  SHF.R.U32.HI R2, RZ, 0x10, R3 ;  /* 0x00000010ff027819 */ /* 0x000fe40000011603 */
[----:B------:R-:W-:Y:S02]  /*a750*/  PRMT R14, R56, 0x5410, R4 ;  /* 0x00005410380e7816 */ /* 0x000fe40000000004 */
[----:B------:R-:W-:-:S02]  /*a760*/  PRMT R2, R55, 0x5410, R2 ;  /* 0x0000541037027816 */ /* 0x000fc40000000002 */
[----:B------:R-:W-:Y:S01]  /*a770*/  PRMT R15, R55, 0x5432, R5 ;  /* 0x00005432370f7816 */ /* 0x000fe20000000005 */
[----:B------:R-:W-:Y:S01]  /*a780*/  IMAD.U32 R19, R14, 0x10000, RZ ;  /* 0x000100000e137824 */ /* 0x000fe200078e00ff */
[C---:B------:R-:W-:Y:S01]  /*a790*/  LOP3.LUT R22, R2.reuse, 0xffff0000, RZ, 0xc0, !PT ;  /* 0xffff000002167812 */ /* 0x040fe200078ec0ff */
[----:B------:R-:W-:Y:S01]  /*a7a0*/  IMAD.U32 R20, R2, 0x10000, RZ ;  /* 0x0001000002147824 */ /* 0x000fe200078e00ff */
[----:B------:R-:W-:Y:S02]  /*a7b0*/  LOP3.LUT R21, R14, 0xffff0000, RZ, 0xc0, !PT ;  /* 0xffff00000e157812 */ /* 0x000fe400078ec0ff */
[----:B------:R-:W-:Y:S01]  /*a7c0*/  PRMT R16, R56, 0x5432, R6 ;  /* 0x0000543238107816 */ /* 0x000fe20000000006 */
[C---:B-1----:R-:W-:Y:S01]  /*a7d0*/  IMAD.U32 R18, R10.reuse, 0x10000, RZ ;  /* 0x000100000a127824 */ /* 0x042fe200078e00ff */
[----:B------:R-:W-:Y:S01]  /*a7e0*/  LOP3.LUT R10, R10, 0xffff0000, RZ, 0xc0, !PT ;  /* 0xffff00000a0a7812 */ /* 0x000fe200078ec0ff */
[C---:B------:R-:W-:Y:S01]  /*a7f0*/  IMAD.U32 R17, R11.reuse, 0x10000, RZ ;  /* 0x000100000b117824 */ /* 0x040fe200078e00ff */
[----:B------:R-:W-:-:S02]  /*a800*/  LOP3.LUT R3, R11, 0xffff0000, RZ, 0xc0, !PT ;  /* 0xffff00000b037812 */ /* 0x000fc400078ec0ff */
[----:B------:R-:W-:Y:S01]  /*a810*/  SHF.L.U32 R6, R8, 0x10, RZ ;  /* 0x0000001008067819 */ /* 0x000fe200000006ff */
[----:B------:R-:W-:Y:S01]  /*a820*/  FMUL.FTZ R11, R10, R20 ;  /* 0x000000140a0b7220 */ /* 0x000fe20000410000 */
[----:B------:R-:W-:Y:S01]  /*a830*/  LOP3.LUT R5, R8, 0xffff0000, RZ, 0xc0, !PT ;  /* 0xffff000008057812 */ /* 0x000fe200078ec0ff */
[-C--:B------:R-:W-:Y:S01]  /*a840*/  FMUL.FTZ R10, R10, R19.reuse ;  /* 0x000000130a0a7220 */ /* 0x080fe20000410000 */
[----:B------:R-:W-:Y:S01]  /*a850*/  LOP3.LUT R2, R9, 0xffff0000, RZ, 0xc0, !PT ;  /* 0xffff000009027812 */ /* 0x000fe200078ec0ff */
[----:B------:R-:W-:Y:S01]  /*a860*/  FMUL.FTZ R8, R3, R22 ;  /* 0x0000001603087220 */ /* 0x000fe20000410000 */
[----:B------:R-:W-:Y:S01]  /*a870*/  SHF.L.U32 R4, R9, 0x10, RZ ;  /* 0x0000001009047819 */ /* 0x000fe200000006ff */
[C---:B------:R-:W-:Y:S02]  /*a880*/  FFMA.FTZ R14, R18.reuse, R19, -R11 ;  /* 0x00000013120e7223 */ /* 0x040fe4000001080b */
[----:B------:R-:W-:Y:S01]  /*a890*/  FFMA.FTZ R10, R18, R20, R10 ;  /* 0x00000014120a7223 */ /* 0x000fe2000001000a */
[----:B------:R-:W-:Y:S01]  /*a8a0*/  LOP3.LUT R20, R15, 0xffff0000, RZ, 0xc0, !PT ;  /* 0xffff00000f147812 */ /* 0x000fe200078ec0ff */
[-C--:B------:R-:W-:Y:S01]  /*a8b0*/  FMUL.FTZ R3, R3, R21.reuse ;  /* 0x0000001503037220 */ /* 0x080fe20000410000 */
[C---:B------:R-:W-:Y:S01]  /*a8c0*/  SHF.L.U32 R18, R16.reuse, 0x10, RZ ;  /* 0x0000001010127819 */ /* 0x040fe200000006ff */
[----:B------:R-:W-:Y:S01]  /*a8d0*/  IMAD.U32 R19, R15, 0x10000, RZ ;  /* 0x000100000f137824 */ /* 0x000fe200078e00ff */
[----:B------:R-:W-:Y:S01]  /*a8e0*/  LOP3.LUT R15, R16, 0xffff0000, RZ, 0xc0, !PT ;  /* 0xffff0000100f7812 */ /* 0x000fe200078ec0ff */
[C---:B------:R-:W-:Y:S01]  /*a8f0*/  FFMA.FTZ R9, R17.reuse, R21, -R8 ;  /* 0x0000001511097223 */ /* 0x040fe20000010808 */
[----:B------:R-:W-:Y:S01]  /*a900*/  F2FP.BF16.PACK_AB R10, R10, R14 ;  /* 0x0000000e0a0a723e */ /* 0x000fe200000010ff */
[----:B------:R-:W-:-:S02]  /*a910*/  FFMA.FTZ R11, R17, R22, R3 ;  /* 0x00000016110b7223 */ /* 0x000fc40000010003 */
[----:B------:R-:W-:Y:S02]  /*a920*/  FMUL.FTZ R8, R5, R19 ;  /* 0x0000001305087220 */ /* 0x000fe40000410000 */
[C---:B------:R-:W-:Y:S01]  /*a930*/  FMUL.FTZ R3, R2.reuse, R20 ;  /* 0x0000001402037220 */ /* 0x040fe20000410000 */
[----:B------:R-:W-:Y:S01]  /*a940*/  F2FP.BF16.PACK_AB R11, R11, R9 ;  /* 0x000000090b0b723e */ /* 0x000fe200000010ff */
[-C--:B------:R-:W-:Y:S02]  /*a950*/  FMUL.FTZ R5, R5, R18.reuse ;  /* 0x0000001205057220 */ /* 0x080fe40000410000 */
[----:B------:R-:W-:Y:S02]  /*a960*/  FMUL.FTZ R2, R2, R15 ;  /* 0x0000000f02027220 */ /* 0x000fe40000410000 */
[C---:B------:R-:W-:Y:S02]  /*a970*/  FFMA.FTZ R8, R6.reuse, R18, -R8 ;  /* 0x0000001206087223 */ /* 0x040fe40000010808 */
[----:B------:R-:W-:-:S02]  /*a980*/  FFMA.FTZ R5, R6, R19, R5 ;  /* 0x0000001306057223 */ /* 0x000fc40000010005 */
[C---:B------:R-:W-:Y:S02]  /*a990*/  FFMA.FTZ R3, R4.reuse, R15, -R3 ;  /* 0x0000000f04037223 */ /* 0x040fe40000010803 */
[----:B------:R-:W-:Y:S01]  /*a9a0*/  FFMA.FTZ R2, R4, R20, R2 ;  /* 0x0000001404027223 */ /* 0x000fe20000010002 */
[----:B------:R-:W-:-:S04]  /*a9b0*/  F2FP.BF16.PACK_AB R8, R5, R8 ;  /* 0x000000080508723e */ /* 0x000fc800000010ff */
[----:B------:R-:W-:-:S05]  /*a9c0*/  F2FP.BF16.PACK_AB R9, R2, R3 ;  /* 0x000000030209723e */ /* 0x000fca00000010ff */
[----:B------:R1:W-:Y:S02]  /*a9d0*/  STS.128 [R210+0x1100], R8 ;  /* 0x00110008d2007388 */ /* 0x0003e40000000c00 */
.L_x_983:
[----:B------:R-:W-:Y:S05]  /*a9e0*/  BSYNC B0 ;  /* 0x0000000000007941 */ /* 0x000fea0003800000 */
.L_x_982:
[----:B------:R-:W-:-:S13]  /*a9f0*/  ISETP.GE.AND P0, PT, R100, c[0x0][0x27c], PT ;  /* 0x00009f0064007a0c */ /* 0x000fda0003f06270 */
[----:B------:R-:W-:Y:S05]  /*aa00*/  @P0 BRA `(.L_x_981) ;  /* 0x000002e000000947 */ /* 0x000fea0003800000 */
[----:B-1----:R-:W1:Y:S01]  /*aa10*/  LDS.128 R8, [R210+0x5100] ;  /* 0x00510000d2087984 */ /* 0x002e620000000c00 */
[----:B------:R-:W-:Y:S02]  /*aa20*/  SHF.R.U64 R2, R38, 0x10, R39 ;  /* 0x0000001026027819 */ /* 0x000fe40000001227 */
[----:B------:R-:W-:Y:S02]  /*aa30*/  SHF.R.U32.HI R5, RZ, 0x10, R35 ;  /* 0x00000010ff057819 */ /* 0x000fe40000011623 */
[----:B------:R-:W-:Y:S02]  /*aa40*/  SHF.R.U32.HI R3, RZ, 0x10, R39 ;  /* 0x00000010ff037819 */ /* 0x000fe40000011627 */
[C---:B------:R-:W-:Y:S02]  /*aa50*/  PRMT R16, R58.reuse, 0x5432, R2 ;  /* 0x000054323a107816 */ /* 0x040fe40000000002 */
[----:B------:R-:W-:Y:S02]  /*aa60*/  PRMT R2, R57, 0x5410, R5 ;  /* 0x0000541039027816 */ /* 0x000fe40000000005 */
[----:B------:R-:W-:-:S02]  /*aa70*/  PRMT R14, R58, 0x5410, R3 ;  /* 0x000054103a0e7816 */ /* 0x000fc40000000003 */
[----:B------:R-:W-:Y:S01]  /*aa80*/  SHF.R.U64 R4, R34, 0x10, R35 ;  /* 0x0000001022047819 */ /* 0x000fe20000001223 */
[C---:B------:R-:W-:Y:S01]  /*aa90*/  IMAD.U32 R20, R2.reuse, 0x10000, RZ ;  /* 0x0001000002147824 */ /* 0x040fe200078e00ff */
[----:B------:R-:W-:Y:S01]  /*aaa0*/  LOP3.LUT R22, R2, 0xffff0000, RZ, 0xc0, !PT ;  /* 0xffff000002167812 */ /* 0x000fe200078ec0ff */
[C---:B------:R-:W-:Y:S01]  /*aab0*/  IMAD.U32 R19, R14.reuse, 0x10000, RZ ;  /* 0x000100000e137824 */ /* 0x040fe200078e00ff */
[----:B------:R-:W-:Y:S02]  /*aac0*/  PRMT R15, R57, 0x5432, R4 ;  /* 0x00005432390f7816 */ /* 0x000fe40000000004 */
[----:B------:R-:W-:Y:S01]  /*aad0*/  LOP3.LUT R21, R14, 0xffff0000, RZ, 0xc0, !PT ;  /* 0xffff00000e157812 */ /* 0x000fe200078ec0ff */
        /* <DEDUP_REMOVED lines=33> */
.L_x_981:
[----:B------:R-:W-:Y:S05]  /*acf0*/  BSYNC B1 ;  /* 0x0000000000017941 */ /* 0x000fea0003800000 */
.L_x_980:
        /* <DEDUP_REMOVED lines=53> */
.L_x_987:
[----:B------:R-:W-:Y:S05]  /*b050*/  BSYNC B0 ;  /* 0x0000000000007941 */ /* 0x000fea0003800000 */
.L_x_986:
        /* <DEDUP_REMOVED lines=48> */
.L_x_985:
[----:B------:R-:W-:Y:S05]  /*b360*/  BSYNC B1 ;  /* 0x0000000000017941 */ /* 0x000fea0003800000 */
.L_x_984:
[----:B------:R-:W-:-:S04]  /*b370*/  IADD3 R2, R101, 0x60, RZ ;  /* 0x0000006065027810 */ /* 0x000fc80007ffe0ff */
        /* <DEDUP_REMOVED lines=15> */
[----:B------:R-:W-:Y:S01]  /*b470*/  IMAD.U32 R19, R14, 0x10000, RZ ;  /* 0x000100000e137824 */ /* 0x000fe200078e00ff */
        /* <DEDUP_REMOVED lines=35> */
.L_x_990:
[----:B------:R-:W-:Y:S05]  /*b6b0*/  BSYNC B0 ;  /* 0x0000000000007941 */ /* 0x000fea0003800000 */
.L_x_989:
        /* <DEDUP_REMOVED lines=47> */
[----:B------:R1:W-:Y:S01]  /*b9b0*/  STS.128 [R210+0x7100], R8 ;  /* 0x00710008d2007388 */ /* 0x0003e20000000c00 */
[----:B------:R-:W-:Y:S05]  /*b9c0*/  BRA `(.L_x_988) ;  /* 0x0000264000007947 */ /* 0x000fea0003800000 */
.L_x_967:
[----:B------:R-:W-:Y:S01]  /*b9d0*/  ISETP.NE.AND P0, PT, R70, 0x1, PT ;  /* 0x000000014600780c */ /* 0x000fe20003f05270 */
[----:B------:R-:W-:Y:S01]  /*b9e0*/  IMAD.MOV.U32 R9, RZ, RZ, R3 ;  /* 0x000000ffff097224 */ /* 0x000fe200078e0003 */
[----:B------:R-:W-:Y:S01]  /*b9f0*/  CS2R R26, SRZ ;  /* 0x00000000001a7805 */ /* 0x000fe2000001ff00 */
[----:B------:R-:W-:-:S10]  /*ba00*/  CS2R R24, SRZ ;  /* 0x0000000000187805 */ /* 0x000fd4000001ff00 */
[----:B------:R-:W-:-:S05]  /*ba10*/  @P0 IMAD.HI.U32 R5, R2, c[0x0][0x2c8], RZ ;  /* 0x0000b20002050a27 */ /* 0x000fca00078e00ff */
[----:B------:R-:W-:-:S04]  /*ba20*/  @P0 SHF.R.U32.HI R2, RZ, c[0x0][0x2cc], R5 ;  /* 0x0000b300ff020a19 */ /* 0x000fc80000011605 */
[----:B------:R-:W-:Y:S01]  /*ba30*/  SHF.R.S32.HI R5, RZ, 0x1f, R2 ;  /* 0x0000001fff057819 */ /* 0x000fe20000011402 */
[----:B------:R-:W-:-:S04]  /*ba40*/  IMAD.WIDE.U32 R8, R2, c[0x0][0x280], R8 ;  /* 0x0000a00002087a25 */ /* 0x000fc800078e0008 */
[----:B------:R-:W-:Y:S01]  /*ba50*/  IMAD R10, R5, c[0x0][0x280], RZ ;  /* 0x0000a000050a7a24 */ /* 0x000fe200078e02ff */
[----:B------:R-:W-:-:S03]  /*ba60*/  LEA R28, P0, R8, c[0x0][0x270], 0x1 ;  /* 0x00009c00081c7a11 */ /* 0x000fc600078008ff */
[----:B------:R-:W-:-:S04]  /*ba70*/  IMAD R3, R2, c[0x0][0x284], R10 ;  /* 0x0000a10002037a24 */ /* 0x000fc800078e020a */
[----:B------:R-:W-:-:S05]  /*ba80*/  IMAD.IADD R3, R9, 0x1, R3 ;  /* 0x0000000109037824 */ /* 0x000fca00078e0203 */
[----:B------:R-:W-:Y:S01]  /*ba90*/  LEA.HI.X R15, R8, c[0x0][0x274], R3, 0x1, P0 ;  /* 0x00009d00080f7a11 */ /* 0x000fe200000f0c03 */
[----:B------:R-:W-:Y:S02]  /*baa0*/  IMAD R3, R5, c[0x0][0x290], RZ ;  /* 0x0000a40005037a24 */ /* 0x000fe400078e02ff */
[----:B------:R-:W-:-:S04]  /*bab0*/  IMAD.MOV.U32 R5, RZ, RZ, R6 ;  /* 0x000000ffff057224 */ /* 0x000fc800078e0006 */
[----:B------:R-:W-:-:S04]  /*bac0*/  IMAD.WIDE.U32 R4, R2, c[0x0][0x290], R4 ;  /* 0x0000a40002047a25 */ /* 0x000fc800078e0004 */
[----:B------:R-:W-:Y:S01]  /*bad0*/  IMAD R2, R2, c[0x0][0x294], R3 ;  /* 0x0000a50002027a24 */ /* 0x000fe200078e0203 */
[C---:B------:R-:W-:Y:S01]  /*bae0*/  LEA R14, P0, R4.reuse, c[0x0][0x288], 0x1 ;  /* 0x0000a200040e7a11 */ /* 0x040fe200078008ff */
[----:B------:R-:W-:Y:S02]  /*baf0*/  SHFL.IDX PT, R3, R15, RZ, 0x181f ;  /* 0x00181fff0f037589 */ /* 0x000fe400000e0000 */
[----:B------:R-:W-:Y:S02]  /*bb00*/  IMAD.IADD R2, R5, 0x1, R2 ;  /* 0x0000000105027824 */ /* 0x000fe400078e0202 */
[----:B------:R-:W-:Y:S03]  /*bb10*/  SHFL.IDX PT, R8, R14, RZ, 0x181f ;  /* 0x00181fff0e087589 */ /* 0x000fe600000e0000 */
[----:B------:R-:W-:Y:S02]  /*bb20*/  LEA.HI.X R6, R4, c[0x0][0x28c], R2, 0x1, P0 ;  /* 0x0000a30004067a11 */ /* 0x000fe400000f0c02 */
[----:B------:R-:W1:Y:S01]  /*bb30*/  SHFL.IDX PT, R2, R28, RZ, 0x181f ;  /* 0x00181fff1c027589 */ /* 0x000e6200000e0000 */
[----:B------:R-:W-:-:S03]  /*bb40*/  ISETP.GE.OR P0, PT, R76, c[0x0][0x27c], P3 ;  /* 0x00009f004c007a0c */ /* 0x000fc60001f06670 */
[----:B------:R-:W2:Y:S10]  /*bb50*/  SHFL.IDX PT, R9, R6, RZ, 0x181f ;  /* 0x00181fff06097589 */ /* 0x000eb400000e0000 */
[C---:B------:R-:W-:Y:S01]  /*bb60*/  @!P0 IMAD.SHL.U32 R4, R76.reuse, 0x2, RZ ;  /* 0x000000024c048824 */ /* 0x040fe200078e00ff */
[----:B------:R-:W-:-:S04]  /*bb70*/  @!P0 SHF.L.U64.HI R5, R76, 0x1, R77 ;  /* 0x000000014c058819 */ /* 0x000fc8000001024d */
[----:B-1----:R-:W-:-:S04]  /*bb80*/  @!P0 IADD3 R2, P1, R2, R4, RZ ;  /* 0x0000000402028210 */ /* 0x002fc80007f3e0ff */
[----:B------:R-:W-:Y:S02]  /*bb90*/  @!P0 IADD3.X R3, R3, R5, RZ, P1, !PT ;  /* 0x0000000503038210 */ /* 0x000fe40000ffe4ff */
[----:B------:R-:W-:Y:S01]  /*bba0*/  @!P0 IADD3 R4, P1, R8, R4, RZ ;  /* 0x0000000408048210 */ /* 0x000fe20007f3e0ff */
[----:B------:R-:W-:Y:S01]  /*bbb0*/  CS2R R22, SRZ ;  /* 0x0000000000167805 */ /* 0x000fe2000001ff00 */
[----:B------:R-:W-:Y:S01]  /*bbc0*/  CS2R R20, SRZ ;  /* 0x0000000000147805 */ /* 0x000fe2000001ff00 */
[----:B------:R-:W3:Y:S02]  /*bbd0*/  @!P0 LD.E.128 R24, [R2.64] ;  /* 0x0000000802188980 */ /* 0x000ee4000c101d00 */
[----:B--2---:R-:W-:-:S05]  /*bbe0*/  @!P0 IMAD.X R5, R9, 0x1, R5, P1 ;  /* 0x0000000109058824 */ /* 0x004fca00008e0605 */
[----:B------:R-:W2:Y:S01]  /*bbf0*/  @!P0 LD.E.128 R20, [R4.64] ;  /* 0x0000000804148980 */ /* 0x000ea2000c101d00 */
[----:B------:R-:W-:Y:S03]  /*bc00*/  BSSY B0, `(.L_x_991) ;  /* 0x0000025000007945 */ /* 0x000fe60003800000 */
[----:B------:R1:W4:Y:S01]  /*bc10*/  SHFL.IDX PT, R29, R28, 0x1, 0x181f ;  /* 0x00381f001c1d7f89 */ /* 0x00032200000e0000 */
[----:B------:R-:W-:-:S03]  /*bc20*/  CS2R R18, SRZ ;  /* 0x0000000000127805 */ /* 0x000fc6000001ff00 */
[----:B------:R1:W1:Y:S01]  /*bc30*/  SHFL.IDX PT, R30, R14, 0x1, 0x181f ;  /* 0x00381f000e1e7f89 */ /* 0x00026200000e0000 */
[----:B------:R-:W-:-:S03]  /*bc40*/  CS2R R16, SRZ ;  /* 0x0000000000107805 */ /* 0x000fc6000001ff00 */
[----:B------:R1:W1:Y:S01]  /*bc50*/  SHFL.IDX PT, R31, R15, 0x1, 0x181f ;  /* 0x00381f000f1f7f89 */ /* 0x00026200000e0000 */
[----:B------:R-:W-:-:S03]  /*bc60*/  ISETP.GE.AND P2, PT, R76, c[0x0][0x27c], PT ;  /* 0x00009f004c007a0c */ /* 0x000fc60003f46270 */
[----:B------:R1:W1:Y:S01]  /*bc70*/  SHFL.IDX PT, R32, R6, 0x1, 0x181f ;  /* 0x00381f0006207f89 */ /* 0x00026200000e0000 */
[----:B---3--:R-:W-:Y:S02]  /*bc80*/  IMAD.MOV.U32 R11, RZ, RZ, R26 ;  /* 0x000000ffff0b7224 */ /* 0x008fe400078e001a */
[----:B------:R-:W-:Y:S01]  /*bc90*/  IMAD.MOV.U32 R10, RZ, RZ, R27 ;  /* 0x000000ffff0a7224 */ /* 0x000fe200078e001b */
[----:B------:R-:W-:Y:S01]  /*bca0*/  MOV R9, R24 ;  /* 0x0000001800097202 */ /* 0x000fe20000000f00 */
[----:B------:R-:W-:Y:S01]  /*bcb0*/  IMAD.MOV.U32 R8, RZ, RZ, R25 ;  /* 0x000000ffff087224 */ /* 0x000fe200078e0019 */
[----:B------:R-:W-:Y:S01]  /*bcc0*/  PRMT R39, R39, 0x5410, R11 ;  /* 0x0000541027277816 */ /* 0x000fe2000000000b */
[----:B--2---:R-:W-:Y:S01]  /*bcd0*/  IMAD.MOV.U32 R5, RZ, RZ, R22 ;  /* 0x000000ffff057224 */ /* 0x004fe200078e0016 */
[----:B------:R-:W-:Y:S01]  /*bce0*/  PRMT R38, R38, 0x5410, R10 ;  /* 0x0000541026267816 */ /* 0x000fe2000000000a */
[----:B------:R-:W-:Y:S01]  /*bcf0*/  IMAD.MOV.U32 R4, RZ, RZ, R23 ;  /* 0x000000ffff047224 */ /* 0x000fe200078e0017 */
[----:B------:R-:W-:Y:S01]  /*bd00*/  MOV R3, R20 ;  /* 0x0000001400037202 */ /* 0x000fe20000000f00 */
[----:B------:R-:W-:Y:S01]  /*bd10*/  IMAD.MOV.U32 R2, RZ, RZ, R21 ;  /* 0x000000ffff027224 */ /* 0x000fe200078e0015 */
[----:B------:R-:W-:Y:S01]  /*bd20*/  PRMT R37, R8, 0x5410, R9 ;  /* 0x0000541008257816 */ /* 0x000fe20000000009 */
[----:B------:R-:W-:Y:S01]  /*bd30*/  CS2R R10, SRZ ;  /* 0x00000000000a7805 */ /* 0x000fe2000001ff00 */
[----:B------:R-:W-:Y:S01]  /*bd40*/  PRMT R39, R5, 0x7610, R39 ;  /* 0x0000761005277816 */ /* 0x000fe20000000027 */
[----:B------:R-:W-:Y:S01]  /*bd50*/  CS2R R8, SRZ ;  /* 0x0000000000087805 */ /* 0x000fe2000001ff00 */
[----:B------:R-:W-:-:S02]  /*bd60*/  PRMT R38, R4, 0x7610, R38 ;  /* 0x0000761004267816 */ /* 0x000fc40000000026 */
[----:B------:R-:W-:Y:S01]  /*bd70*/  PRMT R36, R2, 0x5410, R3 ;  /* 0x0000541002247816 */ /* 0x000fe20000000003 */
[----:B------:R-:W-:Y:S05]  /*bd80*/  @P4 BRA `(.L_x_992) ;  /* 0x000000c000004947 */ /* 0x000fea0003800000 */
[----:B-1--4-:R-:W-:Y:S01]  /*bd90*/  CS2R R16, SRZ ;  /* 0x0000000000107805 */ /* 0x012fe2000001ff00 */
[----:B------:R-:W-:Y:S01]  /*bda0*/  CS2R R10, SRZ ;  /* 0x00000000000a7805 */ /* 0x000fe2000001ff00 */
[----:B------:R-:W-:Y:S01]  /*bdb0*/  CS2R R8, SRZ ;  /* 0x0000000000087805 */ /* 0x000fe2000001ff00 */
[----:B------:R-:W-:Y:S05]  /*bdc0*/  @P2 BRA `(.L_x_992) ;  /* 0x0000008000002947 */ /* 0x000fea0003800000 */
[C---:B------:R-:W-:Y:S01]  /*bdd0*/  IMAD.SHL.U32 R4, R76.reuse, 0x2, RZ ;  /* 0x000000024c047824 */ /* 0x040fe200078e00ff */
[----:B------:R-:W-:-:S04]  /*bde0*/  SHF.L.U64.HI R5, R76, 0x1, R77 ;  /* 0x000000014c057819 */ /* 0x000fc8000001024d */
[----:B------:R-:W-:-:S05]  /*bdf0*/  IADD3 R2, P0, R29, R4, RZ ;  /* 0x000000041d027210 */ /* 0x000fca0007f1e0ff */
[----:B------:R-:W-:Y:S01]  /*be00*/  IMAD.X R3, R31, 0x1, R5, P0 ;  /* 0x000000011f037824 */ /* 0x000fe200000e0605 */
[----:B------:R-:W-:-:S04]  /*be10*/  IADD3 R4, P0, R30, R4, RZ ;  /* 0x000000041e047210 */ /* 0x000fc80007f1e0ff */
[----:B------:R1:W5:Y:S01]  /*be20*/  LD.E.128 R16, [R2.64] ;  /* 0x0000000802107980 */ /* 0x000362000c101d00 */
[----:B------:R-:W-:-:S05]  /*be30*/  IMAD.X R5, R32, 0x1, R5, P0 ;  /* 0x0000000120057824 */ /* 0x000fca00000e0605 */
[----:B------:R1:W5:Y:S03]  /*be40*/  LD.E.128 R8, [R4.64] ;  /* 0x0000000804087980 */ /* 0x000366000c101d00 */
.L_x_992:
[----:B-1--4-:R-:W-:Y:S05]  /*be50*/  BSYNC B0 ;  /* 0x0000000000007941 */ /* 0x012fea0003800000 */
.L_x_991:
[----:B------:R-:W1:Y:S01]  /*be60*/  SHFL.IDX PT, R4, R28, 0x2, 0x181f ;  /* 0x00581f001c047f89 */ /* 0x000e6200000e0000 */
[C---:B------:R-:W-:Y:S01]  /*be70*/  ISETP.GE.OR P0, PT, R76.reuse, c[0x0][0x27c], P5 ;  /* 0x00009f004c007a0c */ /* 0x040fe20002f06670 */
[----:B------:R-:W-:Y:S01]  /*be80*/  CS2R R46, SRZ ;  /* 0x00000000002e7805 */ /* 0x000fe2000001ff00 */
[----:B------:R-:W-:Y:S01]  /*be90*/  CS2R R44, SRZ ;  /* 0x00000000002c7805 */ /* 0x000fe2000001ff00 */
[----:B------:R-:W2:Y:S04]  /*bea0*/  SHFL.IDX PT, R5, R15, 0x2, 0x181f ;  /* 0x00581f000f057f89 */ /* 0x000ea800000e0000 */
[----:B------:R-:W3:Y:S04]  /*beb0*/  SHFL.IDX PT, R29, R14, 0x2, 0x181f ;  /* 0x00581f000e1d7f89 */ /* 0x000ee800000e0000 */
[----:B------:R-:W4:Y:S02]  /*bec0*/  SHFL.IDX PT, R30, R6, 0x2, 0x181f ;  /* 0x00581f00061e7f89 */ /* 0x000f2400000e0000 */
[C---:B------:R-:W-:Y:S01]  /*bed0*/  @!P0 IMAD.SHL.U32 R2, R76.reuse, 0x2, RZ ;  /* 0x000000024c028824 */ /* 0x040fe200078e00ff */
[----:B------:R-:W-:-:S04]  /*bee0*/  @!P0 SHF.L.U64.HI R3, R76, 0x1, R77 ;  /* 0x000000014c038819 */ /* 0x000fc8000001024d */
[----:B-1----:R-:W-:-:S05]  /*bef0*/  @!P0 IADD3 R4, P1, R4, R2, RZ ;  /* 0x0000000204048210 */ /* 0x002fca0007f3e0ff */
[----:B--2---:R-:W-:Y:S01]  /*bf00*/  @!P0 IMAD.X R5, R5, 0x1, R3, P1 ;  /* 0x0000000105058824 */ /* 0x004fe200008e0603 */
[----:B---3--:R-:W-:Y:S01]  /*bf10*/  @!P0 IADD3 R2, P1, R29, R2, RZ ;  /* 0x000000021d028210 */ /* 0x008fe20007f3e0ff */
[----:B------:R-:W-:-:S03]  /*bf20*/  CS2R R50, SRZ ;  /* 0x0000000000327805 */ /* 0x000fc6000001ff00 */
[----:B------:R1:W2:Y:S01]  /*bf30*/  @!P0 LD.E.128 R44, [R4.64] ;  /* 0x00000008042c8980 */ /* 0x0002a2000c101d00 */
[----:B------:R-:W-:Y:S01]  /*bf40*/  CS2R R48, SRZ ;  /* 0x0000000000307805 */ /* 0x000fe2000001ff00 */
[----:B----4-:R-:W-:-:S05]  /*bf50*/  @!P0 IMAD.X R3, R30, 0x1, R3, P1 ;  /* 0x000000011e038824 */ /* 0x010fca00008e0603 */
[----:B------:R3:W4:Y:S01]  /*bf60*/  @!P0 LD.E.128 R48, [R2.64] ;  /* 0x0000000802308980 */ /* 0x000722000c101d00 */
[----:B-1---5:R-:W-:Y:S01]  /*bf70*/  IMAD.MOV.U32 R4, RZ, RZ, R19 ;  /* 0x000000ffff047224 */ /* 0x022fe200078e0013 */
[----:B------:R-:W-:Y:S01]  /*bf80*/  MOV R5, R18 ;  /* 0x0000001200057202 */ /* 0x000fe20000000f00 */
[----:B---3--:R-:W-:Y:S02]  /*bf90*/  IMAD.MOV.U32 R3, RZ, RZ, R16 ;  /* 0x000000ffff037224 */ /* 0x008fe400078e0010 */
[----:B------:R-:W-:Y:S01]  /*bfa0*/  IMAD.MOV.U32 R2, RZ, RZ, R17 ;  /* 0x000000ffff027224 */ /* 0x000fe200078e0011 */
[----:B------:R-:W-:Y:S01]  /*bfb0*/  PRMT R67, R4, 0x5410, R5 ;  /* 0x0000541004437816 */ /* 0x000fe20000000005 */
[----:B------:R-:W-:Y:S01]  /*bfc0*/  IMAD.MOV.U32 R4, RZ, RZ, R11 ;  /* 0x000000ffff047224 */ /* 0x000fe200078e000b */
[----:B------:R-:W-:Y:S02]  /*bfd0*/  MOV R5, R10 ;  /* 0x0000000a00057202 */ /* 0x000fe40000000f00 */
[----:B------:R-:W-:Y:S01]  /*bfe0*/  PRMT R65, R2, 0x5410, R3 ;  /* 0x0000541002417816 */ /* 0x000fe20000000003 */
[----:B------:R-:W-:-:S02]  /*bff0*/  IMAD.MOV.U32 R3, RZ, RZ, R8 ;  /* 0x000000ffff037224 */ /* 0x000fc400078e0008 */
[----:B------:R-:W-:Y:S01]  /*c000*/  IMAD.MOV.U32 R2, RZ, RZ, R9 ;  /* 0x000000ffff027224 */ /* 0x000fe200078e0009 */
[----:B------:R-:W-:-:S04]  /*c010*/  PRMT R66, R4, 0x5410, R5 ;  /* 0x0000541004427816 */ /* 0x000fc80000000005 */
[----:B------:R-:W-:Y:S01]  /*c020*/  PRMT R64, R2, 0x5410, R3 ;  /* 0x0000541002407816 */ /* 0x000fe20000000003 */
[----:B------:R1:W3:Y:S01]  /*c030*/  SHFL.IDX PT, R29, R15, 0x3, 0x181f ;  /* 0x00781f000f1d7f89 */ /* 0x0002e200000e0000 */
[----:B------:R-:W-:Y:S03]  /*c040*/  BSSY B0, `(.L_x_993) ;  /* 0x0000021000007945 */ /* 0x000fe60003800000 */
[----:B------:R1:W1:Y:S01]  /*c050*/  SHFL.IDX PT, R15, R28, 0x3, 0x181f ;  /* 0x00781f001c0f7f89 */ /* 0x00026200000e0000 */
[----:B------:R-:W-:-:S03]  /*c060*/  CS2R R58, SRZ ;  /* 0x00000000003a7805 */ /* 0x000fc6000001ff00 */
[----:B------:R-:W1:Y:S01]  /*c070*/  SHFL.IDX PT, R14, R14, 0x3, 0x181f ;  /* 0x00781f000e0e7f89 */ /* 0x000e6200000e0000 */
[----:B------:R-:W-:-:S03]  /*c080*/  CS2R R56, SRZ ;  /* 0x0000000000387805 */ /* 0x000fc6000001ff00 */
[----:B------:R-:W1:Y:S01]  /*c090*/  SHFL.IDX PT, R6, R6, 0x3, 0x181f ;  /* 0x00781f0006067f89 */ /* 0x000e6200000e0000 */
[----:B------:R-:W-:Y:S01]  /*c0a0*/  CS2R R54, SRZ ;  /* 0x0000000000367805 */ /* 0x000fe2000001ff00 */
[----:B------:R-:W-:Y:S01]  /*c0b0*/  CS2R R52, SRZ ;  /* 0x0000000000347805 */ /* 0x000fe2000001ff00 */
[----:B--2---:R-:W-:Y:S01]  /*c0c0*/  IMAD.MOV.U32 R4, RZ, RZ, R47 ;  /* 0x000000ffff047224 */ /* 0x004fe200078e002f */
[----:B------:R-:W-:Y:S01]  /*c0d0*/  MOV R5, R46 ;  /* 0x0000002e00057202 */ /* 0x000fe20000000f00 */
[----:B------:R-:W-:Y:S01]  /*c0e0*/  IMAD.MOV.U32 R3, RZ, RZ, R44 ;  /* 0x000000ffff037224 */ /* 0x000fe200078e002c */
[----:B------:R-:W-:Y:S02]  /*c0f0*/  MOV R2, R45 ;  /* 0x0000002d00027202 */ /* 0x000fe40000000f00 */
[----:B------:R-:W-:Y:S02]  /*c100*/  PRMT R71, R4, 0x5410, R5 ;  /* 0x0000541004477816 */ /* 0x000fe40000000005 */
[----:B------:R-:W-:Y:S01]  /*c110*/  PRMT R69, R2, 0x5410, R3 ;  /* 0x0000541002457816 */ /* 0x000fe20000000003 */
[----:B----4-:R-:W-:Y:S01]  /*c120*/  IMAD.MOV.U32 R5, RZ, RZ, R50 ;  /* 0x000000ffff057224 */ /* 0x010fe200078e0032 */
[----:B------:R-:W-:Y:S01]  /*c130*/  MOV R3, R48 ;  /* 0x0000003000037202 */ /* 0x000fe20000000f00 */
[----:B------:R-:W-:-:S02]  /*c140*/  IMAD.MOV.U32 R4, RZ, RZ, R51 ;  /* 0x000000ffff047224 */ /* 0x000fc400078e0033 */
[----:B------:R-:W-:-:S03]  /*c150*/  IMAD.MOV.U32 R2, RZ, RZ, R49 ;  /* 0x000000ffff027224 */ /* 0x000fc600078e0031 */
[----:B------:R-:W-:Y:S02]  /*c160*/  PRMT R70, R4, 0x5410, R5 ;  /* 0x0000541004467816 */ /* 0x000fe40000000005 */
[----:B------:R-:W-:Y:S01]  /*c170*/  PRMT R68, R2, 0x5410, R3 ;  /* 0x0000541002447816 */ /* 0x000fe20000000003 */
[----:B------:R-:W-:Y:S05]  /*c180*/  @P6 BRA `(.L_x_994) ;  /* 0x000000c000006947 */ /* 0x000fea0003800000 */
[----:B-1-3--:R-:W-:Y:S01]  /*c190*/  CS2R R56, SRZ ;  /* 0x0000000000387805 */ /* 0x00afe2000001ff00 */
[----:B------:R-:W-:Y:S01]  /*c1a0*/  CS2R R54, SRZ ;  /* 0x0000000000367805 */ /* 0x000fe2000001ff00 */
[----:B------:R-:W-:Y:S01]  /*c1b0*/  CS2R R52, SRZ ;  /* 0x0000000000347805 */ /* 0x000fe2000001ff00 */
[----:B------:R-:W-:Y:S05]  /*c1c0*/  @P2 BRA `(.L_x_994) ;  /* 0x0000008000002947 */ /* 0x000fea0003800000 */
[C---:B------:R-:W-:Y:S01]  /*c1d0*/  IMAD.SHL.U32 R2, R76.reuse, 0x2, RZ ;  /* 0x000000024c027824 */ /* 0x040fe200078e00ff */
[----:B------:R-:W-:-:S04]  /*c1e0*/  SHF.L.U64.HI R3, R76, 0x1, R77 ;  /* 0x000000014c037819 */ /* 0x000fc8000001024d */
[-C--:B------:R-:W-:Y:S02]  /*c1f0*/  IADD3 R4, P1, R15, R2.reuse, RZ ;  /* 0x000000020f047210 */ /* 0x080fe40007f3e0ff */
[----:B------:R-:W-:-:S03]  /*c200*/  IADD3 R2, P0, R14, R2, RZ ;  /* 0x000000020e027210 */ /* 0x000fc60007f1e0ff */
[--C-:B------:R-:W-:Y:S02]  /*c210*/  IMAD.X R5, R29, 0x1, R3.reuse, P1 ;  /* 0x000000011d057824 */ /* 0x100fe400008e0603 */
[----:B------:R-:W-:-:S03]  /*c220*/  IMAD.X R3, R6, 0x1, R3, P0 ;  /* 0x0000000106037824 */ /* 0x000fc600000e0603 */
[----:B------:R1:W5:Y:S04]  /*c230*/  LD.E.128 R56, [R4.64] ;  /* 0x0000000804387980 */ /* 0x000368000c101d00 */
[----:B------:R1:W5:Y:S02]  /*c240*/  LD.E.128 R52, [R2.64] ;  /* 0x0000000802347980 */ /* 0x000364000c101d00 */
.L_x_994:
[----:B-1-3--:R-:W-:Y:S05]  /*c250*/  BSYNC B0 ;  /* 0x0000000000007941 */ /* 0x00afea0003800000 */
.L_x_993:
[----:B------:R-:W-:Y:S01]  /*c260*/  IADD3 R4, -R94, R60, RZ ;  /* 0x0000003c5e047210 */ /* 0x000fe20007ffe1ff */
[----:B-----5:R-:W-:Y:S01]  /*c270*/  IMAD.MOV.U32 R2, RZ, RZ, R58 ;  /* 0x000000ffff027224 */ /* 0x020fe200078e003a */
[----:B------:R-:W-:-:S04]  /*c280*/  DEPBAR.LE SB0, 0x1 ;  /* 0x000080400000791a */ /* 0x000fc80000000000 */
[----:B------:R-:W-:Y:S01]  /*c290*/  IMNMX R62, R4, 0x80, PT ;  /* 0x00000080043e7817 */ /* 0x000fe20003800200 */
[----:B------:R-:W-:Y:S01]  /*c2a0*/  IMAD.MOV.U32 R5, RZ, RZ, R59 ;  /* 0x000000ffff057224 */ /* 0x000fe200078e003b */
[----:B------:R-:W-:Y:S01]  /*c2b0*/  MOV R4, R55 ;  /* 0x0000003700047202 */ /* 0x000fe20000000f00 */
[----:B------:R-:W-:Y:S01]  /*c2c0*/  IMAD.MOV.U32 R3, RZ, RZ, R56 ;  /* 0x000000ffff037224 */ /* 0x000fe200078e0038 */
[----:B------:R-:W-:Y:S01]  /*c2d0*/  BAR.SYNC.DEFER_BLOCKING 0x0 ;  /* 0x0000000000007b1d */ /* 0x000fe20000010000 */
[----:B------:R-:W-:Y:S02]  /*c2e0*/  ISETP.GE.OR P0, PT, R101, R62, P2 ;  /* 0x0000003e6500720c */ /* 0x000fe40001706670 */
        /* <DEDUP_REMOVED lines=10> */
[----:B------:R-:W-:Y:S01]  /*c390*/  IMAD.MOV.U32 R2, RZ, RZ, c[0x0][0x27c] ;  /* 0x00009f00ff027624 */ /* 0x000fe200078e00ff */
[----:B------:R-:W1:Y:S01]  /*c3a0*/  LDS.128 R32, [R210+0x100] ;  /* 0x00010000d2207984 */ /* 0x000e620000000c00 */
[C---:B------:R-:W-:Y:S01]  /*c3b0*/  IMAD.SHL.U32 R6, R101.reuse, 0x40, RZ ;  /* 0x0000004065067824 */ /* 0x040fe200078e00ff */
[----:B------:R-:W-:Y:S01]  /*c3c0*/  SHF.R.U64 R15, R20, 0x10, R21 ;  /* 0x00000010140f7819 */ /* 0x000fe20000001215 */
[----:B------:R-:W-:Y:S01]  /*c3d0*/  IMAD.SHL.U32 R14, R101, 0x40, RZ ;  /* 0x00000040650e7824 */ /* 0x000fe200078e00ff */
[----:B------:R-:W-:Y:S02]  /*c3e0*/  LEA.HI R2, R2, R102, RZ, 0x1d ;  /* 0x0000006602027211 */ /* 0x000fe400078fe8ff */
[----:B------:R-:W-:-:S02]  /*c3f0*/  LOP3.LUT R6, R6, 0x1c0, RZ, 0xc0, !PT ;  /* 0x000001c006067812 */ /* 0x000fc400078ec0ff */
[----:B------:R-:W-:Y:S01]  /*c400*/  SHF.R.S32.HI R4, RZ, 0x1f, R2 ;  /* 0x0000001fff047819 */ /* 0x000fe20000011402 */
[----:B------:R-:W-:Y:S01]  /*c410*/  IMAD.SHL.U32 R3, R2, 0x8, RZ ;  /* 0x0000000802037824 */ /* 0x000fe200078e00ff */
[----:B------:R-:W-:Y:S02]  /*c420*/  LOP3.LUT R14, R14, 0x1c0, RZ, 0xc0, !PT ;  /* 0x000001c00e0e7812 */ /* 0x000fe400078ec0ff */
[----:B------:R-:W-:Y:S02]  /*c430*/  LEA.HI R2, R4, R2, RZ, 0x3 ;  /* 0x0000000204027211 */ /* 0x000fe400078f18ff */
[----:B------:R-:W-:Y:S02]  /*c440*/  SHF.R.U32.HI R6, RZ, 0x3, R6 ;  /* 0x00000003ff067819 */ /* 0x000fe40000011606 */
[----:B------:R-:W-:Y:S01]  /*c450*/  LOP3.LUT R3, R14, 0x38, R3, 0xf8, !PT ;  /* 0x000000380e037812 */ /* 0x000fe200078ef803 */
[----:B------:R-:W-:Y:S01]  /*c460*/  IMAD.SHL.U32 R2, R2, 0x400, RZ ;  /* 0x0000040002027824 */ /* 0x000fe200078e00ff */
[----:B------:R-:W-:-:S02]  /*c470*/  SHF.R.U32.HI R4, RZ, 0x10, R21 ;  /* 0x00000010ff047819 */ /* 0x000fc40000011615 */
[----:B------:R-:W-:Y:S02]  /*c480*/  LOP3.LUT R3, R3, R6, RZ, 0x3c, !PT ;  /* 0x0000000603037212 */ /* 0x000fe400078e3cff */
[----:B------:R-:W-:Y:S02]  /*c490*/  LOP3.LUT R2, R2, 0x7fffe000, RZ, 0xc0, !PT ;  /* 0x7fffe00002027812 */ /* 0x000fe400078ec0ff */
[----:B------:R-:W-:Y:S02]  /*c4a0*/  SHF.R.U64 R6, R24, 0x10, R25 ;  /* 0x0000001018067819 */ /* 0x000fe40000001219 */
[----:B------:R-:W-:Y:S02]  /*c4b0*/  IADD3 R2, R3, R2, R7 ;  /* 0x0000000203027210 */ /* 0x000fe40007ffe007 */
[--C-:B------:R-:W-:Y:S02]  /*c4c0*/  SHF.R.U64 R14, R26, 0x10, R27.reuse ;  /* 0x000000101a0e7819 */ /* 0x100fe4000000121b */
[----:B------:R-:W-:Y:S01]  /*c4d0*/  SHF.R.U32.HI R3, RZ, 0x10, R27 ;  /* 0x00000010ff037819 */ /* 0x000fe2000001161b */
[----:B------:R-:W-:Y:S01]  /*c4e0*/  IMAD.SHL.U32 R42, R2, 0x2, RZ ;  /* 0x00000002022a7824 */ /* 0x000fe200078e00ff */
[----:B------:R-:W-:-:S02]  /*c4f0*/  SHF.R.U32.HI R2, RZ, 0x10, R25 ;  /* 0x00000010ff027819 */ /* 0x000fc40000011619 */
[----:B------:R-:W-:Y:S02]  /*c500*/  SHF.R.U64 R20, R22, 0x10, R23 ;  /* 0x0000001016147819 */ /* 0x000fe40000001217 */
[----:B------:R-:W2:Y:S01]  /*c510*/  LDS.128 R28, [R42+0x100] ;  /* 0x000100002a1c7984 */ /* 0x000ea20000000c00 */
[----:B------:R-:W-:Y:S02]  /*c520*/  PRMT R25, R36, 0x5432, R15 ;  /* 0x0000543224197816 */ /* 0x000fe4000000000f */
[----:B------:R-:W-:Y:S01]  /*c530*/  SHF.R.U32.HI R5, RZ, 0x10, R23 ;  /* 0x00000010ff057819 */ /* 0x000fe20000011617 */
[----:B-1----:R-:W-:Y:S01]  /*c540*/  IMAD.U32 R22, R34, 0x10000, RZ ;  /* 0x0001000022167824 */ /* 0x002fe200078e00ff */
[----:B------:R-:W-:Y:S01]  /*c550*/  PRMT R27, R37, 0x5432, R6 ;  /* 0x00005432251b7816 */ /* 0x000fe20000000006 */
[----:B------:R-:W-:Y:S01]  /*c560*/  IMAD.U32 R21, R35, 0x10000, RZ ;  /* 0x0001000023157824 */ /* 0x000fe200078e00ff */
[----:B------:R-:W-:Y:S02]  /*c570*/  PRMT R24, R36, 0x5410, R4 ;  /* 0x0000541024187816 */ /* 0x000fe40000000004 */
[----:B------:R-:W-:-:S02]  /*c580*/  SHF.L.U32 R36, R33, 0x10, RZ ;  /* 0x0000001021247819 */ /* 0x000fc400000006ff */
[----:B------:R-:W-:Y:S01]  /*c590*/  LOP3.LUT R23, R33, 0xffff0000, RZ, 0xc0, !PT ;  /* 0xffff000021177812 */ /* 0x000fe200078ec0ff */
[----:B------:R-:W-:Y:S01]  /*c5a0*/  IMAD.U32 R63, R24, 0x10000, RZ ;  /* 0x00010000183f7824 */ /* 0x000fe200078e00ff */
[C---:B------:R-:W-:Y:S02]  /*c5b0*/  PRMT R41, R39.reuse, 0x5432, R14 ;  /* 0x0000543227297816 */ /* 0x040fe4000000000e */
[----:B------:R-:W-:Y:S02]  /*c5c0*/  LOP3.LUT R33, R34, 0xffff0000, RZ, 0xc0, !PT ;  /* 0xffff000022217812 */ /* 0x000fe400078ec0ff */
[----:B------:R-:W-:Y:S02]  /*c5d0*/  PRMT R39, R39, 0x5410, R20 ;  /* 0x0000541027277816 */ /* 0x000fe40000000014 */
[----:B------:R-:W-:Y:S01]  /*c5e0*/  LOP3.LUT R34, R35, 0xffff0000, RZ, 0xc0, !PT ;  /* 0xffff000023227812 */ /* 0x000fe200078ec0ff */
[----:B------:R-:W-:Y:S01]  /*c5f0*/  IMAD.U32 R35, R25, 0x10000, RZ ;  /* 0x0001000019237824 */ /* 0x000fe200078e00ff */
[----:B------:R-:W-:Y:S01]  /*c600*/  PRMT R26, R37, 0x5410, R2 ;  /* 0x00005410251a7816 */ /* 0x000fe20000000002 */
[----:B------:R-:W-:Y:S01]  /*c610*/  IMAD.U32 R37, R32, 0x10000, RZ ;  /* 0x0001000020257824 */ /* 0x000fe200078e00ff */
[----:B------:R-:W-:-:S02]  /*c620*/  PRMT R40, R38, 0x5432, R3 ;  /* 0x0000543226287816 */ /* 0x000fc40000000003 */
[----:B------:R-:W-:Y:S02]  /*c630*/  PRMT R38, R38, 0x5410, R5 ;  /* 0x0000541026267816 */ /* 0x000fe40000000005 */
[----:B------:R-:W-:Y:S02]  /*c640*/  LOP3.LUT R32, R32, 0xffff0000, RZ, 0xc0, !PT ;  /* 0xffff000020207812 */ /* 0x000fe400078ec0ff */
[----:B------:R-:W-:Y:S01]  /*c650*/  SHF.L.U32 R60, R38, 0x10, RZ ;  /* 0x00000010263c7819 */ /* 0x000fe200000006ff */
[C---:B--2---:R-:W-:Y:S01]  /*c660*/  IMAD.U32 R14, R29.reuse, 0x10000, RZ ;  /* 0x000100001d0e7824 */ /* 0x044fe200078e00ff */
[----:B------:R-:W-:Y:S01]  /*c670*/  LOP3.LUT R6, R29, 0xffff0000, RZ, 0xc0, !PT ;  /* 0xffff00001d067812 */ /* 0x000fe200078ec0ff */
[C---:B------:R-:W-:Y:S01]  /*c680*/  IMAD.U32 R20, R28.reuse, 0x10000, RZ ;  /* 0x000100001c147824 */ /* 0x040fe200078e00ff */
[----:B------:R-:W-:Y:S01]  /*c690*/  SHF.L.U32 R29, R27, 0x10, RZ ;  /* 0x000000101b1d7819 */ /* 0x000fe200000006ff */
[C---:B------:R-:W-:Y:S01]  /*c6a0*/  IMAD.U32 R3, R31.reuse, 0x10000, RZ ;  /* 0x000100001f037824 */ /* 0x040fe200078e00ff */
[----:B------:R-:W-:Y:S01]  /*c6b0*/  LOP3.LUT R15, R28, 0xffff0000, RZ, 0xc0, !PT ;  /* 0xffff00001c0f7812 */ /* 0x000fe200078ec0ff */
[C---:B------:R-:W-:Y:S01]  /*c6c0*/  FMUL.FTZ R28, R20.reuse, R35 ;  /* 0x00000023141c7220 */ /* 0x040fe20000410000 */
[----:B------:R-:W-:Y:S01]  /*c6d0*/  LOP3.LUT R2, R31, 0xffff0000, RZ, 0xc0, !PT ;  /* 0xffff00001f027812 */ /* 0x000fe200078ec0ff */
[----:B------:R-:W-:Y:S01]  /*c6e0*/  FMUL.FTZ R20, R20, R29 ;  /* 0x0000001d14147220 */ /* 0x000fe20000410000 */
[----:B------:R-:W-:Y:S01]  /*c6f0*/  LOP3.LUT R4, R30, 0xffff0000, RZ, 0xc0, !PT ;  /* 0xffff00001e047812 */ /* 0x000fe200078ec0ff */
[----:B------:R-:W-:-:S02]  /*c700*/  IMAD.U32 R31, R26, 0x10000, RZ ;  /* 0x000100001a1f7824 */ /* 0x000fc400078e00ff */
[----:B------:R-:W-:Y:S02]  /*c710*/  IMAD.U32 R5, R30, 0x10000, RZ ;  /* 0x000100001e057824 */ /* 0x000fe400078e00ff */
[----:B------:R-:W-:Y:S02]  /*c720*/  IMAD.U32 R30, R40, 0x10000, RZ ;  /* 0x00010000281e7824 */ /* 0x000fe400078e00ff */
[C---:B------:R-:W-:Y:S02]  /*c730*/  FFMA.FTZ R43, R37.reuse, R29, -R28 ;  /* 0x0000001d252b7223 */ /* 0x040fe4000001081c */
[----:B------:R-:W-:Y:S01]  /*c740*/  FFMA.FTZ R35, R37, R35, R20 ;  /* 0x0000002325237223 */ /* 0x000fe20000010014 */
[----:B------:R-:W-:Y:S01]  /*c750*/  LOP3.LUT R37, R25, 0xffff0000, RZ, 0xc0, !PT ;  /* 0xffff000019257812 */ /* 0x000fe200078ec0ff */
[C---:B------:R-:W-:Y:S02]  /*c760*/  FMUL.FTZ R28, R14.reuse, R63 ;  /* 0x0000003f0e1c7220 */ /* 0x040fe40000410000 */
[----:B------:R-:W-:-:S02]  /*c770*/  FMUL.FTZ R20, R14, R31 ;  /* 0x0000001f0e147220 */ /* 0x000fc40000410000 */
[C---:B------:R-:W-:Y:S02]  /*c780*/  FMUL.FTZ R14, R3.reuse, R60 ;  /* 0x0000003c030e7220 */ /* 0x040fe40000410000 */
[-C--:B------:R-:W-:Y:S02]  /*c790*/  FMUL.FTZ R3, R3, R30.reuse ;  /* 0x0000001e03037220 */ /* 0x080fe40000410000 */
[----:B------:R-:W-:Y:S02]  /*c7a0*/  FFMA.FTZ R31, R36, R31, -R28 ;  /* 0x0000001f241f7223 */ /* 0x000fe4000001081c */
[----:B------:R-:W-:Y:S01]  /*c7b0*/  FFMA.FTZ R30, R21, R30, -R14 ;  /* 0x0000001e151e7223 */ /* 0x000fe2000001080e */
[----:B------:R-:W-:Y:S01]  /*c7c0*/  LOP3.LUT R14, R27, 0xffff0000, RZ, 0xc0, !PT ;  /* 0xffff00001b0e7812 */ /* 0x000fe200078ec0ff */
[----:B------:R-:W-:Y:S01]  /*c7d0*/  FFMA.FTZ R28, R21, R60, R3 ;  /* 0x0000003c151c7223 */ /* 0x000fe20000010003 */
[----:B------:R-:W-:Y:S01]  /*c7e0*/  LOP3.LUT R21, R26, 0xffff0000, RZ, 0xc0, !PT ;  /* 0xffff00001a157812 */ /* 0x000fe200078ec0ff */
[----:B------:R-:W-:Y:S01]  /*c7f0*/  FMUL.FTZ R3, R15, R37 ;  /* 0x000000250f037220 */ /* 0x000fe20000410000 */
[----:B------:R-:W-:Y:S01]  /*c800*/  LOP3.LUT R26, R24, 0xffff0000, RZ, 0xc0, !PT ;  /* 0xffff0000181a7812 */ /* 0x000fe200078ec0ff */
[----:B------:R-:W-:Y:S01]  /*c810*/  FFMA.FTZ R29, R36, R63, R20 ;  /* 0x0000003f241d7223 */ /* 0x000fe20000010014 */
[C---:B------:R-:W-:Y:S01]  /*c820*/  LOP3.LUT R27, R39.reuse, 0xffff0000, RZ, 0xc0, !PT ;  /* 0xffff0000271b7812 */ /* 0x040fe200078ec0ff */
[----:B------:R-:W-:-:S02]  /*c830*/  IMAD.U32 R36, R39, 0x10000, RZ ;  /* 0x0001000027247824 */ /* 0x000fc400078e00ff */
[-C--:B------:R-:W-:Y:S02]  /*c840*/  FMUL.FTZ R15, R15, R14.reuse ;  /* 0x0000000e0f0f7220 */ /* 0x080fe40000410000 */
[----:B------:R-:W-:Y:S02]  /*c850*/  FFMA.FTZ R24, R32, R14, -R3 ;  /* 0x0000000e20187223 */ /* 0x000fe40000010803 */
[C---:B------:R-:W-:Y:S02]  /*c860*/  FMUL.FTZ R14, R6.reuse, R26 ;  /* 0x0000001a060e7220 */ /* 0x040fe40000410000 */
[----:B------:R-:W-:Y:S01]  /*c870*/  FMUL.FTZ R3, R6, R21 ;  /* 0x0000001506037220 */ /* 0x000fe20000410000 */
[----:B------:R-:W-:Y:S01]  /*c880*/  F2FP.BF16.PACK_AB R24, R24, R43 ;  /* 0x0000002b1818723e */ /* 0x000fe200000010ff */
[----:B------:R-:W-:Y:S02]  /*c890*/  IMAD.U32 R25, R41, 0x10000, RZ ;  /* 0x0001000029197824 */ /* 0x000fe400078e00ff */
[----:B------:R-:W-:-:S02]  /*c8a0*/  FMUL.FTZ R6, R5, R36 ;  /* 0x0000002405067220 */ /* 0x000fc40000410000 */
[----:B------:R-:W-:Y:S02]  /*c8b0*/  FFMA.FTZ R20, R32, R37, R15 ;  /* 0x0000002520147223 */ /* 0x000fe4000001000f */
[C---:B------:R-:W-:Y:S02]  /*c8c0*/  FFMA.FTZ R21, R23.reuse, R21, -R14 ;  /* 0x0000001517157223 */ /* 0x040fe4000001080e */
[----:B------:R-:W-:Y:S01]  /*c8d0*/  FFMA.FTZ R15, R23, R26, R3 ;  /* 0x0000001a170f7223 */ /* 0x000fe20000010003 */
[----:B------:R-:W-:Y:S01]  /*c8e0*/  LOP3.LUT R26, R38, 0xffff0000, RZ, 0xc0, !PT ;  /* 0xffff0000261a7812 */ /* 0x000fe200078ec0ff */
[-C--:B------:R-:W-:Y:S01]  /*c8f0*/  FMUL.FTZ R3, R5, R25.reuse ;  /* 0x0000001905037220 */ /* 0x080fe20000410000 */
[----:B------:R-:W-:Y:S01]  /*c900*/  LOP3.LUT R23, R40, 0xffff0000, RZ, 0xc0, !PT ;  /* 0xffff000028177812 */ /* 0x000fe200078ec0ff */
[C---:B------:R-:W-:Y:S01]  /*c910*/  FFMA.FTZ R14, R22.reuse, R25, -R6 ;  /* 0x00000019160e7223 */ /* 0x040fe20000010806 */
[----:B------:R-:W-:Y:S01]  /*c920*/  LOP3.LUT R25, R41, 0xffff0000, RZ, 0xc0, !PT ;  /* 0xffff000029197812 */ /* 0x000fe200078ec0ff */
[----:B------:R-:W-:Y:S01]  /*c930*/  FFMA.FTZ R6, R22, R36, R3 ;  /* 0x0000002416067223 */ /* 0x000fe20000010003 */
[----:B------:R-:W-:Y:S01]  /*c940*/  F2FP.BF16.PACK_AB R20, R20, R35 ;  /* 0x000000231414723e */ /* 0x000fe200000010ff */
[----:B------:R-:W-:-:S02]  /*c950*/  FMUL.FTZ R5, R4, R27 ;  /* 0x0000001b04057220 */ /* 0x000fc40000410000 */
[----:B------:R-:W-:Y:S02]  /*c960*/  FMUL.FTZ R3, R2, R26 ;  /* 0x0000001a02037220 */ /* 0x000fe40000410000 */
[----:B------:R-:W-:Y:S02]  /*c970*/  FMUL.FTZ R4, R4, R25 ;  /* 0x0000001904047220 */ /* 0x000fe40000410000 */
[----:B------:R-:W-:Y:S02]  /*c980*/  FMUL.FTZ R2, R2, R23 ;  /* 0x0000001702027220 */ /* 0x000fe40000410000 */
[----:B------:R-:W-:Y:S01]  /*c990*/  FFMA.FTZ R5, R33, R25, -R5 ;  /* 0x0000001921057223 */ /* 0x000fe20000010805 */
[----:B------:R-:W-:Y:S01]  /*c9a0*/  F2FP.BF16.PACK_AB R25, R21, R31 ;  /* 0x0000001f1519723e */ /* 0x000fe200000010ff */
[----:B------:R-:W-:Y:S01]  /*c9b0*/  FFMA.FTZ R3, R34, R23, -R3 ;  /* 0x0000001722037223 */ /* 0x000fe20000010803 */
[----:B------:R-:W-:Y:S01]  /*c9c0*/  F2FP.BF16.PACK_AB R21, R15, R29 ;  /* 0x0000001d0f15723e */ /* 0x000fe200000010ff */
[----:B------:R-:W-:-:S02]  /*c9d0*/  FFMA.FTZ R4, R33, R27, R4 ;  /* 0x0000001b21047223 */ /* 0x000fc40000010004 */
[----:B------:R-:W-:Y:S01]  /*c9e0*/  FFMA.FTZ R2, R34, R26, R2 ;  /* 0x0000001a22027223 */ /* 0x000fe20000010002 */
[----:B------:R-:W-:Y:S02]  /*c9f0*/  F2FP.BF16.PACK_AB R26, R5, R14 ;  /* 0x0000000e051a723e */ /* 0x000fe400000010ff */
[----:B------:R-:W-:Y:S02]  /*ca00*/  F2FP.BF16.PACK_AB R27, R3, R30 ;  /* 0x0000001e031b723e */ /* 0x000fe400000010ff */
[----:B------:R-:W-:Y:S02]  /*ca10*/  F2FP.BF16.PACK_AB R22, R4, R6 ;  /* 0x000000060416723e */ /* 0x000fe400000010ff */
[----:B------:R-:W-:Y:S01]  /*ca20*/  F2FP.BF16.PACK_AB R23, R2, R28 ;  /* 0x0000001c0217723e */ /* 0x000fe200000010ff */
[----:B------:R1:W-:Y:S04]  /*ca30*/  STS.128 [R210+0x100], R24 ;  /* 0x00010018d2007388 */ /* 0x0003e80000000c00 */
[----:B------:R1:W-:Y:S02]  /*ca40*/  STS.128 [R42+0x100], R20 ;  /* 0x000100142a007388 */ /* 0x0003e40000000c00 */
.L_x_996:
[----:B------:R-:W-:Y:S05]  /*ca50*/  BSYNC B0 ;  /* 0x0000000000007941 */ /* 0x000fea0003800000 */
.L_x_995:
        /* <DEDUP_REMOVED lines=10> */
[----:B------:R-:W-:Y:S01]  /*cb00*/  SHF.R.U64 R8, R8, 0x10, R9 ;  /* 0x0000001008087819 */ /* 0x000fe20000001209 */
[----:B------:R-:W-:Y:S01]  /*cb10*/  IMAD.SHL.U32 R6, R6, 0x40, RZ ;  /* 0x0000004006067824 */ /* 0x000fe200078e00ff */
[----:B------:R-:W-:Y:S01]  /*cb20*/  SHF.R.S32.HI R4, RZ, 0x1f, R2 ;  /* 0x0000001fff047819 */ /* 0x000fe20000011402 */
[----:B------:R-:W-:Y:S01]  /*cb30*/  IMAD.SHL.U32 R3, R2, 0x8, RZ ;  /* 0x0000000802037824 */ /* 0x000fe200078e00ff */
[----:B------:R-:W-:-:S02]  /*cb40*/  LOP3.LUT R5, R5, 0x1c0, RZ, 0xc0, !PT ;  /* 0x000001c005057812 */ /* 0x000fc400078ec0ff */
[----:B------:R-:W-:Y:S02]  /*cb50*/  LEA.HI R2, R4, R2, RZ, 0x3 ;  /* 0x0000000204027211 */ /* 0x000fe400078f18ff */
[----:B------:R-:W-:Y:S02]  /*cb60*/  LOP3.LUT R6, R6, 0x1c0, RZ, 0xc0, !PT ;  /* 0x000001c006067812 */ /* 0x000fe400078ec0ff */
[----:B------:R-:W-:Y:S01]  /*cb70*/  SHF.R.U32.HI R5, RZ, 0x3, R5 ;  /* 0x00000003ff057819 */ /* 0x000fe20000011605 */
[----:B------:R-:W-:Y:S01]  /*cb80*/  IMAD.SHL.U32 R2, R2, 0x400, RZ ;  /* 0x0000040002027824 */ /* 0x000fe200078e00ff */
[----:B------:R-:W-:Y:S02]  /*cb90*/  LOP3.LUT R3, R6, 0x38, R3, 0xf8, !PT ;  /* 0x0000003806037812 */ /* 0x000fe400078ef803 */
[----:B------:R-:W-:Y:S02]  /*cba0*/  SHF.R.U64 R6, R16, 0x10, R17 ;  /* 0x0000001010067819 */ /* 0x000fe40000001211 */
[----:B------:R-:W-:-:S02]  /*cbb0*/  LOP3.LUT R3, R3, R5, RZ, 0x3c, !PT ;  /* 0x0000000503037212 */ /* 0x000fc400078e3cff */
[----:B------:R-:W-:Y:S02]  /*cbc0*/  LOP3.LUT R2, R2, 0x7fffe000, RZ, 0xc0, !PT ;  /* 0x7fffe00002027812 */ /* 0x000fe400078ec0ff */
[--C-:B------:R-:W-:Y:S02]  /*cbd0*/  SHF.R.U64 R14, R18, 0x10, R19.reuse ;  /* 0x00000010120e7819 */ /* 0x100fe40000001213 */
[----:B------:R-:W-:Y:S02]  /*cbe0*/  IADD3 R2, R3, R2, R12 ;  /* 0x0000000203027210 */ /* 0x000fe40007ffe00c */
[----:B------:R-:W-:Y:S02]  /*cbf0*/  SHF.R.U32.HI R3, RZ, 0x10, R19 ;  /* 0x00000010ff037819 */ /* 0x000fe40000011613 */
[----:B------:R-:W-:Y:S01]  /*cc00*/  PRMT R15, R64, 0x5432, R8 ;  /* 0x00005432400f7816 */ /* 0x000fe20000000008 */
[----:B------:R-:W-:Y:S01]  /*cc10*/  IMAD.SHL.U32 R34, R2, 0x2, RZ ;  /* 0x0000000202227824 */ /* 0x000fe200078e00ff */
[----:B------:R-:W-:-:S02]  /*cc20*/  SHF.R.U32.HI R2, RZ, 0x10, R17 ;  /* 0x00000010ff027819 */ /* 0x000fc40000011611 */
[----:B------:R-:W-:Y:S02]  /*cc30*/  SHF.R.U32.HI R4, RZ, 0x10, R9 ;  /* 0x00000010ff047819 */ /* 0x000fe40000011609 */
[----:B-1----:R-:W1:Y:S01]  /*cc40*/  LDS.128 R20, [R34+0x100] ;  /* 0x0001000022147984 */ /* 0x002e620000000c00 */
[--C-:B------:R-:W-:Y:S02]  /*cc50*/  SHF.R.U64 R9, R10, 0x10, R11.reuse ;  /* 0x000000100a097819 */ /* 0x100fe4000000120b */
[----:B------:R-:W-:Y:S02]  /*cc60*/  SHF.R.U32.HI R5, RZ, 0x10, R11 ;  /* 0x00000010ff057819 */ /* 0x000fe4000001160b */
[----:B------:R-:W-:Y:S02]  /*cc70*/  PRMT R17, R65, 0x5432, R6 ;  /* 0x0000543241117816 */ /* 0x000fe40000000006 */
[----:B------:R-:W-:Y:S02]  /*cc80*/  PRMT R30, R66, 0x5432, R9 ;  /* 0x00005432421e7816 */ /* 0x000fe40000000009 */
[----:B------:R-:W-:-:S02]  /*cc90*/  PRMT R32, R67, 0x5432, R14 ;  /* 0x0000543243207816 */ /* 0x000fc4000000000e */
[----:B------:R-:W-:Y:S02]  /*cca0*/  PRMT R16, R65, 0x5410, R2 ;  /* 0x0000541041107816 */ /* 0x000fe40000000002 */
[----:B------:R-:W-:Y:S02]  /*ccb0*/  PRMT R14, R64, 0x5410, R4 ;  /* 0x00005410400e7816 */ /* 0x000fe40000000004 */
[----:B------:R-:W-:Y:S02]  /*ccc0*/  PRMT R31, R67, 0x5410, R3 ;  /* 0x00005410431f7816 */ /* 0x000fe40000000003 */
[----:B------:R-:W-:Y:S01]  /*ccd0*/  PRMT R29, R66, 0x5410, R5 ;  /* 0x00005410421d7816 */ /* 0x000fe20000000005 */
[----:B------:R-:W-:Y:S01]  /*cce0*/  IMAD.U32 R36, R14, 0x10000, RZ ;  /* 0x000100000e247824 */ /* 0x000fe200078e00ff */
[----:B------:R-:W-:-:S03]  /*ccf0*/  LOP3.LUT R37, R15, 0xffff0000, RZ, 0xc0, !PT ;  /* 0xffff00000f257812 */ /* 0x000fc600078ec0ff */
[----:B------:R-:W-:Y:S02]  /*cd00*/  IMAD.U32 R35, R29, 0x10000, RZ ;  /* 0x000100001d237824 */ /* 0x000fe400078e00ff */
[C---:B-1----:R-:W-:Y:S01]  /*cd10*/  IMAD.U32 R10, R20.reuse, 0x10000, RZ ;  /* 0x00010000140a7824 */ /* 0x042fe200078e00ff */
[----:B------:R-:W-:Y:S01]  /*cd20*/  SHF.L.U32 R8, R21, 0x10, RZ ;  /* 0x0000001015087819 */ /* 0x000fe200000006ff */
[----:B------:R-:W-:Y:S01]  /*cd30*/  IMAD.U32 R3, R23, 0x10000, RZ ;  /* 0x0001000017037824 */ /* 0x000fe200078e00ff */
[----:B------:R-:W-:Y:S01]  /*cd40*/  LOP3.LUT R6, R21, 0xffff0000, RZ, 0xc0, !PT ;  /* 0xffff000015067812 */ /* 0x000fe200078ec0ff */
[----:B------:R-:W-:Y:S01]  /*cd50*/  IMAD.U32 R21, R17, 0x10000, RZ ;  /* 0x0001000011157824 */ /* 0x000fe200078e00ff */
[----:B------:R-:W-:Y:S01]  /*cd60*/  LOP3.LUT R9, R20, 0xffff0000, RZ, 0xc0, !PT ;  /* 0xffff000014097812 */ /* 0x000fe200078ec0ff */
[C---:B------:R-:W-:Y:S01]  /*cd70*/  IMAD.U32 R5, R22.reuse, 0x10000, RZ ;  /* 0x0001000016057824 */ /* 0x040fe200078e00ff */
[----:B------:R-:W-:Y:S02]  /*cd80*/  LOP3.LUT R2, R23, 0xffff0000, RZ, 0xc0, !PT ;  /* 0xffff000017027812 */ /* 0x000fe400078ec0ff */
[----:B------:R-:W-:Y:S01]  /*cd90*/  LOP3.LUT R4, R22, 0xffff0000, RZ, 0xc0, !PT ;  /* 0xffff000016047812 */ /* 0x000fe200078ec0ff */
[----:B--2---:R-:W1:Y:S02]  /*cda0*/  LDS.128 R24, [R38] ;  /* 0x0000000026187984 */ /* 0x004e640000000c00 */
[C---:B-1----:R-:W-:Y:S01]  /*cdb0*/  IMAD.U32 R19, R24.reuse, 0x10000, RZ ;  /* 0x0001000018137824 */ /* 0x042fe200078e00ff */
[----:B------:R-:W-:Y:S01]  /*cdc0*/  LOP3.LUT R28, R24, 0xffff0000, RZ, 0xc0, !PT ;  /* 0xffff0000181c7812 */ /* 0x000fe200078ec0ff */
[C---:B------:R-:W-:Y:S01]  /*cdd0*/  IMAD.U32 R18, R25.reuse, 0x10000, RZ ;  /* 0x0001000019127824 */ /* 0x040fe200078e00ff */
[----:B------:R-:W-:Y:S01]  /*cde0*/  LOP3.LUT R24, R25, 0xffff0000, RZ, 0xc0, !PT ;  /* 0xffff000019187812 */ /* 0x000fe200078ec0ff */
[C---:B------:R-:W-:Y:S01]  /*cdf0*/  IMAD.U32 R25, R26.reuse, 0x10000, RZ ;  /* 0x000100001a197824 */ /* 0x040fe200078e00ff */
[----:B------:R-:W-:Y:S01]  /*ce00*/  LOP3.LUT R33, R26, 0xffff0000, RZ, 0xc0, !PT ;  /* 0xffff00001a217812 */ /* 0x000fe200078ec0ff */
[C---:B------:R-:W-:Y:S01]  /*ce10*/  IMAD.U32 R11, R27.reuse, 0x10000, RZ ;  /* 0x000100001b0b7824 */ /* 0x040fe200078e00ff */
[----:B------:R-:W-:Y:S01]  /*ce20*/  LOP3.LUT R26, R27, 0xffff0000, RZ, 0xc0, !PT ;  /* 0xffff00001b1a7812 */ /* 0x000fe200078ec0ff */
[----:B------:R-:W-:-:S04]  /*ce30*/  IMAD.U32 R27, R15, 0x10000, RZ ;  /* 0x000100000f1b7824 */ /* 0x000fc800078e00ff */
[C---:B------:R-:W-:Y:S02]  /*ce40*/  FMUL.FTZ R20, R10.reuse, R27 ;  /* 0x0000001b0a147220 */ /* 0x040fe40000410000 */
[-C--:B------:R-:W-:Y:S02]  /*ce50*/  FMUL.FTZ R10, R10, R21.reuse ;  /* 0x000000150a0a7220 */ /* 0x080fe40000410000 */
[C---:B------:R-:W-:Y:S01]  /*ce60*/  FFMA.FTZ R23, R19.reuse, R21, -R20 ;  /* 0x0000001513177223 */ /* 0x040fe20000010814 */
[----:B------:R-:W-:Y:S01]  /*ce70*/  SHF.L.U32 R21, R16, 0x10, RZ ;  /* 0x0000001010157819 */ /* 0x000fe200000006ff */
[----:B------:R-:W-:Y:S02]  /*ce80*/  FFMA.FTZ R22, R19, R27, R10 ;  /* 0x0000001b13167223 */ /* 0x000fe4000001000a */
[----:B------:R-:W-:Y:S02]  /*ce90*/  IMAD.U32 R19, R31, 0x10000, RZ ;  /* 0x000100001f137824 */ /* 0x000fe400078e00ff */
[----:B------:R-:W-:-:S02]  /*cea0*/  FMUL.FTZ R20, R8, R36 ;  /* 0x0000002408147220 */ /* 0x000fc40000410000 */
[----:B------:R-:W-:Y:S02]  /*ceb0*/  FMUL.FTZ R10, R8, R21 ;  /* 0x00000015080a7220 */ /* 0x000fe40000410000 */
[C---:B------:R-:W-:Y:S02]  /*cec0*/  FMUL.FTZ R8, R3.reuse, R35 ;  /* 0x0000002303087220 */ /* 0x040fe40000410000 */
[----:B------:R-:W-:Y:S02]  /*ced0*/  FMUL.FTZ R3, R3, R19 ;  /* 0x0000001303037220 */ /* 0x000fe40000410000 */
[----:B------:R-:W-:Y:S02]  /*cee0*/  FFMA.FTZ R21, R18, R21, -R20 ;  /* 0x0000001512157223 */ /* 0x000fe40000010814 */
[----:B------:R-:W-:Y:S01]  /*cef0*/  FFMA.FTZ R19, R11, R19, -R8 ;  /* 0x000000130b137223 */ /* 0x000fe20000010808 */
[----:B------:R-:W-:Y:S01]  /*cf00*/  LOP3.LUT R8, R17, 0xffff0000, RZ, 0xc0, !PT ;  /* 0xffff000011087812 */ /* 0x000fe200078ec0ff */
[----:B------:R-:W-:Y:S01]  /*cf10*/  FFMA.FTZ R20, R11, R35, R3 ;  /* 0x000000230b147223 */ /* 0x000fe20000010003 */
[----:B------:R-:W-:Y:S01]  /*cf20*/  LOP3.LUT R11, R16, 0xffff0000, RZ, 0xc0, !PT ;  /* 0xffff0000100b7812 */ /* 0x000fe200078ec0ff */
[C---:B------:R-:W-:Y:S01]  /*cf30*/  FMUL.FTZ R3, R9.reuse, R37 ;  /* 0x0000002509037220 */ /* 0x040fe20000410000 */
[----:B------:R-:W-:Y:S01]  /*cf40*/  LOP3.LUT R16, R14, 0xffff0000, RZ, 0xc0, !PT ;  /* 0xffff00000e107812 */ /* 0x000fe200078ec0ff */
[-C--:B------:R-:W-:Y:S01]  /*cf50*/  FMUL.FTZ R9, R9, R8.reuse ;  /* 0x0000000809097220 */ /* 0x080fe20000410000 */
[----:B------:R-:W-:Y:S01]  /*cf60*/  LOP3.LUT R17, R29, 0xffff0000, RZ, 0xc0, !PT ;  /* 0xffff00001d117812 */ /* 0x000fe200078ec0ff */
[----:B------:R-:W-:-:S02]  /*cf70*/  FFMA.FTZ R15, R28, R8, -R3 ;  /* 0x000000081c0f7223 */ /* 0x000fc40000010803 */
[----:B------:R-:W-:Y:S02]  /*cf80*/  FFMA.FTZ R18, R18, R36, R10 ;  /* 0x0000002412127223 */ /* 0x000fe4000001000a */
[----:B------:R-:W-:Y:S02]  /*cf90*/  IMAD.U32 R27, R30, 0x10000, RZ ;  /* 0x000100001e1b7824 */ /* 0x000fe400078e00ff */
[C---:B------:R-:W-:Y:S02]  /*cfa0*/  FMUL.FTZ R8, R6.reuse, R16 ;  /* 0x0000001006087220 */ /* 0x040fe40000410000 */
[----:B------:R-:W-:Y:S02]  /*cfb0*/  FMUL.FTZ R3, R6, R11 ;  /* 0x0000000b06037220 */ /* 0x000fe40000410000 */
[----:B------:R-:W-:Y:S02]  /*cfc0*/  IMAD.U32 R10, R32, 0x10000, RZ ;  /* 0x00010000200a7824 */ /* 0x000fe400078e00ff */
[----:B------:R-:W-:-:S02]  /*cfd0*/  FFMA.FTZ R14, R28, R37, R9 ;  /* 0x000000251c0e7223 */ /* 0x000fc40000010009 */
[----:B------:R-:W-:Y:S02]  /*cfe0*/  FMUL.FTZ R6, R5, R27 ;  /* 0x0000001b05067220 */ /* 0x000fe40000410000 */
[C---:B------:R-:W-:Y:S01]  /*cff0*/  FFMA.FTZ R11, R24.reuse, R11, -R8 ;  /* 0x0000000b180b7223 */ /* 0x040fe20000010808 */
[----:B------:R-:W-:Y:S01]  /*d000*/  LOP3.LUT R8, R31, 0xffff0000, RZ, 0xc0, !PT ;  /* 0xffff00001f087812 */ /* 0x000fe200078ec0ff */
[----:B------:R-:W-:Y:S01]  /*d010*/  FFMA.FTZ R9, R24, R16, R3 ;  /* 0x0000001018097223 */ /* 0x000fe20000010003 */
[----:B------:R-:W-:Y:S01]  /*d020*/  LOP3.LUT R24, R30, 0xffff0000, RZ, 0xc0, !PT ;  /* 0xffff00001e187812 */ /* 0x000fe200078ec0ff */
[-C--:B------:R-:W-:Y:S01]  /*d030*/  FMUL.FTZ R3, R5, R10.reuse ;  /* 0x0000000a05037220 */ /* 0x080fe20000410000 */
[----:B------:R-:W-:Y:S01]  /*d040*/  LOP3.LUT R16, R32, 0xffff0000, RZ, 0xc0, !PT ;  /* 0xffff000020107812 */ /* 0x000fe200078ec0ff */
[----:B------:R-:W-:Y:S01]  /*d050*/  FFMA.FTZ R10, R25, R10, -R6 ;  /* 0x0000000a190a7223 */ /* 0x000fe20000010806 */
[----:B------:R-:W-:Y:S01]  /*d060*/  F2FP.BF16.PACK_AB R9, R9, R18 ;  /* 0x000000120909723e */ /* 0x000fe200000010ff */
[----:B------:R-:W-:-:S02]  /*d070*/  FFMA.FTZ R6, R25, R27, R3 ;  /* 0x0000001b19067223 */ /* 0x000fc40000010003 */
[----:B------:R-:W-:Y:S02]  /*d080*/  FMUL.FTZ R5, R4, R24 ;  /* 0x0000001804057220 */ /* 0x000fe40000410000 */
[----:B------:R-:W-:Y:S02]  /*d090*/  FMUL.FTZ R3, R2, R17 ;  /* 0x0000001102037220 */ /* 0x000fe40000410000 */
[----:B------:R-:W-:Y:S02]  /*d0a0*/  FMUL.FTZ R4, R4, R16 ;  /* 0x0000001004047220 */ /* 0x000fe40000410000 */
[----:B------:R-:W-:Y:S02]  /*d0b0*/  FMUL.FTZ R2, R2, R8 ;  /* 0x0000000802027220 */ /* 0x000fe40000410000 */
[----:B------:R-:W-:Y:S01]  /*d0c0*/  FFMA.FTZ R5, R33, R16, -R5 ;  /* 0x0000001021057223 */ /* 0x000fe20000010805 */
[----:B------:R-:W-:Y:S01]  /*d0d0*/  F2FP.BF16.PACK_AB R16, R15, R23 ;  /* 0x000000170f10723e */ /* 0x000fe200000010ff */
[----:B------:R-:W-:Y:S01]  /*d0e0*/  FFMA.FTZ R3, R26, R8, -R3 ;  /* 0x000000081a037223 */ /* 0x000fe20000010803 */
[----:B------:R-:W-:Y:S01]  /*d0f0*/  F2FP.BF16.PACK_AB R8, R14, R22 ;  /* 0x000000160e08723e */ /* 0x000fe200000010ff */
[----:B------:R-:W-:Y:S01]  /*d100*/  FFMA.FTZ R4, R33, R24, R4 ;  /* 0x0000001821047223 */ /* 0x000fe20000010004 */
[----:B------:R-:W-:Y:S01]  /*d110*/  F2FP.BF16.PACK_AB R18, R5, R10 ;  /* 0x0000000a0512723e */ /* 0x000fe200000010ff */
[----:B------:R-:W-:Y:S01]  /*d120*/  FFMA.FTZ R2, R26, R17, R2 ;  /* 0x000000111a027223 */ /* 0x000fe20000010002 */
[----:B------:R-:W-:-:S02]  /*d130*/  F2FP.BF16.PACK_AB R17, R11, R21 ;  /* 0x000000150b11723e */ /* 0x000fc400000010ff */
[----:B------:R-:W-:Y:S02]  /*d140*/  F2FP.BF16.PACK_AB R19, R3, R19 ;  /* 0x000000130313723e */ /* 0x000fe400000010ff */
[----:B------:R-:W-:Y:S02]  /*d150*/  F2FP.BF16.PACK_AB R10, R4, R6 ;  /* 0x00000006040a723e */ /* 0x000fe400000010ff */
[----:B------:R-:W-:Y:S01]  /*d160*/  F2FP.BF16.PACK_AB R11, R2, R20 ;  /* 0x00000014020b723e */ /* 0x000fe200000010ff */
[----:B------:R1:W-:Y:S04]  /*d170*/  STS.128 [R38], R16 ;  /* 0x0000001026007388 */ /* 0x0003e80000000c00 */
[----:B------:R1:W-:Y:S02]  /*d180*/  STS.128 [R34+0x100], R8 ;  /* 0x0001000822007388 */ /* 0x0003e40000000c00 */
.L_x_998:
[----:B------:R-:W-:Y:S05]  /*d190*/  BSYNC B0 ;  /* 0x0000000000007941 */ /* 0x000fea0003800000 */
.L_x_997:
        /* <DEDUP_REMOVED lines=23> */
[----:B------:R-:W-:Y:S02]  /*d310*/  SHF.R.U32.HI R14, RZ, 0x10, R49 ;  /* 0x00000010ff0e7819 */ /* 0x000fe40000011631 */
[----:B------:R-:W-:Y:S02]  /*d320*/  IADD3 R2, R3, R2, R13 ;  /* 0x0000000203027210 */ /* 0x000fe40007ffe00d */
[----:B-1----:R-:W-:Y:S02]  /*d330*/  SHF.R.U32.HI R24, RZ, 0x10, R51 ;  /* 0x00000010ff187819 */ /* 0x002fe40000011633 */
[----:B------:R-:W-:Y:S01]  /*d340*/  SHF.R.U32.HI R5, RZ, 0x10, R47 ;  /* 0x00000010ff057819 */ /* 0x000fe2000001162f */
[----:B------:R-:W-:Y:S01]  /*d350*/  IMAD.SHL.U32 R33, R2, 0x2, RZ ;  /* 0x0000000202217824 */ /* 0x000fe200078e00ff */
[----:B------:R-:W-:-:S02]  /*d360*/  SHF.R.U64 R2, R44, 0x10, R45 ;  /* 0x000000102c027819 */ /* 0x000fc4000000122d */
[----:B------:R-:W-:Y:S02]  /*d370*/  PRMT R21, R68, 0x5432, R6 ;  /* 0x0000543244157816 */ /* 0x000fe40000000006 */
[----:B------:R-:W1:Y:S01]  /*d380*/  LDS.128 R8, [R33+0x100] ;  /* 0x0001000021087984 */ /* 0x000e620000000c00 */
[----:B------:R-:W-:Y:S02]  /*d390*/  PRMT R23, R69, 0x5432, R2 ;  /* 0x0000543245177816 */ /* 0x000fe40000000002 */
[----:B------:R-:W-:Y:S01]  /*d3a0*/  PRMT R29, R70, 0x5432, R15 ;  /* 0x00005432461d7816 */ /* 0x000fe2000000000f */
[----:B------:R-:W-:Y:S01]  /*d3b0*/  IMAD.U32 R34, R21, 0x10000, RZ ;  /* 0x0001000015227824 */ /* 0x000fe200078e00ff */
[----:B------:R-:W-:Y:S02]  /*d3c0*/  SHF.R.U32.HI R3, RZ, 0x10, R45 ;  /* 0x00000010ff037819 */ /* 0x000fe4000001162d */
[----:B------:R-:W-:Y:S02]  /*d3d0*/  PRMT R20, R68, 0x5410, R14 ;  /* 0x0000541044147816 */ /* 0x000fe4000000000e */
[----:B------:R-:W-:-:S02]  /*d3e0*/  PRMT R28, R70, 0x5410, R24 ;  /* 0x00005410461c7816 */ /* 0x000fc40000000018 */
[----:B------:R-:W-:Y:S01]  /*d3f0*/  SHF.R.U64 R4, R46, 0x10, R47 ;  /* 0x000000102e047819 */ /* 0x000fe2000000122f */
[----:B------:R-:W-:Y:S01]  /*d400*/  IMAD.U32 R38, R20, 0x10000, RZ ;  /* 0x0001000014267824 */ /* 0x000fe200078e00ff */
[----:B------:R-:W-:Y:S01]  /*d410*/  PRMT R30, R71, 0x5410, R5 ;  /* 0x00005410471e7816 */ /* 0x000fe20000000005 */
[----:B------:R-:W-:Y:S01]  /*d420*/  IMAD.U32 R37, R28, 0x10000, RZ ;  /* 0x000100001c257824 */ /* 0x000fe200078e00ff */
[----:B------:R-:W-:Y:S02]  /*d430*/  PRMT R22, R69, 0x5410, R3 ;  /* 0x0000541045167816 */ /* 0x000fe40000000003 */
[----:B------:R-:W-:Y:S01]  /*d440*/  PRMT R31, R71, 0x5432, R4 ;  /* 0x00005432471f7816 */ /* 0x000fe20000000004 */
[----:B------:R-:W-:Y:S01]  /*d450*/  IMAD.U32 R36, R30, 0x10000, RZ ;  /* 0x000100001e247824 */ /* 0x000fe200078e00ff */
[----:B------:R-:W-:Y:S01]  /*d460*/  LOP3.LUT R39, R21, 0xffff0000, RZ, 0xc0, !PT ;  /* 0xffff000015277812 */ /* 0x000fe200078ec0ff */
[----:B-1----:R-:W-:Y:S01]  /*d470*/  IMAD.U32 R15, R8, 0x10000, RZ ;  /* 0x00010000080f7824 */ /* 0x002fe200078e00ff */
[----:B------:R-:W-:Y:S01]  /*d480*/  SHF.L.U32 R14, R9, 0x10, RZ ;  /* 0x00000010090e7819 */ /* 0x000fe200000006ff */
[----:B------:R-:W-:Y:S01]  /*d490*/  IMAD.U32 R3, R11, 0x10000, RZ ;  /* 0x000100000b037824 */ /* 0x000fe200078e00ff */
[----:B------:R-:W-:Y:S01]  /*d4a0*/  LOP3.LUT R6, R9, 0xffff0000, RZ, 0xc0, !PT ;  /* 0xffff000009067812 */ /* 0x000fe200078ec0ff */
[C---:B------:R-:W-:Y:S01]  /*d4b0*/  IMAD.U32 R5, R10.reuse, 0x10000, RZ ;  /* 0x000100000a057824 */ /* 0x040fe200078e00ff */
[----:B------:R-:W-:Y:S01]  /*d4c0*/  LOP3.LUT R4, R10, 0xffff0000, RZ, 0xc0, !PT ;  /* 0xffff00000a047812 */ /* 0x000fe200078ec0ff */
[----:B------:R-:W-:Y:S01]  /*d4d0*/  FMUL.FTZ R10, R15, R34 ;  /* 0x000000220f0a7220 */ /* 0x000fe20000410000 */
[----:B------:R-:W-:Y:S01]  /*d4e0*/  LOP3.LUT R2, R11, 0xffff0000, RZ, 0xc0, !PT ;  /* 0xffff00000b027812 */ /* 0x000fe200078ec0ff */
[----:B------:R-:W-:Y:S01]  /*d4f0*/  FMUL.FTZ R11, R14, R38 ;  /* 0x000000260e0b7220 */ /* 0x000fe20000410000 */
        /* <DEDUP_REMOVED lines=8> */
[----:B------:R-:W-:-:S02]  /*d580*/  IMAD.U32 R19, R23, 0x10000, RZ ;  /* 0x0001000017137824 */ /* 0x000fc400078e00ff */
[C---:B------:R-:W-:Y:S01]  /*d590*/  IMAD.U32 R24, R17.reuse, 0x10000, RZ ;  /* 0x0001000011187824 */ /* 0x040fe200078e00ff */
[----:B------:R-:W-:Y:S01]  /*d5a0*/  LOP3.LUT R17, R17, 0xffff0000, RZ, 0xc0, !PT ;  /* 0xffff000011117812 */ /* 0x000fe200078ec0ff */
[-C--:B------:R-:W-:Y:S01]  /*d5b0*/  FMUL.FTZ R9, R15, R19.reuse ;  /* 0x000000130f097220 */ /* 0x080fe20000410000 */
[----:B------:R-:W-:Y:S01]  /*d5c0*/  SHF.L.U32 R15, R22, 0x10, RZ ;  /* 0x00000010160f7819 */ /* 0x000fe200000006ff */
[C---:B------:R-:W-:Y:S02]  /*d5d0*/  FFMA.FTZ R35, R25.reuse, R19, -R10 ;  /* 0x0000001319237223 */ /* 0x040fe4000001080a */
[----:B------:R-:W-:Y:S02]  /*d5e0*/  FFMA.FTZ R34, R25, R34, R9 ;  /* 0x0000002219227223 */ /* 0x000fe40000010009 */
[C---:B------:R-:W-:Y:S02]  /*d5f0*/  FMUL.FTZ R9, R3.reuse, R37 ;  /* 0x0000002503097220 */ /* 0x040fe40000410000 */
[----:B------:R-:W-:-:S02]  /*d600*/  FMUL.FTZ R3, R3, R36 ;  /* 0x0000002403037220 */ /* 0x000fc40000410000 */
[-C--:B------:R-:W-:Y:S02]  /*d610*/  FMUL.FTZ R10, R14, R15.reuse ;  /* 0x0000000f0e0a7220 */ /* 0x080fe40000410000 */
[----:B------:R-:W-:Y:S01]  /*d620*/  FFMA.FTZ R25, R24, R15, -R11 ;  /* 0x0000000f18197223 */ /* 0x000fe2000001080b */
[----:B------:R-:W-:Y:S01]  /*d630*/  LOP3.LUT R11, R22, 0xffff0000, RZ, 0xc0, !PT ;  /* 0xffff0000160b7812 */ /* 0x000fe200078ec0ff */
[C---:B------:R-:W-:Y:S01]  /*d640*/  FFMA.FTZ R21, R16.reuse, R36, -R9 ;  /* 0x0000002410157223 */ /* 0x040fe20000010809 */
        /* <DEDUP_REMOVED lines=8> */
[----:B------:R-:W-:Y:S02]  /*d6d0*/  FMUL.FTZ R9, R6, R16 ;  /* 0x0000001006097220 */ /* 0x000fe40000410000 */
[----:B------:R-:W-:Y:S02]  /*d6e0*/  FFMA.FTZ R19, R24, R38, R10 ;  /* 0x0000002618137223 */ /* 0x000fe4000001000a */
[----:B------:R-:W-:Y:S02]  /*d6f0*/  IMAD.U32 R23, R29, 0x10000, RZ ;  /* 0x000100001d177824 */ /* 0x000fe400078e00ff */
[-C--:B------:R-:W-:Y:S02]  /*d700*/  FMUL.FTZ R3, R6, R11.reuse ;  /* 0x0000000b06037220 */ /* 0x080fe40000410000 */
[----:B------:R-:W-:Y:S02]  /*d710*/  IMAD.U32 R10, R31, 0x10000, RZ ;  /* 0x000100001f0a7824 */ /* 0x000fe400078e00ff */
[----:B------:R-:W-:-:S02]  /*d720*/  FFMA.FTZ R11, R17, R11, -R9 ;  /* 0x0000000b110b7223 */ /* 0x000fc40000010809 */
[----:B------:R-:W-:Y:S02]  /*d730*/  FMUL.FTZ R6, R5, R23 ;  /* 0x0000001705067220 */ /* 0x000fe40000410000 */
[----:B------:R-:W-:Y:S01]  /*d740*/  FFMA.FTZ R9, R17, R16, R3 ;  /* 0x0000001011097223 */ /* 0x000fe20000010003 */
[----:B------:R-:W-:Y:S01]  /*d750*/  LOP3.LUT R17, R31, 0xffff0000, RZ, 0xc0, !PT ;  /* 0xffff00001f117812 */ /* 0x000fe200078ec0ff */
[-C--:B------:R-:W-:Y:S01]  /*d760*/  FMUL.FTZ R3, R5, R10.reuse ;  /* 0x0000000a05037220 */ /* 0x080fe20000410000 */
[----:B------:R-:W-:Y:S01]  /*d770*/  LOP3.LUT R16, R30, 0xffff0000, RZ, 0xc0, !PT ;  /* 0xffff00001e107812 */ /* 0x000fe200078ec0ff */
[C---:B------:R-:W-:Y:S01]  /*d780*/  FFMA.FTZ R10, R26.reuse, R10, -R6 ;  /* 0x0000000a1a0a7223 */ /* 0x040fe20000010806 */
[----:B------:R-:W-:Y:S01]  /*d790*/  F2FP.BF16.PACK_AB R9, R9, R19 ;  /* 0x000000130909723e */ /* 0x000fe200000010ff */
[----:B------:R-:W-:Y:S02]  /*d7a0*/  FFMA.FTZ R6, R26, R23, R3 ;  /* 0x000000171a067223 */ /* 0x000fe40000010003 */
[----:B------:R-:W-:-:S02]  /*d7b0*/  FMUL.FTZ R5, R4, R22 ;  /* 0x0000001604057220 */ /* 0x000fc40000410000 */
[----:B------:R-:W-:Y:S02]  /*d7c0*/  FMUL.FTZ R3, R2, R20 ;  /* 0x0000001402037220 */ /* 0x000fe40000410000 */
[-C--:B------:R-:W-:Y:S02]  /*d7d0*/  FMUL.FTZ R4, R4, R17.reuse ;  /* 0x0000001104047220 */ /* 0x080fe40000410000 */
[-C--:B------:R-:W-:Y:S02]  /*d7e0*/  FMUL.FTZ R2, R2, R16.reuse ;  /* 0x0000001002027220 */ /* 0x080fe40000410000 */
[----:B------:R-:W-:Y:S01]  /*d7f0*/  FFMA.FTZ R5, R32, R17, -R5 ;  /* 0x0000001120057223 */ /* 0x000fe20000010805 */
[----:B------:R-:W-:Y:S01]  /*d800*/  F2FP.BF16.PACK_AB R17, R11, R25 ;  /* 0x000000190b11723e */ /* 0x000fe200000010ff */
[----:B------:R-:W-:Y:S01]  /*d810*/  FFMA.FTZ R3, R18, R16, -R3 ;  /* 0x0000001012037223 */ /* 0x000fe20000010803 */
[----:B------:R-:W-:Y:S01]  /*d820*/  F2FP.BF16.PACK_AB R16, R14, R35 ;  /* 0x000000230e10723e */ /* 0x000fe200000010ff */
[----:B------:R-:W-:-:S02]  /*d830*/  FFMA.FTZ R8, R27, R39, R8 ;  /* 0x000000271b087223 */ /* 0x000fc40000010008 */
[----:B------:R-:W-:Y:S01]  /*d840*/  FFMA.FTZ R4, R32, R22, R4 ;  /* 0x0000001620047223 */ /* 0x000fe20000010004 */
[----:B------:R-:W-:Y:S01]  /*d850*/  F2FP.BF16.PACK_AB R19, R3, R21 ;  /* 0x000000150313723e */ /* 0x000fe200000010ff */
[----:B------:R-:W-:Y:S01]  /*d860*/  FFMA.FTZ R2, R18, R20, R2 ;  /* 0x0000001412027223 */ /* 0x000fe20000010002 */
[----:B------:R-:W-:Y:S02]  /*d870*/  F2FP.BF16.PACK_AB R18, R5, R10 ;  /* 0x0000000a0512723e */ /* 0x000fe400000010ff */
[----:B------:R-:W-:Y:S02]  /*d880*/  F2FP.BF16.PACK_AB R8, R8, R34 ;  /* 0x000000220808723e */ /* 0x000fe400000010ff */
[----:B------:R-:W-:Y:S01]  /*d890*/  F2FP.BF16.PACK_AB R10, R4, R6 ;  /* 0x00000006040a723e */ /* 0x000fe200000010ff */
[----:B------:R1:W-:Y:S01]  /*d8a0*/  STS.128 [R40], R16 ;  /* 0x0000001028007388 */ /* 0x0003e20000000c00 */
[----:B------:R-:W-:-:S05]  /*d8b0*/  F2FP.BF16.PACK_AB R11, R2, R15 ;  /* 0x0000000f020b723e */ /* 0x000fca00000010ff */
[----:B------:R1:W-:Y:S02]  /*d8c0*/  STS.128 [R33+0x100], R8 ;  /* 0x0001000821007388 */ /* 0x0003e40000000c00 */
.L_x_1000:
[----:B------:R-:W-:Y:S05]  /*d8d0*/  BSYNC B0 ;  /* 0x0000000000007941 */ /* 0x000fea0003800000 */
.L_x_999:
[----:B------:R-:W-:-:S04]  /*d8e0*/  IADD3 R2, R101, 0x60, RZ ;  /* 0x0000006065027810 */ /* 0x000fc80007ffe0ff */
[----:B------:R-:W-:-:S13]  /*d8f0*/  ISETP.GE.OR P0, PT, R2, R62, P2 ;  /* 0x0000003e0200720c */ /* 0x000fda0001706670 */
[----:B------:R-:W-:Y:S05]  /*d900*/  @P0 BRA `(.L_x_988) ;  /* 0x0000070000000947 */ /* 0x000fea0003800000 */
[----:B------:R-:W2:Y:S04]  /*d910*/  LDL R5, [R1+0x64] ;  /* 0x0000640001057983 */ /* 0x000ea80000100800 */
[----:B-1----:R-:W3:Y:S01]  /*d920*/  LDL R40, [R1+0x50] ;  /* 0x0000500001287983 */ /* 0x002ee20000100800 */
        /* <DEDUP_REMOVED lines=15> */
[----:B------:R-:W-:Y:S02]  /*da20*/  SHF.R.U32.HI R14, RZ, 0x10, R53 ;  /* 0x00000010ff0e7819 */ /* 0x000fe40000011635 */
[----:B------:R-:W-:-:S02]  /*da30*/  LOP3.LUT R3, R3, R6, RZ, 0x3c, !PT ;  /* 0x0000000603037212 */ /* 0x000fc400078e3cff */
[----:B------:R-:W-:Y:S02]  /*da40*/  LOP3.LUT R2, R2, 0x7fffe000, RZ, 0xc0, !PT ;  /* 0x7fffe00002027812 */ /* 0x000fe400078ec0ff */
[----:B------:R-:W-:Y:S02]  /*da50*/  SHF.R.U64 R6, R52, 0x10, R53 ;  /* 0x0000001034067819 */ /* 0x000fe40000001235 */
[----:B------:R-:W-:Y:S02]  /*da60*/  SHF.R.U32.HI R24, RZ, 0x10, R55 ;  /* 0x00000010ff187819 */ /* 0x000fe40000011637 */
[----:B------:R-:W-:Y:S02]  /*da70*/  PRMT R21, R73, 0x5432, R6 ;  /* 0x0000543249157816 */ /* 0x000fe40000000006 */
[----:B------:R-:W-:Y:S02]  /*da80*/  PRMT R29, R75, 0x5432, R15 ;  /* 0x000054324b1d7816 */ /* 0x000fe4000000000f */
[----:B------:R-:W-:Y:S01]  /*da90*/  PRMT R20, R73, 0x5410, R14 ;  /* 0x0000541049147816 */ /* 0x000fe2000000000e */
[----:B------:R-:W-:Y:S01]  /*daa0*/  IMAD.U32 R34, R21, 0x10000, RZ ;  /* 0x0001000015227824 */ /* 0x000fe200078e00ff */
[----:B------:R-:W-:-:S02]  /*dab0*/  PRMT R28, R75, 0x5410, R24 ;  /* 0x000054104b1c7816 */ /* 0x000fc40000000018 */
[----:B------:R-:W-:Y:S01]  /*dac0*/  SHF.R.U64 R4, R58, 0x10, R59 ;  /* 0x000000103a047819 */ /* 0x000fe2000000123b */
[----:B------:R-:W-:Y:S01]  /*dad0*/  IMAD.U32 R38, R20, 0x10000, RZ ;  /* 0x0001000014267824 */ /* 0x000fe200078e00ff */
[----:B------:R-:W-:Y:S01]  /*dae0*/  LOP3.LUT R39, R21, 0xffff0000, RZ, 0xc0, !PT ;  /* 0xffff000015277812 */ /* 0x000fe200078ec0ff */
[----:B------:R-:W-:Y:S01]  /*daf0*/  IMAD.U32 R37, R28, 0x10000, RZ ;  /* 0x000100001c257824 */ /* 0x000fe200078e00ff */
[----:B------:R-:W-:Y:S02]  /*db00*/  PRMT R31, R80, 0x5432, R4 ;  /* 0x00005432501f7816 */ /* 0x000fe40000000004 */
[----:B--2---:R-:W-:Y:S02]  /*db10*/  IADD3 R2, R3, R2, R5 ;  /* 0x0000000203027210 */ /* 0x004fe40007ffe005 */
[----:B------:R-:W-:Y:S01]  /*db20*/  SHF.R.U32.HI R5, RZ, 0x10, R59 ;  /* 0x00000010ff057819 */ /* 0x000fe2000001163b */
[----:B---3--:R-:W1:Y:S02]  /*db30*/  LDS.128 R16, [R40] ;  /* 0x0000000028107984 */ /* 0x008e640000000c00 */
[----:B------:R-:W-:Y:S01]  /*db40*/  IMAD.SHL.U32 R33, R2, 0x2, RZ ;  /* 0x0000000202217824 */ /* 0x000fe200078e00ff */
[----:B------:R-:W-:-:S02]  /*db50*/  SHF.R.U64 R2, R56, 0x10, R57 ;  /* 0x0000001038027819 */ /* 0x000fc40000001239 */
[----:B------:R-:W-:Y:S02]  /*db60*/  SHF.R.U32.HI R3, RZ, 0x10, R57 ;  /* 0x00000010ff037819 */ /* 0x000fe40000011639 */
[----:B------:R-:W2:Y:S01]  /*db70*/  LDS.128 R8, [R33+0x100] ;  /* 0x0001000021087984 */ /* 0x000ea20000000c00 */
[----:B------:R-:W-:Y:S02]  /*db80*/  PRMT R23, R74, 0x5432, R2 ;  /* 0x000054324a177816 */ /* 0x000fe40000000002 */
[----:B------:R-:W-:Y:S02]  /*db90*/  PRMT R30, R80, 0x5410, R5 ;  /* 0x00005410501e7816 */ /* 0x000fe40000000005 */
[----:B------:R-:W-:-:S03]  /*dba0*/  PRMT R22, R74, 0x5410, R3 ;  /* 0x000054104a167816 */ /* 0x000fc60000000003 */
[----:B------:R-:W-:Y:S02]  /*dbb0*/  IMAD.U32 R36, R30, 0x10000, RZ ;  /* 0x000100001e247824 */ /* 0x000fe400078e00ff */
[C---:B-1----:R-:W-:Y:S01]  /*dbc0*/  IMAD.U32 R25, R16.reuse, 0x10000, RZ ;  /* 0x0001000010197824 */ /* 0x042fe200078e00ff */
[----:B------:R-:W-:Y:S01]  /*dbd0*/  LOP3.LUT R27, R16, 0xffff0000, RZ, 0xc0, !PT ;  /* 0xffff0000101b7812 */ /* 0x000fe200078ec0ff */
[C---:B------:R-:W-:Y:S01]  /*dbe0*/  IMAD.U32 R26, R18.reuse, 0x10000, RZ ;  /* 0x00010000121a7824 */ /* 0x040fe200078e00ff */
[----:B------:R-:W-:Y:S01]  /*dbf0*/  LOP3.LUT R32, R18, 0xffff0000, RZ, 0xc0, !PT ;  /* 0xffff000012207812 */ /* 0x000fe200078ec0ff */
[C---:B------:R-:W-:Y:S01]  /*dc00*/  IMAD.U32 R16, R19.reuse, 0x10000, RZ ;  /* 0x0001000013107824 */ /* 0x040fe200078e00ff */
[----:B------:R-:W-:Y:S01]  /*dc10*/  LOP3.LUT R18, R19, 0xffff0000, RZ, 0xc0, !PT ;  /* 0xffff000013127812 */ /* 0x000fe200078ec0ff */
[----:B--2---:R-:W-:Y:S01]  /*dc20*/  IMAD.U32 R15, R8, 0x10000, RZ ;  /* 0x00010000080f7824 */ /* 0x004fe200078e00ff */
[----:B------:R-:W-:Y:S01]  /*dc30*/  SHF.L.U32 R14, R9, 0x10, RZ ;  /* 0x00000010090e7819 */ /* 0x000fe200000006ff */
[----:B------:R-:W-:Y:S01]  /*dc40*/  IMAD.U32 R19, R23, 0x10000, RZ ;  /* 0x0001000017137824 */ /* 0x000fe200078e00ff */
[----:B------:R-:W-:Y:S01]  /*dc50*/  LOP3.LUT R6, R9, 0xffff0000, RZ, 0xc0, !PT ;  /* 0xffff000009067812 */ /* 0x000fe200078ec0ff */
[----:B------:R-:W-:Y:S01]  /*dc60*/  IMAD.U32 R3, R11, 0x10000, RZ ;  /* 0x000100000b037824 */ /* 0x000fe200078e00ff */
[C---:B------:R-:W-:Y:S01]  /*dc70*/  LOP3.LUT R4, R10.reuse, 0xffff0000, RZ, 0xc0, !PT ;  /* 0xffff00000a047812 */ /* 0x040fe200078ec0ff */
[----:B------:R-:W-:Y:S01]  /*dc80*/  FMUL.FTZ R9, R15, R19 ;  /* 0x000000130f097220 */ /* 0x000fe20000410000 */
[----:B------:R-:W-:Y:S01]  /*dc90*/  LOP3.LUT R2, R11, 0xffff0000, RZ, 0xc0, !PT ;  /* 0xffff00000b027812 */ /* 0x000fe200078ec0ff */
[----:B------:R-:W-:Y:S01]  /*dca0*/  IMAD.U32 R5, R10, 0x10000, RZ ;  /* 0x000100000a057824 */ /* 0x000fe200078e00ff */
[----:B------:R-:W-:Y:S01]  /*dcb0*/  LOP3.LUT R8, R8, 0xffff0000, RZ, 0xc0, !PT ;  /* 0xffff000008087812 */ /* 0x000fe200078ec0ff */
[-C--:B------:R-:W-:Y:S01]  /*dcc0*/  FMUL.FTZ R10, R15, R34.reuse ;  /* 0x000000220f0a7220 */ /* 0x080fe20000410000 */
[----:B------:R-:W-:Y:S01]  /*dcd0*/  SHF.L.U32 R15, R22, 0x10, RZ ;  /* 0x00000010160f7819 */ /* 0x000fe200000006ff */
[----:B------:R-:W-:-:S02]  /*dce0*/  FFMA.FTZ R34, R25, R34, R9 ;  /* 0x0000002219227223 */ /* 0x000fc40000010009 */
[C---:B------:R-:W-:Y:S01]  /*dcf0*/  IMAD.U32 R24, R17.reuse, 0x10000, RZ ;  /* 0x0001000011187824 */ /* 0x040fe200078e00ff */
[----:B------:R-:W-:Y:S01]  /*dd00*/  LOP3.LUT R17, R17, 0xffff0000, RZ, 0xc0, !PT ;  /* 0xffff000011117812 */ /* 0x000fe200078ec0ff */
[C---:B------:R-:W-:Y:S02]  /*dd10*/  FMUL.FTZ R11, R14.reuse, R38 ;  /* 0x000000260e0b7220 */ /* 0x040fe40000410000 */
[C---:B------:R-:W-:Y:S02]  /*dd20*/  FMUL.FTZ R9, R3.reuse, R37 ;  /* 0x0000002503097220 */ /* 0x040fe40000410000 */
[----:B------:R-:W-:Y:S02]  /*dd30*/  FMUL.FTZ R3, R3, R36 ;  /* 0x0000002403037220 */ /* 0x000fe40000410000 */
[----:B------:R-:W-:Y:S02]  /*dd40*/  FFMA.FTZ R35, R25, R19, -R10 ;  /* 0x0000001319237223 */ /* 0x000fe4000001080a */
[----:B------:R-:W-:-:S02]  /*dd50*/  FMUL.FTZ R10, R14, R15 ;  /* 0x0000000f0e0a7220 */ /* 0x000fc40000410000 */
        /* <DEDUP_REMOVED lines=43> */
.L_x_988:
[----:B------:R-:W-:Y:S05]  /*e010*/  BSYNC B2 ;  /* 0x0000000000027941 */ /* 0x000fea0003800000 */
.L_x_966:
[----:B-1----:R-:W-:Y:S01]  /*e020*/  IMAD R4, R81, c[0x0][0x208], RZ ;  /* 0x0000820051047a24 */ /* 0x002fe200078e02ff */
[----:B------:R-:W-:Y:S01]  /*e030*/  BAR.SYNC.DEFER_BLOCKING 0x0 ;  /* 0x0000000000007b1d */ /* 0x000fe20000010000 */
[----:B------:R-:W-:Y:S01]  /*e040*/  IMAD.WIDE.U32 R2, R225, c[0x0][0x208], RZ ;  /* 0x00008200e1027a25 */ /* 0x000fe200078e00ff */
[----:B------:R-:W-:Y:S02]  /*e050*/  SHF.L.U32 R60, R76, 0x1, RZ ;  /* 0x000000014c3c7819 */ /* 0x000fe400000006ff */
[----:B------:R-:W-:Y:S01]  /*e060*/  SHF.L.U32 R63, R211, 0x1, RZ ;  /* 0x00000001d33f7819 */ /* 0x000fe200000006ff */
[----:B------:R-:W-:Y:S01]  /*e070*/  IMAD R4, R225, c[0x0][0x20c], R4 ;  /* 0x00008300e1047a24 */ /* 0x000fe200078e0204 */
[----:B------:R-:W-:Y:S01]  /*e080*/  IADD3 R193, R188, 0x20, RZ ;  /* 0x00000020bcc17810 */ /* 0x000fe20007ffe0ff */
[----:B------:R-:W-:Y:S01]  /*e090*/  IMAD.WIDE.U32 R248, R72, c[0x0][0x210], RZ ;  /* 0x0000840048f87a25 */ /* 0x000fe200078e00ff */
[----:B------:R-:W-:Y:S01]  /*e0a0*/  SHF.L.U64.HI R62, R76, 0x1, R77 ;  /* 0x000000014c3e7819 */ /* 0x000fe2000001024d */
[----:B------:R-:W-:Y:S01]  /*e0b0*/  BSSY B0, `(.L_x_1001) ;  /* 0x0000189000007945 */ /* 0x000fe20003800000 */
[----:B------:R-:W-:Y:S01]  /*e0c0*/  IADD3 R3, R3, R4, RZ ;  /* 0x0000000403037210 */ /* 0x000fe20007ffe0ff */
[----:B------:R-:W-:Y:S01]  /*e0d0*/  IMAD R4, R82, c[0x0][0x218], RZ ;  /* 0x0000860052047a24 */ /* 0x000fe200078e02ff */
[----:B------:R-:W-:Y:S01]  /*e0e0*/  SHF.L.U64.HI R96, R211, 0x1, R238 ;  /* 0x00000001d3607819 */ /* 0x000fe200000102ee */
[----:B------:R-:W-:-:S02]  /*e0f0*/  IMAD R247, R72, c[0x0][0x214], R249 ;  /* 0x0000850048f77a24 */ /* 0x000fc400078e02f9 */
[----:B------:R-:W-:-:S04]  /*e100*/  IMAD.WIDE.U32 R2, R222, c[0x0][0x218], R2 ;  /* 0x00008600de027a25 */ /* 0x000fc800078e0002 */
[----:B------:R-:W-:Y:S01]  /*e110*/  IMAD R4, R222, c[0x0][0x21c], R4 ;  /* 0x00008700de047a24 */ /* 0x000fe200078e0204 */
[----:B------:R-:W-:-:S04]  /*e120*/  IADD3 R2, P0, R2, R248, RZ ;  /* 0x000000f802027210 */ /* 0x000fc80007f1e0ff */
[----:B------:R-:W-:Y:S01]  /*e130*/  IADD3.X R3, R247, R3, R4, P0, !PT ;  /* 0x00000003f7037210 */ /* 0x000fe200007fe404 */
[----:B------:R-:W-:Y:S01]  /*e140*/  LDSM.16.M88.4 R132, [R205] ;  /* 0x00000000cd84783b */ /* 0x000fe20000000200 */
[----:B------:R-:W-:-:S03]  /*e150*/  LEA R6, P0, R2, c[0x0][0x1f8], 0x1 ;  /* 0x00007e0002067a11 */ /* 0x000fc600078008ff */
[----:B------:R-:W-:Y:S01]  /*e160*/  LDSM.16.M88.4 R136, [R206] ;  /* 0x00000000ce88783b */ /* 0x000fe20000000200 */
[----:B------:R-:W-:Y:S02]  /*e170*/  LEA.HI.X R14, R2, c[0x0][0x1fc], R3, 0x1, P0 ;  /* 0x00007f00020e7a11 */ /* 0x000fe400000f0c03 */
[----:B------:R-:W-:Y:S01]  /*e180*/  R2P PR, R102, 0x6 ;  /* 0x0000000666007804 */ /* 0x000fe20000000000 */
[----:B------:R-:W-:Y:S04]  /*e190*/  LDSM.16.M88.4 R164, [R208] ;  /* 0x00000000d0a4783b */ /* 0x000fe80000000200 */
[----:B------:R-:W-:Y:S04]  /*e1a0*/  LDSM.16.M88.4 R168, [R207] ;  /* 0x00000000cfa8783b */ /* 0x000fe80000000200 */
[----:B------:R-:W-:Y:S04]  /*e1b0*/  LDSM.16.M88.4 R172, [R205+0x4000] ;  /* 0x00400000cdac783b */ /* 0x000fe80000000200 */
[----:B------:R-:W-:Y:S01]  /*e1c0*/  LDSM.16.M88.4 R176, [R206+0x4000] ;  /* 0x00400000ceb0783b */ /* 0x000fe20000000200 */
[----:B------:R-:W-:-:S03]  /*e1d0*/  @P1 IADD3 R193, R188, -0x20, RZ ;  /* 0xffffffe0bcc11810 */ /* 0x000fc60007ffe0ff */
[----:B------:R-:W-:Y:S01]  /*e1e0*/  LDSM.16.M88.4 R180, [R208+0x4000] ;  /* 0x00400000d0b4783b */ /* 0x000fe20000000200 */
[C---:B------:R-:W-:Y:S02]  /*e1f0*/  IADD3 R194, R193.reuse, 0x3000, RZ ;  /* 0x00003000c1c27810 */ /* 0x040fe40007ffe0ff */
[C---:B------:R-:W-:Y:S01]  /*e200*/  IADD3 R195, R193.reuse, 0x3800, RZ ;  /* 0x00003800c1c37810 */ /* 0x040fe20007ffe0ff */
[----:B------:R-:W-:Y:S01]  /*e210*/  LDSM.16.M88.4 R184, [R207+0x4000] ;  /* 0x00400000cfb8783b */ /* 0x000fe20000000200 */
[C---:B------:R-:W-:Y:S02]  /*e220*/  IADD3 R196, R193.reuse, 0x4000, RZ ;  /* 0x00004000c1c47810 */ /* 0x040fe40007ffe0ff */
[C---:B------:R-:W-:Y:S01]  /*e230*/  IADD3 R197, R193.reuse, 0x4800, RZ ;  /* 0x00004800c1c57810 */ /* 0x040fe20007ffe0ff */
[----:B------:R-:W-:Y:S01]  /*e240*/  BAR.SYNC.DEFER_BLOCKING 0x0 ;  /* 0x0000000000007b1d */ /* 0x000fe20000010000 */
[C---:B------:R-:W-:Y:S02]  /*e250*/  IADD3 R198, R193.reuse, 0x5000, RZ ;  /* 0x00005000c1c67810 */ /* 0x040fe40007ffe0ff */
[----:B------:R-:W-:-:S02]  /*e260*/  IADD3 R199, R193, 0x5800, RZ ;  /* 0x00005800c1c77810 */ /* 0x000fc40007ffe0ff */
[C---:B------:R-:W-:Y:S01]  /*e270*/  IADD3 R204, R193.reuse, 0x2800, RZ ;  /* 0x00002800c1cc7810 */ /* 0x040fe20007ffe0ff */
[----:B------:R-:W1:Y:S01]  /*e280*/  SHFL.IDX PT, R4, R6, RZ, 0x181f ;  /* 0x00181fff06047589 */ /* 0x000e6200000e0000 */
[C---:B------:R-:W-:Y:S02]  /*e290*/  IADD3 R203, R193.reuse, 0x2000, RZ ;  /* 0x00002000c1cb7810 */ /* 0x040fe40007ffe0ff */
[C---:B------:R-:W-:Y:S01]  /*e2a0*/  IADD3 R202, R193.reuse, 0x1800, RZ ;  /* 0x00001800c1ca7810 */ /* 0x040fe20007ffe0ff */
[----:B------:R-:W2:Y:S01]  /*e2b0*/  SHFL.IDX PT, R2, R6, 0x1, 0x181f ;  /* 0x00381f0006027f89 */ /* 0x000ea200000e0000 */
[C---:B------:R-:W-:Y:S02]  /*e2c0*/  IADD3 R201, R193.reuse, 0x1000, RZ ;  /* 0x00001000c1c97810 */ /* 0x040fe40007ffe0ff */
[----:B------:R-:W-:Y:S01]  /*e2d0*/  IADD3 R200, R193, 0x800, RZ ;  /* 0x00000800c1c87810 */ /* 0x000fe20007ffe0ff */
[----:B------:R-:W3:Y:S04]  /*e2e0*/  SHFL.IDX PT, R5, R14, RZ, 0x181f ;  /* 0x00181fff0e057589 */ /* 0x000ee800000e0000 */
[----:B------:R-:W4:Y:S01]  /*e2f0*/  SHFL.IDX PT, R3, R14, 0x1, 0x181f ;  /* 0x00381f000e037f89 */ /* 0x000f2200000e0000 */
[----:B------:R-:W-:-:S04]  /*e300*/  DEPBAR.LE SB0, 0x0 ;  /* 0x000080000000791a */ /* 0x000fc80000000000 */
[----:B------:R-:W-:Y:S01]  /*e310*/  BAR.SYNC.DEFER_BLOCKING 0x0 ;  /* 0x0000000000007b1d */ /* 0x000fe20000010000 */
[CC--:B-1----:R-:W-:Y:S02]  /*e320*/  IADD3 R8, P3, R4.reuse, R60.reuse, RZ ;  /* 0x0000003c04087210 */ /* 0x0c2fe40007f7e0ff */
[-C--:B------:R-:W-:Y:S02]  /*e330*/  IADD3 R4, P0, R4, R63.reuse, RZ ;  /* 0x0000003f04047210 */ /* 0x080fe40007f1e0ff */
[C---:B--2---:R-:W-:Y:S02]  /*e340*/  IADD3 R10, P1, R2.reuse, R60, RZ ;  /* 0x0000003c020a7210 */ /* 0x044fe40007f3e0ff */
[C---:B---3--:R-:W-:Y:S02]  /*e350*/  IADD3.X R9, R5.reuse, R62, RZ, P3, !PT ;  /* 0x0000003e05097210 */ /* 0x048fe40001ffe4ff */
[----:B------:R-:W-:Y:S02]  /*e360*/  IADD3.X R5, R5, R96, RZ, P0, !PT ;  /* 0x0000006005057210 */ /* 0x000fe400007fe4ff */
[----:B------:R-:W-:-:S02]  /*e370*/  IADD3 R2, P0, R2, R63, RZ ;  /* 0x0000003f02027210 */ /* 0x000fc40007f1e0ff */
[C---:B----4-:R-:W-:Y:S02]  /*e380*/  IADD3.X R11, R3.reuse, R62, RZ, P1, !PT ;  /* 0x0000003e030b7210 */ /* 0x050fe40000ffe4ff */
[----:B------:R-:W-:Y:S02]  /*e390*/  ISETP.GE.AND P1, PT, R76, c[0x0][0x1d4], PT ;  /* 0x000075004c007a0c */ /* 0x000fe40003f26270 */
[----:B------:R-:W-:Y:S02]  /*e3a0*/  IADD3.X R3, R3, R96, RZ, P0, !PT ;  /* 0x0000006003037210 */ /* 0x000fe400007fe4ff */
[----:B------:R-:W-:Y:S02]  /*e3b0*/  ISETP.LT.OR P0, PT, R97, 0x1, P1 ;  /* 0x000000016100780c */ /* 0x000fe40000f01670 */
[----:B------:R-:W-:Y:S01]  /*e3c0*/  ISETP.GE.AND P3, PT, R211, c[0x0][0x1d4], PT ;  /* 0x00007500d3007a0c */ /* 0x000fe20003f66270 */
[----:B------:R-:W1:Y:S04]  /*e3d0*/  LDSM.16.M88.4 R16, [R188] ;  /* 0x00000000bc10783b */ /* 0x000e680000000200 */
[----:B------:R-:W2:Y:S04]  /*e3e0*/  LDSM.16.M88.4 R28, [R188+0x800] ;  /* 0x00080000bc1c783b */ /* 0x000ea80000000200 */
[----:B------:R-:W-:Y:S04]  /*e3f0*/  LDSM.16.M88.4 R36, [R188+0x1000] ;  /* 0x00100000bc24783b */ /* 0x000fe80000000200 */
[----:B------:R-:W-:Y:S04]  /*e400*/  LDSM.16.M88.4 R40, [R188+0x1800] ;  /* 0x00180000bc28783b */ /* 0x000fe80000000200 */
[----:B------:R-:W-:Y:S04]  /*e410*/  LDSM.16.M88.4 R44, [R188+0x2000] ;  /* 0x00200000bc2c783b */ /* 0x000fe80000000200 */
[----:B------:R-:W-:Y:S04]  /*e420*/  LDSM.16.M88.4 R104, [R188+0x2800] ;  /* 0x00280000bc68783b */ /* 0x000fe80000000200 */
[----:B------:R-:W3:Y:S04]  /*e430*/  LDSM.16.M88.4 R24, [R193] ;  /* 0x00000000c118783b */ /* 0x000ee80000000200 */
[----:B------:R-:W-:Y:S04]  /*e440*/  LDSM.16.M88.4 R52, [R193+0x800] ;  /* 0x00080000c134783b */ /* 0x000fe80000000200 */
[----:B------:R-:W-:Y:S04]  /*e450*/  LDSM.16.M88.4 R48, [R193+0x1000] ;  /* 0x00100000c130783b */ /* 0x000fe80000000200 */
[----:B------:R-:W-:Y:S04]  /*e460*/  LDSM.16.M88.4 R68, [R193+0x1800] ;  /* 0x00180000c144783b */ /* 0x000fe80000000200 */
[----:B------:R-:W-:Y:S01]  /*e470*/  LDSM.16.M88.4 R64, [R193+0x2000] ;  /* 0x00200000c140783b */ /* 0x000fe20000000200 */
[C---:B-1----:R-:W-:Y:S03]  /*e480*/  HMMA.16816.F32.BF16 R20, R132.reuse, R16, RZ ;  /* 0x000000108414723c */ /* 0x042fe600000418ff */
[----:B------:R-:W-:Y:S04]  /*e490*/  LDSM.16.M88.4 R116, [R193+0x2800] ;  /* 0x00280000c174783b */ /* 0x000fe80000000200 */
[----:B------:R-:W-:Y:S01]  /*e4a0*/  @!PT LDS RZ, [RZ] ;  /* 0x00000000fffff984 */ /* 0x000fe20000000800 */
[----:B------:R-:W-:Y:S01]  /*e4b0*/  @!PT LDS RZ, [RZ] ;  /* 0x00000000fffff984 */ /* 0x000fe20000000800 */
[----:B------:R-:W-:Y:S01]  /*e4c0*/  @!PT LDS RZ, [RZ] ;  /* 0x00000000fffff984 */ /* 0x000fe20000000800 */
[----:B------:R1:W-:Y:S01]  /*e4d0*/  LDGSTS.E.BYPASS.LTC128B.128 [R210+0x100], [R8.64], !P0 ;  /* 0x0010000008d27fae */ /* 0x0003e2000c101d48 */
[----:B------:R-:W-:Y:S01]  /*e4e0*/  ISETP.LT.OR P0, PT, R97, 0x1, P3 ;  /* 0x000000016100780c */ /* 0x000fe20001f01670 */
[C---:B------:R-:W-:Y:S08]  /*e4f0*/  HMMA.16816.F32.BF16 R16, R132.reuse, R18, RZ ;  /* 0x000000128410723c */ /* 0x040ff000000418ff */
[----:B--2---:R-:W-:Y:S04]  /*e500*/  HMMA.16816.F32.BF16 R32, R132, R28, RZ ;  /* 0x0000001c8420723c */ /* 0x004fe800000418ff */
[----:B------:R2:W-:Y:S04]  /*e510*/  LDGSTS.E.BYPASS.LTC128B.128 [R210+0x3100], [R4.64], !P0 ;  /* 0x0310000004d27fae */ /* 0x0005e8000c101d48 */
[C---:B---3--:R-:W-:Y:S08]  /*e520*/  HMMA.16816.F32.BF16 R112, R136.reuse, R24, R20 ;  /* 0x000000188870723c */ /* 0x048ff00000041814 */
[----:B------:R-:W-:Y:S08]  /*e530*/  HMMA.16816.F32.BF16 R108, R136, R26, R16 ;  /* 0x0000001a886c723c */ /* 0x000ff00000041810 */
[C---:B------:R-:W-:Y:S01]  /*e540*/  HMMA.16816.F32.BF16 R16, R132.reuse, R40, RZ ;  /* 0x000000288410723c */ /* 0x040fe200000418ff */
[----:B--2---:R-:W1:Y:S07]  /*e550*/  SHFL.IDX PT, R4, R6, 0x2, 0x181f ;  /* 0x00581f0006047f89 */ /* 0x004e6e00000e0000 */
[C---:B------:R-:W-:Y:S01]  /*e560*/  HMMA.16816.F32.BF16 R20, R132.reuse, R38, RZ ;  /* 0x000000268414723c */ /* 0x040fe200000418ff */
[----:B------:R-:W2:Y:S07]  /*e570*/  SHFL.IDX PT, R5, R14, 0x2, 0x181f ;  /* 0x00581f000e057f89 */ /* 0x000eae00000e0000 */
[C---:B------:R-:W-:Y:S08]  /*e580*/  HMMA.16816.F32.BF16 R24, R132.reuse, R36, RZ ;  /* 0x000000248418723c */ /* 0x040ff000000418ff */
[----:B------:R-:W-:Y:S01]  /*e590*/  HMMA.16816.F32.BF16 R28, R132, R30, RZ ;  /* 0x0000001e841c723c */ /* 0x000fe200000418ff */
[----:B-1----:R-:W-:-:S07]  /*e5a0*/  IADD3 R8, P0, R4, R60, RZ ;  /* 0x0000003c04087210 */ /* 0x002fce0007f1e0ff */
[----:B------:R-:W-:Y:S01]  /*e5b0*/  HMMA.16816.F32.BF16 R36, R132, R42, RZ ;  /* 0x0000002a8424723c */ /* 0x000fe200000418ff */
[----:B--2---:R-:W-:Y:S02]  /*e5c0*/  IADD3.X R9, R5, R62, RZ, P0, !PT ;  /* 0x0000003e05097210 */ /* 0x004fe400007fe4ff */
[C---:B------:R-:W-:Y:S02]  /*e5d0*/  ISETP.LT.OR P0, PT, R97.reuse, 0x21, P1 ;  /* 0x000000216100780c */ /* 0x040fe40000f01670 */
[----:B------:R-:W-:-:S03]  /*e5e0*/  ISETP.LT.OR P1, PT, R97, 0x41, P1 ;  /* 0x000000416100780c */ /* 0x000fc60000f21670 */
[----:B------:R-:W-:Y:S08]  /*e5f0*/  HMMA.16816.F32.BF16 R72, R136, R68, R16 ;  /* 0x000000448848723c */ /* 0x000ff00000041810 */
[----:B------:R-:W-:Y:S01]  /*e600*/  HMMA.16816.F32.BF16 R40, R132, R44, RZ ;  /* 0x0000002c8428723c */ /* 0x000fe200000418ff */
[----:B------:R1:W-:Y:S01]  /*e610*/  LDGSTS.E.BYPASS.LTC128B.128 [R210+0x1100], [R10.64], !P0 ;  /* 0x011000000ad27fae */ /* 0x0003e2000c101d48 */
[----:B------:R-:W-:-:S04]  /*e620*/  IADD3 R4, P0, R4, R63, RZ ;  /* 0x0000003f04047210 */ /* 0x000fc80007f1e0ff */
[----:B------:R-:W-:Y:S02]  /*e630*/  IADD3.X R5, R5, R96, RZ, P0, !PT ;  /* 0x0000006005057210 */ /* 0x000fe400007fe4ff */
[----:B------:R-:W-:Y:S01]  /*e640*/  HMMA.16816.F32.BF16 R80, R136, R52, R32 ;  /* 0x000000348850723c */ /* 0x000fe20000041820 */
[----:B------:R-:W-:-:S07]  /*e650*/  ISETP.LT.OR P0, PT, R97, 0x21, P3 ;  /* 0x000000216100780c */ /* 0x000fce0001f01670 */
[----:B------:R-:W-:Y:S06]  /*e660*/  HMMA.16816.F32.BF16 R16, R132, R46, RZ ;  /* 0x0000002e8410723c */ /* 0x000fec00000418ff */
[----:B------:R2:W-:Y:S01]  /*e670*/  LDGSTS.E.BYPASS.LTC128B.128 [R210+0x4100], [R2.64], !P0 ;  /* 0x0410000002d27fae */ /* 0x0005e2000c101d48 */
[----:B------:R-:W-:Y:S01]  /*e680*/  ISETP.LT.OR P0, PT, R97, 0x41, P3 ;  /* 0x000000416100780c */ /* 0x000fe20001f01670 */
[----:B------:R-:W-:Y:S02]  /*e690*/  HMMA.16816.F32.BF16 R84, R136, R50, R20 ;  /* 0x000000328854723c */ /* 0x000fe40000041814 */
[----:B------:R1:W-:Y:S06]  /*e6a0*/  LDGSTS.E.BYPASS.LTC128B.128 [R210+0x2100], [R8.64], !P1 ;  /* 0x0210000008d27fae */ /* 0x0003ec000c901d48 */
[----:B------:R-:W-:Y:S04]  /*e6b0*/  HMMA.16816.F32.BF16 R20, R132, R104, RZ ;  /* 0x000000688414723c */ /* 0x000fe800000418ff */
[----:B------:R3:W-:Y:S01]  /*e6c0*/  LDGSTS.E.BYPASS.LTC128B.128 [R210+0x5100], [R4.64], !P0 ;  /* 0x0510000004d27fae */ /* 0x0007e2000c101d48 */
[----:B------:R-:W-:-:S03]  /*e6d0*/  ISETP.GT.AND P0, PT, R128, R242, PT ;  /* 0x000000f28000720c */ /* 0x000fc60003f04270 */
[C---:B------:R-:W-:Y:S01]  /*e6e0*/  HMMA.16816.F32.BF16 R92, R136.reuse, R54, R28 ;  /* 0x00000036885c723c */ /* 0x040fe2000004181c */
[----:B------:R-:W0:Y:S07]  /*e6f0*/  LDGDEPBAR ;  /* 0x00000000000079af */ /* 0x000e2e0000000000 */
[----:B------:R-:W-:Y:S01]  /*e700*/  HMMA.16816.F32.BF16 R88, R136, R48, R24 ;  /* 0x000000308858723c */ /* 0x000fe20000041818 */
[----:B--2---:R-:W-:-:S04]  /*e710*/  MOV R2, 0x40 ;  /* 0x0000004000027802 */ /* 0x004fc80000000f00 */
[----:B------:R-:W-:-:S03]  /*e720*/  SEL R2, R2, 0xffffffc0, !P2 ;  /* 0xffffffc002027807 */ /* 0x000fc60005000000 */
[----:B-1----:R-:W-:Y:S01]  /*e730*/  HMMA.16816.F32.BF16 R8, R132, R106, RZ ;  /* 0x0000006a8408723c */ /* 0x002fe200000418ff */
[-C--:B------:R-:W-:Y:S02]  /*e740*/  IADD3 R103, R188, R2.reuse, RZ ;  /* 0x00000002bc677210 */ /* 0x080fe40007ffe0ff */
[----:B------:R-:W-:-:S03]  /*e750*/  IADD3 R15, R194, R2, RZ ;  /* 0x00000002c20f7210 */ /* 0x000fc60007ffe0ff */
[----:B------:R-:W1:Y:S02]  /*e760*/  LDSM.16.M88.4 R32, [R103] ;  /* 0x000000006720783b */ /* 0x000e640000000200 */
[C---:B------:R-:W-:Y:S02]  /*e770*/  HMMA.16816.F32.BF16 R68, R136.reuse, R70, R36 ;  /* 0x000000468844723c */ /* 0x040fe40000041824 */
[----:B------:R-:W2:Y:S04]  /*e780*/  LDSM.16.M88.4 R44, [R103+0x1800] ;  /* 0x00180000672c783b */ /* 0x000ea80000000200 */
[----:B------:R-:W4:Y:S02]  /*e790*/  LDSM.16.M88.4 R48, [R103+0x1000] ;  /* 0x001000006730783b */ /* 0x000f240000000200 */
[C---:B------:R-:W-:Y:S02]  /*e7a0*/  HMMA.16816.F32.BF16 R56, R136.reuse, R64, R40 ;  /* 0x000000408838723c */ /* 0x040fe40000041828 */
[----:B------:R-:W5:Y:S04]  /*e7b0*/  LDSM.16.M88.4 R28, [R103+0x2800] ;  /* 0x00280000671c783b */ /* 0x000f680000000200 */
[----:B------:R-:W-:Y:S02]  /*e7c0*/  LDSM.16.M88.4 R52, [R103+0x800] ;  /* 0x000800006734783b */ /* 0x000fe40000000200 */
[C---:B------:R-:W-:Y:S02]  /*e7d0*/  HMMA.16816.F32.BF16 R36, R136.reuse, R66, R16 ;  /* 0x000000428824723c */ /* 0x040fe40000041810 */
[----:B------:R-:W3:Y:S04]  /*e7e0*/  LDSM.16.M88.4 R64, [R15+-0x3000] ;  /* 0xffd000000f40783b */ /* 0x000ee80000000200 */
[----:B------:R-:W3:Y:S02]  /*e7f0*/  LDSM.16.M88.4 R40, [R103+0x2000] ;  /* 0x002000006728783b */ /* 0x000ee40000000200 */
[C---:B------:R-:W-:Y:S08]  /*e800*/  HMMA.16816.F32.BF16 R16, R136.reuse, R116, R20 ;  /* 0x000000748810723c */ /* 0x040ff00000041814 */
[----:B------:R-:W-:Y:S08]  /*e810*/  HMMA.16816.F32.BF16 R24, R136, R118, R8 ;  /* 0x000000768818723c */ /* 0x000ff00000041808 */
[C---:B-1----:R-:W-:Y:S08]  /*e820*/  HMMA.16816.F32.BF16 R8, R164.reuse, R32, R112 ;  /* 0x00000020a408723c */ /* 0x042ff00000041870 */
[C---:B------:R-:W-:Y:S01]  /*e830*/  HMMA.16816.F32.BF16 R20, R164.reuse, R34, R108 ;  /* 0x00000022a414723c */ /* 0x040fe2000004186c */
[----:B------:R-:W-:Y:S07]  /*e840*/  LDSM.16.M88.4 R32, [R15+-0x2000] ;  /* 0xffe000000f20783b */ /* 0x000fee0000000200 */
[C---:B--2---:R-:W-:Y:S08]  /*e850*/  HMMA.16816.F32.BF16 R72, R164.reuse, R44, R72 ;  /* 0x0000002ca448723c */ /* 0x044ff00000041848 */
[C---:B------:R-:W-:Y:S01]  /*e860*/  HMMA.16816.F32.BF16 R108, R164.reuse, R46, R68 ;  /* 0x0000002ea46c723c */ /* 0x040fe20000041844 */
[----:B------:R-:W1:Y:S04]  /*e870*/  LDSM.16.M88.4 R44, [R188+0x3000] ;  /* 0x00300000bc2c783b */ /* 0x000e680000000200 */
[----:B------:R-:W-:Y:S03]  /*e880*/  LDSM.16.M88.4 R68, [R195] ;  /* 0x00000000c344783b */ /* 0x000fe60000000200 */
[C---:B----4-:R-:W-:Y:S08]  /*e890*/  HMMA.16816.F32.BF16 R88, R164.reuse, R48, R88 ;  /* 0x00000030a458723c */ /* 0x050ff00000041858 */
[C---:B------:R-:W-:Y:S01]  /*e8a0*/  HMMA.16816.F32.BF16 R84, R164.reuse, R50, R84 ;  /* 0x00000032a454723c */ /* 0x040fe20000041854 */
[----:B------:R-:W2:Y:S07]  /*e8b0*/  LDSM.16.M88.4 R48, [R15+-0x2800] ;  /* 0xffd800000f30783b */ /* 0x000eae0000000200 */
[----:B-----5:R-:W-:Y:S08]  /*e8c0*/  HMMA.16816.F32.BF16 R112, R164, R28, R16 ;  /* 0x0000001ca470723c */ /* 0x020ff00000041810 */
[----:B---3--:R-:W-:Y:S08]  /*e8d0*/  HMMA.16816.F32.BF16 R16, R168, R64, R8 ;  /* 0x00000040a810723c */ /* 0x008ff00000041808 */
[C---:B------:R-:W-:Y:S01]  /*e8e0*/  HMMA.16816.F32.BF16 R120, R164.reuse, R30, R24 ;  /* 0x0000001ea478723c */ /* 0x040fe20000041818 */
[----:B------:R-:W3:Y:S04]  /*e8f0*/  LDSM.16.M88.4 R28, [R194] ;  /* 0x00000000c21c783b */ /* 0x000ee80000000200 */
[----:B------:R-:W4:Y:S03]  /*e900*/  LDSM.16.M88.4 R24, [R15+-0x1800] ;  /* 0xffe800000f18783b */ /* 0x000f260000000200 */
[----:B------:R-:W-:Y:S08]  /*e910*/  HMMA.16816.F32.BF16 R80, R164, R52, R80 ;  /* 0x00000034a450723c */ /* 0x000ff00000041850 */
[----:B------:R-:W-:Y:S08]  /*e920*/  HMMA.16816.F32.BF16 R8, R168, R66, R20 ;  /* 0x00000042a808723c */ /* 0x000ff00000041814 */
[----:B------:R-:W-:Y:S01]  /*e930*/  HMMA.16816.F32.BF16 R116, R164, R42, R36 ;  /* 0x0000002aa474723c */ /* 0x000fe20000041824 */
[----:B------:R-:W5:Y:S07]  /*e940*/  LDSM.16.M88.4 R36, [R188+0x3800] ;  /* 0x00380000bc24783b */ /* 0x000f6e0000000200 */
[----:B-1----:R-:W-:Y:S08]  /*e950*/  HMMA.16816.F32.BF16 R16, R172, R44, R16 ;  /* 0x0000002cac10723c */ /* 0x002ff00000041810 */
[C---:B------:R-:W-:Y:S01]  /*e960*/  HMMA.16816.F32.BF16 R92, R164.reuse, R54, R92 ;  /* 0x00000036a45c723c */ /* 0x040fe2000004185c */
[----:B------:R-:W-:Y:S07]  /*e970*/  LDSM.16.M88.4 R52, [R103+0x3000] ;  /* 0x003000006734783b */ /* 0x000fee0000000200 */
[----:B------:R-:W-:Y:S01]  /*e980*/  HMMA.16816.F32.BF16 R104, R164, R40, R56 ;  /* 0x00000028a468723c */ /* 0x000fe20000041838 */
[----:B------:R-:W1:Y:S07]  /*e990*/  LDSM.16.M88.4 R40, [R15+-0x1000] ;  /* 0xfff000000f28783b */ /* 0x000e6e0000000200 */
[----:B--2---:R-:W-:Y:S08]  /*e9a0*/  HMMA.16816.F32.BF16 R20, R168, R48, R80 ;  /* 0x00000030a814723c */ /* 0x004ff00000041850 */
[----:B------:R-:W-:Y:S01]  /*e9b0*/  HMMA.16816.F32.BF16 R8, R172, R46, R8 ;  /* 0x0000002eac08723c */ /* 0x000fe20000041808 */
[----:B------:R-:W-:Y:S07]  /*e9c0*/  LDSM.16.M88.4 R44, [R188+0x4800] ;  /* 0x00480000bc2c783b */ /* 0x000fee0000000200 */
[----:B---3--:R-:W-:Y:S08]  /*e9d0*/  HMMA.16816.F32.BF16 R16, R176, R28, R16 ;  /* 0x0000001cb010723c */ /* 0x008ff00000041810 */
[C---:B------:R-:W-:Y:S01]  /*e9e0*/  HMMA.16816.F32.BF16 R56, R168.reuse, R50, R92 ;  /* 0x00000032a838723c */ /* 0x040fe2000004185c */
[----:B------:R-:W2:Y:S07]  /*e9f0*/  LDSM.16.M88.4 R48, [R15+-0x800] ;  /* 0xfff800000f30783b */ /* 0x000eae0000000200 */
[----:B----4-:R-:W-:Y:S01]  /*ea00*/  HMMA.16816.F32.BF16 R80, R168, R24, R72 ;  /* 0x00000018a850723c */ /* 0x010fe20000041848 */
[----:B------:R-:W3:Y:S07]  /*ea10*/  LDSM.16.M88.4 R72, [R15] ;  /* 0x000000000f48783b */ /* 0x000eee0000000200 */
[----:B-----5:R-:W-:Y:S08]  /*ea20*/  HMMA.16816.F32.BF16 R20, R172, R36, R20 ;  /* 0x00000024ac14723c */ /* 0x020ff00000041814 */
[C---:B------:R-:W-:Y:S08]  /*ea30*/  HMMA.16816.F32.BF16 R88, R168.reuse, R32, R88 ;  /* 0x00000020a858723c */ /* 0x040ff00000041858 */
[----:B------:R-:W-:Y:S01]  /*ea40*/  HMMA.16816.F32.BF16 R64, R168, R34, R84 ;  /* 0x00000022a840723c */ /* 0x000fe20000041854 */
[----:B------:R-:W4:Y:S07]  /*ea50*/  LDSM.16.M88.4 R32, [R188+0x4000] ;  /* 0x00400000bc20783b */ /* 0x000f2e0000000200 */
[----:B------:R-:W-:Y:S08]  /*ea60*/  HMMA.16816.F32.BF16 R8, R176, R30, R8 ;  /* 0x0000001eb008723c */ /* 0x000ff00000041808 */
[C---:B-1----:R-:W-:Y:S08]  /*ea70*/  HMMA.16816.F32.BF16 R104, R168.reuse, R40, R104 ;  /* 0x00000028a868723c */ /* 0x042ff00000041868 */
[----:B------:R-:W-:Y:S01]  /*ea80*/  HMMA.16816.F32.BF16 R116, R168, R42, R116 ;  /* 0x0000002aa874723c */ /* 0x000fe20000041874 */
[----:B------:R-:W1:Y:S07]  /*ea90*/  LDSM.16.M88.4 R40, [R103+0x3800] ;  /* 0x003800006728783b */ /* 0x000e6e0000000200 */
[----:B------:R-:W-:Y:S08]  /*eaa0*/  HMMA.16816.F32.BF16 R16, R180, R52, R16 ;  /* 0x00000034b410723c */ /* 0x000ff00000041810 */
[----:B------:R-:W-:Y:S08]  /*eab0*/  HMMA.16816.F32.BF16 R28, R176, R68, R20 ;  /* 0x00000044b01c723c */ /* 0x000ff00000041814 */
[----:B------:R-:W-:Y:S01]  /*eac0*/  HMMA.16816.F32.BF16 R36, R172, R38, R56 ;  /* 0x00000026ac24723c */ /* 0x000fe20000041838 */
[----:B------:R-:W-:Y:S07]  /*ead0*/  LDSM.16.M88.4 R56, [R103+0x4000] ;  /* 0x004000006738783b */ /* 0x000fee0000000200 */
[----:B------:R-:W-:Y:S08]  /*eae0*/  HMMA.16816.F32.BF16 R92, R168, R26, R108 ;  /* 0x0000001aa85c723c */ /* 0x000ff0000004186c */
[----:B------:R-:W-:Y:S01]  /*eaf0*/  HMMA.16816.F32.BF16 R24, R180, R54, R8 ;  /* 0x00000036b418723c */ /* 0x000fe20000041808 */
[----:B------:R-:W5:Y:S07]  /*eb00*/  LDSM.16.M88.4 R52, [R196] ;  /* 0x00000000c434783b */ /* 0x000f6e0000000200 */
[C---:B--2---:R-:W-:Y:S08]  /*eb10*/  HMMA.16816.F32.BF16 R112, R168.reuse, R48, R112 ;  /* 0x00000030a870723c */ /* 0x044ff00000041870 */
[----:B------:R-:W-:Y:S01]  /*eb20*/  HMMA.16816.F32.BF16 R120, R168, R50, R120 ;  /* 0x00000032a878723c */ /* 0x000fe20000041878 */
[----:B------:R-:W-:Y:S07]  /*eb30*/  LDSM.16.M88.4 R48, [R15+0x800] ;  /* 0x000800000f30783b */ /* 0x000fee0000000200 */
[----:B---3--:R-:W-:Y:S08]  /*eb40*/  HMMA.16816.F32.BF16 R8, R184, R72, R16 ;  /* 0x00000048b808723c */ /* 0x008ff00000041810 */
[----:B----4-:R-:W-:Y:S08]  /*eb50*/  HMMA.16816.F32.BF16 R20, R172, R32, R88 ;  /* 0x00000020ac14723c */ /* 0x010ff00000041858 */
[----:B-1----:R-:W-:Y:S01]  /*eb60*/  HMMA.16816.F32.BF16 R16, R180, R40, R28 ;  /* 0x00000028b410723c */ /* 0x002fe2000004181c */
[----:B------:R-:W-:Y:S07]  /*eb70*/  LDSM.16.M88.4 R28, [R197] ;  /* 0x00000000c51c783b */ /* 0x000fee0000000200 */
[----:B------:R-:W-:Y:S01]  /*eb80*/  HMMA.16816.F32.BF16 R64, R172, R34, R64 ;  /* 0x00000022ac40723c */ /* 0x000fe20000041840 */
[----:B------:R-:W1:Y:S01]  /*eb90*/  LDSM.16.M88.4 R32, [R188+0x5000] ;  /* 0x00500000bc20783b */ /* 0x000e620000000200 */
[----:B------:R-:W-:-:S04]  /*eba0*/  FMUL.FTZ R2, R8, c[0x0][0x320] ;  /* 0x0000c80008027a20 */ /* 0x000fc80000410000 */
[----:B------:R2:W3:Y:S02]  /*ebb0*/  MUFU.TANH R124, R2 ;  /* 0x00000002007c7308 */ /* 0x0004e40000002400 */
[----:B------:R-:W-:Y:S01]  /*ebc0*/  HMMA.16816.F32.BF16 R36, R176, R70, R36 ;  /* 0x00000046b024723c */ /* 0x000fe20000041824 */
[----:B------:R-:W4:Y:S07]  /*ebd0*/  LDSM.16.M88.4 R68, [R188+0x5800] ;  /* 0x00580000bc44783b */ /* 0x000f2e0000000200 */
[----:B------:R-:W-:Y:S01]  /*ebe0*/  HMMA.16816.F32.BF16 R24, R184, R74, R24 ;  /* 0x0000004ab818723c */ /* 0x000fe20000041818 */
[----:B--2---:R-:W-:-:S07]  /*ebf0*/  FMUL.FTZ R2, R9, c[0x0][0x320] ;  /* 0x0000c80009027a20 */ /* 0x004fce0000410000 */
[----:B-----5:R-:W-:Y:S01]  /*ec00*/  HMMA.16816.F32.BF16 R20, R176, R52, R20 ;  /* 0x00000034b014723c */ /* 0x020fe20000041814 */
[----:B------:R2:W1:Y:S07]  /*ec10*/  MUFU.TANH R110, R2 ;  /* 0x00000002006e7308 */ /* 0x00046e0000002400 */
[C---:B------:R-:W-:Y:S08]  /*ec20*/  HMMA.16816.F32.BF16 R84, R172.reuse, R44, R80 ;  /* 0x0000002cac54723c */ /* 0x040ff00000041850 */
[----:B------:R-:W-:Y:S01]  /*ec30*/  HMMA.16816.F32.BF16 R88, R172, R46, R92 ;  /* 0x0000002eac58723c */ /* 0x000fe2000004185c */
[----:B------:R-:W-:Y:S01]  /*ec40*/  LDSM.16.M88.4 R44, [R103+0x4800] ;  /* 0x00480000672c783b */ /* 0x000fe20000000200 */
[----:B--2---:R-:W-:-:S04]  /*ec50*/  FMUL.FTZ R2, R10, c[0x0][0x320] ;  /* 0x0000c8000a027a20 */ /* 0x004fc80000410000 */
[----:B------:R2:W2:Y:S02]  /*ec60*/  MUFU.TANH R125, R2 ;  /* 0x00000002007d7308 */ /* 0x0004a40000002400 */
[C---:B-1----:R-:W-:Y:S08]  /*ec70*/  HMMA.16816.F32.BF16 R80, R172.reuse, R32, R104 ;  /* 0x00000020ac50723c */ /* 0x042ff00000041868 */
[----:B----4-:R-:W-:Y:S01]  /*ec80*/  HMMA.16816.F32.BF16 R72, R172, R68, R112 ;  /* 0x00000044ac48723c */ /* 0x010fe20000041870 */
[----:B--2---:R-:W-:-:S07]  /*ec90*/  FMUL.FTZ R2, R11, c[0x0][0x320] ;  /* 0x0000c8000b027a20 */ /* 0x004fce0000410000 */
[----:B------:R-:W-:Y:S01]  /*eca0*/  HMMA.16816.F32.BF16 R8, R184, R48, R16 ;  /* 0x00000030b808723c */ /* 0x000fe20000041810 */
[----:B------:R1:W2:Y:S07]  /*ecb0*/  MUFU.TANH R111, R2 ;  /* 0x00000002006f7308 */ /* 0x0002ae0000002400 */
[----:B------:R-:W-:Y:S01]  /*ecc0*/  HMMA.16816.F32.BF16 R16, R180, R42, R36 ;  /* 0x0000002ab410723c */ /* 0x000fe20000041824 */
[----:B------:R-:W4:Y:S07]  /*ecd0*/  LDSM.16.M88.4 R40, [R15+0x1000] ;  /* 0x001000000f28783b */ /* 0x000f2e0000000200 */
[----:B------:R-:W-:Y:S01]  /*ece0*/  HMMA.16816.F32.BF16 R36, R176, R54, R64 ;  /* 0x00000036b024723c */ /* 0x000fe20000041840 */
[----:B------:R-:W5:Y:S01]  /*ecf0*/  LDSM.16.M88.4 R52, [R15+0x1800] ;  /* 0x001800000f34783b */ /* 0x000f620000000200 */
[----:B-1----:R-:W-:-:S04]  /*ed00*/  FMUL.FTZ R2, R24, c[0x0][0x320] ;  /* 0x0000c80018027a20 */ /* 0x002fc80000410000 */
[----:B------:R1:W1:Y:S02]  /*ed10*/  MUFU.TANH R109, R2 ;  /* 0x00000002006d7308 */ /* 0x0002640000002400 */
[----:B------:R-:W-:Y:S01]  /*ed20*/  HMMA.16816.F32.BF16 R64, R172, R34, R116 ;  /* 0x00000022ac40723c */ /* 0x000fe20000041874 */
[----:B-1----:R-:W-:-:S05]  /*ed30*/  FMUL.FTZ R2, R25, c[0x0][0x320] ;  /* 0x0000c80019027a20 */ /* 0x002fca0000410000 */
[----:B------:R1:W1:Y:S02]  /*ed40*/  MUFU.TANH R108, R2 ;  /* 0x00000002006c7308 */ /* 0x0002640000002400 */
[----:B-1----:R-:W-:-:S06]  /*ed50*/  FMUL.FTZ R2, R26, c[0x0][0x320] ;  /* 0x0000c8001a027a20 */ /* 0x002fcc0000410000 */
[----:B------:R1:W1:Y:S02]  /*ed60*/  MUFU.TANH R105, R2 ;  /* 0x0000000200697308 */ /* 0x0002640000002400 */
[----:B-1----:R-:W-:Y:S02]  /*ed70*/  FMUL.FTZ R2, R27, c[0x0][0x320] ;  /* 0x0000c8001b027a20 */ /* 0x002fe40000410000 */
[----:B------:R-:W-:Y:S04]  /*ed80*/  HMMA.16816.F32.BF16 R24, R180, R56, R20 ;  /* 0x00000038b418723c */ /* 0x000fe80000041814 */
[----:B------:R1:W1:Y:S04]  /*ed90*/  MUFU.TANH R104, R2 ;  /* 0x0000000200687308 */ /* 0x0002680000002400 */
[----:B------:R-:W-:Y:S01]  /*eda0*/  HMMA.16816.F32.BF16 R20, R184, R50, R16 ;  /* 0x00000032b814723c */ /* 0x000fe20000041810 */
[----:B------:R-:W2:Y:S07]  /*edb0*/  LDSM.16.M88.4 R48, [R198] ;  /* 0x00000000c630783b */ /* 0x000eae0000000200 */
[----:B------:R-:W-:Y:S01]  /*edc0*/  HMMA.16816.F32.BF16 R16, R176, R28, R84 ;  /* 0x0000001cb010723c */ /* 0x000fe20000041854 */
[----:B-1----:R-:W-:-:S04]  /*edd0*/  FMUL.FTZ R2, R8, c[0x0][0x320] ;  /* 0x0000c80008027a20 */ /* 0x002fc80000410000 */
[----:B------:R1:W1:Y:S03]  /*ede0*/  MUFU.TANH R97, R2 ;  /* 0x0000000200617308 */ /* 0x0002660000002400 */
[----:B----4-:R-:W-:Y:S08]  /*edf0*/  HMMA.16816.F32.BF16 R32, R184, R40, R24 ;  /* 0x00000028b820723c */ /* 0x010ff00000041818 */
[----:B------:R-:W-:Y:S01]  /*ee00*/  HMMA.16816.F32.BF16 R28, R176, R30, R88 ;  /* 0x0000001eb01c723c */ /* 0x000fe20000041858 */
[----:B-1----:R-:W-:-:S07]  /*ee10*/  FMUL.FTZ R2, R9, c[0x0][0x320] ;  /* 0x0000c80009027a20 */ /* 0x002fce0000410000 */
[C---:B------:R-:W-:Y:S01]  /*ee20*/  HMMA.16816.F32.BF16 R24, R180.reuse, R44, R16 ;  /* 0x0000002cb418723c */ /* 0x040fe20000041810 */
[----:B------:R1:W4:Y:S11]  /*ee30*/  MUFU.TANH R95, R2 ;  /* 0x00000002005f7308 */ /* 0x0003360000002400 */
[----:B------:R-:W-:Y:S04]  /*ee40*/  @!UPT UIADD3 URZ, URZ, URZ, URZ ;  /* 0x0000003f3f3ff290 */ /* 0x000fe8000fffe03f */
[----:B------:R-:W-:Y:S01]  /*ee50*/  HMMA.16816.F32.BF16 R16, R180, R46, R28 ;  /* 0x0000002eb410723c */ /* 0x000fe2000004181c */
[----:B------:R-:W-:Y:S01]  /*ee60*/  LDSM.16.M88.4 R44, [R15+0x2000] ;  /* 0x002000000f2c783b */ /* 0x000fe20000000200 */
[----:B-1----:R-:W-:-:S04]  /*ee70*/  FMUL.FTZ R2, R10, c[0x0][0x320] ;  /* 0x0000c8000a027a20 */ /* 0x002fc80000410000 */
[----:B------:R1:W1:Y:S02]  /*ee80*/  MUFU.TANH R99, R2 ;  /* 0x0000000200637308 */ /* 0x0002640000002400 */
[----:B-----5:R-:W-:Y:S01]  /*ee90*/  HMMA.16816.F32.BF16 R28, R184, R52, R24 ;  /* 0x00000034b81c723c */ /* 0x020fe20000041818 */
[----:B-1----:R-:W-:-:S07]  /*eea0*/  FMUL.FTZ R2, R11, c[0x0][0x320] ;  /* 0x0000c8000b027a20 */ /* 0x002fce0000410000 */
[----:B------:R-:W-:Y:S01]  /*eeb0*/  HMMA.16816.F32.BF16 R8, R180, R58, R36 ;  /* 0x0000003ab408723c */ /* 0x000fe20000041824 */
[----:B------:R-:W1:Y:S01]  /*eec0*/  LDSM.16.M88.4 R36, [R103+0x5000] ;  /* 0x005000006724783b */ /* 0x000e620000000200 */
[----:B------:R5:W1:Y:S03]  /*eed0*/  MUFU.TANH R98, R2 ;  /* 0x0000000200627308 */ /* 0x000a660000002400 */
[----:B------:R-:W1:Y:S03]  /*eee0*/  LDSM.16.M88.4 R56, [R199] ;  /* 0x00000000c738783b */ /* 0x000e660000000200 */
[----:B------:R-:W-:Y:S01]  /*eef0*/  HMMA.16816.F32.BF16 R16, R184, R54, R16 ;  /* 0x00000036b810723c */ /* 0x000fe20000041810 */
[----:B-----5:R-:W-:-:S04]  /*ef00*/  FMUL.FTZ R2, R20, c[0x0][0x320] ;  /* 0x0000c80014027a20 */ /* 0x020fc80000410000 */
[----:B------:R5:W1:Y:S11]  /*ef10*/  MUFU.TANH R93, R2 ;  /* 0x00000002005d7308 */ /* 0x000a760000002400 */
[----:B------:R-:W-:Y:S01]  /*ef20*/  HMMA.16816.F32.BF16 R8, R184, R42, R8 ;  /* 0x0000002ab808723c */ /* 0x000fe20000041808 */
[----:B------:R-:W1:Y:S01]  /*ef30*/  LDSM.16.M88.4 R40, [R103+0x5800] ;  /* 0x005800006728783b */ /* 0x000e620000000200 */
[----:B-----5:R-:W-:-:S04]  /*ef40*/  FMUL.FTZ R2, R21, c[0x0][0x320] ;  /* 0x0000c80015027a20 */ /* 0x020fc80000410000 */
[----:B------:R5:W1:Y:S02]  /*ef50*/  MUFU.TANH R92, R2 ;  /* 0x00000002005c7308 */ /* 0x000a640000002400 */
[----:B-----5:R-:W-:-:S06]  /*ef60*/  FMUL.FTZ R2, R22, c[0x0][0x320] ;  /* 0x0000c80016027a20 */ /* 0x020fcc0000410000 */
[----:B------:R5:W1:Y:S02]  /*ef70*/  MUFU.TANH R94, R2 ;  /* 0x00000002005e7308 */ /* 0x000a640000002400 */
[----:B-----5:R-:W-:Y:S02]  /*ef80*/  FMUL.FTZ R2, R23, c[0x0][0x320] ;  /* 0x0000c80017027a20 */ /* 0x020fe40000410000 */
[----:B--2---:R-:W-:Y:S04]  /*ef90*/  HMMA.16816.F32.BF16 R20, R176, R48, R80 ;  /* 0x00000030b014723c */ /* 0x004fe80000041850 */
[----:B------:R2:W1:Y:S02]  /*efa0*/  MUFU.TANH R88, R2 ;  /* 0x0000000200587308 */ /* 0x0004640000002400 */
[----:B--2---:R-:W-:-:S06]  /*efb0*/  FMUL.FTZ R2, R32, c[0x0][0x320] ;  /* 0x0000c80020027a20 */ /* 0x004fcc0000410000 */
[----:B------:R2:W2:Y:S11]  /*efc0*/  MUFU.TANH R85, R2 ;  /* 0x0000000200557308 */ /* 0x0004b60000002400 */
[----:B------:R-:W-:Y:S01]  /*efd0*/  @!UPT UIADD3 URZ, URZ, URZ, URZ ;  /* 0x0000003f3f3ff290 */ /* 0x000fe2000fffe03f */
[----:B-1----:R-:W-:Y:S08]  /*efe0*/  HMMA.16816.F32.BF16 R24, R180, R36, R20 ;  /* 0x00000024b418723c */ /* 0x002ff00000041814 */
[----:B------:R-:W-:Y:S01]  /*eff0*/  HMMA.16816.F32.BF16 R20, R176, R56, R72 ;  /* 0x00000038b014723c */ /* 0x000fe20000041848 */
[----:B--2---:R-:W-:-:S04]  /*f000*/  FMUL.FTZ R2, R33, c[0x0][0x320] ;  /* 0x0000c80021027a20 */ /* 0x004fc80000410000 */
[----:B------:R1:W2:Y:S11]  /*f010*/  MUFU.TANH R69, R2 ;  /* 0x0000000200457308 */ /* 0x0002b60000002400 */
[----:B------:R-:W-:Y:S08]  /*f020*/  @!UPT UIADD3 URZ, URZ, URZ, URZ ;  /* 0x0000003f3f3ff290 */ /* 0x000ff0000fffe03f */
[----:B------:R-:W-:Y:S01]  /*f030*/  HMMA.16816.F32.BF16 R20, R180, R40, R20 ;  /* 0x00000028b414723c */ /* 0x000fe20000041814 */
[----:B-1----:R-:W-:-:S04]  /*f040*/  FMUL.FTZ R2, R34, c[0x0][0x320] ;  /* 0x0000c80022027a20 */ /* 0x002fc80000410000 */
        /* <DEDUP_REMOVED lines=8> */
[----:B------:R-:W5:Y:S01]  /*f0d0*/  LDSM.16.M88.4 R36, [R15+0x2800] ;  /* 0x002800000f24783b */ /* 0x000f620000000200 */
[----:B------:R-:W-:-:S04]  /*f0e0*/  DEPBAR.LE SB0, 0x0 ;  /* 0x000080000000791a */ /* 0x000fc80000000000 */
[----:B-1----:R-:W-:-:S04]  /*f0f0*/  FMUL.FTZ R2, R9, c[0x0][0x320] ;  /* 0x0000c80009027a20 */ /* 0x002fc80000410000 */
        /* <DEDUP_REMOVED lines=17> */
[----:B-----5:R-:W-:Y:S01]  /*f210*/  HMMA.16816.F32.BF16 R8, R184, R38, R8 ;  /* 0x00000026b808723c */ /* 0x020fe20000041808 */
[----:B-1----:R-:W-:-:S07]  /*f220*/  FMUL.FTZ R2, R31, c[0x0][0x320] ;  /* 0x0000c8001f027a20 */ /* 0x002fce0000410000 */
[C---:B------:R-:W-:Y:S01]  /*f230*/  HMMA.16816.F32.BF16 R28, R184.reuse, R44, R24 ;  /* 0x0000002cb81c723c */ /* 0x040fe20000041818 */
[----:B------:R1:W1:Y:S07]  /*f240*/  MUFU.TANH R54, R2 ;  /* 0x0000000200367308 */ /* 0x00026e0000002400 */
        /* <DEDUP_REMOVED lines=44> */
[----:B--234-:R-:W-:Y:S01]  /*f510*/  ISETP.NE.AND P5, PT, R141, 0x1, PT ;  /* 0x000000018d00780c */ /* 0x01cfe20003fa5270 */
[----:B------:R-:W-:Y:S01]  /*f520*/  IMAD.MOV.U32 R222, RZ, RZ, RZ ;  /* 0x000000ffffde7224 */ /* 0x000fe200078e00ff */
[C---:B------:R-:W-:Y:S02]  /*f530*/  IADD3 R3, R0.reuse, R127, R140 ;  /* 0x0000007f00037210 */ /* 0x040fe40007ffe08c */
[----:B------:R-:W-:-:S02]  /*f540*/  ISETP.GT.AND P4, PT, R0, 0x5f, PT ;  /* 0x0000005f0000780c */ /* 0x000fc40003f84270 */
        /* <DEDUP_REMOVED lines=26> */
.L_x_1145:
[----:B------:R-:W-:Y:S05]  /*f6f0*/  BRA.DIV ~URZ, `(.L_x_1004) ;  /* 0x00013df27f007947 */ /* 0x000fea000b800000 */
[----:B------:R-:W3:Y:S01]  /*f700*/  SHFL.IDX PT, R2, R5, RZ, 0x181f ;  /* 0x00181fff05027589 */ /* 0x000ee200000e0000 */
[----:B------:R-:W-:Y:S02]  /*f710*/  ISETP.GE.AND P3, PT, R76, c[0x0][0x1d4], PT ;  /* 0x000075004c007a0c */ /* 0x000fe40003f66270 */
[----:B------:R-:W-:Y:S01]  /*f720*/  ISETP.GE.AND P1, PT, R211, c[0x0][0x1d4], PT ;  /* 0x00007500d3007a0c */ /* 0x000fe20003f26270 */
[----:B------:R-:W4:Y:S04]  /*f730*/  SHFL.IDX PT, R6, R5, 0x1, 0x181f ;  /* 0x00381f0005067f89 */ /* 0x000f2800000e0000 */
[----:B------:R-:W5:Y:S01]  /*f740*/  SHFL.IDX PT, R14, R4, 0x1, 0x181f ;  /* 0x00381f00040e7f89 */ /* 0x000f6200000e0000 */
[----:B---3--:R-:W-:-:S02]  /*f750*/  IADD3 R10, P0, R2, R60, RZ ;  /* 0x0000003c020a7210 */ /* 0x008fc40007f1e0ff */
[----:B------:R-:W-:-:S03]  /*f760*/  IADD3 R8, P2, R2, R63, RZ ;  /* 0x0000003f02087210 */ /* 0x000fc60007f5e0ff */
[C---:B--2---:R-:W-:Y:S01]  /*f770*/  IMAD.X R11, R9.reuse, 0x1, R62, P0 ;  /* 0x00000001090b7824 */ /* 0x044fe200000e063e */
[----:B----4-:R-:W-:Y:S01]  /*f780*/  IADD3 R2, P0, R6, R60, RZ ;  /* 0x0000003c06027210 */ /* 0x010fe20007f1e0ff */
[----:B------:R-:W-:-:S03]  /*f790*/  IMAD.X R9, R9, 0x1, R96, P2 ;  /* 0x0000000109097824 */ /* 0x000fc600010e0660 */
[----:B------:R2:W-:Y:S01]  /*f7a0*/  LDGSTS.E.BYPASS.LTC128B.128 [R210+0x8100], [R10.64], !P3 ;  /* 0x081000000ad27fae */ /* 0x0005e2000d901d48 */
[----:B-----5:R-:W-:Y:S01]  /*f7b0*/  IMAD.X R3, R14, 0x1, R62, P0 ;  /* 0x000000010e037824 */ /* 0x020fe200000e063e */
[----:B------:R-:W-:Y:S02]  /*f7c0*/  IADD3 R16, P0, R6, R63, RZ ;  /* 0x0000003f06107210 */ /* 0x000fe40007f1e0ff */
[----:B------:R3:W-:Y:S01]  /*f7d0*/  LDGSTS.E.BYPASS.LTC128B.128 [R210+0xb100], [R8.64], !P1 ;  /* 0x0b10000008d27fae */ /* 0x0007e2000c901d48 */
[----:B------:R-:W-:Y:S02]  /*f7e0*/  SEL R6, RZ, 0x10, P1 ;  /* 0x00000010ff067807 */ /* 0x000fe40000800000 */
[----:B------:R-:W-:Y:S01]  /*f7f0*/  IMAD.X R17, R14, 0x1, R96, P0 ;  /* 0x000000010e117824 */ /* 0x000fe200000e0660 */
[----:B------:R4:W-:Y:S04]  /*f800*/  LDGSTS.E.BYPASS.LTC128B.128 [R210+0x9100], [R2.64], !P3 ;  /* 0x0910000002d27fae */ /* 0x0009e8000d901d48 */
[----:B------:R2:W-:Y:S04]  /*f810*/  LDGSTS.E.BYPASS.LTC128B.128 [R210+0xc100], [R16.64], !P1 ;  /* 0x0c10000010d27fae */ /* 0x0005e8000c901d48 */
[----:B---3--:R2:W3:Y:S01]  /*f820*/  SHFL.IDX PT, R9, R4, 0x2, 0x181f ;  /* 0x00581f0004097f89 */ /* 0x0084e200000e0000 */
[----:B------:R-:W-:-:S03]  /*f830*/  SEL R8, RZ, 0x10, P3 ;  /* 0x00000010ff087807 */ /* 0x000fc60001800000 */
[----:B----4-:R2:W4:Y:S04]  /*f840*/  SHFL.IDX PT, R2, R5, 0x2, 0x181f ;  /* 0x00581f0005027f89 */ /* 0x01052800000e0000 */
.L_x_1146:
[----:B------:R-:W-:Y:S02]  /*f850*/  IADD3 R3, -R8, 0x10, RZ ;  /* 0x0000001008037810 */ /* 0x000fe40007ffe1ff */
[----:B--2---:R-:W-:Y:S02]  /*f860*/  IADD3 R5, -R6, 0x10, RZ ;  /* 0x0000001006057810 */ /* 0x004fe40007ffe1ff */
[----:B------:R-:W-:Y:S02]  /*f870*/  LOP3.LUT R3, R3, 0xf, RZ, 0xc0, !PT ;  /* 0x0000000f03037812 */ /* 0x000fe400078ec0ff */
[----:B------:R-:W-:Y:S02]  /*f880*/  ISETP.NE.U32.AND P2, PT, R8, RZ, PT ;  /* 0x000000ff0800720c */ /* 0x000fe40003f45070 */
[----:B-1--4-:R-:W-:Y:S02]  /*f890*/  IADD3 R4, P1, P0, R3, R2, R60 ;  /* 0x0000000203047210 */ /* 0x012fe4000783e03c */
[----:B------:R-:W-:-:S02]  /*f8a0*/  LOP3.LUT R3, R5, 0xf, RZ, 0xc0, !PT ;  /* 0x0000000f05037812 */ /* 0x000fc400078ec0ff */
[----:B---3--:R-:W-:Y:S02]  /*f8b0*/  IADD3.X R5, RZ, R9, R62, P1, P0 ;  /* 0x00000009ff057210 */ /* 0x008fe40000fe043e */
        /* <DEDUP_REMOVED lines=8> */
.L_x_1002:
[----:B--234-:R-:W-:Y:S05]  /*f940*/  BSYNC B0 ;  /* 0x0000000000007941 */ /* 0x01cfea0003800000 */
.L_x_1001:
[----:B-1----:R-:W2:Y:S01]  /*f950*/  LDL R3, [R1+0xc] ;  /* 0x00000c0001037983 */ /* 0x002ea20000100800 */
[----:B------:R-:W-:-:S03]  /*f960*/  IMAD.MOV.U32 R4, RZ, RZ, c[0x0][0x2c4] ;  /* 0x0000b100ff047624 */ /* 0x000fc600078e00ff */
[----:B------:R-:W2:Y:S02]  /*f970*/  LDL R2, [R1+0x14] ;  /* 0x0000140001027983 */ /* 0x000ea40000100800 */
[----:B------:R-:W-:Y:S01]  /*f980*/  ISETP.NE.AND P0, PT, R4, 0x1, PT ;  /* 0x000000010400780c */ /* 0x000fe20003f05270 */
[----:B------:R-:W-:Y:S01]  /*f990*/  ULDC UR4, c[0x0][0x324] ;  /* 0x0000c90000047ab9 */ /* 0x000fe20000000800 */
[----:B------:R-:W0:Y:S01]  /*f9a0*/  LDGDEPBAR ;  /* 0x00000000000079af */ /* 0x000e220000000000 */
[----:B------:R-:W-:Y:S01]  /*f9b0*/  ULOP3.LUT UR4, URZ, UR4, URZ, 0x33, !UPT ;  /* 0x000000043f047292 */ /* 0x000fe2000f8e333f */
[----:B------:R-:W-:Y:S01]  /*f9c0*/  IMAD.IADD R9, R126, 0x1, -R245 ;  /* 0x000000017e097824 */ /* 0x000fe200078e0af5 */
[C---:B------:R-:W-:Y:S01]  /*f9d0*/  IADD3 R10, -R245.reuse, R61, RZ ;  /* 0x0000003df50a7210 */ /* 0x040fe20007ffe1ff */
[----:B--2---:R-:W-:Y:S01]  /*f9e0*/  IMAD.IADD R2, R2, 0x1, R3 ;  /* 0x0000000102027824 */ /* 0x004fe200078e0203 */
[----:B------:R-:W-:-:S06]  /*f9f0*/  IADD3 R3, -R245, 0x1, R126 ;  /* 0x00000001f5037810 */ /* 0x000fcc0007ffe17e */
[----:B------:R-:W-:-:S04]  /*fa00*/  @P0 IMAD.HI.U32 R4, R2, c[0x0][0x2c8], RZ ;  /* 0x0000b20002040a27 */ /* 0x000fc800078e00ff */
[----:B------:R-:W-:Y:S01]  /*fa10*/  IMAD.MOV.U32 R5, RZ, RZ, R2 ;  /* 0x000000ffff057224 */ /* 0x000fe200078e0002 */
[----:B------:R-:W-:-:S04]  /*fa20*/  IADD3 R2, R3, -R243, RZ ;  /* 0x800000f303027210 */ /* 0x000fc80007ffe0ff */
[C---:B------:R-:W-:Y:S02]  /*fa30*/  IADD3 R8, R2.reuse, UR4, RZ ;  /* 0x0000000402087c10 */ /* 0x040fe4000fffe0ff */
[----:B------:R-:W-:Y:S02]  /*fa40*/  @P0 SHF.R.U32.HI R5, RZ, c[0x0][0x2cc], R4 ;  /* 0x0000b300ff050a19 */ /* 0x000fe40000011604 */
[----:B------:R-:W-:Y:S01]  /*fa50*/  IADD3 R6, R2, c[0x0][0x328], RZ ;  /* 0x0000ca0002067a10 */ /* 0x000fe20007ffe0ff */
[----:B------:R-:W-:Y:S05]  /*fa60*/  BRA.DIV ~URZ, `(.L_x_1005) ;  /* 0x00013e127f007947 */ /* 0x000fea000b800000 */
[----:B------:R1:W2:Y:S02]  /*fa70*/  SHFL.IDX PT, R4, R5, RZ, 0x1c1f ;  /* 0x001c1fff05047589 */ /* 0x0002a400000e0000 */
.L_x_1147:
        /* <DEDUP_REMOVED lines=17> */
.L_x_1008:
[----:B------:R-:W-:-:S04]  /*fb90*/  MOV R11, c[0x0][0x32c] ;  /* 0x0000cb00000b7a02 */ /* 0x000fc80000000f00 */
[----:B------:R-:W-:-:S13]  /*fba0*/  ISETP.NE.AND P0, PT, R11, 0x1, PT ;  /* 0x000000010b00780c */ /* 0x000fda0003f05270 */
[----:B------:R-:W-:-:S05]  /*fbb0*/  @P0 IMAD.HI.U32 R11, R4, c[0x0][0x330], RZ ;  /* 0x0000cc00040b0a27 */ /* 0x000fca00078e00ff */
[----:B------:R-:W-:Y:S02]  /*fbc0*/  @P0 SHF.R.U32.HI R4, RZ, c[0x0][0x334], R11 ;  /* 0x0000cd00ff040a19 */ /* 0x000fe4000001160b */
.L_x_1009:
[----:B------:R-:W-:Y:S05]  /*fbd0*/  BSYNC B0 ;  /* 0x0000000000007941 */ /* 0x000fea0003800000 */
.L_x_1007:
[----:B------:R-:W-:-:S05]  /*fbe0*/  IMAD R4, R4, c[0x0][0x32c], R10 ;  /* 0x0000cb0004047a24 */ /* 0x000fca00078e020a */
[----:B------:R-:W-:Y:S02]  /*fbf0*/  IADD3 R11, R4, c[0x0][0x32c], RZ ;  /* 0x0000cb00040b7a10 */ /* 0x000fe40007ffe0ff */
[----:B------:R-:W-:Y:S02]  /*fc00*/  IMNMX R2, R2, R4, !PT ;  /* 0x0000000402027217 */ /* 0x000fe40007800200 */
[----:B------:R-:W-:Y:S02]  /*fc10*/  IMNMX R3, R3, R11, PT ;  /* 0x0000000b03037217 */ /* 0x000fe40003800200 */
.L_x_1006:
        /* <DEDUP_REMOVED lines=134> */
.L_x_1148:
        /* <DEDUP_REMOVED lines=10> */
[----:B-12---:R-:W-:Y:S01]  /*10520*/  IMAD.MOV.U32 R5, RZ, RZ, c[0x0][0x32c] ;  /* 0x0000cb00ff057624 */ /* 0x006fe200078e00ff */
[----:B------:R-:W-:-:S04]  /*10530*/  LOP3.LUT R4, RZ, R4, RZ, 0x33, !PT ;  /* 0x00000004ff047212 */ /* 0x000fc800078e33ff */
[----:B------:R-:W-:-:S13]  /*10540*/  ISETP.NE.AND P0, PT, R5, 0x1, PT ;  /* 0x000000010500780c */ /* 0x000fda0003f05270 */
[----:B------:R-:W-:-:S05]  /*10550*/  @P0 IMAD.HI.U32 R5, R4, c[0x0][0x330], RZ ;  /* 0x0000cc0004050a27 */ /* 0x000fca00078e00ff */
[----:B------:R-:W-:-:S04]  /*10560*/  @P0 SHF.R.U32.HI R4, RZ, c[0x0][0x334], R5 ;  /* 0x0000cd00ff040a19 */ /* 0x000fc80000011605 */
[----:B------:R-:W-:Y:S01]  /*10570*/  LOP3.LUT R4, RZ, R4, RZ, 0x33, !PT ;  /* 0x00000004ff047212 */ /* 0x000fe200078e33ff */
[----:B------:R-:W-:Y:S05]  /*10580*/  BRA `(.L_x_1014) ;  /* 0x0000004000007947 */ /* 0x000fea0003800000 */
.L_x_1013:
[----:B-12---:R-:W-:-:S04]  /*10590*/  MOV R5, c[0x0][0x32c] ;  /* 0x0000cb0000057a02 */ /* 0x006fc80000000f00 */
[----:B------:R-:W-:-:S13]  /*105a0*/  ISETP.NE.AND P0, PT, R5, 0x1, PT ;  /* 0x000000010500780c */ /* 0x000fda0003f05270 */
[----:B------:R-:W-:-:S05]  /*105b0*/  @P0 IMAD.HI.U32 R5, R4, c[0x0][0x330], RZ ;  /* 0x0000cc0004050a27 */ /* 0x000fca00078e00ff */
[----:B------:R-:W-:Y:S02]  /*105c0*/  @P0 SHF.R.U32.HI R4, RZ, c[0x0][0x334], R5 ;  /* 0x0000cd00ff040a19 */ /* 0x000fe40000011605 */
.L_x_1014:
[----:B------:R-:W-:Y:S05]  /*105d0*/  BSYNC B0 ;  /* 0x0000000000007941 */ /* 0x000fea0003800000 */
.L_x_1012:
[----:B------:R-:W-:-:S05]  /*105e0*/  IMAD R4, R4, c[0x0][0x32c], R10 ;  /* 0x0000cb0004047a24 */ /* 0x000fca00078e020a */
[----:B------:R-:W-:Y:S02]  /*105f0*/  IADD3 R5, R4, c[0x0][0x32c], RZ ;  /* 0x0000cb0004057a10 */ /* 0x000fe40007ffe0ff */
[----:B------:R-:W-:Y:S02]  /*10600*/  IMNMX R2, R2, R4, !PT ;  /* 0x0000000402027217 */ /* 0x000fe40007800200 */
[----:B------:R-:W-:Y:S02]  /*10610*/  IMNMX R3, R3, R5, PT ;  /* 0x0000000503037217 */ /* 0x000fe40003800200 */
.L_x_1011:
        /* <DEDUP_REMOVED lines=92> */
[C---:B------:R-:W-:Y:S02]  /*10be0*/  ISETP.GT.AND P0, PT, R2.reuse, RZ, !P1 ;  /* 0x000000ff0200720c */ /* 0x040fe40004f04270 */
[----:B------:R-:W-:Y:S02]  /*10bf0*/  LOP3.LUT P1, RZ, R209, 0x8000, RZ, 0xc0, !PT ;  /* 0x00008000d1ff7812 */ /* 0x000fe4000782c0ff */
[----:B------:R-:W-:Y:S02]  /*10c00*/  ISETP.LT.OR P0, PT, R3, 0x1, P0 ;  /* 0x000000010300780c */ /* 0x000fe40000701670 */
[----:B------:R-:W-:Y:S02]  /*10c10*/  ISETP.GT.AND P1, PT, R2, 0x51, !P1 ;  /* 0x000000510200780c */ /* 0x000fe40004f24270 */
[----:B------:R-:W-:-:S02]  /*10c20*/  FSEL R9, R125, -INF , !P0 ;  /* 0xff8000007d097808 */ /* 0x000fc40004000000 */
[----:B------:R-:W-:Y:S02]  /*10c30*/  ISETP.GT.AND P0, PT, R2, 0x50, !P6 ;  /* 0x000000500200780c */ /* 0x000fe40007704270 */
[----:B-12---:R-:W-:Y:S02]  /*10c40*/  FMNMX.FTZ R5, R9, R10, !PT ;  /* 0x0000000a09057209 */ /* 0x006fe40007810000 */
        /* <DEDUP_REMOVED lines=10> */
[C---:B------:R-:W-:Y:S02]  /*10cf0*/  ISETP.LT.OR P2, PT, R3.reuse, 0x52, P1 ;  /* 0x000000520300780c */ /* 0x040fe40000f41670 */
        /* <DEDUP_REMOVED lines=25> */
[----:B------:R-:W-:Y:S01]  /*10e90*/  FMNMX.FTZ R6, R54, R3, !PT ;  /* 0x0000000336067209 */ /* 0x000fe20007810000 */
[----:B------:R-:W-:Y:S05]  /*10ea0*/  BRA.DIV ~URZ, `(.L_x_1015) ;  /* 0x00012ab27f007947 */ /* 0x000fea000b800000 */
[----:B------:R1:W2:Y:S02]  /*10eb0*/  SHFL.BFLY PT, R2, R5, 0x2, 0x1f ;  /* 0x0c401f0005027f89 */ /* 0x0002a400000e0000 */
.L_x_1149:
[----:B-12---:R-:W-:Y:S01]  /*10ec0*/  FMNMX.FTZ R5, R5, R2, !PT ;  /* 0x0000000205057209 */ /* 0x006fe20007810000 */
[----:B------:R-:W-:Y:S05]  /*10ed0*/  BRA.DIV ~URZ, `(.L_x_1016) ;  /* 0x00012ae27f007947 */ /* 0x000fea000b800000 */
[----:B------:R-:W1:Y:S04]  /*10ee0*/  SHFL.BFLY PT, R2, R6, 0x2, 0x1f ;  /* 0x0c401f0006027f89 */ /* 0x000e6800000e0000 */
[----:B------:R-:W2:Y:S01]  /*10ef0*/  SHFL.BFLY PT, R3, R5, 0x1, 0x1f ;  /* 0x0c201f0005037f89 */ /* 0x000ea200000e0000 */
[----:B-1----:R-:W-:Y:S02]  /*10f00*/  FMNMX.FTZ R4, R6, R2, !PT ;  /* 0x0000000206047209 */ /* 0x002fe40007810000 */
[----:B--2---:R-:W-:-:S03]  /*10f10*/  FMNMX.FTZ R5, R5, R3, !PT ;  /* 0x0000000305057209 */ /* 0x004fc60007810000 */
[----:B------:R1:W2:Y:S04]  /*10f20*/  SHFL.BFLY PT, R6, R4, 0x1, 0x1f ;  /* 0x0c201f0004067f89 */ /* 0x0002a800000e0000 */
.L_x_1150:
[C---:B------:R-:W-:Y:S01]  /*10f30*/  FMUL.FTZ R3, R5.reuse, c[0x0][0x2d0] ;  /* 0x0000b40005037a20 */ /* 0x040fe20000410000 */
[----:B------:R-:W-:Y:S01]  /*10f40*/  FSETP.NEU.FTZ.AND P0, PT, R5, -INF , PT ;  /* 0xff8000000500780b */ /* 0x000fe20003f1d000 */
[----:B------:R-:W3:Y:S01]  /*10f50*/  LDL R149, [R1+0xc] ;  /* 0x00000c0001957983 */ /* 0x000ee20000100800 */
[----:B--2---:R-:W-:Y:S01]  /*10f60*/  FMNMX.FTZ R8, R6, R4, !PT ;  /* 0x0000000406087209 */ /* 0x004fe20007810000 */
[----:B------:R-:W-:Y:S01]  /*10f70*/  WARPSYNC 0xffffffff ;  /* 0xffffffff00007948 */ /* 0x000fe20003800000 */
[----:B------:R-:W-:Y:S01]  /*10f80*/  FSEL R3, R3, RZ, P0 ;  /* 0x000000ff03037208 */ /* 0x000fe20000000000 */
[----:B------:R-:W-:Y:S01]  /*10f90*/  LDSM.16.MT88.4 R44, [R190] ;  /* 0x00000000be2c783b */ /* 0x000fe20000004200 */
[----:B------:R-:W-:Y:S02]  /*10fa0*/  FSETP.NEU.FTZ.AND P0, PT, R8, -INF , PT ;  /* 0xff8000000800780b */ /* 0x000fe40003f1d000 */
[----:B------:R-:W-:Y:S01]  /*10fb0*/  MOV R148, c[0x0][0x2c4] ;  /* 0x0000b10000947a02 */ /* 0x000fe20000000f00 */
[--C-:B------:R-:W-:Y:S01]  /*10fc0*/  FFMA.FTZ R2, R16, c[0x0][0x2d0], -R3.reuse ;  /* 0x0000b40010027a23 */ /* 0x100fe20000010803 */
[----:B------:R-:W-:Y:S01]  /*10fd0*/  LDSM.16.MT88.4 R36, [R189+0x800] ;  /* 0x00080000bd24783b */ /* 0x000fe20000004200 */
[----:B-1----:R-:W-:Y:S01]  /*10fe0*/  FFMA.FTZ R4, R24, c[0x0][0x2d0], -R3 ;  /* 0x0000b40018047a23 */ /* 0x002fe20000010803 */
[----:B------:R-:W-:Y:S01]  /*10ff0*/  ISETP.NE.AND P1, PT, R148, 0x1, PT ;  /* 0x000000019400780c */ /* 0x000fe20003f25270 */
[----:B------:R1:W-:Y:S01]  /*11000*/  MUFU.EX2 R89, R2 ;  /* 0x0000000200597308 */ /* 0x0003e20000000800 */
[----:B------:R-:W-:Y:S01]  /*11010*/  LDSM.16.MT88.4 R48, [R190+0x800] ;  /* 0x00080000be30783b */ /* 0x000fe20000004200 */
[----:B------:R-:W-:-:S02]  /*11020*/  MOV R148, c[0x0][0x32c] ;  /* 0x0000cb0000947a02 */ /* 0x000fc40000000f00 */
[----:B------:R-:W-:Y:S01]  /*11030*/  IADD3 R212, R212, -0x2, RZ ;  /* 0xfffffffed4d47810 */ /* 0x000fe20007ffe0ff */
[----:B------:R-:W-:Y:S03]  /*11040*/  LDSM.16.MT88.4 R40, [R192] ;  /* 0x00000000c028783b */ /* 0x000fe60000004200 */
[----:B------:R2:W-:Y:S01]  /*11050*/  MUFU.EX2 R95, R4 ;  /* 0x00000004005f7308 */ /* 0x0005e20000000800 */
[----:B-1----:R-:W-:-:S07]  /*11060*/  FFMA.FTZ R2, R17, c[0x0][0x2d0], -R3 ;  /* 0x0000b40011027a23 */ /* 0x002fce0000010803 */
[----:B------:R1:W4:Y:S01]  /*11070*/  MUFU.EX2 R88, R2 ;  /* 0x0000000200587308 */ /* 0x0003220000000800 */
[----:B--2---:R-:W-:-:S07]  /*11080*/  FFMA.FTZ R4, R26, c[0x0][0x2d0], -R3 ;  /* 0x0000b4001a047a23 */ /* 0x004fce0000010803 */
[----:B------:R-:W2:Y:S01]  /*11090*/  MUFU.EX2 R109, R4 ;  /* 0x00000004006d7308 */ /* 0x000ea20000000800 */
[----:B-1----:R-:W-:Y:S01]  /*110a0*/  FFMA.FTZ R2, R18, c[0x0][0x2d0], -R3 ;  /* 0x0000b40012027a23 */ /* 0x002fe20000010803 */
[----:B----4-:R-:W-:-:S06]  /*110b0*/  F2FP.BF16.PACK_AB R32, R88, R89 ;  /* 0x000000595820723e */ /* 0x010fcc00000010ff */
[----:B------:R1:W-:Y:S01]  /*110c0*/  MUFU.EX2 R90, R2 ;  /* 0x00000002005a7308 */ /* 0x0003e20000000800 */
[----:B--2---:R-:W-:Y:S01]  /*110d0*/  F2FP.BF16.PACK_AB R30, R109, R95 ;  /* 0x0000005f6d1e723e */ /* 0x004fe200000010ff */
[--C-:B-1----:R-:W-:Y:S02]  /*110e0*/  FFMA.FTZ R2, R19, c[0x0][0x2d0], -R3.reuse ;  /* 0x0000b40013027a23 */ /* 0x102fe40000010803 */
[----:B------:R-:W1:Y:S04]  /*110f0*/  LDSM.16.MT88.4 R16, [R189] ;  /* 0x00000000bd10783b */ /* 0x000e680000004200 */
[----:B------:R2:W4:Y:S02]  /*11100*/  MUFU.EX2 R91, R2 ;  /* 0x00000002005b7308 */ /* 0x0005240000000800 */
[----:B--2---:R-:W-:Y:S01]  /*11110*/  FFMA.FTZ R2, R22, c[0x0][0x2d0], -R3 ;  /* 0x0000b40016027a23 */ /* 0x004fe20000010803 */
[----:B----4-:R-:W-:-:S05]  /*11120*/  F2FP.BF16.PACK_AB R34, R91, R90 ;  /* 0x0000005a5b22723e */ /* 0x010fca00000010ff */
[----:B------:R2:W-:Y:S02]  /*11130*/  MUFU.EX2 R93, R2 ;  /* 0x00000002005d7308 */ /* 0x0005e40000000800 */
[----:B--2---:R-:W-:-:S06]  /*11140*/  FFMA.FTZ R2, R23, c[0x0][0x2d0], -R3 ;  /* 0x0000b40017027a23 */ /* 0x004fcc0000010803 */
[----:B------:R2:W-:Y:S02]  /*11150*/  MUFU.EX2 R92, R2 ;  /* 0x00000002005c7308 */ /* 0x0005e40000000800 */
[----:B--2---:R-:W-:-:S05]  /*11160*/  FMUL.FTZ R2, R8, c[0x0][0x2d0] ;  /* 0x0000b40008027a20 */ /* 0x004fca0000410000 */
[----:B------:R-:W-:-:S05]  /*11170*/  FSEL R2, R2, RZ, P0 ;  /* 0x000000ff02027208 */ /* 0x000fca0000000000 */
[--C-:B------:R-:W-:Y:S02]  /*11180*/  FFMA.FTZ R4, R9, c[0x0][0x2d0], -R2.reuse ;  /* 0x0000b40009047a23 */ /* 0x100fe40000010802 */
[--C-:B------:R-:W-:Y:S02]  /*11190*/  FFMA.FTZ R56, R56, c[0x0][0x2d0], -R2.reuse ;  /* 0x0000b40038387a23 */ /* 0x100fe40000010802 */
[----:B------:R2:W-:Y:S01]  /*111a0*/  MUFU.EX2 R9, R4 ;  /* 0x0000000400097308 */ /* 0x0005e20000000800 */
[--C-:B------:R-:W-:Y:S02]  /*111b0*/  FFMA.FTZ R55, R55, c[0x0][0x2d0], -R2.reuse ;  /* 0x0000b40037377a23 */ /* 0x100fe40000010802 */
[--C-:B------:R-:W-:Y:S02]  /*111c0*/  FFMA.FTZ R54, R54, c[0x0][0x2d0], -R2.reuse ;  /* 0x0000b40036367a23 */ /* 0x100fe40000010802 */
[----:B--2---:R-:W-:-:S04]  /*111d0*/  FFMA.FTZ R4, R10, c[0x0][0x2d0], -R2 ;  /* 0x0000b4000a047a23 */ /* 0x004fc80000010802 */
[----:B------:R2:W4:Y:S02]  /*111e0*/  MUFU.EX2 R6, R4 ;  /* 0x0000000400067308 */ /* 0x0005240000000800 */
[----:B--2---:R-:W-:Y:S01]  /*111f0*/  FFMA.FTZ R4, R11, c[0x0][0x2d0], -R2 ;  /* 0x0000b4000b047a23 */ /* 0x004fe20000010802 */
[----:B----4-:R-:W-:Y:S01]  /*11200*/  F2FP.BF16.PACK_AB R33, R6, R9 ;  /* 0x000000090621723e */ /* 0x010fe200000010ff */
[----:B------:R-:W-:-:S04]  /*11210*/  FADD.FTZ R6, R9, R6 ;  /* 0x0000000609067221 */ /* 0x000fc80000010000 */
[----:B------:R2:W4:Y:S01]  /*11220*/  MUFU.EX2 R10, R4 ;  /* 0x00000004000a7308 */ /* 0x0005220000000800 */
[----:B------:R-:W-:Y:S02]  /*11230*/  FFMA.FTZ R9, R58, c[0x0][0x2d0], -R3 ;  /* 0x0000b4003a097a23 */ /* 0x000fe40000010803 */
[--C-:B------:R-:W-:Y:S02]  /*11240*/  FFMA.FTZ R58, R84, c[0x0][0x2d0], -R2.reuse ;  /* 0x0000b400543a7a23 */ /* 0x100fe40000010802 */
[----:B--2---:R-:W-:Y:S02]  /*11250*/  FFMA.FTZ R4, R14, c[0x0][0x2d0], -R2 ;  /* 0x0000b4000e047a23 */ /* 0x004fe40000010802 */
[----:B----4-:R-:W-:Y:S02]  /*11260*/  FADD.FTZ R6, R10, R6 ;  /* 0x000000060a067221 */ /* 0x010fe40000010000 */
[----:B------:R2:W4:Y:S02]  /*11270*/  MUFU.EX2 R11, R4 ;  /* 0x00000004000b7308 */ /* 0x0005240000000800 */
[----:B--2---:R-:W-:Y:S01]  /*11280*/  FFMA.FTZ R4, R20, c[0x0][0x2d0], -R2 ;  /* 0x0000b40014047a23 */ /* 0x004fe20000010802 */
[C---:B----4-:R-:W-:Y:S01]  /*11290*/  F2FP.BF16.PACK_AB R35, R11.reuse, R10 ;  /* 0x0000000a0b23723e */ /* 0x050fe200000010ff */
[----:B------:R-:W-:-:S04]  /*112a0*/  FADD.FTZ R14, R11, R6 ;  /* 0x000000060b0e7221 */ /* 0x000fc80000010000 */
[----:B------:R2:W4:Y:S01]  /*112b0*/  MUFU.EX2 R94, R4 ;  /* 0x00000004005e7308 */ /* 0x0005220000000800 */
[--C-:B------:R-:W-:Y:S02]  /*112c0*/  FFMA.FTZ R11, R52, c[0x0][0x2d0], -R3.reuse ;  /* 0x0000b400340b7a23 */ /* 0x100fe40000010803 */
[--C-:B------:R-:W-:Y:S02]  /*112d0*/  FFMA.FTZ R10, R53, c[0x0][0x2d0], -R3.reuse ;  /* 0x0000b400350a7a23 */ /* 0x100fe40000010803 */
[--C-:B------:R-:W-:Y:S02]  /*112e0*/  FFMA.FTZ R6, R60, c[0x0][0x2d0], -R3.reuse ;  /* 0x0000b4003c067a23 */ /* 0x100fe40000010803 */
[--C-:B------:R-:W-:Y:S02]  /*112f0*/  FFMA.FTZ R53, R68, c[0x0][0x2d0], -R3.reuse ;  /* 0x0000b40044357a23 */ /* 0x100fe40000010803 */
[----:B------:R-:W-:Y:S02]  /*11300*/  FFMA.FTZ R52, R70, c[0x0][0x2d0], -R3 ;  /* 0x0000b40046347a23 */ /* 0x000fe40000010803 */
[----:B------:R-:W-:-:S02]  /*11310*/  FFMA.FTZ R60, R71, c[0x0][0x2d0], -R2 ;  /* 0x0000b400473c7a23 */ /* 0x000fc40000010802 */
[----:B--2---:R-:W-:Y:S02]  /*11320*/  FFMA.FTZ R4, R21, c[0x0][0x2d0], -R2 ;  /* 0x0000b40015047a23 */ /* 0x004fe40000010802 */
[----:B-1----:R-:W-:Y:S01]  /*11330*/  HMMA.16816.F32.BF16 R20, R32, R18, RZ ;  /* 0x000000122014723c */ /* 0x002fe200000418ff */
[----:B----4-:R-:W-:Y:S01]  /*11340*/  FADD.FTZ R14, R94, R14 ;  /* 0x0000000e5e0e7221 */ /* 0x010fe20000010000 */
[----:B------:R1:W2:Y:S02]  /*11350*/  MUFU.EX2 R108, R4 ;  /* 0x00000004006c7308 */ /* 0x0002a40000000800 */
[----:B-1----:R-:W-:Y:S01]  /*11360*/  FFMA.FTZ R4, R25, c[0x0][0x2d0], -R2 ;  /* 0x0000b40019047a23 */ /* 0x002fe20000010802 */
[----:B--2---:R-:W-:-:S03]  /*11370*/  F2FP.BF16.PACK_AB R29, R108, R94 ;  /* 0x0000005e6c1d723e */ /* 0x004fc600000010ff */
[C---:B------:R-:W-:Y:S02]  /*11380*/  HMMA.16816.F32.BF16 R24, R32.reuse, R16, RZ ;  /* 0x000000102018723c */ /* 0x040fe400000418ff */
[----:B------:R1:W-:Y:S06]  /*11390*/  MUFU.EX2 R110, R4 ;  /* 0x00000004006e7308 */ /* 0x0003ec0000000800 */
[----:B------:R-:W-:Y:S07]  /*113a0*/  HMMA.16816.F32.BF16 R16, R32, R44, RZ ;  /* 0x0000002c2010723c */ /* 0x000fee00000418ff */
[----:B------:R-:W-:-:S02]  /*113b0*/  FFMA.FTZ R45, R74, c[0x0][0x2d0], -R3 ;  /* 0x0000b4004a2d7a23 */ /* 0x000fc40000010803 */
[----:B------:R-:W-:Y:S02]  /*113c0*/  FFMA.FTZ R44, R67, c[0x0][0x2d0], -R3 ;  /* 0x0000b400432c7a23 */ /* 0x000fe40000010803 */
[----:B-1----:R-:W-:Y:S01]  /*113d0*/  FFMA.FTZ R4, R28, c[0x0][0x2d0], -R2 ;  /* 0x0000b4001c047a23 */ /* 0x002fe20000010802 */
[----:B------:R-:W-:-:S03]  /*113e0*/  F2FP.BF16.PACK_AB R28, R92, R93 ;  /* 0x0000005d5c1c723e */ /* 0x000fc600000010ff */
        /* <DEDUP_REMOVED lines=8> */
[----:B------:R-:W-:Y:S02]  /*11470*/  HMMA.16816.F32.BF16 R140, R28, R48, R16 ;  /* 0x000000301c8c723c */ /* 0x000fe40000041810 */
[----:B------:R-:W-:-:S05]  /*11480*/  FADD.FTZ R4, R92, R4 ;  /* 0x000000045c047221 */ /* 0x000fca0000010000 */
[--C-:B------:R-:W-:Y:S01]  /*11490*/  FFMA.FTZ R49, R82, c[0x0][0x2d0], -R3.reuse ;  /* 0x0000b40052317a23 */ /* 0x100fe20000010803 */
[----:B------:R-:W-:Y:S01]  /*114a0*/  HMMA.16816.F32.BF16 R16, R32, R40, RZ ;  /* 0x000000282010723c */ /* 0x000fe200000418ff */
[----:B------:R-:W-:-:S07]  /*114b0*/  FFMA.FTZ R48, R81, c[0x0][0x2d0], -R3 ;  /* 0x0000b40051307a23 */ /* 0x000fce0000010803 */
[----:B------:R-:W-:Y:S01]  /*114c0*/  HMMA.16816.F32.BF16 R128, R28, R38, R20 ;  /* 0x000000261c80723c */ /* 0x000fe20000041814 */
[----:B------:R-:W2:Y:S07]  /*114d0*/  LDSM.16.MT88.4 R36, [R191] ;  /* 0x00000000bf24783b */ /* 0x000eae0000004200 */
[----:B------:R-:W-:Y:S07]  /*114e0*/  HMMA.16816.F32.BF16 R20, R32, R46, RZ ;  /* 0x0000002e2014723c */ /* 0x000fee00000418ff */
[--C-:B------:R-:W-:Y:S01]  /*114f0*/  FFMA.FTZ R47, R80, c[0x0][0x2d0], -R3.reuse ;  /* 0x0000b400502f7a23 */ /* 0x100fe20000010803 */
[----:B-1----:R-:W-:Y:S01]  /*11500*/  HMMA.16816.F32.BF16 R124, R28, R24, R16 ;  /* 0x000000181c7c723c */ /* 0x002fe20000041810 */
[----:B------:R-:W-:-:S07]  /*11510*/  FFMA.FTZ R46, R75, c[0x0][0x2d0], -R3 ;  /* 0x0000b4004b2e7a23 */ /* 0x000fce0000010803 */
[----:B------:R-:W-:Y:S01]  /*11520*/  HMMA.16816.F32.BF16 R16, R32, R42, RZ ;  /* 0x0000002a2010723c */ /* 0x000fe200000418ff */
[----:B------:R-:W-:Y:S07]  /*11530*/  LDSM.16.MT88.4 R40, [R190+0x3000] ;  /* 0x00300000be28783b */ /* 0x000fee0000004200 */
[----:B------:R-:W-:Y:S01]  /*11540*/  HMMA.16816.F32.BF16 R120, R28, R50, R20 ;  /* 0x000000321c78723c */ /* 0x000fe20000041814 */
[----:B------:R-:W1:Y:S06]  /*11550*/  LDSM.16.MT88.4 R20, [R191+0x800] ;  /* 0x00080000bf14783b */ /* 0x000e6c0000004200 */
[----:B------:R-:W-:-:S02]  /*11560*/  FFMA.FTZ R51, R72, c[0x0][0x2d0], -R3 ;  /* 0x0000b40048337a23 */ /* 0x000fc40000010803 */
[----:B------:R-:W-:-:S07]  /*11570*/  FFMA.FTZ R50, R83, c[0x0][0x2d0], -R3 ;  /* 0x0000b40053327a23 */ /* 0x000fce0000010803 */
[----:B------:R-:W-:Y:S01]  /*11580*/  HMMA.16816.F32.BF16 R116, R28, R26, R16 ;  /* 0x0000001a1c74723c */ /* 0x000fe20000041810 */
[----:B------:R-:W-:Y:S07]  /*11590*/  LDSM.16.MT88.4 R24, [R189+0x3800] ;  /* 0x00380000bd18783b */ /* 0x000fee0000004200 */
[----:B--2---:R-:W-:Y:S07]  /*115a0*/  HMMA.16816.F32.BF16 R16, R32, R36, RZ ;  /* 0x000000242010723c */ /* 0x004fee00000418ff */
[----:B------:R-:W-:-:S02]  /*115b0*/  FFMA.FTZ R36, R63, c[0x0][0x2d0], -R3 ;  /* 0x0000b4003f247a23 */ /* 0x000fc40000010803 */
[----:B------:R-:W-:Y:S02]  /*115c0*/  FFMA.FTZ R37, R65, c[0x0][0x2d0], -R3 ;  /* 0x0000b40041257a23 */ /* 0x000fe40000010803 */
[----:B------:R-:W-:Y:S02]  /*115d0*/  FADD.FTZ R3, R95, R4 ;  /* 0x000000045f037221 */ /* 0x000fe40000010000 */
[----:B------:R-:W-:Y:S02]  /*115e0*/  FADD.FTZ R4, R108, R14 ;  /* 0x0000000e6c047221 */ /* 0x000fe40000010000 */
[----:B------:R-:W-:Y:S02]  /*115f0*/  FADD.FTZ R3, R109, R3 ;  /* 0x000000036d037221 */ /* 0x000fe40000010000 */
[----:B------:R-:W-:Y:S02]  /*11600*/  FFMA.FTZ R14, R64, c[0x0][0x2d0], -R2 ;  /* 0x0000b400400e7a23 */ /* 0x000fe40000010802 */
[----:B------:R-:W-:-:S05]  /*11610*/  FADD.FTZ R4, R110, R4 ;  /* 0x000000046e047221 */ /* 0x000fca0000010000 */
[----:B-1----:R-:W-:Y:S08]  /*11620*/  HMMA.16816.F32.BF16 R104, R28, R20, R16 ;  /* 0x000000141c68723c */ /* 0x002ff00000041810 */
[----:B------:R-:W-:Y:S11]  /*11630*/  HMMA.16816.F32.BF16 R16, R32, R38, RZ ;  /* 0x000000262010723c */ /* 0x000ff600000418ff */
[----:B------:R-:W-:Y:S11]  /*11640*/  @!UPT UIADD3 URZ, URZ, URZ, URZ ;  /* 0x0000003f3f3ff290 */ /* 0x000ff6000fffe03f */
[----:B------:R-:W-:Y:S02]  /*11650*/  @!UPT UIADD3 URZ, URZ, URZ, URZ ;  /* 0x0000003f3f3ff290 */ /* 0x000fe4000fffe03f */
[----:B------:R-:W-:Y:S01]  /*11660*/  HMMA.16816.F32.BF16 R96, R28, R22, R16 ;  /* 0x000000161c60723c */ /* 0x000fe20000041810 */
[----:B------:R-:W1:Y:S07]  /*11670*/  LDSM.16.MT88.4 R20, [R189+0x3000] ;  /* 0x00300000bd14783b */ /* 0x000e6e0000004200 */
[----:B-1----:R-:W-:Y:S01]  /*11680*/  HMMA.16816.F32.BF16 R16, R32, R20, RZ ;  /* 0x000000142010723c */ /* 0x002fe200000418ff */
[----:B------:R1:W-:Y:S06]  /*11690*/  MUFU.EX2 R20, R6 ;  /* 0x0000000600147308 */ /* 0x0003ec0000000800 */
[----:B------:R-:W-:-:S02]  /*116a0*/  FFMA.FTZ R21, R66, c[0x0][0x2d0], -R2 ;  /* 0x0000b40042157a23 */ /* 0x000fc40000010802 */
[--C-:B-1----:R-:W-:Y:S02]  /*116b0*/  FFMA.FTZ R6, R57, c[0x0][0x2d0], -R2.reuse ;  /* 0x0000b40039067a23 */ /* 0x102fe40000010802 */
[--C-:B------:R-:W-:Y:S11]  /*116c0*/  FFMA.FTZ R57, R85, c[0x0][0x2d0], -R2.reuse ;  /* 0x0000b40055397a23 */ /* 0x100ff60000010802 */
[----:B------:R-:W-:Y:S02]  /*116d0*/  @!UPT UIADD3 URZ, URZ, URZ, URZ ;  /* 0x0000003f3f3ff290 */ /* 0x000fe4000fffe03f */
[----:B------:R-:W-:Y:S01]  /*116e0*/  HMMA.16816.F32.BF16 R88, R28, R24, R16 ;  /* 0x000000181c58723c */ /* 0x000fe20000041810 */
[----:B------:R1:W2:Y:S07]  /*116f0*/  MUFU.EX2 R24, R11 ;  /* 0x0000000b00187308 */ /* 0x0002ae0000000800 */
[----:B------:R-:W-:Y:S01]  /*11700*/  HMMA.16816.F32.BF16 R16, R32, R22, RZ ;  /* 0x000000162010723c */ /* 0x000fe200000418ff */
[----:B------:R4:W5:Y:S06]  /*11710*/  MUFU.EX2 R22, R10 ;  /* 0x0000000a00167308 */ /* 0x00096c0000000800 */
[----:B------:R-:W-:-:S02]  /*11720*/  FFMA.FTZ R23, R86, c[0x0][0x2d0], -R2 ;  /* 0x0000b40056177a23 */ /* 0x000fc40000010802 */
[----:B------:R2:W2:Y:S01]  /*11730*/  MUFU.EX2 R25, R9 ;  /* 0x0000000900197308 */ /* 0x0004a20000000800 */
[--C-:B-1----:R-:W-:Y:S02]  /*11740*/  FFMA.FTZ R11, R62, c[0x0][0x2d0], -R2.reuse ;  /* 0x0000b4003e0b7a23 */ /* 0x102fe40000010802 */
[--C-:B------:R-:W-:Y:S02]  /*11750*/  FFMA.FTZ R62, R87, c[0x0][0x2d0], -R2.reuse ;  /* 0x0000b400573e7a23 */ /* 0x100fe40000010802 */
[----:B----4-:R-:W-:-:S03]  /*11760*/  FFMA.FTZ R10, R61, c[0x0][0x2d0], -R2 ;  /* 0x0000b4003d0a7a23 */ /* 0x010fc60000010802 */
[----:B------:R-:W-:Y:S01]  /*11770*/  MUFU.EX2 R11, R11 ;  /* 0x0000000b000b7308 */ /* 0x000fe20000000800 */
[----:B------:R-:W-:-:S06]  /*11780*/  FFMA.FTZ R61, R69, c[0x0][0x2d0], -R2 ;  /* 0x0000b400453d7a23 */ /* 0x000fcc0000010802 */
[----:B------:R-:W-:Y:S01]  /*11790*/  HMMA.16816.F32.BF16 R92, R28, R26, R16 ;  /* 0x0000001a1c5c723c */ /* 0x000fe20000041810 */
[--C-:B--2---:R-:W-:Y:S01]  /*117a0*/  FFMA.FTZ R9, R59, c[0x0][0x2d0], -R2.reuse ;  /* 0x0000b4003b097a23 */ /* 0x104fe20000010802 */
[----:B------:R-:W1:Y:S01]  /*117b0*/  MUFU.EX2 R17, R36 ;  /* 0x0000002400117308 */ /* 0x000e620000000800 */
[----:B------:R-:W-:Y:S02]  /*117c0*/  FFMA.FTZ R59, R73, c[0x0][0x2d0], -R2 ;  /* 0x0000b400493b7a23 */ /* 0x000fe40000010802 */
[----:B------:R-:W-:Y:S01]  /*117d0*/  FADD.FTZ R2, R24, R3 ;  /* 0x0000000318027221 */ /* 0x000fe20000010000 */
[----:B-----5:R-:W-:Y:S01]  /*117e0*/  F2FP.BF16.PACK_AB R24, R22, R24 ;  /* 0x000000181618723e */ /* 0x020fe200000010ff */
[----:B------:R-:W-:Y:S01]  /*117f0*/  FADD.FTZ R3, R111, R4 ;  /* 0x000000046f037221 */ /* 0x000fe20000010000 */
[----:B------:R-:W-:Y:S01]  /*11800*/  F2FP.BF16.PACK_AB R26, R20, R25 ;  /* 0x00000019141a723e */ /* 0x000fe200000010ff */
[----:B------:R-:W-:Y:S01]  /*11810*/  FADD.FTZ R2, R22, R2 ;  /* 0x0000000216027221 */ /* 0x000fe20000010000 */
[----:B------:R2:W4:Y:S03]  /*11820*/  MUFU.EX2 R16, R37 ;  /* 0x0000002500107308 */ /* 0x0005260000000800 */
[----:B------:R-:W-:-:S04]  /*11830*/  FADD.FTZ R2, R25, R2 ;  /* 0x0000000219027221 */ /* 0x000fc80000010000 */
[----:B------:R-:W-:Y:S01]  /*11840*/  FADD.FTZ R2, R20, R2 ;  /* 0x0000000214027221 */ /* 0x000fe20000010000 */
[----:B------:R-:W5:Y:S03]  /*11850*/  MUFU.EX2 R22, R53 ;  /* 0x0000003500167308 */ /* 0x000f660000000800 */
[----:B-1----:R-:W-:Y:S01]  /*11860*/  FADD.FTZ R2, R17, R2 ;  /* 0x0000000211027221 */ /* 0x002fe20000010000 */
[----:B--2---:R-:W1:Y:S03]  /*11870*/  LDSM.16.MT88.4 R36, [R190+0x3800] ;  /* 0x00380000be24783b */ /* 0x004e660000004200 */
[C---:B----4-:R-:W-:Y:S01]  /*11880*/  FADD.FTZ R2, R16.reuse, R2 ;  /* 0x0000000210027221 */ /* 0x050fe20000010000 */
[----:B------:R-:W-:Y:S01]  /*11890*/  F2FP.BF16.PACK_AB R20, R16, R17 ;  /* 0x000000111014723e */ /* 0x000fe200000010ff */
[----:B------:R-:W2:Y:S01]  /*118a0*/  MUFU.EX2 R4, R52 ;  /* 0x0000003400047308 */ /* 0x000ea20000000800 */
[----:B------:R-:W-:Y:S01]  /*118b0*/  HMMA.16816.F32.BF16 R16, R32, R40, RZ ;  /* 0x000000282010723c */ /* 0x000fe200000418ff */
[----:B-----5:R-:W-:-:S06]  /*118c0*/  FADD.FTZ R2, R22, R2 ;  /* 0x0000000216027221 */ /* 0x020fcc0000010000 */
[----:B------:R-:W4:Y:S08]  /*118d0*/  MUFU.EX2 R27, R51 ;  /* 0x00000033001b7308 */ /* 0x000f300000000800 */
[----:B------:R-:W5:Y:S01]  /*118e0*/  MUFU.EX2 R25, R50 ;  /* 0x0000003200197308 */ /* 0x000f620000000800 */
[C---:B--2---:R-:W-:Y:S01]  /*118f0*/  FADD.FTZ R2, R4.reuse, R2 ;  /* 0x0000000204027221 */ /* 0x044fe20000010000 */
[----:B------:R-:W-:-:S06]  /*11900*/  F2FP.BF16.PACK_AB R22, R4, R22 ;  /* 0x000000160416723e */ /* 0x000fcc00000010ff */
[----:B------:R-:W-:Y:S01]  /*11910*/  MUFU.EX2 R41, R47 ;  /* 0x0000002f00297308 */ /* 0x000fe20000000800 */
[----:B----4-:R-:W-:-:S07]  /*11920*/  FADD.FTZ R2, R27, R2 ;  /* 0x000000021b027221 */ /* 0x010fce0000010000 */
[----:B------:R-:W2:Y:S01]  /*11930*/  MUFU.EX2 R40, R46 ;  /* 0x0000002e00287308 */ /* 0x000ea20000000800 */
[----:B-----5:R-:W-:Y:S01]  /*11940*/  FADD.FTZ R2, R25, R2 ;  /* 0x0000000219027221 */ /* 0x020fe20000010000 */
[----:B-1----:R-:W-:Y:S06]  /*11950*/  HMMA.16816.F32.BF16 R108, R28, R36, R16 ;  /* 0x000000241c6c723c */ /* 0x002fec0000041810 */
[----:B------:R-:W1:Y:S02]  /*11960*/  MUFU.EX2 R37, R49 ;  /* 0x0000003100257308 */ /* 0x000e640000000800 */
[----:B------:R-:W-:Y:S06]  /*11970*/  HMMA.16816.F32.BF16 R16, R32, R42, RZ ;  /* 0x0000002a2010723c */ /* 0x000fec00000418ff */
[----:B------:R-:W4:Y:S01]  /*11980*/  MUFU.EX2 R36, R48 ;  /* 0x0000003000247308 */ /* 0x000f220000000800 */
[----:B--2---:R-:W-:-:S07]  /*11990*/  F2FP.BF16.PACK_AB R72, R40, R41 ;  /* 0x000000292848723e */ /* 0x004fce00000010ff */
[----:B------:R-:W2:Y:S01]  /*119a0*/  MUFU.EX2 R48, R45 ;  /* 0x0000002d00307308 */ /* 0x000ea20000000800 */
[----:B-1----:R-:W-:-:S07]  /*119b0*/  FADD.FTZ R2, R37, R2 ;  /* 0x0000000225027221 */ /* 0x002fce0000010000 */
[----:B------:R1:W5:Y:S01]  /*119c0*/  MUFU.EX2 R42, R44 ;  /* 0x0000002c002a7308 */ /* 0x0003620000000800 */
[----:B----4-:R-:W-:-:S04]  /*119d0*/  FADD.FTZ R2, R36, R2 ;  /* 0x0000000224027221 */ /* 0x010fc80000010000 */
[----:B------:R-:W-:Y:S01]  /*119e0*/  FADD.FTZ R2, R41, R2 ;  /* 0x0000000229027221 */ /* 0x000fe20000010000 */
[----:B------:R-:W-:Y:S02]  /*119f0*/  HMMA.16816.F32.BF16 R112, R28, R38, R16 ;  /* 0x000000261c70723c */ /* 0x000fe40000041810 */
[----:B------:R-:W4:Y:S01]  /*11a00*/  MUFU.EX2 R43, R6 ;  /* 0x00000006002b7308 */ /* 0x000f220000000800 */
[----:B------:R-:W-:-:S04]  /*11a10*/  FADD.FTZ R2, R40, R2 ;  /* 0x0000000228027221 */ /* 0x000fc80000010000 */
[----:B--2---:R-:W-:Y:S01]  /*11a20*/  FADD.FTZ R2, R48, R2 ;  /* 0x0000000230027221 */ /* 0x004fe20000010000 */
[----:B------:R-:W-:Y:S01]  /*11a30*/  F2FP.BF16.PACK_AB R16, R25, R27 ;  /* 0x0000001b1910723e */ /* 0x000fe200000010ff */
[----:B-1----:R-:W1:Y:S01]  /*11a40*/  LDSM.16.MT88.4 R44, [R192+0x3000] ;  /* 0x00300000c02c783b */ /* 0x002e620000004200 */
[----:B------:R-:W2:Y:S01]  /*11a50*/  MUFU.EX2 R9, R9 ;  /* 0x0000000900097308 */ /* 0x000ea20000000800 */
[C---:B-----5:R-:W-:Y:S01]  /*11a60*/  FADD.FTZ R228, R42.reuse, R2 ;  /* 0x000000022ae47221 */ /* 0x060fe20000010000 */
[----:B------:R-:W-:Y:S02]  /*11a70*/  F2FP.BF16.PACK_AB R74, R42, R48 ;  /* 0x000000302a4a723e */ /* 0x000fe400000010ff */
[----:B------:R-:W-:Y:S01]  /*11a80*/  F2FP.BF16.PACK_AB R18, R36, R37 ;  /* 0x000000252412723e */ /* 0x000fe200000010ff */
[----:B----4-:R-:W-:-:S03]  /*11a90*/  FADD.FTZ R3, R43, R3 ;  /* 0x000000032b037221 */ /* 0x010fc60000010000 */
[----:B------:R-:W4:Y:S01]  /*11aa0*/  MUFU.EX2 R10, R10 ;  /* 0x0000000a000a7308 */ /* 0x000f220000000800 */
[C---:B--2---:R-:W-:Y:S01]  /*11ab0*/  F2FP.BF16.PACK_AB R25, R9.reuse, R43 ;  /* 0x0000002b0919723e */ /* 0x044fe200000010ff */
[----:B------:R-:W-:Y:S01]  /*11ac0*/  FADD.FTZ R3, R9, R3 ;  /* 0x0000000309037221 */ /* 0x000fe20000010000 */
[----:B------:R-:W2:Y:S05]  /*11ad0*/  LDSM.16.MT88.4 R40, [R192+0x3800] ;  /* 0x00380000c028783b */ /* 0x000eaa0000004200 */
[----:B------:R-:W5:Y:S01]  /*11ae0*/  MUFU.EX2 R6, R14 ;  /* 0x0000000e00067308 */ /* 0x000f620000000800 */
[----:B----4-:R-:W-:Y:S01]  /*11af0*/  FADD.FTZ R3, R10, R3 ;  /* 0x000000030a037221 */ /* 0x010fe20000010000 */
[----:B------:R-:W-:-:S06]  /*11b00*/  F2FP.BF16.PACK_AB R27, R11, R10 ;  /* 0x0000000a0b1b723e */ /* 0x000fcc00000010ff */
[----:B------:R-:W-:Y:S01]  /*11b10*/  MUFU.EX2 R14, R59 ;  /* 0x0000003b000e7308 */ /* 0x000fe20000000800 */
[----:B------:R-:W-:-:S07]  /*11b20*/  FADD.FTZ R2, R11, R3 ;  /* 0x000000030b027221 */ /* 0x000fce0000010000 */
[----:B------:R-:W-:Y:S01]  /*11b30*/  MUFU.EX2 R9, R58 ;  /* 0x0000003a00097308 */ /* 0x000fe20000000800 */
[----:B-----5:R-:W-:Y:S01]  /*11b40*/  FADD.FTZ R2, R6, R2 ;  /* 0x0000000206027221 */ /* 0x020fe20000010000 */
[----:B-1----:R-:W-:Y:S06]  /*11b50*/  HMMA.16816.F32.BF16 R36, R32, R44, RZ ;  /* 0x0000002c2024723c */ /* 0x002fec00000418ff */
[----:B------:R-:W-:Y:S08]  /*11b60*/  MUFU.EX2 R11, R57 ;  /* 0x00000039000b7308 */ /* 0x000ff00000000800 */
[----:B------:R-:W-:Y:S08]  /*11b70*/  MUFU.EX2 R3, R56 ;  /* 0x0000003800037308 */ /* 0x000ff00000000800 */
[----:B------:R-:W1:Y:S02]  /*11b80*/  MUFU.EX2 R4, R21 ;  /* 0x0000001500047308 */ /* 0x000e640000000800 */
[----:B--2---:R-:W-:Y:S06]  /*11b90*/  HMMA.16816.F32.BF16 R84, R28, R40, R36 ;  /* 0x000000281c54723c */ /* 0x004fec0000041824 */
[----:B------:R-:W2:Y:S02]  /*11ba0*/  MUFU.EX2 R17, R61 ;  /* 0x0000003d00117308 */ /* 0x000ea40000000800 */
[----:B------:R-:W-:Y:S06]  /*11bb0*/  HMMA.16816.F32.BF16 R36, R32, R46, RZ ;  /* 0x0000002e2024723c */ /* 0x000fec00000418ff */
[----:B------:R-:W4:Y:S01]  /*11bc0*/  MUFU.EX2 R10, R60 ;  /* 0x0000003c000a7308 */ /* 0x000f220000000800 */
[C---:B-1----:R-:W-:Y:S01]  /*11bd0*/  FADD.FTZ R2, R4.reuse, R2 ;  /* 0x0000000204027221 */ /* 0x042fe20000010000 */
[----:B------:R-:W-:-:S03]  /*11be0*/  F2FP.BF16.PACK_AB R21, R4, R6 ;  /* 0x000000060415723e */ /* 0x000fc600000010ff */
[----:B--2---:R-:W-:-:S03]  /*11bf0*/  FADD.FTZ R2, R17, R2 ;  /* 0x0000000211027221 */ /* 0x004fc60000010000 */
[----:B------:R1:W2:Y:S01]  /*11c00*/  MUFU.EX2 R6, R23 ;  /* 0x0000001700067308 */ /* 0x0002a20000000800 */
[----:B----4-:R-:W-:-:S07]  /*11c10*/  FADD.FTZ R2, R10, R2 ;  /* 0x000000020a027221 */ /* 0x010fce0000010000 */
[----:B------:R-:W4:Y:S02]  /*11c20*/  MUFU.EX2 R4, R62 ;  /* 0x0000003e00047308 */ /* 0x000f240000000800 */
[----:B------:R-:W-:Y:S01]  /*11c30*/  HMMA.16816.F32.BF16 R80, R28, R42, R36 ;  /* 0x0000002a1c50723c */ /* 0x000fe20000041824 */
[----:B------:R-:W5:Y:S01]  /*11c40*/  LDSM.16.MT88.4 R36, [R191+0x3000] ;  /* 0x00300000bf24783b */ /* 0x000f620000004200 */
[----:B------:R-:W-:Y:S01]  /*11c50*/  FADD.FTZ R2, R14, R2 ;  /* 0x000000020e027221 */ /* 0x000fe20000010000 */
[----:B-1----:R-:W-:-:S03]  /*11c60*/  F2FP.BF16.PACK_AB R23, R10, R17 ;  /* 0x000000110a17723e */ /* 0x002fc600000010ff */
[C---:B------:R-:W-:Y:S01]  /*11c70*/  FADD.FTZ R2, R9.reuse, R2 ;  /* 0x0000000209027221 */ /* 0x040fe20000010000 */
[----:B------:R-:W-:Y:S02]  /*11c80*/  F2FP.BF16.PACK_AB R17, R9, R14 ;  /* 0x0000000e0911723e */ /* 0x000fe400000010ff */
[----:B--2---:R-:W-:Y:S01]  /*11c90*/  F2FP.BF16.PACK_AB R19, R6, R11 ;  /* 0x0000000b0613723e */ /* 0x004fe200000010ff */
[----:B------:R-:W-:Y:S01]  /*11ca0*/  FADD.FTZ R2, R11, R2 ;  /* 0x000000020b027221 */ /* 0x000fe20000010000 */
[----:B----4-:R-:W-:-:S03]  /*11cb0*/  F2FP.BF16.PACK_AB R73, R3, R4 ;  /* 0x000000040349723e */ /* 0x010fc600000010ff */
[----:B------:R-:W-:-:S04]  /*11cc0*/  FADD.FTZ R2, R6, R2 ;  /* 0x0000000206027221 */ /* 0x000fc80000010000 */
[----:B------:R-:W-:Y:S02]  /*11cd0*/  FADD.FTZ R2, R4, R2 ;  /* 0x0000000204027221 */ /* 0x000fe40000010000 */
[----:B------:R-:W1:Y:S02]  /*11ce0*/  MUFU.EX2 R4, R55 ;  /* 0x0000003700047308 */ /* 0x000e640000000800 */
[----:B------:R-:W-:-:S06]  /*11cf0*/  FADD.FTZ R2, R3, R2 ;  /* 0x0000000203027221 */ /* 0x000fcc0000010000 */
[----:B------:R-:W2:Y:S01]  /*11d00*/  MUFU.EX2 R3, R54 ;  /* 0x0000003600037308 */ /* 0x000ea20000000800 */
[----:B-1----:R-:W-:Y:S01]  /*11d10*/  FADD.FTZ R2, R4, R2 ;  /* 0x0000000204027221 */ /* 0x002fe20000010000 */
[----:B-----5:R-:W-:Y:S01]  /*11d20*/  HMMA.16816.F32.BF16 R40, R32, R36, RZ ;  /* 0x000000242028723c */ /* 0x020fe200000418ff */
[C---:B--2---:R-:W-:Y:S02]  /*11d30*/  F2FP.BF16.PACK_AB R75, R3.reuse, R4 ;  /* 0x00000004034b723e */ /* 0x044fe400000010ff */
[----:B------:R-:W-:Y:S01]  /*11d40*/  FADD.FTZ R236, R3, R2 ;  /* 0x0000000203ec7221 */ /* 0x000fe20000010000 */
[----:B---3--:R-:W-:Y:S01]  /*11d50*/  MOV R2, R149 ;  /* 0x0000009500027202 */ /* 0x008fe20000000f00 */
[----:B------:R-:W-:-:S03]  /*11d60*/  @P1 IMAD.HI.U32 R3, R149, c[0x0][0x2c8], RZ ;  /* 0x0000b20095031a27 */ /* 0x000fc600078e00ff */
[----:B------:R-:W-:Y:S01]  /*11d70*/  HMMA.16816.F32.BF16 R32, R32, R38, RZ ;  /* 0x000000262020723c */ /* 0x000fe200000418ff */
[----:B------:R-:W1:Y:S01]  /*11d80*/  LDSM.16.MT88.4 R36, [R191+0x3800] ;  /* 0x00380000bf24783b */ /* 0x000e620000004200 */
[----:B------:R-:W-:Y:S02]  /*11d90*/  @P1 SHF.R.U32.HI R2, RZ, c[0x0][0x2cc], R3 ;  /* 0x0000b300ff021a19 */ /* 0x000fe40000011603 */
[----:B------:R-:W-:Y:S02]  /*11da0*/  ISETP.GE.AND P1, PT, R148, 0x1, PT ;  /* 0x000000019400780c */ /* 0x000fe40003f26270 */
[----:B------:R-:W-:-:S04]  /*11db0*/  IADD3 R2, R155, R2, RZ ;  /* 0x000000029b027210 */ /* 0x000fc80007ffe0ff */
[----:B------:R-:W-:-:S06]  /*11dc0*/  IADD3 R4, R2, c[0x0][0x328], RZ ;  /* 0x0000ca0002047a10 */ /* 0x000fcc0007ffe0ff */
[C---:B-1----:R-:W-:Y:S08]  /*11dd0*/  HMMA.16816.F32.BF16 R68, R28.reuse, R36, R40 ;  /* 0x000000241c44723c */ /* 0x042ff00000041828 */
[----:B------:R-:W-:Y:S01]  /*11de0*/  HMMA.16816.F32.BF16 R40, R28, R38, R32 ;  /* 0x000000261c28723c */ /* 0x000fe20000041820 */
        /* <DEDUP_REMOVED lines=41> */
[C---:B--2---:R-:W-:Y:S01]  /*12080*/  HMMA.16816.F32.BF16 R64, R20.reuse, R24, R108 ;  /* 0x000000181440723c */ /* 0x044fe2000004186c */
[----:B------:R-:W-:Y:S07]  /*12090*/  LDSM.16.MT88.4 R108, [R192+0x2800] ;  /* 0x00280000c06c783b */ /* 0x000fee0000004200 */
[C---:B------:R-:W-:Y:S01]  /*120a0*/  HMMA.16816.F32.BF16 R60, R20.reuse, R26, R112 ;  /* 0x0000001a143c723c */ /* 0x040fe20000041870 */
[----:B------:R-:W2:Y:S07]  /*120b0*/  LDSM.16.MT88.4 R24, [R191+0x4800] ;  /* 0x00480000bf18783b */ /* 0x000eae0000004200 */
[C---:B-1----:R-:W-:Y:S08]  /*120c0*/  HMMA.16816.F32.BF16 R56, R20.reuse, R28, R144 ;  /* 0x0000001c1438723c */ /* 0x042ff00000041890 */
[C---:B------:R-:W-:Y:S01]  /*120d0*/  HMMA.16816.F32.BF16 R48, R20.reuse, R30, R140 ;  /* 0x0000001e1430723c */ /* 0x040fe2000004188c */
[----:B------:R-:W1:Y:S07]  /*120e0*/  LDSM.16.MT88.4 R28, [R192+0x2000] ;  /* 0x00200000c01c783b */ /* 0x000e6e0000004200 */
[C---:B--2---:R-:W-:Y:S08]  /*120f0*/  HMMA.16816.F32.BF16 R40, R20.reuse, R24, R128 ;  /* 0x000000181428723c */ /* 0x044ff00000041880 */
[----:B------:R-:W-:Y:S01]  /*12100*/  HMMA.16816.F32.BF16 R32, R20, R26, R120 ;  /* 0x0000001a1420723c */ /* 0x000fe20000041878 */
[----:B------:R-:W2:Y:S04]  /*12110*/  LDSM.16.MT88.4 R20, [R190+0x2000] ;  /* 0x00200000be14783b */ /* 0x000ea80000004200 */
[----:B------:R-:W3:Y:S03]  /*12120*/  LDSM.16.MT88.4 R24, [R189+0x2000] ;  /* 0x00200000bd18783b */ /* 0x000ee60000004200 */
[C---:B-1----:R-:W-:Y:S01]  /*12130*/  HMMA.16816.F32.BF16 R112, R16.reuse, R28, R96 ;  /* 0x0000001c1070723c */ /* 0x042fe20000041860 */
[----:B------:R-:W-:Y:S07]  /*12140*/  LDSM.16.MT88.4 R96, [R191+0x2800] ;  /* 0x00280000bf60783b */ /* 0x000fee0000004200 */
[C---:B------:R-:W-:Y:S01]  /*12150*/  HMMA.16816.F32.BF16 R80, R16.reuse, R30, R80 ;  /* 0x0000001e1050723c */ /* 0x040fe20000041850 */
[----:B------:R-:W1:Y:S07]  /*12160*/  LDSM.16.MT88.4 R28, [R190+0x5000] ;  /* 0x00500000be1c783b */ /* 0x000e6e0000004200 */
[C---:B--2---:R-:W-:Y:S08]  /*12170*/  HMMA.16816.F32.BF16 R104, R16.reuse, R20, R104 ;  /* 0x000000141068723c */ /* 0x044ff00000041868 */
[C---:B------:R-:W-:Y:S01]  /*12180*/  HMMA.16816.F32.BF16 R84, R16.reuse, R22, R84 ;  /* 0x000000161054723c */ /* 0x040fe20000041854 */
[----:B------:R-:W2:Y:S07]  /*12190*/  LDSM.16.MT88.4 R20, [R189+0x5000] ;  /* 0x00500000bd14783b */ /* 0x000eae0000004200 */
[C---:B---3--:R-:W-:Y:S01]  /*121a0*/  HMMA.16816.F32.BF16 R128, R16.reuse, R24, R124 ;  /* 0x000000181080723c */ /* 0x048fe2000004187c */
[----:B------:R-:W-:Y:S07]  /*121b0*/  LDSM.16.MT88.4 R124, [R189+0x2800] ;  /* 0x00280000bd7c783b */ /* 0x000fee0000004200 */
[----:B------:R-:W-:Y:S01]  /*121c0*/  HMMA.16816.F32.BF16 R88, R16, R26, R116 ;  /* 0x0000001a1058723c */ /* 0x000fe20000041874 */
[----:B------:R-:W3:Y:S04]  /*121d0*/  LDSM.16.MT88.4 R24, [R191+0x2000] ;  /* 0x00200000bf18783b */ /* 0x000ee80000004200 */
[----:B------:R-:W-:Y:S03]  /*121e0*/  LDSM.16.MT88.4 R116, [R190+0x2800] ;  /* 0x00280000be74783b */ /* 0x000fe60000004200 */
[C---:B------:R-:W-:Y:S08]  /*121f0*/  HMMA.16816.F32.BF16 R112, R72.reuse, R108, R112 ;  /* 0x0000006c4870723c */ /* 0x040ff00000041870 */
[----:B------:R-:W-:Y:S01]  /*12200*/  HMMA.16816.F32.BF16 R108, R72, R110, R80 ;  /* 0x0000006e486c723c */ /* 0x000fe20000041850 */
[----:B------:R-:W-:Y:S07]  /*12210*/  LDSM.16.MT88.4 R80, [R190+0x5800] ;  /* 0x00580000be50783b */ /* 0x000fee0000004200 */
[C---:B-1----:R-:W-:Y:S08]  /*12220*/  HMMA.16816.F32.BF16 R60, R16.reuse, R30, R60 ;  /* 0x0000001e103c723c */ /* 0x042ff0000004183c */
[C---:B--2---:R-:W-:Y:S08]  /*12230*/  HMMA.16816.F32.BF16 R92, R16.reuse, R20, R44 ;  /* 0x00000014105c723c */ /* 0x044ff0000004182c */
[C---:B------:R-:W-:Y:S01]  /*12240*/  HMMA.16816.F32.BF16 R44, R16.reuse, R22, R36 ;  /* 0x00000016102c723c */ /* 0x040fe20000041824 */
[----:B------:R-:W1:Y:S07]  /*12250*/  LDSM.16.MT88.4 R20, [R191+0x5000] ;  /* 0x00500000bf14783b */ /* 0x000e6e0000004200 */
[C---:B---3--:R-:W-:Y:S08]  /*12260*/  HMMA.16816.F32.BF16 R68, R16.reuse, R24, R68 ;  /* 0x000000181044723c */ /* 0x048ff00000041844 */
[----:B------:R-:W-:Y:S01]  /*12270*/  HMMA.16816.F32.BF16 R52, R16, R26, R52 ;  /* 0x0000001a1034723c */ /* 0x000fe20000041834 */
[----:B------:R-:W2:Y:S07]  /*12280*/  LDSM.16.MT88.4 R24, [R192+0x5000] ;  /* 0x00500000c018783b */ /* 0x000eae0000004200 */
[----:B------:R-:W-:Y:S08]  /*12290*/  HMMA.16816.F32.BF16 R128, R72, R124, R128 ;  /* 0x0000007c4880723c */ /* 0x000ff00000041880 */
[----:B------:R-:W-:Y:S01]  /*122a0*/  HMMA.16816.F32.BF16 R36, R16, R28, R64 ;  /* 0x0000001c1024723c */ /* 0x000fe20000041840 */
[----:B------:R-:W-:Y:S07]  /*122b0*/  LDSM.16.MT88.4 R64, [R192+0x5800] ;  /* 0x00580000c040783b */ /* 0x000fee0000004200 */
[----:B------:R-:W-:Y:S01]  /*122c0*/  HMMA.16816.F32.BF16 R124, R72, R126, R88 ;  /* 0x0000007e487c723c */ /* 0x000fe20000041858 */
[----:B------:R-:W3:Y:S07]  /*122d0*/  LDSM.16.MT88.4 R88, [R189+0x5800] ;  /* 0x00580000bd58783b */ /* 0x000eee0000004200 */
        /* <DEDUP_REMOVED lines=29> */
.L_x_1019:
[----:B------:R-:W-:-:S04]  /*124b0*/  MOV R2, 0x1 ;  /* 0x0000000100027802 */ /* 0x000fc80000000f00 */
[----:B------:R-:W-:-:S13]  /*124c0*/  ISETP.NE.AND P0, PT, R2, c[0x0][0x32c], PT ;  /* 0x0000cb0002007a0c */ /* 0x000fda0003f05270 */
[----:B------:R-:W-:-:S05]  /*124d0*/  @P0 IMAD.HI.U32 R2, R3, c[0x0][0x330], RZ ;  /* 0x0000cc0003020a27 */ /* 0x000fca00078e00ff */
[----:B------:R-:W-:Y:S02]  /*124e0*/  @P0 SHF.R.U32.HI R3, RZ, c[0x0][0x334], R2 ;  /* 0x0000cd00ff030a19 */ /* 0x000fe40000011602 */
.L_x_1020:
[----:B------:R-:W-:Y:S05]  /*124f0*/  BSYNC B0 ;  /* 0x0000000000007941 */ /* 0x000fea0003800000 */
.L_x_1018:
[----:B------:R-:W-:-:S05]  /*12500*/  MOV R2, c[0x0][0x32c] ;  /* 0x0000cb0000027a02 */ /* 0x000fca0000000f00 */
[----:B------:R-:W-:-:S05]  /*12510*/  IMAD R3, R3, R2, c[0x0][0x32c] ;  /* 0x0000cb0003037624 */ /* 0x000fca00078e0202 */
[----:B------:R-:W-:-:S05]  /*12520*/  IMNMX R4, R4, R3, PT ;  /* 0x0000000304047217 */ /* 0x000fca0003800200 */
.L_x_1017:
        /* <DEDUP_REMOVED lines=8> */
.L_x_1042:
        /* <DEDUP_REMOVED lines=18> */
[----:B--23--:R-:W-:Y:S01]  /*126d0*/  IMAD.SHL.U32 R8, R76, 0x2, RZ ;  /* 0x000000024c087824 */ /* 0x00cfe200078e00ff */
[----:B------:R-:W-:Y:S02]  /*126e0*/  SHF.R.S32.HI R2, RZ, 0x1f, R225 ;  /* 0x0000001fff027819 */ /* 0x000fe400000114e1 */
[C---:B------:R-:W-:Y:S02]  /*126f0*/  SHF.L.U64.HI R11, R211.reuse, 0x1, R238 ;  /* 0x00000001d30b7819 */ /* 0x040fe400000102ee */
[----:B------:R-:W-:Y:S01]  /*12700*/  SHF.L.U32 R10, R211, 0x1, RZ ;  /* 0x00000001d30a7819 */ /* 0x000fe200000006ff */
[----:B------:R-:W-:Y:S01]  /*12710*/  IMAD R4, R2, c[0x0][0x208], RZ ;  /* 0x0000820002047a24 */ /* 0x000fe200078e02ff */
[----:B------:R-:W-:Y:S01]  /*12720*/  SHF.L.U64.HI R9, R76, 0x1, R77 ;  /* 0x000000014c097819 */ /* 0x000fe2000001024d */
[C---:B------:R-:W-:Y:S04]  /*12730*/  IMAD.WIDE.U32 R2, R225.reuse, c[0x0][0x208], RZ ;  /* 0x00008200e1027a25 */ /* 0x040fe800078e00ff */
[----:B------:R-:W-:Y:S04]  /*12740*/  IMAD R4, R225, c[0x0][0x20c], R4 ;  /* 0x00008300e1047a24 */ /* 0x000fe800078e0204 */
[----:B------:R-:W-:Y:S01]  /*12750*/  IMAD.IADD R3, R3, 0x1, R4 ;  /* 0x0000000103037824 */ /* 0x000fe200078e0204 */
[----:B------:R-:W-:Y:S03]  /*12760*/  SHF.R.S32.HI R4, RZ, 0x1f, R222 ;  /* 0x0000001fff047819 */ /* 0x000fe600000114de */
        /* <DEDUP_REMOVED lines=9> */
.L_x_1151:
[----:B------:R-:W-:-:S05]  /*12800*/  BRA.DIV ~URZ, `(.L_x_1025) ;  /* 0x000113127f007947 */ /* 0x000fca000b800000 */
[----:B------:R-:W5:Y:S01]  /*12810*/  SHFL.IDX PT, R2, R5, RZ, 0x181f ;  /* 0x00181fff05027589 */ /* 0x000f6200000e0000 */
[----:B------:R-:W-:Y:S02]  /*12820*/  ISETP.GE.AND P2, PT, R76, c[0x0][0x1d4], PT ;  /* 0x000075004c007a0c */ /* 0x000fe40003f46270 */
[----:B------:R-:W-:Y:S02]  /*12830*/  ISETP.GE.AND P1, PT, R211, c[0x0][0x1d4], PT ;  /* 0x00007500d3007a0c */ /* 0x000fe40003f26270 */
[----:B-----5:R-:W-:Y:S05]  /*12840*/  IADD3 R20, P0, R2, R8, RZ ;  /* 0x0000000802147210 */ /* 0x020fea0007f1e0ff */
[----:B---3--:R-:W-:Y:S01]  /*12850*/  IMAD.X R21, R22, 0x1, R9, P0 ;  /* 0x0000000116157824 */ /* 0x008fe200000e0609 */
[----:B------:R-:W-:Y:S04]  /*12860*/  IADD3 R2, P0, R2, R10, RZ ;  /* 0x0000000a02027210 */ /* 0x000fe80007f1e0ff */
[----:B------:R-:W-:Y:S01]  /*12870*/  @!PT LDS RZ, [RZ] ;  /* 0x00000000fffff984 */ /* 0x000fe20000000800 */
[----:B------:R-:W-:Y:S01]  /*12880*/  @!PT LDS RZ, [RZ] ;  /* 0x00000000fffff984 */ /* 0x000fe20000000800 */
[----:B------:R3:W-:Y:S01]  /*12890*/  LDGSTS.E.BYPASS.LTC128B.128 [R210+0x100], [R20.64], !P2 ;  /* 0x0010000014d27fae */ /* 0x0007e2000d101d48 */
[----:B------:R-:W-:Y:S05]  /*128a0*/  IMAD.X R3, R22, 0x1, R11, P0 ;  /* 0x0000000116037824 */ /* 0x000fea00000e060b */
[----:B------:R5:W-:Y:S04]  /*128b0*/  LDGSTS.E.BYPASS.LTC128B.128 [R210+0x3100], [R2.64], !P1 ;  /* 0x0310000002d27fae */ /* 0x000be8000c901d48 */
[----:B-----5:R-:W3:Y:S04]  /*128c0*/  SHFL.IDX PT, R2, R5, 0x1, 0x181f ;  /* 0x00381f0005027f89 */ /* 0x020ee800000e0000 */
[----:B------:R-:W5:Y:S04]  /*128d0*/  SHFL.IDX PT, R3, R4, 0x1, 0x181f ;  /* 0x00381f0004037f89 */ /* 0x000f6800000e0000 */
[----:B--2---:R-:W2:Y:S04]  /*128e0*/  SHFL.IDX PT, R4, R4, 0x2, 0x181f ;  /* 0x00581f0004047f89 */ /* 0x004ea800000e0000 */
[----:B------:R-:W4:Y:S01]  /*128f0*/  SHFL.IDX PT, R5, R5, 0x2, 0x181f ;  /* 0x00581f0005057f89 */ /* 0x000f2200000e0000 */
[C---:B---3--:R-:W-:Y:S05]  /*12900*/  IADD3 R20, P0, R2.reuse, R8, RZ ;  /* 0x0000000802147210 */ /* 0x048fea0007f1e0ff */
[C---:B-----5:R-:W-:Y:S01]  /*12910*/  IMAD.X R21, R3.reuse, 0x1, R9, P0 ;  /* 0x0000000103157824 */ /* 0x060fe200000e0609 */
[----:B------:R-:W-:Y:S04]  /*12920*/  IADD3 R2, P0, R2, R10, RZ ;  /* 0x0000000a02027210 */ /* 0x000fe80007f1e0ff */
[----:B------:R3:W-:Y:S01]  /*12930*/  LDGSTS.E.BYPASS.LTC128B.128 [R210+0x1100], [R20.64], !P2 ;  /* 0x0110000014d27fae */ /* 0x0007e2000d101d48 */
[----:B------:R-:W-:Y:S05]  /*12940*/  IMAD.X R3, R3, 0x1, R11, P0 ;  /* 0x0000000103037824 */ /* 0x000fea00000e060b */
[----:B------:R1:W-:Y:S01]  /*12950*/  LDGSTS.E.BYPASS.LTC128B.128 [R210+0x4100], [R2.64], !P1 ;  /* 0x0410000002d27fae */ /* 0x0003e2000c901d48 */
[----:B---3--:R-:W-:Y:S02]  /*12960*/  SEL R20, RZ, 0x10, P2 ;  /* 0x00000010ff147807 */ /* 0x008fe40001000000 */
[----:B------:R-:W-:Y:S02]  /*12970*/  SEL R21, RZ, 0x10, P1 ;  /* 0x00000010ff157807 */ /* 0x000fe40000800000 */
.L_x_1152:
[C---:B-12-4-:R-:W-:Y:S02]  /*12980*/  IADD3 R2, -R20.reuse, 0x10, RZ ;  /* 0x0000001014027810 */ /* 0x056fe40007ffe1ff */
        /* <DEDUP_REMOVED lines=14> */
.L_x_1023:
[----:B--23--:R-:W-:Y:S05]  /*12a70*/  BSYNC B0 ;  /* 0x0000000000007941 */ /* 0x00cfea0003800000 */
.L_x_1022:
        /* <DEDUP_REMOVED lines=74> */
[----:B------:R-:W4:Y:S07]  /*12f20*/  LDSM.16.M88.4 R152, [R194] ;  /* 0x00000000c298783b */ /* 0x000f2e0000000200 */
[C---:B-----5:R-:W-:Y:S08]  /*12f30*/  HMMA.16816.F32.BF16 R28, R172.reuse, R156, R28 ;  /* 0x0000009cac1c723c */ /* 0x060ff0000004181c */
[C---:B------:R-:W-:Y:S01]  /*12f40*/  HMMA.16816.F32.BF16 R32, R172.reuse, R158, R32 ;  /* 0x0000009eac20723c */ /* 0x040fe20000041820 */
[----:B------:R-:W5:Y:S07]  /*12f50*/  LDSM.16.M88.4 R156, [R195] ;  /* 0x00000000c39c783b */ /* 0x000f6e0000000200 */
[C---:B-1----:R-:W-:Y:S08]  /*12f60*/  HMMA.16816.F32.BF16 R36, R172.reuse, R140, R36 ;  /* 0x0000008cac24723c */ /* 0x042ff00000041824 */
[C---:B------:R-:W-:Y:S01]  /*12f70*/  HMMA.16816.F32.BF16 R40, R172.reuse, R142, R40 ;  /* 0x0000008eac28723c */ /* 0x040fe20000041828 */
[----:B------:R-:W1:Y:S07]  /*12f80*/  LDSM.16.M88.4 R140, [R196] ;  /* 0x00000000c48c783b */ /* 0x000e6e0000000200 */
[C---:B--2---:R-:W-:Y:S08]  /*12f90*/  HMMA.16816.F32.BF16 R44, R172.reuse, R144, R44 ;  /* 0x00000090ac2c723c */ /* 0x044ff0000004182c */
[C---:B------:R-:W-:Y:S01]  /*12fa0*/  HMMA.16816.F32.BF16 R48, R172.reuse, R146, R48 ;  /* 0x00000092ac30723c */ /* 0x040fe20000041830 */
[----:B------:R-:W2:Y:S07]  /*12fb0*/  LDSM.16.M88.4 R144, [R197] ;  /* 0x00000000c590783b */ /* 0x000eae0000000200 */
[C---:B---3--:R-:W-:Y:S08]  /*12fc0*/  HMMA.16816.F32.BF16 R52, R172.reuse, R148, R52 ;  /* 0x00000094ac34723c */ /* 0x048ff00000041834 */
[----:B------:R-:W-:Y:S01]  /*12fd0*/  HMMA.16816.F32.BF16 R56, R172, R150, R56 ;  /* 0x00000096ac38723c */ /* 0x000fe20000041838 */
[----:B------:R-:W3:Y:S07]  /*12fe0*/  LDSM.16.M88.4 R148, [R198] ;  /* 0x00000000c694783b */ /* 0x000eee0000000200 */
[C---:B----4-:R-:W-:Y:S08]  /*12ff0*/  HMMA.16816.F32.BF16 R8, R176.reuse, R152, R8 ;  /* 0x00000098b008723c */ /* 0x050ff00000041808 */
[C---:B------:R-:W-:Y:S01]  /*13000*/  HMMA.16816.F32.BF16 R16, R176.reuse, R154, R16 ;  /* 0x0000009ab010723c */ /* 0x040fe20000041810 */
[----:B------:R-:W4:Y:S07]  /*13010*/  LDSM.16.M88.4 R152, [R199] ;  /* 0x00000000c798783b */ /* 0x000f2e0000000200 */
        /* <DEDUP_REMOVED lines=147> */
[----:B------:R-:W2:Y:S01]  /*13950*/  LDL R4, [R1+0x10] ;  /* 0x0000100001047983 */ /* 0x000ea20000100800 */
[----:B------:R-:W-:Y:S01]  /*13960*/  IMAD.MOV.U32 R222, RZ, RZ, RZ ;  /* 0x000000ffffde7224 */ /* 0x000fe200078e00ff */
[----:B------:R-:W-:Y:S01]  /*13970*/  ISETP.GT.AND P1, PT, R0, 0x5f, PT ;  /* 0x0000005f0000780c */ /* 0x000fe20003f24270 */
[----:B------:R-:W-:Y:S01]  /*13980*/  IMAD.SHL.U32 R10, R211, 0x2, RZ ;  /* 0x00000002d30a7824 */ /* 0x000fe200078e00ff */
[----:B------:R-:W3:Y:S01]  /*13990*/  LDL.64 R230, [R1] ;  /* 0x0000000001e67983 */ /* 0x000ee20000100a00 */
[----:B------:R-:W-:Y:S02]  /*139a0*/  ISETP.NE.AND P2, PT, R5, 0x1, PT ;  /* 0x000000010500780c */ /* 0x000fe40003f45270 */
[----:B------:R-:W-:Y:S02]  /*139b0*/  SHF.L.U64.HI R11, R211, 0x1, R238 ;  /* 0x00000001d30b7819 */ /* 0x000fe400000102ee */
[----:B------:R-:W-:Y:S01]  /*139c0*/  SHF.L.U64.HI R9, R76, 0x1, R77 ;  /* 0x000000014c097819 */ /* 0x000fe2000001024d */
[----:B------:R-:W4:Y:S01]  /*139d0*/  LDL R226, [R1+0x8] ;  /* 0x0000080001e27983 */ /* 0x000f220000100800 */
[----:B--2---:R-:W-:Y:S05]  /*139e0*/  IMAD R3, R212, 0x60, R4 ;  /* 0x00000060d4037824 */ /* 0x004fea00078e0204 */
[----:B------:R-:W-:Y:S05]  /*139f0*/  IADD3 R3, R3, -0x60, R0 ;  /* 0xffffffa003037810 */ /* 0x000fea0007ffe000 */
[----:B------:R-:W-:Y:S04]  /*13a00*/  @P2 IMAD.HI.U32 R4, R3, c[0x0][0x2bc], RZ ;  /* 0x0000af0003042a27 */ /* 0x000fe800078e00ff */
[--C-:B-1----:R-:W-:Y:S01]  /*13a10*/  IMAD.MOV.U32 R2, RZ, RZ, R3.reuse ;  /* 0x000000ffff027224 */ /* 0x102fe200078e0003 */
[----:B------:R-:W-:Y:S04]  /*13a20*/  @P2 SHF.R.U32.HI R2, RZ, c[0x0][0x2c0], R4 ;  /* 0x0000b000ff022a19 */ /* 0x000fe80000011604 */
[C---:B---3--:R-:W-:Y:S04]  /*13a30*/  @!P1 IADD3 R5, P0, R2.reuse, R230, RZ ;  /* 0x000000e602059210 */ /* 0x048fe80007f1e0ff */
[----:B----4-:R-:W-:Y:S01]  /*13a40*/  @!P1 LEA.HI.X.SX32 R8, R2, R226, 0x1, P0 ;  /* 0x000000e202089211 */ /* 0x010fe200000f0eff */
[----:B------:R-:W-:Y:S01]  /*13a50*/  IMAD.MOV R2, RZ, RZ, -R2 ;  /* 0x000000ffff027224 */ /* 0x000fe200078e0a02 */
[C---:B------:R-:W-:Y:S03]  /*13a60*/  @!P1 LEA R4, P0, R5.reuse, c[0x0][0x2a0], 0x2 ;  /* 0x0000a80005049a11 */ /* 0x040fe600078010ff */
[----:B------:R-:W-:Y:S01]  /*13a70*/  IMAD R225, R2, c[0x0][0x2b8], R3 ;  /* 0x0000ae0002e17a24 */ /* 0x000fe200078e0203 */
[----:B------:R-:W-:Y:S01]  /*13a80*/  @!P1 LEA.HI.X R5, R5, c[0x0][0x2a4], R8, 0x2, P0 ;  /* 0x0000a90005059a11 */ /* 0x000fe200000f1408 */
[----:B------:R-:W-:Y:S03]  /*13a90*/  IMAD.SHL.U32 R8, R76, 0x2, RZ ;  /* 0x000000024c087824 */ /* 0x000fe600078e00ff */
[----:B------:R-:W-:Y:S01]  /*13aa0*/  SHF.R.S32.HI R2, RZ, 0x1f, R225 ;  /* 0x0000001fff027819 */ /* 0x000fe200000114e1 */
[----:B------:R1:W2:Y:S04]  /*13ab0*/  @!P1 LDG.E R222, [R4.64] ;  /* 0x0000000804de9981 */ /* 0x0002a8000c1e1900 */
[----:B-1----:R-:W-:Y:S02]  /*13ac0*/  IMAD R4, R2, c[0x0][0x1e0], RZ ;  /* 0x0000780002047a24 */ /* 0x002fe400078e02ff */
[C---:B------:R-:W-:Y:S04]  /*13ad0*/  IMAD.WIDE.U32 R2, R225.reuse, c[0x0][0x1e0], RZ ;  /* 0x00007800e1027a25 */ /* 0x040fe800078e00ff */
        /* <DEDUP_REMOVED lines=12> */
.L_x_1153:
[----:B------:R-:W-:-:S05]  /*13ba0*/  BRA.DIV ~URZ, `(.L_x_1029) ;  /* 0x000103727f007947 */ /* 0x000fca000b800000 */
[----:B------:R-:W3:Y:S01]  /*13bb0*/  SHFL.IDX PT, R2, R5, RZ, 0x181f ;  /* 0x00181fff05027589 */ /* 0x000ee200000e0000 */
[----:B------:R-:W-:Y:S02]  /*13bc0*/  ISETP.GE.AND P2, PT, R76, c[0x0][0x1d4], PT ;  /* 0x000075004c007a0c */ /* 0x000fe40003f46270 */
[----:B------:R-:W-:Y:S02]  /*13bd0*/  ISETP.GE.AND P1, PT, R211, c[0x0][0x1d4], PT ;  /* 0x00007500d3007a0c */ /* 0x000fe40003f26270 */
[----:B---3--:R-:W-:Y:S05]  /*13be0*/  IADD3 R16, P0, R2, R8, RZ ;  /* 0x0000000802107210 */ /* 0x008fea0007f1e0ff */
[----:B--2---:R-:W-:Y:S01]  /*13bf0*/  IMAD.X R17, R18, 0x1, R9, P0 ;  /* 0x0000000112117824 */ /* 0x004fe200000e0609 */
[----:B------:R-:W-:Y:S04]  /*13c00*/  IADD3 R2, P0, R2, R10, RZ ;  /* 0x0000000a02027210 */ /* 0x000fe80007f1e0ff */
[----:B------:R-:W-:Y:S01]  /*13c10*/  @!PT LDS RZ, [RZ] ;  /* 0x00000000fffff984 */ /* 0x000fe20000000800 */
[----:B------:R-:W-:Y:S01]  /*13c20*/  @!PT LDS RZ, [RZ] ;  /* 0x00000000fffff984 */ /* 0x000fe20000000800 */
[----:B------:R2:W-:Y:S01]  /*13c30*/  LDGSTS.E.BYPASS.LTC128B.128 [R210+0x8100], [R16.64], !P2 ;  /* 0x0810000010d27fae */ /* 0x0005e2000d101d48 */
[----:B------:R-:W-:Y:S05]  /*13c40*/  IMAD.X R3, R18, 0x1, R11, P0 ;  /* 0x0000000112037824 */ /* 0x000fea00000e060b */
[----:B------:R3:W-:Y:S04]  /*13c50*/  LDGSTS.E.BYPASS.LTC128B.128 [R210+0xb100], [R2.64], !P1 ;  /* 0x0b10000002d27fae */ /* 0x0007e8000c901d48 */
[----:B---3--:R-:W2:Y:S04]  /*13c60*/  SHFL.IDX PT, R2, R5, 0x1, 0x181f ;  /* 0x00381f0005027f89 */ /* 0x008ea800000e0000 */
[----:B------:R-:W3:Y:S04]  /*13c70*/  SHFL.IDX PT, R3, R4, 0x1, 0x181f ;  /* 0x00381f0004037f89 */ /* 0x000ee800000e0000 */
[----:B-1----:R-:W1:Y:S04]  /*13c80*/  SHFL.IDX PT, R4, R4, 0x2, 0x181f ;  /* 0x00581f0004047f89 */ /* 0x002e6800000e0000 */
[----:B------:R-:W4:Y:S01]  /*13c90*/  SHFL.IDX PT, R5, R5, 0x2, 0x181f ;  /* 0x00581f0005057f89 */ /* 0x000f2200000e0000 */
[C---:B--2---:R-:W-:Y:S05]  /*13ca0*/  IADD3 R16, P0, R2.reuse, R8, RZ ;  /* 0x0000000802107210 */ /* 0x044fea0007f1e0ff */
[C---:B---3--:R-:W-:Y:S01]  /*13cb0*/  IMAD.X R17, R3.reuse, 0x1, R9, P0 ;  /* 0x0000000103117824 */ /* 0x048fe200000e0609 */
[----:B------:R-:W-:Y:S04]  /*13cc0*/  IADD3 R2, P0, R2, R10, RZ ;  /* 0x0000000a02027210 */ /* 0x000fe80007f1e0ff */
[----:B------:R2:W-:Y:S01]  /*13cd0*/  LDGSTS.E.BYPASS.LTC128B.128 [R210+0x9100], [R16.64], !P2 ;  /* 0x0910000010d27fae */ /* 0x0005e2000d101d48 */
[----:B------:R-:W-:Y:S05]  /*13ce0*/  IMAD.X R3, R3, 0x1, R11, P0 ;  /* 0x0000000103037824 */ /* 0x000fea00000e060b */
[----:B------:R3:W-:Y:S01]  /*13cf0*/  LDGSTS.E.BYPASS.LTC128B.128 [R210+0xc100], [R2.64], !P1 ;  /* 0x0c10000002d27fae */ /* 0x0007e2000c901d48 */
[----:B--2---:R-:W-:Y:S02]  /*13d00*/  SEL R16, RZ, 0x10, P2 ;  /* 0x00000010ff107807 */ /* 0x004fe40001000000 */
[----:B------:R-:W-:Y:S02]  /*13d10*/  SEL R17, RZ, 0x10, P1 ;  /* 0x00000010ff117807 */ /* 0x000fe40000800000 */
.L_x_1154:
        /* <DEDUP_REMOVED lines=15> */
.L_x_1027:
[----:B--234-:R-:W-:Y:S05]  /*13e10*/  BSYNC B0 ;  /* 0x0000000000007941 */ /* 0x01cfea0003800000 */
.L_x_1026:
[----:B------:R-:W-:Y:S01]  /*13e20*/  LOP3.LUT R11, RZ, c[0x0][0x324], RZ, 0x33, !PT ;  /* 0x0000c900ff0b7a12 */ /* 0x000fe200078e33ff */
[----:B-1----:R-:W2:Y:S01]  /*13e30*/  LDL R3, [R1+0xc] ;  /* 0x00000c0001037983 */ /* 0x002ea20000100800 */
[----:B------:R-:W-:Y:S03]  /*13e40*/  IMAD.MOV.U32 R4, RZ, RZ, c[0x0][0x2c4] ;  /* 0x0000b100ff047624 */ /* 0x000fe600078e00ff */
[----:B------:R-:W2:Y:S02]  /*13e50*/  LDL R2, [R1+0x14] ;  /* 0x0000140001027983 */ /* 0x000ea40000100800 */
[----:B------:R-:W-:Y:S01]  /*13e60*/  ISETP.NE.AND P0, PT, R4, 0x1, PT ;  /* 0x000000010400780c */ /* 0x000fe20003f05270 */
[----:B------:R-:W-:Y:S01]  /*13e70*/  IMAD R4, R212, -0x60, RZ ;  /* 0xffffffa0d4047824 */ /* 0x000fe200078e02ff */
[----:B------:R-:W0:Y:S01]  /*13e80*/  LDGDEPBAR ;  /* 0x00000000000079af */ /* 0x000e220000000000 */
[----:B--2---:R-:W-:Y:S10]  /*13e90*/  IMAD.IADD R8, R2, 0x1, R3 ;  /* 0x0000000102087824 */ /* 0x004ff400078e0203 */
[----:B------:R-:W-:Y:S05]  /*13ea0*/  @P0 IMAD.HI.U32 R2, R8, c[0x0][0x2c8], RZ ;  /* 0x0000b20008020a27 */ /* 0x000fea00078e00ff */
[----:B------:R-:W-:Y:S02]  /*13eb0*/  @P0 SHF.R.U32.HI R8, RZ, c[0x0][0x2cc], R2 ;  /* 0x0000b300ff080a19 */ /* 0x000fe40000011602 */
[----:B------:R-:W-:Y:S04]  /*13ec0*/  IADD3 R2, -R245, 0x1, R4 ;  /* 0x00000001f5027810 */ /* 0x000fe80007ffe104 */
[----:B------:R-:W-:Y:S04]  /*13ed0*/  IADD3 R9, -R243, R2, R244 ;  /* 0x00000002f3097210 */ /* 0x000fe80007ffe1f4 */
[----:B------:R-:W-:Y:S01]  /*13ee0*/  IADD3 R10, R9, c[0x0][0x328], RZ ;  /* 0x0000ca00090a7a10 */ /* 0x000fe20007ffe0ff */
[----:B------:R-:W-:-:S05]  /*13ef0*/  BRA.DIV ~URZ, `(.L_x_1030) ;  /* 0x000103b27f007947 */ /* 0x000fca000b800000 */
[----:B------:R1:W2:Y:S02]  /*13f00*/  SHFL.IDX PT, R5, R8, RZ, 0x1c1f ;  /* 0x001c1fff08057589 */ /* 0x0002a400000e0000 */
.L_x_1155:
        /* <DEDUP_REMOVED lines=19> */
.L_x_1033:
[----:B------:R-:W-:Y:S04]  /*14040*/  MOV R11, c[0x0][0x32c] ;  /* 0x0000cb00000b7a02 */ /* 0x000fe80000000f00 */
[----:B------:R-:W-:Y:S11]  /*14050*/  ISETP.NE.AND P0, PT, R11, 0x1, PT ;  /* 0x000000010b00780c */ /* 0x000ff60003f05270 */
[----:B------:R-:W-:Y:S02]  /*14060*/  @!UPT UIADD3 URZ, URZ, URZ, URZ ;  /* 0x0000003f3f3ff290 */ /* 0x000fe4000fffe03f */
[----:B------:R-:W-:Y:S05]  /*14070*/  @P0 IMAD.HI.U32 R11, R5, c[0x0][0x330], RZ ;  /* 0x0000cc00050b0a27 */ /* 0x000fea00078e00ff */
[----:B------:R-:W-:Y:S02]  /*14080*/  @P0 SHF.R.U32.HI R5, RZ, c[0x0][0x334], R11 ;  /* 0x0000cd00ff050a19 */ /* 0x000fe4000001160b */
.L_x_1034:
[----:B------:R-:W-:Y:S05]  /*14090*/  BSYNC B0 ;  /* 0x0000000000007941 */ /* 0x000fea0003800000 */
.L_x_1032:
[----:B------:R-:W-:Y:S04]  /*140a0*/  IMAD.IADD R11, R4, 0x1, -R245 ;  /* 0x00000001040b7824 */ /* 0x000fe800078e0af5 */
[----:B------:R-:W-:Y:S05]  /*140b0*/  IMAD R5, R5, c[0x0][0x32c], R11 ;  /* 0x0000cb0005057a24 */ /* 0x000fea00078e020b */
[----:B------:R-:W-:Y:S02]  /*140c0*/  IMNMX R2, R2, R5, !PT ;  /* 0x0000000502027217 */ /* 0x000fe40007800200 */
[----:B------:R-:W-:Y:S04]  /*140d0*/  IADD3 R5, R5, c[0x0][0x32c], RZ ;  /* 0x0000cb0005057a10 */ /* 0x000fe80007ffe0ff */
[----:B------:R-:W-:Y:S02]  /*140e0*/  IMNMX R3, R3, R5, PT ;  /* 0x0000000503037217 */ /* 0x000fe40003800200 */
.L_x_1031:
[C---:B------:R-:W-:Y:S02]  /*140f0*/  ISETP.GE.AND P0, PT, R4.reuse, 0x1, PT ;  /* 0x000000010400780c */ /* 0x040fe40003f06270 */
[C---:B------:R-:W-:Y:S02]  /*14100*/  ISETP.GE.AND P1, PT, R4.reuse, 0x2, PT ;  /* 0x000000020400780c */ /* 0x040fe40003f26270 */
[----:B------:R-:W-:Y:S02]  /*14110*/  LOP3.LUT R209, R209, 0xffff7fff, RZ, 0xc0, !PT ;  /* 0xffff7fffd1d17812 */ /* 0x000fe400078ec0ff */
[C---:B------:R-:W-:Y:S02]  /*14120*/  ISETP.GE.AND P6, PT, R4.reuse, 0x42, PT ;  /* 0x000000420400780c */ /* 0x040fe40003fc6270 */
[C---:B------:R-:W-:Y:S02]  /*14130*/  ISETP.GE.AND P5, PT, R4.reuse, 0x49, PT ;  /* 0x000000490400780c */ /* 0x040fe40003fa6270 */
[C---:B------:R-:W-:Y:S02]  /*14140*/  ISETP.GE.AND P4, PT, R4.reuse, 0x4a, PT ;  /* 0x0000004a0400780c */ /* 0x040fe40003f86270 */
[----:B------:R-:W-:Y:S02]  /*14150*/  ISETP.GE.AND P3, PT, R4, 0x51, PT ;  /* 0x000000510400780c */ /* 0x000fe40003f66270 */
[----:B------:R-:W-:Y:S02]  /*14160*/  @P0 LOP3.LUT R209, R209, 0x8000, RZ, 0xfc, !PT ;  /* 0x00008000d1d10812 */ /* 0x000fe400078efcff */
[C---:B------:R-:W-:Y:S02]  /*14170*/  ISETP.GT.AND P0, PT, R2.reuse, RZ, !P0 ;  /* 0x000000ff0200720c */ /* 0x040fe40004704270 */
        /* <DEDUP_REMOVED lines=10> */
[C---:B------:R-:W-:Y:S02]  /*14220*/  ISETP.GE.AND P2, PT, R4.reuse, 0x59, PT ;  /* 0x000000590400780c */ /* 0x040fe40003f46270 */
[----:B------:R-:W-:Y:S02]  /*14230*/  ISETP.LT.OR P0, PT, R3, 0x9, P0 ;  /* 0x000000090300780c */ /* 0x000fe40000701670 */
        /* <DEDUP_REMOVED lines=114> */
.L_x_1156:
        /* <DEDUP_REMOVED lines=19> */
.L_x_1038:
[----:B-12---:R-:W-:Y:S04]  /*14a90*/  MOV R8, c[0x0][0x32c] ;  /* 0x0000cb0000087a02 */ /* 0x006fe80000000f00 */
[----:B------:R-:W-:Y:S11]  /*14aa0*/  ISETP.NE.AND P0, PT, R8, 0x1, PT ;  /* 0x000000010800780c */ /* 0x000ff60003f05270 */
[----:B------:R-:W-:Y:S02]  /*14ab0*/  @!UPT UIADD3 URZ, URZ, URZ, URZ ;  /* 0x0000003f3f3ff290 */ /* 0x000fe4000fffe03f */
[----:B------:R-:W-:Y:S05]  /*14ac0*/  @P0 IMAD.HI.U32 R8, R5, c[0x0][0x330], RZ ;  /* 0x0000cc0005080a27 */ /* 0x000fea00078e00ff */
[----:B------:R-:W-:Y:S02]  /*14ad0*/  @P0 SHF.R.U32.HI R5, RZ, c[0x0][0x334], R8 ;  /* 0x0000cd00ff050a19 */ /* 0x000fe40000011608 */
.L_x_1039:
[----:B------:R-:W-:Y:S05]  /*14ae0*/  BSYNC B0 ;  /* 0x0000000000007941 */ /* 0x000fea0003800000 */
.L_x_1037:
[----:B------:R-:W-:Y:S04]  /*14af0*/  IMAD.IADD R4, R4, 0x1, -R245 ;  /* 0x0000000104047824 */ /* 0x000fe800078e0af5 */
[----:B------:R-:W-:Y:S05]  /*14b00*/  IMAD R5, R5, c[0x0][0x32c], R4 ;  /* 0x0000cb0005057a24 */ /* 0x000fea00078e0204 */
[----:B------:R-:W-:Y:S02]  /*14b10*/  IMNMX R2, R2, R5, !PT ;  /* 0x0000000502027217 */ /* 0x000fe40007800200 */
[----:B------:R-:W-:Y:S04]  /*14b20*/  IADD3 R5, R5, c[0x0][0x32c], RZ ;  /* 0x0000cb0005057a10 */ /* 0x000fe80007ffe0ff */
[----:B------:R-:W-:Y:S02]  /*14b30*/  IMNMX R3, R3, R5, PT ;  /* 0x0000000503037217 */ /* 0x000fe40003800200 */
.L_x_1036:
[----:B------:R-:W-:Y:S02]  /*14b40*/  LOP3.LUT P0, RZ, R209, 0x8000, RZ, 0xc0, !PT ;  /* 0x00008000d1ff7812 */ /* 0x000fe4000780c0ff */
[C---:B------:R-:W-:Y:S02]  /*14b50*/  ISETP.GT.AND P1, PT, R2.reuse, 0x51, !P1 ;  /* 0x000000510200780c */ /* 0x040fe40004f24270 */
[----:B------:R-:W-:Y:S04]  /*14b60*/  ISETP.GT.AND P0, PT, R2, RZ, !P0 ;  /* 0x000000ff0200720c */ /* 0x000fe80004704270 */
[----:B------:R-:W-:Y:S04]  /*14b70*/  ISETP.LT.OR P0, PT, R3, 0x1, P0 ;  /* 0x000000010300780c */ /* 0x000fe80000701670 */
[----:B------:R-:W-:Y:S02]  /*14b80*/  FSEL R9, R224, -INF , !P0 ;  /* 0xff800000e0097808 */ /* 0x000fe40004000000 */
[----:B------:R-:W-:Y:S04]  /*14b90*/  LOP3.LUT P0, RZ, R209, 0x10000, RZ, 0xc0, !PT ;  /* 0x00010000d1ff7812 */ /* 0x000fe8000780c0ff */
[C---:B------:R-:W-:Y:S04]  /*14ba0*/  ISETP.GT.AND P0, PT, R2.reuse, 0x1, !P0 ;  /* 0x000000010200780c */ /* 0x040fe80004704270 */
[----:B------:R-:W-:Y:S04]  /*14bb0*/  ISETP.LT.OR P0, PT, R3, 0x2, P0 ;  /* 0x000000020300780c */ /* 0x000fe80000701670 */
[----:B------:R-:W-:Y:S02]  /*14bc0*/  FSEL R36, R223, -INF , !P0 ;  /* 0xff800000df247808 */ /* 0x000fe40004000000 */
[----:B------:R-:W-:Y:S04]  /*14bd0*/  LOP3.LUT P0, RZ, R209, 0x4000, RZ, 0xc0, !PT ;  /* 0x00004000d1ff7812 */ /* 0x000fe8000780c0ff */
[C---:B------:R-:W-:Y:S04]  /*14be0*/  ISETP.GT.AND P0, PT, R2.reuse, 0x8, !P0 ;  /* 0x000000080200780c */ /* 0x040fe80004704270 */
[----:B------:R-:W-:Y:S04]  /*14bf0*/  ISETP.LT.OR P0, PT, R3, 0x9, P0 ;  /* 0x000000090300780c */ /* 0x000fe80000701670 */
[----:B------:R-:W-:Y:S02]  /*14c00*/  FSEL R35, R221, -INF , !P0 ;  /* 0xff800000dd237808 */ /* 0x000fe40004000000 */
[----:B------:R-:W-:Y:S04]  /*14c10*/  LOP3.LUT P0, RZ, R209, 0x2000, RZ, 0xc0, !PT ;  /* 0x00002000d1ff7812 */ /* 0x000fe8000780c0ff */
[----:B------:R-:W-:Y:S04]  /*14c20*/  ISETP.GT.AND P0, PT, R2, 0x9, !P0 ;  /* 0x000000090200780c */ /* 0x000fe80004704270 */
        /* <DEDUP_REMOVED lines=54> */
[----:B------:R-:W-:Y:S02]  /*14f90*/  ISETP.GT.AND P0, PT, R2, 0x41, !P6 ;  /* 0x000000410200780c */ /* 0x000fe40007704270 */
[----:B------:R-:W-:Y:S02]  /*14fa0*/  LOP3.LUT P6, RZ, R209, 0x20000, RZ, 0xc0, !PT ;  /* 0x00020000d1ff7812 */ /* 0x000fe400078cc0ff */
        /* <DEDUP_REMOVED lines=8> */
[C---:B------:R-:W-:Y:S02]  /*15030*/  ISETP.GT.AND P0, PT, R2.reuse, 0x50, !P3 ;  /* 0x000000500200780c */ /* 0x040fe40005f04270 */
[C---:B------:R-:W-:Y:S02]  /*15040*/  ISETP.LT.OR P3, PT, R3.reuse, 0x52, P1 ;  /* 0x000000520300780c */ /* 0x040fe40000f61670 */
[----:B------:R-:W-:Y:S02]  /*15050*/  ISETP.LT.OR P0, PT, R3, 0x51, P0 ;  /* 0x000000510300780c */ /* 0x000fe40000701670 */
[----:B------:R-:W-:Y:S02]  /*15060*/  FSEL R16, R151, -INF , !P3 ;  /* 0xff80000097107808 */ /* 0x000fe40005800000 */
[----:B------:R-:W-:Y:S02]  /*15070*/  FSEL R17, R141, -INF , !P0 ;  /* 0xff8000008d117808 */ /* 0x000fe40004000000 */
[C---:B------:R-:W-:Y:S02]  /*15080*/  ISETP.GT.AND P0, PT, R2.reuse, 0x58, !P2 ;  /* 0x000000580200780c */ /* 0x040fe40005704270 */
[----:B------:R-:W-:Y:S02]  /*15090*/  ISETP.GT.AND P2, PT, R2, 0x59, !P6 ;  /* 0x000000590200780c */ /* 0x000fe40007744270 */
[C---:B------:R-:W-:Y:S02]  /*150a0*/  ISETP.LT.OR P1, PT, R3.reuse, 0x59, P0 ;  /* 0x000000590300780c */ /* 0x040fe40000721670 */
[----:B------:R-:W-:Y:S02]  /*150b0*/  ISETP.LT.OR P0, PT, R3, 0x5a, P2 ;  /* 0x0000005a0300780c */ /* 0x000fe40001701670 */
        /* <DEDUP_REMOVED lines=42> */
[----:B------:R-:W-:Y:S02]  /*15360*/  FSEL R11, R147, -INF , !P1 ;  /* 0xff800000930b7808 */ /* 0x000fe40004800000 */
[----:B------:R-:W-:Y:S02]  /*15370*/  FMNMX.FTZ R3, R40, R3, !PT ;  /* 0x0000000328037209 */ /* 0x000fe40007810000 */
[----:B------:R-:W-:Y:S02]  /*15380*/  FMNMX.FTZ R2, R16, R2, !PT ;  /* 0x0000000210027209 */ /* 0x000fe40007810000 */
[----:B------:R-:W-:Y:S02]  /*15390*/  FSEL R10, R150, -INF , !P0 ;  /* 0xff800000960a7808 */ /* 0x000fe40004000000 */
[----:B------:R-:W-:Y:S02]  /*153a0*/  FMNMX.FTZ R3, R39, R3, !PT ;  /* 0x0000000327037209 */ /* 0x000fe40007810000 */
[----:B------:R-:W-:Y:S02]  /*153b0*/  FMNMX.FTZ R2, R11, R2, !PT ;  /* 0x000000020b027209 */ /* 0x000fe40007810000 */
[----:B------:R-:W-:Y:S02]  /*153c0*/  FMNMX.FTZ R4, R38, R3, !PT ;  /* 0x0000000326047209 */ /* 0x000fe40007810000 */
[----:B-12---:R-:W-:Y:S01]  /*153d0*/  FMNMX.FTZ R8, R10, R2, !PT ;  /* 0x000000020a087209 */ /* 0x006fe20007810000 */
[----:B------:R-:W-:-:S05]  /*153e0*/  BRA.DIV ~URZ, `(.L_x_1040) ;  /* 0x0000efa27f007947 */ /* 0x000fca000b800000 */
[----:B------:R1:W2:Y:S02]  /*153f0*/  SHFL.BFLY PT, R2, R4, 0x2, 0x1f ;  /* 0x0c401f0004027f89 */ /* 0x0002a400000e0000 */
.L_x_1157:
[----:B-12---:R-:W-:Y:S01]  /*15400*/  FMNMX.FTZ R4, R4, R2, !PT ;  /* 0x0000000204047209 */ /* 0x006fe20007810000 */
[----:B------:R-:W-:-:S05]  /*15410*/  BRA.DIV ~URZ, `(.L_x_1041) ;  /* 0x0000efc27f007947 */ /* 0x000fca000b800000 */
[----:B------:R-:W1:Y:S02]  /*15420*/  SHFL.BFLY PT, R2, R4, 0x1, 0x1f ;  /* 0x0c201f0004027f89 */ /* 0x000e6400000e0000 */
[----:B-1----:R-:W-:Y:S02]  /*15430*/  FMNMX.FTZ R5, R4, R2, !PT ;  /* 0x0000000204057209 */ /* 0x002fe40007810000 */
[----:B------:R-:W1:Y:S02]  /*15440*/  SHFL.BFLY PT, R2, R8, 0x2, 0x1f ;  /* 0x0c401f0008027f89 */ /* 0x000e6400000e0000 */
[----:B-1----:R-:W-:Y:S05]  /*15450*/  FMNMX.FTZ R4, R8, R2, !PT ;  /* 0x0000000208047209 */ /* 0x002fea0007810000 */
[----:B------:R1:W2:Y:S02]  /*15460*/  SHFL.BFLY PT, R2, R4, 0x1, 0x1f ;  /* 0x0c201f0004027f89 */ /* 0x0002a400000e0000 */
.L_x_1158:
[C---:B------:R-:W-:Y:S01]  /*15470*/  FSETP.NEU.FTZ.AND P0, PT, R5.reuse, -INF , PT ;  /* 0xff8000000500780b */ /* 0x040fe20003f1d000 */
[C---:B------:R-:W-:Y:S01]  /*15480*/  FMUL.FTZ R3, R5.reuse, c[0x0][0x2d0] ;  /* 0x0000b40005037a20 */ /* 0x040fe20000410000 */
[----:B-12---:R-:W-:Y:S01]  /*15490*/  FMNMX.FTZ R4, R2, R4, !PT ;  /* 0x0000000402047209 */ /* 0x006fe20007810000 */
[----:B------:R-:W-:Y:S01]  /*154a0*/  WARPSYNC 0xffffffff ;  /* 0xffffffff00007948 */ /* 0x000fe20003800000 */
[----:B------:R-:W-:Y:S02]  /*154b0*/  FSEL R2, R5, RZ, P0 ;  /* 0x000000ff05027208 */ /* 0x000fe40000000000 */
[----:B------:R-:W-:Y:S02]  /*154c0*/  FSEL R3, R3, RZ, P0 ;  /* 0x000000ff03037208 */ /* 0x000fe40000000000 */
[----:B------:R-:W-:Y:S01]  /*154d0*/  FSETP.NEU.FTZ.AND P0, PT, R4, -INF , PT ;  /* 0xff8000000400780b */ /* 0x000fe20003f1d000 */
[----:B------:R-:W-:Y:S02]  /*154e0*/  FADD.FTZ R2, -R2, R6 ;  /* 0x0000000602027221 */ /* 0x000fe40000010100 */
[--C-:B------:R-:W-:Y:S02]  /*154f0*/  FFMA.FTZ R6, R37, c[0x0][0x2d0], -R3.reuse ;  /* 0x0000b40025067a23 */ /* 0x100fe40000010803 */
        /* <DEDUP_REMOVED lines=26> */
[----:B------:R-:W-:Y:S01]  /*156a0*/  FFMA.FTZ R226, R44, c[0x0][0x2d0], -R3 ;  /* 0x0000b4002ce27a23 */ /* 0x000fe20000010803 */
[----:B-1----:R-:W-:Y:S01]  /*156b0*/  F2FP.BF16.PACK_AB R140, R6, R38 ;  /* 0x00000026068c723e */ /* 0x002fe200000010ff */
[C---:B------:R-:W-:Y:S02]  /*156c0*/  FFMA.FTZ R3, R2.reuse, R228, R38 ;  /* 0x000000e402037223 */ /* 0x040fe40000010026 */
[----:B------:R-:W-:Y:S01]  /*156d0*/  MUFU.EX2 R38, R59 ;  /* 0x0000003b00267308 */ /* 0x000fe20000000800 */
[----:B------:R-:W-:Y:S02]  /*156e0*/  FMUL.FTZ R56, R2, R80 ;  /* 0x0000005002387220 */ /* 0x000fe40000410000 */
[----:B------:R-:W-:Y:S01]  /*156f0*/  FADD.FTZ R37, R6, R3 ;  /* 0x0000000306257221 */ /* 0x000fe20000010000 */
[C---:B------:R-:W-:Y:S01]  /*15700*/  FSEL R3, R4.reuse, RZ, P0 ;  /* 0x000000ff04037208 */ /* 0x040fe20000000000 */
[----:B------:R-:W-:Y:S02]  /*15710*/  FMUL.FTZ R6, R4, c[0x0][0x2d0] ;  /* 0x0000b40004067a20 */ /* 0x000fe40000410000 */
[----:B------:R-:W-:Y:S02]  /*15720*/  FMUL.FTZ R57, R2, R81 ;  /* 0x0000005102397220 */ /* 0x000fe40000410000 */
[----:B------:R-:W-:Y:S01]  /*15730*/  FADD.FTZ R3, -R3, R14 ;  /* 0x0000000e03037221 */ /* 0x000fe20000010100 */
[----:B------:R-:W-:Y:S01]  /*15740*/  FSEL R6, R6, RZ, P0 ;  /* 0x000000ff06067208 */ /* 0x000fe20000000000 */
[----:B------:R-:W-:Y:S01]  /*15750*/  FMUL.FTZ R40, R2, R96 ;  /* 0x0000006002287220 */ /* 0x000fe20000410000 */
[C---:B------:R-:W-:Y:S01]  /*15760*/  ISETP.GT.AND P0, PT, R212.reuse, R246, PT ;  /* 0x000000f6d400720c */ /* 0x040fe20003f04270 */
[----:B------:R-:W-:Y:S01]  /*15770*/  FMUL.FTZ R3, R3, c[0x0][0x2d0] ;  /* 0x0000b40003037a20 */ /* 0x000fe20000410000 */
[----:B------:R-:W-:Y:S01]  /*15780*/  IADD3 R212, R212, -0x1, RZ ;  /* 0xffffffffd4d47810 */ /* 0x000fe20007ffe0ff */
[--C-:B------:R-:W-:Y:S02]  /*15790*/  FFMA.FTZ R8, R36, c[0x0][0x2d0], -R6.reuse ;  /* 0x0000b40024087a23 */ /* 0x100fe40000010806 */
        /* <DEDUP_REMOVED lines=13> */
[--C-:B------:R-:W-:Y:S01]  /*15870*/  FFMA.FTZ R146, R33, c[0x0][0x2d0], -R6.reuse ;  /* 0x0000b40021927a23 */ /* 0x100fe20000010806 */
[----:B-1----:R-:W-:Y:S01]  /*15880*/  F2FP.BF16.PACK_AB R142, R36, R38 ;  /* 0x00000026248e723e */ /* 0x002fe200000010ff */
[--C-:B------:R-:W-:Y:S02]  /*15890*/  FFMA.FTZ R145, R32, c[0x0][0x2d0], -R6.reuse ;  /* 0x0000b40020917a23 */ /* 0x100fe40000010806 */
[--C-:B------:R-:W-:Y:S01]  /*158a0*/  FFMA.FTZ R147, R31, c[0x0][0x2d0], -R6.reuse ;  /* 0x0000b4001f937a23 */ /* 0x100fe20000010806 */
[----:B------:R-:W-:Y:S01]  /*158b0*/  MUFU.EX2 R240, R146 ;  /* 0x0000009200f07308 */ /* 0x000fe20000000800 */
[--C-:B------:R-:W-:Y:S02]  /*158c0*/  FFMA.FTZ R148, R30, c[0x0][0x2d0], -R6.reuse ;  /* 0x0000b4001e947a23 */ /* 0x100fe40000010806 */
[--C-:B------:R-:W-:Y:S02]  /*158d0*/  FFMA.FTZ R154, R29, c[0x0][0x2d0], -R6.reuse ;  /* 0x0000b4001d9a7a23 */ /* 0x100fe40000010806 */
[--C-:B------:R-:W-:Y:S02]  /*158e0*/  FFMA.FTZ R153, R28, c[0x0][0x2d0], -R6.reuse ;  /* 0x0000b4001c997a23 */ /* 0x100fe40000010806 */
[C---:B--2---:R-:W-:Y:S02]  /*158f0*/  FMUL.FTZ R58, R3.reuse, R82 ;  /* 0x00000052033a7220 */ /* 0x044fe40000410000 */
[----:B------:R-:W-:Y:S01]  /*15900*/  FMUL.FTZ R59, R3, R83 ;  /* 0x00000053033b7220 */ /* 0x000fe20000410000 */
[----:B------:R-:W-:Y:S01]  /*15910*/  MUFU.EX2 R239, R145 ;  /* 0x0000009100ef7308 */ /* 0x000fe20000000800 */
[----:B------:R-:W1:Y:S01]  /*15920*/  LDSM.16.MT88.4 R80, [R189] ;  /* 0x00000000bd50783b */ /* 0x000e620000004200 */
[--C-:B------:R-:W-:Y:S02]  /*15930*/  FFMA.FTZ R163, R23, c[0x0][0x2d0], -R6.reuse ;  /* 0x0000b40017a37a23 */ /* 0x100fe40000010806 */
        /* <DEDUP_REMOVED lines=10> */
[----:B------:R-:W2:Y:S01]  /*159e0*/  MUFU.EX2 R11, R9 ;  /* 0x00000009000b7308 */ /* 0x000ea20000000800 */
[C---:B------:R-:W-:Y:S02]  /*159f0*/  FMUL.FTZ R18, R3.reuse, R126 ;  /* 0x0000007e03127220 */ /* 0x040fe40000410000 */
[C---:B------:R-:W-:Y:S02]  /*15a00*/  FMUL.FTZ R19, R3.reuse, R127 ;  /* 0x0000007f03137220 */ /* 0x040fe40000410000 */
[C---:B------:R-:W-:Y:S01]  /*15a10*/  FMUL.FTZ R20, R2.reuse, R120 ;  /* 0x0000007802147220 */ /* 0x040fe20000410000 */
[----:B------:R-:W-:Y:S01]  /*15a20*/  LDSM.16.MT88.4 R124, [R189+0x2800] ;  /* 0x00280000bd7c783b */ /* 0x000fe20000004200 */
        /* <DEDUP_REMOVED lines=9> */
[C---:B------:R-:W-:Y:S01]  /*15ac0*/  FMUL.FTZ R29, R2.reuse, R113 ;  /* 0x00000071021d7220 */ /* 0x040fe20000410000 */
[----:B------:R-:W-:Y:S01]  /*15ad0*/  LDSM.16.MT88.4 R116, [R190+0x2800] ;  /* 0x00280000be74783b */ /* 0x000fe20000004200 */
[C---:B------:R-:W-:Y:S02]  /*15ae0*/  FMUL.FTZ R30, R3.reuse, R114 ;  /* 0x00000072031e7220 */ /* 0x040fe40000410000 */
[C---:B--2---:R-:W-:Y:S02]  /*15af0*/  FFMA.FTZ R9, R3.reuse, R236, R11 ;  /* 0x000000ec03097223 */ /* 0x044fe4000001000b */
[C---:B------:R-:W-:Y:S02]  /*15b00*/  FMUL.FTZ R31, R3.reuse, R115 ;  /* 0x00000073031f7220 */ /* 0x040fe40000410000 */
[C---:B------:R-:W-:Y:S01]  /*15b10*/  FMUL.FTZ R35, R3.reuse, R111 ;  /* 0x0000006f03237220 */ /* 0x040fe20000410000 */
[----:B------:R-:W2:Y:S01]  /*15b20*/  MUFU.EX2 R112, R143 ;  /* 0x0000008f00707308 */ /* 0x000ea20000000800 */
[C---:B------:R-:W-:Y:S02]  /*15b30*/  FMUL.FTZ R32, R2.reuse, R108 ;  /* 0x0000006c02207220 */ /* 0x040fe40000410000 */
[----:B------:R-:W-:Y:S01]  /*15b40*/  FMUL.FTZ R33, R2, R109 ;  /* 0x0000006d02217220 */ /* 0x000fe20000410000 */
[----:B---3--:R-:W-:Y:S01]  /*15b50*/  F2FP.BF16.PACK_AB R141, R10, R11 ;  /* 0x0000000b0a8d723e */ /* 0x008fe200000010ff */
[----:B------:R-:W-:Y:S02]  /*15b60*/  FADD.FTZ R8, R38, R37 ;  /* 0x0000002526087221 */ /* 0x000fe40000010000 */
[----:B------:R-:W-:Y:S02]  /*15b70*/  FADD.FTZ R235, R10, R9 ;  /* 0x000000090aeb7221 */ /* 0x000fe40000010000 */
[----:B------:R-:W-:Y:S01]  /*15b80*/  FMUL.FTZ R9, R2, R129 ;  /* 0x0000008102097220 */ /* 0x000fe20000410000 */
[----:B------:R-:W3:Y:S01]  /*15b90*/  MUFU.EX2 R14, R152 ;  /* 0x00000098000e7308 */ /* 0x000ee20000000800 */
[C---:B------:R-:W-:Y:S02]  /*15ba0*/  FMUL.FTZ R10, R3.reuse, R130 ;  /* 0x00000082030a7220 */ /* 0x040fe40000410000 */
[C---:B------:R-:W-:Y:S02]  /*15bb0*/  FMUL.FTZ R11, R3.reuse, R131 ;  /* 0x00000083030b7220 */ /* 0x040fe40000410000 */
[----:B------:R-:W-:Y:S02]  /*15bc0*/  FADD.FTZ R144, R36, R8 ;  /* 0x0000000824907221 */ /* 0x000fe40000010000 */
[C---:B------:R-:W-:Y:S02]  /*15bd0*/  FMUL.FTZ R8, R2.reuse, R128 ;  /* 0x0000008002087220 */ /* 0x040fe40000410000 */
[C---:B------:R-:W-:Y:S01]  /*15be0*/  FMUL.FTZ R38, R3.reuse, R106 ;  /* 0x0000006a03267220 */ /* 0x040fe20000410000 */
[----:B------:R-:W-:Y:S01]  /*15bf0*/  MUFU.EX2 R109, R224 ;  /* 0x000000e0006d7308 */ /* 0x000fe20000000800 */
[C---:B------:R-:W-:Y:S02]  /*15c00*/  FMUL.FTZ R39, R3.reuse, R107 ;  /* 0x0000006b03277220 */ /* 0x040fe40000410000 */
[----:B------:R-:W-:Y:S01]  /*15c10*/  FMUL.FTZ R36, R2, R104 ;  /* 0x0000006802247220 */ /* 0x000fe20000410000 */
[----:B--2---:R-:W-:Y:S01]  /*15c20*/  F2FP.BF16.PACK_AB R143, R112, R110 ;  /* 0x0000006e708f723e */ /* 0x004fe200000010ff */
[C---:B------:R-:W-:Y:S02]  /*15c30*/  FMUL.FTZ R41, R2.reuse, R97 ;  /* 0x0000006102297220 */ /* 0x040fe40000410000 */
[C---:B------:R-:W-:Y:S02]  /*15c40*/  FMUL.FTZ R42, R3.reuse, R98 ;  /* 0x00000062032a7220 */ /* 0x040fe40000410000 */
[C---:B------:R-:W-:Y:S01]  /*15c50*/  FMUL.FTZ R43, R3.reuse, R99 ;  /* 0x00000063032b7220 */ /* 0x040fe20000410000 */
[----:B------:R-:W-:Y:S01]  /*15c60*/  MUFU.EX2 R104, R214 ;  /* 0x000000d600687308 */ /* 0x000fe20000000800 */
[C---:B-1----:R-:W-:Y:S01]  /*15c70*/  HMMA.16816.F32.BF16 R8, R140.reuse, R80, R8 ;  /* 0x000000508c08723c */ /* 0x042fe20000041808 */
[----:B------:R-:W-:Y:S04]  /*15c80*/  LDSM.16.MT88.4 R96, [R190+0x1800] ;  /* 0x00180000be60783b */ /* 0x000fe80000004200 */
[C---:B------:R-:W-:Y:S02]  /*15c90*/  FMUL.FTZ R46, R3.reuse, R94 ;  /* 0x0000005e032e7220 */ /* 0x040fe40000410000 */
[C---:B------:R-:W-:Y:S01]  /*15ca0*/  FMUL.FTZ R47, R3.reuse, R95 ;  /* 0x0000005f032f7220 */ /* 0x040fe20000410000 */
[C---:B------:R-:W-:Y:S01]  /*15cb0*/  HMMA.16816.F32.BF16 R16, R140.reuse, R82, R16 ;  /* 0x000000528c10723c */ /* 0x040fe20000041810 */
[----:B------:R-:W1:Y:S01]  /*15cc0*/  LDSM.16.MT88.4 R80, [R190] ;  /* 0x00000000be50783b */ /* 0x000e620000004200 */
[----:B------:R-:W-:Y:S02]  /*15cd0*/  MUFU.EX2 R108, R223 ;  /* 0x000000df006c7308 */ /* 0x000fe40000000800 */
[C---:B------:R-:W-:Y:S02]  /*15ce0*/  FMUL.FTZ R50, R3.reuse, R90 ;  /* 0x0000005a03327220 */ /* 0x040fe40000410000 */
[C---:B------:R-:W-:Y:S02]  /*15cf0*/  FMUL.FTZ R51, R3.reuse, R91 ;  /* 0x0000005b03337220 */ /* 0x040fe40000410000 */
[C---:B------:R-:W-:Y:S04]  /*15d00*/  FMUL.FTZ R52, R2.reuse, R84 ;  /* 0x0000005402347220 */ /* 0x040fe80000410000 */
[C---:B------:R-:W-:Y:S01]  /*15d10*/  FMUL.FTZ R53, R2.reuse, R85 ;  /* 0x0000005502357220 */ /* 0x040fe20000410000 */
[----:B------:R-:W-:Y:S01]  /*15d20*/  MUFU.EX2 R152, R163 ;  /* 0x000000a300987308 */ /* 0x000fe20000000800 */
[C---:B------:R-:W-:Y:S02]  /*15d30*/  FMUL.FTZ R54, R3.reuse, R86 ;  /* 0x0000005603367220 */ /* 0x040fe40000410000 */
[C---:B------:R-:W-:Y:S02]  /*15d40*/  FMUL.FTZ R55, R3.reuse, R87 ;  /* 0x0000005703377220 */ /* 0x040fe40000410000 */
[----:B------:R-:W-:Y:S01]  /*15d50*/  LDSM.16.MT88.4 R84, [R189+0x800] ;  /* 0x00080000bd54783b */ /* 0x000fe20000004200 */
[C---:B------:R-:W-:Y:S02]  /*15d60*/  FMUL.FTZ R37, R2.reuse, R105 ;  /* 0x0000006902257220 */ /* 0x040fe40000410000 */
[C---:B------:R-:W-:Y:S02]  /*15d70*/  FMUL.FTZ R44, R2.reuse, R92 ;  /* 0x0000005c022c7220 */ /* 0x040fe40000410000 */
[----:B------:R-:W-:Y:S01]  /*15d80*/  MUFU.EX2 R92, R157 ;  /* 0x0000009d005c7308 */ /* 0x000fe20000000800 */
        /* <DEDUP_REMOVED lines=9> */
[C---:B------:R-:W-:Y:S01]  /*15e20*/  FMUL.FTZ R65, R2.reuse, R65 ;  /* 0x0000004102417220 */ /* 0x040fe20000410000 */
[C---:B-1----:R-:W-:Y:S02]  /*15e30*/  HMMA.16816.F32.BF16 R20, R140.reuse, R80, R20 ;  /* 0x000000508c14723c */ /* 0x042fe40000041814 */
[----:B------:R-:W-:Y:S01]  /*15e40*/  MUFU.EX2 R88, R149 ;  /* 0x0000009500587308 */ /* 0x000fe20000000800 */
[C---:B------:R-:W-:Y:S02]  /*15e50*/  FMUL.FTZ R66, R3.reuse, R66 ;  /* 0x0000004203427220 */ /* 0x040fe40000410000 */
[C---:B------:R-:W-:Y:S02]  /*15e60*/  FMUL.FTZ R67, R3.reuse, R67 ;  /* 0x0000004303437220 */ /* 0x040fe40000410000 */
[C---:B------:R-:W-:Y:S01]  /*15e70*/  FMUL.FTZ R70, R3.reuse, R70 ;  /* 0x0000004603467220 */ /* 0x040fe20000410000 */
[C---:B------:R-:W-:Y:S01]  /*15e80*/  HMMA.16816.F32.BF16 R24, R140.reuse, R82, R24 ;  /* 0x000000528c18723c */ /* 0x040fe20000041818 */
[----:B------:R-:W1:Y:S03]  /*15e90*/  LDSM.16.MT88.4 R80, [R192] ;  /* 0x00000000c050783b */ /* 0x000e660000004200 */
[----:B------:R-:W-:Y:S01]  /*15ea0*/  MUFU.EX2 R93, R158 ;  /* 0x0000009e005d7308 */ /* 0x000fe20000000800 */
[C---:B------:R-:W-:Y:S02]  /*15eb0*/  FMUL.FTZ R71, R3.reuse, R71 ;  /* 0x0000004703477220 */ /* 0x040fe40000410000 */
[C---:B------:R-:W-:Y:S02]  /*15ec0*/  FMUL.FTZ R74, R3.reuse, R74 ;  /* 0x0000004a034a7220 */ /* 0x040fe40000410000 */
[----:B------:R-:W-:Y:S03]  /*15ed0*/  FMUL.FTZ R75, R3, R75 ;  /* 0x0000004b034b7220 */ /* 0x000fe60000410000 */
[C---:B------:R-:W-:Y:S02]  /*15ee0*/  FMUL.FTZ R68, R2.reuse, R68 ;  /* 0x0000004402447220 */ /* 0x040fe40000410000 */
[----:B------:R-:W-:Y:S01]  /*15ef0*/  MUFU.EX2 R105, R215 ;  /* 0x000000d700697308 */ /* 0x000fe20000000800 */
[C---:B------:R-:W-:Y:S02]  /*15f00*/  FMUL.FTZ R69, R2.reuse, R69 ;  /* 0x0000004502457220 */ /* 0x040fe40000410000 */
[C---:B------:R-:W-:Y:S02]  /*15f10*/  FMUL.FTZ R72, R2.reuse, R72 ;  /* 0x0000004802487220 */ /* 0x040fe40000410000 */
[----:B------:R-:W-:Y:S02]  /*15f20*/  FMUL.FTZ R73, R2, R73 ;  /* 0x0000004902497220 */ /* 0x000fe40000410000 */
[----:B---3--:R-:W-:Y:S03]  /*15f30*/  FADD.FTZ R2, R14, R144 ;  /* 0x000000900e027221 */ /* 0x008fe60000010000 */
[----:B------:R-:W-:Y:S10]  /*15f40*/  MUFU.EX2 R158, R153 ;  /* 0x00000099009e7308 */ /* 0x000ff40000000800 */
        /* <DEDUP_REMOVED lines=10> */
[----:B------:R-:W1:Y:S01]  /*15ff0*/  MUFU.EX2 R3, R151 ;  /* 0x0000009700037308 */ /* 0x000e620000000800 */
[C---:B------:R-:W-:Y:S01]  /*16000*/  HMMA.16816.F32.BF16 R40, R140.reuse, R82, R40 ;  /* 0x000000528c28723c */ /* 0x040fe20000041828 */
[----:B------:R-:W2:Y:S08]  /*16010*/  LDSM.16.MT88.4 R80, [R189+0x3000] ;  /* 0x00300000bd50783b */ /* 0x000eb00000004200 */
[----:B------:R-:W-:Y:S10]  /*16020*/  MUFU.EX2 R151, R213 ;  /* 0x000000d500977308 */ /* 0x000ff40000000800 */
[----:B------:R-:W3:Y:S01]  /*16030*/  MUFU.EX2 R236, R148 ;  /* 0x0000009400ec7308 */ /* 0x000ee20000000800 */
[----:B-1----:R-:W-:Y:S04]  /*16040*/  FADD.FTZ R2, R3, R2 ;  /* 0x0000000203027221 */ /* 0x002fe80000010000 */
[----:B------:R-:W-:Y:S05]  /*16050*/  FADD.FTZ R2, R89, R2 ;  /* 0x0000000259027221 */ /* 0x000fea0000010000 */
[----:B------:R-:W-:Y:S01]  /*16060*/  MUFU.EX2 R148, R220 ;  /* 0x000000dc00947308 */ /* 0x000fe20000000800 */
[C---:B------:R-:W-:Y:S09]  /*16070*/  FADD.FTZ R2, R88.reuse, R2 ;  /* 0x0000000258027221 */ /* 0x040ff20000010000 */
[----:B------:R-:W-:Y:S01]  /*16080*/  MUFU.EX2 R146, R228 ;  /* 0x000000e400927308 */ /* 0x000fe20000000800 */
[C---:B--2---:R-:W-:Y:S09]  /*16090*/  HMMA.16816.F32.BF16 R44, R140.reuse, R80, R44 ;  /* 0x000000508c2c723c */ /* 0x044ff2000004182c */
[----:B------:R-:W1:Y:S01]  /*160a0*/  MUFU.EX2 R145, R229 ;  /* 0x000000e500917308 */ /* 0x000e620000000800 */
[C---:B------:R-:W-:Y:S01]  /*160b0*/  HMMA.16816.F32.BF16 R48, R140.reuse, R82, R48 ;  /* 0x000000528c30723c */ /* 0x040fe20000041830 */
[----:B------:R-:W2:Y:S08]  /*160c0*/  LDSM.16.MT88.4 R80, [R190+0x3000] ;  /* 0x00300000be50783b */ /* 0x000eb00000004200 */
[----:B------:R-:W-:Y:S10]  /*160d0*/  MUFU.EX2 R144, R231 ;  /* 0x000000e700907308 */ /* 0x000ff40000000800 */
[----:B------:R-:W4:Y:S01]  /*160e0*/  MUFU.EX2 R6, R6 ;  /* 0x0000000600067308 */ /* 0x000f220000000800 */
        /* <DEDUP_REMOVED lines=10> */
[----:B------:R-:W-:Y:S03]  /*16190*/  F2FP.BF16.PACK_AB R81, R239, R240 ;  /* 0x000000f0ef51723e */ /* 0x000fe600000010ff */
[----:B------:R-:W-:Y:S02]  /*161a0*/  F2FP.BF16.PACK_AB R82, R88, R89 ;  /* 0x000000595852723e */ /* 0x000fe400000010ff */
[----:B------:R-:W5:Y:S02]  /*161b0*/  LDSM.16.MT88.4 R88, [R190+0x800] ;  /* 0x00080000be58783b */ /* 0x000f640000004200 */
[----:B------:R-:W2:Y:S01]  /*161c0*/  MUFU.EX2 R3, R159 ;  /* 0x0000009f00037308 */ /* 0x000ea20000000800 */
[----:B---3--:R-:W-:Y:S02]  /*161d0*/  F2FP.BF16.PACK_AB R83, R236, R237 ;  /* 0x000000edec53723e */ /* 0x008fe400000010ff */
[----:B-1----:R-:W-:Y:S02]  /*161e0*/  F2FP.BF16.PACK_AB R141, R145, R146 ;  /* 0x00000092918d723e */ /* 0x002fe400000010ff */
[----:B----4-:R-:W-:Y:S03]  /*161f0*/  F2FP.BF16.PACK_AB R143, R6, R144 ;  /* 0x00000090068f723e */ /* 0x010fe600000010ff */
[C---:B------:R-:W-:Y:S02]  /*16200*/  HMMA.16816.F32.BF16 R8, R80.reuse, R84, R8 ;  /* 0x000000545008723c */ /* 0x040fe40000041808 */
[----:B------:R-:W1:Y:S03]  /*16210*/  MUFU.EX2 R159, R154 ;  /* 0x0000009a009f7308 */ /* 0x000e660000000800 */
[----:B--2---:R-:W-:Y:S03]  /*16220*/  FADD.FTZ R2, R14, R2 ;  /* 0x000000020e027221 */ /* 0x004fe60000010000 */
[C---:B------:R-:W-:Y:S01]  /*16230*/  HMMA.16816.F32.BF16 R16, R80.reuse, R86, R16 ;  /* 0x000000565010723c */ /* 0x040fe20000041810 */
[----:B------:R-:W2:Y:S03]  /*16240*/  LDSM.16.MT88.4 R84, [R192+0x800] ;  /* 0x00080000c054783b */ /* 0x000ea60000004200 */
[----:B------:R-:W-:Y:S01]  /*16250*/  MUFU.EX2 R154, R162 ;  /* 0x000000a2009a7308 */ /* 0x000fe20000000800 */
[----:B------:R-:W-:Y:S04]  /*16260*/  FADD.FTZ R2, R3, R2 ;  /* 0x0000000203027221 */ /* 0x000fe80000010000 */
[----:B------:R-:W-:Y:S04]  /*16270*/  FADD.FTZ R2, R93, R2 ;  /* 0x000000025d027221 */ /* 0x000fe80000010000 */
[C---:B------:R-:W-:Y:S01]  /*16280*/  FADD.FTZ R2, R92.reuse, R2 ;  /* 0x000000025c027221 */ /* 0x040fe20000010000 */
[C---:B-----5:R-:W-:Y:S08]  /*16290*/  HMMA.16816.F32.BF16 R20, R80.reuse, R88, R20 ;  /* 0x000000585014723c */ /* 0x060ff00000041814 */
        /* <DEDUP_REMOVED lines=21> */
[----:B------:R-:W4:Y:S03]  /*163f0*/  LDSM.16.MT88.4 R92, [R192+0x1000] ;  /* 0x00100000c05c783b */ /* 0x000f260000004200 */
[----:B------:R-:W-:Y:S02]  /*16400*/  F2FP.BF16.PACK_AB R80, R3, R14 ;  /* 0x0000000e0350723e */ /* 0x000fe400000010ff */
[----:B-1----:R-:W-:Y:S01]  /*16410*/  F2FP.BF16.PACK_AB R81, R158, R159 ;  /* 0x0000009f9e51723e */ /* 0x002fe200000010ff */
[----:B------:R-:W1:Y:S01]  /*16420*/  MUFU.EX2 R14, R217 ;  /* 0x000000d9000e7308 */ /* 0x000e620000000800 */
[----:B------:R-:W-:Y:S07]  /*16430*/  F2FP.BF16.PACK_AB R83, R155, R157 ;  /* 0x0000009d9b53723e */ /* 0x000fee00000010ff */
[C---:B--2---:R-:W-:Y:S02]  /*16440*/  HMMA.16816.F32.BF16 R8, R80.reuse, R84, R8 ;  /* 0x000000545008723c */ /* 0x044fe40000041808 */
[----:B------:R-:W2:Y:S06]  /*16450*/  MUFU.EX2 R3, R216 ;  /* 0x000000d800037308 */ /* 0x000eac0000000800 */
[C---:B------:R-:W-:Y:S01]  /*16460*/  HMMA.16816.F32.BF16 R16, R80.reuse, R86, R16 ;  /* 0x000000565010723c */ /* 0x040fe20000041810 */
[----:B------:R-:W5:Y:S03]  /*16470*/  LDSM.16.MT88.4 R84, [R191+0x1000] ;  /* 0x00100000bf54783b */ /* 0x000f660000004200 */
[----:B-1----:R-:W-:Y:S04]  /*16480*/  FADD.FTZ R2, R14, R2 ;  /* 0x000000020e027221 */ /* 0x002fe80000010000 */
[C---:B---3--:R-:W-:Y:S08]  /*16490*/  HMMA.16816.F32.BF16 R20, R80.reuse, R88, R20 ;  /* 0x000000585014723c */ /* 0x048ff00000041814 */
[C---:B------:R-:W-:Y:S01]  /*164a0*/  HMMA.16816.F32.BF16 R24, R80.reuse, R90, R24 ;  /* 0x0000005a5018723c */ /* 0x040fe20000041818 */
[----:B------:R-:W1:Y:S03]  /*164b0*/  LDSM.16.MT88.4 R88, [R189+0x4000] ;  /* 0x00400000bd58783b */ /* 0x000e660000004200 */
[----:B--2---:R-:W-:Y:S04]  /*164c0*/  FADD.FTZ R2, R3, R2 ;  /* 0x0000000203027221 */ /* 0x004fe80000010000 */
[C---:B----4-:R-:W-:Y:S04]  /*164d0*/  HMMA.16816.F32.BF16 R28, R80.reuse, R92, R28 ;  /* 0x0000005c501c723c */ /* 0x050fe8000004181c */
[----:B------:R-:W-:Y:S04]  /*164e0*/  FADD.FTZ R2, R105, R2 ;  /* 0x0000000269027221 */ /* 0x000fe80000010000 */
[C---:B------:R-:W-:Y:S01]  /*164f0*/  HMMA.16816.F32.BF16 R32, R80.reuse, R94, R32 ;  /* 0x0000005e5020723c */ /* 0x040fe20000041820 */
[----:B------:R-:W2:Y:S03]  /*16500*/  LDSM.16.MT88.4 R92, [R190+0x4000] ;  /* 0x00400000be5c783b */ /* 0x000ea60000004200 */
[C---:B------:R-:W-:Y:S04]  /*16510*/  FADD.FTZ R2, R104.reuse, R2 ;  /* 0x0000000268027221 */ /* 0x040fe80000010000 */
        /* <DEDUP_REMOVED lines=20> */
[----:B------:R-:W4:Y:S07]  /*16660*/  LDSM.16.MT88.4 R80, [R192+0x1800] ;  /* 0x00180000c050783b */ /* 0x000f2e0000004200 */
        /* <DEDUP_REMOVED lines=10> */
[C---:B------:R-:W-:Y:S04]  /*16710*/  FADD.FTZ R2, R108.reuse, R2 ;  /* 0x000000026c027221 */ /* 0x040fe80000010000 */
        /* <DEDUP_REMOVED lines=19> */
[----:B------:R-:W4:Y:S07]  /*16850*/  LDSM.16.MT88.4 R96, [R190+0x2000] ;  /* 0x00200000be60783b */ /* 0x000f2e0000004200 */
[C---:B--2---:R-:W-:Y:S08]  /*16860*/  HMMA.16816.F32.BF16 R68, R84.reuse, R88, R68 ;  /* 0x000000585444723c */ /* 0x044ff00000041844 */
[----:B------:R-:W-:Y:S01]  /*16870*/  HMMA.16816.F32.BF16 R72, R84, R90, R72 ;  /* 0x0000005a5448723c */ /* 0x000fe20000041848 */
[----:B------:R-:W2:Y:S03]  /*16880*/  LDSM.16.MT88.4 R84, [R191+0x2000] ;  /* 0x00200000bf54783b */ /* 0x000ea60000004200 */
[C---:B-1----:R-:W-:Y:S01]  /*16890*/  F2FP.BF16.PACK_AB R140, R3.reuse, R14 ;  /* 0x0000000e038c723e */ /* 0x042fe200000010ff */
[----:B------:R-:W-:Y:S01]  /*168a0*/  FADD.FTZ R2, R14, R2 ;  /* 0x000000020e027221 */ /* 0x000fe20000010000 */
[-C--:B------:R-:W-:Y:S02]  /*168b0*/  MOV R14, R4.reuse ;  /* 0x00000004000e7202 */ /* 0x080fe40000000f00 */
[C---:B---3--:R-:W-:Y:S01]  /*168c0*/  HMMA.16816.F32.BF16 R8, R80.reuse, R92, R8 ;  /* 0x0000005c5008723c */ /* 0x048fe20000041808 */
[----:B------:R-:W1:Y:S04]  /*168d0*/  LDSM.16.MT88.4 R88, [R189+0x5000] ;  /* 0x00500000bd58783b */ /* 0x000e680000004200 */
[----:B------:R-:W-:Y:S02]  /*168e0*/  FADD.FTZ R2, R3, R2 ;  /* 0x0000000203027221 */ /* 0x000fe40000010000 */
[----:B------:R-:W-:Y:S01]  /*168f0*/  FADD.FTZ R3, R110, R235 ;  /* 0x000000eb6e037221 */ /* 0x000fe20000010000 */
[C---:B------:R-:W-:Y:S01]  /*16900*/  HMMA.16816.F32.BF16 R16, R80.reuse, R94, R16 ;  /* 0x0000005e5010723c */ /* 0x040fe20000041810 */
[----:B------:R-:W3:Y:S07]  /*16910*/  LDSM.16.MT88.4 R92, [R190+0x5000] ;  /* 0x00500000be5c783b */ /* 0x000eee0000004200 */
[C---:B----4-:R-:W-:Y:S01]  /*16920*/  HMMA.16816.F32.BF16 R20, R80.reuse, R96, R20 ;  /* 0x000000605014723c */ /* 0x050fe20000041814 */
[----:B------:R-:W-:Y:S07]  /*16930*/  LDSM.16.MT88.4 R108, [R192+0x2800] ;  /* 0x00280000c06c783b */ /* 0x000fee0000004200 */
[C---:B------:R-:W-:Y:S01]  /*16940*/  HMMA.16816.F32.BF16 R24, R80.reuse, R98, R24 ;  /* 0x000000625018723c */ /* 0x040fe20000041818 */
[----:B------:R-:W4:Y:S07]  /*16950*/  LDSM.16.MT88.4 R96, [R192+0x5000] ;  /* 0x00500000c060783b */ /* 0x000f2e0000004200 */
[C---:B------:R-:W-:Y:S08]  /*16960*/  HMMA.16816.F32.BF16 R28, R80.reuse, R104, R28 ;  /* 0x00000068501c723c */ /* 0x040ff0000004181c */
[C---:B------:R-:W-:Y:S01]  /*16970*/  HMMA.16816.F32.BF16 R32, R80.reuse, R106, R32 ;  /* 0x0000006a5020723c */ /* 0x040fe20000041820 */
[----:B------:R-:W5:Y:S07]  /*16980*/  LDSM.16.MT88.4 R104, [R191+0x5000] ;  /* 0x00500000bf68783b */ /* 0x000f6e0000004200 */
[C---:B--2---:R-:W-:Y:S01]  /*16990*/  HMMA.16816.F32.BF16 R36, R80.reuse, R84, R36 ;  /* 0x000000545024723c */ /* 0x044fe20000041824 */
[----:B------:R-:W2:Y:S07]  /*169a0*/  MUFU.EX2 R85, R233 ;  /* 0x000000e900557308 */ /* 0x000eae0000000800 */
[C---:B------:R-:W-:Y:S03]  /*169b0*/  HMMA.16816.F32.BF16 R40, R80.reuse, R86, R40 ;  /* 0x000000565028723c */ /* 0x040fe60000041828 */
[----:B------:R-:W4:Y:S05]  /*169c0*/  MUFU.EX2 R84, R234 ;  /* 0x000000ea00547308 */ /* 0x000f2a0000000800 */
[C---:B-1----:R-:W-:Y:S08]  /*169d0*/  HMMA.16816.F32.BF16 R44, R80.reuse, R88, R44 ;  /* 0x00000058502c723c */ /* 0x042ff0000004182c */
[C---:B------:R-:W-:Y:S01]  /*169e0*/  HMMA.16816.F32.BF16 R48, R80.reuse, R90, R48 ;  /* 0x0000005a5030723c */ /* 0x040fe20000041830 */
[----:B------:R-:W-:Y:S03]  /*169f0*/  LDSM.16.MT88.4 R88, [R189+0x5800] ;  /* 0x00580000bd58783b */ /* 0x000fe60000004200 */
[----:B--2---:R-:W-:Y:S04]  /*16a00*/  FADD.FTZ R2, R85, R2 ;  /* 0x0000000255027221 */ /* 0x004fe80000010000 */
[C---:B---3--:R-:W-:Y:S04]  /*16a10*/  HMMA.16816.F32.BF16 R52, R80.reuse, R92, R52 ;  /* 0x0000005c5034723c */ /* 0x048fe80000041834 */
[C---:B----4-:R-:W-:Y:S01]  /*16a20*/  F2FP.BF16.PACK_AB R142, R84.reuse, R85 ;  /* 0x00000055548e723e */ /* 0x050fe200000010ff */
[----:B------:R-:W-:Y:S02]  /*16a30*/  FADD.FTZ R228, R84, R2 ;  /* 0x0000000254e47221 */ /* 0x000fe40000010000 */
[----:B------:R-:W-:Y:S01]  /*16a40*/  FADD.FTZ R2, R112, R3 ;  /* 0x0000000370027221 */ /* 0x000fe20000010000 */
[C---:B------:R-:W-:Y:S04]  /*16a50*/  HMMA.16816.F32.BF16 R56, R80.reuse, R94, R56 ;  /* 0x0000005e5038723c */ /* 0x040fe80000041838 */
        /* <DEDUP_REMOVED lines=8> */
[----:B------:R-:W-:Y:S01]  /*16ae0*/  HMMA.16816.F32.BF16 R72, R80, R106, R72 ;  /* 0x0000006a5048723c */ /* 0x000fe20000041848 */
[----:B------:R-:W2:Y:S03]  /*16af0*/  LDSM.16.MT88.4 R80, [R190+0x5800] ;  /* 0x00580000be50783b */ /* 0x000ea60000004200 */
[----:B------:R-:W-:Y:S04]  /*16b00*/  FADD.FTZ R2, R159, R2 ;  /* 0x000000029f027221 */ /* 0x000fe80000010000 */
[C---:B------:R-:W-:Y:S01]  /*16b10*/  HMMA.16816.F32.BF16 R128, R140.reuse, R124, R8 ;  /* 0x0000007c8c80723c */ /* 0x040fe20000041808 */
[----:B------:R-:W3:Y:S04]  /*16b20*/  LDSM.16.MT88.4 R8, [R192+0x5800] ;  /* 0x00580000c008783b */ /* 0x000ee80000004200 */
[----:B------:R-:W-:Y:S03]  /*16b30*/  FADD.FTZ R2, R158, R2 ;  /* 0x000000029e027221 */ /* 0x000fe60000010000 */
[C---:B------:R-:W-:Y:S01]  /*16b40*/  HMMA.16816.F32.BF16 R124, R140.reuse, R126, R16 ;  /* 0x0000007e8c7c723c */ /* 0x040fe20000041810 */
[----:B------:R-:W4:Y:S03]  /*16b50*/  LDSM.16.MT88.4 R16, [R191+0x5800] ;  /* 0x00580000bf10783b */ /* 0x000f260000004200 */
        /* <DEDUP_REMOVED lines=9> */
[C---:B-1----:R-:W-:Y:S04]  /*16bf0*/  HMMA.16816.F32.BF16 R104, R140.reuse, R96, R36 ;  /* 0x000000608c68723c */ /* 0x042fe80000041824 */
[----:B------:R-:W-:Y:S04]  /*16c00*/  FADD.FTZ R2, R151, R2 ;  /* 0x0000000297027221 */ /* 0x000fe80000010000 */
[C---:B------:R-:W-:Y:S04]  /*16c10*/  HMMA.16816.F32.BF16 R96, R140.reuse, R98, R40 ;  /* 0x000000628c60723c */ /* 0x040fe80000041828 */
        /* <DEDUP_REMOVED lines=10> */
[----:B------:R-:W-:Y:S03]  /*16cc0*/  FADD.FTZ R2, R145, R2 ;  /* 0x0000000291027221 */ /* 0x000fe60000010000 */
[----:B------:R-:W-:Y:S01]  /*16cd0*/  MOV R8, R4 ;  /* 0x0000000400087202 */ /* 0x000fe20000000f00 */
[C---:B------:R-:W-:Y:S04]  /*16ce0*/  HMMA.16816.F32.BF16 R64, R140.reuse, R10, R64 ;  /* 0x0000000a8c40723c */ /* 0x040fe80000041840 */
[----:B------:R-:W-:Y:S04]  /*16cf0*/  FADD.FTZ R2, R144, R2 ;  /* 0x0000000290027221 */ /* 0x000fe80000010000 */
[C---:B----4-:R-:W-:Y:S04]  /*16d00*/  HMMA.16816.F32.BF16 R68, R140.reuse, R16, R68 ;  /* 0x000000108c44723c */ /* 0x050fe80000041844 */
[----:B------:R-:W-:Y:S01]  /*16d10*/  FADD.FTZ R236, R6, R2 ;  /* 0x0000000206ec7221 */ /* 0x000fe20000010000 */
[----:B------:R-:W-:Y:S03]  /*16d20*/  MOV R6, R5 ;  /* 0x0000000500067202 */ /* 0x000fe60000000f00 */
[----:B------:R-:W-:Y:S01]  /*16d30*/  HMMA.16816.F32.BF16 R72, R140, R18, R72 ;  /* 0x000000128c48723c */ /* 0x000fe20000041848 */
[----:B------:R-:W-:-:S07]  /*16d40*/  @P0 BRA `(.L_x_1042) ;  /* 0xffffb86000000947 */ /* 0x000fce000383ffff */
.L_x_1021:
[----:B------:R-:W2:Y:S01]  /*16d50*/  LDL R2, [R1+0xc] ;  /* 0x00000c0001027983 */ /* 0x000ea20000100800 */
[----:B------:R-:W-:-:S05]  /*16d60*/  IMAD.MOV.U32 R3, RZ, RZ, c[0x0][0x2c4] ;  /* 0x0000b100ff037624 */ /* 0x000fca00078e00ff */
[----:B------:R-:W-:Y:S01]  /*16d70*/  ISETP.NE.AND P1, PT, R3, 0x1, PT ;  /* 0x000000010300780c */ /* 0x000fe20003f25270 */
[----:B------:R-:W-:-:S05]  /*16d80*/  IMAD.MOV.U32 R9, RZ, RZ, c[0x0][0x32c] ;  /* 0x0000cb00ff097624 */ /* 0x000fca00078e00ff */
[----:B------:R-:W-:Y:S02]  /*16d90*/  ISETP.GE.AND P0, PT, R9, 0x1, PT ;  /* 0x000000010900780c */ /* 0x000fe40003f06270 */
[----:B------:R-:W-:Y:S02]  /*16da0*/  IADD3 R3, R244, 0x1, -R243 ;  /* 0x00000001f4037810 */ /* 0x000fe40007ffe8f3 */
[----:B--2---:R-:W-:-:S05]  /*16db0*/  IADD3 R2, R2, 0x7f, RZ ;  /* 0x0000007f02027810 */ /* 0x004fca0007ffe0ff */
        /* <DEDUP_REMOVED lines=15> */
.L_x_1045:
[----:B------:R-:W-:-:S04]  /*16eb0*/  MOV R4, 0x1 ;  /* 0x0000000100047802 */ /* 0x000fc80000000f00 */
[----:B------:R-:W-:-:S13]  /*16ec0*/  ISETP.NE.AND P0, PT, R4, c[0x0][0x32c], PT ;  /* 0x0000cb0004007a0c */ /* 0x000fda0003f05270 */
[----:B------:R-:W-:-:S05]  /*16ed0*/  @P0 IMAD.HI.U32 R4, R2, c[0x0][0x330], RZ ;  /* 0x0000cc0002040a27 */ /* 0x000fca00078e00ff */
[----:B------:R-:W-:Y:S02]  /*16ee0*/  @P0 SHF.R.U32.HI R2, RZ, c[0x0][0x334], R4 ;  /* 0x0000cd00ff020a19 */ /* 0x000fe40000011604 */
.L_x_1046:
[----:B------:R-:W-:Y:S05]  /*16ef0*/  BSYNC B0 ;  /* 0x0000000000007941 */ /* 0x000fea0003800000 */
.L_x_1044:
[----:B------:R-:W-:-:S05]  /*16f00*/  IMAD R2, R2, c[0x0][0x32c], RZ ;  /* 0x0000cb0002027a24 */ /* 0x000fca00078e02ff */
[----:B------:R-:W-:-:S04]  /*16f10*/  IMNMX R3, R3, R2, !PT ;  /* 0x0000000203037217 */ /* 0x000fc80007800200 */
.L_x_1043:
        /* <DEDUP_REMOVED lines=9> */
[----:B------:R-:W-:Y:S02]  /*16fb0*/  MOV R216, R212 ;  /* 0x000000d400d87202 */ /* 0x000fe40000000f00 */
.L_x_1058:
        /* <DEDUP_REMOVED lines=37> */
.L_x_1159:
        /* <DEDUP_REMOVED lines=24> */
.L_x_1160:
        /* <DEDUP_REMOVED lines=15> */
.L_x_1049:
[----:B--23--:R-:W-:Y:S05]  /*17480*/  BSYNC B0 ;  /* 0x0000000000007941 */ /* 0x00cfea0003800000 */
.L_x_1048:
        /* <DEDUP_REMOVED lines=128> */
[----:B------:R3:W4:Y:S02]  /*17c90*/  MUFU.TANH R213, R4 ;  /* 0x0000000400d57308 */ /* 0x0007240000002400 */
[----:B------:R-:W-:Y:S08]  /*17ca0*/  FMUL.FTZ R3, R20, c[0x0][0x320] ;  /* 0x0000c80014037a20 */ /* 0x000ff00000410000 */
[----:B------:R-:W2:Y:S01]  /*17cb0*/  MUFU.TANH R157, R3 ;  /* 0x00000003009d7308 */ /* 0x000ea20000002400 */
[----:B-1----:R-:W-:Y:S09]  /*17cc0*/  FMUL.FTZ R2, R9, c[0x0][0x320] ;  /* 0x0000c80009027a20 */ /* 0x002ff20000410000 */
[----:B------:R1:W1:Y:S01]  /*17cd0*/  MUFU.TANH R163, R2 ;  /* 0x0000000200a37308 */ /* 0x0002620000002400 */
[----:B---3--:R-:W-:Y:S09]  /*17ce0*/  FMUL.FTZ R4, R27, c[0x0][0x320] ;  /* 0x0000c8001b047a20 */ /* 0x008ff20000410000 */
[----:B------:R3:W2:Y:S10]  /*17cf0*/  MUFU.TANH R214, R5 ;  /* 0x0000000500d67308 */ /* 0x0006b40000002400 */
[----:B------:R-:W2:Y:S01]  /*17d00*/  MUFU.TANH R154, R4 ;  /* 0x00000004009a7308 */ /* 0x000ea20000002400 */
[----:B-1----:R-:W-:Y:S09]  /*17d10*/  FMUL.FTZ R2, R10, c[0x0][0x320] ;  /* 0x0000c8000a027a20 */ /* 0x002ff20000410000 */
[----:B------:R1:W1:Y:S01]  /*17d20*/  MUFU.TANH R212, R2 ;  /* 0x0000000200d47308 */ /* 0x0002620000002400 */
[----:B---3--:R-:W-:Y:S09]  /*17d30*/  FMUL.FTZ R5, R26, c[0x0][0x320] ;  /* 0x0000c8001a057a20 */ /* 0x008ff20000410000 */
[----:B------:R-:W3:Y:S01]  /*17d40*/  MUFU.TANH R155, R5 ;  /* 0x00000005009b7308 */ /* 0x000ee20000002400 */
        /* <DEDUP_REMOVED lines=10> */
[----:B------:R5:W1:Y:S06]  /*17df0*/  MUFU.TANH R159, R2 ;  /* 0x00000002009f7308 */ /* 0x000a6c0000002400 */
[----:B------:R-:W-:Y:S04]  /*17e00*/  FMUL.FTZ R3, R28, c[0x0][0x320] ;  /* 0x0000c8001c037a20 */ /* 0x000fe80000410000 */
[----:B------:R-:W1:Y:S04]  /*17e10*/  MUFU.TANH R149, R3 ;  /* 0x0000000300957308 */ /* 0x000e680000002400 */
[----:B------:R-:W-:Y:S02]  /*17e20*/  FMUL.FTZ R4, R35, c[0x0][0x320] ;  /* 0x0000c80023047a20 */ /* 0x000fe40000410000 */
[----:B------:R-:W-:Y:S04]  /*17e30*/  FMUL.FTZ R5, R34, c[0x0][0x320] ;  /* 0x0000c80022057a20 */ /* 0x000fe80000410000 */
[----:B------:R-:W2:Y:S01]  /*17e40*/  MUFU.TANH R147, R5 ;  /* 0x0000000500937308 */ /* 0x000ea20000002400 */
[----:B-----5:R-:W-:Y:S09]  /*17e50*/  FMUL.FTZ R2, R21, c[0x0][0x320] ;  /* 0x0000c80015027a20 */ /* 0x020ff20000410000 */
[----:B------:R5:W2:Y:S01]  /*17e60*/  MUFU.TANH R156, R2 ;  /* 0x00000002009c7308 */ /* 0x000aa20000002400 */
[C---:B-1----:R-:W-:Y:S09]  /*17e70*/  HMMA.16816.F32.BF16 R36, R184.reuse, R16, R36 ;  /* 0x00000010b824723c */ /* 0x042ff20000041824 */
[----:B------:R1:W1:Y:S01]  /*17e80*/  MUFU.TANH R146, R4 ;  /* 0x0000000400927308 */ /* 0x0002620000002400 */
[C---:B------:R-:W-:Y:S01]  /*17e90*/  HMMA.16816.F32.BF16 R40, R184.reuse, R18, R40 ;  /* 0x00000012b828723c */ /* 0x040fe20000041828 */
[----:B------:R-:W2:Y:S01]  /*17ea0*/  LDSM.16.M88.4 R16, [R15+0x2800] ;  /* 0x002800000f10783b */ /* 0x000ea20000000200 */
[----:B------:R-:W-:Y:S04]  /*17eb0*/  DEPBAR.LE SB0, 0x0 ;  /* 0x000080000000791a */ /* 0x000fe80000000000 */
[----:B-----5:R-:W-:Y:S02]  /*17ec0*/  FMUL.FTZ R2, R22, c[0x0][0x320] ;  /* 0x0000c80016027a20 */ /* 0x020fe40000410000 */
[C---:B------:R-:W-:Y:S02]  /*17ed0*/  HMMA.16816.F32.BF16 R44, R184.reuse, R8, R44 ;  /* 0x00000008b82c723c */ /* 0x040fe4000004182c */
[----:B------:R5:W2:Y:S01]  /*17ee0*/  MUFU.TANH R161, R2 ;  /* 0x0000000200a17308 */ /* 0x000aa20000002400 */
[----:B------:R-:W-:Y:S03]  /*17ef0*/  BAR.SYNC.DEFER_BLOCKING 0x0 ;  /* 0x0000000000007b1d */ /* 0x000fe60000010000 */
[----:B------:R-:W-:Y:S02]  /*17f00*/  FMUL.FTZ R3, R36, c[0x0][0x320] ;  /* 0x0000c80024037a20 */ /* 0x000fe40000410000 */
[C---:B------:R-:W-:Y:S04]  /*17f10*/  HMMA.16816.F32.BF16 R48, R184.reuse, R10, R48 ;  /* 0x0000000ab830723c */ /* 0x040fe80000041830 */
[----:B------:R3:W3:Y:S04]  /*17f20*/  MUFU.TANH R141, R3 ;  /* 0x00000003008d7308 */ /* 0x0006e80000002400 */
[----:B------:R-:W-:Y:S04]  /*17f30*/  FMUL.FTZ R5, R42, c[0x0][0x320] ;  /* 0x0000c8002a057a20 */ /* 0x000fe80000410000 */
[----:B-1----:R-:W-:Y:S02]  /*17f40*/  FMUL.FTZ R4, R43, c[0x0][0x320] ;  /* 0x0000c8002b047a20 */ /* 0x002fe40000410000 */
[----:B-----5:R-:W-:Y:S04]  /*17f50*/  FMUL.FTZ R2, R23, c[0x0][0x320] ;  /* 0x0000c80017027a20 */ /* 0x020fe80000410000 */
[----:B------:R1:W1:Y:S01]  /*17f60*/  MUFU.TANH R160, R2 ;  /* 0x0000000200a07308 */ /* 0x0002620000002400 */
[C---:B--2---:R-:W-:Y:S03]  /*17f70*/  HMMA.16816.F32.BF16 R52, R184.reuse, R16, R52 ;  /* 0x00000010b834723c */ /* 0x044fe60000041834 */
[----:B---3--:R-:W-:Y:S05]  /*17f80*/  FMUL.FTZ R3, R45, c[0x0][0x320] ;  /* 0x0000c8002d037a20 */ /* 0x008fea0000410000 */
[----:B------:R-:W-:Y:S04]  /*17f90*/  HMMA.16816.F32.BF16 R56, R184, R18, R56 ;  /* 0x00000012b838723c */ /* 0x000fe80000041838 */
[----:B-1----:R-:W-:Y:S04]  /*17fa0*/  FMUL.FTZ R2, R24, c[0x0][0x320] ;  /* 0x0000c80018027a20 */ /* 0x002fe80000410000 */
[----:B------:R1:W2:Y:S04]  /*17fb0*/  MUFU.TANH R153, R2 ;  /* 0x0000000200997308 */ /* 0x0002a80000002400 */
[----:B-1----:R-:W-:Y:S06]  /*17fc0*/  FMUL.FTZ R2, R25, c[0x0][0x320] ;  /* 0x0000c80019027a20 */ /* 0x002fec0000410000 */
        /* <DEDUP_REMOVED lines=13> */
[----:B------:R-:W1:Y:S10]  /*180a0*/  MUFU.TANH R37, R4 ;  /* 0x0000000400257308 */ /* 0x000e740000002400 */
[----:B------:R5:W1:Y:S02]  /*180b0*/  MUFU.TANH R140, R2 ;  /* 0x00000002008c7308 */ /* 0x000a640000002400 */
[----:B-----5:R-:W-:Y:S08]  /*180c0*/  FMUL.FTZ R2, R38, c[0x0][0x320] ;  /* 0x0000c80026027a20 */ /* 0x020ff00000410000 */
        /* <DEDUP_REMOVED lines=77> */
.L_x_1161:
        /* <DEDUP_REMOVED lines=24> */
.L_x_1162:
        /* <DEDUP_REMOVED lines=15> */
.L_x_1053:
[----:B--234-:R-:W-:Y:S05]  /*18810*/  BSYNC B0 ;  /* 0x0000000000007941 */ /* 0x01cfea0003800000 */
.L_x_1052:
        /* <DEDUP_REMOVED lines=51> */
.L_x_1163:
[----:B-12---:R-:W-:Y:S01]  /*18b50*/  FMNMX.FTZ R4, R4, R2, !PT ;  /* 0x0000000204047209 */ /* 0x006fe20007810000 */
[----:B------:R-:W-:-:S05]  /*18b60*/  BRA.DIV ~URZ, `(.L_x_1057) ;  /* 0x0000c1a27f007947 */ /* 0x000fca000b800000 */
[----:B------:R-:W1:Y:S02]  /*18b70*/  SHFL.BFLY PT, R2, R4, 0x1, 0x1f ;  /* 0x0c201f0004027f89 */ /* 0x000e6400000e0000 */
[----:B-1----:R-:W-:Y:S02]  /*18b80*/  FMNMX.FTZ R5, R4, R2, !PT ;  /* 0x0000000204057209 */ /* 0x002fe40007810000 */
[----:B------:R-:W1:Y:S02]  /*18b90*/  SHFL.BFLY PT, R2, R8, 0x2, 0x1f ;  /* 0x0c401f0008027f89 */ /* 0x000e6400000e0000 */
[----:B-1----:R-:W-:Y:S05]  /*18ba0*/  FMNMX.FTZ R4, R8, R2, !PT ;  /* 0x0000000208047209 */ /* 0x002fea0007810000 */
[----:B------:R1:W2:Y:S02]  /*18bb0*/  SHFL.BFLY PT, R2, R4, 0x1, 0x1f ;  /* 0x0c201f0004027f89 */ /* 0x0002a400000e0000 */
.L_x_1164:
[----:B-12---:R-:W-:Y:S01]  /*18bc0*/  FMNMX.FTZ R4, R2, R4, !PT ;  /* 0x0000000402047209 */ /* 0x006fe20007810000 */
[C---:B------:R-:W-:Y:S01]  /*18bd0*/  FADD.FTZ R2, -R5.reuse, R6 ;  /* 0x0000000605027221 */ /* 0x040fe20000010100 */
[----:B------:R-:W-:Y:S01]  /*18be0*/  WARPSYNC 0xffffffff ;  /* 0xffffffff00007948 */ /* 0x000fe20003800000 */
[----:B------:R-:W-:Y:S01]  /*18bf0*/  FMUL.FTZ R6, R5, c[0x0][0x2d0] ;  /* 0x0000b40005067a20 */ /* 0x000fe20000410000 */
        /* <DEDUP_REMOVED lines=31> */
[----:B------:R-:W-:Y:S01]  /*18df0*/  MUFU.EX2 R6, R6 ;  /* 0x0000000600067308 */ /* 0x000fe20000000800 */
[C---:B-1----:R-:W-:Y:S01]  /*18e00*/  FFMA.FTZ R2, R3.reuse, R228, R9 ;  /* 0x000000e403027223 */ /* 0x042fe20000010009 */
[C---:B--2---:R-:W-:Y:S01]  /*18e10*/  F2FP.BF16.PACK_AB R140, R8.reuse, R9 ;  /* 0x00000009088c723e */ /* 0x044fe200000010ff */
[C---:B------:R-:W-:Y:S02]  /*18e20*/  FMUL.FTZ R56, R3.reuse, R80 ;  /* 0x0000005003387220 */ /* 0x040fe40000410000 */
[----:B------:R-:W-:Y:S02]  /*18e30*/  FADD.FTZ R16, R8, R2 ;  /* 0x0000000208107221 */ /* 0x000fe40000010000 */
[C---:B------:R-:W-:Y:S02]  /*18e40*/  FADD.FTZ R2, -R4.reuse, R14 ;  /* 0x0000000e04027221 */ /* 0x040fe40000010100 */
[----:B------:R-:W-:Y:S02]  /*18e50*/  FMUL.FTZ R8, R4, c[0x0][0x2d0] ;  /* 0x0000b40004087a20 */ /* 0x000fe40000410000 */
[----:B------:R-:W-:Y:S02]  /*18e60*/  FMUL.FTZ R2, R2, c[0x0][0x2d0] ;  /* 0x0000b40002027a20 */ /* 0x000fe40000410000 */
[----:B------:R-:W-:Y:S02]  /*18e70*/  FMUL.FTZ R57, R3, R81 ;  /* 0x0000005103397220 */ /* 0x000fe40000410000 */
[--C-:B------:R-:W-:Y:S02]  /*18e80*/  FFMA.FTZ R14, R214, c[0x0][0x2d0], -R8.reuse ;  /* 0x0000b400d60e7a23 */ /* 0x100fe40000010808 */
[----:B------:R-:W1:Y:S01]  /*18e90*/  MUFU.EX2 R2, R2 ;  /* 0x0000000200027308 */ /* 0x000e620000000800 */
[--C-:B------:R-:W-:Y:S02]  /*18ea0*/  FFMA.FTZ R214, R35, c[0x0][0x2d0], -R8.reuse ;  /* 0x0000b40023d67a23 */ /* 0x100fe40000010808 */
[--C-:B------:R-:W-:Y:S02]  /*18eb0*/  FFMA.FTZ R229, R26, c[0x0][0x2d0], -R8.reuse ;  /* 0x0000b4001ae57a23 */ /* 0x100fe40000010808 */
[--C-:B------:R-:W-:Y:S02]  /*18ec0*/  FFMA.FTZ R231, R25, c[0x0][0x2d0], -R8.reuse ;  /* 0x0000b40019e77a23 */ /* 0x100fe40000010808 */
[--C-:B------:R-:W-:Y:S02]  /*18ed0*/  FFMA.FTZ R233, R24, c[0x0][0x2d0], -R8.reuse ;  /* 0x0000b40018e97a23 */ /* 0x100fe40000010808 */
[--C-:B------:R-:W-:Y:S02]  /*18ee0*/  FFMA.FTZ R9, R212, c[0x0][0x2d0], -R8.reuse ;  /* 0x0000b400d4097a23 */ /* 0x100fe40000010808 */
[--C-:B------:R-:W-:Y:S02]  /*18ef0*/  FFMA.FTZ R212, R38, c[0x0][0x2d0], -R8.reuse ;  /* 0x0000b40026d47a23 */ /* 0x100fe40000010808 */
[--C-:B---3--:R-:W-:Y:S01]  /*18f00*/  FFMA.FTZ R10, R215, c[0x0][0x2d0], -R8.reuse ;  /* 0x0000b400d70a7a23 */ /* 0x108fe20000010808 */
[----:B------:R2:W-:Y:S01]  /*18f10*/  MUFU.EX2 R18, R9 ;  /* 0x0000000900127308 */ /* 0x0005e20000000800 */
[--C-:B------:R-:W-:Y:S02]  /*18f20*/  FFMA.FTZ R144, R213, c[0x0][0x2d0], -R8.reuse ;  /* 0x0000b400d5907a23 */ /* 0x100fe40000010808 */
[--C-:B------:R-:W-:Y:S02]  /*18f30*/  FFMA.FTZ R148, R161, c[0x0][0x2d0], -R8.reuse ;  /* 0x0000b400a1947a23 */ /* 0x100fe40000010808 */
[--C-:B------:R-:W-:Y:S02]  /*18f40*/  FFMA.FTZ R161, R143, c[0x0][0x2d0], -R8.reuse ;  /* 0x0000b4008fa17a23 */ /* 0x100fe40000010808 */
[--C-:B------:R-:W-:Y:S02]  /*18f50*/  FFMA.FTZ R145, R160, c[0x0][0x2d0], -R8.reuse ;  /* 0x0000b400a0917a23 */ /* 0x100fe40000010808 */
[--C-:B------:R-:W-:Y:S01]  /*18f60*/  FFMA.FTZ R149, R155, c[0x0][0x2d0], -R8.reuse ;  /* 0x0000b4009b957a23 */ /* 0x100fe20000010808 */
[----:B------:R-:W-:Y:S01]  /*18f70*/  MUFU.EX2 R240, R148 ;  /* 0x0000009400f07308 */ /* 0x000fe20000000800 */
[C---:B-1----:R-:W-:Y:S02]  /*18f80*/  FMUL.FTZ R58, R2.reuse, R82 ;  /* 0x00000052023a7220 */ /* 0x042fe40000410000 */
[----:B------:R-:W-:Y:S02]  /*18f90*/  FMUL.FTZ R59, R2, R83 ;  /* 0x00000053023b7220 */ /* 0x000fe40000410000 */
[--C-:B------:R-:W-:Y:S01]  /*18fa0*/  FFMA.FTZ R154, R154, c[0x0][0x2d0], -R8.reuse ;  /* 0x0000b4009a9a7a23 */ /* 0x100fe20000010808 */
[----:B------:R-:W1:Y:S01]  /*18fb0*/  LDSM.16.MT88.4 R80, [R189] ;  /* 0x00000000bd50783b */ /* 0x000e620000004200 */
[--C-:B------:R-:W-:Y:S02]  /*18fc0*/  FFMA.FTZ R151, R151, c[0x0][0x2d0], -R8.reuse ;  /* 0x0000b40097977a23 */ /* 0x100fe40000010808 */
[--C-:B------:R-:W-:Y:S01]  /*18fd0*/  FFMA.FTZ R150, R150, c[0x0][0x2d0], -R8.reuse ;  /* 0x0000b40096967a23 */ /* 0x100fe20000010808 */
[----:B------:R-:W-:Y:S01]  /*18fe0*/  MUFU.EX2 R239, R145 ;  /* 0x0000009100ef7308 */ /* 0x000fe20000000800 */
[--C-:B------:R-:W-:Y:S02]  /*18ff0*/  FFMA.FTZ R147, R147, c[0x0][0x2d0], -R8.reuse ;  /* 0x0000b40093937a23 */ /* 0x100fe40000010808 */
[--C-:B------:R-:W-:Y:S02]  /*19000*/  FFMA.FTZ R155, R146, c[0x0][0x2d0], -R8.reuse ;  /* 0x0000b400929b7a23 */ /* 0x100fe40000010808 */
[--C-:B------:R-:W-:Y:S01]  /*19010*/  FFMA.FTZ R160, R142, c[0x0][0x2d0], -R8.reuse ;  /* 0x0000b4008ea07a23 */ /* 0x100fe20000010808 */
[----:B------:R-:W-:Y:S01]  /*19020*/  F2FP.BF16.PACK_AB R142, R11, R17 ;  /* 0x000000110b8e723e */ /* 0x000fe200000010ff */
[--C-:B------:R-:W-:Y:S02]  /*19030*/  FFMA.FTZ R213, R37, c[0x0][0x2d0], -R8.reuse ;  /* 0x0000b40025d57a23 */ /* 0x100fe40000010808 */
[--C-:B------:R-:W-:Y:S01]  /*19040*/  FFMA.FTZ R215, R34, c[0x0][0x2d0], -R8.reuse ;  /* 0x0000b40022d77a23 */ /* 0x100fe20000010808 */
[----:B------:R-:W-:Y:S01]  /*19050*/  MUFU.EX2 R155, R155 ;  /* 0x0000009b009b7308 */ /* 0x000fe20000000800 */
[--C-:B------:R-:W-:Y:S02]  /*19060*/  FFMA.FTZ R221, R30, c[0x0][0x2d0], -R8.reuse ;  /* 0x0000b4001edd7a23 */ /* 0x100fe40000010808 */
[--C-:B------:R-:W-:Y:S02]  /*19070*/  FFMA.FTZ R228, R29, c[0x0][0x2d0], -R8.reuse ;  /* 0x0000b4001de47a23 */ /* 0x100fe40000010808 */
[----:B------:R-:W-:Y:S02]  /*19080*/  FFMA.FTZ R235, R23, c[0x0][0x2d0], -R8 ;  /* 0x0000b40017eb7a23 */ /* 0x000fe40000010808 */
[----:B------:R-:W-:Y:S02]  /*19090*/  FADD.FTZ R8, R17, R16 ;  /* 0x0000001011087221 */ /* 0x000fe40000010000 */
[----:B------:R-:W-:Y:S01]  /*190a0*/  FMUL.FTZ R29, R3, R113 ;  /* 0x00000071031d7220 */ /* 0x000fe20000410000 */
[----:B------:R-:W-:Y:S01]  /*190b0*/  MUFU.EX2 R148, R221 ;  /* 0x000000dd00947308 */ /* 0x000fe20000000800 */
[----:B------:R-:W-:Y:S02]  /*190c0*/  FADD.FTZ R146, R11, R8 ;  /* 0x000000080b927221 */ /* 0x000fe40000010000 */
[C---:B------:R-:W-:Y:S02]  /*190d0*/  FMUL.FTZ R34, R2.reuse, R110 ;  /* 0x0000006e02227220 */ /* 0x040fe40000410000 */
[C---:B------:R-:W-:Y:S02]  /*190e0*/  FMUL.FTZ R8, R3.reuse, R128 ;  /* 0x0000008003087220 */ /* 0x040fe40000410000 */
[C---:B--2---:R-:W-:Y:S02]  /*190f0*/  FMUL.FTZ R9, R3.reuse, R129 ;  /* 0x0000008103097220 */ /* 0x044fe40000410000 */
        /* <DEDUP_REMOVED lines=13> */
[----:B------:R-:W3:Y:S01]  /*191d0*/  MUFU.EX2 R113, R144 ;  /* 0x0000009000717308 */ /* 0x000ee20000000800 */
[C---:B------:R-:W-:Y:S02]  /*191e0*/  FMUL.FTZ R27, R2.reuse, R119 ;  /* 0x00000077021b7220 */ /* 0x040fe40000410000 */
[C---:B------:R-:W-:Y:S01]  /*191f0*/  FMUL.FTZ R30, R2.reuse, R114 ;  /* 0x00000072021e7220 */ /* 0x040fe20000410000 */
[C---:B--2---:R-:W-:Y:S01]  /*19200*/  F2FP.BF16.PACK_AB R141, R11.reuse, R18 ;  /* 0x000000120b8d723e */ /* 0x044fe200000010ff */
[C---:B------:R-:W-:Y:S01]  /*19210*/  FFMA.FTZ R10, R2.reuse, R236, R18 ;  /* 0x000000ec020a7223 */ /* 0x040fe20000010012 */
[----:B------:R-:W-:Y:S01]  /*19220*/  LDSM.16.MT88.4 R116, [R190+0x2800] ;  /* 0x00280000be74783b */ /* 0x000fe20000004200 */
[C---:B------:R-:W-:Y:S02]  /*19230*/  FMUL.FTZ R18, R2.reuse, R126 ;  /* 0x0000007e02127220 */ /* 0x040fe40000410000 */
[----:B------:R-:W-:Y:S01]  /*19240*/  FADD.FTZ R112, R11, R10 ;  /* 0x0000000a0b707221 */ /* 0x000fe20000010000 */
[----:B------:R-:W2:Y:S01]  /*19250*/  MUFU.EX2 R14, R157 ;  /* 0x0000009d000e7308 */ /* 0x000ea20000000800 */
[C---:B------:R-:W-:Y:S02]  /*19260*/  FMUL.FTZ R10, R2.reuse, R130 ;  /* 0x00000082020a7220 */ /* 0x040fe40000410000 */
[C---:B------:R-:W-:Y:S01]  /*19270*/  FMUL.FTZ R11, R2.reuse, R131 ;  /* 0x00000083020b7220 */ /* 0x040fe20000410000 */
[----:B------:R-:W-:Y:S01]  /*19280*/  LDSM.16.MT88.4 R124, [R189+0x2800] ;  /* 0x00280000bd7c783b */ /* 0x000fe20000004200 */
[C---:B------:R-:W-:Y:S02]  /*19290*/  FMUL.FTZ R31, R2.reuse, R115 ;  /* 0x00000073021f7220 */ /* 0x040fe40000410000 */
[C---:B------:R-:W-:Y:S02]  /*192a0*/  FMUL.FTZ R35, R2.reuse, R111 ;  /* 0x0000006f02237220 */ /* 0x040fe40000410000 */
[C---:B------:R-:W-:Y:S01]  /*192b0*/  FMUL.FTZ R32, R3.reuse, R108 ;  /* 0x0000006c03207220 */ /* 0x040fe20000410000 */
[----:B------:R-:W-:Y:S01]  /*192c0*/  MUFU.EX2 R157, R150 ;  /* 0x00000096009d7308 */ /* 0x000fe20000000800 */
[----:B------:R-:W-:Y:S02]  /*192d0*/  FMUL.FTZ R33, R3, R109 ;  /* 0x0000006d03217220 */ /* 0x000fe40000410000 */
[C---:B------:R-:W-:Y:S01]  /*192e0*/  FMUL.FTZ R38, R2.reuse, R106 ;  /* 0x0000006a02267220 */ /* 0x040fe20000410000 */
[----:B---3--:R-:W-:Y:S01]  /*192f0*/  F2FP.BF16.PACK_AB R143, R113, R110 ;  /* 0x0000006e718f723e */ /* 0x008fe200000010ff */
[C---:B------:R-:W-:Y:S02]  /*19300*/  FMUL.FTZ R39, R2.reuse, R107 ;  /* 0x0000006b02277220 */ /* 0x040fe40000410000 */
[C---:B------:R-:W-:Y:S02]  /*19310*/  FMUL.FTZ R40, R3.reuse, R96 ;  /* 0x0000006003287220 */ /* 0x040fe40000410000 */
[C---:B------:R-:W-:Y:S01]  /*19320*/  FMUL.FTZ R41, R3.reuse, R97 ;  /* 0x0000006103297220 */ /* 0x040fe20000410000 */
[----:B------:R-:W-:Y:S01]  /*19330*/  MUFU.EX2 R109, R224 ;  /* 0x000000e0006d7308 */ /* 0x000fe20000000800 */
[C---:B-1----:R-:W-:Y:S05]  /*19340*/  HMMA.16816.F32.BF16 R8, R140.reuse, R80, R8 ;  /* 0x000000508c08723c */ /* 0x042fea0000041808 */
        /* <DEDUP_REMOVED lines=15> */
[----:B------:R-:W-:Y:S01]  /*19440*/  LDSM.16.MT88.4 R84, [R189+0x800] ;  /* 0x00080000bd54783b */ /* 0x000fe20000004200 */
        /* <DEDUP_REMOVED lines=24> */
[C---:B------:R-:W-:Y:S02]  /*195d0*/  FMUL.FTZ R72, R3.reuse, R72 ;  /* 0x0000004803487220 */ /* 0x040fe40000410000 */
[----:B------:R-:W-:Y:S02]  /*195e0*/  FMUL.FTZ R73, R3, R73 ;  /* 0x0000004903497220 */ /* 0x000fe40000410000 */
[C---:B------:R-:W-:Y:S02]  /*195f0*/  FMUL.FTZ R70, R2.reuse, R70 ;  /* 0x0000004602467220 */ /* 0x040fe40000410000 */
[C---:B------:R-:W-:Y:S02]  /*19600*/  FMUL.FTZ R71, R2.reuse, R71 ;  /* 0x0000004702477220 */ /* 0x040fe40000410000 */
[C---:B------:R-:W-:Y:S01]  /*19610*/  FMUL.FTZ R74, R2.reuse, R74 ;  /* 0x0000004a024a7220 */ /* 0x040fe20000410000 */
[----:B------:R-:W-:Y:S01]  /*19620*/  MUFU.EX2 R105, R218 ;  /* 0x000000da00697308 */ /* 0x000fe20000000800 */
[----:B------:R-:W-:Y:S02]  /*19630*/  FMUL.FTZ R75, R2, R75 ;  /* 0x0000004b024b7220 */ /* 0x000fe40000410000 */
[----:B--2---:R-:W-:Y:S07]  /*19640*/  FADD.FTZ R2, R14, R146 ;  /* 0x000000920e027221 */ /* 0x004fee0000010000 */
[----:B------:R-:W-:Y:S01]  /*19650*/  MUFU.EX2 R104, R217 ;  /* 0x000000d900687308 */ /* 0x000fe20000000800 */
[C---:B-1----:R-:W-:Y:S09]  /*19660*/  HMMA.16816.F32.BF16 R28, R140.reuse, R80, R28 ;  /* 0x000000508c1c723c */ /* 0x042ff2000004181c */
[----:B------:R-:W-:Y:S01]  /*19670*/  MUFU.EX2 R158, R151 ;  /* 0x00000097009e7308 */ /* 0x000fe20000000800 */
[C---:B------:R-:W-:Y:S01]  /*19680*/  HMMA.16816.F32.BF16 R32, R140.reuse, R82, R32 ;  /* 0x000000528c20723c */ /* 0x040fe20000041820 */
[----:B------:R-:W1:Y:S08]  /*19690*/  LDSM.16.MT88.4 R80, [R191] ;  /* 0x00000000bf50783b */ /* 0x000e700000004200 */
[----:B------:R-:W-:Y:S10]  /*196a0*/  MUFU.EX2 R153, R160 ;  /* 0x000000a000997308 */ /* 0x000ff40000000800 */
[----:B------:R2:W-:Y:S10]  /*196b0*/  MUFU.EX2 R152, R212 ;  /* 0x000000d400987308 */ /* 0x0005f40000000800 */
[----:B------:R-:W-:Y:S10]  /*196c0*/  MUFU.EX2 R151, R213 ;  /* 0x000000d500977308 */ /* 0x000ff40000000800 */
[----:B------:R-:W-:Y:S01]  /*196d0*/  MUFU.EX2 R149, R215 ;  /* 0x000000d700957308 */ /* 0x000fe20000000800 */
[----:B--2---:R-:W-:Y:S01]  /*196e0*/  IADD3 R212, R216, -0x1, RZ ;  /* 0xffffffffd8d47810 */ /* 0x004fe20007ffe0ff */
[C---:B-1----:R-:W-:Y:S03]  /*196f0*/  HMMA.16816.F32.BF16 R36, R140.reuse, R80, R36 ;  /* 0x000000508c24723c */ /* 0x042fe60000041824 */
[----:B------:R-:W-:Y:S05]  /*19700*/  MOV R216, R212 ;  /* 0x000000d400d87202 */ /* 0x000fea0000000f00 */
[----:B------:R-:W1:Y:S01]  /*19710*/  MUFU.EX2 R3, R156 ;  /* 0x0000009c00037308 */ /* 0x000e620000000800 */
[C---:B------:R-:W-:Y:S01]  /*19720*/  HMMA.16816.F32.BF16 R40, R140.reuse, R82, R40 ;  /* 0x000000528c28723c */ /* 0x040fe20000041828 */
[----:B------:R-:W2:Y:S08]  /*19730*/  LDSM.16.MT88.4 R80, [R189+0x3000] ;  /* 0x00300000bd50783b */ /* 0x000eb00000004200 */
[----:B------:R-:W-:Y:S10]  /*19740*/  MUFU.EX2 R156, R147 ;  /* 0x00000093009c7308 */ /* 0x000ff40000000800 */
[----:B------:R-:W-:Y:S01]  /*19750*/  MUFU.EX2 R147, R228 ;  /* 0x000000e400937308 */ /* 0x000fe20000000800 */
[----:B-1----:R-:W-:Y:S04]  /*19760*/  FADD.FTZ R2, R3, R2 ;  /* 0x0000000203027221 */ /* 0x002fe80000010000 */
[----:B------:R-:W-:Y:S05]  /*19770*/  FADD.FTZ R2, R89, R2 ;  /* 0x0000000259027221 */ /* 0x000fea0000010000 */
[----:B------:R-:W1:Y:S01]  /*19780*/  MUFU.EX2 R236, R154 ;  /* 0x0000009a00ec7308 */ /* 0x000e620000000800 */
[C---:B------:R-:W-:Y:S09]  /*19790*/  FADD.FTZ R2, R88.reuse, R2 ;  /* 0x0000000258027221 */ /* 0x040ff20000010000 */
[----:B------:R-:W-:Y:S01]  /*197a0*/  MUFU.EX2 R154, R161 ;  /* 0x000000a1009a7308 */ /* 0x000fe20000000800 */
[C---:B--2---:R-:W-:Y:S09]  /*197b0*/  HMMA.16816.F32.BF16 R44, R140.reuse, R80, R44 ;  /* 0x000000508c2c723c */ /* 0x044ff2000004182c */
[----:B------:R-:W-:Y:S01]  /*197c0*/  MUFU.EX2 R146, R229 ;  /* 0x000000e500927308 */ /* 0x000fe20000000800 */
[C---:B------:R-:W-:Y:S01]  /*197d0*/  HMMA.16816.F32.BF16 R48, R140.reuse, R82, R48 ;  /* 0x000000528c30723c */ /* 0x040fe20000041830 */
[----:B------:R-:W2:Y:S08]  /*197e0*/  LDSM.16.MT88.4 R80, [R190+0x3000] ;  /* 0x00300000be50783b */ /* 0x000eb00000004200 */
[----:B------:R-:W3:Y:S10]  /*197f0*/  MUFU.EX2 R145, R231 ;  /* 0x000000e700917308 */ /* 0x000ef40000000800 */
[----:B------:R-:W-:Y:S01]  /*19800*/  MUFU.EX2 R144, R233 ;  /* 0x000000e900907308 */ /* 0x000fe20000000800 */
        /* <DEDUP_REMOVED lines=12> */
[----:B------:R-:W4:Y:S02]  /*198d0*/  LDSM.16.MT88.4 R88, [R190+0x800] ;  /* 0x00080000be58783b */ /* 0x000f240000004200 */
[----:B------:R-:W5:Y:S01]  /*198e0*/  MUFU.EX2 R3, R162 ;  /* 0x000000a200037308 */ /* 0x000f620000000800 */
[----:B-1----:R-:W-:Y:S02]  /*198f0*/  F2FP.BF16.PACK_AB R83, R236, R237 ;  /* 0x000000edec53723e */ /* 0x002fe400000010ff */
[----:B---3--:R-:W-:Y:S05]  /*19900*/  F2FP.BF16.PACK_AB R141, R145, R146 ;  /* 0x00000092918d723e */ /* 0x008fea00000010ff */
[C---:B------:R-:W-:Y:S05]  /*19910*/  HMMA.16816.F32.BF16 R8, R80.reuse, R84, R8 ;  /* 0x000000545008723c */ /* 0x040fea0000041808 */
[----:B--2---:R-:W-:Y:S03]  /*19920*/  FADD.FTZ R2, R14, R2 ;  /* 0x000000020e027221 */ /* 0x004fe60000010000 */
[C---:B------:R-:W-:Y:S01]  /*19930*/  HMMA.16816.F32.BF16 R16, R80.reuse, R86, R16 ;  /* 0x000000565010723c */ /* 0x040fe20000041810 */
[----:B------:R-:W1:Y:S03]  /*19940*/  LDSM.16.MT88.4 R84, [R192+0x800] ;  /* 0x00080000c054783b */ /* 0x000e660000004200 */
[----:B-----5:R-:W-:Y:S04]  /*19950*/  FADD.FTZ R2, R3, R2 ;  /* 0x0000000203027221 */ /* 0x020fe80000010000 */
[----:B------:R-:W-:Y:S04]  /*19960*/  FADD.FTZ R2, R93, R2 ;  /* 0x000000025d027221 */ /* 0x000fe80000010000 */
[C---:B------:R-:W-:Y:S01]  /*19970*/  FADD.FTZ R2, R92.reuse, R2 ;  /* 0x000000025c027221 */ /* 0x040fe20000010000 */
        /* <DEDUP_REMOVED lines=22> */
[----:B------:R-:W3:Y:S03]  /*19ae0*/  LDSM.16.MT88.4 R92, [R192+0x1000] ;  /* 0x00100000c05c783b */ /* 0x000ee60000004200 */
[----:B------:R-:W-:Y:S02]  /*19af0*/  F2FP.BF16.PACK_AB R80, R3, R14 ;  /* 0x0000000e0350723e */ /* 0x000fe400000010ff */
[----:B------:R-:W-:Y:S01]  /*19b00*/  F2FP.BF16.PACK_AB R81, R157, R158 ;  /* 0x0000009e9d51723e */ /* 0x000fe200000010ff */
[----:B------:R-:W4:Y:S01]  /*19b10*/  MUFU.EX2 R14, R220 ;  /* 0x000000dc000e7308 */ /* 0x000f220000000800 */
[----:B------:R-:W-:Y:S07]  /*19b20*/  F2FP.BF16.PACK_AB R83, R155, R156 ;  /* 0x0000009c9b53723e */ /* 0x000fee00000010ff */
[C---:B-1----:R-:W-:Y:S02]  /*19b30*/  HMMA.16816.F32.BF16 R8, R80.reuse, R84, R8 ;  /* 0x000000545008723c */ /* 0x042fe40000041808 */
[----:B------:R-:W1:Y:S06]  /*19b40*/  MUFU.EX2 R3, R219 ;  /* 0x000000db00037308 */ /* 0x000e6c0000000800 */
[C---:B------:R-:W-:Y:S01]  /*19b50*/  HMMA.16816.F32.BF16 R16, R80.reuse, R86, R16 ;  /* 0x000000565010723c */ /* 0x040fe20000041810 */
[----:B------:R-:W5:Y:S03]  /*19b60*/  LDSM.16.MT88.4 R84, [R191+0x1000] ;  /* 0x00100000bf54783b */ /* 0x000f660000004200 */
[----:B----4-:R-:W-:Y:S04]  /*19b70*/  FADD.FTZ R2, R14, R2 ;  /* 0x000000020e027221 */ /* 0x010fe80000010000 */
[C---:B--2---:R-:W-:Y:S08]  /*19b80*/  HMMA.16816.F32.BF16 R20, R80.reuse, R88, R20 ;  /* 0x000000585014723c */ /* 0x044ff00000041814 */
[C---:B------:R-:W-:Y:S01]  /*19b90*/  HMMA.16816.F32.BF16 R24, R80.reuse, R90, R24 ;  /* 0x0000005a5018723c */ /* 0x040fe20000041818 */
[----:B------:R-:W2:Y:S03]  /*19ba0*/  LDSM.16.MT88.4 R88, [R189+0x4000] ;  /* 0x00400000bd58783b */ /* 0x000ea60000004200 */
[----:B-1----:R-:W-:Y:S04]  /*19bb0*/  FADD.FTZ R2, R3, R2 ;  /* 0x0000000203027221 */ /* 0x002fe80000010000 */
[C---:B---3--:R-:W-:Y:S04]  /*19bc0*/  HMMA.16816.F32.BF16 R28, R80.reuse, R92, R28 ;  /* 0x0000005c501c723c */ /* 0x048fe8000004181c */
[----:B------:R-:W-:Y:S04]  /*19bd0*/  FADD.FTZ R2, R105, R2 ;  /* 0x0000000269027221 */ /* 0x000fe80000010000 */
[C---:B------:R-:W-:Y:S01]  /*19be0*/  HMMA.16816.F32.BF16 R32, R80.reuse, R94, R32 ;  /* 0x0000005e5020723c */ /* 0x040fe20000041820 */
[----:B------:R-:W1:Y:S03]  /*19bf0*/  LDSM.16.MT88.4 R92, [R190+0x4000] ;  /* 0x00400000be5c783b */ /* 0x000e660000004200 */
[C---:B------:R-:W-:Y:S04]  /*19c00*/  FADD.FTZ R2, R104.reuse, R2 ;  /* 0x0000000268027221 */ /* 0x040fe80000010000 */
        /* <DEDUP_REMOVED lines=51> */
[----:B------:R-:W4:Y:S07]  /*19f40*/  LDSM.16.MT88.4 R96, [R190+0x2000] ;  /* 0x00200000be60783b */ /* 0x000f2e0000004200 */
[C---:B-1----:R-:W-:Y:S08]  /*19f50*/  HMMA.16816.F32.BF16 R68, R84.reuse, R88, R68 ;  /* 0x000000585444723c */ /* 0x042ff00000041844 */
[----:B------:R-:W-:Y:S01]  /*19f60*/  HMMA.16816.F32.BF16 R72, R84, R90, R72 ;  /* 0x0000005a5448723c */ /* 0x000fe20000041848 */
[----:B------:R-:W1:Y:S03]  /*19f70*/  LDSM.16.MT88.4 R84, [R191+0x2000] ;  /* 0x00200000bf54783b */ /* 0x000e660000004200 */
[C---:B--2---:R-:W-:Y:S01]  /*19f80*/  F2FP.BF16.PACK_AB R140, R3.reuse, R14 ;  /* 0x0000000e038c723e */ /* 0x044fe200000010ff */
[----:B------:R-:W-:Y:S02]  /*19f90*/  FADD.FTZ R2, R14, R2 ;  /* 0x000000020e027221 */ /* 0x000fe40000010000 */
[----:B------:R-:W2:Y:S01]  /*19fa0*/  MUFU.EX2 R14, R235 ;  /* 0x000000eb000e7308 */ /* 0x000ea20000000800 */
[C---:B---3--:R-:W-:Y:S01]  /*19fb0*/  HMMA.16816.F32.BF16 R8, R80.reuse, R92, R8 ;  /* 0x0000005c5008723c */ /* 0x048fe20000041808 */
[----:B------:R-:W3:Y:S04]  /*19fc0*/  LDSM.16.MT88.4 R88, [R189+0x5000] ;  /* 0x00500000bd58783b */ /* 0x000ee80000004200 */
[----:B------:R-:W-:Y:S02]  /*19fd0*/  FADD.FTZ R2, R3, R2 ;  /* 0x0000000203027221 */ /* 0x000fe40000010000 */
[----:B------:R-:W-:Y:S01]  /*19fe0*/  FADD.FTZ R3, R110, R112 ;  /* 0x000000706e037221 */ /* 0x000fe20000010000 */
[C---:B------:R-:W-:Y:S01]  /*19ff0*/  HMMA.16816.F32.BF16 R16, R80.reuse, R94, R16 ;  /* 0x0000005e5010723c */ /* 0x040fe20000041810 */
[----:B------:R-:W5:Y:S07]  /*1a000*/  LDSM.16.MT88.4 R92, [R190+0x5000] ;  /* 0x00500000be5c783b */ /* 0x000f6e0000004200 */
[C---:B----4-:R-:W-:Y:S01]  /*1a010*/  HMMA.16816.F32.BF16 R20, R80.reuse, R96, R20 ;  /* 0x000000605014723c */ /* 0x050fe20000041814 */
[----:B------:R-:W-:Y:S03]  /*1a020*/  LDSM.16.MT88.4 R108, [R192+0x2800] ;  /* 0x00280000c06c783b */ /* 0x000fe60000004200 */
[----:B--2---:R-:W-:Y:S04]  /*1a030*/  F2FP.BF16.PACK_AB R143, R14, R144 ;  /* 0x000000900e8f723e */ /* 0x004fe800000010ff */
[C---:B------:R-:W-:Y:S01]  /*1a040*/  HMMA.16816.F32.BF16 R24, R80.reuse, R98, R24 ;  /* 0x000000625018723c */ /* 0x040fe20000041818 */
[----:B------:R-:W2:Y:S07]  /*1a050*/  LDSM.16.MT88.4 R96, [R192+0x5000] ;  /* 0x00500000c060783b */ /* 0x000eae0000004200 */
[C---:B------:R-:W-:Y:S08]  /*1a060*/  HMMA.16816.F32.BF16 R28, R80.reuse, R104, R28 ;  /* 0x00000068501c723c */ /* 0x040ff0000004181c */
[C---:B------:R-:W-:Y:S01]  /*1a070*/  HMMA.16816.F32.BF16 R32, R80.reuse, R106, R32 ;  /* 0x0000006a5020723c */ /* 0x040fe20000041820 */
[----:B------:R-:W4:Y:S07]  /*1a080*/  LDSM.16.MT88.4 R104, [R191+0x5000] ;  /* 0x00500000bf68783b */ /* 0x000f2e0000004200 */
[C---:B-1----:R-:W-:Y:S01]  /*1a090*/  HMMA.16816.F32.BF16 R36, R80.reuse, R84, R36 ;  /* 0x000000545024723c */ /* 0x042fe20000041824 */
[----:B------:R-:W1:Y:S07]  /*1a0a0*/  MUFU.EX2 R84, R234 ;  /* 0x000000ea00547308 */ /* 0x000e6e0000000800 */
[C---:B------:R-:W-:Y:S08]  /*1a0b0*/  HMMA.16816.F32.BF16 R40, R80.reuse, R86, R40 ;  /* 0x000000565028723c */ /* 0x040ff00000041828 */
[C---:B---3--:R-:W-:Y:S08]  /*1a0c0*/  HMMA.16816.F32.BF16 R44, R80.reuse, R88, R44 ;  /* 0x00000058502c723c */ /* 0x048ff0000004182c */
[C---:B------:R-:W-:Y:S01]  /*1a0d0*/  HMMA.16816.F32.BF16 R48, R80.reuse, R90, R48 ;  /* 0x0000005a5030723c */ /* 0x040fe20000041830 */
[----:B------:R-:W-:Y:S03]  /*1a0e0*/  LDSM.16.MT88.4 R88, [R189+0x5800] ;  /* 0x00580000bd58783b */ /* 0x000fe60000004200 */
[----:B-1----:R-:W-:Y:S01]  /*1a0f0*/  F2FP.BF16.PACK_AB R142, R6, R84 ;  /* 0x00000054068e723e */ /* 0x002fe200000010ff */
[----:B------:R-:W-:Y:S03]  /*1a100*/  FADD.FTZ R2, R84, R2 ;  /* 0x0000000254027221 */ /* 0x000fe60000010000 */
[C---:B-----5:R-:W-:Y:S04]  /*1a110*/  HMMA.16816.F32.BF16 R52, R80.reuse, R92, R52 ;  /* 0x0000005c5034723c */ /* 0x060fe80000041834 */
[----:B------:R-:W-:Y:S01]  /*1a120*/  FADD.FTZ R228, R6, R2 ;  /* 0x0000000206e47221 */ /* 0x000fe20000010000 */
[----:B------:R-:W-:Y:S01]  /*1a130*/  MOV R6, R5 ;  /* 0x0000000500067202 */ /* 0x000fe20000000f00 */
[----:B------:R-:W-:Y:S02]  /*1a140*/  FADD.FTZ R2, R113, R3 ;  /* 0x0000000371027221 */ /* 0x000fe40000010000 */
[C---:B------:R-:W-:Y:S04]  /*1a150*/  HMMA.16816.F32.BF16 R56, R80.reuse, R94, R56 ;  /* 0x0000005e5038723c */ /* 0x040fe80000041838 */
[----:B------:R-:W-:Y:S04]  /*1a160*/  FADD.FTZ R2, R240, R2 ;  /* 0x00000002f0027221 */ /* 0x000fe80000010000 */
        /* <DEDUP_REMOVED lines=38> */
[-C--:B------:R-:W-:Y:S01]  /*1a3d0*/  MOV R8, R4.reuse ;  /* 0x0000000400087202 */ /* 0x080fe20000000f00 */
[C---:B------:R-:W-:Y:S04]  /*1a3e0*/  HMMA.16816.F32.BF16 R64, R140.reuse, R10, R64 ;  /* 0x0000000a8c40723c */ /* 0x040fe80000041840 */
[----:B------:R-:W-:Y:S04]  /*1a3f0*/  FADD.FTZ R2, R144, R2 ;  /* 0x0000000290027221 */ /* 0x000fe80000010000 */
[C---:B----4-:R-:W-:Y:S04]  /*1a400*/  HMMA.16816.F32.BF16 R68, R140.reuse, R16, R68 ;  /* 0x000000108c44723c */ /* 0x050fe80000041844 */
[----:B------:R-:W-:Y:S01]  /*1a410*/  FADD.FTZ R236, R14, R2 ;  /* 0x000000020eec7221 */ /* 0x000fe20000010000 */
[----:B------:R-:W-:Y:S03]  /*1a420*/  MOV R14, R4 ;  /* 0x00000004000e7202 */ /* 0x000fe60000000f00 */
[----:B------:R-:W-:Y:S01]  /*1a430*/  HMMA.16816.F32.BF16 R72, R140, R18, R72 ;  /* 0x000000128c48723c */ /* 0x000fe20000041848 */
[----:B------:R-:W-:-:S07]  /*1a440*/  @P0 BRA `(.L_x_1058) ;  /* 0xffffcb7000000947 */ /* 0x000fce000383ffff */
.L_x_1047:
[----:B------:R-:W-:-:S13]  /*1a450*/  ISETP.GE.AND P0, PT, R212, R242, PT ;  /* 0x000000f2d400720c */ /* 0x000fda0003f06270 */
[----:B------:R-:W-:Y:S05]  /*1a460*/  @!P0 BRA `(.L_x_1059) ;  /* 0x0000469000008947 */ /* 0x000fea0003800000 */
[----:B------:R-:W-:Y:S02]  /*1a470*/  MOV R14, R8 ;  /* 0x00000008000e7202 */ /* 0x000fe40000000f00 */
[----:B------:R-:W-:Y:S02]  /*1a480*/  MOV R6, R5 ;  /* 0x0000000500067202 */ /* 0x000fe40000000f00 */
.L_x_1077:
[----:B------:R-:W-:Y:S04]  /*1a490*/  DEPBAR.LE SB0, 0x0 ;  /* 0x000080000000791a */ /* 0x000fe80000000000 */
[----:B------:R-:W-:Y:S01]  /*1a4a0*/  WARPSYNC 0xffffffff ;  /* 0xffffffff00007948 */ /* 0x000fe20003800000 */
[----:B------:R-:W-:Y:S01]  /*1a4b0*/  BAR.SYNC.DEFER_BLOCKING 0x0 ;  /* 0x0000000000007b1d */ /* 0x000fe20000010000 */
[----:B------:R-:W-:Y:S01]  /*1a4c0*/  SHF.R.S32.HI R2, RZ, 0x1f, R225 ;  /* 0x0000001fff027819 */ /* 0x000fe200000114e1 */
[----:B------:R-:W-:Y:S01]  /*1a4d0*/  IMAD.SHL.U32 R20, R76, 0x2, RZ ;  /* 0x000000024c147824 */ /* 0x000fe200078e00ff */
[----:B------:R-:W-:Y:S02]  /*1a4e0*/  SHF.R.S32.HI R5, RZ, 0x1f, R222 ;  /* 0x0000001fff057819 */ /* 0x000fe400000114de */
[C---:B------:R-:W-:Y:S01]  /*1a4f0*/  SHF.L.U64.HI R23, R211.reuse, 0x1, R238 ;  /* 0x00000001d3177819 */ /* 0x040fe200000102ee */
[----:B------:R-:W-:Y:S01]  /*1a500*/  IMAD R4, R2, c[0x0][0x208], RZ ;  /* 0x0000820002047a24 */ /* 0x000fe200078e02ff */
[----:B------:R-:W-:Y:S01]  /*1a510*/  SHF.L.U32 R22, R211, 0x1, RZ ;  /* 0x00000001d3167819 */ /* 0x000fe200000006ff */
[C---:B------:R-:W-:Y:S01]  /*1a520*/  IMAD.WIDE.U32 R2, R225.reuse, c[0x0][0x208], RZ ;  /* 0x00008200e1027a25 */ /* 0x040fe200078e00ff */
[----:B------:R-:W-:Y:S03]  /*1a530*/  SHF.L.U64.HI R21, R76, 0x1, R77 ;  /* 0x000000014c157819 */ /* 0x000fe6000001024d */
[----:B------:R-:W-:Y:S02]  /*1a540*/  IMAD R4, R225, c[0x0][0x20c], R4 ;  /* 0x00008300e1047a24 */ /* 0x000fe400078e0204 */
[----:B------:R-:W-:Y:S02]  /*1a550*/  IMAD R5, R5, c[0x0][0x218], RZ ;  /* 0x0000860005057a24 */ /* 0x000fe400078e02ff */
[----:B------:R-:W-:Y:S02]  /*1a560*/  IMAD.IADD R3, R3, 0x1, R4 ;  /* 0x0000000103037824 */ /* 0x000fe400078e0204 */
[C---:B------:R-:W-:Y:S02]  /*1a570*/  IMAD R5, R222.reuse, c[0x0][0x21c], R5 ;  /* 0x00008700de057a24 */ /* 0x040fe400078e0205 */
[----:B------:R-:W-:Y:S01]  /*1a580*/  IMAD.WIDE.U32 R2, R222, c[0x0][0x218], R2 ;  /* 0x00008600de027a25 */ /* 0x000fe200078e0002 */
[----:B------:R1:W2:Y:S04]  /*1a590*/  LDSM.16.M88.4 R16, [R188] ;  /* 0x00000000bc10783b */ /* 0x0002a80000000200 */
[----:B------:R-:W-:Y:S01]  /*1a5a0*/  IADD3 R2, P0, R248, R2, RZ ;  /* 0x00000002f8027210 */ /* 0x000fe20007f1e0ff */
[----:B------:R1:W3:Y:S03]  /*1a5b0*/  LDSM.16.M88.4 R24, [R188+0x800] ;  /* 0x00080000bc18783b */ /* 0x0002e60000000200 */
[----:B------:R-:W-:Y:S02]  /*1a5c0*/  IADD3.X R3, R247, R3, R5, P0, !PT ;  /* 0x00000003f7037210 */ /* 0x000fe400007fe405 */
[C---:B------:R-:W-:Y:S01]  /*1a5d0*/  LEA R5, P0, R2.reuse, c[0x0][0x1f8], 0x1 ;  /* 0x00007e0002057a11 */ /* 0x040fe200078008ff */
[----:B------:R1:W4:Y:S03]  /*1a5e0*/  LDSM.16.M88.4 R32, [R188+0x1000] ;  /* 0x00100000bc20783b */ /* 0x0003260000000200 */
[----:B------:R-:W-:Y:S01]  /*1a5f0*/  LEA.HI.X R4, R2, c[0x0][0x1fc], R3, 0x1, P0 ;  /* 0x00007f0002047a11 */ /* 0x000fe200000f0c03 */
        /* <DEDUP_REMOVED lines=9> */
[----:B------:R-:W-:-:S05]  /*1a690*/  BRA.DIV ~URZ, `(.L_x_1060) ;  /* 0x0000a7527f007947 */ /* 0x000fca000b800000 */
[----:B--23--:R2:W3:Y:S02]  /*1a6a0*/  SHFL.IDX PT, R28, R4, RZ, 0x181f ;  /* 0x00181fff041c7589 */ /* 0x00c4e400000e0000 */
.L_x_1165:
        /* <DEDUP_REMOVED lines=15> */
[C---:B------:R-:W-:Y:S01]  /*1a7a0*/  HMMA.16816.F32.BF16 R8, R132.reuse, R16, RZ ;  /* 0x000000108408723c */ /* 0x040fe200000418ff */
[----:B------:R-:W2:Y:S02]  /*1a7b0*/  SHFL.IDX PT, R2, R5, RZ, 0x181f ;  /* 0x00181fff05027589 */ /* 0x000ea400000e0000 */
[----:B------:R-:W-:Y:S05]  /*1a7c0*/  IADD3.X R53, RZ, R3, R23, P1, P0 ;  /* 0x00000003ff357210 */ /* 0x000fea0000fe0417 */
[C---:B------:R-:W-:Y:S01]  /*1a7d0*/  HMMA.16816.F32.BF16 R16, R132.reuse, R18, RZ ;  /* 0x000000128410723c */ /* 0x040fe200000418ff */
[----:B------:R-:W5:Y:S03]  /*1a7e0*/  SHFL.IDX PT, R3, R5, 0x1, 0x181f ;  /* 0x00381f0005037f89 */ /* 0x000f6600000e0000 */
[----:B--2---:R-:W-:Y:S04]  /*1a7f0*/  IADD3 R36, P0, R2, R20, RZ ;  /* 0x0000001402247210 */ /* 0x004fe80007f1e0ff */
[----:B---3--:R-:W-:Y:S04]  /*1a800*/  IADD3.X R37, R28, R21, RZ, P0, !PT ;  /* 0x000000151c257210 */ /* 0x008fe800007fe4ff */
[----:B------:R-:W-:Y:S01]  /*1a810*/  IADD3 R30, P0, R2, R22, RZ ;  /* 0x00000016021e7210 */ /* 0x000fe20007f1e0ff */
[----:B------:R2:W-:Y:S03]  /*1a820*/  LDGSTS.E.BYPASS.LTC128B.128 [R241+0x100], [R36.64], !P3 ;  /* 0x0010000024f17fae */ /* 0x0005e6000d901d48 */
[----:B------:R-:W-:Y:S02]  /*1a830*/  IADD3.X R31, R28, R23, RZ, P0, !PT ;  /* 0x000000171c1f7210 */ /* 0x000fe400007fe4ff */
[----:B-----5:R-:W-:Y:S04]  /*1a840*/  IADD3 R4, P0, R3, R20, RZ ;  /* 0x0000001403047210 */ /* 0x020fe80007f1e0ff */
[----:B------:R-:W-:Y:S01]  /*1a850*/  IADD3.X R5, R29, R21, RZ, P0, !PT ;  /* 0x000000151d057210 */ /* 0x000fe200007fe4ff */
[----:B------:R3:W-:Y:S01]  /*1a860*/  LDGSTS.E.BYPASS.LTC128B.128 [R241+0x3100], [R30.64], !P2 ;  /* 0x031000001ef17fae */ /* 0x0007e2000d101d48 */
[----:B------:R-:W-:Y:S04]  /*1a870*/  IADD3 R2, P0, R3, R22, RZ ;  /* 0x0000001603027210 */ /* 0x000fe80007f1e0ff */
[----:B------:R-:W-:Y:S02]  /*1a880*/  IADD3.X R3, R29, R23, RZ, P0, !PT ;  /* 0x000000171d037210 */ /* 0x000fe400007fe4ff */
[C---:B------:R-:W-:Y:S01]  /*1a890*/  HMMA.16816.F32.BF16 R20, R132.reuse, R24, RZ ;  /* 0x000000188414723c */ /* 0x040fe200000418ff */
[----:B------:R5:W-:Y:S01]  /*1a8a0*/  LDGSTS.E.BYPASS.LTC128B.128 [R241+0x1100], [R4.64], !P3 ;  /* 0x0110000004f17fae */ /* 0x000be2000d901d48 */
[----:B------:R-:W-:Y:S06]  /*1a8b0*/  ISETP.NE.U32.AND P0, PT, R38, RZ, PT ;  /* 0x000000ff2600720c */ /* 0x000fec0003f05070 */
[C---:B------:R-:W-:Y:S01]  /*1a8c0*/  HMMA.16816.F32.BF16 R24, R132.reuse, R26, RZ ;  /* 0x0000001a8418723c */ /* 0x040fe200000418ff */
[----:B------:R4:W-:Y:S08]  /*1a8d0*/  LDGSTS.E.BYPASS.LTC128B.128 [R241+0x4100], [R2.64], !P2 ;  /* 0x0410000002f17fae */ /* 0x0009f0000d101d48 */
[----:B------:R1:W-:Y:S01]  /*1a8e0*/  LDGSTS.E.BYPASS.LTC128B.128.ZFILL [R241+0x2100], [R44.64], P0 ;  /* 0x021000002cf17fae */ /* 0x0003e20008141d48 */
[----:B------:R-:W-:Y:S01]  /*1a8f0*/  ISETP.NE.U32.AND P0, PT, R39, RZ, PT ;  /* 0x000000ff2700720c */ /* 0x000fe20003f05070 */
[C---:B---34-:R-:W-:Y:S08]  /*1a900*/  HMMA.16816.F32.BF16 R28, R132.reuse, R32, RZ ;  /* 0x00000020841c723c */ /* 0x058ff000000418ff */
[C---:B------:R-:W-:Y:S04]  /*1a910*/  HMMA.16816.F32.BF16 R32, R132.reuse, R34, RZ ;  /* 0x000000228420723c */ /* 0x040fe800000418ff */
[----:B------:R3:W-:Y:S01]  /*1a920*/  LDGSTS.E.BYPASS.LTC128B.128.ZFILL [R241+0x5100], [R52.64], P0 ;  /* 0x0510000034f17fae */ /* 0x0007e20008141d48 */
[----:B------:R-:W-:Y:S03]  /*1a930*/  ISETP.GT.AND P0, PT, R212, R242, PT ;  /* 0x000000f2d400720c */ /* 0x000fe60003f04270 */
[C---:B-12---:R-:W-:Y:S04]  /*1a940*/  HMMA.16816.F32.BF16 R36, R132.reuse, R40, RZ ;  /* 0x000000288424723c */ /* 0x046fe800000418ff */
[----:B------:R-:W0:Y:S04]  /*1a950*/  LDGDEPBAR ;  /* 0x00000000000079af */ /* 0x000e280000000000 */
[C---:B------:R-:W-:Y:S08]  /*1a960*/  HMMA.16816.F32.BF16 R40, R132.reuse, R42, RZ ;  /* 0x0000002a8428723c */ /* 0x040ff000000418ff */
[C---:B------:R-:W-:Y:S08]  /*1a970*/  HMMA.16816.F32.BF16 R44, R132.reuse, R48, RZ ;  /* 0x00000030842c723c */ /* 0x040ff000000418ff */
[C---:B------:R-:W-:Y:S08]  /*1a980*/  HMMA.16816.F32.BF16 R48, R132.reuse, R50, RZ ;  /* 0x000000328430723c */ /* 0x040ff000000418ff */
[C---:B---3--:R-:W-:Y:S08]  /*1a990*/  HMMA.16816.F32.BF16 R52, R132.reuse, R56, RZ ;  /* 0x000000388434723c */ /* 0x048ff000000418ff */
        /* <DEDUP_REMOVED lines=60> */
[C---:B------:R-:W-:Y:S08]  /*1ad60*/  HMMA.16816.F32.BF16 R28, R172.reuse, R156, R28 ;  /* 0x0000009cac1c723c */ /* 0x040ff0000004181c */
[C---:B------:R-:W-:Y:S01]  /*1ad70*/  HMMA.16816.F32.BF16 R32, R172.reuse, R158, R32 ;  /* 0x0000009eac20723c */ /* 0x040fe20000041820 */
[----:B------:R-:W4:Y:S07]  /*1ad80*/  LDSM.16.M88.4 R156, [R195] ;  /* 0x00000000c39c783b */ /* 0x000f2e0000000200 */
        /* <DEDUP_REMOVED lines=27> */
[C---:B------:R-:W-:Y:S08]  /*1af40*/  HMMA.16816.F32.BF16 R8, R180.reuse, R156, R8 ;  /* 0x0000009cb408723c */ /* 0x040ff00000041808 */
[C---:B------:R-:W-:Y:S01]  /*1af50*/  HMMA.16816.F32.BF16 R16, R180.reuse, R158, R16 ;  /* 0x0000009eb410723c */ /* 0x040fe20000041810 */
[----:B------:R-:W4:Y:S07]  /*1af60*/  LDSM.16.M88.4 R156, [R103+0x5800] ;  /* 0x00580000679c783b */ /* 0x000f2e0000000200 */
        /* <DEDUP_REMOVED lines=29> */
[----:B--2---:R-:W-:Y:S08]  /*1b140*/  FMUL.FTZ R2, R16, c[0x0][0x320] ;  /* 0x0000c80010027a20 */ /* 0x004ff00000410000 */
[----:B------:R2:W2:Y:S01]  /*1b150*/  MUFU.TANH R216, R2 ;  /* 0x0000000200d87308 */ /* 0x0004a20000002400 */
[C---:B-1----:R-:W-:Y:S08]  /*1b160*/  HMMA.16816.F32.BF16 R28, R184.reuse, R8, R28 ;  /* 0x00000008b81c723c */ /* 0x042ff0000004181c */
[C---:B------:R-:W-:Y:S01]  /*1b170*/  HMMA.16816.F32.BF16 R32, R184.reuse, R10, R32 ;  /* 0x0000000ab820723c */ /* 0x040fe20000041820 */
[----:B------:R-:W-:Y:S03]  /*1b180*/  LDSM.16.M88.4 R8, [R15+0x2000] ;  /* 0x002000000f08783b */ /* 0x000fe60000000200 */
[----:B--2---:R-:W-:Y:S04]  /*1b190*/  FMUL.FTZ R2, R17, c[0x0][0x320] ;  /* 0x0000c80011027a20 */ /* 0x004fe80000410000 */
[----:B------:R1:W2:Y:S11]  /*1b1a0*/  MUFU.TANH R213, R2 ;  /* 0x0000000200d57308 */ /* 0x0002b60000002400 */
[----:B------:R-:W-:Y:S05]  /*1b1b0*/  @!UPT UIADD3 URZ, URZ, URZ, URZ ;  /* 0x0000003f3f3ff290 */ /* 0x000fea000fffe03f */
[----:B------:R-:W-:Y:S04]  /*1b1c0*/  FMUL.FTZ R3, R35, c[0x0][0x320] ;  /* 0x0000c80023037a20 */ /* 0x000fe80000410000 */
[----:B------:R-:W2:Y:S01]  /*1b1d0*/  MUFU.TANH R157, R3 ;  /* 0x00000003009d7308 */ /* 0x000ea20000002400 */
[----:B-1----:R-:W-:Y:S02]  /*1b1e0*/  FMUL.FTZ R2, R18, c[0x0][0x320] ;  /* 0x0000c80012027a20 */ /* 0x002fe40000410000 */
[----:B------:R-:W1:Y:S07]  /*1b1f0*/  LDSM.16.M88.4 R16, [R15+0x1800] ;  /* 0x001800000f10783b */ /* 0x000e6e0000000200 */
[----:B------:R2:W1:Y:S02]  /*1b200*/  MUFU.TANH R221, R2 ;  /* 0x0000000200dd7308 */ /* 0x0004640000002400 */
[----:B--2---:R-:W-:Y:S08]  /*1b210*/  FMUL.FTZ R2, R20, c[0x0][0x320] ;  /* 0x0000c80014027a20 */ /* 0x004ff00000410000 */
[----:B------:R2:W2:Y:S01]  /*1b220*/  MUFU.TANH R161, R2 ;  /* 0x0000000200a17308 */ /* 0x0004a20000002400 */
[C---:B-1----:R-:W-:Y:S08]  /*1b230*/  HMMA.16816.F32.BF16 R36, R184.reuse, R16, R36 ;  /* 0x00000010b824723c */ /* 0x042ff00000041824 */
[C---:B------:R-:W-:Y:S01]  /*1b240*/  HMMA.16816.F32.BF16 R40, R184.reuse, R18, R40 ;  /* 0x00000012b828723c */ /* 0x040fe20000041828 */
[----:B------:R-:W1:Y:S01]  /*1b250*/  LDSM.16.M88.4 R16, [R15+0x2800] ;  /* 0x002800000f10783b */ /* 0x000e620000000200 */
[----:B------:R-:W-:Y:S04]  /*1b260*/  DEPBAR.LE SB0, 0x0 ;  /* 0x000080000000791a */ /* 0x000fe80000000000 */
[----:B--2---:R-:W-:Y:S02]  /*1b270*/  FMUL.FTZ R2, R21, c[0x0][0x320] ;  /* 0x0000c80015027a20 */ /* 0x004fe40000410000 */
[C---:B------:R-:W-:Y:S02]  /*1b280*/  HMMA.16816.F32.BF16 R44, R184.reuse, R8, R44 ;  /* 0x00000008b82c723c */ /* 0x040fe4000004182c */
[----:B------:R2:W1:Y:S01]  /*1b290*/  MUFU.TANH R160, R2 ;  /* 0x0000000200a07308 */ /* 0x0004620000002400 */
[----:B------:R-:W-:Y:S05]  /*1b2a0*/  BAR.SYNC.DEFER_BLOCKING 0x0 ;  /* 0x0000000000007b1d */ /* 0x000fea0000010000 */
[C---:B------:R-:W-:Y:S08]  /*1b2b0*/  HMMA.16816.F32.BF16 R48, R184.reuse, R10, R48 ;  /* 0x0000000ab830723c */ /* 0x040ff00000041830 */
[----:B-----5:R-:W-:Y:S04]  /*1b2c0*/  FMUL.FTZ R4, R42, c[0x0][0x320] ;  /* 0x0000c8002a047a20 */ /* 0x020fe80000410000 */
[----:B------:R-:W3:Y:S01]  /*1b2d0*/  MUFU.TANH R148, R4 ;  /* 0x0000000400947308 */ /* 0x000ee20000002400 */
[----:B------:R-:W-:Y:S02]  /*1b2e0*/  FMUL.FTZ R3, R43, c[0x0][0x320] ;  /* 0x0000c8002b037a20 */ /* 0x000fe40000410000 */
[----:B--2---:R-:W-:Y:S07]  /*1b2f0*/  FMUL.FTZ R2, R22, c[0x0][0x320] ;  /* 0x0000c80016027a20 */ /* 0x004fee0000410000 */
        /* <DEDUP_REMOVED lines=72> */
[----:B------:R-:W3:Y:S01]  /*1b780*/  LDL R227, [R1+0x10] ;  /* 0x0000100001e37983 */ /* 0x000ee20000100800 */
[----:B------:R-:W-:Y:S01]  /*1b790*/  IMAD.MOV.U32 R222, RZ, RZ, RZ ;  /* 0x000000ffffde7224 */ /* 0x000fe200078e00ff */
[----:B------:R-:W-:Y:S01]  /*1b7a0*/  ISETP.GT.AND P4, PT, R0, 0x5f, PT ;  /* 0x0000005f0000780c */ /* 0x000fe20003f84270 */
[----:B------:R-:W-:Y:S01]  /*1b7b0*/  IMAD.SHL.U32 R10, R211, 0x2, RZ ;  /* 0x00000002d30a7824 */ /* 0x000fe200078e00ff */
[----:B------:R-:W4:Y:S01]  /*1b7c0*/  LDL.64 R230, [R1] ;  /* 0x0000000001e67983 */ /* 0x000f220000100a00 */
[----:B------:R-:W-:Y:S02]  /*1b7d0*/  ISETP.NE.AND P5, PT, R229, 0x1, PT ;  /* 0x00000001e500780c */ /* 0x000fe40003fa5270 */
[----:B------:R-:W-:Y:S02]  /*1b7e0*/  SHF.L.U64.HI R11, R211, 0x1, R238 ;  /* 0x00000001d30b7819 */ /* 0x000fe400000102ee */
[----:B------:R-:W-:Y:S01]  /*1b7f0*/  SHF.L.U64.HI R9, R76, 0x1, R77 ;  /* 0x000000014c097819 */ /* 0x000fe2000001024d */
[----:B------:R-:W5:Y:S01]  /*1b800*/  LDL R226, [R1+0x8] ;  /* 0x0000080001e27983 */ /* 0x000f620000100800 */
[----:B---3--:R-:W-:Y:S05]  /*1b810*/  IMAD R3, R212, 0x60, R227 ;  /* 0x00000060d4037824 */ /* 0x008fea00078e02e3 */
[----:B------:R-:W-:Y:S05]  /*1b820*/  IADD3 R3, R3, -0x60, R0 ;  /* 0xffffffa003037810 */ /* 0x000fea0007ffe000 */
[----:B------:R-:W-:Y:S04]  /*1b830*/  @P5 IMAD.HI.U32 R4, R3, c[0x0][0x2bc], RZ ;  /* 0x0000af0003045a27 */ /* 0x000fe800078e00ff */
[--C-:B--2---:R-:W-:Y:S01]  /*1b840*/  IMAD.MOV.U32 R2, RZ, RZ, R3.reuse ;  /* 0x000000ffff027224 */ /* 0x104fe200078e0003 */
[----:B------:R-:W-:Y:S04]  /*1b850*/  @P5 SHF.R.U32.HI R2, RZ, c[0x0][0x2c0], R4 ;  /* 0x0000b000ff025a19 */ /* 0x000fe80000011604 */
[C---:B----4-:R-:W-:Y:S04]  /*1b860*/  @!P4 IADD3 R5, P0, R2.reuse, R230, RZ ;  /* 0x000000e60205c210 */ /* 0x050fe80007f1e0ff */
[----:B-----5:R-:W-:Y:S01]  /*1b870*/  @!P4 LEA.HI.X.SX32 R8, R2, R226, 0x1, P0 ;  /* 0x000000e20208c211 */ /* 0x020fe200000f0eff */
[----:B------:R-:W-:Y:S01]  /*1b880*/  IMAD.MOV R2, RZ, RZ, -R2 ;  /* 0x000000ffff027224 */ /* 0x000fe200078e0a02 */
[C---:B------:R-:W-:Y:S03]  /*1b890*/  @!P4 LEA R4, P0, R5.reuse, c[0x0][0x2a0], 0x2 ;  /* 0x0000a8000504ca11 */ /* 0x040fe600078010ff */
[----:B------:R-:W-:Y:S01]  /*1b8a0*/  IMAD R225, R2, c[0x0][0x2b8], R3 ;  /* 0x0000ae0002e17a24 */ /* 0x000fe200078e0203 */
[----:B------:R-:W-:Y:S01]  /*1b8b0*/  @!P4 LEA.HI.X R5, R5, c[0x0][0x2a4], R8, 0x2, P0 ;  /* 0x0000a9000505ca11 */ /* 0x000fe200000f1408 */
[----:B------:R-:W-:Y:S03]  /*1b8c0*/  IMAD.SHL.U32 R8, R76, 0x2, RZ ;  /* 0x000000024c087824 */ /* 0x000fe600078e00ff */
[----:B------:R-:W-:Y:S01]  /*1b8d0*/  SHF.R.S32.HI R2, RZ, 0x1f, R225 ;  /* 0x0000001fff027819 */ /* 0x000fe200000114e1 */
[----:B------:R2:W3:Y:S04]  /*1b8e0*/  @!P4 LDG.E R222, [R4.64] ;  /* 0x0000000804dec981 */ /* 0x0004e8000c1e1900 */
[----:B--2---:R-:W-:Y:S02]  /*1b8f0*/  IMAD R4, R2, c[0x0][0x1e0], RZ ;  /* 0x0000780002047a24 */ /* 0x004fe400078e02ff */
[C---:B------:R-:W-:Y:S04]  /*1b900*/  IMAD.WIDE.U32 R2, R225.reuse, c[0x0][0x1e0], RZ ;  /* 0x00007800e1027a25 */ /* 0x040fe800078e00ff */
[----:B------:R-:W-:Y:S04]  /*1b910*/  IMAD R4, R225, c[0x0][0x1e4], R4 ;  /* 0x00007900e1047a24 */ /* 0x000fe800078e0204 */
[----:B------:R-:W-:Y:S01]  /*1b920*/  IMAD.IADD R3, R3, 0x1, R4 ;  /* 0x0000000103037824 */ /* 0x000fe200078e0204 */
[----:B---3--:R-:W-:Y:S03]  /*1b930*/  SHF.R.S32.HI R4, RZ, 0x1f, R222 ;  /* 0x0000001fff047819 */ /* 0x008fe600000114de */
        /* <DEDUP_REMOVED lines=9> */
.L_x_1166:
[----:B------:R-:W-:-:S05]  /*1b9d0*/  BRA.DIV ~URZ, `(.L_x_1064) ;  /* 0x000094e27f007947 */ /* 0x000fca000b800000 */
[----:B------:R-:W4:Y:S02]  /*1b9e0*/  SHFL.IDX PT, R2, R5, RZ, 0x181f ;  /* 0x00181fff05027589 */ /* 0x000f2400000e0000 */
[----:B----4-:R-:W-:Y:S05]  /*1b9f0*/  IADD3 R16, P0, R2, R8, RZ ;  /* 0x0000000802107210 */ /* 0x010fea0007f1e0ff */
[----:B---3--:R-:W-:Y:S01]  /*1ba00*/  IMAD.X R17, R18, 0x1, R9, P0 ;  /* 0x0000000112117824 */ /* 0x008fe200000e0609 */
[----:B------:R-:W-:Y:S04]  /*1ba10*/  IADD3 R2, P0, R2, R10, RZ ;  /* 0x0000000a02027210 */ /* 0x000fe80007f1e0ff */
[----:B------:R-:W-:Y:S01]  /*1ba20*/  @!PT LDS RZ, [RZ] ;  /* 0x00000000fffff984 */ /* 0x000fe20000000800 */
[----:B------:R-:W-:Y:S01]  /*1ba30*/  @!PT LDS RZ, [RZ] ;  /* 0x00000000fffff984 */ /* 0x000fe20000000800 */
[----:B------:R3:W-:Y:S01]  /*1ba40*/  LDGSTS.E.BYPASS.LTC128B.128 [R210+0x8100], [R16.64], !P3 ;  /* 0x0810000010d27fae */ /* 0x0007e2000d901d48 */
[----:B------:R-:W-:Y:S05]  /*1ba50*/  IMAD.X R3, R18, 0x1, R11, P0 ;  /* 0x0000000112037824 */ /* 0x000fea00000e060b */
[----:B------:R4:W-:Y:S04]  /*1ba60*/  LDGSTS.E.BYPASS.LTC128B.128 [R210+0xb100], [R2.64], !P2 ;  /* 0x0b10000002d27fae */ /* 0x0009e8000d101d48 */
[----:B----4-:R-:W3:Y:S04]  /*1ba70*/  SHFL.IDX PT, R2, R5, 0x1, 0x181f ;  /* 0x00381f0005027f89 */ /* 0x010ee800000e0000 */
[----:B------:R-:W4:Y:S04]  /*1ba80*/  SHFL.IDX PT, R3, R4, 0x1, 0x181f ;  /* 0x00381f0004037f89 */ /* 0x000f2800000e0000 */
[----:B--2---:R-:W2:Y:S04]  /*1ba90*/  SHFL.IDX PT, R4, R4, 0x2, 0x181f ;  /* 0x00581f0004047f89 */ /* 0x004ea800000e0000 */
[----:B------:R-:W1:Y:S01]  /*1baa0*/  SHFL.IDX PT, R5, R5, 0x2, 0x181f ;  /* 0x00581f0005057f89 */ /* 0x000e6200000e0000 */
[C---:B---3--:R-:W-:Y:S05]  /*1bab0*/  IADD3 R16, P0, R2.reuse, R8, RZ ;  /* 0x0000000802107210 */ /* 0x048fea0007f1e0ff */
[C---:B----4-:R-:W-:Y:S01]  /*1bac0*/  IMAD.X R17, R3.reuse, 0x1, R9, P0 ;  /* 0x0000000103117824 */ /* 0x050fe200000e0609 */
[----:B------:R-:W-:Y:S04]  /*1bad0*/  IADD3 R2, P0, R2, R10, RZ ;  /* 0x0000000a02027210 */ /* 0x000fe80007f1e0ff */
[----:B------:R3:W-:Y:S01]  /*1bae0*/  LDGSTS.E.BYPASS.LTC128B.128 [R210+0x9100], [R16.64], !P3 ;  /* 0x0910000010d27fae */ /* 0x0007e2000d901d48 */
[----:B------:R-:W-:Y:S05]  /*1baf0*/  IMAD.X R3, R3, 0x1, R11, P0 ;  /* 0x0000000103037824 */ /* 0x000fea00000e060b */
[----:B------:R3:W-:Y:S03]  /*1bb00*/  LDGSTS.E.BYPASS.LTC128B.128 [R210+0xc100], [R2.64], !P2 ;  /* 0x0c10000002d27fae */ /* 0x0007e6000d101d48 */
.L_x_1167:
[C---:B-123--:R-:W-:Y:S05]  /*1bb10*/  IADD3 R2, P0, R5.reuse, R8, RZ ;  /* 0x0000000805027210 */ /* 0x04efea0007f1e0ff */
[C---:B------:R-:W-:Y:S05]  /*1bb20*/  IMAD.X R3, R4.reuse, 0x1, R9, P0 ;  /* 0x0000000104037824 */ /* 0x040fea00000e0609 */
[----:B------:R-:W-:Y:S01]  /*1bb30*/  @!PT LDS RZ, [RZ] ;  /* 0x00000000fffff984 */ /* 0x000fe20000000800 */
[----:B------:R-:W-:Y:S01]  /*1bb40*/  @!PT LDS RZ, [RZ] ;  /* 0x00000000fffff984 */ /* 0x000fe20000000800 */
[----:B------:R-:W-:Y:S01]  /*1bb50*/  @!PT LDS RZ, [RZ] ;  /* 0x00000000fffff984 */ /* 0x000fe20000000800 */
[----:B------:R1:W-:Y:S02]  /*1bb60*/  LDGSTS.E.BYPASS.LTC128B.128 [R210+0xa100], [R2.64], !P3 ;  /* 0x0a10000002d27fae */ /* 0x0003e4000d901d48 */
[----:B-1----:R-:W-:Y:S05]  /*1bb70*/  IADD3 R2, P0, R5, R10, RZ ;  /* 0x0000000a05027210 */ /* 0x002fea0007f1e0ff */
[----:B------:R-:W-:Y:S05]  /*1bb80*/  IMAD.X R3, R4, 0x1, R11, P0 ;  /* 0x0000000104037824 */ /* 0x000fea00000e060b */
[----:B------:R1:W-:Y:S03]  /*1bb90*/  LDGSTS.E.BYPASS.LTC128B.128 [R210+0xd100], [R2.64], !P2 ;  /* 0x0d10000002d27fae */ /* 0x0003e6000d101d48 */
.L_x_1062:
[----:B---34-:R-:W-:Y:S05]  /*1bba0*/  BSYNC B0 ;  /* 0x0000000000007941 */ /* 0x018fea0003800000 */
.L_x_1061:
[----:B------:R-:W-:Y:S01]  /*1bbb0*/  LOP3.LUT R11, RZ, c[0x0][0x324], RZ, 0x33, !PT ;  /* 0x0000c900ff0b7a12 */ /* 0x000fe200078e33ff */
[----:B-1----:R-:W3:Y:S01]  /*1bbc0*/  LDL R3, [R1+0xc] ;  /* 0x00000c0001037983 */ /* 0x002ee20000100800 */
[----:B------:R-:W-:Y:S03]  /*1bbd0*/  IMAD.MOV.U32 R4, RZ, RZ, c[0x0][0x2c4] ;  /* 0x0000b100ff047624 */ /* 0x000fe600078e00ff */
[----:B--2---:R-:W3:Y:S02]  /*1bbe0*/  LDL R2, [R1+0x14] ;  /* 0x0000140001027983 */ /* 0x004ee40000100800 */
[----:B------:R-:W-:Y:S01]  /*1bbf0*/  ISETP.NE.AND P0, PT, R4, 0x1, PT ;  /* 0x000000010400780c */ /* 0x000fe20003f05270 */
[----:B------:R-:W-:Y:S01]  /*1bc00*/  IMAD R4, R212, -0x60, RZ ;  /* 0xffffffa0d4047824 */ /* 0x000fe200078e02ff */
[----:B------:R-:W0:Y:S01]  /*1bc10*/  LDGDEPBAR ;  /* 0x00000000000079af */ /* 0x000e220000000000 */
[----:B---3--:R-:W-:Y:S10]  /*1bc20*/  IMAD.IADD R8, R2, 0x1, R3 ;  /* 0x0000000102087824 */ /* 0x008ff400078e0203 */
[----:B------:R-:W-:Y:S05]  /*1bc30*/  @P0 IMAD.HI.U32 R2, R8, c[0x0][0x2c8], RZ ;  /* 0x0000b20008020a27 */ /* 0x000fea00078e00ff */
[----:B------:R-:W-:Y:S02]  /*1bc40*/  @P0 SHF.R.U32.HI R8, RZ, c[0x0][0x2cc], R2 ;  /* 0x0000b300ff080a19 */ /* 0x000fe40000011602 */
[----:B------:R-:W-:Y:S04]  /*1bc50*/  IADD3 R2, -R245, 0x1, R4 ;  /* 0x00000001f5027810 */ /* 0x000fe80007ffe104 */
[----:B------:R-:W-:Y:S04]  /*1bc60*/  IADD3 R9, -R243, R2, R244 ;  /* 0x00000002f3097210 */ /* 0x000fe80007ffe1f4 */
[----:B------:R-:W-:Y:S01]  /*1bc70*/  IADD3 R10, R9, c[0x0][0x328], RZ ;  /* 0x0000ca00090a7a10 */ /* 0x000fe20007ffe0ff */
[----:B------:R-:W-:-:S05]  /*1bc80*/  BRA.DIV ~URZ, `(.L_x_1065) ;  /* 0x000095227f007947 */ /* 0x000fca000b800000 */
[----:B------:R1:W2:Y:S02]  /*1bc90*/  SHFL.IDX PT, R5, R8, RZ, 0x1c1f ;  /* 0x001c1fff08057589 */ /* 0x0002a400000e0000 */
.L_x_1168:
        /* <DEDUP_REMOVED lines=19> */
.L_x_1068:
[----:B------:R-:W-:Y:S04]  /*1bdd0*/  MOV R11, c[0x0][0x32c] ;  /* 0x0000cb00000b7a02 */ /* 0x000fe80000000f00 */
[----:B------:R-:W-:Y:S11]  /*1bde0*/  ISETP.NE.AND P0, PT, R11, 0x1, PT ;  /* 0x000000010b00780c */ /* 0x000ff60003f05270 */
[----:B------:R-:W-:Y:S02]  /*1bdf0*/  @!UPT UIADD3 URZ, URZ, URZ, URZ ;  /* 0x0000003f3f3ff290 */ /* 0x000fe4000fffe03f */
[----:B------:R-:W-:Y:S05]  /*1be00*/  @P0 IMAD.HI.U32 R11, R5, c[0x0][0x330], RZ ;  /* 0x0000cc00050b0a27 */ /* 0x000fea00078e00ff */
[----:B------:R-:W-:Y:S02]  /*1be10*/  @P0 SHF.R.U32.HI R5, RZ, c[0x0][0x334], R11 ;  /* 0x0000cd00ff050a19 */ /* 0x000fe4000001160b */
.L_x_1069:
[----:B------:R-:W-:Y:S05]  /*1be20*/  BSYNC B0 ;  /* 0x0000000000007941 */ /* 0x000fea0003800000 */
.L_x_1067:
[----:B------:R-:W-:Y:S04]  /*1be30*/  IMAD.IADD R11, R4, 0x1, -R245 ;  /* 0x00000001040b7824 */ /* 0x000fe800078e0af5 */
[----:B------:R-:W-:Y:S05]  /*1be40*/  IMAD R5, R5, c[0x0][0x32c], R11 ;  /* 0x0000cb0005057a24 */ /* 0x000fea00078e020b */
[----:B------:R-:W-:Y:S02]  /*1be50*/  IMNMX R2, R2, R5, !PT ;  /* 0x0000000502027217 */ /* 0x000fe40007800200 */
[----:B------:R-:W-:Y:S04]  /*1be60*/  IADD3 R5, R5, c[0x0][0x32c], RZ ;  /* 0x0000cb0005057a10 */ /* 0x000fe80007ffe0ff */
[----:B------:R-:W-:Y:S02]  /*1be70*/  IMNMX R3, R3, R5, PT ;  /* 0x0000000503037217 */ /* 0x000fe40003800200 */
.L_x_1066:
        /* <DEDUP_REMOVED lines=135> */
.L_x_1169:
        /* <DEDUP_REMOVED lines=19> */
.L_x_1073:
[----:B-12---:R-:W-:Y:S04]  /*1c820*/  MOV R8, c[0x0][0x32c] ;  /* 0x0000cb0000087a02 */ /* 0x006fe80000000f00 */
[----:B------:R-:W-:Y:S11]  /*1c830*/  ISETP.NE.AND P0, PT, R8, 0x1, PT ;  /* 0x000000010800780c */ /* 0x000ff60003f05270 */
[----:B------:R-:W-:Y:S02]  /*1c840*/  @!UPT UIADD3 URZ, URZ, URZ, URZ ;  /* 0x0000003f3f3ff290 */ /* 0x000fe4000fffe03f */
[----:B------:R-:W-:Y:S05]  /*1c850*/  @P0 IMAD.HI.U32 R8, R5, c[0x0][0x330], RZ ;  /* 0x0000cc0005080a27 */ /* 0x000fea00078e00ff */
[----:B------:R-:W-:Y:S02]  /*1c860*/  @P0 SHF.R.U32.HI R5, RZ, c[0x0][0x334], R8 ;  /* 0x0000cd00ff050a19 */ /* 0x000fe40000011608 */
.L_x_1074:
[----:B------:R-:W-:Y:S05]  /*1c870*/  BSYNC B0 ;  /* 0x0000000000007941 */ /* 0x000fea0003800000 */
.L_x_1072:
[----:B------:R-:W-:Y:S04]  /*1c880*/  IMAD.IADD R4, R4, 0x1, -R245 ;  /* 0x0000000104047824 */ /* 0x000fe800078e0af5 */
[----:B------:R-:W-:Y:S05]  /*1c890*/  IMAD R5, R5, c[0x0][0x32c], R4 ;  /* 0x0000cb0005057a24 */ /* 0x000fea00078e0204 */
[----:B------:R-:W-:Y:S02]  /*1c8a0*/  IMNMX R2, R2, R5, !PT ;  /* 0x0000000502027217 */ /* 0x000fe40007800200 */
[----:B------:R-:W-:Y:S04]  /*1c8b0*/  IADD3 R5, R5, c[0x0][0x32c], RZ ;  /* 0x0000cb0005057a10 */ /* 0x000fe80007ffe0ff */
[----:B------:R-:W-:Y:S02]  /*1c8c0*/  IMNMX R3, R3, R5, PT ;  /* 0x0000000503037217 */ /* 0x000fe40003800200 */
.L_x_1071:
        /* <DEDUP_REMOVED lines=140> */
.L_x_1170:
[----:B-12---:R-:W-:Y:S01]  /*1d190*/  FMNMX.FTZ R4, R4, R2, !PT ;  /* 0x0000000204047209 */ /* 0x006fe20007810000 */
[----:B------:R-:W-:-:S05]  /*1d1a0*/  BRA.DIV ~URZ, `(.L_x_1076) ;  /* 0x000081327f007947 */ /* 0x000fca000b800000 */
[----:B------:R-:W1:Y:S02]  /*1d1b0*/  SHFL.BFLY PT, R2, R4, 0x1, 0x1f ;  /* 0x0c201f0004027f89 */ /* 0x000e6400000e0000 */
[----:B-1----:R-:W-:Y:S02]  /*1d1c0*/  FMNMX.FTZ R5, R4, R2, !PT ;  /* 0x0000000204057209 */ /* 0x002fe40007810000 */
[----:B------:R-:W1:Y:S02]  /*1d1d0*/  SHFL.BFLY PT, R2, R8, 0x2, 0x1f ;  /* 0x0c401f0008027f89 */ /* 0x000e6400000e0000 */
[----:B-1----:R-:W-:Y:S05]  /*1d1e0*/  FMNMX.FTZ R4, R8, R2, !PT ;  /* 0x0000000208047209 */ /* 0x002fea0007810000 */
[----:B------:R1:W2:Y:S02]  /*1d1f0*/  SHFL.BFLY PT, R2, R4, 0x1, 0x1f ;  /* 0x0c201f0004027f89 */ /* 0x0002a400000e0000 */
.L_x_1171:
        /* <DEDUP_REMOVED lines=47> */
[----:B------:R-:W-:Y:S01]  /*1d4f0*/  ISETP.GT.AND P0, PT, R212, R242, PT ;  /* 0x000000f2d400720c */ /* 0x000fe20003f04270 */
[----:B------:R-:W-:Y:S02]  /*1d500*/  FMUL.FTZ R3, R3, c[0x0][0x2d0] ;  /* 0x0000b40003037a20 */ /* 0x000fe40000410000 */
        /* <DEDUP_REMOVED lines=342> */
[----:B------:R-:W-:Y:S01]  /*1ea70*/  FADD.FTZ R3, R144, R2 ;  /* 0x0000000290037221 */ /* 0x000fe20000010000 */
[----:B------:R-:W-:Y:S03]  /*1ea80*/  IADD3 R2, R212, -0x1, RZ ;  /* 0xffffffffd4027810 */ /* 0x000fe60007ffe0ff */
[C---:B----4-:R-:W-:Y:S04]  /*1ea90*/  HMMA.16816.F32.BF16 R68, R140.reuse, R16, R68 ;  /* 0x000000108c44723c */ /* 0x050fe80000041844 */
[----:B------:R-:W-:Y:S01]  /*1eaa0*/  FADD.FTZ R236, R6, R3 ;  /* 0x0000000306ec7221 */ /* 0x000fe20000010000 */
[----:B------:R-:W-:Y:S02]  /*1eab0*/  MOV R212, R2 ;  /* 0x0000000200d47202 */ /* 0x000fe40000000f00 */
[----:B------:R-:W-:Y:S01]  /*1eac0*/  MOV R6, R5 ;  /* 0x0000000500067202 */ /* 0x000fe20000000f00 */
[----:B------:R-:W-:Y:S01]  /*1ead0*/  HMMA.16816.F32.BF16 R72, R140, R18, R72 ;  /* 0x000000128c48723c */ /* 0x000fe20000041848 */
[----:B------:R-:W-:Y:S07]  /*1eae0*/  @!UPT UIADD3 URZ, URZ, URZ, URZ ;  /* 0x0000003f3f3ff290 */ /* 0x000fee000fffe03f */
[----:B------:R-:W-:-:S11]  /*1eaf0*/  @P0 BRA `(.L_x_1077) ;  /* 0xffffb99000000947 */ /* 0x000fd6000383ffff */
.L_x_1059:
[----:B------:R-:W-:Y:S05]  /*1eb00*/  BRA.DIV ~URZ, `(.L_x_1078) ;  /* 0x000068b27f007947 */ /* 0x000fea000b800000 */
[----:B------:R1:W2:Y:S02]  /*1eb10*/  SHFL.BFLY PT, R2, R228, 0x2, 0x1f ;  /* 0x0c401f00e4027f89 */ /* 0x0002a400000e0000 */
.L_x_1172:
[----:B--2---:R-:W-:Y:S01]  /*1eb20*/  FADD.FTZ R6, R2, R228 ;  /* 0x000000e402067221 */ /* 0x004fe20000010000 */
[----:B------:R-:W-:Y:S05]  /*1eb30*/  BRA.DIV ~URZ, `(.L_x_1079) ;  /* 0x000068e27f007947 */ /* 0x000fea000b800000 */
[----:B------:R-:W2:Y:S04]  /*1eb40*/  SHFL.BFLY PT, R2, R236, 0x2, 0x1f ;  /* 0x0c401f00ec027f89 */ /* 0x000ea800000e0000 */
[----:B------:R-:W3:Y:S01]  /*1eb50*/  SHFL.BFLY PT, R3, R6, 0x1, 0x1f ;  /* 0x0c201f0006037f89 */ /* 0x000ee200000e0000 */
[----:B--2---:R-:W-:-:S02]  /*1eb60*/  FADD.FTZ R4, R2, R236 ;  /* 0x000000ec02047221 */ /* 0x004fc40000010000 */
[----:B---3--:R-:W-:-:S03]  /*1eb70*/  FADD.FTZ R6, R6, R3 ;  /* 0x0000000306067221 */ /* 0x008fc60000010000 */
[----:B------:R2:W3:Y:S04]  /*1eb80*/  SHFL.BFLY PT, R2, R4, 0x1, 0x1f ;  /* 0x0c201f0004027f89 */ /* 0x0004e800000e0000 */
.L_x_1173:
[----:B------:R-:W-:Y:S01]  /*1eb90*/  FSETP.NE.FTZ.AND P1, PT, R6, RZ, PT ;  /* 0x000000ff0600720b */ /* 0x000fe20003f35000 */
[----:B--23--:R-:W-:Y:S01]  /*1eba0*/  FADD.FTZ R4, R2, R4 ;  /* 0x0000000402047221 */ /* 0x00cfe20000010000 */
[----:B------:R-:W-:Y:S02]  /*1ebb0*/  MOV R3, RZ ;  /* 0x000000ff00037202 */ /* 0x000fe40000000f00 */
[----:B------:R-:W-:Y:S02]  /*1ebc0*/  MOV R2, RZ ;  /* 0x000000ff00027202 */ /* 0x000fe40000000f00 */
[----:B------:R-:W-:Y:S02]  /*1ebd0*/  FSETP.NE.FTZ.AND P0, PT, R4, RZ, PT ;  /* 0x000000ff0400720b */ /* 0x000fe40003f15000 */
[----:B------:R-:W-:Y:S02]  /*1ebe0*/  MOV R25, 0xff800000 ;  /* 0xff80000000197802 */ /* 0x000fe40000000f00 */
[----:B------:R-:W-:-:S03]  /*1ebf0*/  MOV R24, 0xff800000 ;  /* 0xff80000000187802 */ /* 0x000fc60000000f00 */
[----:B------:R-:W2:Y:S08]  /*1ec00*/  @P1 MUFU.RCP R3, R6 ;  /* 0x0000000600031308 */ /* 0x000eb00000001000 */
[----:B------:R3:W4:Y:S01]  /*1ec10*/  @P1 MUFU.LG2 R9, R6 ;  /* 0x0000000600091308 */ /* 0x0007220000000c00 */
[----:B--2---:R-:W-:-:S07]  /*1ec20*/  FMUL.FTZ R46, R3, R84 ;  /* 0x00000054032e7220 */ /* 0x004fce0000410000 */
[----:B------:R-:W2:Y:S01]  /*1ec30*/  @P0 MUFU.RCP R2, R4 ;  /* 0x0000000400020308 */ /* 0x000ea20000001000 */
[C---:B------:R-:W-:Y:S02]  /*1ec40*/  FMUL.FTZ R47, R3.reuse, R85 ;  /* 0x00000055032f7220 */ /* 0x040fe40000410000 */
[C---:B------:R-:W-:Y:S02]  /*1ec50*/  FMUL.FTZ R54, R3.reuse, R128 ;  /* 0x0000008003367220 */ /* 0x040fe40000410000 */
[C---:B------:R-:W-:Y:S02]  /*1ec60*/  FMUL.FTZ R55, R3.reuse, R129 ;  /* 0x0000008103377220 */ /* 0x040fe40000410000 */
[C---:B------:R-:W-:Y:S01]  /*1ec70*/  FMUL.FTZ R30, R3.reuse, R124 ;  /* 0x0000007c031e7220 */ /* 0x040fe20000410000 */
[----:B---3--:R-:W-:Y:S01]  /*1ec80*/  @P1 MOV R6, 0x3f317218 ;  /* 0x3f31721800061802 */ /* 0x008fe20000000f00 */
        /* <DEDUP_REMOVED lines=28> */
[----:B----4-:R-:W-:Y:S02]  /*1ee50*/  @P1 FMUL.FTZ R9, R9, 0.69314718246459960938 ;  /* 0x3f31721809091820 */ /* 0x010fe40000410000 */
[----:B------:R-:W-:Y:S02]  /*1ee60*/  @P1 FMUL.FTZ R6, R6, c[0x0][0x2d0] ;  /* 0x0000b40006061a20 */ /* 0x000fe40000410000 */
[----:B--2---:R-:W-:Y:S02]  /*1ee70*/  FMUL.FTZ R80, R2, R90 ;  /* 0x0000005a02507220 */ /* 0x004fe40000410000 */
[----:B------:R-:W-:Y:S01]  /*1ee80*/  @P1 FFMA.FTZ R25, R6, R5, R9 ;  /* 0x0000000506191223 */ /* 0x000fe20000010009 */
[----:B------:R-:W-:Y:S01]  /*1ee90*/  MOV R5, 0x1 ;  /* 0x0000000100057802 */ /* 0x000fe20000000f00 */
[----:B------:R-:W-:-:S02]  /*1eea0*/  FMUL.FTZ R81, R2, R91 ;  /* 0x0000005b02517220 */ /* 0x000fc40000410000 */
[C---:B------:R-:W-:Y:S02]  /*1eeb0*/  FMUL.FTZ R90, R2.reuse, R82 ;  /* 0x00000052025a7220 */ /* 0x040fe40000410000 */
[C---:B------:R-:W-:Y:S02]  /*1eec0*/  FMUL.FTZ R91, R2.reuse, R83 ;  /* 0x00000053025b7220 */ /* 0x040fe40000410000 */
[C---:B------:R-:W-:Y:S01]  /*1eed0*/  FMUL.FTZ R82, R2.reuse, R62 ;  /* 0x0000003e02527220 */ /* 0x040fe20000410000 */
[----:B---3--:R-:W-:Y:S01]  /*1eee0*/  @P0 MOV R4, 0x3f317218 ;  /* 0x3f31721800040802 */ /* 0x008fe20000000f00 */
        /* <DEDUP_REMOVED lines=31> */
.L_x_964:
[----:B------:R2:W5:Y:S04]  /*1f0e0*/  LDL R6, [R1+0x18] ;  /* 0x0000180001067983 */ /* 0x0005680000100800 */
[----:B------:R-:W3:Y:S01]  /*1f0f0*/  S2R R3, SR_TID.X ;  /* 0x0000000000037919 */ /* 0x000ee20000002100 */
[----:B------:R-:W-:Y:S01]  /*1f100*/  BSSY B0, `(.L_x_1080) ;  /* 0x0000011000007945 */ /* 0x000fe20003800000 */
[----:B---3--:R-:W-:-:S13]  /*1f110*/  LOP3.LUT P0, RZ, R3, 0xff, RZ, 0xc0, !PT ;  /* 0x000000ff03ff7812 */ /* 0x008fda000780c0ff */
[----:B------:R-:W-:Y:S05]  /*1f120*/  @P0 BRA `(.L_x_1081) ;  /* 0x000000e000000947 */ /* 0x000fea0003800000 */
[----:B--2---:R-:W2:Y:S01]  /*1f130*/  S2R R5, SR_LANEID ;  /* 0x0000000000057919 */ /* 0x004ea20000000000 */
[----:B------:R-:W-:Y:S01]  /*1f140*/  VOTEU.ANY UR4, UPT, PT ;  /* 0x0000000000047886 */ /* 0x000fe200038e0100 */
[----:B------:R-:W-:Y:S01]  /*1f150*/  IMAD.MOV.U32 R8, RZ, RZ, c[0x0][0x560] ;  /* 0x00015800ff087624 */ /* 0x000fe200078e00ff */
[----:B------:R-:W2:Y:S01]  /*1f160*/  FLO.U32 R4, UR4 ;  /* 0x0000000400047d00 */ /* 0x000ea200080e0000 */
[----:B------:R-:W-:-:S07]  /*1f170*/  IMAD.MOV.U32 R9, RZ, RZ, c[0x0][0x564] ;  /* 0x00015900ff097624 */ /* 0x000fce00078e00ff */
[----:B------:R-:W3:Y:S01]  /*1f180*/  POPC R3, UR4 ;  /* 0x0000000400037d09 */ /* 0x000ee20008000000 */
[----:B--2---:R-:W-:-:S13]  /*1f190*/  ISETP.EQ.U32.AND P0, PT, R4, R5, PT ;  /* 0x000000050400720c */ /* 0x004fda0003f02070 */
[----:B---3--:R-:W2:Y:S04]  /*1f1a0*/  @P0 ATOMG.E.ADD.STRONG.GPU PT, R3, [R8.64], R3 ;  /* 0x00000003080309a8 */ /* 0x008ea800081ee1c8 */
[----:B------:R-:W3:Y:S04]  /*1f1b0*/  S2R R5, SR_LTMASK ;  /* 0x0000000000057919 */ /* 0x000ee80000003900 */
[----:B--2---:R3:W2:Y:S02]  /*1f1c0*/  SHFL.IDX PT, R4, R3, R4, 0x1f ;  /* 0x00001f0403047589 */ /* 0x0046a400000e0000 */
[----:B---3--:R-:W-:-:S06]  /*1f1d0*/  LOP3.LUT R3, R5, UR4, RZ, 0xc0, !PT ;  /* 0x0000000405037c12 */ /* 0x008fcc000f8ec0ff */
[----:B------:R-:W2:Y:S02]  /*1f1e0*/  POPC R3, R3 ;  /* 0x0000000300037309 */ /* 0x000ea40000000000 */
[----:B--2--5:R-:W-:-:S05]  /*1f1f0*/  IADD3 R6, R4, c[0x0][0xc], R3 ;  /* 0x0000030004067a10 */ /* 0x024fca0007ffe003 */
[----:B------:R2:W-:Y:S02]  /*1f200*/  STL [R1+0x18], R6 ;  /* 0x0000180601007387 */ /* 0x0005e40000100800 */
.L_x_1081:
[----:B--2---:R-:W-:Y:S05]  /*1f210*/  BSYNC B0 ;  /* 0x0000000000007941 */ /* 0x004fea0003800000 */
.L_x_1080:
[----:B------:R-:W-:Y:S01]  /*1f220*/  PRMT R2, R2, 0x9910, RZ ;  /* 0x0000991002027816 */ /* 0x000fe200000000ff */
[----:B------:R-:W-:Y:S01]  /*1f230*/  BSSY B1, `(.L_x_1082) ;  /* 0x00002d5000017945 */ /* 0x000fe20003800000 */
[----:B-----5:R-:W-:Y:S02]  /*1f240*/  IMAD.MOV.U32 R29, RZ, RZ, R6 ;  /* 0x000000ffff1d7224 */ /* 0x020fe400078e0006 */
[----:B------:R-:W-:-:S13]  /*1f250*/  ISETP.NE.AND P0, PT, R2, RZ, PT ;  /* 0x000000ff0200720c */ /* 0x000fda0003f05270 */
[----:B------:R-:W-:Y:S05]  /*1f260*/  @!P0 BRA `(.L_x_1083) ;  /* 0x000021f000008947 */ /* 0x000fea0003800000 */
[----:B------:R-:W2:Y:S04]  /*1f270*/  LDL R14, [R1+0x30] ;  /* 0x00003000010e7983 */ /* 0x000ea80000100800 */
        /* <DEDUP_REMOVED lines=13> */
[----:B--2---:R2:W-:Y:S04]  /*1f350*/  STS [R14+0x80], R2 ;  /* 0x000080020e007388 */ /* 0x0045e80000000800 */
[----:B------:R1:W-:Y:S04]  /*1f360*/  STS [R14+0x480], R3 ;  /* 0x000480030e007388 */ /* 0x0003e80000000800 */
[----:B---3--:R3:W-:Y:S01]  /*1f370*/  STS [R6], R4 ;  /* 0x0000000406007388 */ /* 0x0087e20000000800 */
[----:B--2---:R-:W-:-:S02]  /*1f380*/  F2FP.BF16.PACK_AB R2, R69, R68 ;  /* 0x000000444502723e */ /* 0x004fc400000010ff */
[----:B-1----:R-:W-:-:S03]  /*1f390*/  F2FP.BF16.PACK_AB R3, R33, R32 ;  /* 0x000000202103723e */ /* 0x002fc600000010ff */
        /* <DEDUP_REMOVED lines=21> */
[----:B------:R3:W-:Y:S04]  /*1f4f0*/  STS [R11], R5 ;  /* 0x000000050b007388 */ /* 0x0007e80000000800 */
[----:B------:R4:W-:Y:S01]  /*1f500*/  STS [R11+0x400], R3 ;  /* 0x000400030b007388 */ /* 0x0009e20000000800 */
[----:B-1----:R-:W-:Y:S02]  /*1f510*/  F2FP.BF16.PACK_AB R2, R93, R92 ;  /* 0x0000005c5d02723e */ /* 0x002fe400000010ff */
[----:B--2---:R-:W-:-:S03]  /*1f520*/  F2FP.BF16.PACK_AB R4, R45, R44 ;  /* 0x0000002c2d04723e */ /* 0x004fc600000010ff */
[----:B------:R-:W-:Y:S01]  /*1f530*/  STS [R14+0x4080], R2 ;  /* 0x004080020e007388 */ /* 0x000fe20000000800 */
[----:B---3--:R-:W-:Y:S02]  /*1f540*/  F2FP.BF16.PACK_AB R5, R61, R60 ;  /* 0x0000003c3d05723e */ /* 0x008fe400000010ff */
[----:B----4-:R-:W-:-:S03]  /*1f550*/  F2FP.BF16.PACK_AB R3, R81, R80 ;  /* 0x000000505103723e */ /* 0x010fc600000010ff */
[----:B------:R1:W-:Y:S04]  /*1f560*/  STS [R14+0x4480], R5 ;  /* 0x004480050e007388 */ /* 0x0003e80000000800 */
[----:B-1----:R-:W2:Y:S01]  /*1f570*/  LDL R14, [R1+0x24] ;  /* 0x00002400010e7983 */ /* 0x002ea20000100800 */
[----:B------:R-:W-:Y:S02]  /*1f580*/  F2FP.BF16.PACK_AB R2, R47, R46 ;  /* 0x0000002e2f02723e */ /* 0x000fe400000010ff */
[----:B------:R-:W-:Y:S01]  /*1f590*/  F2FP.BF16.PACK_AB R5, R87, R86 ;  /* 0x000000565705723e */ /* 0x000fe200000010ff */
[----:B------:R1:W-:Y:S04]  /*1f5a0*/  STS [R6+0x4000], R4 ;  /* 0x0040000406007388 */ /* 0x0003e80000000800 */
[----:B------:R3:W-:Y:S04]  /*1f5b0*/  STS [R6+0x4400], R3 ;  /* 0x0044000306007388 */ /* 0x0007e80000000800 */
[----:B------:R4:W-:Y:S04]  /*1f5c0*/  STS [R10+0x4080], R2 ;  /* 0x004080020a007388 */ /* 0x0009e80000000800 */
[----:B------:R4:W-:Y:S01]  /*1f5d0*/  STS [R10+0x4480], R5 ;  /* 0x004480050a007388 */ /* 0x0009e20000000800 */
[----:B-1----:R-:W-:-:S02]  /*1f5e0*/  F2FP.BF16.PACK_AB R4, R91, R90 ;  /* 0x0000005a5b04723e */ /* 0x002fc400000010ff */
[----:B---3--:R-:W-:Y:S02]  /*1f5f0*/  F2FP.BF16.PACK_AB R6, R49, R48 ;  /* 0x000000303106723e */ /* 0x008fe400000010ff */
[----:B------:R-:W-:Y:S02]  /*1f600*/  F2FP.BF16.PACK_AB R3, R85, R84 ;  /* 0x000000545503723e */ /* 0x000fe400000010ff */
[----:B----4-:R-:W-:Y:S01]  /*1f610*/  F2FP.BF16.PACK_AB R2, R83, R82 ;  /* 0x000000525302723e */ /* 0x010fe200000010ff */
[----:B------:R1:W-:Y:S01]  /*1f620*/  STS [R16+0x4000], R6 ;  /* 0x0040000610007388 */ /* 0x0003e20000000800 */
[----:B------:R-:W-:-:S03]  /*1f630*/  F2FP.BF16.PACK_AB R5, R65, R64 ;  /* 0x000000404105723e */ /* 0x000fc600000010ff */
[----:B------:R3:W-:Y:S04]  /*1f640*/  STS [R16+0x4400], R4 ;  /* 0x0044000410007388 */ /* 0x0007e80000000800 */
[----:B------:R4:W-:Y:S04]  /*1f650*/  STS [R15+0x4080], R3 ;  /* 0x004080030f007388 */ /* 0x0009e80000000800 */
[----:B------:R4:W-:Y:S04]  /*1f660*/  STS [R15+0x4480], R2 ;  /* 0x004480020f007388 */ /* 0x0009e80000000800 */
[----:B------:R-:W-:Y:S01]  /*1f670*/  STS [R9+0x4000], R5 ;  /* 0x0040000509007388 */ /* 0x000fe20000000800 */
[----:B------:R-:W-:-:S02]  /*1f680*/  ISETP.NE.U32.AND P0, PT, RZ, c[0x0][0x508], PT ;  /* 0x00014200ff007a0c */ /* 0x000fc40003f05070 */
[----:B------:R-:W-:Y:S01]  /*1f690*/  ISETP.NE.U32.AND P2, PT, RZ, c[0x0][0x500], PT ;  /* 0x00014000ff007a0c */ /* 0x000fe20003f45070 */
[----:B------:R-:W2:Y:S01]  /*1f6a0*/  LDL.LU R10, [R1+0x1c] ;  /* 0x00001c00010a7983 */ /* 0x000ea20000300800 */
[----:B------:R-:W-:Y:S01]  /*1f6b0*/  ISETP.NE.AND.EX P1, PT, RZ, c[0x0][0x50c], PT, P0 ;  /* 0x00014300ff007a0c */ /* 0x000fe20003f25300 */
[----:B------:R-:W-:Y:S01]  /*1f6c0*/  IMAD.MOV.U32 R17, RZ, RZ, c[0x0][0x388] ;  /* 0x0000e200ff117624 */ /* 0x000fe200078e00ff */
[----:B------:R-:W-:Y:S02]  /*1f6d0*/  ISETP.NE.AND.EX P2, PT, RZ, c[0x0][0x504], PT, P2 ;  /* 0x00014100ff007a0c */ /* 0x000fe40003f45320 */
[----:B-1----:R-:W-:Y:S02]  /*1f6e0*/  F2FP.BF16.PACK_AB R6, R27, R26 ;  /* 0x0000001a1b06723e */ /* 0x002fe400000010ff */
[----:B---3--:R-:W-:Y:S02]  /*1f6f0*/  F2FP.BF16.PACK_AB R4, R67, R66 ;  /* 0x000000424304723e */ /* 0x008fe400000010ff */
[----:B----4-:R-:W-:-:S03]  /*1f700*/  F2FP.BF16.PACK_AB R3, R51, R50 ;  /* 0x000000323303723e */ /* 0x010fc600000010ff */
[----:B------:R1:W-:Y:S01]  /*1f710*/  STS [R9+0x4400], R4 ;  /* 0x0044000409007388 */ /* 0x0003e20000000800 */
[----:B------:R-:W-:-:S03]  /*1f720*/  F2FP.BF16.PACK_AB R2, R63, R62 ;  /* 0x0000003e3f02723e */ /* 0x000fc600000010ff */
[----:B------:R3:W-:Y:S04]  /*1f730*/  STS [R8+0x4080], R3 ;  /* 0x0040800308007388 */ /* 0x0007e80000000800 */
[----:B------:R4:W-:Y:S04]  /*1f740*/  STS [R8+0x4480], R2 ;  /* 0x0044800208007388 */ /* 0x0009e80000000800 */
[----:B------:R2:W-:Y:S01]  /*1f750*/  STS [R11+0x4000], R6 ;  /* 0x004000060b007388 */ /* 0x0005e20000000800 */
[----:B-1----:R-:W-:Y:S02]  /*1f760*/  IMAD.MOV.U32 R4, RZ, RZ, 0x4 ;  /* 0x00000004ff047424 */ /* 0x002fe400078e00ff */
[----:B---3--:R-:W-:Y:S01]  /*1f770*/  IMAD.MOV.U32 R3, RZ, RZ, RZ ;  /* 0x000000ffff037224 */ /* 0x008fe200078e00ff */
[----:B----4-:R-:W-:-:S05]  /*1f780*/  F2FP.BF16.PACK_AB R2, R57, R56 ;  /* 0x000000383902723e */ /* 0x010fca00000010ff */
[----:B------:R1:W-:Y:S01]  /*1f790*/  STS [R11+0x4400], R2 ;  /* 0x004400020b007388 */ /* 0x0003e20000000800 */
[----:B--2---:R-:W-:-:S03]  /*1f7a0*/  @P1 IMAD.WIDE R8, R14, R4, c[0x0][0x508] ;  /* 0x000142000e081625 */ /* 0x004fc600078e0204 */
[----:B------:R-:W-:Y:S01]  /*1f7b0*/  BAR.SYNC.DEFER_BLOCKING 0x1, 0x100 ;  /* 0x0044000000007b1d */ /* 0x000fe20000010000 */
[----:B------:R-:W-:-:S05]  /*1f7c0*/  IMAD.WIDE R4, R14, R4, c[0x0][0x500] ;  /* 0x000140000e047625 */ /* 0x000fca00078e0204 */
[----:B------:R1:W5:Y:S04]  /*1f7d0*/  @P1 LDG.E R17, [R8.64] ;  /* 0x0000000808111981 */ /* 0x000368000c1e1900 */
[----:B------:R1:W5:Y:S01]  /*1f7e0*/  @P2 LDG.E R3, [R4.64] ;  /* 0x0000000804032981 */ /* 0x000362000c1e1900 */
[----:B------:R-:W-:-:S04]  /*1f7f0*/  ISETP.NE.AND P0, PT, R10, RZ, PT ;  /* 0x000000ff0a00720c */ /* 0x000fc80003f05270 */
[----:B------:R-:W-:Y:S01]  /*1f800*/  SEL R6, R10, c[0x0][0x3d4], P0 ;  /* 0x0000f5000a067a07 */ /* 0x000fe20000000000 */
[----:B------:R-:W-:Y:S05]  /*1f810*/  @P1 BRA `(.L_x_1084) ;  /* 0x0000004000001947 */ /* 0x000fea0003800000 */
[----:B-1----:R-:W-:Y:S05]  /*1f820*/  @!P2 BRA `(.L_x_1084) ;  /* 0x000000300000a947 */ /* 0x002fea0003800000 */
[----:B------:R1:W2:Y:S04]  /*1f830*/  LDG.E R2, [R4.64] ;  /* 0x0000000804027981 */ /* 0x0002a8000c1e1900 */
[----:B-1----:R-:W2:Y:S02]  /*1f840*/  LDG.E R4, [R4.64+0x4] ;  /* 0x0000040804047981 */ /* 0x002ea4000c1e1900 */
[----:B--2--5:R-:W-:Y:S02]  /*1f850*/  IADD3 R17, -R2, R4, RZ ;  /* 0x0000000402117210 */ /* 0x024fe40007ffe1ff */
.L_x_1084:
[----:B-1----:R-:W2:Y:S04]  /*1f860*/  LDL R8, [R1+0x14] ;  /* 0x0000140001087983 */ /* 0x002ea80000100800 */
[----:B------:R-:W3:Y:S04]  /*1f870*/  LDL.LU R5, [R1+0x20] ;  /* 0x0000200001057983 */ /* 0x000ee80000300800 */
[----:B------:R-:W2:Y:S04]  /*1f880*/  LDL R28, [R1+0xc] ;  /* 0x00000c00011c7983 */ /* 0x000ea80000100800 */
[----:B------:R-:W4:Y:S04]  /*1f890*/  LDL R70, [R1+0x28] ;  /* 0x0000280001467983 */ /* 0x000f280000100800 */
[----:B------:R-:W4:Y:S01]  /*1f8a0*/  LDL R71, [R1+0x68] ;  /* 0x0000680001477983 */ /* 0x000f220000100800 */
        /* <DEDUP_REMOVED lines=10> */
[----:B------:R-:W-:Y:S02]  /*1f950*/  ISETP.NE.AND.EX P0, PT, RZ, c[0x0][0x504], PT, P0 ;  /* 0x00014100ff007a0c */ /* 0x000fe40003f05300 */
[----:B------:R-:W-:Y:S02]  /*1f960*/  SHF.R.S32.HI R4, RZ, 0x1f, R14 ;  /* 0x0000001fff047819 */ /* 0x000fe4000001140e */
[----:B------:R-:W-:Y:S01]  /*1f970*/  SEL R2, R14, RZ, !P0 ;  /* 0x000000ff0e027207 */ /* 0x000fe20004000000 */
[----:B------:R-:W1:Y:S01]  /*1f980*/  S2R R74, SR_TID.X ;  /* 0x00000000004a7919 */ /* 0x000e620000002100 */
[----:B---3--:R-:W-:Y:S01]  /*1f990*/  LOP3.LUT R5, R5, 0xffff, RZ, 0xc0, !PT ;  /* 0x0000ffff05057812 */ /* 0x008fe200078ec0ff */
[----:B--2---:R-:W-:Y:S01]  /*1f9a0*/  IMAD.IADD R6, R8, 0x1, R28 ;  /* 0x0000000108067824 */ /* 0x004fe200078e021c */
[----:B------:R-:W-:Y:S01]  /*1f9b0*/  SEL R8, R4, RZ, !P0 ;  /* 0x000000ff04087207 */ /* 0x000fe20004000000 */
[----:B-1----:R-:W-:-:S02]  /*1f9c0*/  IMAD R4, R11, R2, RZ ;  /* 0x000000020b047224 */ /* 0x002fc400078e02ff */
[----:B------:R-:W-:-:S04]  /*1f9d0*/  @P3 IMAD.HI.U32 R14, R6, c[0x0][0x4ec], RZ ;  /* 0x00013b00060e3a27 */ /* 0x000fc800078e00ff */
[C---:B------:R-:W-:Y:S02]  /*1f9e0*/  IMAD R16, R10.reuse, R8, R4 ;  /* 0x000000080a107224 */ /* 0x040fe400078e0204 */
[----:B------:R-:W-:-:S04]  /*1f9f0*/  IMAD.WIDE.U32 R8, R10, R2, RZ ;  /* 0x000000020a087225 */ /* 0x000fc800078e00ff */
[----:B------:R-:W-:-:S04]  /*1fa00*/  IMAD.WIDE.U32 R10, R18, R5, RZ ;  /* 0x00000005120a7225 */ /* 0x000fc800078e00ff */
[----:B------:R-:W-:Y:S01]  /*1fa10*/  IMAD.MOV.U32 R4, RZ, RZ, R6 ;  /* 0x000000ffff047224 */ /* 0x000fe200078e0006 */
[----:B------:R-:W-:Y:S01]  /*1fa20*/  @P3 SHF.R.U32.HI R4, RZ, c[0x0][0x4f0], R14 ;  /* 0x00013c00ff043a19 */ /* 0x000fe2000001160e */
[----:B------:R-:W-:Y:S01]  /*1fa30*/  IMAD R15, R19, R5, RZ ;  /* 0x00000005130f7224 */ /* 0x000fe200078e02ff */
[----:B----4-:R-:W-:Y:S01]  /*1fa40*/  SEL R14, R70, RZ, P2 ;  /* 0x000000ff460e7207 */ /* 0x010fe20001000000 */
        /* <DEDUP_REMOVED lines=45> */
[----:B------:R-:W-:Y:S01]  /*1fd20*/  IADD3 R6, R0, R28, RZ ;  /* 0x0000001c00067210 */ /* 0x000fe20007ffe0ff */
        /* <DEDUP_REMOVED lines=34> */
[----:B------:R-:W-:Y:S02]  /*1ff50*/  IADD3 R5, R101, R28, RZ ;  /* 0x0000001c65057210 */ /* 0x000fe40007ffe0ff */
[----:B------:R-:W-:Y:S01]  /*1ff60*/  LEA.HI.X R6, R2, c[0x0][0x384], R3, 0x1, P0 ;  /* 0x0000e10002067a11 */ /* 0x000fe200000f0c03 */
[----:B------:R-:W-:Y:S05]  /*1ff70*/  BRA.DIV ~URZ, `(.L_x_1086) ;  /* 0x000055927f007947 */ /* 0x000fea000b800000 */
[----:B--234-:R2:W3:Y:S02]  /*1ff80*/  SHFL.IDX PT, R9, R6, RZ, 0x181f ;  /* 0x00181fff06097589 */ /* 0x01c4e400000e0000 */
.L_x_1174:
[----:B------:R-:W-:Y:S05]  /*1ff90*/  BRA.DIV ~URZ, `(.L_x_1087) ;  /* 0x000055e27f007947 */ /* 0x000fea000b800000 */
[----:B------:R4:W2:Y:S02]  /*1ffa0*/  SHFL.IDX PT, R2, R8, RZ, 0x181f ;  /* 0x00181fff08027589 */ /* 0x0008a400000e0000 */
.L_x_1175:
[----:B------:R-:W-:Y:S01]  /*1ffb0*/  ISETP.GE.AND P0, PT, R5, R4, PT ;  /* 0x000000040500720c */ /* 0x000fe20003f06270 */
[----:B------:R-:W-:-:S12]  /*1ffc0*/  BSSY B0, `(.L_x_1088) ;  /* 0x000000a000007945 */ /* 0x000fd80003800000 */
[----:B------:R-:W-:Y:S05]  /*1ffd0*/  @P0 BRA `(.L_x_1089) ;  /* 0x0000008000000947 */ /* 0x000fea0003800000 */
[----:B------:R-:W-:Y:S02]  /*1ffe0*/  ISETP.GE.AND P1, PT, R76, c[0x0][0x3c8], PT ;  /* 0x0000f2004c007a0c */ /* 0x000fe40003f26270 */
[----:B------:R-:W-:-:S11]  /*1fff0*/  ISETP.GE.AND P0, PT, R211, c[0x0][0x3c8], PT ;  /* 0x0000f200d3007a0c */ /* 0x000fd60003f06270 */
[CC--:B--2---:R-:W-:Y:S02]  /*20000*/  @!P1 LEA R10, P3, R76.reuse, R2.reuse, 0x1 ;  /* 0x000000024c0a9211 */ /* 0x0c4fe400078608ff */
[C---:B------:R-:W-:Y:S02]  /*20010*/  @!P0 LEA R2, P2, R211.reuse, R2, 0x1 ;  /* 0x00000002d3028211 */ /* 0x040fe400078408ff */
[-C--:B---3--:R-:W-:Y:S02]  /*20020*/  @!P1 LEA.HI.X R11, R76, R9.reuse, R77, 0x1, P3 ;  /* 0x000000094c0b9211 */ /* 0x088fe400018f0c4d */
[----:B------:R-:W-:-:S03]  /*20030*/  @!P0 LEA.HI.X R3, R211, R9, R238, 0x1, P2 ;  /* 0x00000009d3038211 */ /* 0x000fc600010f0cee */
[----:B------:R2:W-:Y:S04]  /*20040*/  @!P1 ST.E.128 [R10.64], R20 ;  /* 0x000000140a009985 */ /* 0x0005e8000c101d08 */
[----:B-1----:R2:W-:Y:S02]  /*20050*/  @!P0 ST.E.128 [R2.64], R16 ;  /* 0x0000001002008985 */ /* 0x0025e4000c101d08 */
.L_x_1089:
[----:B------:R-:W-:Y:S05]  /*20060*/  BSYNC B0 ;  /* 0x0000000000007941 */ /* 0x000fea0003800000 */
.L_x_1088:
[----:B------:R-:W-:Y:S05]  /*20070*/  BRA.DIV ~URZ, `(.L_x_1090) ;  /* 0x000055727f007947 */ /* 0x000fea000b800000 */
[----:B---3--:R3:W4:Y:S04]  /*20080*/  SHFL.IDX PT, R9, R6, 0x1, 0x181f ;  /* 0x00381f0006097f89 */ /* 0x00872800000e0000 */
[----:B--2---:R3:W2:Y:S02]  /*20090*/  SHFL.IDX PT, R2, R8, 0x1, 0x181f ;  /* 0x00381f0008027f89 */ /* 0x0046a400000e0000 */
.L_x_1176:
[----:B------:R-:W-:Y:S01]  /*200a0*/  IADD3 R3, R5, 0x20, RZ ;  /* 0x0000002005037810 */ /* 0x000fe20007ffe0ff */
[----:B------:R-:W-:Y:S03]  /*200b0*/  BSSY B0, `(.L_x_1091) ;  /* 0x000000b000007945 */ /* 0x000fe60003800000 */
[----:B------:R-:W-:-:S13]  /*200c0*/  ISETP.GE.AND P0, PT, R3, R4, PT ;  /* 0x000000040300720c */ /* 0x000fda0003f06270 */
[----:B------:R-:W-:Y:S05]  /*200d0*/  @P0 BRA `(.L_x_1092) ;  /* 0x0000008000000947 */ /* 0x000fea0003800000 */
[----:B------:R-:W-:Y:S02]  /*200e0*/  ISETP.GE.AND P1, PT, R76, c[0x0][0x3c8], PT ;  /* 0x0000f2004c007a0c */ /* 0x000fe40003f26270 */
[----:B------:R-:W-:-:S11]  /*200f0*/  ISETP.GE.AND P0, PT, R211, c[0x0][0x3c8], PT ;  /* 0x0000f200d3007a0c */ /* 0x000fd60003f06270 */
[CC--:B--2---:R-:W-:Y:S02]  /*20100*/  @!P1 LEA R10, P3, R76.reuse, R2.reuse, 0x1 ;  /* 0x000000024c0a9211 */ /* 0x0c4fe400078608ff */
[C---:B------:R-:W-:Y:S02]  /*20110*/  @!P0 LEA R2, P2, R211.reuse, R2, 0x1 ;  /* 0x00000002d3028211 */ /* 0x040fe400078408ff */
[-C--:B----4-:R-:W-:Y:S02]  /*20120*/  @!P1 LEA.HI.X R11, R76, R9.reuse, R77, 0x1, P3 ;  /* 0x000000094c0b9211 */ /* 0x090fe400018f0c4d */
[----:B------:R-:W-:-:S03]  /*20130*/  @!P0 LEA.HI.X R3, R211, R9, R238, 0x1, P2 ;  /* 0x00000009d3038211 */ /* 0x000fc600010f0cee */
[----:B------:R2:W-:Y:S04]  /*20140*/  @!P1 ST.E.128 [R10.64], R32 ;  /* 0x000000200a009985 */ /* 0x0005e8000c101d08 */
[----:B-1----:R2:W-:Y:S02]  /*20150*/  @!P0 ST.E.128 [R2.64], R24 ;  /* 0x0000001802008985 */ /* 0x0025e4000c101d08 */
.L_x_1092:
[----:B------:R-:W-:Y:S05]  /*20160*/  BSYNC B0 ;  /* 0x0000000000007941 */ /* 0x000fea0003800000 */
.L_x_1091:
[----:B------:R-:W-:Y:S05]  /*20170*/  BRA.DIV ~URZ, `(.L_x_1093) ;  /* 0x000055427f007947 */ /* 0x000fea000b800000 */
[----:B----4-:R4:W3:Y:S02]  /*20180*/  SHFL.IDX PT, R9, R6, 0x2, 0x181f ;  /* 0x00581f0006097f89 */ /* 0x0108e400000e0000 */
.L_x_1177:
[----:B------:R-:W-:Y:S05]  /*20190*/  BRA.DIV ~URZ, `(.L_x_1094) ;  /* 0x000055927f007947 */ /* 0x000fea000b800000 */
[----:B--2---:R2:W4:Y:S02]  /*201a0*/  SHFL.IDX PT, R2, R8, 0x2, 0x181f ;  /* 0x00581f0008027f89 */ /* 0x00452400000e0000 */
.L_x_1178:
[----:B------:R-:W-:Y:S01]  /*201b0*/  IADD3 R3, R5, 0x40, RZ ;  /* 0x0000004005037810 */ /* 0x000fe20007ffe0ff */
[----:B------:R-:W-:Y:S03]  /*201c0*/  BSSY B0, `(.L_x_1095) ;  /* 0x000000b000007945 */ /* 0x000fe60003800000 */
[----:B------:R-:W-:-:S13]  /*201d0*/  ISETP.GE.AND P0, PT, R3, R4, PT ;  /* 0x000000040300720c */ /* 0x000fda0003f06270 */
[----:B------:R-:W-:Y:S05]  /*201e0*/  @P0 BRA `(.L_x_1096) ;  /* 0x0000008000000947 */ /* 0x000fea0003800000 */
[----:B------:R-:W-:Y:S02]  /*201f0*/  ISETP.GE.AND P1, PT, R76, c[0x0][0x3c8], PT ;  /* 0x0000f2004c007a0c */ /* 0x000fe40003f26270 */
[----:B------:R-:W-:-:S11]  /*20200*/  ISETP.GE.AND P0, PT, R211, c[0x0][0x3c8], PT ;  /* 0x0000f200d3007a0c */ /* 0x000fd60003f06270 */
[CC--:B----4-:R-:W-:Y:S02]  /*20210*/  @!P1 LEA R10, P3, R76.reuse, R2.reuse, 0x1 ;  /* 0x000000024c0a9211 */ /* 0x0d0fe400078608ff */
[C---:B------:R-:W-:Y:S02]  /*20220*/  @!P0 LEA R2, P2, R211.reuse, R2, 0x1 ;  /* 0x00000002d3028211 */ /* 0x040fe400078408ff */
[-C--:B---3--:R-:W-:Y:S02]  /*20230*/  @!P1 LEA.HI.X R11, R76, R9.reuse, R77, 0x1, P3 ;  /* 0x000000094c0b9211 */ /* 0x088fe400018f0c4d */
[----:B------:R-:W-:-:S03]  /*20240*/  @!P0 LEA.HI.X R3, R211, R9, R238, 0x1, P2 ;  /* 0x00000009d3038211 */ /* 0x000fc600010f0cee */
[----:B------:R3:W-:Y:S04]  /*20250*/  @!P1 ST.E.128 [R10.64], R40 ;  /* 0x000000280a009985 */ /* 0x0007e8000c101d08 */
[----:B-1----:R3:W-:Y:S02]  /*20260*/  @!P0 ST.E.128 [R2.64], R36 ;  /* 0x0000002402008985 */ /* 0x0027e4000c101d08 */
.L_x_1096:
[----:B------:R-:W-:Y:S05]  /*20270*/  BSYNC B0 ;  /* 0x0000000000007941 */ /* 0x000fea0003800000 */
.L_x_1095:
[----:B------:R-:W-:Y:S05]  /*20280*/  BRA.DIV ~URZ, `(.L_x_1097) ;  /* 0x000055127f007947 */ /* 0x000fea000b800000 */
[----:B---3--:R3:W2:Y:S04]  /*20290*/  SHFL.IDX PT, R9, R6, 0x3, 0x181f ;  /* 0x00781f0006097f89 */ /* 0x0086a800000e0000 */
[----:B----4-:R3:W4:Y:S02]  /*202a0*/  SHFL.IDX PT, R6, R8, 0x3, 0x181f ;  /* 0x00781f0008067f89 */ /* 0x01072400000e0000 */
.L_x_1179:
        /* <DEDUP_REMOVED lines=13> */
.L_x_1085:
        /* <DEDUP_REMOVED lines=34> */
.L_x_1180:
[----:B------:R-:W-:Y:S05]  /*205a0*/  BRA.DIV ~URZ, `(.L_x_1100) ;  /* 0x000053327f007947 */ /* 0x000fea000b800000 */
[----:B------:R3:W4:Y:S02]  /*205b0*/  SHFL.IDX PT, R2, R5, RZ, 0x1c1f ;  /* 0x001c1fff05027589 */ /* 0x00072400000e0000 */
.L_x_1181:
        /* <DEDUP_REMOVED lines=10> */
[----:B--2---:R-:W-:Y:S01]  /*20660*/  @!P1 IMAD.MOV.U32 R3, RZ, RZ, R4 ;  /* 0x000000ffff039224 */ /* 0x004fe200078e0004 */
[----:B------:R-:W-:Y:S02]  /*20670*/  SHF.R.S32.HI R16, RZ, 0x1f, R16 ;  /* 0x0000001fff107819 */ /* 0x000fe40000011410 */
[----:B----4-:R-:W-:Y:S01]  /*20680*/  @!P0 LEA R8, P2, R15, R2, 0x2 ;  /* 0x000000020f088211 */ /* 0x010fe200078410ff */
[C---:B------:R-:W-:Y:S01]  /*20690*/  @!P1 IMAD.WIDE R10, R245.reuse, 0x4, R2 ;  /* 0x00000004f50a9825 */ /* 0x040fe200078e0202 */
[----:B------:R-:W-:-:S02]  /*206a0*/  IADD3 R19, R245, 0x20, RZ ;  /* 0x00000020f5137810 */ /* 0x000fc40007ffe0ff */
[----:B------:R-:W-:Y:S02]  /*206b0*/  @!P0 LEA.HI.X R9, R15, R4, R16, 0x2, P2 ;  /* 0x000000040f098211 */ /* 0x000fe400010f1410 */
[C---:B------:R-:W-:Y:S01]  /*206c0*/  IADD3 R15, R245.reuse, 0x28, RZ ;  /* 0x00000028f50f7810 */ /* 0x040fe20007ffe0ff */
[----:B------:R2:W-:Y:S01]  /*206d0*/  @!P1 ST.E.64 [R10.64], R54 ;  /* 0x000000360a009985 */ /* 0x0005e2000c101b08 */
[----:B------:R-:W-:Y:S02]  /*206e0*/  IADD3 R20, R245, 0x10, RZ ;  /* 0x00000010f5147810 */ /* 0x000fe40007ffe0ff */
[----:B------:R-:W-:Y:S01]  /*206f0*/  ISETP.GE.AND P2, PT, R19, c[0x0][0x3c8], PT ;  /* 0x0000f20013007a0c */ /* 0x000fe20003f46270 */
[----:B------:R4:W-:Y:S01]  /*20700*/  @!P0 ST.E.64 [R8.64], R30 ;  /* 0x0000001e08008985 */ /* 0x0009e2000c101b08 */
[----:B------:R-:W-:Y:S02]  /*20710*/  IADD3 R16, R245, 0x18, RZ ;  /* 0x00000018f5107810 */ /* 0x000fe40007ffe0ff */
[----:B------:R-:W-:-:S02]  /*20720*/  ISETP.GE.AND P1, PT, R15, c[0x0][0x3c8], PT ;  /* 0x0000f2000f007a0c */ /* 0x000fc40003f26270 */
[----:B------:R-:W-:Y:S02]  /*20730*/  SHF.R.S32.HI R20, RZ, 0x1f, R20 ;  /* 0x0000001fff147819 */ /* 0x000fe40000011414 */
[----:B------:R-:W-:Y:S02]  /*20740*/  SHF.R.S32.HI R16, RZ, 0x1f, R16 ;  /* 0x0000001fff107819 */ /* 0x000fe40000011410 */
[C---:B------:R-:W-:Y:S02]  /*20750*/  IADD3 R21, R245.reuse, 0x20, RZ ;  /* 0x00000020f5157810 */ /* 0x040fe40007ffe0ff */
[----:B------:R-:W-:Y:S02]  /*20760*/  IADD3 R3, R245, 0x48, RZ ;  /* 0x00000048f5037810 */ /* 0x000fe40007ffe0ff */
[----:B------:R-:W-:Y:S02]  /*20770*/  SHF.R.S32.HI R21, RZ, 0x1f, R21 ;  /* 0x0000001fff157819 */ /* 0x000fe40000011415 */
[----:B------:R-:W-:-:S02]  /*20780*/  SHF.R.S32.HI R3, RZ, 0x1f, R3 ;  /* 0x0000001fff037819 */ /* 0x000fc40000011403 */
        /* <DEDUP_REMOVED lines=35> */
[----:B------:R-:W-:Y:S01]  /*209c0*/  @!P2 LEA R14, P0, R18, R2, 0x2 ;  /* 0x00000002120ea211 */ /* 0x000fe200078010ff */
[----:B------:R4:W-:Y:S01]  /*209d0*/  @!P4 ST.E.64 [R8.64], R42 ;  /* 0x0000002a0800c985 */ /* 0x0009e2000c101b08 */
[----:B------:R-:W-:Y:S02]  /*209e0*/  ISETP.GE.AND P5, PT, R20, c[0x0][0x3c8], PT ;  /* 0x0000f20014007a0c */ /* 0x000fe40003fa6270 */
[----:B------:R-:W-:-:S04]  /*209f0*/  SHF.R.S32.HI R21, RZ, 0x1f, R21 ;  /* 0x0000001fff157819 */ /* 0x000fc80000011415 */
[----:B------:R-:W-:Y:S02]  /*20a00*/  @!P2 LEA.HI.X R15, R18, R4, R21, 0x2, P0 ;  /* 0x00000004120fa211 */ /* 0x000fe400000f1415 */
[C---:B------:R-:W-:Y:S02]  /*20a10*/  IADD3 R18, R245.reuse, 0x60, RZ ;  /* 0x00000060f5127810 */ /* 0x040fe40007ffe0ff */
[----:B------:R-:W-:Y:S01]  /*20a20*/  IADD3 R21, R245, 0x58, RZ ;  /* 0x00000058f5157810 */ /* 0x000fe20007ffe0ff */
[----:B------:R5:W-:Y:S01]  /*20a30*/  @!P2 ST.E.64 [R14.64], R92 ;  /* 0x0000005c0e00a985 */ /* 0x000be2000c101b08 */
[----:B------:R-:W-:Y:S02]  /*20a40*/  ISETP.GE.AND P4, PT, R18, c[0x0][0x3c8], PT ;  /* 0x0000f20012007a0c */ /* 0x000fe40003f86270 */
[----:B------:R-:W-:Y:S02]  /*20a50*/  SHF.R.S32.HI R21, RZ, 0x1f, R21 ;  /* 0x0000001fff157819 */ /* 0x000fe40000011415 */
[----:B--2---:R-:W-:-:S02]  /*20a60*/  @!P6 LEA R10, P0, R16, R2, 0x2 ;  /* 0x00000002100ae211 */ /* 0x004fc400078010ff */
        /* <DEDUP_REMOVED lines=11> */
[----:B------:R-:W-:Y:S02]  /*20b20*/  ISETP.GE.AND P1, PT, R19, c[0x0][0x3c8], PT ;  /* 0x0000f20013007a0c */ /* 0x000fe40003f26270 */
[----:B------:R-:W-:Y:S02]  /*20b30*/  ISETP.GE.AND P0, PT, R16, c[0x0][0x3c8], PT ;  /* 0x0000f20010007a0c */ /* 0x000fe40003f06270 */
[-C--:B-----5:R-:W-:Y:S02]  /*20b40*/  @!P4 LEA R14, P6, R18, R2.reuse, 0x2 ;  /* 0x00000002120ec211 */ /* 0x0a0fe400078c10ff */
[----:B--2---:R-:W-:-:S04]  /*20b50*/  @!P5 LEA R8, P3, R20, R2, 0x2 ;  /* 0x000000021408d211 */ /* 0x004fc800078610ff */
[----:B------:R-:W-:Y:S02]  /*20b60*/  @!P5 LEA.HI.X R9, R20, R4, R21, 0x2, P3 ;  /* 0x000000041409d211 */ /* 0x000fe400018f1415 */
[C---:B------:R-:W-:Y:S02]  /*20b70*/  IADD3 R20, R245.reuse, 0x60, RZ ;  /* 0x00000060f5147810 */ /* 0x040fe40007ffe0ff */
[----:B------:R-:W-:Y:S01]  /*20b80*/  IADD3 R21, R245, 0x68, RZ ;  /* 0x00000068f5157810 */ /* 0x000fe20007ffe0ff */
[----:B------:R2:W-:Y:S01]  /*20b90*/  @!P5 ST.E.64 [R8.64], R48 ;  /* 0x000000300800d985 */ /* 0x0005e2000c101b08 */
[----:B------:R-:W-:Y:S02]  /*20ba0*/  SHF.R.S32.HI R20, RZ, 0x1f, R20 ;  /* 0x0000001fff147819 */ /* 0x000fe40000011414 */
[----:B----4-:R-:W-:Y:S02]  /*20bb0*/  @!P2 LEA R10, P3, R3, R2, 0x2 ;  /* 0x00000002030aa211 */ /* 0x010fe400078610ff */
[----:B------:R-:W-:-:S02]  /*20bc0*/  @!P4 LEA.HI.X R15, R18, R4, R20, 0x2, P6 ;  /* 0x00000004120fc211 */ /* 0x000fc400030f1414 */
[----:B------:R-:W-:Y:S02]  /*20bd0*/  SHF.R.S32.HI R21, RZ, 0x1f, R21 ;  /* 0x0000001fff157819 */ /* 0x000fe40000011415 */
[C---:B------:R-:W-:Y:S01]  /*20be0*/  IADD3 R20, R245.reuse, 0x70, RZ ;  /* 0x00000070f5147810 */ /* 0x040fe20007ffe0ff */
[----:B------:R4:W-:Y:S01]  /*20bf0*/  @!P4 ST.E.64 [R14.64], R84 ;  /* 0x000000540e00c985 */ /* 0x0009e2000c101b08 */
[----:B------:R-:W-:Y:S02]  /*20c00*/  IADD3 R18, R245, 0x78, RZ ;  /* 0x00000078f5127810 */ /* 0x000fe40007ffe0ff */
[----:B------:R-:W-:Y:S02]  /*20c10*/  SHF.R.S32.HI R20, RZ, 0x1f, R20 ;  /* 0x0000001fff147819 */ /* 0x000fe40000011414 */
[----:B------:R-:W-:Y:S02]  /*20c20*/  @!P2 LEA.HI.X R11, R3, R4, R21, 0x2, P3 ;  /* 0x00000004030ba211 */ /* 0x000fe400018f1415 */
[----:B------:R-:W-:-:S03]  /*20c30*/  SHF.R.S32.HI R18, RZ, 0x1f, R18 ;  /* 0x0000001fff127819 */ /* 0x000fc60000011412 */
[----:B------:R4:W-:Y:S01]  /*20c40*/  @!P2 ST.E.64 [R10.64], R64 ;  /* 0x000000400a00a985 */ /* 0x0009e2000c101b08 */
[CC--:B--2---:R-:W-:Y:S02]  /*20c50*/  @!P1 LEA R8, P5, R19.reuse, R2.reuse, 0x2 ;  /* 0x0000000213089211 */ /* 0x0c4fe400078a10ff */
[C---:B------:R-:W-:Y:S02]  /*20c60*/  @!P0 LEA R2, P3, R16.reuse, R2, 0x2 ;  /* 0x0000000210028211 */ /* 0x040fe400078610ff */
[-C--:B------:R-:W-:Y:S02]  /*20c70*/  @!P1 LEA.HI.X R9, R19, R4.reuse, R20, 0x2, P5 ;  /* 0x0000000413099211 */ /* 0x080fe400028f1414 */
[----:B------:R-:W-:-:S03]  /*20c80*/  @!P0 LEA.HI.X R3, R16, R4, R18, 0x2, P3 ;  /* 0x0000000410038211 */ /* 0x000fc600018f1412 */
[----:B------:R4:W-:Y:S04]  /*20c90*/  @!P1 ST.E.64 [R8.64], R50 ;  /* 0x0000003208009985 */ /* 0x0009e8000c101b08 */
[----:B------:R4:W-:Y:S02]  /*20ca0*/  @!P0 ST.E.64 [R2.64], R26 ;  /* 0x0000001a02008985 */ /* 0x0009e4000c101b08 */
.L_x_1102:
[----:B------:R-:W-:Y:S05]  /*20cb0*/  BSYNC B0 ;  /* 0x0000000000007941 */ /* 0x000fea0003800000 */
.L_x_1101:
[----:B------:R-:W-:Y:S05]  /*20cc0*/  BRA.DIV ~URZ, `(.L_x_1103) ;  /* 0x00004c827f007947 */ /* 0x000fea000b800000 */
[----:B--2---:R2:W1:Y:S04]  /*20cd0*/  SHFL.IDX PT, R4, R6, 0x1, 0x1c1f ;  /* 0x003c1f0006047f89 */ /* 0x00446800000e0000 */
[----:B----4-:R2:W4:Y:S02]  /*20ce0*/  SHFL.IDX PT, R2, R5, 0x1, 0x1c1f ;  /* 0x003c1f0005027f89 */ /* 0x01052400000e0000 */
.L_x_1182:
[----:B------:R-:W-:-:S13]  /*20cf0*/  ISETP.NE.AND P0, PT, R17, RZ, PT ;  /* 0x000000ff1100720c */ /* 0x000fda0003f05270 */
[----:B------:R-:W-:Y:S05]  /*20d00*/  @P0 BRA `(.L_x_1098) ;  /* 0x0000127000000947 */ /* 0x000fea0003800000 */
[C---:B------:R-:W-:Y:S02]  /*20d10*/  IADD3 R19, R245.reuse, 0x8, RZ ;  /* 0x00000008f5137810 */ /* 0x040fe40007ffe0ff */
[----:B------:R-:W-:Y:S02]  /*20d20*/  ISETP.GE.AND P2, PT, R245, c[0x0][0x3c8], PT ;  /* 0x0000f200f5007a0c */ /* 0x000fe40003f46270 */
[----:B------:R-:W-:Y:S02]  /*20d30*/  ISETP.GE.AND P1, PT, R19, c[0x0][0x3c8], PT ;  /* 0x0000f20013007a0c */ /* 0x000fe40003f26270 */
[C---:B-12---:R-:W-:Y:S02]  /*20d40*/  IADD3 R6, R245.reuse, 0x10, RZ ;  /* 0x00000010f5067810 */ /* 0x046fe40007ffe0ff */
[----:B------:R-:W-:Y:S02]  /*20d50*/  IADD3 R20, R245, 0x20, RZ ;  /* 0x00000020f5147810 */ /* 0x000fe40007ffe0ff */
[----:B------:R-:W-:-:S02]  /*20d60*/  ISETP.GE.AND P0, PT, R6, c[0x0][0x3c8], PT ;  /* 0x0000f20006007a0c */ /* 0x000fc40003f06270 */
[----:B------:R-:W-:Y:S02]  /*20d70*/  IADD3 R21, R245, 0x8, RZ ;  /* 0x00000008f5157810 */ /* 0x000fe40007ffe0ff */
[----:B------:R-:W-:Y:S01]  /*20d80*/  ISETP.GE.AND P4, PT, R20, c[0x0][0x3c8], PT ;  /* 0x0000f20014007a0c */ /* 0x000fe20003f86270 */
[----:B------:R-:W-:Y:S01]  /*20d90*/  @!P2 IMAD.MOV.U32 R3, RZ, RZ, R4 ;  /* 0x000000ffff03a224 */ /* 0x000fe200078e0004 */
[----:B------:R-:W-:Y:S02]  /*20da0*/  SHF.R.S32.HI R21, RZ, 0x1f, R21 ;  /* 0x0000001fff157819 */ /* 0x000fe40000011415 */
[----:B----4-:R-:W-:Y:S01]  /*20db0*/  @!P1 LEA R10, P3, R19, R2, 0x2 ;  /* 0x00000002130a9211 */ /* 0x010fe200078610ff */
[C---:B------:R-:W-:Y:S01]  /*20dc0*/  @!P2 IMAD.WIDE R14, R245.reuse, 0x4, R2 ;  /* 0x00000004f50ea825 */ /* 0x040fe200078e0202 */
[----:B------:R-:W-:Y:S02]  /*20dd0*/  IADD3 R18, R245, 0x10, RZ ;  /* 0x00000010f5127810 */ /* 0x000fe40007ffe0ff */
[----:B------:R-:W-:-:S02]  /*20de0*/  @!P1 LEA.HI.X R11, R19, R4, R21, 0x2, P3 ;  /* 0x00000004130b9211 */ /* 0x000fc400018f1415 */
[----:B---3--:R-:W-:Y:S01]  /*20df0*/  IADD3 R5, R245, 0x18, RZ ;  /* 0x00000018f5057810 */ /* 0x008fe20007ffe0ff */
[----:B------:R1:W-:Y:S01]  /*20e00*/  @!P2 ST.E.64 [R14.64], R88 ;  /* 0x000000580e00a985 */ /* 0x0003e2000c101b08 */
[C---:B------:R-:W-:Y:S02]  /*20e10*/  @!P0 LEA R8, P6, R6.reuse, R2, 0x2 ;  /* 0x0000000206088211 */ /* 0x040fe400078c10ff */
[----:B------:R-:W-:Y:S01]  /*20e20*/  SHF.R.S32.HI R18, RZ, 0x1f, R18 ;  /* 0x0000001fff127819 */ /* 0x000fe20000011412 */
[----:B------:R2:W-:Y:S01]  /*20e30*/  @!P1 ST.E.64 [R10.64], R68 ;  /* 0x000000440a009985 */ /* 0x0005e2000c101b08 */
[----:B------:R-:W-:Y:S02]  /*20e40*/  ISETP.GE.AND P5, PT, R5, c[0x0][0x3c8], PT ;  /* 0x0000f20005007a0c */ /* 0x000fe40003fa6270 */
[----:B------:R-:W-:Y:S02]  /*20e50*/  @!P0 LEA.HI.X R9, R6, R4, R18, 0x2, P6 ;  /* 0x0000000406098211 */ /* 0x000fe400030f1412 */
[----:B------:R-:W-:-:S02]  /*20e60*/  IADD3 R16, R245, 0x28, RZ ;  /* 0x00000028f5107810 */ /* 0x000fc40007ffe0ff */
[C---:B------:R-:W-:Y:S01]  /*20e70*/  IADD3 R19, R245.reuse, 0x18, RZ ;  /* 0x00000018f5137810 */ /* 0x040fe20007ffe0ff */
[----:B------:R3:W-:Y:S01]  /*20e80*/  @!P0 ST.E.64 [R8.64], R52 ;  /* 0x0000003408008985 */ /* 0x0007e2000c101b08 */
[C---:B------:R-:W-:Y:S02]  /*20e90*/  IADD3 R18, R245.reuse, 0x38, RZ ;  /* 0x00000038f5127810 */ /* 0x040fe40007ffe0ff */
[----:B------:R-:W-:Y:S02]  /*20ea0*/  ISETP.GE.AND P3, PT, R16, c[0x0][0x3c8], PT ;  /* 0x0000f20010007a0c */ /* 0x000fe40003f66270 */
[----:B------:R-:W-:Y:S02]  /*20eb0*/  SHF.R.S32.HI R19, RZ, 0x1f, R19 ;  /* 0x0000001fff137819 */ /* 0x000fe40000011413 */
[----:B------:R-:W-:Y:S02]  /*20ec0*/  IADD3 R21, R245, 0x20, RZ ;  /* 0x00000020f5157810 */ /* 0x000fe40007ffe0ff */
[----:B------:R-:W-:-:S02]  /*20ed0*/  ISETP.GE.AND P1, PT, R18, c[0x0][0x3c8], PT ;  /* 0x0000f20012007a0c */ /* 0x000fc40003f26270 */
[----:B------:R-:W-:Y:S02]  /*20ee0*/  IADD3 R6, R245, 0x30, RZ ;  /* 0x00000030f5067810 */ /* 0x000fe40007ffe0ff */
[----:B------:R-:W-:Y:S02]  /*20ef0*/  SHF.R.S32.HI R21, RZ, 0x1f, R21 ;  /* 0x0000001fff157819 */ /* 0x000fe40000011415 */
[----:B------:R-:W-:Y:S02]  /*20f00*/  ISETP.GE.AND P2, PT, R6, c[0x0][0x3c8], PT ;  /* 0x0000f20006007a0c */ /* 0x000fe40003f46270 */
[-C--:B-1----:R-:W-:Y:S02]  /*20f10*/  @!P5 LEA R14, P0, R5, R2.reuse, 0x2 ;  /* 0x00000002050ed211 */ /* 0x082fe400078010ff */
[----:B------:R-:W-:Y:S02]  /*20f20*/  IADD3 R17, R245, 0x38, RZ ;  /* 0x00000038f5117810 */ /* 0x000fe40007ffe0ff */
[----:B--2---:R-:W-:-:S02]  /*20f30*/  @!P4 LEA R10, P6, R20, R2, 0x2 ;  /* 0x00000002140ac211 */ /* 0x004fc400078c10ff */
[----:B------:R-:W-:Y:S02]  /*20f40*/  @!P5 LEA.HI.X R15, R5, R4, R19, 0x2, P0 ;  /* 0x00000004050fd211 */ /* 0x000fe400000f1413 */
[C---:B------:R-:W-:Y:S02]  /*20f50*/  IADD3 R19, R245.reuse, 0x28, RZ ;  /* 0x00000028f5137810 */ /* 0x040fe40007ffe0ff */
[----:B------:R-:W-:Y:S01]  /*20f60*/  IADD3 R5, R245, 0x40, RZ ;  /* 0x00000040f5057810 */ /* 0x000fe20007ffe0ff */
[----:B------:R1:W-:Y:S01]  /*20f70*/  @!P5 ST.E.64 [R14.64], R96 ;  /* 0x000000600e00d985 */ /* 0x0003e2000c101b08 */
[----:B------:R-:W-:Y:S02]  /*20f80*/  SHF.R.S32.HI R19, RZ, 0x1f, R19 ;  /* 0x0000001fff137819 */ /* 0x000fe40000011413 */
[----:B------:R-:W-:-:S03]  /*20f90*/  SHF.R.S32.HI R17, RZ, 0x1f, R17 ;  /* 0x0000001fff117819 */ /* 0x000fc60000011411 */
[----:B------:R-:W-:Y:S02]  /*20fa0*/  P2R R3, PR, RZ, 0x40 ;  /* 0x00000040ff037803 */ /* 0x000fe40000000000 */
[C---:B---3--:R-:W-:Y:S02]  /*20fb0*/  @!P3 LEA R8, P6, R16.reuse, R2, 0x2 ;  /* 0x000000021008b211 */ /* 0x048fe400078c10ff */
[----:B------:R-:W-:Y:S02]  /*20fc0*/  ISETP.NE.AND P0, PT, R3, RZ, PT ;  /* 0x000000ff0300720c */ /* 0x000fe40003f05270 */
[-C--:B------:R-:W-:Y:S02]  /*20fd0*/  @!P3 LEA.HI.X R9, R16, R4.reuse, R19, 0x2, P6 ;  /* 0x000000041009b211 */ /* 0x080fe400030f1413 */
[----:B------:R-:W-:Y:S02]  /*20fe0*/  @!P4 LEA.HI.X R11, R20, R4, R21, 0x2, P0 ;  /* 0x00000004140bc211 */ /* 0x000fe400000f1415 */
[----:B------:R-:W-:-:S02]  /*20ff0*/  ISETP.GE.AND P0, PT, R5, c[0x0][0x3c8], PT ;  /* 0x0000f20005007a0c */ /* 0x000fc40003f06270 */
[C---:B------:R-:W-:Y:S01]  /*21000*/  IADD3 R20, R245.reuse, 0x30, RZ ;  /* 0x00000030f5147810 */ /* 0x040fe20007ffe0ff */
[----:B------:R2:W-:Y:S01]  /*21010*/  @!P4 ST.E.64 [R10.64], R72 ;  /* 0x000000480a00c985 */ /* 0x0005e2000c101b08 */
[----:B------:R-:W-:Y:S02]  /*21020*/  IADD3 R19, R245, 0x48, RZ ;  /* 0x00000048f5137810 */ /* 0x000fe40007ffe0ff */
[----:B------:R-:W-:Y:S01]  /*21030*/  SHF.R.S32.HI R20, RZ, 0x1f, R20 ;  /* 0x0000001fff147819 */ /* 0x000fe20000011414 */
[----:B------:R3:W-:Y:S01]  /*21040*/  @!P3 ST.E.64 [R8.64], R58 ;  /* 0x0000003a0800b985 */ /* 0x0007e2000c101b08 */
[----:B------:R-:W-:Y:S02]  /*21050*/  ISETP.GE.AND P5, PT, R19, c[0x0][0x3c8], PT ;  /* 0x0000f20013007a0c */ /* 0x000fe40003fa6270 */
[C---:B------:R-:W-:Y:S02]  /*21060*/  IADD3 R16, R245.reuse, 0x50, RZ ;  /* 0x00000050f5107810 */ /* 0x040fe40007ffe0ff */
[----:B------:R-:W-:-:S02]  /*21070*/  IADD3 R21, R245, 0x48, RZ ;  /* 0x00000048f5157810 */ /* 0x000fc40007ffe0ff */
[C---:B-1----:R-:W-:Y:S02]  /*21080*/  @!P2 LEA R14, P3, R6.reuse, R2, 0x2 ;  /* 0x00000002060ea211 */ /* 0x042fe400078610ff */
[----:B------:R-:W-:Y:S02]  /*21090*/  SHF.R.S32.HI R21, RZ, 0x1f, R21 ;  /* 0x0000001fff157819 */ /* 0x000fe40000011415 */
[----:B------:R-:W-:Y:S02]  /*210a0*/  @!P2 LEA.HI.X R15, R6, R4, R20, 0x2, P3 ;  /* 0x00000004060fa211 */ /* 0x000fe400018f1414 */
[C---:B------:R-:W-:Y:S02]  /*210b0*/  IADD3 R6, R245.reuse, 0x40, RZ ;  /* 0x00000040f5067810 */ /* 0x040fe40007ffe0ff */
[----:B------:R-:W-:Y:S01]  /*210c0*/  IADD3 R20, R245, 0x60, RZ ;  /* 0x00000060f5147810 */ /* 0x000fe20007ffe0ff */
[----:B------:R-:W-:Y:S01]  /*210d0*/  @!P2 ST.E.64 [R14.64], R106 ;  /* 0x0000006a0e00a985 */ /* 0x000fe2000c101b08 */
[----:B------:R-:W-:-:S02]  /*210e0*/  SHF.R.S32.HI R6, RZ, 0x1f, R6 ;  /* 0x0000001fff067819 */ /* 0x000fc40000011406 */
[----:B------:R-:W-:Y:S02]  /*210f0*/  ISETP.GE.AND P2, PT, R20, c[0x0][0x3c8], PT ;  /* 0x0000f20014007a0c */ /* 0x000fe40003f46270 */
[-C--:B--2---:R-:W-:Y:S02]  /*21100*/  @!P1 LEA R10, P4, R18, R2.reuse, 0x2 ;  /* 0x00000002120a9211 */ /* 0x084fe400078810ff */
[----:B---3--:R-:W-:-:S04]  /*21110*/  @!P0 LEA R8, P6, R5, R2, 0x2 ;  /* 0x0000000205088211 */ /* 0x008fc800078c10ff */
[----:B------:R-:W-:Y:S02]  /*21120*/  @!P0 LEA.HI.X R9, R5, R4, R6, 0x2, P6 ;  /* 0x0000000405098211 */ /* 0x000fe400030f1406 */
[C---:B------:R-:W-:Y:S02]  /*21130*/  IADD3 R6, R245.reuse, 0x58, RZ ;  /* 0x00000058f5067810 */ /* 0x040fe40007ffe0ff */
[----:B------:R-:W-:-:S03]  /*21140*/  IADD3 R5, R245, 0x70, RZ ;  /* 0x00000070f5057810 */ /* 0x000fc60007ffe0ff */
[----:B------:R-:W-:Y:S02]  /*21150*/  P2R R3, PR, RZ, 0x10 ;  /* 0x00000010ff037803 */ /* 0x000fe40000000000 */
[----:B------:R-:W-:Y:S02]  /*21160*/  ISETP.GE.AND P4, PT, R16, c[0x0][0x3c8], PT ;  /* 0x0000f20010007a0c */ /* 0x000fe40003f86270 */
[----:B------:R-:W-:-:S04]  /*21170*/  ISETP.NE.AND P3, PT, R3, RZ, PT ;  /* 0x000000ff0300720c */ /* 0x000fc80003f65270 */
[----:B------:R-:W-:Y:S02]  /*21180*/  @!P1 LEA.HI.X R11, R18, R4, R17, 0x2, P3 ;  /* 0x00000004120b9211 */ /* 0x000fe400018f1411 */
[----:B------:R-:W-:Y:S02]  /*21190*/  ISETP.GE.AND P3, PT, R6, c[0x0][0x3c8], PT ;  /* 0x0000f20006007a0c */ /* 0x000fe40003f66270 */
[C---:B------:R-:W-:Y:S01]  /*211a0*/  IADD3 R17, R245.reuse, 0x50, RZ ;  /* 0x00000050f5117810 */ /* 0x040fe20007ffe0ff */
[----:B------:R1:W-:Y:S01]  /*211b0*/  @!P1 ST.E.64 [R10.64], R98 ;  /* 0x000000620a009985 */ /* 0x0003e2000c101b08 */
[----:B------:R-:W-:Y:S02]  /*211c0*/  IADD3 R18, R245, 0x68, RZ ;  /* 0x00000068f5127810 */ /* 0x000fe40007ffe0ff */
[----:B------:R-:W-:Y:S01]  /*211d0*/  SHF.R.S32.HI R17, RZ, 0x1f, R17 ;  /* 0x0000001fff117819 */ /* 0x000fe20000011411 */
[----:B------:R2:W-:Y:S01]  /*211e0*/  @!P0 ST.E.64 [R8.64], R60 ;  /* 0x0000003c08008985 */ /* 0x0005e2000c101b08 */
[----:B------:R-:W-:-:S02]  /*211f0*/  ISETP.GE.AND P1, PT, R18, c[0x0][0x3c8], PT ;  /* 0x0000f20012007a0c */ /* 0x000fc40003f26270 */
[----:B-1----:R-:W-:-:S04]  /*21200*/  @!P5 LEA R10, P0, R19, R2, 0x2 ;  /* 0x00000002130ad211 */ /* 0x002fc800078010ff */
[----:B------:R-:W-:Y:S02]  /*21210*/  @!P5 LEA.HI.X R11, R19, R4, R21, 0x2, P0 ;  /* 0x00000004130bd211 */ /* 0x000fe400000f1415 */
[C---:B--2---:R-:W-:Y:S02]  /*21220*/  @!P4 LEA R8, P6, R16.reuse, R2, 0x2 ;  /* 0x000000021008c211 */ /* 0x044fe400078c10ff */
[----:B------:R-:W-:Y:S01]  /*21230*/  IADD3 R19, R245, 0x58, RZ ;  /* 0x00000058f5137810 */ /* 0x000fe20007ffe0ff */
[----:B------:R1:W-:Y:S01]  /*21240*/  @!P5 ST.E.64 [R10.64], R80 ;  /* 0x000000500a00d985 */ /* 0x0003e2000c101b08 */
[----:B------:R-:W-:Y:S02]  /*21250*/  @!P4 LEA.HI.X R9, R16, R4, R17, 0x2, P6 ;  /* 0x000000041009c211 */ /* 0x000fe400030f1411 */
[----:B------:R-:W-:Y:S02]  /*21260*/  @!P3 LEA R16, P5, R6, R2, 0x2 ;  /* 0x000000020610b211 */ /* 0x000fe400078a10ff */
[----:B------:R-:W-:Y:S01]  /*21270*/  ISETP.GE.AND P0, PT, R5, c[0x0][0x3c8], PT ;  /* 0x0000f20005007a0c */ /* 0x000fe20003f06270 */
[----:B------:R2:W-:Y:S01]  /*21280*/  @!P4 ST.E.64 [R8.64], R86 ;  /* 0x000000560800c985 */ /* 0x0005e2000c101b08 */
[----:B------:R-:W-:-:S02]  /*21290*/  SHF.R.S32.HI R19, RZ, 0x1f, R19 ;  /* 0x0000001fff137819 */ /* 0x000fc40000011413 */
[----:B------:R-:W-:Y:S02]  /*212a0*/  IADD3 R21, R245, 0x60, RZ ;  /* 0x00000060f5157810 */ /* 0x000fe40007ffe0ff */
[----:B------:R-:W-:Y:S02]  /*212b0*/  @!P2 LEA R14, P6, R20, R2, 0x2 ;  /* 0x00000002140ea211 */ /* 0x000fe400078c10ff */
[----:B------:R-:W-:-:S03]  /*212c0*/  SHF.R.S32.HI R21, RZ, 0x1f, R21 ;  /* 0x0000001fff157819 */ /* 0x000fc60000011415 */
[----:B------:R-:W-:Y:S02]  /*212d0*/  P2R R3, PR, RZ, 0x20 ;  /* 0x00000020ff037803 */ /* 0x000fe40000000000 */
[----:B------:R-:W-:Y:S02]  /*212e0*/  @!P2 LEA.HI.X R15, R20, R4, R21, 0x2, P6 ;  /* 0x00000004140fa211 */ /* 0x000fe400030f1415 */
[----:B------:R-:W-:-:S04]  /*212f0*/  ISETP.NE.AND P4, PT, R3, RZ, PT ;  /* 0x000000ff0300720c */ /* 0x000fc80003f85270 */
[----:B------:R-:W-:Y:S02]  /*21300*/  @!P3 LEA.HI.X R17, R6, R4, R19, 0x2, P4 ;  /* 0x000000040611b211 */ /* 0x000fe400020f1413 */
[C---:B------:R-:W-:Y:S02]  /*21310*/  IADD3 R19, R245.reuse, 0x68, RZ ;  /* 0x00000068f5137810 */ /* 0x040fe40007ffe0ff */
[----:B------:R-:W-:Y:S01]  /*21320*/  IADD3 R6, R245, 0x70, RZ ;  /* 0x00000070f5067810 */ /* 0x000fe20007ffe0ff */
[----:B------:R3:W-:Y:S01]  /*21330*/  @!P3 ST.E.64 [R16.64], R90 ;  /* 0x0000005a1000b985 */ /* 0x0007e2000c101b08 */
[----:B-1----:R-:W-:Y:S02]  /*21340*/  @!P1 LEA R10, P5, R18, R2, 0x2 ;  /* 0x00000002120a9211 */ /* 0x002fe400078a10ff */
[----:B------:R-:W-:Y:S01]  /*21350*/  SHF.R.S32.HI R19, RZ, 0x1f, R19 ;  /* 0x0000001fff137819 */ /* 0x000fe20000011413 */
[----:B------:R3:W-:Y:S01]  /*21360*/  @!P2 ST.E.64 [R14.64], R82 ;  /* 0x000000520e00a985 */ /* 0x0007e2000c101b08 */
[----:B------:R-:W-:-:S02]  /*21370*/  SHF.R.S32.HI R6, RZ, 0x1f, R6 ;  /* 0x0000001fff067819 */ /* 0x000fc40000011406 */
[C---:B--2---:R-:W-:Y:S02]  /*21380*/  @!P0 LEA R8, P4, R5.reuse, R2, 0x2 ;  /* 0x0000000205088211 */ /* 0x044fe400078810ff */
[-C--:B------:R-:W-:Y:S02]  /*21390*/  @!P1 LEA.HI.X R11, R18, R4.reuse, R19, 0x2, P5 ;  /* 0x00000004120b9211 */ /* 0x080fe400028f1413 */
[----:B------:R-:W-:Y:S02]  /*213a0*/  @!P0 LEA.HI.X R9, R5, R4, R6, 0x2, P4 ;  /* 0x0000000405098211 */ /* 0x000fe400020f1406 */
[----:B------:R-:W-:Y:S01]  /*213b0*/  IADD3 R5, R245, 0x78, RZ ;  /* 0x00000078f5057810 */ /* 0x000fe20007ffe0ff */
[----:B------:R3:W-:Y:S04]  /*213c0*/  @!P1 ST.E.64 [R10.64], R66 ;  /* 0x000000420a009985 */ /* 0x0007e8000c101b08 */
[----:B------:R3:W-:Y:S01]  /*213d0*/  @!P0 ST.E.64 [R8.64], R62 ;  /* 0x0000003e08008985 */ /* 0x0007e2000c101b08 */
[----:B------:R-:W-:-:S13]  /*213e0*/  ISETP.GE.AND P0, PT, R5, c[0x0][0x3c8], PT ;  /* 0x0000f20005007a0c */ /* 0x000fda0003f06270 */
[----:B------:R-:W-:Y:S05]  /*213f0*/  @P0 BRA `(.L_x_1098) ;  /* 0x00000b8000000947 */ /* 0x000fea0003800000 */
[----:B------:R-:W-:Y:S02]  /*21400*/  IADD3 R6, R245, 0x78, RZ ;  /* 0x00000078f5067810 */ /* 0x000fe40007ffe0ff */
[----:B------:R-:W-:Y:S02]  /*21410*/  LEA R2, P0, R5, R2, 0x2 ;  /* 0x0000000205027211 */ /* 0x000fe400078010ff */
[----:B------:R-:W-:-:S04]  /*21420*/  SHF.R.S32.HI R6, RZ, 0x1f, R6 ;  /* 0x0000001fff067819 */ /* 0x000fc80000011406 */
[----:B------:R-:W-:-:S05]  /*21430*/  LEA.HI.X R3, R5, R4, R6, 0x2, P0 ;  /* 0x0000000405037211 */ /* 0x000fca00000f1406 */
[----:B------:R1:W-:Y:S01]  /*21440*/  ST.E.64 [R2.64], R56 ;  /* 0x0000003802007985 */ /* 0x0003e2000c101b08 */
[----:B------:R-:W-:Y:S05]  /*21450*/  BRA `(.L_x_1098) ;  /* 0x00000b2000007947 */ /* 0x000fea0003800000 */
.L_x_1083:
[----:B------:R-:W2:Y:S04]  /*21460*/  LDL.LU R3, [R1+0x1c] ;  /* 0x00001c0001037983 */ /* 0x000ea80000300800 */
[----:B------:R-:W3:Y:S01]  /*21470*/  LDL R10, [R1+0x24] ;  /* 0x00002400010a7983 */ /* 0x000ee20000100800 */
[----:B------:R-:W-:Y:S01]  /*21480*/  ISETP.NE.U32.AND P0, PT, RZ, c[0x0][0x508], PT ;  /* 0x00014200ff007a0c */ /* 0x000fe20003f05070 */
[----:B------:R-:W-:Y:S01]  /*21490*/  IMAD.MOV.U32 R8, RZ, RZ, 0x4 ;  /* 0x00000004ff087424 */ /* 0x000fe200078e00ff */
[----:B------:R-:W-:Y:S01]  /*214a0*/  ISETP.NE.U32.AND P2, PT, RZ, c[0x0][0x500], PT ;  /* 0x00014000ff007a0c */ /* 0x000fe20003f45070 */
[----:B------:R-:W-:Y:S01]  /*214b0*/  IMAD.MOV.U32 R21, RZ, RZ, c[0x0][0x388] ;  /* 0x0000e200ff157624 */ /* 0x000fe200078e00ff */
[----:B------:R-:W-:Y:S01]  /*214c0*/  ISETP.NE.AND.EX P0, PT, RZ, c[0x0][0x50c], PT, P0 ;  /* 0x00014300ff007a0c */ /* 0x000fe20003f05300 */
[----:B------:R-:W-:Y:S01]  /*214d0*/  IMAD.MOV.U32 R2, RZ, RZ, RZ ;  /* 0x000000ffff027224 */ /* 0x000fe200078e00ff */
[----:B------:R-:W-:Y:S01]  /*214e0*/  ISETP.NE.AND.EX P2, PT, RZ, c[0x0][0x504], PT, P2 ;  /* 0x00014100ff007a0c */ /* 0x000fe20003f45320 */
[----:B---3--:R-:W-:-:S10]  /*214f0*/  IMAD.WIDE R4, R10, R8, c[0x0][0x500] ;  /* 0x000140000a047625 */ /* 0x008fd400078e0208 */
[----:B------:R-:W-:Y:S02]  /*21500*/  @P0 IMAD.WIDE R8, R10, R8, c[0x0][0x508] ;  /* 0x000142000a080625 */ /* 0x000fe400078e0208 */
[----:B------:R3:W5:Y:S04]  /*21510*/  @P2 LDG.E R2, [R4.64] ;  /* 0x0000000804022981 */ /* 0x000768000c1e1900 */
[----:B------:R3:W5:Y:S01]  /*21520*/  @P0 LDG.E R21, [R8.64] ;  /* 0x0000000808150981 */ /* 0x000762000c1e1900 */
[----:B--2---:R-:W-:-:S04]  /*21530*/  ISETP.NE.AND P1, PT, R3, RZ, PT ;  /* 0x000000ff0300720c */ /* 0x004fc80003f25270 */
[----:B------:R-:W-:Y:S01]  /*21540*/  SEL R23, R3, c[0x0][0x3d4], P1 ;  /* 0x0000f50003177a07 */ /* 0x000fe20000800000 */
[----:B------:R-:W-:Y:S05]  /*21550*/  @P0 BRA `(.L_x_1104) ;  /* 0x0000004000000947 */ /* 0x000fea0003800000 */
[----:B------:R-:W-:Y:S05]  /*21560*/  @!P2 BRA `(.L_x_1104) ;  /* 0x000000300000a947 */ /* 0x000fea0003800000 */
[----:B------:R2:W4:Y:S04]  /*21570*/  LDG.E R3, [R4.64] ;  /* 0x0000000804037981 */ /* 0x000528000c1e1900 */
[----:B--23--:R-:W4:Y:S02]  /*21580*/  LDG.E R4, [R4.64+0x4] ;  /* 0x0000040804047981 */ /* 0x00cf24000c1e1900 */
[----:B----45:R-:W-:Y:S02]  /*21590*/  IADD3 R21, -R3, R4, RZ ;  /* 0x0000000403157210 */ /* 0x030fe40007ffe1ff */
.L_x_1104:
[----:B---3--:R-:W2:Y:S01]  /*215a0*/  LDL.LU R4, [R1+0x20] ;  /* 0x0000200001047983 */ /* 0x008ea20000300800 */
[----:B------:R-:W-:Y:S01]  /*215b0*/  SHF.R.S32.HI R3, RZ, 0x1f, R10 ;  /* 0x0000001fff037819 */ /* 0x000fe2000001140a */
[----:B------:R-:W-:Y:S01]  /*215c0*/  BSSY B0, `(.L_x_1105) ;  /* 0x0000039000007945 */ /* 0x000fe20003800000 */
[----:B-----5:R-:W-:Y:S01]  /*215d0*/  SHF.R.S32.HI R22, RZ, 0x1f, R2 ;  /* 0x0000001fff167819 */ /* 0x020fe20000011402 */
[----:B------:R-:W3:Y:S01]  /*215e0*/  S2R R5, SR_TID.X ;  /* 0x0000000000057919 */ /* 0x000ee20000002100 */
[----:B------:R-:W-:-:S02]  /*215f0*/  SEL R14, R10, RZ, !P2 ;  /* 0x000000ff0a0e7207 */ /* 0x000fc40005000000 */
[----:B------:R-:W-:Y:S02]  /*21600*/  SEL R25, R3, RZ, !P2 ;  /* 0x000000ff03197207 */ /* 0x000fe40005000000 */
[----:B---3--:R-:W-:Y:S02]  /*21610*/  ISETP.GT.AND P0, PT, R5, 0x7f, PT ;  /* 0x0000007f0500780c */ /* 0x008fe40003f04270 */
[----:B--2---:R-:W-:-:S11]  /*21620*/  LOP3.LUT R6, R4, 0xffff, RZ, 0xc0, !PT ;  /* 0x0000ffff04067812 */ /* 0x004fd600078ec0ff */
[----:B------:R-:W-:Y:S05]  /*21630*/  @P0 BRA `(.L_x_1106) ;  /* 0x0000031000000947 */ /* 0x000fea0003800000 */
[----:B------:R-:W2:Y:S01]  /*21640*/  LDL R4, [R1+0xc] ;  /* 0x00000c0001047983 */ /* 0x000ea20000100800 */
[----:B------:R-:W-:Y:S01]  /*21650*/  IMAD R3, R21, c[0x0][0x4e8], RZ ;  /* 0x00013a0015037a24 */ /* 0x000fe200078e02ff */
[----:B--2---:R-:W-:-:S04]  /*21660*/  IADD3 R15, R4, R5, RZ ;  /* 0x00000005040f7210 */ /* 0x004fc80007ffe0ff */
[----:B------:R-:W-:-:S13]  /*21670*/  ISETP.GE.AND P0, PT, R15, R3, PT ;  /* 0x000000030f00720c */ /* 0x000fda0003f06270 */
[----:B------:R-:W-:Y:S05]  /*21680*/  @P0 BRA `(.L_x_1106) ;  /* 0x000002c000000947 */ /* 0x000fea0003800000 */
[----:B------:R-:W2:Y:S01]  /*21690*/  LDL.LU R26, [R1+0x28] ;  /* 0x00002800011a7983 */ /* 0x000ea20000300800 */
[----:B------:R-:W-:Y:S01]  /*216a0*/  IMAD.MOV.U32 R3, RZ, RZ, 0x368 ;  /* 0x00000368ff037424 */ /* 0x000fe200078e00ff */
[----:B------:R-:W-:-:S04]  /*216b0*/  ISETP.GT.AND P2, PT, R23, 0x1, PT ;  /* 0x000000011700780c */ /* 0x000fc80003f44270 */
[----:B------:R-:W-:-:S04]  /*216c0*/  SEL R3, R3, 0x328, P2 ;  /* 0x0000032803037807 */ /* 0x000fc80001000000 */
[----:B------:R3:W4:Y:S08]  /*216d0*/  LDC.64 R10, c[0x0][R3+0x170] ;  /* 0x00005c00030a7b82 */ /* 0x0007300000000a00 */
[----:B------:R3:W5:Y:S08]  /*216e0*/  LDC.64 R8, c[0x0][R3+0x168] ;  /* 0x00005a0003087b82 */ /* 0x0007700000000a00 */
[----:B------:R3:W1:Y:S08]  /*216f0*/  LDC.64 R18, c[0x0][R3+0x178] ;  /* 0x00005e0003127b82 */ /* 0x0006700000000a00 */
[----:B------:R3:W1:Y:S02]  /*21700*/  LDC.64 R16, c[0x0][R3+0x160] ;  /* 0x0000580003107b82 */ /* 0x0006640000000a00 */
[----:B---3--:R-:W-:-:S02]  /*21710*/  IMAD.MOV.U32 R3, RZ, RZ, c[0x0][0x4e8] ;  /* 0x00013a00ff037624 */ /* 0x008fc400078e00ff */
[-C--:B----4-:R-:W-:Y:S02]  /*21720*/  IMAD R11, R11, R14.reuse, RZ ;  /* 0x0000000e0b0b7224 */ /* 0x090fe400078e02ff */
[C---:B------:R-:W-:Y:S01]  /*21730*/  IMAD.WIDE.U32 R4, R10.reuse, R14, RZ ;  /* 0x0000000e0a047225 */ /* 0x040fe200078e00ff */
[----:B------:R-:W-:Y:S02]  /*21740*/  ISETP.NE.AND P0, PT, R3, 0x1, PT ;  /* 0x000000010300780c */ /* 0x000fe40003f05270 */
[----:B------:R-:W-:Y:S01]  /*21750*/  MOV R3, R15 ;  /* 0x0000000f00037202 */ /* 0x000fe20000000f00 */
[----:B------:R-:W-:Y:S02]  /*21760*/  IMAD R11, R10, R25, R11 ;  /* 0x000000190a0b7224 */ /* 0x000fe400078e020b */
[-C--:B-----5:R-:W-:Y:S02]  /*21770*/  IMAD R20, R9, R6.reuse, RZ ;  /* 0x0000000609147224 */ /* 0x0a0fe400078e02ff */
        /* <DEDUP_REMOVED lines=8> */
[----:B------:R-:W-:Y:S02]  /*21800*/  IADD3.X R15, R5, R20, R22, P1, P0 ;  /* 0x00000014050f7210 */ /* 0x000fe40000fe0416 */
[----:B------:R-:W-:Y:S02]  /*21810*/  SHF.R.S32.HI R5, RZ, 0x1f, R3 ;  /* 0x0000001fff057819 */ /* 0x000fe40000011403 */
[----:B--2---:R-:W-:-:S05]  /*21820*/  SEL R10, R26, RZ, P2 ;  /* 0x000000ff1a0a7207 */ /* 0x004fca0001000000 */
[-C--:B-1----:R-:W-:Y:S02]  /*21830*/  IMAD R11, R19, R10.reuse, RZ ;  /* 0x0000000a130b7224 */ /* 0x082fe400078e02ff */
[----:B------:R-:W-:Y:S01]  /*21840*/  IMAD.WIDE.U32 R8, R18, R10, RZ ;  /* 0x0000000a12087225 */ /* 0x000fe200078e00ff */
[----:B------:R-:W-:-:S04]  /*21850*/  SHF.R.S32.HI R10, RZ, 0x1f, R4 ;  /* 0x0000001fff0a7819 */ /* 0x000fc80000011404 */
[----:B------:R-:W-:Y:S01]  /*21860*/  IADD3 R9, R9, R11, RZ ;  /* 0x0000000b09097210 */ /* 0x000fe20007ffe0ff */
[----:B------:R-:W-:Y:S01]  /*21870*/  IMAD.MOV.U32 R11, RZ, RZ, c[0x0][0x4a8] ;  /* 0x00012a00ff0b7624 */ /* 0x000fe200078e00ff */
[----:B------:R-:W-:Y:S01]  /*21880*/  IADD3 R8, P1, P0, R3, R24, R8 ;  /* 0x0000001803087210 */ /* 0x000fe2000783e008 */
[----:B------:R-:W-:-:S03]  /*21890*/  IMAD R3, R17, R4, RZ ;  /* 0x0000000411037224 */ /* 0x000fc600078e02ff */
[----:B------:R-:W-:Y:S01]  /*218a0*/  IADD3.X R9, R5, R15, R9, P1, P0 ;  /* 0x0000000f05097210 */ /* 0x000fe20000fe0409 */
[----:B------:R-:W-:-:S04]  /*218b0*/  IMAD R3, R16, R10, R3 ;  /* 0x0000000a10037224 */ /* 0x000fc800078e0203 */
        /* <DEDUP_REMOVED lines=9> */
.L_x_1106:
[----:B------:R-:W-:Y:S05]  /*21950*/  BSYNC B0 ;  /* 0x0000000000007941 */ /* 0x000fea0003800000 */
.L_x_1105:
        /* <DEDUP_REMOVED lines=13> */
[----:B--2---:R-:W-:-:S04]  /*21a30*/  IADD3 R3, R0, R10, RZ ;  /* 0x0000000a00037210 */ /* 0x004fc80007ffe0ff */
[----:B------:R-:W-:Y:S01]  /*21a40*/  MOV R2, R3 ;  /* 0x0000000300027202 */ /* 0x000fe20000000f00 */
[----:B------:R-:W-:-:S05]  /*21a50*/  @P0 IMAD.HI.U32 R9, R3, c[0x0][0x4ec], RZ ;  /* 0x00013b0003090a27 */ /* 0x000fca00078e00ff */
[----:B------:R-:W-:Y:S01]  /*21a60*/  @P0 SHF.R.U32.HI R2, RZ, c[0x0][0x4f0], R9 ;  /* 0x00013c00ff020a19 */ /* 0x000fe20000011609 */
[----:B------:R-:W-:-:S03]  /*21a70*/  IMAD R9, R14, c[0x0][0x3f4], R8 ;  /* 0x0000fd000e097a24 */ /* 0x000fc600078e0208 */
[----:B------:R-:W-:Y:S02]  /*21a80*/  SHF.R.S32.HI R8, RZ, 0x1f, R2 ;  /* 0x0000001fff087819 */ /* 0x000fe40000011402 */
[----:B------:R-:W-:Y:S02]  /*21a90*/  IADD3 R6, -R2, RZ, RZ ;  /* 0x000000ff02067210 */ /* 0x000fe40007ffe1ff */
[----:B------:R-:W-:Y:S01]  /*21aa0*/  IADD3 R5, R5, R9, RZ ;  /* 0x0000000905057210 */ /* 0x000fe20007ffe0ff */
[----:B------:R-:W-:Y:S02]  /*21ab0*/  IMAD R8, R8, c[0x0][0x3e0], RZ ;  /* 0x0000f80008087a24 */ /* 0x000fe400078e02ff */
        /* <DEDUP_REMOVED lines=13> */
[----:B------:R1:W2:Y:S02]  /*21b90*/  SHFL.IDX PT, R9, R5, RZ, 0x181f ;  /* 0x00181fff05097589 */ /* 0x0002a400000e0000 */
.L_x_1183:
[----:B------:R-:W-:Y:S05]  /*21ba0*/  BRA.DIV ~URZ, `(.L_x_1108) ;  /* 0x00003ee27f007947 */ /* 0x000fea000b800000 */
[----:B------:R3:W4:Y:S02]  /*21bb0*/  SHFL.IDX PT, R2, R8, RZ, 0x181f ;  /* 0x00181fff08027589 */ /* 0x00072400000e0000 */
.L_x_1184:
[----:B------:R-:W-:Y:S01]  /*21bc0*/  IMAD R4, R21, c[0x0][0x4e8], RZ ;  /* 0x00013a0015047a24 */ /* 0x000fe200078e02ff */
[----:B------:R-:W-:Y:S04]  /*21bd0*/  BSSY B0, `(.L_x_1109) ;  /* 0x000000b000007945 */ /* 0x000fe80003800000 */
[----:B------:R-:W-:-:S13]  /*21be0*/  ISETP.GE.AND P0, PT, R6, R4, PT ;  /* 0x000000040600720c */ /* 0x000fda0003f06270 */
[----:B------:R-:W-:Y:S05]  /*21bf0*/  @P0 BRA `(.L_x_1110) ;  /* 0x0000008000000947 */ /* 0x000fea0003800000 */
[----:B------:R-:W-:Y:S02]  /*21c00*/  ISETP.GE.AND P1, PT, R76, c[0x0][0x3c8], PT ;  /* 0x0000f2004c007a0c */ /* 0x000fe40003f26270 */
[----:B------:R-:W-:-:S11]  /*21c10*/  ISETP.GE.AND P0, PT, R211, c[0x0][0x3c8], PT ;  /* 0x0000f200d3007a0c */ /* 0x000fd60003f06270 */
[CC--:B----4-:R-:W-:Y:S02]  /*21c20*/  @!P1 LEA R10, P3, R76.reuse, R2.reuse, 0x1 ;  /* 0x000000024c0a9211 */ /* 0x0d0fe400078608ff */
[C---:B------:R-:W-:Y:S02]  /*21c30*/  @!P0 LEA R2, P2, R211.reuse, R2, 0x1 ;  /* 0x00000002d3028211 */ /* 0x040fe400078408ff */
[-C--:B--2---:R-:W-:Y:S02]  /*21c40*/  @!P1 LEA.HI.X R11, R76, R9.reuse, R77, 0x1, P3 ;  /* 0x000000094c0b9211 */ /* 0x084fe400018f0c4d */
[----:B------:R-:W-:-:S03]  /*21c50*/  @!P0 LEA.HI.X R3, R211, R9, R238, 0x1, P2 ;  /* 0x00000009d3038211 */ /* 0x000fc600010f0cee */
[----:B------:R2:W-:Y:S04]  /*21c60*/  @!P1 ST.E.128 [R10.64], RZ ;  /* 0x000000ff0a009985 */ /* 0x0005e8000c101d08 */
[----:B------:R2:W-:Y:S02]  /*21c70*/  @!P0 ST.E.128 [R2.64], RZ ;  /* 0x000000ff02008985 */ /* 0x0005e4000c101d08 */
.L_x_1110:
[----:B------:R-:W-:Y:S05]  /*21c80*/  BSYNC B0 ;  /* 0x0000000000007941 */ /* 0x000fea0003800000 */
.L_x_1109:
[----:B------:R-:W-:Y:S05]  /*21c90*/  BRA.DIV ~URZ, `(.L_x_1111) ;  /* 0x00003e627f007947 */ /* 0x000fea000b800000 */
[----:B--2---:R2:W1:Y:S04]  /*21ca0*/  SHFL.IDX PT, R9, R5, 0x1, 0x181f ;  /* 0x00381f0005097f89 */ /* 0x00446800000e0000 */
[----:B----4-:R2:W4:Y:S02]  /*21cb0*/  SHFL.IDX PT, R2, R8, 0x1, 0x181f ;  /* 0x00381f0008027f89 */ /* 0x01052400000e0000 */
.L_x_1185:
        /* <DEDUP_REMOVED lines=8> */
[-C--:B-1----:R-:W-:Y:S02]  /*21d40*/  @!P1 LEA.HI.X R11, R76, R9.reuse, R77, 0x1, P3 ;  /* 0x000000094c0b9211 */ /* 0x082fe400018f0c4d */
[----:B------:R-:W-:-:S03]  /*21d50*/  @!P0 LEA.HI.X R3, R211, R9, R238, 0x1, P2 ;  /* 0x00000009d3038211 */ /* 0x000fc600010f0cee */
[----:B------:R1:W-:Y:S04]  /*21d60*/  @!P1 ST.E.128 [R10.64], RZ ;  /* 0x000000ff0a009985 */ /* 0x0003e8000c101d08 */
[----:B------:R1:W-:Y:S02]  /*21d70*/  @!P0 ST.E.128 [R2.64], RZ ;  /* 0x000000ff02008985 */ /* 0x0003e4000c101d08 */
.L_x_1113:
[----:B------:R-:W-:Y:S05]  /*21d80*/  BSYNC B0 ;  /* 0x0000000000007941 */ /* 0x000fea0003800000 */
.L_x_1112:
[----:B------:R-:W-:Y:S05]  /*21d90*/  BRA.DIV ~URZ, `(.L_x_1114) ;  /* 0x00003e327f007947 */ /* 0x000fea000b800000 */
[----:B-1----:R1:W2:Y:S02]  /*21da0*/  SHFL.IDX PT, R9, R5, 0x2, 0x181f ;  /* 0x00581f0005097f89 */ /* 0x0022a400000e0000 */
.L_x_1186:
[----:B------:R-:W-:Y:S05]  /*21db0*/  BRA.DIV ~URZ, `(.L_x_1115) ;  /* 0x00003e827f007947 */ /* 0x000fea000b800000 */
[----:B----4-:R4:W1:Y:S02]  /*21dc0*/  SHFL.IDX PT, R2, R8, 0x2, 0x181f ;  /* 0x00581f0008027f89 */ /* 0x01086400000e0000 */
.L_x_1187:
[----:B------:R-:W-:Y:S01]  /*21dd0*/  IADD3 R3, R6, 0x40, RZ ;  /* 0x0000004006037810 */ /* 0x000fe20007ffe0ff */
[----:B------:R-:W-:Y:S03]  /*21de0*/  BSSY B0, `(.L_x_1116) ;  /* 0x000000b000007945 */ /* 0x000fe60003800000 */
[----:B------:R-:W-:-:S13]  /*21df0*/  ISETP.GE.AND P0, PT, R3, R4, PT ;  /* 0x000000040300720c */ /* 0x000fda0003f06270 */
[----:B------:R-:W-:Y:S05]  /*21e00*/  @P0 BRA `(.L_x_1117) ;  /* 0x0000008000000947 */ /* 0x000fea0003800000 */
[----:B------:R-:W-:Y:S02]  /*21e10*/  ISETP.GE.AND P1, PT, R76, c[0x0][0x3c8], PT ;  /* 0x0000f2004c007a0c */ /* 0x000fe40003f26270 */
[----:B------:R-:W-:-:S11]  /*21e20*/  ISETP.GE.AND P0, PT, R211, c[0x0][0x3c8], PT ;  /* 0x0000f200d3007a0c */ /* 0x000fd60003f06270 */
[CC--:B-1----:R-:W-:Y:S02]  /*21e30*/  @!P1 LEA R10, P3, R76.reuse, R2.reuse, 0x1 ;  /* 0x000000024c0a9211 */ /* 0x0c2fe400078608ff */
[C---:B------:R-:W-:Y:S02]  /*21e40*/  @!P0 LEA R2, P2, R211.reuse, R2, 0x1 ;  /* 0x00000002d3028211 */ /* 0x040fe400078408ff */
[-C--:B--2---:R-:W-:Y:S02]  /*21e50*/  @!P1 LEA.HI.X R11, R76, R9.reuse, R77, 0x1, P3 ;  /* 0x000000094c0b9211 */ /* 0x084fe400018f0c4d */
[----:B------:R-:W-:-:S03]  /*21e60*/  @!P0 LEA.HI.X R3, R211, R9, R238, 0x1, P2 ;  /* 0x00000009d3038211 */ /* 0x000fc600010f0cee */
[----:B------:R1:W-:Y:S04]  /*21e70*/  @!P1 ST.E.128 [R10.64], RZ ;  /* 0x000000ff0a009985 */ /* 0x0003e8000c101d08 */
[----:B------:R1:W-:Y:S02]  /*21e80*/  @!P0 ST.E.128 [R2.64], RZ ;  /* 0x000000ff02008985 */ /* 0x0003e4000c101d08 */
.L_x_1117:
[----:B------:R-:W-:Y:S05]  /*21e90*/  BSYNC B0 ;  /* 0x0000000000007941 */ /* 0x000fea0003800000 */
.L_x_1116:
[----:B------:R-:W-:Y:S05]  /*21ea0*/  BRA.DIV ~URZ, `(.L_x_1118) ;  /* 0x00003e027f007947 */ /* 0x000fea000b800000 */
[----:B--2---:R2:W3:Y:S04]  /*21eb0*/  SHFL.IDX PT, R9, R5, 0x3, 0x181f ;  /* 0x00781f0005097f89 */ /* 0x0044e800000e0000 */
[----:B-1----:R2:W1:Y:S02]  /*21ec0*/  SHFL.IDX PT, R2, R8, 0x3, 0x181f ;  /* 0x00781f0008027f89 */ /* 0x00246400000e0000 */
.L_x_1188:
[----:B------:R-:W-:-:S04]  /*21ed0*/  IADD3 R6, R6, 0x60, RZ ;  /* 0x0000006006067810 */ /* 0x000fc80007ffe0ff */
[----:B------:R-:W-:-:S13]  /*21ee0*/  ISETP.GE.AND P0, PT, R6, R4, PT ;  /* 0x000000040600720c */ /* 0x000fda0003f06270 */
[----:B------:R-:W-:Y:S05]  /*21ef0*/  @P0 BRA `(.L_x_1098) ;  /* 0x0000008000000947 */ /* 0x000fea0003800000 */
[----:B------:R-:W-:Y:S02]  /*21f00*/  ISETP.GE.AND P1, PT, R76, c[0x0][0x3c8], PT ;  /* 0x0000f2004c007a0c */ /* 0x000fe40003f26270 */
[----:B------:R-:W-:-:S11]  /*21f10*/  ISETP.GE.AND P0, PT, R211, c[0x0][0x3c8], PT ;  /* 0x0000f200d3007a0c */ /* 0x000fd60003f06270 */
[CC--:B-1----:R-:W-:Y:S02]  /*21f20*/  @!P1 LEA R4, P3, R76.reuse, R2.reuse, 0x1 ;  /* 0x000000024c049211 */ /* 0x0c2fe400078608ff */
[C---:B------:R-:W-:Y:S02]  /*21f30*/  @!P0 LEA R2, P2, R211.reuse, R2, 0x1 ;  /* 0x00000002d3028211 */ /* 0x040fe400078408ff */
[-C--:B--23--:R-:W-:Y:S02]  /*21f40*/  @!P1 LEA.HI.X R5, R76, R9.reuse, R77, 0x1, P3 ;  /* 0x000000094c059211 */ /* 0x08cfe400018f0c4d */
[----:B------:R-:W-:-:S03]  /*21f50*/  @!P0 LEA.HI.X R3, R211, R9, R238, 0x1, P2 ;  /* 0x00000009d3038211 */ /* 0x000fc600010f0cee */
[----:B------:R1:W-:Y:S04]  /*21f60*/  @!P1 ST.E.128 [R4.64], RZ ;  /* 0x000000ff04009985 */ /* 0x0003e8000c101d08 */
[----:B------:R1:W-:Y:S02]  /*21f70*/  @!P0 ST.E.128 [R2.64], RZ ;  /* 0x000000ff02008985 */ /* 0x0003e4000c101d08 */
.L_x_1098:
[----:B------:R-:W-:Y:S05]  /*21f80*/  BSYNC B1 ;  /* 0x0000000000017941 */ /* 0x000fea0003800000 */
.L_x_1082:
[----:B-1--4-:R-:W4:Y:S02]  /*21f90*/  LDL R2, [R1+0x5c] ;  /* 0x00005c0001027983 */ /* 0x012f240000100800 */
[----:B----4-:R-:W-:-:S13]  /*21fa0*/  ISETP.NE.AND P0, PT, R2, RZ, PT ;  /* 0x000000ff0200720c */ /* 0x010fda0003f05270 */
[----:B------:R-:W-:Y:S01]  /*21fb0*/  @P0 WARPSYNC 0xffffffff ;  /* 0xffffffff00000948 */ /* 0x000fe20003800000 */
[----:B------:R-:W-:Y:S06]  /*21fc0*/  @P0 BAR.SYNC.DEFER_BLOCKING 0x5, 0x100 ;  /* 0x0144000000000b1d */ /* 0x000fec0000010000 */
[----:B--23--:R-:W1:Y:S04]  /*21fd0*/  @P0 LDS.128 R8, [0xe100] ;  /* 0x00e10000ff080984 */ /* 0x00ce680000000c00 */
        /* <DEDUP_REMOVED lines=10> */
.L_x_1189:
[----:B------:R-:W-:Y:S05]  /*22080*/  BRA.DIV ~URZ, `(.L_x_1121) ;  /* 0x00003d627f007947 */ /* 0x000fea000b800000 */
[----:B------:R3:W4:Y:S02]  /*22090*/  SHFL.IDX PT, R9, R29, 0x1, 0x1f ;  /* 0x00201f001d097f89 */ /* 0x00072400000e0000 */
.L_x_1190:
        /* <DEDUP_REMOVED lines=19> */
.L_x_1191:
        /* <DEDUP_REMOVED lines=16> */
.L_x_1192:
[----:B---3--:R-:W-:Y:S01]  /*222d0*/  IMAD R2, R2, c[0x0][0x538], RZ ;  /* 0x00014e0002027a24 */ /* 0x008fe200078e02ff */
[----:B------:R-:W-:Y:S04]  /*222e0*/  BSSY B1, `(.L_x_1124) ;  /* 0x00000cf000017945 */ /* 0x000fe80003800000 */
[----:B----4-:R-:W-:-:S04]  /*222f0*/  IADD3 R9, R2, R9, RZ ;  /* 0x0000000902097210 */ /* 0x010fc80007ffe0ff */
[----:B--2---:R-:W-:-:S13]  /*22300*/  ISETP.GT.AND P0, PT, R9, R10, PT ;  /* 0x0000000a0900720c */ /* 0x004fda0003f04270 */
[----:B------:R-:W-:Y:S05]  /*22310*/  @P0 BRA `(.L_x_1125) ;  /* 0x0000026000000947 */ /* 0x000fea0003800000 */
.L_x_1129:
        /* <DEDUP_REMOVED lines=18> */
.L_x_1193:
        /* <DEDUP_REMOVED lines=16> */
.L_x_1194:
[----:B--2---:R-:W-:-:S05]  /*22540*/  IMAD R2, R2, c[0x0][0x538], RZ ;  /* 0x00014e0002027a24 */ /* 0x004fca00078e02ff */
[----:B------:R-:W-:-:S04]  /*22550*/  IADD3 R9, R2, R9, RZ ;  /* 0x0000000902097210 */ /* 0x000fc80007ffe0ff */
[----:B------:R-:W-:-:S13]  /*22560*/  ISETP.GT.AND P0, PT, R9, R10, PT ;  /* 0x0000000a0900720c */ /* 0x000fda0003f04270 */
[----:B-1----:R-:W-:Y:S05]  /*22570*/  @!P0 BRA `(.L_x_1129) ;  /* 0xfffffda000008947 */ /* 0x002fea000383ffff */
.L_x_1125:
[----:B------:R-:W-:-:S05]  /*22580*/  IADD3 R11, -R2, R9, RZ ;  /* 0x00000009020b7210 */ /* 0x000fca0007ffe1ff */
[----:B------:R-:W-:-:S05]  /*22590*/  IMAD R2, R4, c[0x0][0x538], R11 ;  /* 0x00014e0004027a24 */ /* 0x000fca00078e020b */
[----:B------:R-:W-:Y:S01]  /*225a0*/  ISETP.GT.AND P0, PT, R2, R10, PT ;  /* 0x0000000a0200720c */ /* 0x000fe20003f04270 */
[----:B------:R-:W-:-:S12]  /*225b0*/  BRA.DIV ~URZ, `(.L_x_1130) ;  /* 0x00003c827f007947 */ /* 0x000fd8000b800000 */
[----:B------:R-:W-:-:S03]  /*225c0*/  VOTE.ANY R14, PT, !P0 ;  /* 0x00000000000e7806 */ /* 0x000fc600040e0100 */
.L_x_1195:
[----:B------:R-:W2:Y:S01]  /*225d0*/  LDL.LU R2, [R1+0x24] ;  /* 0x0000240001027983 */ /* 0x000ea20000300800 */
[----:B------:R-:W2:Y:S02]  /*225e0*/  POPC R9, R14 ;  /* 0x0000000e00097309 */ /* 0x000ea40000000000 */
[----:B--2---:R-:W-:-:S05]  /*225f0*/  IADD3 R2, R9, R2, RZ ;  /* 0x0000000209027210 */ /* 0x004fca0007ffe0ff */
[----:B------:R2:W-:Y:S01]  /*22600*/  STL [R1+0x24], R2 ;  /* 0x0000240201007387 */ /* 0x0005e20000100800 */
[----:B------:R-:W-:Y:S05]  /*22610*/  BRA.DIV ~URZ, `(.L_x_1131) ;  /* 0x00003c627f007947 */ /* 0x000fea000b800000 */
[----:B------:R3:W4:Y:S04]  /*22620*/  SHFL.IDX PT, R6, R6, R9, 0x1f ;  /* 0x00001f0906067589 */ /* 0x00072800000e0000 */
[----:B------:R3:W1:Y:S02]  /*22630*/  SHFL.IDX PT, R5, R8, R9, 0x1f ;  /* 0x00001f0908057589 */ /* 0x00066400000e0000 */
.L_x_1196:
[----:B------:R-:W-:Y:S01]  /*22640*/  ISETP.NE.AND P0, PT, R14, RZ, PT ;  /* 0x000000ff0e00720c */ /* 0x000fe20003f05270 */
[----:B------:R-:W-:-:S12]  /*22650*/  BSSY B0, `(.L_x_1132) ;  /* 0x0000005000007945 */ /* 0x000fd80003800000 */
[----:B------:R-:W-:Y:S05]  /*22660*/  @!P0 BRA `(.L_x_1133) ;  /* 0x0000003000008947 */ /* 0x000fea0003800000 */
[----:B---3--:R-:W-:Y:S01]  /*22670*/  IADD3 R9, R9, -0x1, RZ ;  /* 0xffffffff09097810 */ /* 0x008fe20007ffe0ff */
[----:B------:R-:W-:Y:S05]  /*22680*/  BRA.DIV ~URZ, `(.L_x_1134) ;  /* 0x00003cc27f007947 */ /* 0x000fea000b800000 */
[----:B------:R3:W2:Y:S02]  /*22690*/  SHFL.IDX PT, R15, R4, R9, 0x1f ;  /* 0x00001f09040f7589 */ /* 0x0006a400000e0000 */
.L_x_1133:
[----:B------:R-:W-:Y:S05]  /*226a0*/  BSYNC B0 ;  /* 0x0000000000007941 */ /* 0x000fea0003800000 */
.L_x_1132:
[----:B--2---:R-:W-:Y:S01]  /*226b0*/  IMAD R2, R15, c[0x0][0x538], R11 ;  /* 0x00014e000f027a24 */ /* 0x004fe200078e020b */
[----:B-1----:R-:W-:Y:S01]  /*226c0*/  ISETP.NE.AND P0, PT, R5, 0x1, PT ;  /* 0x000000010500780c */ /* 0x002fe20003f05270 */
[----:B------:R-:W-:Y:S03]  /*226d0*/  BSSY B0, `(.L_x_1135) ;  /* 0x0000086000007945 */ /* 0x000fe60003800000 */
[----:B------:R1:W-:Y:S01]  /*226e0*/  STL [R1+0x18], R2 ;  /* 0x0000180201007387 */ /* 0x0003e20000100800 */
[----:B------:R-:W-:-:S08]  /*226f0*/  IADD3 R11, -R2, R10, RZ ;  /* 0x0000000a020b7210 */ /* 0x000fd00007ffe1ff */
[----:B------:R-:W-:Y:S05]  /*22700*/  @!P0 BRA `(.L_x_1136) ;  /* 0x000003e000008947 */ /* 0x000fea0003800000 */
[-C--:B----4-:R-:W-:Y:S01]  /*22710*/  IABS R3, R6.reuse ;  /* 0x0000000600037213 */ /* 0x090fe20000000000 */
[----:B---3--:R-:W-:Y:S01]  /*22720*/  IMAD.MOV.U32 R8, RZ, RZ, RZ ;  /* 0x000000ffff087224 */ /* 0x008fe200078e00ff */
[----:B------:R-:W-:Y:S02]  /*22730*/  IABS R14, R6 ;  /* 0x00000006000e7213 */ /* 0x000fe40000000000 */
[----:B-1----:R-:W1:Y:S08]  /*22740*/  I2F.RP R2, R3 ;  /* 0x0000000300027306 */ /* 0x002e700000209400 */
[----:B-1----:R-:W1:Y:S02]  /*22750*/  MUFU.RCP R2, R2 ;  /* 0x0000000200027308 */ /* 0x002e640000001000 */
[----:B-1----:R-:W-:-:S06]  /*22760*/  IADD3 R2, R2, 0xffffffe, RZ ;  /* 0x0ffffffe02027810 */ /* 0x002fcc0007ffe0ff */
[----:B------:R1:W2:Y:S02]  /*22770*/  F2I.FTZ.U32.TRUNC.NTZ R9, R2 ;  /* 0x0000000200097305 */ /* 0x0002a4000021f000 */
[----:B-1----:R-:W-:Y:S01]  /*22780*/  IABS R2, R5 ;  /* 0x0000000500027213 */ /* 0x002fe20000000000 */
[----:B--2---:R-:W-:-:S04]  /*22790*/  IMAD.MOV R4, RZ, RZ, -R9 ;  /* 0x000000ffff047224 */ /* 0x004fc800078e0a09 */
[----:B------:R-:W-:Y:S01]  /*227a0*/  IMAD.MOV.U32 R10, RZ, RZ, R2 ;  /* 0x000000ffff0a7224 */ /* 0x000fe200078e0002 */
[----:B------:R-:W-:Y:S01]  /*227b0*/  IABS R2, R11 ;  /* 0x0000000b00027213 */ /* 0x000fe20000000000 */
[----:B------:R-:W-:Y:S02]  /*227c0*/  IMAD R4, R4, R3, RZ ;  /* 0x0000000304047224 */ /* 0x000fe400078e02ff */
[----:B------:R-:W1:Y:S02]  /*227d0*/  I2F.RP R15, R10 ;  /* 0x0000000a000f7306 */ /* 0x000e640000209400 */
[----:B------:R-:W-:-:S04]  /*227e0*/  IMAD.HI.U32 R9, R9, R4, R8 ;  /* 0x0000000409097227 */ /* 0x000fc800078e0008 */
[----:B------:R-:W-:Y:S02]  /*227f0*/  IMAD.MOV.U32 R4, RZ, RZ, R2 ;  /* 0x000000ffff047224 */ /* 0x000fe400078e0002 */
[----:B------:R-:W-:-:S05]  /*22800*/  IMAD.MOV R2, RZ, RZ, -R14 ;  /* 0x000000ffff027224 */ /* 0x000fca00078e0a0e */
[----:B------:R-:W-:Y:S01]  /*22810*/  MOV R8, R2 ;  /* 0x0000000200087202 */ /* 0x000fe20000000f00 */
[----:B------:R-:W-:-:S04]  /*22820*/  IMAD.HI.U32 R2, R9, R4, RZ ;  /* 0x0000000409027227 */ /* 0x000fc800078e00ff */
[----:B------:R-:W-:Y:S02]  /*22830*/  IMAD R4, R2, R8, R4 ;  /* 0x0000000802047224 */ /* 0x000fe400078e0204 */
[----:B-1----:R-:W1:Y:S03]  /*22840*/  MUFU.RCP R8, R15 ;  /* 0x0000000f00087308 */ /* 0x002e660000001000 */
[----:B------:R-:W-:Y:S02]  /*22850*/  ISETP.GT.U32.AND P0, PT, R3, R4, PT ;  /* 0x000000040300720c */ /* 0x000fe40003f04070 */
[----:B-1----:R-:W-:-:S11]  /*22860*/  IADD3 R8, R8, 0xffffffe, RZ ;  /* 0x0ffffffe08087810 */ /* 0x002fd60007ffe0ff */
[----:B------:R-:W-:Y:S01]  /*22870*/  @!P0 IMAD.IADD R4, R4, 0x1, -R3 ;  /* 0x0000000104048824 */ /* 0x000fe200078e0a03 */
[----:B------:R-:W-:Y:S01]  /*22880*/  @!P0 IADD3 R2, R2, 0x1, RZ ;  /* 0x0000000102028810 */ /* 0x000fe20007ffe0ff */
[----:B------:R-:W1:Y:S01]  /*22890*/  F2I.FTZ.U32.TRUNC.NTZ R9, R8 ;  /* 0x0000000800097305 */ /* 0x000e62000021f000 */
[----:B------:R-:W-:Y:S02]  /*228a0*/  ISETP.NE.AND P0, PT, R6, RZ, PT ;  /* 0x000000ff0600720c */ /* 0x000fe40003f05270 */
[----:B------:R-:W-:Y:S02]  /*228b0*/  ISETP.GE.U32.AND P2, PT, R4, R3, PT ;  /* 0x000000030400720c */ /* 0x000fe40003f46070 */
[----:B------:R-:W-:-:S04]  /*228c0*/  LOP3.LUT R3, R11, R6, RZ, 0x3c, !PT ;  /* 0x000000060b037212 */ /* 0x000fc800078e3cff */
[----:B------:R-:W-:Y:S01]  /*228d0*/  ISETP.GE.AND P1, PT, R3, RZ, PT ;  /* 0x000000ff0300720c */ /* 0x000fe20003f26270 */
[----:B-1----:R-:W-:-:S06]  /*228e0*/  IMAD.MOV R3, RZ, RZ, -R9 ;  /* 0x000000ffff037224 */ /* 0x002fcc00078e0a09 */
[----:B------:R-:W-:Y:S01]  /*228f0*/  @P2 IADD3 R2, R2, 0x1, RZ ;  /* 0x0000000102022810 */ /* 0x000fe20007ffe0ff */
[----:B------:R-:W-:Y:S01]  /*22900*/  IMAD.MOV.U32 R8, RZ, RZ, RZ ;  /* 0x000000ffff087224 */ /* 0x000fe200078e00ff */
[----:B------:R-:W-:-:S04]  /*22910*/  MOV R4, R3 ;  /* 0x0000000300047202 */ /* 0x000fc80000000f00 */
[----:B------:R-:W-:Y:S01]  /*22920*/  @!P1 IMAD.MOV R2, RZ, RZ, -R2 ;  /* 0x000000ffff029224 */ /* 0x000fe200078e0a02 */
[----:B------:R-:W-:Y:S02]  /*22930*/  @!P0 LOP3.LUT R2, RZ, R6, RZ, 0x33, !PT ;  /* 0x00000006ff028212 */ /* 0x000fe400078e33ff */
[----:B------:R-:W-:Y:S01]  /*22940*/  IABS R3, R5 ;  /* 0x0000000500037213 */ /* 0x000fe20000000000 */
[----:B------:R-:W-:Y:S01]  /*22950*/  IMAD R4, R4, R10, RZ ;  /* 0x0000000a04047224 */ /* 0x000fe200078e02ff */
[----:B------:R-:W-:-:S03]  /*22960*/  IABS R15, R2 ;  /* 0x00000002000f7213 */ /* 0x000fc60000000000 */
[----:B------:R-:W-:Y:S02]  /*22970*/  IMAD.MOV R14, RZ, RZ, -R3 ;  /* 0x000000ffff0e7224 */ /* 0x000fe400078e0a03 */
[----:B------:R-:W-:-:S03]  /*22980*/  IMAD.HI.U32 R3, R9, R4, R8 ;  /* 0x0000000409037227 */ /* 0x000fc600078e0008 */
[----:B------:R-:W-:Y:S01]  /*22990*/  MOV R8, R14 ;  /* 0x0000000e00087202 */ /* 0x000fe20000000f00 */
        /* <DEDUP_REMOVED lines=18> */
[----:B------:R-:W-:-:S05]  /*22ac0*/  IMAD R2, R4, 0x10000, R2 ;  /* 0x0001000004027824 */ /* 0x000fca00078e0202 */
[----:B------:R1:W-:Y:S01]  /*22ad0*/  STL [R1+0x20], R2 ;  /* 0x0000200201007387 */ /* 0x0003e20000100800 */
[----:B------:R-:W-:Y:S05]  /*22ae0*/  BRA `(.L_x_1137) ;  /* 0x0000044000007947 */ /* 0x000fea0003800000 */
.L_x_1136:
[----:B---3--:R-:W2:Y:S01]  /*22af0*/  LDL R4, [R1+0x24] ;  /* 0x0000240001047983 */ /* 0x008ea20000100800 */
[----:B-1----:R-:W-:-:S04]  /*22b00*/  IMAD.MOV.U32 R2, RZ, RZ, 0x4 ;  /* 0x00000004ff027424 */ /* 0x002fc800078e00ff */
[----:B--2---:R-:W-:-:S05]  /*22b10*/  IMAD.WIDE R2, R4, R2, c[0x0][0x590] ;  /* 0x0001640004027625 */ /* 0x004fca00078e0202 */
[----:B------:R-:W2:Y:S02]  /*22b20*/  LDG.E R4, [R2.64] ;  /* 0x0000000802047981 */ /* 0x000ea4000c1e1900 */
[----:B--2-4-:R-:W-:-:S05]  /*22b30*/  IMAD R10, R4, R6, RZ ;  /* 0x00000006040a7224 */ /* 0x014fca00078e02ff */
        /* <DEDUP_REMOVED lines=16> */
[----:B------:R-:W-:Y:S02]  /*22c40*/  IMAD R3, R2, R3, R8 ;  /* 0x0000000302037224 */ /* 0x000fe400078e0208 */
[----:B------:R-:W-:-:S03]  /*22c50*/  IMAD.MOV.U32 R8, RZ, RZ, RZ ;  /* 0x000000ffff087224 */ /* 0x000fc600078e00ff */
        /* <DEDUP_REMOVED lines=19> */
[----:B------:R-:W1:Y:S08]  /*22d90*/  I2F.RP R5, R4 ;  /* 0x0000000400057306 */ /* 0x000e700000209400 */
[----:B-1----:R-:W1:Y:S02]  /*22da0*/  MUFU.RCP R5, R5 ;  /* 0x0000000500057308 */ /* 0x002e640000001000 */
[----:B-1----:R-:W-:-:S06]  /*22db0*/  IADD3 R5, R5, 0xffffffe, RZ ;  /* 0x0ffffffe05057810 */ /* 0x002fcc0007ffe0ff */
[----:B------:R-:W1:Y:S02]  /*22dc0*/  F2I.FTZ.U32.TRUNC.NTZ R9, R5 ;  /* 0x0000000500097305 */ /* 0x000e64000021f000 */
[----:B-1----:R-:W-:-:S04]  /*22dd0*/  IMAD.MOV R5, RZ, RZ, -R9 ;  /* 0x000000ffff057224 */ /* 0x002fc800078e0a09 */
[----:B------:R-:W-:Y:S01]  /*22de0*/  IMAD R10, R5, R4, RZ ;  /* 0x00000004050a7224 */ /* 0x000fe200078e02ff */
[----:B------:R-:W-:Y:S01]  /*22df0*/  MOV R5, R3 ;  /* 0x0000000300057202 */ /* 0x000fe20000000f00 */
[----:B------:R-:W-:Y:S02]  /*22e00*/  IMAD.MOV R3, RZ, RZ, -R15 ;  /* 0x000000ffff037224 */ /* 0x000fe400078e0a0f */
        /* <DEDUP_REMOVED lines=16> */
[----:B------:R-:W-:-:S05]  /*22f10*/  IMAD R2, R3, R4, R5 ;  /* 0x0000000403027224 */ /* 0x000fca00078e0205 */
[----:B------:R1:W-:Y:S02]  /*22f20*/  STL [R1+0x20], R2 ;  /* 0x0000200201007387 */ /* 0x0003e40000100800 */
.L_x_1137:
[----:B------:R-:W-:Y:S05]  /*22f30*/  BSYNC B0 ;  /* 0x0000000000007941 */ /* 0x000fea0003800000 */
.L_x_1135:
[----:B------:R-:W-:-:S04]  /*22f40*/  LOP3.LUT R3, RZ, R3, RZ, 0x33, !PT ;  /* 0x00000003ff037212 */ /* 0x000fc800078e33ff */
[----:B-1----:R-:W-:-:S05]  /*22f50*/  IADD3 R2, R3, R6, RZ ;  /* 0x0000000603027210 */ /* 0x002fca0007ffe0ff */
[----:B------:R1:W-:Y:S01]  /*22f60*/  STL [R1+0x1c], R2 ;  /* 0x00001c0201007387 */ /* 0x0003e20000100800 */
[----:B------:R-:W-:Y:S05]  /*22f70*/  BRA `(.L_x_1138) ;  /* 0x0000005000007947 */ /* 0x000fea0003800000 */
.L_x_1126:
[----:B------:R-:W-:Y:S01]  /*22f80*/  MOV R2, c[0x0][0x53c] ;  /* 0x00014f0000027a02 */ /* 0x000fe20000000f00 */
[----:B------:R2:W-:Y:S04]  /*22f90*/  STL [R1+0x18], R10 ;  /* 0x0000180a01007387 */ /* 0x0005e80000100800 */
[----:B------:R2:W-:Y:S04]  /*22fa0*/  STL [R1+0x1c], RZ ;  /* 0x00001cff01007387 */ /* 0x0005e80000100800 */
[----:B------:R2:W-:Y:S04]  /*22fb0*/  STL [R1+0x20], RZ ;  /* 0x000020ff01007387 */ /* 0x0005e80000100800 */
[----:B------:R2:W-:Y:S02]  /*22fc0*/  STL [R1+0x24], R2 ;  /* 0x0000240201007387 */ /* 0x0005e40000100800 */
.L_x_1138:
[----:B------:R-:W-:Y:S05]  /*22fd0*/  BSYNC B1 ;  /* 0x0000000000017941 */ /* 0x000fea0003800000 */
.L_x_1124:
        /* <DEDUP_REMOVED lines=9> */
.L_x_1119:
[----:B-1----:R-:W3:Y:S02]  /*23070*/  LDL R2, [R1+0x24] ;  /* 0x0000240001027983 */ /* 0x002ee40000100800 */
[----:B---3--:R-:W-:-:S13]  /*23080*/  ISETP.GE.AND P0, PT, R2, c[0x0][0x53c], PT ;  /* 0x00014f0002007a0c */ /* 0x008fda0003f06270 */
[----:B--2---:R-:W-:Y:S01]  /*23090*/  @P0 CALL.REL.NOINC `(.L_x_1139) ;  /* 0x0000001000000944 */ /* 0x004fe20003c00000 */
[----:B------:R-:W-:Y:S05]  /*230a0*/  BRA `(.L_x_1140) ;  /* 0xfffdec8000007947 */ /* 0x000fea000383ffff */
.L_x_1139:
[----:B------:R-:W-:Y:S05]  /*230b0*/  EXIT ;  /* 0x000000000000794d */ /* 0x000fea0003800000 */
.L_x_893:
[----:B------:R-:W-:Y:S02]  /*230c0*/  MOV R3, 0x1 ;  /* 0x0000000100037802 */ /* 0x000fe40000000f00 */
[----:B------:R-:W-:Y:S02]  /*230d0*/  MOV R4, 0x230f0 ;  /* 0x000230f000047802 */ /* 0x000fe40000000f00 */
[----:B------:R-:W-:Y:S05]  /*230e0*/  CALL.REL.NOINC `($__internal_16_$__cuda_sm70_shflsync_up_p) ;  /* 0x0000339000007944 */ /* 0x000fea0003c00000 */
[----:B------:R-:W-:Y:S01]  /*230f0*/  MOV R0, R3 ;  /* 0x0000000300007202 */ /* 0x000fe20000000f00 */
[----:B------:R-:W-:Y:S05]  /*23100*/  BRA `(.L_x_1141) ;  /* 0xfffdd35000007947 */ /* 0x000fea000383ffff */
.L_x_894:
[----:B------:R-:W-:Y:S02]  /*23110*/  MOV R3, 0x2 ;  /* 0x0000000200037802 */ /* 0x000fe40000000f00 */
[----:B------:R-:W-:Y:S02]  /*23120*/  MOV R4, 0x23140 ;  /* 0x0002314000047802 */ /* 0x000fe40000000f00 */
[----:B------:R-:W-:Y:S05]  /*23130*/  CALL.REL.NOINC `($__internal_16_$__cuda_sm70_shflsync_up_p) ;  /* 0x0000334000007944 */ /* 0x000fea0003c00000 */
[----:B------:R-:W-:Y:S02]  /*23140*/  SEL R0, R3, RZ, P4 ;  /* 0x000000ff03007207 */ /* 0x000fe40002000000 */
[----:B------:R-:W-:Y:S02]  /*23150*/  MOV R3, 0x4 ;  /* 0x0000000400037802 */ /* 0x000fe40000000f00 */
[----:B------:R-:W-:Y:S01]  /*23160*/  MOV R4, 0x231a0 ;  /* 0x000231a000047802 */ /* 0x000fe20000000f00 */
[----:B------:R-:W-:-:S04]  /*23170*/  IMAD.IADD R0, R2, 0x1, R0 ;  /* 0x0000000102007824 */ /* 0x000fc800078e0200 */
[----:B------:R-:W-:Y:S02]  /*23180*/  IMAD.MOV.U32 R2, RZ, RZ, R0 ;  /* 0x000000ffff027224 */ /* 0x000fe400078e0000 */
[----:B------:R-:W-:Y:S05]  /*23190*/  CALL.REL.NOINC `($__internal_16_$__cuda_sm70_shflsync_up_p) ;  /* 0x000032e000007944 */ /* 0x000fea0003c00000 */
[----:B------:R-:W-:Y:S02]  /*231a0*/  SEL R3, R3, RZ, P3 ;  /* 0x000000ff03037207 */ /* 0x000fe40001800000 */
[----:B------:R-:W-:-:S03]  /*231b0*/  MOV R4, 0x23200 ;  /* 0x0002320000047802 */ /* 0x000fc60000000f00 */
[----:B------:R-:W-:Y:S01]  /*231c0*/  IMAD.IADD R0, R0, 0x1, R3 ;  /* 0x0000000100007824 */ /* 0x000fe200078e0203 */
[----:B------:R-:W-:-:S03]  /*231d0*/  MOV R3, 0x8 ;  /* 0x0000000800037802 */ /* 0x000fc60000000f00 */
        /* <DEDUP_REMOVED lines=8> */
[----:B------:R-:W-:Y:S01]  /*23260*/  SEL R3, R3, RZ, P1 ;  /* 0x000000ff03037207 */ /* 0x000fe20000800000 */
[----:B------:R-:W-:Y:S01]  /*23270*/  IMAD.MOV.U32 R2, RZ, RZ, 0x1f ;  /* 0x0000001fff027424 */ /* 0x000fe200078e00ff */
[----:B------:R-:W-:-:S03]  /*23280*/  MOV R226, 0x1f ;  /* 0x0000001f00e27802 */ /* 0x000fc60000000f00 */
[----:B------:R-:W-:Y:S01]  /*23290*/  IMAD.IADD R4, R0, 0x1, R3 ;  /* 0x0000000100047824 */ /* 0x000fe200078e0203 */
[----:B------:R-:W-:-:S03]  /*232a0*/  MOV R3, 0x232d0 ;  /* 0x000232d000037802 */ /* 0x000fc60000000f00 */
[----:B------:R-:W-:Y:S02]  /*232b0*/  IMAD.MOV.U32 R28, RZ, RZ, R4 ;  /* 0x000000ffff1c7224 */ /* 0x000fe400078e0004 */
[----:B------:R-:W-:Y:S05]  /*232c0*/  CALL.REL.NOINC `($__internal_15_$__cuda_sm70_shflsync_idx_p) ;  /* 0x0000315000007944 */ /* 0x000fea0003c00000 */
[----:B------:R-:W-:Y:S01]  /*232d0*/  MOV R0, R28 ;  /* 0x0000001c00007202 */ /* 0x000fe20000000f00 */
[----:B------:R-:W-:Y:S05]  /*232e0*/  BRA `(.L_x_1142) ;  /* 0xfffdd27000007947 */ /* 0x000fea000383ffff */
.L_x_896:
[----:B------:R-:W-:Y:S02]  /*232f0*/  SEL R2, RZ, 0x1, P0 ;  /* 0x00000001ff027807 */ /* 0x000fe40000000000 */
[----:B------:R-:W-:Y:S02]  /*23300*/  MOV R3, 0x23320 ;  /* 0x0002332000037802 */ /* 0x000fe40000000f00 */
[----:B------:R-:W-:Y:S05]  /*23310*/  CALL.REL.NOINC `($__internal_17_$__cuda_sm70_votesync_ballot) ;  /* 0x000031c000007944 */ /* 0x000fea0003c00000 */
[----:B------:R-:W-:Y:S05]  /*23320*/  BRA `(.L_x_1143) ;  /* 0xfffdd2c000007947 */ /* 0x000fea000383ffff */
.L_x_897:
[----:B------:R-:W-:Y:S01]  /*23330*/  IMAD.MOV.U32 R28, RZ, RZ, R9 ;  /* 0x000000ffff1c7224 */ /* 0x000fe200078e0009 */
[----:B-1----:R-:W-:Y:S01]  /*23340*/  MOV R2, R0 ;  /* 0x0000000000027202 */ /* 0x002fe20000000f00 */
[----:B------:R-:W-:Y:S01]  /*23350*/  IMAD.MOV.U32 R226, RZ, RZ, 0x1f ;  /* 0x0000001fffe27424 */ /* 0x000fe200078e00ff */
[----:B------:R-:W-:Y:S02]  /*23360*/  MOV R3, 0x23380 ;  /* 0x0002338000037802 */ /* 0x000fe40000000f00 */
[----:B------:R-:W-:Y:S05]  /*23370*/  CALL.REL.NOINC `($__internal_15_$__cuda_sm70_shflsync_idx_p) ;  /* 0x000030a000007944 */ /* 0x000fea0003c00000 */
[----:B------:R-:W-:Y:S01]  /*23380*/  IMAD.MOV.U32 R12, RZ, RZ, R28 ;  /* 0x000000ffff0c7224 */ /* 0x000fe200078e001c */
[----:B------:R-:W-:Y:S01]  /*23390*/  MOV R28, R8 ;  /* 0x00000008001c7202 */ /* 0x000fe20000000f00 */
[----:B------:R-:W-:Y:S01]  /*233a0*/  IMAD.MOV.U32 R5, RZ, RZ, RZ ;  /* 0x000000ffff057224 */ /* 0x000fe200078e00ff */
[----:B------:R-:W-:Y:S01]  /*233b0*/  MOV R2, R0 ;  /* 0x0000000000027202 */ /* 0x000fe20000000f00 */
[----:B------:R-:W-:Y:S01]  /*233c0*/  IMAD.MOV.U32 R226, RZ, RZ, 0x1f ;  /* 0x0000001fffe27424 */ /* 0x000fe200078e00ff */
[----:B------:R-:W-:-:S02]  /*233d0*/  MOV R3, 0x233f0 ;  /* 0x000233f000037802 */ /* 0x000fc40000000f00 */
[----:B------:R-:W-:Y:S05]  /*233e0*/  CALL.REL.NOINC `($__internal_15_$__cuda_sm70_shflsync_idx_p) ;  /* 0x0000303000007944 */ /* 0x000fea0003c00000 */
[----:B------:R-:W-:Y:S01]  /*233f0*/  MOV R9, R28 ;  /* 0x0000001c00097202 */ /* 0x000fe20000000f00 */
[----:B------:R-:W-:Y:S05]  /*23400*/  BRA `(.L_x_1144) ;  /* 0xfffdd25000007947 */ /* 0x000fea000383ffff */
.L_x_900:
[----:B------:R-:W-:Y:S01]  /*23410*/  IMAD.MOV.U32 R28, RZ, RZ, R4 ;  /* 0x000000ffff1c7224 */ /* 0x000fe200078e0004 */
[----:B-1----:R-:W-:Y:S01]  /*23420*/  MOV R2, R0 ;  /* 0x0000000000027202 */ /* 0x002fe20000000f00 */
[----:B------:R-:W-:Y:S01]  /*23430*/  IMAD.MOV.U32 R226, RZ, RZ, 0x1f ;  /* 0x0000001fffe27424 */ /* 0x000fe200078e00ff */
[----:B------:R-:W-:-:S02]  /*23440*/  MOV R3, 0x23460 ;  /* 0x0002346000037802 */ /* 0x000fc40000000f00 */
[----:B---34-:R-:W-:Y:S05]  /*23450*/  CALL.REL.NOINC `($__internal_15_$__cuda_sm70_shflsync_idx_p) ;  /* 0x00002fc000007944 */ /* 0x018fea0003c00000 */
[----:B------:R-:W-:Y:S01]  /*23460*/  MOV R5, R28 ;  /* 0x0000001c00057202 */ /* 0x000fe20000000f00 */
[----:B------:R-:W-:Y:S05]  /*23470*/  BRA `(.L_x_899) ;  /* 0xfffdd24000007947 */ /* 0x000fea000383ffff */
.L_x_1003:
[----:B------:R-:W-:Y:S01]  /*23480*/  IMAD.MOV.U32 R28, RZ, RZ, R4 ;  /* 0x000000ffff1c7224 */ /* 0x000fe200078e0004 */
[----:B------:R-:W-:Y:S01]  /*23490*/  MOV R2, RZ ;  /* 0x000000ff00027202 */ /* 0x000fe20000000f00 */
[----:B------:R-:W-:Y:S01]  /*234a0*/  IMAD.MOV.U32 R226, RZ, RZ, 0x181f ;  /* 0x0000181fffe27424 */ /* 0x000fe200078e00ff */
[----:B------:R-:W-:-:S02]  /*234b0*/  MOV R3, 0x234d0 ;  /* 0x000234d000037802 */ /* 0x000fc40000000f00 */
[----:B------:R-:W-:Y:S05]  /*234c0*/  CALL.REL.NOINC `($__internal_15_$__cuda_sm70_shflsync_idx_p) ;  /* 0x00002f5000007944 */ /* 0x000fea0003c00000 */
[----:B------:R-:W-:Y:S01]  /*234d0*/  MOV R9, R28 ;  /* 0x0000001c00097202 */ /* 0x000fe20000000f00 */
[----:B------:R-:W-:Y:S05]  /*234e0*/  BRA `(.L_x_1145) ;  /* 0xfffec20000007947 */ /* 0x000fea000383ffff */
.L_x_1004:
[----:B------:R-:W-:Y:S01]  /*234f0*/  IMAD.MOV.U32 R28, RZ, RZ, R5 ;  /* 0x000000ffff1c7224 */ /* 0x000fe200078e0005 */
[----:B------:R-:W-:Y:S01]  /*23500*/  MOV R2, RZ ;  /* 0x000000ff00027202 */ /* 0x000fe20000000f00 */
[----:B------:R-:W-:Y:S01]  /*23510*/  IMAD.MOV.U32 R226, RZ, RZ, 0x181f ;  /* 0x0000181fffe27424 */ /* 0x000fe200078e00ff */
[----:B------:R-:W-:-:S02]  /*23520*/  MOV R3, 0x23540 ;  /* 0x0002354000037802 */ /* 0x000fc40000000f00 */
[----:B-12---:R-:W-:Y:S05]  /*23530*/  CALL.REL.NOINC `($__internal_15_$__cuda_sm70_shflsync_idx_p) ;  /* 0x00002ee000007944 */ /* 0x006fea0003c00000 */
[----:B------:R-:W-:Y:S01]  /*23540*/  ISETP.GE.AND P1, PT, R76, c[0x0][0x1d4], PT ;  /* 0x000075004c007a0c */ /* 0x000fe20003f26270 */
[----:B------:R-:W-:Y:S01]  /*23550*/  IMAD.MOV.U32 R226, RZ, RZ, 0x181f ;  /* 0x0000181fffe27424 */ /* 0x000fe200078e00ff */
[----:B------:R-:W-:-:S02]  /*23560*/  IADD3 R2, P0, R28, R60, RZ ;  /* 0x0000003c1c027210 */ /* 0x000fc40007f1e0ff */
[----:B------:R-:W-:-:S03]  /*23570*/  SEL R8, RZ, 0x10, P1 ;  /* 0x00000010ff087807 */ /* 0x000fc60000800000 */
[----:B------:R-:W-:Y:S01]  /*23580*/  IMAD.X R3, R9, 0x1, R62, P0 ;  /* 0x0000000109037824 */ /* 0x000fe200000e063e */
[----:B------:R-:W-:-:S04]  /*23590*/  ISETP.GE.AND P0, PT, R211, c[0x0][0x1d4], PT ;  /* 0x00007500d3007a0c */ /* 0x000fc80003f06270 */
[----:B------:R-:W-:Y:S01]  /*235a0*/  SEL R6, RZ, 0x10, P0 ;  /* 0x00000010ff067807 */ /* 0x000fe20000000000 */
[----:B------:R-:W-:Y:S01]  /*235b0*/  @!PT LDS RZ, [RZ] ;  /* 0x00000000fffff984 */ /* 0x000fe20000000800 */
[----:B------:R-:W-:Y:S01]  /*235c0*/  @!PT LDS RZ, [RZ] ;  /* 0x00000000fffff984 */ /* 0x000fe20000000800 */
[----:B------:R-:W-:Y:S01]  /*235d0*/  @!PT LDS RZ, [RZ] ;  /* 0x00000000fffff984 */ /* 0x000fe20000000800 */
[----:B------:R1:W-:Y:S02]  /*235e0*/  LDGSTS.E.BYPASS.LTC128B.128 [R210+0x8100], [R2.64], !P1 ;  /* 0x0810000002d27fae */ /* 0x0003e4000c901d48 */
[----:B-1----:R-:W-:Y:S01]  /*235f0*/  IADD3 R2, P2, R28, R63, RZ ;  /* 0x0000003f1c027210 */ /* 0x002fe20007f5e0ff */
[----:B------:R-:W-:-:S04]  /*23600*/  IMAD.MOV.U32 R28, RZ, RZ, R4 ;  /* 0x000000ffff1c7224 */ /* 0x000fc800078e0004 */
[----:B------:R-:W-:-:S05]  /*23610*/  IMAD.X R3, R9, 0x1, R96, P2 ;  /* 0x0000000109037824 */ /* 0x000fca00010e0660 */
[----:B------:R1:W-:Y:S02]  /*23620*/  LDGSTS.E.BYPASS.LTC128B.128 [R210+0xb100], [R2.64], !P0 ;  /* 0x0b10000002d27fae */ /* 0x0003e4000c101d48 */
[----:B-1----:R-:W-:Y:S01]  /*23630*/  IMAD.MOV.U32 R2, RZ, RZ, 0x1 ;  /* 0x00000001ff027424 */ /* 0x002fe200078e00ff */
[----:B------:R-:W-:Y:S02]  /*23640*/  MOV R3, 0x23660 ;  /* 0x0002366000037802 */ /* 0x000fe40000000f00 */
[----:B------:R-:W-:Y:S05]  /*23650*/  CALL.REL.NOINC `($__internal_15_$__cuda_sm70_shflsync_idx_p) ;  /* 0x00002dc000007944 */ /* 0x000fea0003c00000 */
[----:B------:R-:W-:Y:S01]  /*23660*/  IMAD.MOV.U32 R9, RZ, RZ, R28 ;  /* 0x000000ffff097224 */ /* 0x000fe200078e001c */
[----:B------:R-:W-:Y:S01]  /*23670*/  MOV R2, 0x1 ;  /* 0x0000000100027802 */ /* 0x000fe20000000f00 */
[----:B------:R-:W-:Y:S01]  /*23680*/  IMAD.MOV.U32 R28, RZ, RZ, R5 ;  /* 0x000000ffff1c7224 */ /* 0x000fe200078e0005 */
[----:B------:R-:W-:Y:S02]  /*23690*/  MOV R226, 0x181f ;  /* 0x0000181f00e27802 */ /* 0x000fe40000000f00 */
[----:B------:R-:W-:Y:S02]  /*236a0*/  MOV R3, 0x236c0 ;  /* 0x000236c000037802 */ /* 0x000fe40000000f00 */
[----:B------:R-:W-:Y:S05]  /*236b0*/  CALL.REL.NOINC `($__internal_15_$__cuda_sm70_shflsync_idx_p) ;  /* 0x00002d6000007944 */ /* 0x000fea0003c00000 */
[C---:B------:R-:W-:Y:S01]  /*236c0*/  IADD3 R2, -R8.reuse, 0x10, RZ ;  /* 0x0000001008027810 */ /* 0x040fe20007ffe1ff */
[----:B------:R-:W-:Y:S01]  /*236d0*/  IMAD.MOV.U32 R226, RZ, RZ, 0x181f ;  /* 0x0000181fffe27424 */ /* 0x000fe200078e00ff */
[----:B------:R-:W-:-:S02]  /*236e0*/  ISETP.NE.U32.AND P2, PT, R8, RZ, PT ;  /* 0x000000ff0800720c */ /* 0x000fc40003f45070 */
[----:B------:R-:W-:-:S04]  /*236f0*/  LOP3.LUT R2, R2, 0xf, RZ, 0xc0, !PT ;  /* 0x0000000f02027812 */ /* 0x000fc800078ec0ff */
[----:B------:R-:W-:-:S04]  /*23700*/  IADD3 R2, P1, P0, R2, R28, R60 ;  /* 0x0000001c02027210 */ /* 0x000fc8000783e03c */
[----:B------:R-:W-:-:S05]  /*23710*/  IADD3.X R3, RZ, R9, R62, P1, P0 ;  /* 0x00000009ff037210 */ /* 0x000fca0000fe043e */
[----:B------:R-:W-:Y:S01]  /*23720*/  @!PT LDS RZ, [RZ] ;  /* 0x00000000fffff984 */ /* 0x000fe20000000800 */
[----:B------:R-:W-:Y:S01]  /*23730*/  @!PT LDS RZ, [RZ] ;  /* 0x00000000fffff984 */ /* 0x000fe20000000800 */
[----:B------:R-:W-:Y:S01]  /*23740*/  @!PT LDS RZ, [RZ] ;  /* 0x00000000fffff984 */ /* 0x000fe20000000800 */
[----:B------:R1:W-:Y:S01]  /*23750*/  LDGSTS.E.BYPASS.LTC128B.128.ZFILL [R210+0x9100], [R2.64], P2 ;  /* 0x0910000002d27fae */ /* 0x0003e20009141d48 */
[C---:B------:R-:W-:Y:S02]  /*23760*/  ISETP.NE.U32.AND P2, PT, R6.reuse, RZ, PT ;  /* 0x000000ff0600720c */ /* 0x040fe40003f45070 */
[----:B-1----:R-:W-:-:S04]  /*23770*/  IADD3 R2, -R6, 0x10, RZ ;  /* 0x0000001006027810 */ /* 0x002fc80007ffe1ff */
[----:B------:R-:W-:-:S04]  /*23780*/  LOP3.LUT R2, R2, 0xf, RZ, 0xc0, !PT ;  /* 0x0000000f02027812 */ /* 0x000fc800078ec0ff */
[----:B------:R-:W-:Y:S01]  /*23790*/  IADD3 R2, P1, P0, R2, R28, R63 ;  /* 0x0000001c02027210 */ /* 0x000fe2000783e03f */
[----:B------:R-:W-:-:S03]  /*237a0*/  IMAD.MOV.U32 R28, RZ, RZ, R4 ;  /* 0x000000ffff1c7224 */ /* 0x000fc600078e0004 */
[----:B------:R-:W-:-:S05]  /*237b0*/  IADD3.X R3, RZ, R9, R96, P1, P0 ;  /* 0x00000009ff037210 */ /* 0x000fca0000fe0460 */
[----:B------:R1:W-:Y:S02]  /*237c0*/  LDGSTS.E.BYPASS.LTC128B.128.ZFILL [R210+0xc100], [R2.64], P2 ;  /* 0x0c10000002d27fae */ /* 0x0003e40009141d48 */
        /* <DEDUP_REMOVED lines=9> */
[----:B------:R-:W-:Y:S01]  /*23860*/  MOV R2, R28 ;  /* 0x0000001c00027202 */ /* 0x000fe20000000f00 */
[----:B------:R-:W-:Y:S05]  /*23870*/  BRA `(.L_x_1146) ;  /* 0xfffebfd000007947 */ /* 0x000fea000383ffff */
.L_x_1005:
[----:B------:R-:W-:Y:S01]  /*23880*/  IMAD.MOV.U32 R28, RZ, RZ, R5 ;  /* 0x000000ffff1c7224 */ /* 0x000fe200078e0005 */
[----:B------:R-:W-:Y:S01]  /*23890*/  MOV R2, RZ ;  /* 0x000000ff00027202 */ /* 0x000fe20000000f00 */
[----:B------:R-:W-:Y:S01]  /*238a0*/  IMAD.MOV.U32 R226, RZ, RZ, 0x1c1f ;  /* 0x00001c1fffe27424 */ /* 0x000fe200078e00ff */
[----:B------:R-:W-:-:S02]  /*238b0*/  MOV R3, 0x238d0 ;  /* 0x000238d000037802 */ /* 0x000fc40000000f00 */
[----:B------:R-:W-:Y:S05]  /*238c0*/  CALL.REL.NOINC `($__internal_15_$__cuda_sm70_shflsync_idx_p) ;  /* 0x00002b5000007944 */ /* 0x000fea0003c00000 */
[----:B------:R-:W-:Y:S01]  /*238d0*/  MOV R4, R28 ;  /* 0x0000001c00047202 */ /* 0x000fe20000000f00 */
[----:B------:R-:W-:Y:S05]  /*238e0*/  BRA `(.L_x_1147) ;  /* 0xfffec19000007947 */ /* 0x000fea000383ffff */
.L_x_1010:
[----:B------:R-:W-:Y:S01]  /*238f0*/  IMAD.MOV.U32 R28, RZ, RZ, R5 ;  /* 0x000000ffff1c7224 */ /* 0x000fe200078e0005 */
[----:B------:R-:W-:Y:S01]  /*23900*/  MOV R2, 0x1 ;  /* 0x0000000100027802 */ /* 0x000fe20000000f00 */
[----:B------:R-:W-:Y:S01]  /*23910*/  IMAD.MOV.U32 R226, RZ, RZ, 0x1c1f ;  /* 0x00001c1fffe27424 */ /* 0x000fe200078e00ff */
[----:B------:R-:W-:-:S02]  /*23920*/  MOV R3, 0x23940 ;  /* 0x0002394000037802 */ /* 0x000fc40000000f00 */
[----:B-1----:R-:W-:Y:S05]  /*23930*/  CALL.REL.NOINC `($__internal_15_$__cuda_sm70_shflsync_idx_p) ;  /* 0x00002ae000007944 */ /* 0x002fea0003c00000 */
[----:B------:R-:W-:Y:S01]  /*23940*/  MOV R4, R28 ;  /* 0x0000001c00047202 */ /* 0x000fe20000000f00 */
[----:B------:R-:W-:Y:S05]  /*23950*/  BRA `(.L_x_1148) ;  /* 0xfffecb2000007947 */ /* 0x000fea000383ffff */
.L_x_1015:
[----:B------:R-:W-:Y:S01]  /*23960*/  IMAD.MOV.U32 R4, RZ, RZ, R5 ;  /* 0x000000ffff047224 */ /* 0x000fe200078e0005 */
[----:B------:R-:W-:-:S02]  /*23970*/  MOV R3, 0x2 ;  /* 0x0000000200037802 */ /* 0x000fc40000000f00 */
[----:B------:R-:W-:Y:S02]  /*23980*/  MOV R2, 0x239a0 ;  /* 0x000239a000027802 */ /* 0x000fe40000000f00 */
[----:B------:R-:W-:Y:S05]  /*23990*/  CALL.REL.NOINC `($__internal_14_$__cuda_sm70_shflsync_bfly_p) ;  /* 0x00002a2000007944 */ /* 0x000fea0003c00000 */
[----:B------:R-:W-:Y:S01]  /*239a0*/  MOV R2, R217 ;  /* 0x000000d900027202 */ /* 0x000fe20000000f00 */
[----:B------:R-:W-:Y:S05]  /*239b0*/  BRA `(.L_x_1149) ;  /* 0xfffed50000007947 */ /* 0x000fea000383ffff */
.L_x_1016:
[----:B------:R-:W-:Y:S01]  /*239c0*/  IMAD.MOV.U32 R4, RZ, RZ, R5 ;  /* 0x000000ffff047224 */ /* 0x000fe200078e0005 */
[----:B------:R-:W-:Y:S02]  /*239d0*/  MOV R3, 0x1 ;  /* 0x0000000100037802 */ /* 0x000fe40000000f00 */
[----:B------:R-:W-:Y:S02]  /*239e0*/  MOV R2, 0x23a00 ;  /* 0x00023a0000027802 */ /* 0x000fe40000000f00 */
[----:B------:R-:W-:Y:S05]  /*239f0*/  CALL.REL.NOINC `($__internal_14_$__cuda_sm70_shflsync_bfly_p) ;  /* 0x000029c000007944 */ /* 0x000fea0003c00000 */
[----:B------:R-:W-:Y:S01]  /*23a00*/  FMNMX.FTZ R5, R5, R217, !PT ;  /* 0x000000d905057209 */ /* 0x000fe20007810000 */
[----:B------:R-:W-:Y:S01]  /*23a10*/  IMAD.MOV.U32 R4, RZ, RZ, R6 ;  /* 0x000000ffff047224 */ /* 0x000fe200078e0006 */
[----:B------:R-:W-:Y:S01]  /*23a20*/  MOV R2, 0x23a50 ;  /* 0x00023a5000027802 */ /* 0x000fe20000000f00 */
[----:B------:R-:W-:Y:S02]  /*23a30*/  IMAD.MOV.U32 R3, RZ, RZ, 0x2 ;  /* 0x00000002ff037424 */ /* 0x000fe400078e00ff */
[----:B------:R-:W-:Y:S05]  /*23a40*/  CALL.REL.NOINC `($__internal_14_$__cuda_sm70_shflsync_bfly_p) ;  /* 0x0000297000007944 */ /* 0x000fea0003c00000 */
[----:B------:R-:W-:Y:S01]  /*23a50*/  FMNMX.FTZ R4, R6, R217, !PT ;  /* 0x000000d906047209 */ /* 0x000fe20007810000 */
[----:B------:R-:W-:Y:S01]  /*23a60*/  IMAD.MOV.U32 R3, RZ, RZ, 0x1 ;  /* 0x00000001ff037424 */ /* 0x000fe200078e00ff */
[----:B------:R-:W-:Y:S02]  /*23a70*/  MOV R2, 0x23a90 ;  /* 0x00023a9000027802 */ /* 0x000fe40000000f00 */
[----:B------:R-:W-:Y:S05]  /*23a80*/  CALL.REL.NOINC `($__internal_14_$__cuda_sm70_shflsync_bfly_p) ;  /* 0x0000293000007944 */ /* 0x000fea0003c00000 */
[----:B------:R-:W-:Y:S01]  /*23a90*/  MOV R6, R217 ;  /* 0x000000d900067202 */ /* 0x000fe20000000f00 */
[----:B------:R-:W-:Y:S05]  /*23aa0*/  BRA `(.L_x_1150) ;  /* 0xfffed48000007947 */ /* 0x000fea000383ffff */
.L_x_1024:
[----:B------:R-:W-:Y:S01]  /*23ab0*/  MOV R2, RZ ;  /* 0x000000ff00027202 */ /* 0x000fe20000000f00 */
[----:B------:R-:W-:Y:S01]  /*23ac0*/  IMAD.MOV.U32 R28, RZ, RZ, R4 ;  /* 0x000000ffff1c7224 */ /* 0x000fe200078e0004 */
[----:B------:R-:W-:Y:S01]  /*23ad0*/  MOV R3, 0x23b00 ;  /* 0x00023b0000037802 */ /* 0x000fe20000000f00 */
[----:B------:R-:W-:Y:S02]  /*23ae0*/  IMAD.MOV.U32 R226, RZ, RZ, 0x181f ;  /* 0x0000181fffe27424 */ /* 0x000fe400078e00ff */
[----:B-1--4-:R-:W-:Y:S05]  /*23af0*/  CALL.REL.NOINC `($__internal_15_$__cuda_sm70_shflsync_idx_p) ;  /* 0x0000292000007944 */ /* 0x012fea0003c00000 */
[----:B------:R-:W-:Y:S01]  /*23b00*/  MOV R22, R28 ;  /* 0x0000001c00167202 */ /* 0x000fe20000000f00 */
[----:B------:R-:W-:-:S05]  /*23b10*/  BRA `(.L_x_1151) ;  /* 0xfffeece000007947 */ /* 0x000fca000383ffff */
.L_x_1025:
[----:B------:R-:W-:Y:S01]  /*23b20*/  MOV R2, RZ ;  /* 0x000000ff00027202 */ /* 0x000fe20000000f00 */
[----:B------:R-:W-:Y:S01]  /*23b30*/  IMAD.MOV.U32 R28, RZ, RZ, R5 ;  /* 0x000000ffff1c7224 */ /* 0x000fe200078e0005 */
[----:B------:R-:W-:Y:S01]  /*23b40*/  MOV R3, 0x23b70 ;  /* 0x00023b7000037802 */ /* 0x000fe20000000f00 */
[----:B------:R-:W-:Y:S02]  /*23b50*/  IMAD.MOV.U32 R226, RZ, RZ, 0x181f ;  /* 0x0000181fffe27424 */ /* 0x000fe400078e00ff */
[----:B-1234-:R-:W-:Y:S05]  /*23b60*/  CALL.REL.NOINC `($__internal_15_$__cuda_sm70_shflsync_idx_p) ;  /* 0x000028b000007944 */ /* 0x01efea0003c00000 */
[----:B------:R-:W-:Y:S01]  /*23b70*/  ISETP.GE.AND P1, PT, R76, c[0x0][0x1d4], PT ;  /* 0x000075004c007a0c */ /* 0x000fe20003f26270 */
[----:B------:R-:W-:Y:S01]  /*23b80*/  IMAD.MOV.U32 R226, RZ, RZ, 0x181f ;  /* 0x0000181fffe27424 */ /* 0x000fe200078e00ff */
[----:B------:R-:W-:Y:S02]  /*23b90*/  IADD3 R20, P2, R28, R8, RZ ;  /* 0x000000081c147210 */ /* 0x000fe40007f5e0ff */
[----:B------:R-:W-:Y:S03]  /*23ba0*/  ISETP.GE.AND P0, PT, R211, c[0x0][0x1d4], PT ;  /* 0x00007500d3007a0c */ /* 0x000fe60003f06270 */
[----:B------:R-:W-:Y:S01]  /*23bb0*/  IMAD.X R21, R22, 0x1, R9, P2 ;  /* 0x0000000116157824 */ /* 0x000fe200010e0609 */
[----:B------:R-:W-:Y:S01]  /*23bc0*/  IADD3 R2, P2, R28, R10, RZ ;  /* 0x0000000a1c027210 */ /* 0x000fe20007f5e0ff */
[----:B------:R-:W-:Y:S04]  /*23bd0*/  IMAD.MOV.U32 R28, RZ, RZ, R4 ;  /* 0x000000ffff1c7224 */ /* 0x000fe800078e0004 */
[----:B------:R-:W-:Y:S01]  /*23be0*/  @!PT LDS RZ, [RZ] ;  /* 0x00000000fffff984 */ /* 0x000fe20000000800 */
[----:B------:R-:W-:Y:S01]  /*23bf0*/  @!PT LDS RZ, [RZ] ;  /* 0x00000000fffff984 */ /* 0x000fe20000000800 */
[----:B------:R-:W-:Y:S01]  /*23c00*/  @!PT LDS RZ, [RZ] ;  /* 0x00000000fffff984 */ /* 0x000fe20000000800 */
[----:B------:R1:W-:Y:S01]  /*23c10*/  LDGSTS.E.BYPASS.LTC128B.128 [R210+0x100], [R20.64], !P1 ;  /* 0x0010000014d27fae */ /* 0x0003e2000c901d48 */
[----:B------:R-:W-:Y:S05]  /*23c20*/  IMAD.X R3, R22, 0x1, R11, P2 ;  /* 0x0000000116037824 */ /* 0x000fea00010e060b */
[----:B------:R2:W-:Y:S01]  /*23c30*/  LDGSTS.E.BYPASS.LTC128B.128 [R210+0x3100], [R2.64], !P0 ;  /* 0x0310000002d27fae */ /* 0x0005e2000c101d48 */
[----:B-1----:R-:W-:Y:S02]  /*23c40*/  SEL R20, RZ, 0x10, P1 ;  /* 0x00000010ff147807 */ /* 0x002fe40000800000 */
[----:B------:R-:W-:Y:S02]  /*23c50*/  SEL R21, RZ, 0x10, P0 ;  /* 0x00000010ff157807 */ /* 0x000fe40000000000 */
[----:B--2---:R-:W-:Y:S01]  /*23c60*/  MOV R3, 0x23c90 ;  /* 0x00023c9000037802 */ /* 0x004fe20000000f00 */
[----:B------:R-:W-:Y:S02]  /*23c70*/  IMAD.MOV.U32 R2, RZ, RZ, 0x1 ;  /* 0x00000001ff027424 */ /* 0x000fe400078e00ff */
[----:B------:R-:W-:Y:S05]  /*23c80*/  CALL.REL.NOINC `($__internal_15_$__cuda_sm70_shflsync_idx_p) ;  /* 0x0000279000007944 */ /* 0x000fea0003c00000 */
[----:B------:R-:W-:Y:S01]  /*23c90*/  MOV R2, 0x1 ;  /* 0x0000000100027802 */ /* 0x000fe20000000f00 */
[----:B------:R-:W-:Y:S01]  /*23ca0*/  IMAD.MOV.U32 R22, RZ, RZ, R28 ;  /* 0x000000ffff167224 */ /* 0x000fe200078e001c */
[----:B------:R-:W-:Y:S01]  /*23cb0*/  MOV R226, 0x181f ;  /* 0x0000181f00e27802 */ /* 0x000fe20000000f00 */
[----:B------:R-:W-:Y:S01]  /*23cc0*/  IMAD.MOV.U32 R28, RZ, RZ, R5 ;  /* 0x000000ffff1c7224 */ /* 0x000fe200078e0005 */
[----:B------:R-:W-:Y:S02]  /*23cd0*/  MOV R3, 0x23cf0 ;  /* 0x00023cf000037802 */ /* 0x000fe40000000f00 */
[----:B------:R-:W-:Y:S05]  /*23ce0*/  CALL.REL.NOINC `($__internal_15_$__cuda_sm70_shflsync_idx_p) ;  /* 0x0000273000007944 */ /* 0x000fea0003c00000 */
[C---:B------:R-:W-:Y:S01]  /*23cf0*/  IADD3 R2, -R20.reuse, 0x10, RZ ;  /* 0x0000001014027810 */ /* 0x040fe20007ffe1ff */
[----:B------:R-:W-:Y:S01]  /*23d00*/  IMAD.MOV.U32 R226, RZ, RZ, 0x181f ;  /* 0x0000181fffe27424 */ /* 0x000fe200078e00ff */
        /* <DEDUP_REMOVED lines=12> */
[----:B------:R-:W-:Y:S03]  /*23dd0*/  IMAD.MOV.U32 R28, RZ, RZ, R4 ;  /* 0x000000ffff1c7224 */ /* 0x000fe600078e0004 */
[----:B------:R-:W-:Y:S05]  /*23de0*/  IADD3.X R3, RZ, R22, R11, P1, P0 ;  /* 0x00000016ff037210 */ /* 0x000fea0000fe040b */
[----:B------:R1:W-:Y:S02]  /*23df0*/  LDGSTS.E.BYPASS.LTC128B.128.ZFILL [R210+0x4100], [R2.64], P2 ;  /* 0x0410000002d27fae */ /* 0x0003e40009141d48 */
[----:B-1----:R-:W-:Y:S01]  /*23e00*/  MOV R3, 0x23e30 ;  /* 0x00023e3000037802 */ /* 0x002fe20000000f00 */
[----:B------:R-:W-:Y:S03]  /*23e10*/  IMAD.MOV.U32 R2, RZ, RZ, 0x2 ;  /* 0x00000002ff027424 */ /* 0x000fe600078e00ff */
[----:B------:R-:W-:Y:S05]  /*23e20*/  CALL.REL.NOINC `($__internal_15_$__cuda_sm70_shflsync_idx_p) ;  /* 0x000025f000007944 */ /* 0x000fea0003c00000 */
[----:B------:R-:W-:Y:S01]  /*23e30*/  MOV R2, 0x2 ;  /* 0x0000000200027802 */ /* 0x000fe20000000f00 */
[----:B------:R-:W-:Y:S01]  /*23e40*/  IMAD.MOV.U32 R4, RZ, RZ, R28 ;  /* 0x000000ffff047224 */ /* 0x000fe200078e001c */
[----:B------:R-:W-:Y:S01]  /*23e50*/  MOV R226, 0x181f ;  /* 0x0000181f00e27802 */ /* 0x000fe20000000f00 */
[----:B------:R-:W-:Y:S01]  /*23e60*/  IMAD.MOV.U32 R28, RZ, RZ, R5 ;  /* 0x000000ffff1c7224 */ /* 0x000fe200078e0005 */
[----:B------:R-:W-:Y:S02]  /*23e70*/  MOV R3, 0x23e90 ;  /* 0x00023e9000037802 */ /* 0x000fe40000000f00 */
[----:B------:R-:W-:Y:S05]  /*23e80*/  CALL.REL.NOINC `($__internal_15_$__cuda_sm70_shflsync_idx_p) ;  /* 0x0000259000007944 */ /* 0x000fea0003c00000 */
[----:B------:R-:W-:Y:S01]  /*23e90*/  MOV R5, R28 ;  /* 0x0000001c00057202 */ /* 0x000fe20000000f00 */
[----:B------:R-:W-:-:S05]  /*23ea0*/  BRA `(.L_x_1152) ;  /* 0xfffeead000007947 */ /* 0x000fca000383ffff */
.L_x_1028:
[----:B------:R-:W-:Y:S01]  /*23eb0*/  MOV R2, RZ ;  /* 0x000000ff00027202 */ /* 0x000fe20000000f00 */
[----:B------:R-:W-:Y:S01]  /*23ec0*/  IMAD.MOV.U32 R28, RZ, RZ, R4 ;  /* 0x000000ffff1c7224 */ /* 0x000fe200078e0004 */
[----:B------:R-:W-:Y:S01]  /*23ed0*/  MOV R3, 0x23f00 ;  /* 0x00023f0000037802 */ /* 0x000fe20000000f00 */
[----:B------:R-:W-:Y:S02]  /*23ee0*/  IMAD.MOV.U32 R226, RZ, RZ, 0x181f ;  /* 0x0000181fffe27424 */ /* 0x000fe400078e00ff */
[----:B------:R-:W-:Y:S05]  /*23ef0*/  CALL.REL.NOINC `($__internal_15_$__cuda_sm70_shflsync_idx_p) ;  /* 0x0000252000007944 */ /* 0x000fea0003c00000 */
[----:B------:R-:W-:Y:S01]  /*23f00*/  MOV R18, R28 ;  /* 0x0000001c00127202 */ /* 0x000fe20000000f00 */
[----:B------:R-:W-:-:S05]  /*23f10*/  BRA `(.L_x_1153) ;  /* 0xfffefc8000007947 */ /* 0x000fca000383ffff */
.L_x_1029:
[----:B------:R-:W-:Y:S01]  /*23f20*/  MOV R2, RZ ;  /* 0x000000ff00027202 */ /* 0x000fe20000000f00 */
[----:B------:R-:W-:Y:S01]  /*23f30*/  IMAD.MOV.U32 R28, RZ, RZ, R5 ;  /* 0x000000ffff1c7224 */ /* 0x000fe200078e0005 */
[----:B------:R-:W-:Y:S01]  /*23f40*/  MOV R3, 0x23f70 ;  /* 0x00023f7000037802 */ /* 0x000fe20000000f00 */
[----:B------:R-:W-:Y:S02]  /*23f50*/  IMAD.MOV.U32 R226, RZ, RZ, 0x181f ;  /* 0x0000181fffe27424 */ /* 0x000fe400078e00ff */
[----:B-12---:R-:W-:Y:S05]  /*23f60*/  CALL.REL.NOINC `($__internal_15_$__cuda_sm70_shflsync_idx_p) ;  /* 0x000024b000007944 */ /* 0x006fea0003c00000 */
        /* <DEDUP_REMOVED lines=52> */
.L_x_1030:
[----:B------:R-:W-:Y:S01]  /*242b0*/  MOV R2, RZ ;  /* 0x000000ff00027202 */ /* 0x000fe20000000f00 */
[----:B------:R-:W-:Y:S01]  /*242c0*/  IMAD.MOV.U32 R28, RZ, RZ, R8 ;  /* 0x000000ffff1c7224 */ /* 0x000fe200078e0008 */
[----:B------:R-:W-:Y:S01]  /*242d0*/  MOV R3, 0x24300 ;  /* 0x0002430000037802 */ /* 0x000fe20000000f00 */
[----:B------:R-:W-:Y:S02]  /*242e0*/  IMAD.MOV.U32 R226, RZ, RZ, 0x1c1f ;  /* 0x00001c1fffe27424 */ /* 0x000fe400078e00ff */
[----:B------:R-:W-:Y:S05]  /*242f0*/  CALL.REL.NOINC `($__internal_15_$__cuda_sm70_shflsync_idx_p) ;  /* 0x0000212000007944 */ /* 0x000fea0003c00000 */
[----:B------:R-:W-:Y:S01]  /*24300*/  MOV R5, R28 ;  /* 0x0000001c00057202 */ /* 0x000fe20000000f00 */
[----:B------:R-:W-:-:S05]  /*24310*/  BRA `(.L_x_1155) ;  /* 0xfffefbf000007947 */ /* 0x000fca000383ffff */
.L_x_1035:
[----:B------:R-:W-:Y:S01]  /*24320*/  MOV R2, 0x1 ;  /* 0x0000000100027802 */ /* 0x000fe20000000f00 */
[----:B------:R-:W-:Y:S01]  /*24330*/  IMAD.MOV.U32 R28, RZ, RZ, R8 ;  /* 0x000000ffff1c7224 */ /* 0x000fe200078e0008 */
[----:B------:R-:W-:Y:S01]  /*24340*/  MOV R3, 0x24370 ;  /* 0x0002437000037802 */ /* 0x000fe20000000f00 */
[----:B------:R-:W-:Y:S02]  /*24350*/  IMAD.MOV.U32 R226, RZ, RZ, 0x1c1f ;  /* 0x00001c1fffe27424 */ /* 0x000fe400078e00ff */
[----:B-1----:R-:W-:Y:S05]  /*24360*/  CALL.REL.NOINC `($__internal_15_$__cuda_sm70_shflsync_idx_p) ;  /* 0x000020b000007944 */ /* 0x002fea0003c00000 */
[----:B------:R-:W-:Y:S01]  /*24370*/  MOV R5, R28 ;  /* 0x0000001c00057202 */ /* 0x000fe20000000f00 */
[----:B------:R-:W-:-:S05]  /*24380*/  BRA `(.L_x_1156) ;  /* 0xffff05d000007947 */ /* 0x000fca000383ffff */
.L_x_1040:
[----:B------:R-:W-:Y:S02]  /*24390*/  MOV R3, 0x2 ;  /* 0x0000000200037802 */ /* 0x000fe40000000f00 */
[----:B------:R-:W-:Y:S02]  /*243a0*/  MOV R2, 0x243c0 ;  /* 0x000243c000027802 */ /* 0x000fe40000000f00 */
[----:B------:R-:W-:Y:S05]  /*243b0*/  CALL.REL.NOINC `($__internal_14_$__cuda_sm70_shflsync_bfly_p) ;  /* 0x0000200000007944 */ /* 0x000fea0003c00000 */
[----:B------:R-:W-:Y:S01]  /*243c0*/  MOV R2, R217 ;  /* 0x000000d900027202 */ /* 0x000fe20000000f00 */
[----:B------:R-:W-:-:S05]  /*243d0*/  BRA `(.L_x_1157) ;  /* 0xffff102000007947 */ /* 0x000fca000383ffff */
.L_x_1041:
[----:B------:R-:W-:Y:S02]  /*243e0*/  MOV R3, 0x1 ;  /* 0x0000000100037802 */ /* 0x000fe40000000f00 */
[----:B------:R-:W-:Y:S02]  /*243f0*/  MOV R2, 0x24410 ;  /* 0x0002441000027802 */ /* 0x000fe40000000f00 */
[----:B------:R-:W-:Y:S05]  /*24400*/  CALL.REL.NOINC `($__internal_14_$__cuda_sm70_shflsync_bfly_p) ;  /* 0x00001fb000007944 */ /* 0x000fea0003c00000 */
[----:B------:R-:W-:Y:S01]  /*24410*/  IMAD.MOV.U32 R3, RZ, RZ, 0x2 ;  /* 0x00000002ff037424 */ /* 0x000fe200078e00ff */
[----:B------:R-:W-:Y:S01]  /*24420*/  FMNMX.FTZ R5, R4, R217, !PT ;  /* 0x000000d904057209 */ /* 0x000fe20007810000 */
[----:B------:R-:W-:Y:S01]  /*24430*/  IMAD.MOV.U32 R4, RZ, RZ, R8 ;  /* 0x000000ffff047224 */ /* 0x000fe200078e0008 */
[----:B------:R-:W-:Y:S02]  /*24440*/  MOV R2, 0x24460 ;  /* 0x0002446000027802 */ /* 0x000fe40000000f00 */
[----:B------:R-:W-:Y:S05]  /*24450*/  CALL.REL.NOINC `($__internal_14_$__cuda_sm70_shflsync_bfly_p) ;  /* 0x00001f6000007944 */ /* 0x000fea0003c00000 */
[----:B------:R-:W-:Y:S01]  /*24460*/  FMNMX.FTZ R4, R8, R217, !PT ;  /* 0x000000d908047209 */ /* 0x000fe20007810000 */
[----:B------:R-:W-:Y:S01]  /*24470*/  IMAD.MOV.U32 R3, RZ, RZ, 0x1 ;  /* 0x00000001ff037424 */ /* 0x000fe200078e00ff */
[----:B------:R-:W-:Y:S02]  /*24480*/  MOV R2, 0x244a0 ;  /* 0x000244a000027802 */ /* 0x000fe40000000f00 */
[----:B------:R-:W-:Y:S05]  /*24490*/  CALL.REL.NOINC `($__internal_14_$__cuda_sm70_shflsync_bfly_p) ;  /* 0x00001f2000007944 */ /* 0x000fea0003c00000 */
[----:B------:R-:W-:Y:S01]  /*244a0*/  MOV R2, R217 ;  /* 0x000000d900027202 */ /* 0x000fe20000000f00 */
[----:B------:R-:W-:-:S05]  /*244b0*/  BRA `(.L_x_1158) ;  /* 0xffff0fb000007947 */ /* 0x000fca000383ffff */
.L_x_1050:
[----:B------:R-:W-:Y:S01]  /*244c0*/  MOV R2, RZ ;  /* 0x000000ff00027202 */ /* 0x000fe20000000f00 */
[----:B------:R-:W-:Y:S01]  /*244d0*/  IMAD.MOV.U32 R28, RZ, RZ, R4 ;  /* 0x000000ffff1c7224 */ /* 0x000fe200078e0004 */
[----:B------:R-:W-:Y:S01]  /*244e0*/  MOV R3, 0x24510 ;  /* 0x0002451000037802 */ /* 0x000fe20000000f00 */
[----:B------:R-:W-:Y:S02]  /*244f0*/  IMAD.MOV.U32 R226, RZ, RZ, 0x181f ;  /* 0x0000181fffe27424 */ /* 0x000fe400078e00ff */
[----:B-1--4-:R-:W-:Y:S05]  /*24500*/  CALL.REL.NOINC `($__internal_15_$__cuda_sm70_shflsync_idx_p) ;  /* 0x00001f1000007944 */ /* 0x012fea0003c00000 */
[----:B------:R-:W-:Y:S01]  /*24510*/  MOV R22, R28 ;  /* 0x0000001c00167202 */ /* 0x000fe20000000f00 */
[----:B------:R-:W-:-:S05]  /*24520*/  BRA `(.L_x_1159) ;  /* 0xffff2ce000007947 */ /* 0x000fca000383ffff */
.L_x_1051:
        /* <DEDUP_REMOVED lines=57> */
.L_x_1054:
[----:B------:R-:W-:Y:S01]  /*248c0*/  MOV R2, RZ ;  /* 0x000000ff00027202 */ /* 0x000fe20000000f00 */
[----:B------:R-:W-:Y:S01]  /*248d0*/  IMAD.MOV.U32 R28, RZ, RZ, R4 ;  /* 0x000000ffff1c7224 */ /* 0x000fe200078e0004 */
[----:B------:R-:W-:Y:S01]  /*248e0*/  MOV R3, 0x24910 ;  /* 0x0002491000037802 */ /* 0x000fe20000000f00 */
[----:B------:R-:W-:Y:S02]  /*248f0*/  IMAD.MOV.U32 R226, RZ, RZ, 0x181f ;  /* 0x0000181fffe27424 */ /* 0x000fe400078e00ff */
[----:B------:R-:W-:Y:S05]  /*24900*/  CALL.REL.NOINC `($__internal_15_$__cuda_sm70_shflsync_idx_p) ;  /* 0x00001b1000007944 */ /* 0x000fea0003c00000 */
[----:B------:R-:W-:Y:S01]  /*24910*/  MOV R18, R28 ;  /* 0x0000001c00127202 */ /* 0x000fe20000000f00 */
[----:B------:R-:W-:-:S05]  /*24920*/  BRA `(.L_x_1161) ;  /* 0xffff3c7000007947 */ /* 0x000fca000383ffff */
.L_x_1055:
        /* <DEDUP_REMOVED lines=57> */
.L_x_1056:
[----:B------:R-:W-:Y:S02]  /*24cc0*/  MOV R3, 0x2 ;  /* 0x0000000200037802 */ /* 0x000fe40000000f00 */
[----:B------:R-:W-:Y:S02]  /*24cd0*/  MOV R2, 0x24cf0 ;  /* 0x00024cf000027802 */ /* 0x000fe40000000f00 */
[----:B------:R-:W-:Y:S05]  /*24ce0*/  CALL.REL.NOINC `($__internal_14_$__cuda_sm70_shflsync_bfly_p) ;  /* 0x000016d000007944 */ /* 0x000fea0003c00000 */
[----:B------:R-:W-:Y:S01]  /*24cf0*/  MOV R2, R217 ;  /* 0x000000d900027202 */ /* 0x000fe20000000f00 */
[----:B------:R-:W-:-:S05]  /*24d00*/  BRA `(.L_x_1163) ;  /* 0xffff3e4000007947 */ /* 0x000fca000383ffff */
.L_x_1057:
        /* <DEDUP_REMOVED lines=14> */
.L_x_1060:
[----:B--23--:R-:W-:Y:S01]  /*24df0*/  MOV R2, RZ ;  /* 0x000000ff00027202 */ /* 0x00cfe20000000f00 */
[----:B------:R-:W-:Y:S01]  /*24e00*/  IMAD.MOV.U32 R28, RZ, RZ, R4 ;  /* 0x000000ffff1c7224 */ /* 0x000fe200078e0004 */
[----:B------:R-:W-:Y:S01]  /*24e10*/  MOV R3, 0x24e40 ;  /* 0x00024e4000037802 */ /* 0x000fe20000000f00 */
[----:B------:R-:W-:Y:S02]  /*24e20*/  IMAD.MOV.U32 R226, RZ, RZ, 0x181f ;  /* 0x0000181fffe27424 */ /* 0x000fe400078e00ff */
[----:B-1--4-:R-:W-:Y:S05]  /*24e30*/  CALL.REL.NOINC `($__internal_15_$__cuda_sm70_shflsync_idx_p) ;  /* 0x000015e000007944 */ /* 0x012fea0003c00000 */
[----:B------:R-:W-:-:S05]  /*24e40*/  BRA `(.L_x_1165) ;  /* 0xffff586000007947 */ /* 0x000fca000383ffff */
.L_x_1063:
[----:B------:R-:W-:Y:S01]  /*24e50*/  MOV R2, RZ ;  /* 0x000000ff00027202 */ /* 0x000fe20000000f00 */
[----:B------:R-:W-:Y:S01]  /*24e60*/  IMAD.MOV.U32 R28, RZ, RZ, R4 ;  /* 0x000000ffff1c7224 */ /* 0x000fe200078e0004 */
[----:B------:R-:W-:Y:S01]  /*24e70*/  MOV R3, 0x24ea0 ;  /* 0x00024ea000037802 */ /* 0x000fe20000000f00 */
[----:B------:R-:W-:Y:S02]  /*24e80*/  IMAD.MOV.U32 R226, RZ, RZ, 0x181f ;  /* 0x0000181fffe27424 */ /* 0x000fe400078e00ff */
[----:B-1----:R-:W-:Y:S05]  /*24e90*/  CALL.REL.NOINC `($__internal_15_$__cuda_sm70_shflsync_idx_p) ;  /* 0x0000158000007944 */ /* 0x002fea0003c00000 */
[----:B------:R-:W-:Y:S01]  /*24ea0*/  MOV R18, R28 ;  /* 0x0000001c00127202 */ /* 0x000fe20000000f00 */
[----:B------:R-:W-:-:S05]  /*24eb0*/  BRA `(.L_x_1166) ;  /* 0xffff6b1000007947 */ /* 0x000fca000383ffff */
.L_x_1064:
[----:B------:R-:W-:Y:S01]  /*24ec0*/  MOV R2, RZ ;  /* 0x000000ff00027202 */ /* 0x000fe20000000f00 */
[----:B------:R-:W-:Y:S01]  /*24ed0*/  IMAD.MOV.U32 R28, RZ, RZ, R5 ;  /* 0x000000ffff1c7224 */ /* 0x000fe200078e0005 */
[----:B------:R-:W-:Y:S01]  /*24ee0*/  MOV R3, 0x24f10 ;  /* 0x00024f1000037802 */ /* 0x000fe20000000f00 */
[----:B------:R-:W-:Y:S02]  /*24ef0*/  IMAD.MOV.U32 R226, RZ, RZ, 0x181f ;  /* 0x0000181fffe27424 */ /* 0x000fe400078e00ff */
[----:B-123--:R-:W-:Y:S05]  /*24f00*/  CALL.REL.NOINC `($__internal_15_$__cuda_sm70_shflsync_idx_p) ;  /* 0x0000151000007944 */ /* 0x00efea0003c00000 */
[----:B------:R-:W-:Y:S02]  /*24f10*/  IADD3 R16, P0, R28, R8, RZ ;  /* 0x000000081c107210 */ /* 0x000fe40007f1e0ff */
[----:B------:R-:W-:Y:S03]  /*24f20*/  MOV R226, 0x181f ;  /* 0x0000181f00e27802 */ /* 0x000fe60000000f00 */
[----:B------:R-:W-:Y:S01]  /*24f30*/  IMAD.X R17, R18, 0x1, R9, P0 ;  /* 0x0000000112117824 */ /* 0x000fe200000e0609 */
[----:B------:R-:W-:Y:S02]  /*24f40*/  IADD3 R2, P0, R28, R10, RZ ;  /* 0x0000000a1c027210 */ /* 0x000fe40007f1e0ff */
[----:B------:R-:W-:Y:S02]  /*24f50*/  MOV R28, R4 ;  /* 0x00000004001c7202 */ /* 0x000fe40000000f00 */
[----:B------:R-:W-:Y:S01]  /*24f60*/  @!PT LDS RZ, [RZ] ;  /* 0x00000000fffff984 */ /* 0x000fe20000000800 */
[----:B------:R-:W-:Y:S01]  /*24f70*/  @!PT LDS RZ, [RZ] ;  /* 0x00000000fffff984 */ /* 0x000fe20000000800 */
[----:B------:R-:W-:Y:S01]  /*24f80*/  @!PT LDS RZ, [RZ] ;  /* 0x00000000fffff984 */ /* 0x000fe20000000800 */
[----:B------:R1:W-:Y:S01]  /*24f90*/  LDGSTS.E.BYPASS.LTC128B.128 [R210+0x8100], [R16.64], !P3 ;  /* 0x0810000010d27fae */ /* 0x0003e2000d901d48 */
[----:B------:R-:W-:Y:S05]  /*24fa0*/  IMAD.X R3, R18, 0x1, R11, P0 ;  /* 0x0000000112037824 */ /* 0x000fea00000e060b */
[----:B------:R2:W-:Y:S02]  /*24fb0*/  LDGSTS.E.BYPASS.LTC128B.128 [R210+0xb100], [R2.64], !P2 ;  /* 0x0b10000002d27fae */ /* 0x0005e4000d101d48 */
[----:B--2---:R-:W-:Y:S01]  /*24fc0*/  MOV R3, 0x24ff0 ;  /* 0x00024ff000037802 */ /* 0x004fe20000000f00 */
[----:B------:R-:W-:Y:S02]  /*24fd0*/  IMAD.MOV.U32 R2, RZ, RZ, 0x1 ;  /* 0x00000001ff027424 */ /* 0x000fe400078e00ff */
[----:B-1----:R-:W-:Y:S05]  /*24fe0*/  CALL.REL.NOINC `($__internal_15_$__cuda_sm70_shflsync_idx_p) ;  /* 0x0000143000007944 */ /* 0x002fea0003c00000 */
[----:B------:R-:W-:Y:S01]  /*24ff0*/  MOV R2, 0x1 ;  /* 0x0000000100027802 */ /* 0x000fe20000000f00 */
[----:B------:R-:W-:Y:S01]  /*25000*/  IMAD.MOV.U32 R18, RZ, RZ, R28 ;  /* 0x000000ffff127224 */ /* 0x000fe200078e001c */
[----:B------:R-:W-:Y:S01]  /*25010*/  MOV R226, 0x181f ;  /* 0x0000181f00e27802 */ /* 0x000fe20000000f00 */
[----:B------:R-:W-:Y:S01]  /*25020*/  IMAD.MOV.U32 R28, RZ, RZ, R5 ;  /* 0x000000ffff1c7224 */ /* 0x000fe200078e0005 */
[----:B------:R-:W-:Y:S02]  /*25030*/  MOV R3, 0x25050 ;  /* 0x0002505000037802 */ /* 0x000fe40000000f00 */
[----:B------:R-:W-:Y:S05]  /*25040*/  CALL.REL.NOINC `($__internal_15_$__cuda_sm70_shflsync_idx_p) ;  /* 0x000013d000007944 */ /* 0x000fea0003c00000 */
        /* <DEDUP_REMOVED lines=22> */
.L_x_1065:
[----:B------:R-:W-:Y:S01]  /*251b0*/  MOV R2, RZ ;  /* 0x000000ff00027202 */ /* 0x000fe20000000f00 */
[----:B------:R-:W-:Y:S01]  /*251c0*/  IMAD.MOV.U32 R28, RZ, RZ, R8 ;  /* 0x000000ffff1c7224 */ /* 0x000fe200078e0008 */
[----:B------:R-:W-:Y:S01]  /*251d0*/  MOV R3, 0x25200 ;  /* 0x0002520000037802 */ /* 0x000fe20000000f00 */
[----:B------:R-:W-:Y:S02]  /*251e0*/  IMAD.MOV.U32 R226, RZ, RZ, 0x1c1f ;  /* 0x00001c1fffe27424 */ /* 0x000fe400078e00ff */
[----:B------:R-:W-:Y:S05]  /*251f0*/  CALL.REL.NOINC `($__internal_15_$__cuda_sm70_shflsync_idx_p) ;  /* 0x0000122000007944 */ /* 0x000fea0003c00000 */
[----:B------:R-:W-:Y:S01]  /*25200*/  MOV R5, R28 ;  /* 0x0000001c00057202 */ /* 0x000fe20000000f00 */
[----:B------:R-:W-:-:S05]  /*25210*/  BRA `(.L_x_1168) ;  /* 0xffff6a8000007947 */ /* 0x000fca000383ffff */
.L_x_1070:
[----:B------:R-:W-:Y:S01]  /*25220*/  MOV R2, 0x1 ;  /* 0x0000000100027802 */ /* 0x000fe20000000f00 */
[----:B------:R-:W-:Y:S01]  /*25230*/  IMAD.MOV.U32 R28, RZ, RZ, R8 ;  /* 0x000000ffff1c7224 */ /* 0x000fe200078e0008 */
[----:B------:R-:W-:Y:S01]  /*25240*/  MOV R3, 0x25270 ;  /* 0x0002527000037802 */ /* 0x000fe20000000f00 */
[----:B------:R-:W-:Y:S02]  /*25250*/  IMAD.MOV.U32 R226, RZ, RZ, 0x1c1f ;  /* 0x00001c1fffe27424 */ /* 0x000fe400078e00ff */
[----:B-1----:R-:W-:Y:S05]  /*25260*/  CALL.REL.NOINC `($__internal_15_$__cuda_sm70_shflsync_idx_p) ;  /* 0x000011b000007944 */ /* 0x002fea0003c00000 */
[----:B------:R-:W-:Y:S01]  /*25270*/  MOV R5, R28 ;  /* 0x0000001c00057202 */ /* 0x000fe20000000f00 */
[----:B------:R-:W-:-:S05]  /*25280*/  BRA `(.L_x_1169) ;  /* 0xffff746000007947 */ /* 0x000fca000383ffff */
.L_x_1075:
[----:B------:R-:W-:Y:S02]  /*25290*/  MOV R3, 0x2 ;  /* 0x0000000200037802 */ /* 0x000fe40000000f00 */
[----:B------:R-:W-:Y:S02]  /*252a0*/  MOV R2, 0x252c0 ;  /* 0x000252c000027802 */ /* 0x000fe40000000f00 */
[----:B------:R-:W-:Y:S05]  /*252b0*/  CALL.REL.NOINC `($__internal_14_$__cuda_sm70_shflsync_bfly_p) ;  /* 0x0000110000007944 */ /* 0x000fea0003c00000 */
[----:B------:R-:W-:Y:S01]  /*252c0*/  MOV R2, R217 ;  /* 0x000000d900027202 */ /* 0x000fe20000000f00 */
[----:B------:R-:W-:-:S05]  /*252d0*/  BRA `(.L_x_1170) ;  /* 0xffff7eb000007947 */ /* 0x000fca000383ffff */
.L_x_1076:
        /* <DEDUP_REMOVED lines=14> */
.L_x_1078:
[----:B------:R-:W-:Y:S01]  /*253c0*/  IMAD.MOV.U32 R4, RZ, RZ, R228 ;  /* 0x000000ffff047224 */ /* 0x000fe200078e00e4 */
[----:B------:R-:W-:-:S02]  /*253d0*/  MOV R3, 0x2 ;  /* 0x0000000200037802 */ /* 0x000fc40000000f00 */
[----:B------:R-:W-:Y:S02]  /*253e0*/  MOV R2, 0x25400 ;  /* 0x0002540000027802 */ /* 0x000fe40000000f00 */
[----:B------:R-:W-:Y:S05]  /*253f0*/  CALL.REL.NOINC `($__internal_14_$__cuda_sm70_shflsync_bfly_p) ;  /* 0x00000fc000007944 */ /* 0x000fea0003c00000 */
[----:B------:R-:W-:Y:S01]  /*25400*/  MOV R2, R217 ;  /* 0x000000d900027202 */ /* 0x000fe20000000f00 */
[----:B------:R-:W-:Y:S05]  /*25410*/  BRA `(.L_x_1172) ;  /* 0xffff970000007947 */ /* 0x000fea000383ffff */
.L_x_1079:
[----:B------:R-:W-:Y:S01]  /*25420*/  IMAD.MOV.U32 R4, RZ, RZ, R6 ;  /* 0x000000ffff047224 */ /* 0x000fe200078e0006 */
[----:B------:R-:W-:Y:S02]  /*25430*/  MOV R3, 0x1 ;  /* 0x0000000100037802 */ /* 0x000fe40000000f00 */
[----:B------:R-:W-:Y:S02]  /*25440*/  MOV R2, 0x25460 ;  /* 0x0002546000027802 */ /* 0x000fe40000000f00 */
[----:B-1----:R-:W-:Y:S05]  /*25450*/  CALL.REL.NOINC `($__internal_14_$__cuda_sm70_shflsync_bfly_p) ;  /* 0x00000f6000007944 */ /* 0x002fea0003c00000 */
[----:B------:R-:W-:Y:S01]  /*25460*/  FADD.FTZ R6, R6, R217 ;  /* 0x000000d906067221 */ /* 0x000fe20000010000 */
[----:B------:R-:W-:Y:S02]  /*25470*/  MOV R4, R236 ;  /* 0x000000ec00047202 */ /* 0x000fe40000000f00 */
[----:B------:R-:W-:Y:S02]  /*25480*/  MOV R3, 0x2 ;  /* 0x0000000200037802 */ /* 0x000fe40000000f00 */
[----:B------:R-:W-:Y:S02]  /*25490*/  MOV R2, 0x254b0 ;  /* 0x000254b000027802 */ /* 0x000fe40000000f00 */
[----:B------:R-:W-:Y:S05]  /*254a0*/  CALL.REL.NOINC `($__internal_14_$__cuda_sm70_shflsync_bfly_p) ;  /* 0x00000f1000007944 */ /* 0x000fea0003c00000 */
[----:B------:R-:W-:Y:S01]  /*254b0*/  FADD.FTZ R4, R236, R217 ;  /* 0x000000d9ec047221 */ /* 0x000fe20000010000 */
[----:B------:R-:W-:-:S02]  /*254c0*/  MOV R3, 0x1 ;  /* 0x0000000100037802 */ /* 0x000fc40000000f00 */
[----:B------:R-:W-:Y:S02]  /*254d0*/  MOV R2, 0x254f0 ;  /* 0x000254f000027802 */ /* 0x000fe40000000f00 */
[----:B------:R-:W-:Y:S05]  /*254e0*/  CALL.REL.NOINC `($__internal_14_$__cuda_sm70_shflsync_bfly_p) ;  /* 0x00000ed000007944 */ /* 0x000fea0003c00000 */
[----:B------:R-:W-:Y:S01]  /*254f0*/  MOV R2, R217 ;  /* 0x000000d900027202 */ /* 0x000fe20000000f00 */
[----:B------:R-:W-:Y:S05]  /*25500*/  BRA `(.L_x_1173) ;  /* 0xffff968000007947 */ /* 0x000fea000383ffff */
.L_x_1086:
[----:B--234-:R-:W-:Y:S01]  /*25510*/  IMAD.MOV.U32 R28, RZ, RZ, R6 ;  /* 0x000000ffff1c7224 */ /* 0x01cfe200078e0006 */
[----:B------:R-:W-:Y:S01]  /*25520*/  MOV R2, RZ ;  /* 0x000000ff00027202 */ /* 0x000fe20000000f00 */
[----:B------:R-:W-:Y:S01]  /*25530*/  IMAD.MOV.U32 R226, RZ, RZ, 0x181f ;  /* 0x0000181fffe27424 */ /* 0x000fe200078e00ff */
[----:B------:R-:W-:Y:S02]  /*25540*/  MOV R3, 0x25560 ;  /* 0x0002556000037802 */ /* 0x000fe40000000f00 */
[----:B-1----:R-:W-:Y:S05]  /*25550*/  CALL.REL.NOINC `($__internal_15_$__cuda_sm70_shflsync_idx_p) ;  /* 0x00000ec000007944 */ /* 0x002fea0003c00000 */
[----:B------:R-:W-:Y:S01]  /*25560*/  MOV R9, R28 ;  /* 0x0000001c00097202 */ /* 0x000fe20000000f00 */
[----:B------:R-:W-:Y:S05]  /*25570*/  BRA `(.L_x_1174) ;  /* 0xffffaa1000007947 */ /* 0x000fea000383ffff */
.L_x_1087:
[----:B------:R-:W-:Y:S01]  /*25580*/  IMAD.MOV.U32 R28, RZ, RZ, R8 ;  /* 0x000000ffff1c7224 */ /* 0x000fe200078e0008 */
[----:B------:R-:W-:Y:S01]  /*25590*/  MOV R2, RZ ;  /* 0x000000ff00027202 */ /* 0x000fe20000000f00 */
[----:B------:R-:W-:Y:S01]  /*255a0*/  IMAD.MOV.U32 R226, RZ, RZ, 0x181f ;  /* 0x0000181fffe27424 */ /* 0x000fe200078e00ff */
[----:B------:R-:W-:Y:S02]  /*255b0*/  MOV R3, 0x255d0 ;  /* 0x000255d000037802 */ /* 0x000fe40000000f00 */
[----:B-123--:R-:W-:Y:S05]  /*255c0*/  CALL.REL.NOINC `($__internal_15_$__cuda_sm70_shflsync_idx_p) ;  /* 0x00000e5000007944 */ /* 0x00efea0003c00000 */
[----:B------:R-:W-:Y:S01]  /*255d0*/  MOV R2, R28 ;  /* 0x0000001c00027202 */ /* 0x000fe20000000f00 */
[----:B------:R-:W-:Y:S05]  /*255e0*/  BRA `(.L_x_1175) ;  /* 0xffffa9c000007947 */ /* 0x000fea000383ffff */
.L_x_1090:
[----:B------:R-:W-:Y:S01]  /*255f0*/  IMAD.MOV.U32 R28, RZ, RZ, R6 ;  /* 0x000000ffff1c7224 */ /* 0x000fe200078e0006 */
[----:B--2---:R-:W-:Y:S01]  /*25600*/  MOV R2, 0x1 ;  /* 0x0000000100027802 */ /* 0x004fe20000000f00 */
[----:B------:R-:W-:Y:S01]  /*25610*/  IMAD.MOV.U32 R226, RZ, RZ, 0x181f ;  /* 0x0000181fffe27424 */ /* 0x000fe200078e00ff */
[----:B------:R-:W-:-:S02]  /*25620*/  MOV R3, 0x25640 ;  /* 0x0002564000037802 */ /* 0x000fc40000000f00 */
[----:B-1-34-:R-:W-:Y:S05]  /*25630*/  CALL.REL.NOINC `($__internal_15_$__cuda_sm70_shflsync_idx_p) ;  /* 0x00000de000007944 */ /* 0x01afea0003c00000 */
[----:B------:R-:W-:Y:S01]  /*25640*/  IMAD.MOV.U32 R9, RZ, RZ, R28 ;  /* 0x000000ffff097224 */ /* 0x000fe200078e001c */
[----:B------:R-:W-:Y:S01]  /*25650*/  MOV R2, 0x1 ;  /* 0x0000000100027802 */ /* 0x000fe20000000f00 */
[----:B------:R-:W-:Y:S01]  /*25660*/  IMAD.MOV.U32 R28, RZ, RZ, R8 ;  /* 0x000000ffff1c7224 */ /* 0x000fe200078e0008 */
[----:B------:R-:W-:-:S02]  /*25670*/  MOV R226, 0x181f ;  /* 0x0000181f00e27802 */ /* 0x000fc40000000f00 */
[----:B------:R-:W-:Y:S02]  /*25680*/  MOV R3, 0x256a0 ;  /* 0x000256a000037802 */ /* 0x000fe40000000f00 */
[----:B------:R-:W-:Y:S05]  /*25690*/  CALL.REL.NOINC `($__internal_15_$__cuda_sm70_shflsync_idx_p) ;  /* 0x00000d8000007944 */ /* 0x000fea0003c00000 */
[----:B------:R-:W-:Y:S01]  /*256a0*/  MOV R2, R28 ;  /* 0x0000001c00027202 */ /* 0x000fe20000000f00 */
[----:B------:R-:W-:Y:S05]  /*256b0*/  BRA `(.L_x_1176) ;  /* 0xffffa9e000007947 */ /* 0x000fea000383ffff */
.L_x_1093:
[----:B------:R-:W-:Y:S01]  /*256c0*/  IMAD.MOV.U32 R28, RZ, RZ, R6 ;  /* 0x000000ffff1c7224 */ /* 0x000fe200078e0006 */
[----:B--2---:R-:W-:Y:S01]  /*256d0*/  MOV R2, 0x2 ;  /* 0x0000000200027802 */ /* 0x004fe20000000f00 */
[----:B------:R-:W-:Y:S01]  /*256e0*/  IMAD.MOV.U32 R226, RZ, RZ, 0x181f ;  /* 0x0000181fffe27424 */ /* 0x000fe200078e00ff */
[----:B------:R-:W-:Y:S02]  /*256f0*/  MOV R3, 0x25710 ;  /* 0x0002571000037802 */ /* 0x000fe40000000f00 */
[----:B-1-34-:R-:W-:Y:S05]  /*25700*/  CALL.REL.NOINC `($__internal_15_$__cuda_sm70_shflsync_idx_p) ;  /* 0x00000d1000007944 */ /* 0x01afea0003c00000 */
[----:B------:R-:W-:Y:S01]  /*25710*/  MOV R9, R28 ;  /* 0x0000001c00097202 */ /* 0x000fe20000000f00 */
[----:B------:R-:W-:Y:S05]  /*25720*/  BRA `(.L_x_1177) ;  /* 0xffffaa6000007947 */ /* 0x000fea000383ffff */
.L_x_1094:
[----:B------:R-:W-:Y:S01]  /*25730*/  IMAD.MOV.U32 R28, RZ, RZ, R8 ;  /* 0x000000ffff1c7224 */ /* 0x000fe200078e0008 */
[----:B--2---:R-:W-:Y:S01]  /*25740*/  MOV R2, 0x2 ;  /* 0x0000000200027802 */ /* 0x004fe20000000f00 */
[----:B------:R-:W-:Y:S01]  /*25750*/  IMAD.MOV.U32 R226, RZ, RZ, 0x181f ;  /* 0x0000181fffe27424 */ /* 0x000fe200078e00ff */
[----:B------:R-:W-:Y:S02]  /*25760*/  MOV R3, 0x25780 ;  /* 0x0002578000037802 */ /* 0x000fe40000000f00 */
[----:B-1-34-:R-:W-:Y:S05]  /*25770*/  CALL.REL.NOINC `($__internal_15_$__cuda_sm70_shflsync_idx_p) ;  /* 0x00000ca000007944 */ /* 0x01afea0003c00000 */
[----:B------:R-:W-:Y:S01]  /*25780*/  MOV R2, R28 ;  /* 0x0000001c00027202 */ /* 0x000fe20000000f00 */
[----:B------:R-:W-:Y:S05]  /*25790*/  BRA `(.L_x_1178) ;  /* 0xffffaa1000007947 */ /* 0x000fea000383ffff */
.L_x_1097:
[----:B------:R-:W-:Y:S01]  /*257a0*/  IMAD.MOV.U32 R28, RZ, RZ, R6 ;  /* 0x000000ffff1c7224 */ /* 0x000fe200078e0006 */
[----:B---34-:R-:W-:Y:S01]  /*257b0*/  MOV R2, 0x3 ;  /* 0x0000000300027802 */ /* 0x018fe20000000f00 */
[----:B------:R-:W-:Y:S01]  /*257c0*/  IMAD.MOV.U32 R226, RZ, RZ, 0x181f ;  /* 0x0000181fffe27424 */ /* 0x000fe200078e00ff */
[----:B------:R-:W-:-:S02]  /*257d0*/  MOV R3, 0x257f0 ;  /* 0x000257f000037802 */ /* 0x000fc40000000f00 */
[----:B-12---:R-:W-:Y:S05]  /*257e0*/  CALL.REL.NOINC `($__internal_15_$__cuda_sm70_shflsync_idx_p) ;  /* 0x00000c3000007944 */ /* 0x006fea0003c00000 */
        /* <DEDUP_REMOVED lines=8> */
.L_x_1099:
[----:B------:R-:W-:Y:S01]  /*25870*/  IMAD.MOV.U32 R28, RZ, RZ, R6 ;  /* 0x000000ffff1c7224 */ /* 0x000fe200078e0006 */
[----:B------:R-:W-:Y:S01]  /*25880*/  MOV R2, RZ ;  /* 0x000000ff00027202 */ /* 0x000fe20000000f00 */
[----:B------:R-:W-:Y:S01]  /*25890*/  IMAD.MOV.U32 R226, RZ, RZ, 0x1c1f ;  /* 0x00001c1fffe27424 */ /* 0x000fe200078e00ff */
[----:B------:R-:W-:Y:S02]  /*258a0*/  MOV R3, 0x258c0 ;  /* 0x000258c000037802 */ /* 0x000fe40000000f00 */
[----:B------:R-:W-:Y:S05]  /*258b0*/  CALL.REL.NOINC `($__internal_15_$__cuda_sm70_shflsync_idx_p) ;  /* 0x00000b6000007944 */ /* 0x000fea0003c00000 */
[----:B------:R-:W-:Y:S01]  /*258c0*/  MOV R4, R28 ;  /* 0x0000001c00047202 */ /* 0x000fe20000000f00 */
[----:B------:R-:W-:Y:S05]  /*258d0*/  BRA `(.L_x_1180) ;  /* 0xffffacc000007947 */ /* 0x000fea000383ffff */
.L_x_1100:
[----:B------:R-:W-:Y:S01]  /*258e0*/  IMAD.MOV.U32 R28, RZ, RZ, R5 ;  /* 0x000000ffff1c7224 */ /* 0x000fe200078e0005 */
[----:B------:R-:W-:Y:S01]  /*258f0*/  MOV R2, RZ ;  /* 0x000000ff00027202 */ /* 0x000fe20000000f00 */
[----:B------:R-:W-:Y:S01]  /*25900*/  IMAD.MOV.U32 R226, RZ, RZ, 0x1c1f ;  /* 0x00001c1fffe27424 */ /* 0x000fe200078e00ff */
[----:B------:R-:W-:Y:S02]  /*25910*/  MOV R3, 0x25930 ;  /* 0x0002593000037802 */ /* 0x000fe40000000f00 */
[----:B-12---:R-:W-:Y:S05]  /*25920*/  CALL.REL.NOINC `($__internal_15_$__cuda_sm70_shflsync_idx_p) ;  /* 0x00000af000007944 */ /* 0x006fea0003c00000 */
[----:B------:R-:W-:Y:S01]  /*25930*/  MOV R2, R28 ;  /* 0x0000001c00027202 */ /* 0x000fe20000000f00 */
[----:B------:R-:W-:Y:S05]  /*25940*/  BRA `(.L_x_1181) ;  /* 0xffffac7000007947 */ /* 0x000fea000383ffff */
.L_x_1103:
[----:B------:R-:W-:Y:S01]  /*25950*/  IMAD.MOV.U32 R28, RZ, RZ, R6 ;  /* 0x000000ffff1c7224 */ /* 0x000fe200078e0006 */
[----:B----4-:R-:W-:Y:S01]  /*25960*/  MOV R2, 0x1 ;  /* 0x0000000100027802 */ /* 0x010fe20000000f00 */
[----:B------:R-:W-:Y:S01]  /*25970*/  IMAD.MOV.U32 R226, RZ, RZ, 0x1c1f ;  /* 0x00001c1fffe27424 */ /* 0x000fe200078e00ff */
[----:B------:R-:W-:-:S02]  /*25980*/  MOV R3, 0x259a0 ;  /* 0x000259a000037802 */ /* 0x000fc40000000f00 */
[----:B-123--:R-:W-:Y:S05]  /*25990*/  CALL.REL.NOINC `($__internal_15_$__cuda_sm70_shflsync_idx_p) ;  /* 0x00000a8000007944 */ /* 0x00efea0003c00000 */
        /* <DEDUP_REMOVED lines=8> */
.L_x_1107:
[----:B------:R-:W-:Y:S01]  /*25a20*/  IMAD.MOV.U32 R28, RZ, RZ, R5 ;  /* 0x000000ffff1c7224 */ /* 0x000fe200078e0005 */
[----:B------:R-:W-:Y:S01]  /*25a30*/  MOV R2, RZ ;  /* 0x000000ff00027202 */ /* 0x000fe20000000f00 */
[----:B------:R-:W-:Y:S01]  /*25a40*/  IMAD.MOV.U32 R226, RZ, RZ, 0x181f ;  /* 0x0000181fffe27424 */ /* 0x000fe200078e00ff */
[----:B------:R-:W-:Y:S02]  /*25a50*/  MOV R3, 0x25a70 ;  /* 0x00025a7000037802 */ /* 0x000fe40000000f00 */
[----:B------:R-:W-:Y:S05]  /*25a60*/  CALL.REL.NOINC `($__internal_15_$__cuda_sm70_shflsync_idx_p) ;  /* 0x000009b000007944 */ /* 0x000fea0003c00000 */
[----:B------:R-:W-:Y:S01]  /*25a70*/  MOV R9, R28 ;  /* 0x0000001c00097202 */ /* 0x000fe20000000f00 */
[----:B------:R-:W-:Y:S05]  /*25a80*/  BRA `(.L_x_1183) ;  /* 0xffffc11000007947 */ /* 0x000fea000383ffff */
.L_x_1108:
[----:B------:R-:W-:Y:S01]  /*25a90*/  IMAD.MOV.U32 R28, RZ, RZ, R8 ;  /* 0x000000ffff1c7224 */ /* 0x000fe200078e0008 */
[----:B------:R-:W-:Y:S01]  /*25aa0*/  MOV R2, RZ ;  /* 0x000000ff00027202 */ /* 0x000fe20000000f00 */
[----:B------:R-:W-:Y:S01]  /*25ab0*/  IMAD.MOV.U32 R226, RZ, RZ, 0x181f ;  /* 0x0000181fffe27424 */ /* 0x000fe200078e00ff */
[----:B------:R-:W-:Y:S02]  /*25ac0*/  MOV R3, 0x25ae0 ;  /* 0x00025ae000037802 */ /* 0x000fe40000000f00 */
[----:B-12---:R-:W-:Y:S05]  /*25ad0*/  CALL.REL.NOINC `($__internal_15_$__cuda_sm70_shflsync_idx_p) ;  /* 0x0000094000007944 */ /* 0x006fea0003c00000 */
[----:B------:R-:W-:Y:S01]  /*25ae0*/  MOV R2, R28 ;  /* 0x0000001c00027202 */ /* 0x000fe20000000f00 */
[----:B------:R-:W-:Y:S05]  /*25af0*/  BRA `(.L_x_1184) ;  /* 0xffffc0c000007947 */ /* 0x000fea000383ffff */
.L_x_1111:
[----:B------:R-:W-:Y:S01]  /*25b00*/  IMAD.MOV.U32 R28, RZ, RZ, R5 ;  /* 0x000000ffff1c7224 */ /* 0x000fe200078e0005 */
[----:B--2-4-:R-:W-:Y:S01]  /*25b10*/  MOV R2, 0x1 ;  /* 0x0000000100027802 */ /* 0x014fe20000000f00 */
[----:B------:R-:W-:Y:S01]  /*25b20*/  IMAD.MOV.U32 R226, RZ, RZ, 0x181f ;  /* 0x0000181fffe27424 */ /* 0x000fe200078e00ff */
[----:B------:R-:W-:-:S02]  /*25b30*/  MOV R3, 0x25b50 ;  /* 0x00025b5000037802 */ /* 0x000fc40000000f00 */
[----:B-1-3--:R-:W-:Y:S05]  /*25b40*/  CALL.REL.NOINC `($__internal_15_$__cuda_sm70_shflsync_idx_p) ;  /* 0x000008d000007944 */ /* 0x00afea0003c00000 */
        /* <DEDUP_REMOVED lines=8> */
.L_x_1114:
[----:B------:R-:W-:Y:S01]  /*25bd0*/  IMAD.MOV.U32 R28, RZ, RZ, R5 ;  /* 0x000000ffff1c7224 */ /* 0x000fe200078e0005 */
[----:B-1--4-:R-:W-:Y:S01]  /*25be0*/  MOV R2, 0x2 ;  /* 0x0000000200027802 */ /* 0x012fe20000000f00 */
[----:B------:R-:W-:Y:S01]  /*25bf0*/  IMAD.MOV.U32 R226, RZ, RZ, 0x181f ;  /* 0x0000181fffe27424 */ /* 0x000fe200078e00ff */
[----:B------:R-:W-:Y:S02]  /*25c00*/  MOV R3, 0x25c20 ;  /* 0x00025c2000037802 */ /* 0x000fe40000000f00 */
[----:B--23--:R-:W-:Y:S05]  /*25c10*/  CALL.REL.NOINC `($__internal_15_$__cuda_sm70_shflsync_idx_p) ;  /* 0x0000080000007944 */ /* 0x00cfea0003c00000 */
[----:B------:R-:W-:Y:S01]  /*25c20*/  MOV R9, R28 ;  /* 0x0000001c00097202 */ /* 0x000fe20000000f00 */
[----:B------:R-:W-:Y:S05]  /*25c30*/  BRA `(.L_x_1186) ;  /* 0xffffc17000007947 */ /* 0x000fea000383ffff */
.L_x_1115:
[----:B------:R-:W-:Y:S01]  /*25c40*/  IMAD.MOV.U32 R28, RZ, RZ, R8 ;  /* 0x000000ffff1c7224 */ /* 0x000fe200078e0008 */
[----:B----4-:R-:W-:Y:S01]  /*25c50*/  MOV R2, 0x2 ;  /* 0x0000000200027802 */ /* 0x010fe20000000f00 */
[----:B------:R-:W-:Y:S01]  /*25c60*/  IMAD.MOV.U32 R226, RZ, RZ, 0x181f ;  /* 0x0000181fffe27424 */ /* 0x000fe200078e00ff */
[----:B------:R-:W-:Y:S02]  /*25c70*/  MOV R3, 0x25c90 ;  /* 0x00025c9000037802 */ /* 0x000fe40000000f00 */
[----:B-123--:R-:W-:Y:S05]  /*25c80*/  CALL.REL.NOINC `($__internal_15_$__cuda_sm70_shflsync_idx_p) ;  /* 0x0000079000007944 */ /* 0x00efea0003c00000 */
[----:B------:R-:W-:Y:S01]  /*25c90*/  MOV R2, R28 ;  /* 0x0000001c00027202 */ /* 0x000fe20000000f00 */
[----:B------:R-:W-:Y:S05]  /*25ca0*/  BRA `(.L_x_1187) ;  /* 0xffffc12000007947 */ /* 0x000fea000383ffff */
.L_x_1118:
[----:B------:R-:W-:Y:S01]  /*25cb0*/  IMAD.MOV.U32 R28, RZ, RZ, R5 ;  /* 0x000000ffff1c7224 */ /* 0x000fe200078e0005 */
[----:B-1----:R-:W-:Y:S01]  /*25cc0*/  MOV R2, 0x3 ;  /* 0x0000000300027802 */ /* 0x002fe20000000f00 */
[----:B------:R-:W-:Y:S01]  /*25cd0*/  IMAD.MOV.U32 R226, RZ, RZ, 0x181f ;  /* 0x0000181fffe27424 */ /* 0x000fe200078e00ff */
[----:B------:R-:W-:-:S02]  /*25ce0*/  MOV R3, 0x25d00 ;  /* 0x00025d0000037802 */ /* 0x000fc40000000f00 */
[----:B--234-:R-:W-:Y:S05]  /*25cf0*/  CALL.REL.NOINC `($__internal_15_$__cuda_sm70_shflsync_idx_p) ;  /* 0x0000072000007944 */ /* 0x01cfea0003c00000 */
        /* <DEDUP_REMOVED lines=8> */
.L_x_1120:
[----:B------:R-:W-:Y:S01]  /*25d80*/  IMAD.MOV.U32 R28, RZ, RZ, R29 ;  /* 0x000000ffff1c7224 */ /* 0x000fe200078e001d */
[----:B------:R-:W-:Y:S01]  /*25d90*/  MOV R2, RZ ;  /* 0x000000ff00027202 */ /* 0x000fe20000000f00 */
[----:B------:R-:W-:Y:S01]  /*25da0*/  IMAD.MOV.U32 R226, RZ, RZ, 0x1f ;  /* 0x0000001fffe27424 */ /* 0x000fe200078e00ff */
[----:B------:R-:W-:Y:S02]  /*25db0*/  MOV R3, 0x25dd0 ;  /* 0x00025dd000037802 */ /* 0x000fe40000000f00 */
[----:B------:R-:W-:Y:S05]  /*25dc0*/  CALL.REL.NOINC `($__internal_15_$__cuda_sm70_shflsync_idx_p) ;  /* 0x0000065000007944 */ /* 0x000fea0003c00000 */
[----:B------:R-:W-:Y:S01]  /*25dd0*/  MOV R10, R28 ;  /* 0x0000001c000a7202 */ /* 0x000fe20000000f00 */
[----:B------:R-:W-:Y:S05]  /*25de0*/  BRA `(.L_x_1189) ;  /* 0xffffc29000007947 */ /* 0x000fea000383ffff */
.L_x_1121:
[----:B------:R-:W-:Y:S01]  /*25df0*/  IMAD.MOV.U32 R28, RZ, RZ, R29 ;  /* 0x000000ffff1c7224 */ /* 0x000fe200078e001d */
[----:B------:R-:W-:Y:S01]  /*25e00*/  MOV R2, 0x1 ;  /* 0x0000000100027802 */ /* 0x000fe20000000f00 */
[----:B------:R-:W-:Y:S01]  /*25e10*/  IMAD.MOV.U32 R226, RZ, RZ, 0x1f ;  /* 0x0000001fffe27424 */ /* 0x000fe200078e00ff */
[----:B------:R-:W-:Y:S02]  /*25e20*/  MOV R3, 0x25e40 ;  /* 0x00025e4000037802 */ /* 0x000fe40000000f00 */
[----:B-12---:R-:W-:Y:S05]  /*25e30*/  CALL.REL.NOINC `($__internal_15_$__cuda_sm70_shflsync_idx_p) ;  /* 0x000005e000007944 */ /* 0x006fea0003c00000 */
[----:B------:R-:W-:Y:S01]  /*25e40*/  MOV R9, R28 ;  /* 0x0000001c00097202 */ /* 0x000fe20000000f00 */
[----:B------:R-:W-:Y:S05]  /*25e50*/  BRA `(.L_x_1190) ;  /* 0xffffc24000007947 */ /* 0x000fea000383ffff */
.L_x_1122:
[----:B------:R-:W-:Y:S02]  /*25e60*/  MOV R3, 0x1 ;  /* 0x0000000100037802 */ /* 0x000fe40000000f00 */
[----:B------:R-:W-:-:S02]  /*25e70*/  MOV R4, 0x25e90 ;  /* 0x00025e9000047802 */ /* 0x000fc40000000f00 */
[----:B-1234-:R-:W-:Y:S05]  /*25e80*/  CALL.REL.NOINC `($__internal_16_$__cuda_sm70_shflsync_up_p) ;  /* 0x000005f000007944 */ /* 0x01efea0003c00000 */
[----:B------:R-:W-:Y:S05]  /*25e90*/  BRA `(.L_x_1191) ;  /* 0xffffc33000007947 */ /* 0x000fea000383ffff */
.L_x_1123:
[----:B------:R-:W-:Y:S02]  /*25ea0*/  MOV R3, 0x2 ;  /* 0x0000000200037802 */ /* 0x000fe40000000f00 */
[----:B------:R-:W-:-:S02]  /*25eb0*/  MOV R4, 0x25ed0 ;  /* 0x00025ed000047802 */ /* 0x000fc40000000f00 */
[----:B--2-4-:R-:W-:Y:S05]  /*25ec0*/  CALL.REL.NOINC `($__internal_16_$__cuda_sm70_shflsync_up_p) ;  /* 0x000005b000007944 */ /* 0x014fea0003c00000 */
[----:B------:R-:W-:Y:S02]  /*25ed0*/  SEL R3, R3, RZ, P1 ;  /* 0x000000ff03037207 */ /* 0x000fe40000800000 */
[----:B------:R-:W-:-:S03]  /*25ee0*/  MOV R4, 0x25f20 ;  /* 0x00025f2000047802 */ /* 0x000fc60000000f00 */
[----:B------:R-:W-:Y:S02]  /*25ef0*/  IMAD.IADD R2, R2, 0x1, R3 ;  /* 0x0000000102027824 */ /* 0x000fe400078e0203 */
[----:B------:R-:W-:Y:S02]  /*25f00*/  IMAD.MOV.U32 R3, RZ, RZ, 0x4 ;  /* 0x00000004ff037424 */ /* 0x000fe400078e00ff */
[----:B------:R-:W-:Y:S05]  /*25f10*/  CALL.REL.NOINC `($__internal_16_$__cuda_sm70_shflsync_up_p) ;  /* 0x0000056000007944 */ /* 0x000fea0003c00000 */
        /* <DEDUP_REMOVED lines=12> */
[----:B------:R-:W-:Y:S01]  /*25fe0*/  IMAD.IADD R4, R3, 0x1, R2 ;  /* 0x0000000103047824 */ /* 0x000fe200078e0202 */
[----:B------:R-:W-:Y:S01]  /*25ff0*/  MOV R3, 0x26030 ;  /* 0x0002603000037802 */ /* 0x000fe20000000f00 */
[----:B------:R-:W-:Y:S02]  /*26000*/  IMAD.MOV.U32 R2, RZ, RZ, 0x1f ;  /* 0x0000001fff027424 */ /* 0x000fe400078e00ff */
[----:B------:R-:W-:Y:S02]  /*26010*/  IMAD.MOV.U32 R28, RZ, RZ, R4 ;  /* 0x000000ffff1c7224 */ /* 0x000fe400078e0004 */
[----:B------:R-:W-:Y:S05]  /*26020*/  CALL.REL.NOINC `($__internal_15_$__cuda_sm70_shflsync_idx_p) ;  /* 0x000003f000007944 */ /* 0x000fea0003c00000 */
[----:B------:R-:W-:Y:S01]  /*26030*/  MOV R2, R28 ;  /* 0x0000001c00027202 */ /* 0x000fe20000000f00 */
[----:B------:R-:W-:Y:S05]  /*26040*/  BRA `(.L_x_1192) ;  /* 0xffffc28000007947 */ /* 0x000fea000383ffff */
.L_x_1127:
[----:B------:R-:W-:Y:S02]  /*26050*/  MOV R3, 0x1 ;  /* 0x0000000100037802 */ /* 0x000fe40000000f00 */
[----:B------:R-:W-:Y:S02]  /*26060*/  MOV R4, 0x26080 ;  /* 0x0002608000047802 */ /* 0x000fe40000000f00 */
[----:B------:R-:W-:Y:S05]  /*26070*/  CALL.REL.NOINC `($__internal_16_$__cuda_sm70_shflsync_up_p) ;  /* 0x0000040000007944 */ /* 0x000fea0003c00000 */
[----:B------:R-:W-:Y:S05]  /*26080*/  BRA `(.L_x_1193) ;  /* 0xffffc3b000007947 */ /* 0x000fea000383ffff */
.L_x_1128:
[----:B------:R-:W-:Y:S02]  /*26090*/  MOV R3, 0x2 ;  /* 0x0000000200037802 */ /* 0x000fe40000000f00 */
[----:B------:R-:W-:Y:S02]  /*260a0*/  MOV R4, 0x260c0 ;  /* 0x000260c000047802 */ /* 0x000fe40000000f00 */
        /* <DEDUP_REMOVED lines=25> */
.L_x_1130:
[----:B------:R-:W-:Y:S02]  /*26240*/  SEL R2, RZ, 0x1, P0 ;  /* 0x00000001ff027807 */ /* 0x000fe40000000000 */
[----:B------:R-:W-:Y:S02]  /*26250*/  MOV R3, 0x26270 ;  /* 0x0002627000037802 */ /* 0x000fe40000000f00 */
[----:B-1----:R-:W-:Y:S05]  /*26260*/  CALL.REL.NOINC `($__internal_17_$__cuda_sm70_votesync_ballot) ;  /* 0x0000027000007944 */ /* 0x002fea0003c00000 */
[----:B------:R-:W-:Y:S05]  /*26270*/  BRA `(.L_x_1195) ;  /* 0xffffc35000007947 */ /* 0x000fea000383ffff */
.L_x_1131:
[----:B------:R-:W-:Y:S01]  /*26280*/  IMAD.MOV.U32 R28, RZ, RZ, R6 ;  /* 0x000000ffff1c7224 */ /* 0x000fe200078e0006 */
[----:B--2---:R-:W-:Y:S01]  /*26290*/  MOV R2, R9 ;  /* 0x0000000900027202 */ /* 0x004fe20000000f00 */
[----:B------:R-:W-:Y:S01]  /*262a0*/  IMAD.MOV.U32 R226, RZ, RZ, 0x1f ;  /* 0x0000001fffe27424 */ /* 0x000fe200078e00ff */
[----:B------:R-:W-:-:S02]  /*262b0*/  MOV R3, 0x262d0 ;  /* 0x000262d000037802 */ /* 0x000fc40000000f00 */
[----:B-1----:R-:W-:Y:S05]  /*262c0*/  CALL.REL.NOINC `($__internal_15_$__cuda_sm70_shflsync_idx_p) ;  /* 0x0000015000007944 */ /* 0x002fea0003c00000 */
[----:B------:R-:W-:Y:S01]  /*262d0*/  IMAD.MOV.U32 R6, RZ, RZ, R28 ;  /* 0x000000ffff067224 */ /* 0x000fe200078e001c */
[----:B------:R-:W-:Y:S01]  /*262e0*/  MOV R2, R9 ;  /* 0x0000000900027202 */ /* 0x000fe20000000f00 */
[----:B------:R-:W-:Y:S01]  /*262f0*/  IMAD.MOV.U32 R28, RZ, RZ, R8 ;  /* 0x000000ffff1c7224 */ /* 0x000fe200078e0008 */
[----:B------:R-:W-:-:S02]  /*26300*/  MOV R226, 0x1f ;  /* 0x0000001f00e27802 */ /* 0x000fc40000000f00 */
[----:B------:R-:W-:Y:S02]  /*26310*/  MOV R3, 0x26330 ;  /* 0x0002633000037802 */ /* 0x000fe40000000f00 */
[----:B------:R-:W-:Y:S05]  /*26320*/  CALL.REL.NOINC `($__internal_15_$__cuda_sm70_shflsync_idx_p) ;  /* 0x000000f000007944 */ /* 0x000fea0003c00000 */
[----:B------:R-:W-:Y:S01]  /*26330*/  MOV R5, R28 ;  /* 0x0000001c00057202 */ /* 0x000fe20000000f00 */
[----:B------:R-:W-:Y:S05]  /*26340*/  BRA `(.L_x_1196) ;  /* 0xffffc2f000007947 */ /* 0x000fea000383ffff */
.L_x_1134:
[----:B------:R-:W-:Y:S01]  /*26350*/  IMAD.MOV.U32 R28, RZ, RZ, R4 ;  /* 0x000000ffff1c7224 */ /* 0x000fe200078e0004 */
[----:B--2---:R-:W-:Y:S01]  /*26360*/  MOV R2, R9 ;  /* 0x0000000900027202 */ /* 0x004fe20000000f00 */
[----:B------:R-:W-:Y:S01]  /*26370*/  IMAD.MOV.U32 R226, RZ, RZ, 0x1f ;  /* 0x0000001fffe27424 */ /* 0x000fe200078e00ff */
[----:B------:R-:W-:Y:S02]  /*26380*/  MOV R3, 0x263a0 ;  /* 0x000263a000037802 */ /* 0x000fe40000000f00 */
[----:B-1--4-:R-:W-:Y:S05]  /*26390*/  CALL.REL.NOINC `($__internal_15_$__cuda_sm70_shflsync_idx_p) ;  /* 0x0000008000007944 */ /* 0x012fea0003c00000 */
[----:B------:R-:W-:Y:S01]  /*263a0*/  MOV R15, R28 ;  /* 0x0000001c000f7202 */ /* 0x000fe20000000f00 */
[----:B------:R-:W-:Y:S05]  /*263b0*/  BRA `(.L_x_1133) ;  /* 0xffffc2e000007947 */ /* 0x000fea000383ffff */
        .weak           $__internal_14_$__cuda_sm70_shflsync_bfly_p
        .type           $__internal_14_$__cuda_sm70_shflsync_bfly_p,@function
        .size           $__internal_14_$__cuda_sm70_shflsync_bfly_p,($__internal_15_$__cuda_sm70_shflsync_idx_p - $__internal_14_$__cuda_sm70_shflsync_bfly_p)
$__internal_14_$__cuda_sm70_shflsync_bfly_p:
[----:B------:R-:W-:Y:S02]  /*263c0*/  MOV R217, 0x1f ;  /* 0x0000001f00d97802 */ /* 0x000fe40000000f00 */
[----:B------:R-:W-:-:S04]  /*263d0*/  MOV R218, 0xffffffff ;  /* 0xffffffff00da7802 */ /* 0x000fc80000000f00 */
[----:B------:R-:W-:Y:S04]  /*263e0*/  WARPSYNC R218 ;  /* 0x000000da00007348 */ /* 0x000fe80003800000 */
[----:B------:R1:W2:Y:S02]  /*263f0*/  SHFL.BFLY PT, R217, R4, R3, R217 ;  /* 0x0c00000304d97389 */ /* 0x0002a400000e00d9 */
[----:B-1----:R-:W-:-:S04]  /*26400*/  MOV R3, 0x0 ;  /* 0x0000000000037802 */ /* 0x002fc80000000f00 */
[----:B--2---:R-:W-:Y:S05]  /*26410*/  RET.REL.NODEC R2 `(_ZN7cutlass13device_kernelIN5flash19enable_sm80_to_sm89INS1_16FlashAttnFwdSm80INS1_25CollectiveMainloopFwdSm80ILi8ELi1ELb1EN4cute5tupleIJNS5_1CILi128EEENS7_ILi96EEES8_EEELi128ENS_10bfloat16_tEfNS_4arch4Sm80ELb0ELb1ELb1ELb1ELb1ELb1ELb1ELb1EEENS1_21CollectiveEpilogueFwdINS6_IJS8_S8_S9_EEENS6_IJNS7_ILi1EEESH_SH_EEESB_SD_Li256ELb1ELb1ELb1ELb0EEENS1_36VarlenDynamicPersistentTileSchedulerILi128ELi96ELi256ELi256ELb1ELb1ELb0ELb1ELb0ELb1EEEEEEEEEvNT_6ParamsE) ;  /* 0xfffd9be002007950 */ /* 0x004fea0003c3ffff */
        .weak           $__internal_15_$__cuda_sm70_shflsync_idx_p
        .type           $__internal_15_$__cuda_sm70_shflsync_idx_p,@function
        .size           $__internal_15_$__cuda_sm70_shflsync_idx_p,($__internal_16_$__cuda_sm70_shflsync_up_p - $__internal_15_$__cuda_sm70_shflsync_idx_p)
$__internal_15_$__cuda_sm70_shflsync_idx_p:
[----:B------:R-:W-:-:S04]  /*26420*/  MOV R227, 0xffffffff ;  /* 0xffffffff00e37802 */ /* 0x000fc80000000f00 */
[----:B------:R-:W-:Y:S04]  /*26430*/  WARPSYNC R227 ;  /* 0x000000e300007348 */ /* 0x000fe80003800000 */
[----:B------:R1:W2:Y:S02]  /*26440*/  SHFL.IDX PT, R28, R28, R2, R226 ;  /* 0x000000021c1c7389 */ /* 0x0002a400000e00e2 */
[----:B-1----:R-:W-:Y:S02]  /*26450*/  MOV R2, R3 ;  /* 0x0000000300027202 */ /* 0x002fe40000000f00 */
[----:B------:R-:W-:-:S04]  /*26460*/  MOV R3, 0x0 ;  /* 0x0000000000037802 */ /* 0x000fc80000000f00 */
[----:B--2---:R-:W-:Y:S05]  /*26470*/  RET.REL.NODEC R2 `(_ZN7cutlass13device_kernelIN5flash19enable_sm80_to_sm89INS1_16FlashAttnFwdSm80INS1_25CollectiveMainloopFwdSm80ILi8ELi1ELb1EN4cute5tupleIJNS5_1CILi128EEENS7_ILi96EEES8_EEELi128ENS_10bfloat16_tEfNS_4arch4Sm80ELb0ELb1ELb1ELb1ELb1ELb1ELb1ELb1EEENS1_21CollectiveEpilogueFwdINS6_IJS8_S8_S9_EEENS6_IJNS7_ILi1EEESH_SH_EEESB_SD_Li256ELb1ELb1ELb1ELb0EEENS1_36VarlenDynamicPersistentTileSchedulerILi128ELi96ELi256ELi256ELb1ELb1ELb0ELb1ELb0ELb1EEEEEEEEEvNT_6ParamsE) ;  /* 0xfffd9b8002007950 */ /* 0x004fea0003c3ffff */
        .weak           $__internal_16_$__cuda_sm70_shflsync_up_p
        .type           $__internal_16_$__cuda_sm70_shflsync_up_p,@function
        .size           $__internal_16_$__cuda_sm70_shflsync_up_p,($__internal_17_$__cuda_sm70_votesync_ballot - $__internal_16_$__cuda_sm70_shflsync_up_p)
$__internal_16_$__cuda_sm70_shflsync_up_p:
[----:B------:R-:W-:Y:S02]  /*26480*/  MOV R11, 0xffffffff ;  /* 0xffffffff000b7802 */ /* 0x000fe40000000f00 */
[----:B------:R-:W-:Y:S02]  /*26490*/  MOV R5, RZ ;  /* 0x000000ff00057202 */ /* 0x000fe40000000f00 */
[----:B------:R-:W-:Y:S04]  /*264a0*/  WARPSYNC R11 ;  /* 0x0000000b00007348 */ /* 0x000fe80003800000 */
[----:B------:R1:W2:Y:S02]  /*264b0*/  SHFL.UP PT, R3, R2, R3, R5 ;  /* 0x0400000302037389 */ /* 0x0002a400000e0005 */
[----:B-1----:R-:W-:-:S04]  /*264c0*/  MOV R5, 0x0 ;  /* 0x0000000000057802 */ /* 0x002fc80000000f00 */
[----:B--2---:R-:W-:Y:S05]  /*264d0*/  RET.REL.NODEC R4 `(_ZN7cutlass13device_kernelIN5flash19enable_sm80_to_sm89INS1_16FlashAttnFwdSm80INS1_25CollectiveMainloopFwdSm80ILi8ELi1ELb1EN4cute5tupleIJNS5_1CILi128EEENS7_ILi96EEES8_EEELi128ENS_10bfloat16_tEfNS_4arch4Sm80ELb0ELb1ELb1ELb1ELb1ELb1ELb1ELb1EEENS1_21CollectiveEpilogueFwdINS6_IJS8_S8_S9_EEENS6_IJNS7_ILi1EEESH_SH_EEESB_SD_Li256ELb1ELb1ELb1ELb0EEENS1_36VarlenDynamicPersistentTileSchedulerILi128ELi96ELi256ELi256ELb1ELb1ELb0ELb1ELb0ELb1EEEEEEEEEvNT_6ParamsE) ;  /* 0xfffd9b2004007950 */ /* 0x004fea0003c3ffff */
        .weak           $__internal_17_$__cuda_sm70_votesync_ballot
        .type           $__internal_17_$__cuda_sm70_votesync_ballot,@function
        .size           $__internal_17_$__cuda_sm70_votesync_ballot,(.L_x_3590 - $__internal_17_$__cuda_sm70_votesync_ballot)
$__internal_17_$__cuda_sm70_votesync_ballot:
[----:B------:R-:W-:Y:S01]  /*264e0*/  ISETP.NE.U32.AND P0, PT, R2, 0x1, PT ;  /* 0x000000010200780c */ /* 0x000fe20003f05070 */
[----:B------:R-:W-:-:S04]  /*264f0*/  IMAD.MOV.U32 R5, RZ, RZ, -0x1 ;  /* 0xffffffffff057424 */ /* 0x000fc800078e00ff */
[----:B------:R-:W-:Y:S08]  /*26500*/  WARPSYNC R5 ;  /* 0x0000000500007348 */ /* 0x000ff00003800000 */
[----:B------:R-:W-:-:S04]  /*26510*/  VOTE.ANY R2, PT, !P0 ;  /* 0x0000000000027806 */ /* 0x000fc800040e0100 */
[----:B------:R-:W-:Y:S01]  /*26520*/  LOP3.LUT R14, R2, R5, RZ, 0xc0, !PT ;  /* 0x00000005020e7212 */ /* 0x000fe200078ec0ff */
[----:B------:R-:W-:Y:S02]  /*26530*/  IMAD.MOV.U32 R2, RZ, RZ, R3 ;  /* 0x000000ffff027224 */ /* 0x000fe400078e0003 */
[----:B------:R-:W-:-:S04]  /*26540*/  IMAD.MOV.U32 R3, RZ, RZ, 0x0 ;  /* 0x00000000ff037424 */ /* 0x000fc800078e00ff */
[----:B------:R-:W-:Y:S05]  /*26550*/  RET.REL.NODEC R2 `(_ZN7cutlass13device_kernelIN5flash19enable_sm80_to_sm89INS1_16FlashAttnFwdSm80INS1_25CollectiveMainloopFwdSm80ILi8ELi1ELb1EN4cute5tupleIJNS5_1CILi128EEENS7_ILi96EEES8_EEELi128ENS_10bfloat16_tEfNS_4arch4Sm80ELb0ELb1ELb1ELb1ELb1ELb1ELb1ELb1EEENS1_21CollectiveEpilogueFwdINS6_IJS8_S8_S9_EEENS6_IJNS7_ILi1EEESH_SH_EEESB_SD_Li256ELb1ELb1ELb1ELb0EEENS1_36VarlenDynamicPersistentTileSchedulerILi128ELi96ELi256ELi256ELb1ELb1ELb0ELb1ELb0ELb1EEEEEEEEEvNT_6ParamsE) ;  /* 0xfffd9aa002007950 */ /* 0x000fea0003c3ffff */
.L_x_1197:
        /* <DEDUP_REMOVED lines=10> */
.L_x_3590:


//--------------------- .text._ZN7cutlass13device_kernelIN5flash19enable_sm80_to_sm89INS1_16FlashAttnFwdSm80INS1_25CollectiveMainloopFwdSm80ILi4ELi1ELb0EN4cute5tupleIJNS5_1CILi128EEENS7_ILi64EEES8_EEELi128ENS_10bfloat16_tEfNS_4arch4Sm80ELb1ELb0ELb1ELb0ELb1ELb0ELb1ELb1EEENS1_21CollectiveEpilogueFwdINS6_IJS8_S8_S9_EEENS6_IJNS7_ILi1EEESH_SH_EEESB_SD_Li128ELb0ELb1ELb1ELb0EEENS1_30DynamicPersistentTileSchedulerILi128ELi128ELb1ELb1ELb0EEEEEEEEEvNT_6ParamsE --------------------------
	.section	.text._ZN7cutlass13device_kernelIN5flash19enable_sm80_to_sm89INS1_16FlashAttnFwdSm80INS1_25CollectiveMainloopFwdSm80ILi4ELi1ELb0EN4cute5tupleIJNS5_1CILi128EEENS7_ILi64EEES8_EEELi128ENS_10bfloat16_tEfNS_4arch4Sm80ELb1ELb0ELb1ELb0ELb1ELb0ELb1ELb1EEENS1_21CollectiveEpilogueFwdINS6_IJS8_S8_S9_EEENS6_IJNS7_ILi1EEESH_SH_EEESB_SD_Li128ELb0ELb1ELb1ELb0EEENS1_30DynamicPersistentTileSchedulerILi128ELi128ELb1ELb1ELb0EEEEEEEEEvNT_6ParamsE,"ax",@progbits
	.sectioninfo	@"SHI_REGISTERS=255"
	.align	128
.text._ZN7cutlass13device_kernelIN5flash19enable_sm80_to_sm89INS1_16FlashAttnFwdSm80INS1_25CollectiveMainloopFwdSm80ILi4ELi1ELb0EN4cute5tupleIJNS5_1CILi128EEENS7_ILi64EEES8_EEELi128ENS_10bfloat16_tEfNS_4arch4Sm80ELb1ELb0ELb1ELb0ELb1ELb0ELb1ELb1EEENS1_21CollectiveEpilogueFwdINS6_IJS8_S8_S9_EEENS6_IJNS7_ILi1EEESH_SH_EEESB_SD_Li128ELb0ELb1ELb1ELb0EEENS1_30DynamicPersistentTileSchedulerILi128ELi128ELb1ELb1ELb0EEEEEEEEEvNT_6ParamsE:
        .type           _ZN7cutlass13device_kernelIN5flash19enable_sm80_to_sm89INS1_16FlashAttnFwdSm80INS1_25CollectiveMainloopFwdSm80ILi4ELi1ELb0EN4cute5tupleIJNS5_1CILi128EEENS7_ILi64EEES8_EEELi128ENS_10bfloat16_tEfNS_4arch4Sm80ELb1ELb0ELb1ELb0ELb1ELb0ELb1ELb1EEENS1_21CollectiveEpilogueFwdINS6_IJS8_S8_S9_EEENS6_IJNS7_ILi1EEESH_SH_EEESB_SD_Li128ELb0ELb1ELb1ELb0EEENS1_30DynamicPersistentTileSchedulerILi128ELi128ELb1ELb1ELb0EEEEEEEEEvNT_6ParamsE,@function
        .size           _ZN7cutlass13device_kernelIN5flash19enable_sm80_to_sm89INS1_16FlashAttnFwdSm80INS1_25CollectiveMainloopFwdSm80ILi4ELi1ELb0EN4cute5tupleIJNS5_1CILi128EEENS7_ILi64EEES8_EEELi128ENS_10bfloat16_tEfNS_4arch4Sm80ELb1ELb0ELb1ELb0ELb1ELb0ELb1ELb1EEENS1_21CollectiveEpilogueFwdINS6_IJS8_S8_S9_EEENS6_IJNS7_ILi1EEESH_SH_EEESB_SD_Li128ELb0ELb1ELb1ELb0EEENS1_30DynamicPersistentTileSchedulerILi128ELi128ELb1ELb1ELb0EEEEEEEEEvNT_6ParamsE,(.L_x_3595 - _ZN7cutlass13device_kernelIN5flash19enable_sm80_to_sm89INS1_16FlashAttnFwdSm80INS1_25CollectiveMainloopFwdSm80ILi4ELi1ELb0EN4cute5tupleIJNS5_1CILi128EEENS7_ILi64EEES8_EEELi128ENS_10bfloat16_tEfNS_4arch4Sm80ELb1ELb0ELb1ELb0ELb1ELb0ELb1ELb1EEENS1_21CollectiveEpilogueFwdINS6_IJS8_S8_S9_EEENS6_IJNS7_ILi1EEESH_SH_EEESB_SD_Li128ELb0ELb1ELb1ELb0EEENS1_30DynamicPersistentTileSchedulerILi128ELi128ELb1ELb1ELb0EEEEEEEEEvNT_6ParamsE)
        .other          _ZN7cutlass13device_kernelIN5flash19enable_sm80_to_sm89INS1_16FlashAttnFwdSm80INS1_25CollectiveMainloopFwdSm80ILi4ELi1ELb0EN4cute5tupleIJNS5_1CILi128EEENS7_ILi64EEES8_EEELi128ENS_10bfloat16_tEfNS_4arch4Sm80ELb1ELb0ELb1ELb0ELb1ELb0ELb1ELb1EEENS1_21CollectiveEpilogueFwdINS6_IJS8_S8_S9_EEENS6_IJNS7_ILi1EEESH_SH_EEESB_SD_Li128ELb0ELb1ELb1ELb0EEENS1_30DynamicPersistentTileSchedulerILi128ELi128ELb1ELb1ELb0EEEEEEEEEvNT_6ParamsE,@"STO_CUDA_ENTRY STV_DEFAULT"
_ZN7cutlass13device_kernelIN5flash19enable_sm80_to_sm89INS1_16FlashAttnFwdSm80INS1_25CollectiveMainloopFwdSm80ILi4ELi1ELb0EN4cute5tupleIJNS5_1CILi128EEENS7_ILi64EEES8_EEELi128ENS_10bfloat16_tEfNS_4arch4Sm80ELb1ELb0ELb1ELb0ELb1ELb0ELb1ELb1EEENS1_21CollectiveEpilogueFwdINS6_IJS8_S8_S9_EEENS6_IJNS7_ILi1EEESH_SH_EEESB_SD_Li128ELb0ELb1ELb1ELb0EEENS1_30DynamicPersistentTileSchedulerILi128ELi128ELb1ELb1ELb0EEEEEEEEEvNT_6ParamsE:
[----:B------:R-:W-:-:S03]  /*0000*/  MOV R1, c[0x0][0x28] ;  /* 0x00000a0000017a02 */ /* 0x000fc60000000f00 */
[----:B------:R-:W1:Y:S01]  /*0010*/  S2R R17, SR_TID.X ;  /* 0x0000000000117919 */ /* 0x000e620000002100 */
[----:B------:R-:W-:-:S03]  /*0020*/  IADD3 R1, R1, -0xf8, RZ ;  /* 0xffffff0801017810 */ /* 0x000fc60007ffe0ff */
[----:B------:R-:W2:Y:S01]  /*0030*/  S2R R5, SR_CTAID.X ;  /* 0x0000000000057919 */ /* 0x000ea20000002500 */
[----:B-1----:R-:W-:-:S05]  /*0040*/  SHF.R.U32.HI R0, RZ, 0x5, R17 ;  /* 0x00000005ff007819 */ /* 0x002fca0000011611 */
[----:B------:R-:W1:Y:S04]  /*0050*/  SHFL.IDX PT, R2, R0, RZ, 0x1f ;  /* 0x00001fff00027589 */ /* 0x000e6800000e0000 */
[----:B------:R-:W3:Y:S01]  /*0060*/  SHFL.IDX PT, R0, R0, RZ, 0x1f ;  /* 0x00001fff00007589 */ /* 0x000ee200000e0000 */
[----:B-1----:R-:W-:Y:S01]  /*0070*/  ISETP.GE.AND P0, PT, R2, 0x1, PT ;  /* 0x000000010200780c */ /* 0x002fe20003f06270 */
[----:B---3--:R1:W3:-:S12]  /*0080*/  R2UR UR6, R0 ;  /* 0x00000000000673c2 */ /* 0x0082d800000e0000 */
[----:B------:R-:W-:Y:S06]  /*0090*/  @P0 BAR.ARV 0x4, 0x80 ;  /* 0x0102000000000b1d */ /* 0x000fec0000002000 */
[----:B--2---:R-:W-:-:S13]  /*00a0*/  ISETP.GE.AND P0, PT, R5, c[0x0][0x538], PT ;  /* 0x00014e0005007a0c */ /* 0x004fda0003f06270 */
[----:B------:R-:W-:Y:S05]  /*00b0*/  @P0 EXIT ;  /* 0x000000000000094d */ /* 0x000fea0003800000 */
[----:B-1-3--:R-:W-:Y:S01]  /*00c0*/  SHF.R.S32.HI R4, RZ, 0x1f, R17 ;  /* 0x0000001fff047819 */ /* 0x00afe20000011411 */
[----:B------:R-:W-:Y:S01]  /*00d0*/  IMAD.MOV.U32 R240, RZ, RZ, 0x20 ;  /* 0x00000020fff07424 */ /* 0x000fe200078e00ff */
[----:B------:R-:W-:Y:S01]  /*00e0*/  ULDC.64 UR8, c[0x0][0x118] ;  /* 0x0000460000087ab9 */ /* 0x000fe20000000a00 */
[----:B------:R-:W-:Y:S01]  /*00f0*/  IMAD.MOV.U32 R243, RZ, RZ, 0x40 ;  /* 0x00000040fff37424 */ /* 0x000fe200078e00ff */
[CC--:B------:R-:W-:Y:S02]  /*0100*/  LEA.HI R9, R4.reuse, R17.reuse, RZ, 0x3 ;  /* 0x0000001104097211 */ /* 0x0c0fe400078f18ff */
[----:B------:R-:W-:Y:S02]  /*0110*/  LEA.HI R7, R4, R17, RZ, 0x4 ;  /* 0x0000001104077211 */ /* 0x000fe400078f20ff */
[----:B------:R-:W-:Y:S02]  /*0120*/  SHF.R.S32.HI R3, RZ, 0x3, R9 ;  /* 0x00000003ff037819 */ /* 0x000fe40000011409 */
[----:B------:R-:W-:-:S02]  /*0130*/  LOP3.LUT R2, R9, 0xfffffff8, RZ, 0xc0, !PT ;  /* 0xfffffff809027812 */ /* 0x000fc400078ec0ff */
[----:B------:R-:W-:Y:S01]  /*0140*/  LEA.HI R10, R4, R17, RZ, 0x2 ;  /* 0x00000011040a7211 */ /* 0x000fe200078f10ff */
[----:B------:R-:W-:Y:S01]  /*0150*/  IMAD.SHL.U32 R8, R3, 0x40, RZ ;  /* 0x0000004003087824 */ /* 0x000fe200078e00ff */
[----:B------:R-:W-:Y:S01]  /*0160*/  LOP3.LUT R0, R7, 0xfffffff0, RZ, 0xc0, !PT ;  /* 0xfffffff007007812 */ /* 0x000fe200078ec0ff */
[C---:B------:R-:W-:Y:S01]  /*0170*/  IMAD.IADD R12, R17.reuse, 0x1, -R2 ;  /* 0x00000001110c7824 */ /* 0x040fe200078e0a02 */
[----:B------:R-:W-:Y:S02]  /*0180*/  LOP3.LUT R10, R10, 0xfffffffc, RZ, 0xc0, !PT ;  /* 0xfffffffc0a0a7812 */ /* 0x000fe400078ec0ff */
[----:B------:R-:W-:Y:S01]  /*0190*/  LOP3.LUT R8, R8, 0x1c0, RZ, 0xc0, !PT ;  /* 0x000001c008087812 */ /* 0x000fe200078ec0ff */
[C---:B------:R-:W-:Y:S01]  /*01a0*/  IMAD.IADD R0, R17.reuse, 0x1, -R0 ;  /* 0x0000000111007824 */ /* 0x040fe200078e0a00 */
[----:B------:R-:W-:Y:S01]  /*01b0*/  SHF.R.S32.HI R11, RZ, 0x4, R7 ;  /* 0x00000004ff0b7819 */ /* 0x000fe20000011407 */
[C---:B------:R-:W-:Y:S01]  /*01c0*/  IMAD.SHL.U32 R16, R12.reuse, 0x8, RZ ;  /* 0x000000080c107824 */ /* 0x040fe200078e00ff */
[----:B------:R-:W-:Y:S01]  /*01d0*/  SHF.R.U32.HI R3, RZ, 0x3, R8 ;  /* 0x00000003ff037819 */ /* 0x000fe20000011608 */
[----:B------:R-:W-:Y:S01]  /*01e0*/  IMAD.IADD R10, R17, 0x1, -R10 ;  /* 0x00000001110a7824 */ /* 0x000fe200078e0a0a */
[----:B------:R-:W-:Y:S01]  /*01f0*/  SHF.R.S32.HI R6, RZ, 0x1f, R0 ;  /* 0x0000001fff067819 */ /* 0x000fe20000011400 */
[----:B------:R-:W-:Y:S01]  /*0200*/  IMAD.SHL.U32 R250, R12, 0x40, RZ ;  /* 0x000000400cfa7824 */ /* 0x000fe200078e00ff */
[----:B------:R-:W-:Y:S01]  /*0210*/  LOP3.LUT R8, R8, 0x38, R16, 0xf8, !PT ;  /* 0x0000003808087812 */ /* 0x000fe200078ef810 */
[----:B------:R-:W-:Y:S01]  /*0220*/  STL [R1+0x18], R16 ;  /* 0x0000181001007387 */ /* 0x000fe20000100800 */
[----:B------:R-:W-:-:S02]  /*0230*/  LEA.HI R7, R7, R11, RZ, 0x1 ;  /* 0x0000000b07077211 */ /* 0x000fc400078f08ff */
[----:B------:R-:W-:Y:S02]  /*0240*/  LEA.HI R2, R10, R10, RZ, 0x1 ;  /* 0x0000000a0a027211 */ /* 0x000fe400078f08ff */
[----:B------:R-:W-:Y:S02]  /*0250*/  LEA.HI R6, R6, R0, RZ, 0x3 ;  /* 0x0000000006067211 */ /* 0x000fe400078f18ff */
[----:B------:R-:W-:Y:S02]  /*0260*/  LOP3.LUT R3, R8, R3, RZ, 0x3c, !PT ;  /* 0x0000000308037212 */ /* 0x000fe400078e3cff */
[----:B------:R-:W-:Y:S02]  /*0270*/  LOP3.LUT R7, R7, 0xfffffffe, RZ, 0xc0, !PT ;  /* 0xfffffffe07077812 */ /* 0x000fe400078ec0ff */
[C---:B------:R-:W-:Y:S01]  /*0280*/  LOP3.LUT R13, R2.reuse, 0x1ffffffe, RZ, 0xc0, !PT ;  /* 0x1ffffffe020d7812 */ /* 0x040fe200078ec0ff */
[----:B------:R-:W-:Y:S01]  /*0290*/  IMAD.SHL.U32 R2, R2, 0x20, RZ ;  /* 0x0000002002027824 */ /* 0x000fe200078e00ff */
[----:B------:R-:W-:Y:S01]  /*02a0*/  LOP3.LUT R8, R6, 0xfffffff8, RZ, 0xc0, !PT ;  /* 0xfffffff806087812 */ /* 0x000fe200078ec0ff */
[----:B------:R-:W-:Y:S01]  /*02b0*/  IMAD.IADD R7, R11, 0x1, -R7 ;  /* 0x000000010b077824 */ /* 0x000fe200078e0a07 */
[-C--:B------:R-:W-:Y:S01]  /*02c0*/  LEA.HI R12, R4, R17.reuse, RZ, 0x5 ;  /* 0x00000011040c7211 */ /* 0x080fe200078f28ff */
[----:B------:R-:W-:Y:S01]  /*02d0*/  IMAD.IADD R13, R10, 0x1, -R13 ;  /* 0x000000010a0d7824 */ /* 0x000fe200078e0a0d */
[----:B------:R-:W-:Y:S01]  /*02e0*/  LOP3.LUT R250, R250, 0x1c0, RZ, 0xc0, !PT ;  /* 0x000001c0fafa7812 */ /* 0x000fe200078ec0ff */
[----:B------:R-:W-:Y:S01]  /*02f0*/  IMAD.IADD R8, R0, 0x1, -R8 ;  /* 0x0000000100087824 */ /* 0x000fe200078e0a08 */
[----:B------:R-:W-:Y:S01]  /*0300*/  LEA.HI R0, R4, R17, RZ, 0x6 ;  /* 0x0000001104007211 */ /* 0x000fe200078f30ff */
[----:B------:R-:W-:Y:S01]  /*0310*/  IMAD.SHL.U32 R6, R6, 0x40, RZ ;  /* 0x0000004006067824 */ /* 0x000fe200078e00ff */
[--C-:B------:R-:W-:Y:S01]  /*0320*/  SHF.R.S32.HI R11, RZ, 0x5, R12.reuse ;  /* 0x00000005ff0b7819 */ /* 0x100fe2000001140c */
[----:B------:R-:W-:Y:S01]  /*0330*/  IMAD.SHL.U32 R246, R8, 0x40, RZ ;  /* 0x0000004008f67824 */ /* 0x000fe200078e00ff */
[----:B------:R-:W-:Y:S01]  /*0340*/  SHF.R.S32.HI R10, RZ, 0x1f, R12 ;  /* 0x0000001fff0a7819 */ /* 0x000fe2000001140c */
[----:B------:R-:W-:Y:S01]  /*0350*/  IMAD.SHL.U32 R0, R0, 0x8, RZ ;  /* 0x0000000800007824 */ /* 0x000fe200078e00ff */
[----:B------:R-:W-:-:S02]  /*0360*/  LOP3.LUT R12, R12, 0xffffffe0, RZ, 0xc0, !PT ;  /* 0xffffffe00c0c7812 */ /* 0x000fc400078ec0ff */
[----:B------:R-:W-:Y:S02]  /*0370*/  LEA.HI R10, R10, R11, RZ, 0x2 ;  /* 0x0000000b0a0a7211 */ /* 0x000fe400078f10ff */
[----:B------:R-:W-:Y:S01]  /*0380*/  LOP3.LUT R3, R3, 0x7ffffe00, R0, 0xf8, !PT ;  /* 0x7ffffe0003037812 */ /* 0x000fe200078ef800 */
[----:B------:R-:W-:Y:S01]  /*0390*/  IMAD.IADD R15, R17, 0x1, -R12 ;  /* 0x00000001110f7824 */ /* 0x000fe200078e0a0c */
[----:B------:R-:W-:Y:S01]  /*03a0*/  LOP3.LUT R9, R250, 0x8, R9, 0xf8, !PT ;  /* 0x00000008fa097812 */ /* 0x000fe200078ef809 */
[----:B------:R-:W-:Y:S01]  /*03b0*/  IMAD.SHL.U32 R12, R7, 0x8, RZ ;  /* 0x00000008070c7824 */ /* 0x000fe200078e00ff */
[----:B------:R-:W-:Y:S01]  /*03c0*/  SHF.R.U32.HI R250, RZ, 0x3, R250 ;  /* 0x00000003fffa7819 */ /* 0x000fe200000116fa */
[----:B------:R-:W-:Y:S01]  /*03d0*/  IMAD.SHL.U32 R3, R3, 0x2, RZ ;  /* 0x0000000203037824 */ /* 0x000fe200078e00ff */
[----:B------:R-:W-:Y:S02]  /*03e0*/  SHF.R.S32.HI R0, RZ, 0x1f, R15 ;  /* 0x0000001fff007819 */ /* 0x000fe4000001140f */
[----:B------:R-:W-:-:S02]  /*03f0*/  LOP3.LUT R10, R10, 0xffffffc, RZ, 0xc0, !PT ;  /* 0x0ffffffc0a0a7812 */ /* 0x000fc400078ec0ff */
[----:B------:R-:W-:Y:S02]  /*0400*/  LOP3.LUT R246, R246, 0x1c0, RZ, 0xc0, !PT ;  /* 0x000001c0f6f67812 */ /* 0x000fe400078ec0ff */
[----:B------:R-:W-:Y:S01]  /*0410*/  LEA.HI R0, R0, R15, RZ, 0x2 ;  /* 0x0000000f00007211 */ /* 0x000fe200078f10ff */
[----:B------:R-:W-:Y:S01]  /*0420*/  IMAD.IADD R10, R11, 0x1, -R10 ;  /* 0x000000010b0a7824 */ /* 0x000fe200078e0a0a */
[----:B------:R-:W-:Y:S02]  /*0430*/  LOP3.LUT R250, R9, R250, RZ, 0x3c, !PT ;  /* 0x000000fa09fa7212 */ /* 0x000fe400078e3cff */
[----:B------:R-:W-:Y:S02]  /*0440*/  LOP3.LUT R12, R246, 0x8, R12, 0xf8, !PT ;  /* 0x00000008f60c7812 */ /* 0x000fe400078ef80c */
[----:B------:R-:W-:Y:S01]  /*0450*/  SHF.R.S32.HI R9, RZ, 0x2, R0 ;  /* 0x00000002ff097819 */ /* 0x000fe20000011400 */
[----:B------:R-:W-:Y:S01]  /*0460*/  IMAD R250, R7, 0x200, R250 ;  /* 0x0000020007fa7824 */ /* 0x000fe200078e02fa */
[----:B------:R-:W-:-:S02]  /*0470*/  SHF.R.U32.HI R246, RZ, 0x3, R246 ;  /* 0x00000003fff67819 */ /* 0x000fc400000116f6 */
[----:B------:R-:W-:Y:S01]  /*0480*/  LOP3.LUT R6, R6, 0xfffffe00, RZ, 0xc0, !PT ;  /* 0xfffffe0006067812 */ /* 0x000fe200078ec0ff */
[----:B------:R-:W-:Y:S01]  /*0490*/  IMAD R14, R10, 0x10, R9 ;  /* 0x000000100a0e7824 */ /* 0x000fe200078e0209 */
[----:B------:R-:W-:Y:S02]  /*04a0*/  LOP3.LUT R246, R12, R246, RZ, 0x3c, !PT ;  /* 0x000000f60cf67212 */ /* 0x000fe400078e3cff */
[----:B------:R-:W-:Y:S01]  /*04b0*/  LOP3.LUT R2, R2, 0xffffffc0, RZ, 0xc0, !PT ;  /* 0xffffffc002027812 */ /* 0x000fe200078ec0ff */
[----:B------:R-:W-:Y:S01]  /*04c0*/  IMAD R251, R11, 0x400, R6 ;  /* 0x000004000bfb7824 */ /* 0x000fe200078e0206 */
[----:B------:R-:W-:Y:S01]  /*04d0*/  LOP3.LUT R0, R0, 0x7ffffffc, RZ, 0xc0, !PT ;  /* 0x7ffffffc00007812 */ /* 0x000fe200078ec0ff */
[----:B------:R1:W-:Y:S01]  /*04e0*/  STL [R1+0x14], R14 ;  /* 0x0000140e01007387 */ /* 0x0003e20000100800 */
[----:B------:R-:W-:Y:S01]  /*04f0*/  LEA.HI R4, R4, R17, RZ, 0x7 ;  /* 0x0000001104047211 */ /* 0x000fe200078f38ff */
[----:B------:R-:W-:Y:S01]  /*0500*/  IMAD.IADD R251, R251, 0x1, R246 ;  /* 0x00000001fbfb7824 */ /* 0x000fe200078e02f6 */
[----:B------:R-:W-:Y:S01]  /*0510*/  LOP3.LUT R246, R246, R6, RZ, 0xfc, !PT ;  /* 0x00000006f6f67212 */ /* 0x000fe200078efcff */
[----:B------:R-:W-:Y:S01]  /*0520*/  IMAD R2, R13, 0x8, R2 ;  /* 0x000000080d027824 */ /* 0x000fe200078e0202 */
[----:B------:R2:W-:Y:S01]  /*0530*/  STL [R1+0x1c], R5 ;  /* 0x00001c0501007387 */ /* 0x0005e20000100800 */
[----:B------:R-:W-:Y:S01]  /*0540*/  SHF.R.S32.HI R6, RZ, 0x7, R4 ;  /* 0x00000007ff067819 */ /* 0x000fe20000011404 */
[----:B------:R-:W-:Y:S01]  /*0550*/  IMAD.IADD R0, R15, 0x1, -R0 ;  /* 0x000000010f007824 */ /* 0x000fe200078e0a00 */
[----:B------:R-:W-:Y:S01]  /*0560*/  SHF.R.S32.HI R4, RZ, 0x1f, R16 ;  /* 0x0000001fff047819 */ /* 0x000fe20000011410 */
[----:B------:R-:W-:Y:S01]  /*0570*/  IMAD.IADD R2, R14, 0x1, R2 ;  /* 0x000000010e027824 */ /* 0x000fe200078e0202 */
[----:B------:R-:W-:Y:S01]  /*0580*/  R2P PR, R8, 0x6 ;  /* 0x0000000608007804 */ /* 0x000fe20000000000 */
[----:B------:R-:W-:Y:S01]  /*0590*/  IMAD.SHL.U32 R0, R0, 0x2, RZ ;  /* 0x0000000200007824 */ /* 0x000fe200078e00ff */
[----:B------:R-:W-:-:S02]  /*05a0*/  LEA R251, R251, 0x8100, 0x1 ;  /* 0x00008100fbfb7811 */ /* 0x000fc400078e08ff */
[----:B------:R-:W-:Y:S02]  /*05b0*/  LEA R246, R246, 0x100, 0x1 ;  /* 0x00000100f6f67811 */ /* 0x000fe400078e08ff */
[C---:B------:R-:W-:Y:S02]  /*05c0*/  IADD3 R15, R0.reuse, 0x8, RZ ;  /* 0x00000008000f7810 */ /* 0x040fe40007ffe0ff */
[C---:B------:R-:W-:Y:S02]  /*05d0*/  IADD3 R13, R0.reuse, 0x18, RZ ;  /* 0x00000018000d7810 */ /* 0x040fe40007ffe0ff */
[C---:B------:R-:W-:Y:S02]  /*05e0*/  IADD3 R12, R0.reuse, 0x20, RZ ;  /* 0x00000020000c7810 */ /* 0x040fe40007ffe0ff */
[C---:B------:R-:W-:Y:S02]  /*05f0*/  IADD3 R11, R0.reuse, 0x28, RZ ;  /* 0x00000028000b7810 */ /* 0x040fe40007ffe0ff */
[----:B------:R-:W-:-:S02]  /*0600*/  IADD3 R10, R0, 0x30, RZ ;  /* 0x00000030000a7810 */ /* 0x000fc40007ffe0ff */
[C---:B-1----:R-:W-:Y:S02]  /*0610*/  IADD3 R14, R0.reuse, 0x10, RZ ;  /* 0x00000010000e7810 */ /* 0x042fe40007ffe0ff */
[----:B------:R-:W-:Y:S02]  /*0620*/  IADD3 R9, R0, 0x38, RZ ;  /* 0x0000003800097810 */ /* 0x000fe40007ffe0ff */
[----:B--2---:R-:W-:Y:S02]  /*0630*/  IADD3 R5, R16, 0x40, RZ ;  /* 0x0000004010057810 */ /* 0x004fe40007ffe0ff */
[C---:B------:R-:W-:Y:S02]  /*0640*/  IADD3 R8, R0.reuse, 0x40, RZ ;  /* 0x0000004000087810 */ /* 0x040fe40007ffe0ff */
[----:B------:R-:W-:Y:S01]  /*0650*/  IADD3 R7, R0, 0x48, RZ ;  /* 0x0000004800077810 */ /* 0x000fe20007ffe0ff */
[----:B------:R1:W-:Y:S01]  /*0660*/  STL [R1+0x4], R5 ;  /* 0x0000040501007387 */ /* 0x0003e20000100800 */
[----:B------:R-:W-:-:S02]  /*0670*/  SHF.R.S32.HI R252, RZ, 0x1f, R5 ;  /* 0x0000001ffffc7819 */ /* 0x000fc40000011405 */
[----:B------:R-:W-:Y:S01]  /*0680*/  IADD3 R6, R0, 0x50, RZ ;  /* 0x0000005000067810 */ /* 0x000fe20007ffe0ff */
[----:B------:R2:W-:Y:S01]  /*0690*/  STL [R1], R4 ;  /* 0x0000000401007387 */ /* 0x0005e20000100800 */
[----:B------:R-:W-:Y:S02]  /*06a0*/  SEL R240, R240, 0xffffffe0, !P1 ;  /* 0xffffffe0f0f07807 */ /* 0x000fe40004800000 */
[----:B------:R-:W-:Y:S01]  /*06b0*/  SEL R243, R243, 0xffffffc0, !P2 ;  /* 0xffffffc0f3f37807 */ /* 0x000fe20005000000 */
[----:B------:R3:W-:Y:S01]  /*06c0*/  STL [R1+0x8], R3 ;  /* 0x0000080301007387 */ /* 0x0007e20000100800 */
[----:B------:R-:W-:Y:S01]  /*06d0*/  LEA R250, R250, 0x4100, 0x1 ;  /* 0x00004100fafa7811 */ /* 0x000fe200078e08ff */
[C---:B------:R-:W-:Y:S02]  /*06e0*/  IMAD.IADD R249, R251.reuse, 0x1, R240 ;  /* 0x00000001fbf97824 */ /* 0x040fe400078e02f0 */
[----:B------:R4:W-:Y:S01]  /*06f0*/  STL [R1+0x10], R2 ;  /* 0x0000100201007387 */ /* 0x0009e20000100800 */
[----:B------:R-:W-:-:S02]  /*0700*/  IMAD.IADD R248, R251, 0x1, R243 ;  /* 0x00000001fbf87824 */ /* 0x000fc400078e02f3 */
[C-C-:B------:R-:W-:Y:S01]  /*0710*/  IMAD.IADD R245, R240.reuse, 0x1, R246.reuse ;  /* 0x00000001f0f57824 */ /* 0x140fe200078e02f6 */
[----:B------:R-:W-:Y:S01]  /*0720*/  STL [R1+0xc], R0 ;  /* 0x00000c0001007387 */ /* 0x000fe20000100800 */
[----:B------:R-:W-:Y:S02]  /*0730*/  IMAD.IADD R244, R243, 0x1, R246 ;  /* 0x00000001f3f47824 */ /* 0x000fe400078e02f6 */
[----:B------:R-:W-:Y:S02]  /*0740*/  IMAD.IADD R247, R249, 0x1, R243 ;  /* 0x00000001f9f77824 */ /* 0x000fe400078e02f3 */
[----:B------:R-:W-:Y:S02]  /*0750*/  IMAD.IADD R240, R240, 0x1, R248 ;  /* 0x00000001f0f07824 */ /* 0x000fe400078e02f8 */
[----:B------:R-:W-:Y:S01]  /*0760*/  IMAD.IADD R243, R243, 0x1, R245 ;  /* 0x00000001f3f37824 */ /* 0x000fe200078e02f5 */
[C---:B-1----:R-:W-:Y:S02]  /*0770*/  IADD3 R5, R0.reuse, 0x58, RZ ;  /* 0x0000005800057810 */ /* 0x042fe40007ffe0ff */
[----:B--2---:R-:W-:-:S02]  /*0780*/  IADD3 R4, R0, 0x60, RZ ;  /* 0x0000006000047810 */ /* 0x004fc40007ffe0ff */
[----:B---3--:R-:W-:Y:S02]  /*0790*/  IADD3 R3, R0, 0x68, RZ ;  /* 0x0000006800037810 */ /* 0x008fe40007ffe0ff */
[----:B----4-:R-:W-:-:S05]  /*07a0*/  SHF.R.S32.HI R2, RZ, 0x1f, R0 ;  /* 0x0000001fff027819 */ /* 0x010fca0000011400 */
[----:B------:R1:W-:Y:S04]  /*07b0*/  STL [R1+0x54], R2 ;  /* 0x0000540201007387 */ /* 0x0003e80000100800 */
[----:B------:R2:W-:Y:S04]  /*07c0*/  STL [R1+0x90], R15 ;  /* 0x0000900f01007387 */ /* 0x0005e80000100800 */
[----:B------:R3:W-:Y:S04]  /*07d0*/  STL [R1+0x8c], R14 ;  /* 0x00008c0e01007387 */ /* 0x0007e80000100800 */
[----:B------:R4:W-:Y:S04]  /*07e0*/  STL [R1+0x88], R13 ;  /* 0x0000880d01007387 */ /* 0x0009e80000100800 */
[----:B------:R5:W-:Y:S04]  /*07f0*/  STL [R1+0x84], R12 ;  /* 0x0000840c01007387 */ /* 0x000be80000100800 */
[----:B------:R5:W-:Y:S04]  /*0800*/  STL [R1+0x80], R11 ;  /* 0x0000800b01007387 */ /* 0x000be80000100800 */
[----:B------:R5:W-:Y:S01]  /*0810*/  STL [R1+0x7c], R10 ;  /* 0x00007c0a01007387 */ /* 0x000be20000100800 */
[----:B-1----:R-:W-:-:S02]  /*0820*/  IADD3 R2, R0, 0x70, RZ ;  /* 0x0000007000027810 */ /* 0x002fc40007ffe0ff */
[----:B------:R-:W-:Y:S01]  /*0830*/  IADD3 R0, R0, 0x78, RZ ;  /* 0x0000007800007810 */ /* 0x000fe20007ffe0ff */
[----:B------:R1:W-:Y:S01]  /*0840*/  STL [R1+0x78], R9 ;  /* 0x0000780901007387 */ /* 0x0003e20000100800 */
[----:B--2---:R-:W-:-:S03]  /*0850*/  SHF.R.S32.HI R15, RZ, 0x1f, R15 ;  /* 0x0000001fff0f7819 */ /* 0x004fc6000001140f */
[----:B------:R2:W-:Y:S01]  /*0860*/  STL [R1+0x74], R8 ;  /* 0x0000740801007387 */ /* 0x0005e20000100800 */
[----:B---3--:R-:W-:-:S03]  /*0870*/  SHF.R.S32.HI R14, RZ, 0x1f, R14 ;  /* 0x0000001fff0e7819 */ /* 0x008fc6000001140e */
[----:B------:R3:W-:Y:S01]  /*0880*/  STL [R1+0x70], R7 ;  /* 0x0000700701007387 */ /* 0x0007e20000100800 */
[----:B----4-:R-:W-:-:S03]  /*0890*/  SHF.R.S32.HI R13, RZ, 0x1f, R13 ;  /* 0x0000001fff0d7819 */ /* 0x010fc6000001140d */
[----:B------:R4:W-:Y:S01]  /*08a0*/  STL [R1+0x6c], R6 ;  /* 0x00006c0601007387 */ /* 0x0009e20000100800 */
[----:B-----5:R-:W-:-:S03]  /*08b0*/  SHF.R.S32.HI R12, RZ, 0x1f, R12 ;  /* 0x0000001fff0c7819 */ /* 0x020fc6000001140c */
[----:B------:R5:W-:Y:S01]  /*08c0*/  STL [R1+0x68], R5 ;  /* 0x0000680501007387 */ /* 0x000be20000100800 */
[----:B------:R-:W-:-:S03]  /*08d0*/  SHF.R.S32.HI R11, RZ, 0x1f, R11 ;  /* 0x0000001fff0b7819 */ /* 0x000fc6000001140b */
[----:B------:R5:W-:Y:S01]  /*08e0*/  STL [R1+0x64], R4 ;  /* 0x0000640401007387 */ /* 0x000be20000100800 */
[----:B------:R-:W-:-:S03]  /*08f0*/  SHF.R.S32.HI R10, RZ, 0x1f, R10 ;  /* 0x0000001fff0a7819 */ /* 0x000fc6000001140a */
[----:B------:R5:W-:Y:S01]  /*0900*/  STL [R1+0x60], R3 ;  /* 0x0000600301007387 */ /* 0x000be20000100800 */
[----:B-1----:R-:W-:-:S03]  /*0910*/  SHF.R.S32.HI R9, RZ, 0x1f, R9 ;  /* 0x0000001fff097819 */ /* 0x002fc60000011409 */
[----:B------:R-:W-:Y:S01]  /*0920*/  STL [R1+0x50], R15 ;  /* 0x0000500f01007387 */ /* 0x000fe20000100800 */
[----:B--2---:R-:W-:-:S03]  /*0930*/  SHF.R.S32.HI R8, RZ, 0x1f, R8 ;  /* 0x0000001fff087819 */ /* 0x004fc60000011408 */
[----:B------:R1:W-:Y:S01]  /*0940*/  STL [R1+0x5c], R2 ;  /* 0x00005c0201007387 */ /* 0x0003e20000100800 */
[----:B---3--:R-:W-:-:S03]  /*0950*/  SHF.R.S32.HI R7, RZ, 0x1f, R7 ;  /* 0x0000001fff077819 */ /* 0x008fc60000011407 */
[----:B------:R-:W-:Y:S01]  /*0960*/  STL [R1+0x4c], R14 ;  /* 0x00004c0e01007387 */ /* 0x000fe20000100800 */
[----:B----4-:R-:W-:-:S03]  /*0970*/  SHF.R.S32.HI R6, RZ, 0x1f, R6 ;  /* 0x0000001fff067819 */ /* 0x010fc60000011406 */
[----:B------:R2:W-:Y:S01]  /*0980*/  STL [R1+0x58], R0 ;  /* 0x0000580001007387 */ /* 0x0005e20000100800 */
[----:B-----5:R-:W-:-:S03]  /*0990*/  SHF.R.S32.HI R5, RZ, 0x1f, R5 ;  /* 0x0000001fff057819 */ /* 0x020fc60000011405 */
[----:B------:R3:W-:Y:S01]  /*09a0*/  STL [R1+0x48], R13 ;  /* 0x0000480d01007387 */ /* 0x0007e20000100800 */
[----:B------:R-:W-:-:S03]  /*09b0*/  SHF.R.S32.HI R4, RZ, 0x1f, R4 ;  /* 0x0000001fff047819 */ /* 0x000fc60000011404 */
[----:B------:R3:W-:Y:S01]  /*09c0*/  STL [R1+0x44], R12 ;  /* 0x0000440c01007387 */ /* 0x0007e20000100800 */
[----:B------:R-:W-:-:S03]  /*09d0*/  SHF.R.S32.HI R3, RZ, 0x1f, R3 ;  /* 0x0000001fff037819 */ /* 0x000fc60000011403 */
[----:B------:R3:W-:Y:S04]  /*09e0*/  STL [R1+0x40], R11 ;  /* 0x0000400b01007387 */ /* 0x0007e80000100800 */
[----:B------:R3:W-:Y:S01]  /*09f0*/  STL [R1+0x3c], R10 ;  /* 0x00003c0a01007387 */ /* 0x0007e20000100800 */
[----:B-1----:R-:W-:-:S03]  /*0a00*/  SHF.R.S32.HI R2, RZ, 0x1f, R2 ;  /* 0x0000001fff027819 */ /* 0x002fc60000011402 */
[----:B------:R3:W-:Y:S04]  /*0a10*/  STL [R1+0x38], R9 ;  /* 0x0000380901007387 */ /* 0x0007e80000100800 */
[----:B------:R3:W-:Y:S01]  /*0a20*/  STL [R1+0x34], R8 ;  /* 0x0000340801007387 */ /* 0x0007e20000100800 */
[----:B--2---:R-:W-:-:S03]  /*0a30*/  SHF.R.S32.HI R0, RZ, 0x1f, R0 ;  /* 0x0000001fff007819 */ /* 0x004fc60000011400 */
[----:B------:R3:W-:Y:S04]  /*0a40*/  STL [R1+0x30], R7 ;  /* 0x0000300701007387 */ /* 0x0007e80000100800 */
[----:B------:R3:W-:Y:S04]  /*0a50*/  STL [R1+0x2c], R6 ;  /* 0x00002c0601007387 */ /* 0x0007e80000100800 */
[----:B------:R3:W-:Y:S04]  /*0a60*/  STL [R1+0x28], R5 ;  /* 0x0000280501007387 */ /* 0x0007e80000100800 */
[----:B------:R3:W-:Y:S04]  /*0a70*/  STL [R1+0x24], R4 ;  /* 0x0000240401007387 */ /* 0x0007e80000100800 */
[----:B------:R3:W-:Y:S04]  /*0a80*/  STL [R1+0x20], R3 ;  /* 0x0000200301007387 */ /* 0x0007e80000100800 */
[----:B------:R3:W-:Y:S04]  /*0a90*/  STL [R1+0x94], R2 ;  /* 0x0000940201007387 */ /* 0x0007e80000100800 */
[----:B------:R3:W-:Y:S02]  /*0aa0*/  STL [R1+0x98], R0 ;  /* 0x0000980001007387 */ /* 0x0007e40000100800 */
.L_x_1273:
[----:B---3--:R-:W2:Y:S01]  /*0ab0*/  LDL R2, [R1+0x1c] ;  /* 0x00001c0001027983 */ /* 0x008ea20000100800 */
        /* <DEDUP_REMOVED lines=11> */
[----:B------:R-:W-:Y:S02]  /*0b70*/  MOV R2, c[0x0][0x56c] ;  /* 0x00015b0000027a02 */ /* 0x000fe40000000f00 */
[----:B------:R-:W-:Y:S02]  /*0b80*/  MOV R4, R0 ;  /* 0x0000000000047202 */ /* 0x000fe40000000f00 */
[----:B------:R-:W-:-:S13]  /*0b90*/  ISETP.NE.AND P0, PT, R2, 0x1, PT ;  /* 0x000000010200780c */ /* 0x000fda0003f05270 */
[----:B------:R-:W-:-:S05]  /*0ba0*/  @P0 IMAD.HI.U32 R2, R0, c[0x0][0x570], RZ ;  /* 0x00015c0000020a27 */ /* 0x000fca00078e00ff */
[----:B------:R-:W-:-:S05]  /*0bb0*/  @P0 SHF.R.U32.HI R4, RZ, c[0x0][0x574], R2 ;  /* 0x00015d00ff040a19 */ /* 0x000fca0000011602 */
[----:B------:R-:W-:Y:S01]  /*0bc0*/  IMAD R3, R4, c[0x0][0x56c], RZ ;  /* 0x00015b0004037a24 */ /* 0x000fe200078e02ff */
[----:B------:R-:W-:Y:S05]  /*0bd0*/  BRA `(.L_x_1200) ;  /* 0x0000006000007947 */ /* 0x000fea0003800000 */
.L_x_1199:
[----:B------:R-:W-:Y:S02]  /*0be0*/  MOV R2, c[0x0][0x554] ;  /* 0x0001550000027a02 */ /* 0x000fe40000000f00 */
[----:B------:R-:W-:Y:S02]  /*0bf0*/  MOV R4, R0 ;  /* 0x0000000000047202 */ /* 0x000fe40000000f00 */
[----:B------:R-:W-:-:S13]  /*0c00*/  ISETP.NE.AND P0, PT, R2, 0x1, PT ;  /* 0x000000010200780c */ /* 0x000fda0003f05270 */
[----:B------:R-:W-:-:S05]  /*0c10*/  @P0 IMAD.HI.U32 R2, R0, c[0x0][0x558], RZ ;  /* 0x0001560000020a27 */ /* 0x000fca00078e00ff */
[----:B------:R-:W-:-:S05]  /*0c20*/  @P0 SHF.R.U32.HI R4, RZ, c[0x0][0x55c], R2 ;  /* 0x00015700ff040a19 */ /* 0x000fca0000011602 */
[----:B------:R-:W-:Y:S02]  /*0c30*/  IMAD R3, R4, c[0x0][0x554], RZ ;  /* 0x0001550004037a24 */ /* 0x000fe400078e02ff */
.L_x_1200:
[----:B------:R-:W-:Y:S05]  /*0c40*/  BSYNC B0 ;  /* 0x0000000000007941 */ /* 0x000fea0003800000 */
.L_x_1198:
        /* <DEDUP_REMOVED lines=12> */
[----:B------:R1:W-:Y:S04]  /*0d10*/  STL [R1+0xc4], R14 ;  /* 0x0000c40e01007387 */ /* 0x0003e80000100800 */
[----:B------:R2:W3:Y:S01]  /*0d20*/  @P0 LDG.E R6, [R2.64] ;  /* 0x0000000802060981 */ /* 0x0004e2000c1e1900 */
[----:B------:R-:W-:Y:S01]  /*0d30*/  IMAD.MOV.U32 R10, RZ, RZ, R4 ;  /* 0x000000ffff0a7224 */ /* 0x000fe200078e0004 */
[----:B------:R-:W-:Y:S01]  /*0d40*/  BSSY B0, `(.L_x_1201) ;  /* 0x0000042000007945 */ /* 0x000fe20003800000 */
[----:B--2---:R-:W-:-:S05]  /*0d50*/  IMAD.MOV.U32 R2, RZ, RZ, c[0x0][0x53c] ;  /* 0x00014f00ff027624 */ /* 0x004fca00078e00ff */
[----:B------:R-:W-:Y:S02]  /*0d60*/  ISETP.NE.AND P0, PT, R2, 0x1, PT ;  /* 0x000000010200780c */ /* 0x000fe40003f05270 */
[----:B------:R-:W-:-:S04]  /*0d70*/  LOP3.LUT R2, R4, 0x1ffffff, RZ, 0x3c, !PT ;  /* 0x01ffffff04027812 */ /* 0x000fc800078e3cff */
[----:B------:R-:W-:-:S07]  /*0d80*/  IADD3 R2, R2, c[0x0][0x53c], RZ ;  /* 0x00014f0002027a10 */ /* 0x000fce0007ffe0ff */
[----:B------:R-:W-:-:S05]  /*0d90*/  @P0 IMAD.HI.U32 R3, R4, c[0x0][0x540], RZ ;  /* 0x0001500004030a27 */ /* 0x000fca00078e00ff */
[----:B------:R-:W-:Y:S02]  /*0da0*/  @P0 SHF.R.U32.HI R10, RZ, c[0x0][0x544], R3 ;  /* 0x00015100ff0a0a19 */ /* 0x000fe40000011603 */
[----:B------:R-:W-:-:S03]  /*0db0*/  MOV R3, c[0x0][0x2c4] ;  /* 0x0000b10000037a02 */ /* 0x000fc60000000f00 */
[----:B------:R-:W-:Y:S01]  /*0dc0*/  IMAD R2, R10, c[0x0][0x53c], R2 ;  /* 0x00014f000a027a24 */ /* 0x000fe200078e0202 */
[----:B------:R-:W-:Y:S01]  /*0dd0*/  ISETP.NE.AND P4, PT, R3, 0x1, PT ;  /* 0x000000010300780c */ /* 0x000fe20003f85270 */
[----:B------:R-:W-:Y:S01]  /*0de0*/  IMAD.MOV.U32 R3, RZ, RZ, 0x40 ;  /* 0x00000040ff037424 */ /* 0x000fe200078e00ff */
[----:B------:R1:W-:Y:S01]  /*0df0*/  STL [R1+0xc0], R10 ;  /* 0x0000c00a01007387 */ /* 0x0003e20000100800 */
[----:B------:R-:W-:Y:S02]  /*0e00*/  IMAD.SHL.U32 R16, R2, 0x80, RZ ;  /* 0x0000008002107824 */ /* 0x000fe400078e00ff */
[----:B------:R-:W-:Y:S01]  /*0e10*/  IMAD.MOV.U32 R2, RZ, RZ, c[0x0][0x2ac] ;  /* 0x0000ab00ff027624 */ /* 0x000fe200078e00ff */
[----:B------:R-:W-:Y:S02]  /*0e20*/  IADD3 R3, R3, -c[0x0][0x168], RZ ;  /* 0x80005a0003037a10 */ /* 0x000fe40007ffe0ff */
[----:B------:R-:W-:Y:S01]  /*0e30*/  IADD3 R5, R16, 0x7f, RZ ;  /* 0x0000007f10057810 */ /* 0x000fe20007ffe0ff */
[C---:B------:R-:W-:Y:S01]  /*0e40*/  IMAD R65, R2.reuse, c[0x0][0x1d0], RZ ;  /* 0x0000740002417a24 */ /* 0x040fe200078e02ff */
[----:B------:R1:W-:Y:S01]  /*0e50*/  STL [R1+0xac], R16 ;  /* 0x0000ac1001007387 */ /* 0x0003e20000100800 */
[----:B------:R-:W-:-:S02]  /*0e60*/  IMAD R3, R2, c[0x0][0x1d0], R3 ;  /* 0x0000740002037a24 */ /* 0x000fc400078e0203 */
[----:B------:R-:W-:Y:S01]  /*0e70*/  @P4 IMAD.HI.U32 R4, R5, c[0x0][0x2c8], RZ ;  /* 0x0000b20005044a27 */ /* 0x000fe200078e00ff */
[----:B------:R-:W-:-:S04]  /*0e80*/  IADD3 R2, R65, 0x3f, RZ ;  /* 0x0000003f41027810 */ /* 0x000fc80007ffe0ff */
[----:B------:R-:W-:Y:S02]  /*0e90*/  @P4 SHF.R.U32.HI R5, RZ, c[0x0][0x2cc], R4 ;  /* 0x0000b300ff054a19 */ /* 0x000fe40000011604 */
[----:B------:R-:W-:Y:S02]  /*0ea0*/  SHF.R.S32.HI R4, RZ, 0x1f, R2 ;  /* 0x0000001fff047819 */ /* 0x000fe40000011402 */
[----:B------:R-:W-:Y:S02]  /*0eb0*/  IADD3 R5, R3, R5, RZ ;  /* 0x0000000503057210 */ /* 0x000fe40007ffe0ff */
[----:B------:R-:W-:Y:S01]  /*0ec0*/  LEA.HI R4, R4, R2, RZ, 0x6 ;  /* 0x0000000204047211 */ /* 0x000fe200078f30ff */
[----:B------:R-:W-:Y:S01]  /*0ed0*/  IMAD.MOV R2, RZ, RZ, -R14 ;  /* 0x000000ffff027224 */ /* 0x000fe200078e0a0e */
[----:B------:R-:W-:Y:S02]  /*0ee0*/  SHF.R.S32.HI R3, RZ, 0x1f, R5 ;  /* 0x0000001fff037819 */ /* 0x000fe40000011405 */
[----:B------:R-:W-:Y:S01]  /*0ef0*/  SHF.R.S32.HI R4, RZ, 0x6, R4 ;  /* 0x00000006ff047819 */ /* 0x000fe20000011404 */
[----:B------:R-:W-:Y:S01]  /*0f00*/  IMAD R7, R2, c[0x0][0x548], R0 ;  /* 0x0001520002077a24 */ /* 0x000fe200078e0200 */
[----:B------:R-:W-:-:S04]  /*0f10*/  LEA.HI R3, R3, R5, RZ, 0x6 ;  /* 0x0000000503037211 */ /* 0x000fc800078f30ff */
[----:B------:R-:W-:-:S04]  /*0f20*/  SHF.R.S32.HI R3, RZ, 0x6, R3 ;  /* 0x00000006ff037819 */ /* 0x000fc80000011403 */
[----:B------:R-:W-:Y:S01]  /*0f30*/  IMNMX R64, R4, R3, PT ;  /* 0x0000000304407217 */ /* 0x000fe20003800200 */
[----:B------:R-:W-:-:S03]  /*0f40*/  IMAD.MOV.U32 R3, RZ, RZ, RZ ;  /* 0x000000ffff037224 */ /* 0x000fc600078e00ff */
[----:B------:R-:W-:Y:S01]  /*0f50*/  ISETP.GE.AND P0, PT, R64, 0x1, PT ;  /* 0x000000014000780c */ /* 0x000fe20003f06270 */
[----:B---3--:R1:W-:Y:S04]  /*0f60*/  STL [R1+0xbc], R6 ;  /* 0x0000bc0601007387 */ /* 0x0083e80000100800 */
[----:B------:R1:W-:Y:S08]  /*0f70*/  STL [R1+0xb0], R7 ;  /* 0x0000b00701007387 */ /* 0x0003f00000100800 */
[----:B------:R-:W-:Y:S05]  /*0f80*/  @!P0 BRA `(.L_x_1202) ;  /* 0x000001d000008947 */ /* 0x000fea0003800000 */
[----:B------:R-:W-:-:S04]  /*0f90*/  SHF.R.U32.HI R3, RZ, 0x10, R10 ;  /* 0x00000010ff037819 */ /* 0x000fc8000001160a */
[----:B------:R-:W-:-:S04]  /*0fa0*/  ISETP.NE.AND P0, PT, R3, RZ, PT ;  /* 0x000000ff0300720c */ /* 0x000fc80003f05270 */
[----:B------:R-:W-:-:S04]  /*0fb0*/  SEL R3, R3, c[0x0][0x338], P0 ;  /* 0x0000ce0003037a07 */ /* 0x000fc80000000000 */
[-C--:B------:R-:W-:Y:S02]  /*0fc0*/  IABS R5, R3.reuse ;  /* 0x0000000300057213 */ /* 0x080fe40000000000 */
[----:B-1----:R-:W-:Y:S02]  /*0fd0*/  IADD3 R6, R3, -0x1, R64 ;  /* 0xffffffff03067810 */ /* 0x002fe40007ffe040 */
[----:B------:R-:W1:Y:S01]  /*0fe0*/  I2F.RP R8, R5 ;  /* 0x0000000500087306 */ /* 0x000e620000209400 */
[-C--:B------:R-:W-:Y:S02]  /*0ff0*/  IABS R0, R3.reuse ;  /* 0x0000000300007213 */ /* 0x080fe40000000000 */
[----:B------:R-:W-:Y:S02]  /*1000*/  IABS R2, R6 ;  /* 0x0000000600027213 */ /* 0x000fe40000000000 */
[----:B------:R-:W-:Y:S01]  /*1010*/  LOP3.LUT R6, R6, R3, RZ, 0x3c, !PT ;  /* 0x0000000306067212 */ /* 0x000fe200078e3cff */
        /* <DEDUP_REMOVED lines=18> */
[----:B------:R-:W-:-:S05]  /*1140*/  @!P1 LOP3.LUT R4, RZ, R3, RZ, 0x33, !PT ;  /* 0x00000003ff049212 */ /* 0x000fca00078e33ff */
[----:B------:R-:W-:Y:S02]  /*1150*/  IMAD.MOV.U32 R3, RZ, RZ, R4 ;  /* 0x000000ffff037224 */ /* 0x000fe400078e0004 */
.L_x_1202:
[----:B------:R-:W-:Y:S05]  /*1160*/  BSYNC B0 ;  /* 0x0000000000007941 */ /* 0x000fea0003800000 */
.L_x_1201:
[----:B------:R-:W-:Y:S01]  /*1170*/  LOP3.LUT R0, R10, 0xffff, RZ, 0xc0, !PT ;  /* 0x0000ffff0a007812 */ /* 0x000fe200078ec0ff */
[----:B------:R-:W-:Y:S01]  /*1180*/  IMAD.MOV.U32 R12, RZ, RZ, RZ ;  /* 0x000000ffff0c7224 */ /* 0x000fe200078e00ff */
[----:B------:R-:W-:Y:S01]  /*1190*/  PRMT R2, RZ, 0x7610, R2 ;  /* 0x00007610ff027816 */ /* 0x000fe20000000002 */
[----:B-1----:R-:W-:Y:S01]  /*11a0*/  CS2R R10, SRZ ;  /* 0x00000000000a7805 */ /* 0x002fe2000001ff00 */
[----:B------:R-:W-:Y:S01]  /*11b0*/  CS2R R126, SRZ ;  /* 0x00000000007e7805 */ /* 0x000fe2000001ff00 */
[----:B------:R-:W-:Y:S01]  /*11c0*/  IMAD R4, R0, R3, RZ ;  /* 0x0000000300047224 */ /* 0x000fe200078e02ff */
[----:B------:R-:W-:Y:S01]  /*11d0*/  CS2R R124, SRZ ;  /* 0x00000000007c7805 */ /* 0x000fe2000001ff00 */
[----:B------:R-:W-:Y:S01]  /*11e0*/  IMAD.MOV.U32 R0, RZ, RZ, RZ ;  /* 0x000000ffff007224 */ /* 0x000fe200078e00ff */
        /* <DEDUP_REMOVED lines=67> */
[----:B-1----:R-:W-:Y:S01]  /*1620*/  ISETP.NE.U32.AND P1, PT, RZ, c[0x0][0x340], PT ;  /* 0x0000d000ff007a0c */ /* 0x002fe20003f25070 */
[----:B------:R-:W2:Y:S03]  /*1630*/  LDL R15, [R1+0x18] ;  /* 0x00001800010f7983 */ /* 0x000ea60000100800 */
[----:B------:R-:W-:Y:S01]  /*1640*/  ISETP.NE.AND.EX P1, PT, RZ, c[0x0][0x344], PT, P1 ;  /* 0x0000d100ff007a0c */ /* 0x000fe20003f25310 */
[----:B------:R-:W3:Y:S04]  /*1650*/  LDL R9, [R1+0x4] ;  /* 0x0000040001097983 */ /* 0x000ee80000100800 */
[----:B------:R-:W1:Y:S08]  /*1660*/  S2R R6, SR_TID.X ;  /* 0x0000000000067919 */ /* 0x000e700000002100 */
[----:B------:R-:W-:-:S04]  /*1670*/  @P1 IMAD.MOV.U32 R0, RZ, RZ, 0x4 ;  /* 0x00000004ff001424 */ /* 0x000fc800078e00ff */
[----:B------:R-:W-:-:S05]  /*1680*/  @P1 IMAD.WIDE R2, R14, R0, c[0x0][0x340] ;  /* 0x0000d0000e021625 */ /* 0x000fca00078e0200 */
[----:B------:R4:W5:Y:S01]  /*1690*/  @P1 LDG.E R0, [R2.64] ;  /* 0x0000000802001981 */ /* 0x000962000c1e1900 */
[--C-:B-1----:R-:W-:Y:S02]  /*16a0*/  SHF.R.S32.HI R4, RZ, 0x1f, R6.reuse ;  /* 0x0000001fff047819 */ /* 0x102fe40000011406 */
[----:B------:R-:W-:Y:S02]  /*16b0*/  SHF.R.S32.HI R5, RZ, 0x1f, R6 ;  /* 0x0000001fff057819 */ /* 0x000fe40000011406 */
[-C--:B------:R-:W-:Y:S02]  /*16c0*/  LEA.HI R4, R4, R6.reuse, RZ, 0x3 ;  /* 0x0000000604047211 */ /* 0x080fe400078f18ff */
[----:B------:R-:W-:Y:S02]  /*16d0*/  LEA.HI R5, R5, R6, RZ, 0x3 ;  /* 0x0000000605057211 */ /* 0x000fe400078f18ff */
[----:B------:R-:W-:Y:S02]  /*16e0*/  LOP3.LUT R4, R4, 0xfffffff8, RZ, 0xc0, !PT ;  /* 0xfffffff804047812 */ /* 0x000fe400078ec0ff */
[----:B------:R-:W-:-:S03]  /*16f0*/  SHF.R.S32.HI R5, RZ, 0x3, R5 ;  /* 0x00000003ff057819 */ /* 0x000fc60000011405 */
[----:B------:R-:W-:Y:S01]  /*1700*/  IMAD.IADD R4, R6, 0x1, -R4 ;  /* 0x0000000106047824 */ /* 0x000fe200078e0a04 */
[----:B------:R-:W-:-:S04]  /*1710*/  SHF.R.S32.HI R10, RZ, 0x1f, R7 ;  /* 0x0000001fff0a7819 */ /* 0x000fc80000011407 */
[----:B----4-:R-:W-:Y:S01]  /*1720*/  LEA R2, R4, R5, 0x4 ;  /* 0x0000000504027211 */ /* 0x010fe200078e20ff */
[----:B------:R-:W-:Y:S01]  /*1730*/  IMAD R6, R10, c[0x0][0x1b8], RZ ;  /* 0x00006e000a067a24 */ /* 0x000fe200078e02ff */
[----:B------:R-:W-:Y:S01]  /*1740*/  SHF.R.S32.HI R8, RZ, 0x1f, R14 ;  /* 0x0000001fff087819 */ /* 0x000fe2000001140e */
[----:B------:R-:W-:-:S04]  /*1750*/  IMAD.WIDE.U32 R12, R7, c[0x0][0x1b8], RZ ;  /* 0x00006e00070c7a25 */ /* 0x000fc800078e00ff */
[----:B------:R-:W-:Y:S02]  /*1760*/  IMAD.IADD R2, R16, 0x1, R2 ;  /* 0x0000000110027824 */ /* 0x000fe400078e0202 */
[----:B------:R-:W-:Y:S02]  /*1770*/  IMAD R6, R7, c[0x0][0x1bc], R6 ;  /* 0x00006f0007067a24 */ /* 0x000fe400078e0206 */
[----:B------:R-:W-:Y:S01]  /*1780*/  @P4 IMAD.HI.U32 R3, R2, c[0x0][0x2c8], RZ ;  /* 0x0000b20002034a27 */ /* 0x000fe200078e00ff */
[----:B------:R-:W-:-:S03]  /*1790*/  MOV R5, R2 ;  /* 0x0000000200057202 */ /* 0x000fc60000000f00 */
[----:B------:R-:W-:Y:S01]  /*17a0*/  IMAD.IADD R7, R13, 0x1, R6 ;  /* 0x000000010d077824 */ /* 0x000fe200078e0206 */
[----:B------:R-:W-:Y:S01]  /*17b0*/  MOV R6, R12 ;  /* 0x0000000c00067202 */ /* 0x000fe20000000f00 */
[----:B------:R-:W-:Y:S01]  /*17c0*/  IMAD R8, R8, c[0x0][0x1c0], RZ ;  /* 0x0000700008087a24 */ /* 0x000fe200078e02ff */
[----:B------:R-:W-:-:S03]  /*17d0*/  @P4 SHF.R.U32.HI R5, RZ, c[0x0][0x2cc], R3 ;  /* 0x0000b300ff054a19 */ /* 0x000fc60000011603 */
[C---:B------:R-:W-:Y:S01]  /*17e0*/  IMAD R8, R14.reuse, c[0x0][0x1c4], R8 ;  /* 0x000071000e087a24 */ /* 0x040fe200078e0208 */
[----:B------:R-:W-:Y:S01]  /*17f0*/  SHF.R.S32.HI R4, RZ, 0x1f, R5 ;  /* 0x0000001fff047819 */ /* 0x000fe20000011405 */
[----:B------:R-:W-:-:S04]  /*1800*/  IMAD.WIDE.U32 R6, R14, c[0x0][0x1c0], R6 ;  /* 0x000070000e067a25 */ /* 0x000fc800078e0006 */
[----:B------:R-:W-:Y:S01]  /*1810*/  IMAD.MOV R3, RZ, RZ, -R5 ;  /* 0x000000ffff037224 */ /* 0x000fe200078e0a05 */
[----:B------:R-:W-:Y:S01]  /*1820*/  IADD3 R7, R7, R8, RZ ;  /* 0x0000000807077210 */ /* 0x000fe20007ffe0ff */
[----:B------:R-:W-:Y:S02]  /*1830*/  IMAD R4, R4, c[0x0][0x1b0], RZ ;  /* 0x00006c0004047a24 */ /* 0x000fe400078e02ff */
[----:B------:R-:W-:Y:S02]  /*1840*/  IMAD R3, R3, c[0x0][0x2c4], R2 ;  /* 0x0000b10003037a24 */ /* 0x000fe400078e0202 */
[C---:B------:R-:W-:Y:S02]  /*1850*/  IMAD R4, R5.reuse, c[0x0][0x1b4], R4 ;  /* 0x00006d0005047a24 */ /* 0x040fe400078e0204 */
[----:B------:R-:W-:Y:S01]  /*1860*/  IMAD.WIDE.U32 R6, R5, c[0x0][0x1b0], R6 ;  /* 0x00006c0005067a25 */ /* 0x000fe200078e0006 */
[----:B------:R-:W-:-:S03]  /*1870*/  SHF.R.S32.HI R2, RZ, 0x1f, R3 ;  /* 0x0000001fff027819 */ /* 0x000fc60000011403 */
[----:B------:R-:W-:Y:S01]  /*1880*/  IMAD.IADD R5, R7, 0x1, R4 ;  /* 0x0000000107057824 */ /* 0x000fe200078e0204 */
[----:B------:R-:W-:Y:S01]  /*1890*/  MOV R4, R6 ;  /* 0x0000000600047202 */ /* 0x000fe20000000f00 */
[----:B------:R-:W-:-:S04]  /*18a0*/  IMAD R2, R2, c[0x0][0x1a8], RZ ;  /* 0x00006a0002027a24 */ /* 0x000fc800078e02ff */
[C---:B------:R-:W-:Y:S02]  /*18b0*/  IMAD R2, R3.reuse, c[0x0][0x1ac], R2 ;  /* 0x00006b0003027a24 */ /* 0x040fe400078e0202 */
[----:B------:R-:W-:-:S04]  /*18c0*/  IMAD.WIDE.U32 R4, R3, c[0x0][0x1a8], R4 ;  /* 0x00006a0003047a25 */ /* 0x000fc800078e0004 */
[----:B------:R-:W-:Y:S01]  /*18d0*/  IMAD.IADD R2, R5, 0x1, R2 ;  /* 0x0000000105027824 */ /* 0x000fe200078e0202 */
[----:B------:R-:W-:Y:S02]  /*18e0*/  LEA R12, P0, R4, c[0x0][0x160], 0x1 ;  /* 0x00005800040c7a11 */ /* 0x000fe400078008ff */
[----:B------:R-:W-:Y:S02]  /*18f0*/  IADD3 R3, R64, -0x1, RZ ;  /* 0xffffffff40037810 */ /* 0x000fe40007ffe0ff */
[----:B------:R-:W-:Y:S02]  /*1900*/  LEA.HI.X R11, R4, c[0x0][0x164], R2, 0x1, P0 ;  /* 0x00005900040b7a11 */ /* 0x000fe400000f0c02 */
[----:B--2---:R-:W-:Y:S02]  /*1910*/  ISETP.GE.AND P5, PT, R15, c[0x0][0x198], PT ;  /* 0x000066000f007a0c */ /* 0x004fe40003fa6270 */
[----:B---3--:R-:W-:Y:S02]  /*1920*/  ISETP.GE.AND P3, PT, R9, c[0x0][0x198], PT ;  /* 0x0000660009007a0c */ /* 0x008fe40003f66270 */
[----:B------:R-:W-:Y:S01]  /*1930*/  @!P1 MOV R0, R14 ;  /* 0x0000000e00009202 */ /* 0x000fe20000000f00 */
[----:B------:R-:W-:Y:S08]  /*1940*/  BRA.DIV ~URZ, `(.L_x_1204) ;  /* 0x00011e427f007947 */ /* 0x000ff0000b800000 */
[----:B------:R1:W2:Y:S02]  /*1950*/  SHFL.IDX PT, R13, R11, RZ, 0x181f ;  /* 0x00181fff0b0d7589 */ /* 0x0002a400000e0000 */
.L_x_1274:
[----:B------:R-:W-:Y:S05]  /*1960*/  BRA.DIV ~URZ, `(.L_x_1205) ;  /* 0x00011e927f007947 */ /* 0x000fea000b800000 */
[----:B------:R3:W4:Y:S02]  /*1970*/  SHFL.IDX PT, R4, R12, RZ, 0x181f ;  /* 0x00181fff0c047589 */ /* 0x00072400000e0000 */
.L_x_1275:
[----:B---3--:R-:W3:Y:S04]  /*1980*/  LDL R5, [R1+0xac] ;  /* 0x0000ac0001057983 */ /* 0x008ee80000100800 */
[----:B------:R-:W1:Y:S01]  /*1990*/  S2R R6, SR_TID.X ;  /* 0x0000000000067919 */ /* 0x000e620000002100 */
[----:B------:R-:W-:-:S04]  /*19a0*/  IMAD.MOV.U32 R14, RZ, RZ, c[0x0][0x2c4] ;  /* 0x0000b100ff0e7624 */ /* 0x000fc800078e00ff */
[----:B------:R-:W-:Y:S01]  /*19b0*/  IMAD R14, R14, c[0x0][0x168], RZ ;  /* 0x00005a000e0e7a24 */ /* 0x000fe200078e02ff */
[----:B-1----:R-:W-:-:S04]  /*19c0*/  SHF.R.S32.HI R2, RZ, 0x1f, R6 ;  /* 0x0000001fff027819 */ /* 0x002fc80000011406 */
[----:B------:R-:W-:-:S04]  /*19d0*/  LEA.HI R2, R2, R6, RZ, 0x3 ;  /* 0x0000000602027211 */ /* 0x000fc800078f18ff */
[----:B------:R-:W-:Y:S01]  /*19e0*/  SHF.R.S32.HI R2, RZ, 0x3, R2 ;  /* 0x00000003ff027819 */ /* 0x000fe20000011402 */
[----:B------:R-:W-:Y:S04]  /*19f0*/  BSSY B0, `(.L_x_1206) ;  /* 0x0000011000007945 */ /* 0x000fe80003800000 */
[----:B---3--:R-:W-:-:S05]  /*1a00*/  IMAD.IADD R2, R2, 0x1, R5 ;  /* 0x0000000102027824 */ /* 0x008fca00078e0205 */
[----:B------:R-:W-:-:S13]  /*1a10*/  ISETP.GE.AND P0, PT, R2, R14, PT ;  /* 0x0000000e0200720c */ /* 0x000fda0003f06270 */
[----:B------:R-:W-:Y:S05]  /*1a20*/  @P0 BRA `(.L_x_1207) ;  /* 0x000000d000000947 */ /* 0x000fea0003800000 */
[----:B------:R-:W3:Y:S04]  /*1a30*/  LDL R15, [R1+0x18] ;  /* 0x00001800010f7983 */ /* 0x000ee80000100800 */
[----:B----4-:R-:W4:Y:S04]  /*1a40*/  LDL R9, [R1+0x4] ;  /* 0x0000040001097983 */ /* 0x010f280000100800 */
[----:B--2---:R-:W2:Y:S04]  /*1a50*/  LDL R16, [R1] ;  /* 0x0000000001107983 */ /* 0x004ea80000100800 */
[----:B------:R-:W2:Y:S01]  /*1a60*/  LDL R8, [R1+0x8] ;  /* 0x0000080001087983 */ /* 0x000ea20000100800 */
[----:B---3--:R-:W-:-:S02]  /*1a70*/  LEA R6, P1, R15, R4, 0x1 ;  /* 0x000000040f067211 */ /* 0x008fc400078208ff */
[----:B----4-:R-:W-:Y:S02]  /*1a80*/  LEA R4, P0, R9, R4, 0x1 ;  /* 0x0000000409047211 */ /* 0x010fe400078008ff */
[-C--:B--2---:R-:W-:Y:S02]  /*1a90*/  LEA.HI.X R7, R15, R13.reuse, R16, 0x1, P1 ;  /* 0x0000000d0f077211 */ /* 0x084fe400008f0c10 */
[----:B------:R-:W-:-:S03]  /*1aa0*/  LEA.HI.X R5, R9, R13, R252, 0x1, P0 ;  /* 0x0000000d09057211 */ /* 0x000fc600000f0cfc */
[----:B------:R-:W-:Y:S01]  /*1ab0*/  @!PT LDS RZ, [RZ] ;  /* 0x00000000fffff984 */ /* 0x000fe20000000800 */
[----:B------:R-:W-:Y:S01]  /*1ac0*/  @!PT LDS RZ, [RZ] ;  /* 0x00000000fffff984 */ /* 0x000fe20000000800 */
[----:B------:R-:W-:Y:S01]  /*1ad0*/  @!PT LDS RZ, [RZ] ;  /* 0x00000000fffff984 */ /* 0x000fe20000000800 */
[----:B------:R1:W-:Y:S04]  /*1ae0*/  LDGSTS.E.BYPASS.LTC128B.128 [R8+0x8100], [R6.64], !P5 ;  /* 0x0810000006087fae */ /* 0x0003e8000e901d48 */
[----:B------:R1:W-:Y:S02]  /*1af0*/  LDGSTS.E.BYPASS.LTC128B.128 [R8+0xc100], [R4.64], !P3 ;  /* 0x0c10000004087fae */ /* 0x0003e4000d901d48 */
.L_x_1207:
[----:B------:R-:W-:Y:S05]  /*1b00*/  BSYNC B0 ;  /* 0x0000000000007941 */ /* 0x000fea0003800000 */
.L_x_1206:
[----:B------:R-:W-:Y:S05]  /*1b10*/  BRA.DIV ~URZ, `(.L_x_1208) ;  /* 0x00011d527f007947 */ /* 0x000fea000b800000 */
[----:B--2---:R2:W3:Y:S04]  /*1b20*/  SHFL.IDX PT, R13, R11, 0x1, 0x181f ;  /* 0x00381f000b0d7f89 */ /* 0x0044e800000e0000 */
[----:B-1--4-:R2:W1:Y:S02]  /*1b30*/  SHFL.IDX PT, R4, R12, 0x1, 0x181f ;  /* 0x00381f000c047f89 */ /* 0x01246400000e0000 */
.L_x_1276:
[----:B------:R-:W-:Y:S01]  /*1b40*/  IADD3 R5, R2, 0x10, RZ ;  /* 0x0000001002057810 */ /* 0x000fe20007ffe0ff */
[----:B------:R-:W-:Y:S03]  /*1b50*/  BSSY B0, `(.L_x_1209) ;  /* 0x0000010000007945 */ /* 0x000fe60003800000 */
[----:B------:R-:W-:-:S13]  /*1b60*/  ISETP.GE.AND P0, PT, R5, R14, PT ;  /* 0x0000000e0500720c */ /* 0x000fda0003f06270 */
[----:B------:R-:W-:Y:S05]  /*1b70*/  @P0 BRA `(.L_x_1210) ;  /* 0x000000d000000947 */ /* 0x000fea0003800000 */
[----:B------:R-:W4:Y:S04]  /*1b80*/  LDL R15, [R1+0x18] ;  /* 0x00001800010f7983 */ /* 0x000f280000100800 */
[----:B--2---:R-:W2:Y:S04]  /*1b90*/  LDL R9, [R1+0x4] ;  /* 0x0000040001097983 */ /* 0x004ea80000100800 */
[----:B---3--:R-:W3:Y:S04]  /*1ba0*/  LDL R16, [R1] ;  /* 0x0000000001107983 */ /* 0x008ee80000100800 */
[----:B------:R-:W3:Y:S01]  /*1bb0*/  LDL R8, [R1+0x8] ;  /* 0x0000080001087983 */ /* 0x000ee20000100800 */
[----:B-1--4-:R-:W-:-:S02]  /*1bc0*/  LEA R6, P1, R15, R4, 0x1 ;  /* 0x000000040f067211 */ /* 0x012fc400078208ff */
[----:B--2---:R-:W-:Y:S02]  /*1bd0*/  LEA R4, P0, R9, R4, 0x1 ;  /* 0x0000000409047211 */ /* 0x004fe400078008ff */
[-C--:B---3--:R-:W-:Y:S02]  /*1be0*/  LEA.HI.X R7, R15, R13.reuse, R16, 0x1, P1 ;  /* 0x0000000d0f077211 */ /* 0x088fe400008f0c10 */
[----:B------:R-:W-:-:S03]  /*1bf0*/  LEA.HI.X R5, R9, R13, R252, 0x1, P0 ;  /* 0x0000000d09057211 */ /* 0x000fc600000f0cfc */
[----:B------:R-:W-:Y:S01]  /*1c00*/  @!PT LDS RZ, [RZ] ;  /* 0x00000000fffff984 */ /* 0x000fe20000000800 */
[----:B------:R-:W-:Y:S01]  /*1c10*/  @!PT LDS RZ, [RZ] ;  /* 0x00000000fffff984 */ /* 0x000fe20000000800 */
[----:B------:R-:W-:Y:S01]  /*1c20*/  @!PT LDS RZ, [RZ] ;  /* 0x00000000fffff984 */ /* 0x000fe20000000800 */
[----:B------:R1:W-:Y:S04]  /*1c30*/  LDGSTS.E.BYPASS.LTC128B.128 [R8+0x8900], [R6.64], !P5 ;  /* 0x0890000006087fae */ /* 0x0003e8000e901d48 */
[----:B------:R1:W-:Y:S02]  /*1c40*/  LDGSTS.E.BYPASS.LTC128B.128 [R8+0xc900], [R4.64], !P3 ;  /* 0x0c90000004087fae */ /* 0x0003e4000d901d48 */
.L_x_1210:
[----:B------:R-:W-:Y:S05]  /*1c50*/  BSYNC B0 ;  /* 0x0000000000007941 */ /* 0x000fea0003800000 */
.L_x_1209:
[----:B------:R-:W-:Y:S05]  /*1c60*/  BRA.DIV ~URZ, `(.L_x_1211) ;  /* 0x00011cd27f007947 */ /* 0x000fea000b800000 */
[----:B---3--:R3:W4:Y:S02]  /*1c70*/  SHFL.IDX PT, R13, R11, 0x2, 0x181f ;  /* 0x00581f000b0d7f89 */ /* 0x00872400000e0000 */
.L_x_1277:
[----:B------:R-:W-:Y:S05]  /*1c80*/  BRA.DIV ~URZ, `(.L_x_1212) ;  /* 0x00011d227f007947 */ /* 0x000fea000b800000 */
[----:B-1----:R1:W2:Y:S02]  /*1c90*/  SHFL.IDX PT, R4, R12, 0x2, 0x181f ;  /* 0x00581f000c047f89 */ /* 0x0022a400000e0000 */
.L_x_1278:
[----:B------:R-:W-:Y:S01]  /*1ca0*/  IADD3 R5, R2, 0x20, RZ ;  /* 0x0000002002057810 */ /* 0x000fe20007ffe0ff */
[----:B------:R-:W-:Y:S03]  /*1cb0*/  BSSY B0, `(.L_x_1213) ;  /* 0x0000010000007945 */ /* 0x000fe60003800000 */
[----:B------:R-:W-:-:S13]  /*1cc0*/  ISETP.GE.AND P0, PT, R5, R14, PT ;  /* 0x0000000e0500720c */ /* 0x000fda0003f06270 */
[----:B------:R-:W-:Y:S05]  /*1cd0*/  @P0 BRA `(.L_x_1214) ;  /* 0x000000d000000947 */ /* 0x000fea0003800000 */
[----:B---3--:R-:W3:Y:S04]  /*1ce0*/  LDL R15, [R1+0x18] ;  /* 0x00001800010f7983 */ /* 0x008ee80000100800 */
        /* <DEDUP_REMOVED lines=12> */
.L_x_1214:
[----:B------:R-:W-:Y:S05]  /*1db0*/  BSYNC B0 ;  /* 0x0000000000007941 */ /* 0x000fea0003800000 */
.L_x_1213:
[----:B------:R-:W-:Y:S05]  /*1dc0*/  BRA.DIV ~URZ, `(.L_x_1215) ;  /* 0x00011c527f007947 */ /* 0x000fea000b800000 */
[----:B----4-:R4:W1:Y:S04]  /*1dd0*/  SHFL.IDX PT, R13, R11, 0x3, 0x181f ;  /* 0x00781f000b0d7f89 */ /* 0x01086800000e0000 */
[----:B--2---:R4:W2:Y:S02]  /*1de0*/  SHFL.IDX PT, R4, R12, 0x3, 0x181f ;  /* 0x00781f000c047f89 */ /* 0x0048a400000e0000 */
.L_x_1279:
        /* <DEDUP_REMOVED lines=10> */
[-C--:B-12---:R-:W-:Y:S02]  /*1e90*/  LEA.HI.X R7, R15, R13.reuse, R16, 0x1, P1 ;  /* 0x0000000d0f077211 */ /* 0x086fe400008f0c10 */
[----:B------:R-:W-:-:S03]  /*1ea0*/  LEA.HI.X R5, R9, R13, R252, 0x1, P0 ;  /* 0x0000000d09057211 */ /* 0x000fc600000f0cfc */
[----:B------:R-:W-:Y:S01]  /*1eb0*/  @!PT LDS RZ, [RZ] ;  /* 0x00000000fffff984 */ /* 0x000fe20000000800 */
[----:B------:R-:W-:Y:S01]  /*1ec0*/  @!PT LDS RZ, [RZ] ;  /* 0x00000000fffff984 */ /* 0x000fe20000000800 */
[----:B------:R-:W-:Y:S01]  /*1ed0*/  @!PT LDS RZ, [RZ] ;  /* 0x00000000fffff984 */ /* 0x000fe20000000800 */
[----:B------:R1:W-:Y:S04]  /*1ee0*/  LDGSTS.E.BYPASS.LTC128B.128 [R8+0x9900], [R6.64], !P5 ;  /* 0x0990000006087fae */ /* 0x0003e8000e901d48 */
[----:B------:R1:W-:Y:S02]  /*1ef0*/  LDGSTS.E.BYPASS.LTC128B.128 [R8+0xd900], [R4.64], !P3 ;  /* 0x0d90000004087fae */ /* 0x0003e4000d901d48 */
.L_x_1217:
[----:B------:R-:W-:Y:S05]  /*1f00*/  BSYNC B0 ;  /* 0x0000000000007941 */ /* 0x000fea0003800000 */
.L_x_1216:
[----:B------:R-:W-:Y:S05]  /*1f10*/  BRA.DIV ~URZ, `(.L_x_1218) ;  /* 0x00011bd27f007947 */ /* 0x000fea000b800000 */
[----:B-1----:R1:W3:Y:S02]  /*1f20*/  SHFL.IDX PT, R13, R11, 0x4, 0x181f ;  /* 0x00981f000b0d7f89 */ /* 0x0022e400000e0000 */
.L_x_1280:
[----:B------:R-:W-:Y:S05]  /*1f30*/  BRA.DIV ~URZ, `(.L_x_1219) ;  /* 0x00011c227f007947 */ /* 0x000fea000b800000 */
[----:B--2---:R2:W1:Y:S02]  /*1f40*/  SHFL.IDX PT, R4, R12, 0x4, 0x181f ;  /* 0x00981f000c047f89 */ /* 0x00446400000e0000 */
.L_x_1281:
[----:B------:R-:W-:Y:S01]  /*1f50*/  IADD3 R5, R2, 0x40, RZ ;  /* 0x0000004002057810 */ /* 0x000fe20007ffe0ff */
[----:B------:R-:W-:Y:S03]  /*1f60*/  BSSY B0, `(.L_x_1220) ;  /* 0x0000010000007945 */ /* 0x000fe60003800000 */
[----:B------:R-:W-:-:S13]  /*1f70*/  ISETP.GE.AND P0, PT, R5, R14, PT ;  /* 0x0000000e0500720c */ /* 0x000fda0003f06270 */
[----:B------:R-:W-:Y:S05]  /*1f80*/  @P0 BRA `(.L_x_1221) ;  /* 0x000000d000000947 */ /* 0x000fea0003800000 */
[----:B--2---:R-:W2:Y:S04]  /*1f90*/  LDL R15, [R1+0x18] ;  /* 0x00001800010f7983 */ /* 0x004ea80000100800 */
[----:B----4-:R-:W4:Y:S04]  /*1fa0*/  LDL R9, [R1+0x4] ;  /* 0x0000040001097983 */ /* 0x010f280000100800 */
[----:B---3--:R-:W3:Y:S04]  /*1fb0*/  LDL R16, [R1] ;  /* 0x0000000001107983 */ /* 0x008ee80000100800 */
[----:B------:R-:W3:Y:S01]  /*1fc0*/  LDL R8, [R1+0x8] ;  /* 0x0000080001087983 */ /* 0x000ee20000100800 */
[----:B-12---:R-:W-:-:S02]  /*1fd0*/  LEA R6, P1, R15, R4, 0x1 ;  /* 0x000000040f067211 */ /* 0x006fc400078208ff */
[----:B----4-:R-:W-:Y:S02]  /*1fe0*/  LEA R4, P0, R9, R4, 0x1 ;  /* 0x0000000409047211 */ /* 0x010fe400078008ff */
[-C--:B---3--:R-:W-:Y:S02]  /*1ff0*/  LEA.HI.X R7, R15, R13.reuse, R16, 0x1, P1 ;  /* 0x0000000d0f077211 */ /* 0x088fe400008f0c10 */
[----:B------:R-:W-:-:S03]  /*2000*/  LEA.HI.X R5, R9, R13, R252, 0x1, P0 ;  /* 0x0000000d09057211 */ /* 0x000fc600000f0cfc */
[----:B------:R-:W-:Y:S01]  /*2010*/  @!PT LDS RZ, [RZ] ;  /* 0x00000000fffff984 */ /* 0x000fe20000000800 */
[----:B------:R-:W-:Y:S01]  /*2020*/  @!PT LDS RZ, [RZ] ;  /* 0x00000000fffff984 */ /* 0x000fe20000000800 */
[----:B------:R-:W-:Y:S01]  /*2030*/  @!PT LDS RZ, [RZ] ;  /* 0x00000000fffff984 */ /* 0x000fe20000000800 */
[----:B------:R1:W-:Y:S04]  /*2040*/  LDGSTS.E.BYPASS.LTC128B.128 [R8+0xa100], [R6.64], !P5 ;  /* 0x0a10000006087fae */ /* 0x0003e8000e901d48 */
[----:B------:R1:W-:Y:S02]  /*2050*/  LDGSTS.E.BYPASS.LTC128B.128 [R8+0xe100], [R4.64], !P3 ;  /* 0x0e10000004087fae */ /* 0x0003e4000d901d48 */
.L_x_1221:
[----:B------:R-:W-:Y:S05]  /*2060*/  BSYNC B0 ;  /* 0x0000000000007941 */ /* 0x000fea0003800000 */
.L_x_1220:
[----:B------:R-:W-:Y:S05]  /*2070*/  BRA.DIV ~URZ, `(.L_x_1222) ;  /* 0x00011b527f007947 */ /* 0x000fea000b800000 */
[----:B---3--:R3:W2:Y:S04]  /*2080*/  SHFL.IDX PT, R13, R11, 0x5, 0x181f ;  /* 0x00b81f000b0d7f89 */ /* 0x0086a800000e0000 */
[----:B-1----:R3:W1:Y:S02]  /*2090*/  SHFL.IDX PT, R4, R12, 0x5, 0x181f ;  /* 0x00b81f000c047f89 */ /* 0x00266400000e0000 */
.L_x_1282:
        /* <DEDUP_REMOVED lines=8> */
[----:B-1-3--:R-:W-:-:S02]  /*2120*/  LEA R6, P1, R15, R4, 0x1 ;  /* 0x000000040f067211 */ /* 0x00afc400078208ff */
        /* <DEDUP_REMOVED lines=8> */
.L_x_1224:
[----:B------:R-:W-:Y:S05]  /*21b0*/  BSYNC B0 ;  /* 0x0000000000007941 */ /* 0x000fea0003800000 */
.L_x_1223:
[----:B------:R-:W-:Y:S05]  /*21c0*/  BRA.DIV ~URZ, `(.L_x_1225) ;  /* 0x00011ad27f007947 */ /* 0x000fea000b800000 */
[----:B--2---:R2:W3:Y:S02]  /*21d0*/  SHFL.IDX PT, R13, R11, 0x6, 0x181f ;  /* 0x00d81f000b0d7f89 */ /* 0x0044e400000e0000 */
.L_x_1283:
[----:B------:R-:W-:Y:S05]  /*21e0*/  BRA.DIV ~URZ, `(.L_x_1226) ;  /* 0x00011b227f007947 */ /* 0x000fea000b800000 */
[----:B-1----:R1:W2:Y:S02]  /*21f0*/  SHFL.IDX PT, R4, R12, 0x6, 0x181f ;  /* 0x00d81f000c047f89 */ /* 0x0022a400000e0000 */
.L_x_1284:
[----:B------:R-:W-:Y:S01]  /*2200*/  IADD3 R5, R2, 0x60, RZ ;  /* 0x0000006002057810 */ /* 0x000fe20007ffe0ff */
[----:B------:R-:W-:Y:S03]  /*2210*/  BSSY B0, `(.L_x_1227) ;  /* 0x0000010000007945 */ /* 0x000fe60003800000 */
[----:B------:R-:W-:-:S13]  /*2220*/  ISETP.GE.AND P0, PT, R5, R14, PT ;  /* 0x0000000e0500720c */ /* 0x000fda0003f06270 */
[----:B------:R-:W-:Y:S05]  /*2230*/  @P0 BRA `(.L_x_1228) ;  /* 0x000000d000000947 */ /* 0x000fea0003800000 */
[----:B----4-:R-:W4:Y:S04]  /*2240*/  LDL R15, [R1+0x18] ;  /* 0x00001800010f7983 */ /* 0x010f280000100800 */
[----:B---3--:R-:W3:Y:S04]  /*2250*/  LDL R9, [R1+0x4] ;  /* 0x0000040001097983 */ /* 0x008ee80000100800 */
[----:B--2---:R-:W2:Y:S04]  /*2260*/  LDL R16, [R1] ;  /* 0x0000000001107983 */ /* 0x004ea80000100800 */
[----:B------:R-:W2:Y:S01]  /*2270*/  LDL R8, [R1+0x8] ;  /* 0x0000080001087983 */ /* 0x000ea20000100800 */
[----:B----4-:R-:W-:-:S02]  /*2280*/  LEA R6, P1, R15, R4, 0x1 ;  /* 0x000000040f067211 */ /* 0x010fc400078208ff */
[----:B---3--:R-:W-:Y:S02]  /*2290*/  LEA R4, P0, R9, R4, 0x1 ;  /* 0x0000000409047211 */ /* 0x008fe400078008ff */
[-C--:B--2---:R-:W-:Y:S02]  /*22a0*/  LEA.HI.X R7, R15, R13.reuse, R16, 0x1, P1 ;  /* 0x0000000d0f077211 */ /* 0x084fe400008f0c10 */
[----:B------:R-:W-:-:S03]  /*22b0*/  LEA.HI.X R5, R9, R13, R252, 0x1, P0 ;  /* 0x0000000d09057211 */ /* 0x000fc600000f0cfc */
[----:B------:R-:W-:Y:S01]  /*22c0*/  @!PT LDS RZ, [RZ] ;  /* 0x00000000fffff984 */ /* 0x000fe20000000800 */
[----:B------:R-:W-:Y:S01]  /*22d0*/  @!PT LDS RZ, [RZ] ;  /* 0x00000000fffff984 */ /* 0x000fe20000000800 */
[----:B------:R-:W-:Y:S01]  /*22e0*/  @!PT LDS RZ, [RZ] ;  /* 0x00000000fffff984 */ /* 0x000fe20000000800 */
[----:B------:R2:W-:Y:S04]  /*22f0*/  LDGSTS.E.BYPASS.LTC128B.128 [R8+0xb100], [R6.64], !P5 ;  /* 0x0b10000006087fae */ /* 0x0005e8000e901d48 */
[----:B------:R2:W-:Y:S02]  /*2300*/  LDGSTS.E.BYPASS.LTC128B.128 [R8+0xf100], [R4.64], !P3 ;  /* 0x0f10000004087fae */ /* 0x0005e4000d901d48 */
.L_x_1228:
[----:B------:R-:W-:Y:S05]  /*2310*/  BSYNC B0 ;  /* 0x0000000000007941 */ /* 0x000fea0003800000 */
.L_x_1227:
[----:B------:R-:W-:Y:S05]  /*2320*/  BRA.DIV ~URZ, `(.L_x_1229) ;  /* 0x00011a527f007947 */ /* 0x000fea000b800000 */
[----:B--234-:R-:W2:Y:S04]  /*2330*/  SHFL.IDX PT, R11, R11, 0x7, 0x181f ;  /* 0x00f81f000b0b7f89 */ /* 0x01cea800000e0000 */
[----:B-1----:R-:W1:Y:S02]  /*2340*/  SHFL.IDX PT, R12, R12, 0x7, 0x181f ;  /* 0x00f81f000c0c7f89 */ /* 0x002e6400000e0000 */
.L_x_1285:
[----:B------:R-:W3:Y:S04]  /*2350*/  LDL R25, [R1+0x18] ;  /* 0x0000180001197983 */ /* 0x000ee80000100800 */
[----:B------:R-:W4:Y:S04]  /*2360*/  LDL R85, [R1+0x4] ;  /* 0x0000040001557983 */ /* 0x000f280000100800 */
[----:B--2---:R-:W2:Y:S04]  /*2370*/  LDL R26, [R1] ;  /* 0x00000000011a7983 */ /* 0x004ea80000100800 */
[----:B------:R-:W2:Y:S01]  /*2380*/  LDL R84, [R1+0x8] ;  /* 0x0000080001547983 */ /* 0x000ea20000100800 */
[----:B------:R-:W-:-:S03]  /*2390*/  IADD3 R2, R2, 0x70, RZ ;  /* 0x0000007002027810 */ /* 0x000fc60007ffe0ff */
[----:B------:R-:W1:Y:S01]  /*23a0*/  S2R R6, SR_TID.X ;  /* 0x0000000000067919 */ /* 0x000e620000002100 */
[----:B------:R-:W-:Y:S02]  /*23b0*/  ISETP.GE.AND P2, PT, R2, R14, PT ;  /* 0x0000000e0200720c */ /* 0x000fe40003f46270 */
[----:B-----5:R-:W-:Y:S01]  /*23c0*/  SHF.R.S32.HI R2, RZ, 0x1f, R0 ;  /* 0x0000001fff027819 */ /* 0x020fe20000011400 */
[----:B------:R-:W-:-:S04]  /*23d0*/  IMAD.WIDE.U32 R144, R0, c[0x0][0x2b0], RZ ;  /* 0x0000ac0000907a25 */ /* 0x000fc800078e00ff */
[----:B------:R-:W-:-:S04]  /*23e0*/  IMAD R2, R2, c[0x0][0x2b0], RZ ;  /* 0x0000ac0002027a24 */ /* 0x000fc800078e02ff */
[----:B------:R-:W-:-:S04]  /*23f0*/  IMAD R0, R0, c[0x0][0x2b4], R2 ;  /* 0x0000ad0000007a24 */ /* 0x000fc800078e0202 */
[----:B------:R-:W-:Y:S01]  /*2400*/  IMAD.IADD R142, R145, 0x1, R0 ;  /* 0x00000001918e7824 */ /* 0x000fe200078e0200 */
[----:B------:R2:W-:Y:S04]  /*2410*/  STL.64 [R1+0xd8], R144 ;  /* 0x0000d89001007387 */ /* 0x0005e80000100a00 */
[----:B------:R2:W-:Y:S01]  /*2420*/  STL [R1+0xa4], R142 ;  /* 0x0000a48e01007387 */ /* 0x0005e20000100800 */
[--C-:B-1----:R-:W-:Y:S02]  /*2430*/  SHF.R.S32.HI R19, RZ, 0x1f, R6.reuse ;  /* 0x0000001fff137819 */ /* 0x102fe40000011406 */
[----:B------:R-:W-:Y:S02]  /*2440*/  SHF.R.S32.HI R15, RZ, 0x1f, R6 ;  /* 0x0000001fff0f7819 */ /* 0x000fe40000011406 */
[----:B------:R-:W-:-:S02]  /*2450*/  LEA.HI R19, R19, R6, RZ, 0x3 ;  /* 0x0000000613137211 */ /* 0x000fc400078f18ff */
[----:B------:R-:W-:Y:S02]  /*2460*/  LEA.HI R15, R15, R6, RZ, 0x3 ;  /* 0x000000060f0f7211 */ /* 0x000fe400078f18ff */
[----:B------:R-:W-:Y:S02]  /*2470*/  LOP3.LUT R19, R19, 0xfffffff8, RZ, 0xc0, !PT ;  /* 0xfffffff813137812 */ /* 0x000fe400078ec0ff */
[----:B------:R-:W-:-:S03]  /*2480*/  SHF.R.S32.HI R15, RZ, 0x3, R15 ;  /* 0x00000003ff0f7819 */ /* 0x000fc6000001140f */
[----:B------:R-:W-:-:S04]  /*2490*/  IMAD.IADD R19, R6, 0x1, -R19 ;  /* 0x0000000106137824 */ /* 0x000fc800078e0a13 */
[----:B------:R-:W-:Y:S01]  /*24a0*/  IMAD R66, R19, 0x10, R15 ;  /* 0x0000001013427824 */ /* 0x000fe200078e020f */
[-C--:B---3--:R-:W-:Y:S02]  /*24b0*/  @!P2 LEA R4, P1, R25, R12.reuse, 0x1 ;  /* 0x0000000c1904a211 */ /* 0x088fe400078208ff */
[----:B----4-:R-:W-:Y:S02]  /*24c0*/  @!P2 LEA R12, P0, R85, R12, 0x1 ;  /* 0x0000000c550ca211 */ /* 0x010fe400078008ff */
[-C--:B--2---:R-:W-:Y:S02]  /*24d0*/  @!P2 LEA.HI.X R5, R25, R11.reuse, R26, 0x1, P1 ;  /* 0x0000000b1905a211 */ /* 0x084fe400008f0c1a */
[----:B------:R-:W-:-:S03]  /*24e0*/  @!P2 LEA.HI.X R13, R85, R11, R252, 0x1, P0 ;  /* 0x0000000b550da211 */ /* 0x000fc600000f0cfc */
[----:B------:R-:W-:Y:S01]  /*24f0*/  @!PT LDS RZ, [RZ] ;  /* 0x00000000fffff984 */ /* 0x000fe20000000800 */
[----:B------:R-:W-:Y:S01]  /*2500*/  @!PT LDS RZ, [RZ] ;  /* 0x00000000fffff984 */ /* 0x000fe20000000800 */
[----:B------:R-:W-:Y:S01]  /*2510*/  @!PT LDS RZ, [RZ] ;  /* 0x00000000fffff984 */ /* 0x000fe20000000800 */
[----:B------:R1:W-:Y:S04]  /*2520*/  @!P2 LDGSTS.E.BYPASS.LTC128B.128 [R84+0xb900], [R4.64], !P5 ;  /* 0x0b9000000454afae */ /* 0x0003e8000e901d48 */
[----:B------:R1:W-:Y:S04]  /*2530*/  @!P2 LDGSTS.E.BYPASS.LTC128B.128 [R84+0xf900], [R12.64], !P3 ;  /* 0x0f9000000c54afae */ /* 0x0003e8000d901d48 */
[----:B------:R-:W0:Y:S01]  /*2540*/  LDGDEPBAR ;  /* 0x00000000000079af */ /* 0x000e220000000000 */
[----:B------:R-:W-:Y:S02]  /*2550*/  WARPSYNC 0xffffffff ;  /* 0xffffffff00007948 */ /* 0x000fe40003800000 */
[----:B------:R-:W2:Y:S01]  /*2560*/  LDL R143, [R1+0xbc] ;  /* 0x0000bc00018f7983 */ /* 0x000ea20000100800 */
[----:B------:R-:W-:-:S03]  /*2570*/  MOV R0, c[0x0][0x2b8] ;  /* 0x0000ae0000007a02 */ /* 0x000fc60000000f00 */
[----:B------:R-:W3:Y:S01]  /*2580*/  LDL R20, [R1+0xb0] ;  /* 0x0000b00001147983 */ /* 0x000ee20000100800 */
[----:B------:R-:W-:Y:S01]  /*2590*/  ISETP.NE.AND P3, PT, R0, 0x1, PT ;  /* 0x000000010000780c */ /* 0x000fe20003f65270 */
[----:B------:R-:W-:-:S05]  /*25a0*/  IMAD R0, R3, 0x40, R66 ;  /* 0x0000004003007824 */ /* 0x000fca00078e0242 */
[----:B------:R-:W-:-:S04]  /*25b0*/  ISETP.GE.AND P1, PT, R0, R65, PT ;  /* 0x000000410000720c */ /* 0x000fc80003f26270 */
[----:B------:R-:W-:Y:S02]  /*25c0*/  ISETP.GT.OR P1, PT, R66, 0x3f, P1 ;  /* 0x0000003f4200780c */ /* 0x000fe40000f24670 */
[----:B------:R-:W-:Y:S01]  /*25d0*/  MOV R18, RZ ;  /* 0x000000ff00127202 */ /* 0x000fe20000000f00 */
[----:B------:R-:W-:Y:S01]  /*25e0*/  BAR.SYNC.DEFER_BLOCKING 0x0 ;  /* 0x0000000000007b1d */ /* 0x000fe20000010000 */
[----:B--2---:R-:W-:-:S05]  /*25f0*/  IADD3 R0, R0, R143, RZ ;  /* 0x0000008f00007210 */ /* 0x004fca0007ffe0ff */
[----:B-1----:R-:W-:-:S04]  /*2600*/  @P3 IMAD.HI.U32 R4, R0, c[0x0][0x2bc], RZ ;  /* 0x0000af0000043a27 */ /* 0x002fc800078e00ff */
[----:B------:R-:W-:Y:S01]  /*2610*/  IMAD.MOV.U32 R2, RZ, RZ, R0 ;  /* 0x000000ffff027224 */ /* 0x000fe200078e0000 */
        /* <DEDUP_REMOVED lines=9> */
[----:B------:R-:W-:-:S04]  /*26b0*/  IMAD R4, R9, c[0x0][0x1e0], RZ ;  /* 0x0000780009047a24 */ /* 0x000fc800078e02ff */
[C---:B------:R-:W-:Y:S02]  /*26c0*/  IMAD R4, R21.reuse, c[0x0][0x1e4], R4 ;  /* 0x0000790015047a24 */ /* 0x040fe400078e0204 */
[----:B-1----:R-:W-:-:S04]  /*26d0*/  IMAD.WIDE.U32 R6, R21, c[0x0][0x1e0], RZ ;  /* 0x0000780015067a25 */ /* 0x002fc800078e00ff */
[----:B------:R-:W-:Y:S01]  /*26e0*/  IMAD R0, R10, c[0x0][0x1e8], RZ ;  /* 0x00007a000a007a24 */ /* 0x000fe200078e02ff */
[----:B------:R-:W-:Y:S01]  /*26f0*/  IADD3 R5, R7, R4, RZ ;  /* 0x0000000407057210 */ /* 0x000fe20007ffe0ff */
[----:B------:R-:W-:Y:S02]  /*2700*/  IMAD.MOV.U32 R4, RZ, RZ, R6 ;  /* 0x000000ffff047224 */ /* 0x000fe400078e0006 */
[----:B---3--:R-:W-:-:S04]  /*2710*/  IMAD.WIDE.U32 R140, R20, c[0x0][0x1e8], RZ ;  /* 0x00007a00148c7a25 */ /* 0x008fc800078e00ff */
[----:B------:R-:W-:-:S05]  /*2720*/  IMAD R0, R20, c[0x0][0x1ec], R0 ;  /* 0x00007b0014007a24 */ /* 0x000fca00078e0200 */
[----:B------:R-:W-:Y:S01]  /*2730*/  IADD3 R139, R141, R0, RZ ;  /* 0x000000008d8b7210 */ /* 0x000fe20007ffe0ff */
[----:B------:R-:W-:Y:S02]  /*2740*/  IMAD R2, R3, -0x40, R65 ;  /* 0xffffffc003027824 */ /* 0x000fe400078e0241 */
[----:B------:R-:W-:-:S04]  /*2750*/  IMAD R9, R9, c[0x0][0x208], RZ ;  /* 0x0000820009097a24 */ /* 0x000fc800078e02ff */
[----:B------:R-:W-:Y:S02]  /*2760*/  IMAD R9, R21, c[0x0][0x20c], R9 ;  /* 0x0000830015097a24 */ /* 0x000fe400078e0209 */
[----:B------:R-:W-:Y:S01]  /*2770*/  IMAD R10, R10, c[0x0][0x210], RZ ;  /* 0x000084000a0a7a24 */ /* 0x000fe200078e02ff */
[----:B------:R-:W-:Y:S03]  /*2780*/  STL [R1+0xb8], R21 ;  /* 0x0000b81501007387 */ /* 0x000fe60000100800 */
[----:B------:R-:W-:Y:S01]  /*2790*/  IMAD R10, R20, c[0x0][0x214], R10 ;  /* 0x00008500140a7a24 */ /* 0x000fe200078e020a */
[----:B------:R-:W-:Y:S01]  /*27a0*/  SHF.L.U32 R136, R25, 0x1, RZ ;  /* 0x0000000119887819 */ /* 0x000fe200000006ff */
[----:B------:R-:W-:Y:S01]  /*27b0*/  IMAD.SHL.U32 R138, R85, 0x2, RZ ;  /* 0x00000002558a7824 */ /* 0x000fe200078e00ff */
[----:B------:R-:W-:Y:S02]  /*27c0*/  IADD3 R242, R250, 0x20, RZ ;  /* 0x00000020faf27810 */ /* 0x000fe40007ffe0ff */
[----:B------:R-:W-:-:S02]  /*27d0*/  SHF.L.U64.HI R67, R25, 0x1, R26 ;  /* 0x0000000119437819 */ /* 0x000fc4000001021a */
[----:B------:R-:W-:Y:S02]  /*27e0*/  SHF.L.U64.HI R137, R85, 0x1, R252 ;  /* 0x0000000155897819 */ /* 0x000fe400000102fc */
[----:B--2---:R-:W-:Y:S01]  /*27f0*/  SHF.R.S32.HI R8, RZ, 0x1f, R18 ;  /* 0x0000001fff087819 */ /* 0x004fe20000011412 */
[----:B------:R-:W-:-:S04]  /*2800*/  IMAD.WIDE.U32 R4, R18, c[0x0][0x1f0], R4 ;  /* 0x00007c0012047a25 */ /* 0x000fc800078e0004 */
[----:B------:R-:W-:Y:S01]  /*2810*/  IMAD R12, R8, c[0x0][0x1f0], RZ ;  /* 0x00007c00080c7a24 */ /* 0x000fe200078e02ff */
[----:B------:R-:W-:-:S03]  /*2820*/  IADD3 R0, P0, R4, R140, RZ ;  /* 0x0000008c04007210 */ /* 0x000fc60007f1e0ff */
[----:B------:R-:W-:-:S05]  /*2830*/  IMAD R12, R18, c[0x0][0x1f4], R12 ;  /* 0x00007d00120c7a24 */ /* 0x000fca00078e020c */
[----:B------:R-:W-:Y:S02]  /*2840*/  IADD3.X R12, R139, R5, R12, P0, !PT ;  /* 0x000000058b0c7210 */ /* 0x000fe400007fe40c */
[----:B------:R-:W-:-:S04]  /*2850*/  LEA R13, P0, R0, c[0x0][0x1c8], 0x1 ;  /* 0x00007200000d7a11 */ /* 0x000fc800078008ff */
[----:B------:R-:W-:Y:S01]  /*2860*/  LEA.HI.X R12, R0, c[0x0][0x1cc], R12, 0x1, P0 ;  /* 0x00007300000c7a11 */ /* 0x000fe200000f0c0c */
[----:B------:R-:W1:Y:S01]  /*2870*/  SHFL.IDX PT, R16, R13, RZ, 0x181f ;  /* 0x00181fff0d107589 */ /* 0x000e6200000e0000 */
[----:B------:R-:W-:-:S03]  /*2880*/  IADD3 R0, -R15, R2, RZ ;  /* 0x000000020f007210 */ /* 0x000fc60007ffe1ff */
[----:B------:R-:W2:Y:S01]  /*2890*/  SHFL.IDX PT, R11, R12, RZ, 0x181f ;  /* 0x00181fff0c0b7589 */ /* 0x000ea200000e0000 */
[----:B------:R-:W-:-:S03]  /*28a0*/  ISETP.GE.AND P5, PT, R0, 0x1, PT ;  /* 0x000000010000780c */ /* 0x000fc60003fa6270 */
[----:B------:R-:W3:Y:S04]  /*28b0*/  SHFL.IDX PT, R6, R13, 0x1, 0x181f ;  /* 0x00381f000d067f89 */ /* 0x000ee800000e0000 */
[----:B------:R-:W4:Y:S01]  /*28c0*/  SHFL.IDX PT, R7, R12, 0x1, 0x181f ;  /* 0x00381f000c077f89 */ /* 0x000f2200000e0000 */
[----:B------:R-:W-:-:S05]  /*28d0*/  ISETP.GE.AND P2, PT, R0, 0x11, PT ;  /* 0x000000110000780c */ /* 0x000fca0003f46270 */
[C---:B------:R-:W-:Y:S01]  /*28e0*/  @P5 ISETP.GE.AND P1, PT, R25.reuse, c[0x0][0x1d4], PT ;  /* 0x0000750019005a0c */ /* 0x040fe20003f26270 */
[----:B------:R-:W5:Y:S01]  /*28f0*/  SHFL.IDX PT, R4, R13, 0x2, 0x181f ;  /* 0x00581f000d047f89 */ /* 0x000f6200000e0000 */
[----:B-1----:R-:W-:-:S04]  /*2900*/  @P5 LEA R14, P0, R25, R16, 0x1 ;  /* 0x00000010190e5211 */ /* 0x002fc800078008ff */
[----:B--2---:R-:W-:Y:S01]  /*2910*/  @P5 LEA.HI.X R15, R25, R11, R26, 0x1, P0 ;  /* 0x0000000b190f5211 */ /* 0x004fe200000f0c1a */
[----:B------:R-:W1:Y:S06]  /*2920*/  SHFL.IDX PT, R5, R12, 0x2, 0x181f ;  /* 0x00581f000c057f89 */ /* 0x000e6c00000e0000 */
[----:B------:R3:W-:Y:S01]  /*2930*/  @P5 LDGSTS.E.BYPASS.LTC128B.128 [R84+0x4100], [R14.64], !P1 ;  /* 0x041000000e545fae */ /* 0x0007e2000c901d48 */
[C---:B------:R-:W-:Y:S02]  /*2940*/  @P5 LEA R16, P1, R85.reuse, R16, 0x1 ;  /* 0x0000001055105211 */ /* 0x040fe400078208ff */
[----:B------:R-:W-:-:S02]  /*2950*/  @P5 ISETP.GE.AND P0, PT, R85, c[0x0][0x1d4], PT ;  /* 0x0000750055005a0c */ /* 0x000fc40003f06270 */
[----:B------:R-:W-:Y:S02]  /*2960*/  @P5 LEA.HI.X R17, R85, R11, R252, 0x1, P1 ;  /* 0x0000000b55115211 */ /* 0x000fe400008f0cfc */
[C---:B------:R-:W-:Y:S01]  /*2970*/  @P2 ISETP.GE.AND P1, PT, R25.reuse, c[0x0][0x1d4], PT ;  /* 0x0000750019002a0c */ /* 0x040fe20003f26270 */
[----:B------:R-:W2:Y:S04]  /*2980*/  SHFL.IDX PT, R13, R13, 0x3, 0x181f ;  /* 0x00781f000d0d7f89 */ /* 0x000ea800000e0000 */
[----:B------:R-:W1:Y:S04]  /*2990*/  SHFL.IDX PT, R12, R12, 0x3, 0x181f ;  /* 0x00781f000c0c7f89 */ /* 0x000e6800000e0000 */
[----:B------:R1:W-:Y:S01]  /*29a0*/  @P5 LDGSTS.E.BYPASS.LTC128B.128 [R84+0x6100], [R16.64], !P0 ;  /* 0x0610000010545fae */ /* 0x0003e2000c101d48 */
[----:B---3--:R-:W-:-:S04]  /*29b0*/  @P2 LEA R14, P6, R25, R6, 0x1 ;  /* 0x00000006190e2211 */ /* 0x008fc800078c08ff */
[-C--:B----4-:R-:W-:Y:S02]  /*29c0*/  @P2 LEA.HI.X R15, R25, R7.reuse, R26, 0x1, P6 ;  /* 0x00000007190f2211 */ /* 0x090fe400030f0c1a */
[----:B------:R-:W-:Y:S02]  /*29d0*/  ISETP.GE.AND P6, PT, R0, 0x21, PT ;  /* 0x000000210000780c */ /* 0x000fe40003fc6270 */
[C---:B------:R-:W-:Y:S01]  /*29e0*/  @P2 LEA R6, P0, R85.reuse, R6, 0x1 ;  /* 0x0000000655062211 */ /* 0x040fe200078008ff */
[----:B------:R5:W-:Y:S01]  /*29f0*/  @P2 LDGSTS.E.BYPASS.LTC128B.128 [R84+0x4900], [R14.64], !P1 ;  /* 0x049000000e542fae */ /* 0x000be2000c901d48 */
[C---:B------:R-:W-:Y:S02]  /*2a00*/  @P2 ISETP.GE.AND P1, PT, R85.reuse, c[0x0][0x1d4], PT ;  /* 0x0000750055002a0c */ /* 0x040fe40003f26270 */
[----:B------:R-:W-:-:S07]  /*2a10*/  @P2 LEA.HI.X R7, R85, R7, R252, 0x1, P0 ;  /* 0x0000000755072211 */ /* 0x000fce00000f0cfc */
[----:B------:R-:W-:-:S04]  /*2a20*/  @P6 ISETP.GE.AND P0, PT, R25, c[0x0][0x1d4], PT ;  /* 0x0000750019006a0c */ /* 0x000fc80003f06270 */
[----:B------:R2:W-:Y:S01]  /*2a30*/  @P2 LDGSTS.E.BYPASS.LTC128B.128 [R84+0x6900], [R6.64], !P1 ;  /* 0x0690000006542fae */ /* 0x0005e2000c901d48 */
[----:B-----5:R-:W-:-:S04]  /*2a40*/  @P6 LEA R14, P5, R25, R4, 0x1 ;  /* 0x00000004190e6211 */ /* 0x020fc800078a08ff */
[-C--:B-1----:R-:W-:Y:S02]  /*2a50*/  @P6 LEA.HI.X R15, R25, R5.reuse, R26, 0x1, P5 ;  /* 0x00000005190f6211 */ /* 0x082fe400028f0c1a */
[----:B------:R-:W-:Y:S02]  /*2a60*/  ISETP.GE.AND P5, PT, R0, 0x31, PT ;  /* 0x000000310000780c */ /* 0x000fe40003fa6270 */
[C---:B------:R-:W-:Y:S01]  /*2a70*/  @P6 LEA R4, P2, R85.reuse, R4, 0x1 ;  /* 0x0000000455046211 */ /* 0x040fe200078408ff */
[----:B------:R1:W-:Y:S03]  /*2a80*/  @P6 LDGSTS.E.BYPASS.LTC128B.128 [R84+0x5100], [R14.64], !P0 ;  /* 0x051000000e546fae */ /* 0x0003e6000c101d48 */
[C---:B------:R-:W-:Y:S02]  /*2a90*/  @P6 LEA.HI.X R5, R85.reuse, R5, R252, 0x1, P2 ;  /* 0x0000000555056211 */ /* 0x040fe400010f0cfc */
[----:B------:R-:W-:-:S05]  /*2aa0*/  @P6 ISETP.GE.AND P2, PT, R85, c[0x0][0x1d4], PT ;  /* 0x0000750055006a0c */ /* 0x000fca0003f46270 */
[----:B--2---:R-:W-:-:S04]  /*2ab0*/  @P5 LEA R6, P1, R25, R13, 0x1 ;  /* 0x0000000d19065211 */ /* 0x004fc800078208ff */
[C---:B------:R-:W-:Y:S02]  /*2ac0*/  @P5 LEA.HI.X R7, R25.reuse, R12, R26, 0x1, P1 ;  /* 0x0000000c19075211 */ /* 0x040fe400008f0c1a */
[----:B------:R-:W-:Y:S02]  /*2ad0*/  @P5 ISETP.GE.AND P1, PT, R25, c[0x0][0x1d4], PT ;  /* 0x0000750019005a0c */ /* 0x000fe40003f26270 */
[----:B------:R2:W-:Y:S01]  /*2ae0*/  @P6 LDGSTS.E.BYPASS.LTC128B.128 [R84+0x7100], [R4.64], !P2 ;  /* 0x0710000004546fae */ /* 0x0005e2000d101d48 */
[----:B-1----:R-:W-:-:S10]  /*2af0*/  @P5 LEA R14, P0, R85, R13, 0x1 ;  /* 0x0000000d550e5211 */ /* 0x002fd400078008ff */
[----:B------:R2:W-:Y:S01]  /*2b00*/  @P5 LDGSTS.E.BYPASS.LTC128B.128 [R84+0x5900], [R6.64], !P1 ;  /* 0x0590000006545fae */ /* 0x0005e2000c901d48 */
[C---:B------:R-:W-:Y:S02]  /*2b10*/  @P5 LEA.HI.X R15, R85.reuse, R12, R252, 0x1, P0 ;  /* 0x0000000c550f5211 */ /* 0x040fe400000f0cfc */
[----:B------:R-:W-:-:S13]  /*2b20*/  @P5 ISETP.GE.AND P0, PT, R85, c[0x0][0x1d4], PT ;  /* 0x0000750055005a0c */ /* 0x000fda0003f06270 */
[----:B------:R1:W-:Y:S04]  /*2b30*/  @P5 LDGSTS.E.BYPASS.LTC128B.128 [R84+0x7900], [R14.64], !P0 ;  /* 0x079000000e545fae */ /* 0x0003e8000c101d48 */
[----:B------:R-:W0:Y:S01]  /*2b40*/  LDGDEPBAR ;  /* 0x00000000000079af */ /* 0x000e220000000000 */
[----:B------:R-:W-:-:S04]  /*2b50*/  DEPBAR.LE SB0, 0x1 ;  /* 0x000080400000791a */ /* 0x000fc80000000000 */
[----:B------:R-:W-:-:S04]  /*2b60*/  DEPBAR.LE SB0, 0x0 ;  /* 0x000080000000791a */ /* 0x000fc80000000000 */
[----:B------:R-:W-:Y:S01]  /*2b70*/  BAR.SYNC.DEFER_BLOCKING 0x0 ;  /* 0x0000000000007b1d */ /* 0x000fe20000010000 */
[----:B------:R-:W-:-:S04]  /*2b80*/  IMAD.WIDE.U32 R12, R21, c[0x0][0x208], RZ ;  /* 0x00008200150c7a25 */ /* 0x000fc800078e00ff */
[----:B------:R-:W-:Y:S02]  /*2b90*/  IMAD.IADD R13, R13, 0x1, R9 ;  /* 0x000000010d0d7824 */ /* 0x000fe400078e0209 */
[----:B------:R-:W-:Y:S02]  /*2ba0*/  IMAD R21, R8, c[0x0][0x218], RZ ;  /* 0x0000860008157a24 */ /* 0x000fe400078e02ff */
[----:B-1----:R-:W-:Y:S01]  /*2bb0*/  IMAD.WIDE.U32 R14, R20, c[0x0][0x210], RZ ;  /* 0x00008400140e7a25 */ /* 0x002fe200078e00ff */
[----:B------:R-:W-:Y:S04]  /*2bc0*/  LDSM.16.M88.4 R28, [R251+0x2000] ;  /* 0x00200000fb1c783b */ /* 0x000fe80000000200 */
[----:B--2---:R-:W1:Y:S04]  /*2bd0*/  LDSM.16.M88.4 R4, [R250+0x1800] ;  /* 0x00180000fa04783b */ /* 0x004e680000000200 */
[----:B------:R-:W2:Y:S01]  /*2be0*/  LDSM.16.M88.4 R88, [R251] ;  /* 0x00000000fb58783b */ /* 0x000ea20000000200 */
[----:B------:R-:W-:Y:S01]  /*2bf0*/  IMAD.WIDE.U32 R8, R18, c[0x0][0x218], R12 ;  /* 0x0000860012087a25 */ /* 0x000fe200078e000c */
[----:B------:R-:W-:-:S02]  /*2c00*/  R2P PR, R19, 0x6 ;  /* 0x0000000613007804 */ /* 0x000fc40000000000 */
[----:B------:R-:W-:Y:S01]  /*2c10*/  IADD3 R10, R15, R10, RZ ;  /* 0x0000000a0f0a7210 */ /* 0x000fe20007ffe0ff */
[----:B------:R-:W-:Y:S01]  /*2c20*/  IMAD R21, R18, c[0x0][0x21c], R21 ;  /* 0x0000870012157a24 */ /* 0x000fe200078e0215 */
[----:B------:R-:W-:Y:S01]  /*2c30*/  IADD3 R8, P0, R8, R14, RZ ;  /* 0x0000000e08087210 */ /* 0x000fe20007f1e0ff */
[----:B------:R-:W-:Y:S03]  /*2c40*/  LDSM.16.M88.4 R112, [R250] ;  /* 0x00000000fa70783b */ /* 0x000fe60000000200 */
[----:B------:R-:W-:Y:S01]  /*2c50*/  IADD3.X R21, R10, R9, R21, P0, !PT ;  /* 0x000000090a157210 */ /* 0x000fe200007fe415 */
[----:B------:R-:W-:Y:S01]  /*2c60*/  LDSM.16.M88.4 R68, [R250+0x800] ;  /* 0x00080000fa44783b */ /* 0x000fe20000000200 */
[----:B------:R-:W-:-:S03]  /*2c70*/  LEA R20, P0, R8, c[0x0][0x1f8], 0x1 ;  /* 0x00007e0008147a11 */ /* 0x000fc600078008ff */
[----:B------:R-:W-:Y:S01]  /*2c80*/  LDSM.16.M88.4 R120, [R250+0x1000] ;  /* 0x00100000fa78783b */ /* 0x000fe20000000200 */
[----:B------:R-:W-:-:S03]  /*2c90*/  LEA.HI.X R21, R8, c[0x0][0x1fc], R21, 0x1, P0 ;  /* 0x00007f0008157a11 */ /* 0x000fc600000f0c15 */
[----:B------:R-:W3:Y:S04]  /*2ca0*/  SHFL.IDX PT, R60, R20, RZ, 0x181f ;  /* 0x00181fff143c7589 */ /* 0x000ee800000e0000 */
[----:B------:R-:W4:Y:S04]  /*2cb0*/  SHFL.IDX PT, R36, R20, 0x1, 0x181f ;  /* 0x00381f0014247f89 */ /* 0x000f2800000e0000 */
[----:B------:R-:W5:Y:S04]  /*2cc0*/  SHFL.IDX PT, R23, R21, RZ, 0x181f ;  /* 0x00181fff15177589 */ /* 0x000f6800000e0000 */
[----:B------:R-:W-:Y:S04]  /*2cd0*/  SHFL.IDX PT, R24, R20, 0x2, 0x181f ;  /* 0x00581f0014187f89 */ /* 0x000fe800000e0000 */
[----:B------:R-:W5:Y:S01]  /*2ce0*/  SHFL.IDX PT, R22, R21, 0x1, 0x181f ;  /* 0x00381f0015167f89 */ /* 0x000f6200000e0000 */
[-C--:B-1----:R-:W-:Y:S03]  /*2cf0*/  HMMA.16816.F32.BF16 R32, R28, R4.reuse, RZ ;  /* 0x000000041c20723c */ /* 0x082fe600000418ff */
[----:B------:R-:W-:Y:S05]  /*2d00*/  SHFL.IDX PT, R20, R20, 0x3, 0x181f ;  /* 0x00781f0014147f89 */ /* 0x000fea00000e0000 */
[----:B--2---:R-:W-:Y:S01]  /*2d10*/  HMMA.16816.F32.BF16 R92, R88, R4, RZ ;  /* 0x00000004585c723c */ /* 0x004fe200000418ff */
[----:B------:R-:W1:Y:S04]  /*2d20*/  SHFL.IDX PT, R4, R21, 0x2, 0x181f ;  /* 0x00581f0015047f89 */ /* 0x000e6800000e0000 */
[----:B------:R-:W2:Y:S01]  /*2d30*/  SHFL.IDX PT, R21, R21, 0x3, 0x181f ;  /* 0x00781f0015157f89 */ /* 0x000ea200000e0000 */
[----:B---3--:R-:W-:-:S02]  /*2d40*/  IADD3 R62, P0, R60, R136, RZ ;  /* 0x000000883c3e7210 */ /* 0x008fc40007f1e0ff */
[----:B------:R-:W-:Y:S02]  /*2d50*/  @P1 IADD3 R242, R250, -0x20, RZ ;  /* 0xffffffe0faf21810 */ /* 0x000fe40007ffe0ff */
[----:B------:R-:W-:Y:S02]  /*2d60*/  IADD3 R60, P5, R60, R138, RZ ;  /* 0x0000008a3c3c7210 */ /* 0x000fe40007fbe0ff */
[C---:B----4-:R-:W-:Y:S02]  /*2d70*/  IADD3 R38, P1, R36.reuse, R136, RZ ;  /* 0x0000008824267210 */ /* 0x050fe40007f3e0ff */
[----:B------:R-:W-:Y:S01]  /*2d80*/  ISETP.GE.AND P6, PT, R25, c[0x0][0x1d4], PT ;  /* 0x0000750019007a0c */ /* 0x000fe20003fc6270 */
[----:B------:R-:W-:Y:S01]  /*2d90*/  STL [R1+0xb4], R18 ;  /* 0x0000b41201007387 */ /* 0x000fe20000100800 */
[C---:B-----5:R-:W-:Y:S02]  /*2da0*/  IADD3.X R63, R23.reuse, R67, RZ, P0, !PT ;  /* 0x00000043173f7210 */ /* 0x060fe400007fe4ff */
[----:B------:R-:W-:Y:S01]  /*2db0*/  IADD3 R36, P0, R36, R138, RZ ;  /* 0x0000008a24247210 */ /* 0x000fe20007f1e0ff */
[----:B------:R-:W-:Y:S01]  /*2dc0*/  IMAD.X R39, R22, 0x1, R67, P1 ;  /* 0x0000000116277824 */ /* 0x000fe200008e0643 */
[----:B------:R-:W-:Y:S01]  /*2dd0*/  IADD3.X R61, R23, R137, RZ, P5, !PT ;  /* 0x00000089173d7210 */ /* 0x000fe20002ffe4ff */
[----:B------:R-:W-:Y:S01]  /*2de0*/  HMMA.16816.F32.BF16 R108, R28, R112, RZ ;  /* 0x000000701c6c723c */ /* 0x000fe200000418ff */
[C---:B------:R-:W-:Y:S01]  /*2df0*/  IADD3 R26, P5, R24.reuse, R136, RZ ;  /* 0x00000088181a7210 */ /* 0x040fe20007fbe0ff */
[----:B------:R-:W-:Y:S01]  /*2e00*/  LDSM.16.M88.4 R16, [R249+0x2000] ;  /* 0x00200000f910783b */ /* 0x000fe20000000200 */
[----:B------:R-:W-:-:S02]  /*2e10*/  IADD3 R24, P1, R24, R138, RZ ;  /* 0x0000008a18187210 */ /* 0x000fc40007f3e0ff */
[----:B------:R-:W-:Y:S01]  /*2e20*/  IADD3.X R37, R22, R137, RZ, P0, !PT ;  /* 0x0000008916257210 */ /* 0x000fe200007fe4ff */
[----:B------:R-:W3:Y:S01]  /*2e30*/  LDSM.16.M88.4 R96, [R242] ;  /* 0x00000000f260783b */ /* 0x000ee20000000200 */
[----:B------:R-:W-:Y:S01]  /*2e40*/  ISETP.LT.OR P0, PT, R0, 0x1, P6 ;  /* 0x000000010000780c */ /* 0x000fe20003701670 */
[C---:B-1----:R-:W-:Y:S01]  /*2e50*/  IMAD.X R25, R4.reuse, 0x1, R137, P1 ;  /* 0x0000000104197824 */ /* 0x042fe200008e0689 */
[-C--:B------:R-:W-:Y:S01]  /*2e60*/  IADD3.X R27, R4, R67.reuse, RZ, P5, !PT ;  /* 0x00000043041b7210 */ /* 0x080fe20002ffe4ff */
[C---:B------:R-:W-:Y:S01]  /*2e70*/  HMMA.16816.F32.BF16 R76, R28.reuse, R68, RZ ;  /* 0x000000441c4c723c */ /* 0x040fe200000418ff */
[----:B------:R-:W-:Y:S01]  /*2e80*/  IADD3 R22, P5, R20, R136, RZ ;  /* 0x0000008814167210 */ /* 0x000fe20007fbe0ff */
[----:B------:R-:W1:Y:S01]  /*2e90*/  LDSM.16.M88.4 R40, [R242+0x800] ;  /* 0x00080000f228783b */ /* 0x000e620000000200 */
[----:B------:R-:W-:Y:S02]  /*2ea0*/  ISETP.GE.AND P1, PT, R85, c[0x0][0x1d4], PT ;  /* 0x0000750055007a0c */ /* 0x000fe40003f26270 */
[----:B--2---:R-:W-:Y:S01]  /*2eb0*/  IADD3.X R23, R21, R67, RZ, P5, !PT ;  /* 0x0000004315177210 */ /* 0x004fe20002ffe4ff */
[----:B------:R-:W-:Y:S01]  /*2ec0*/  STL.64 [R1+0xd0], R140 ;  /* 0x0000d08c01007387 */ /* 0x000fe20000100a00 */
[----:B------:R-:W-:Y:S01]  /*2ed0*/  ISETP.LT.OR P5, PT, R0, 0x1, P1 ;  /* 0x000000010000780c */ /* 0x000fe20000fa1670 */
[C---:B------:R-:W-:Y:S02]  /*2ee0*/  HMMA.16816.F32.BF16 R48, R28.reuse, R120, RZ ;  /* 0x000000781c30723c */ /* 0x040fe400000418ff */
[----:B------:R-:W-:Y:S04]  /*2ef0*/  STL [R1+0xa0], R139 ;  /* 0x0000a08b01007387 */ /* 0x000fe80000100800 */
[----:B------:R-:W-:Y:S02]  /*2f00*/  STL.64 [R1+0xc8], R14 ;  /* 0x0000c80e01007387 */ /* 0x000fe40000100a00 */
[C---:B------:R-:W-:Y:S02]  /*2f10*/  HMMA.16816.F32.BF16 R116, R28.reuse, R114, RZ ;  /* 0x000000721c74723c */ /* 0x040fe400000418ff */
[----:B------:R-:W-:Y:S04]  /*2f20*/  STL [R1+0x9c], R10 ;  /* 0x00009c0a01007387 */ /* 0x000fe80000100800 */
[----:B------:R-:W2:Y:S02]  /*2f30*/  LDSM.16.M88.4 R12, [R242+0x1000] ;  /* 0x00100000f20c783b */ /* 0x000ea40000000200 */
[C---:B------:R-:W-:Y:S02]  /*2f40*/  HMMA.16816.F32.BF16 R72, R28.reuse, R70, RZ ;  /* 0x000000461c48723c */ /* 0x040fe400000418ff */
[----:B------:R-:W4:Y:S06]  /*2f50*/  LDSM.16.M88.4 R8, [R242+0x1800] ;  /* 0x00180000f208783b */ /* 0x000f2c0000000200 */
[----:B------:R-:W-:Y:S08]  /*2f60*/  HMMA.16816.F32.BF16 R44, R28, R122, RZ ;  /* 0x0000007a1c2c723c */ /* 0x000ff000000418ff */
[C---:B------:R-:W-:Y:S08]  /*2f70*/  HMMA.16816.F32.BF16 R56, R88.reuse, R112, RZ ;  /* 0x000000705838723c */ /* 0x040ff000000418ff */
[C---:B------:R-:W-:Y:S08]  /*2f80*/  HMMA.16816.F32.BF16 R80, R88.reuse, R68, RZ ;  /* 0x000000445850723c */ /* 0x040ff000000418ff */
[C---:B------:R-:W-:Y:S01]  /*2f90*/  HMMA.16816.F32.BF16 R52, R88.reuse, R120, RZ ;  /* 0x000000785834723c */ /* 0x040fe200000418ff */
[----:B------:R-:W-:Y:S01]  /*2fa0*/  IADD3 R239, R242, 0x2000, RZ ;  /* 0x00002000f2ef7810 */ /* 0x000fe20007ffe0ff */
[----:B------:R-:W5:Y:S06]  /*2fb0*/  LDL R146, [R1+0xa8] ;  /* 0x0000a80001927983 */ /* 0x000f6c0000100800 */
[C---:B------:R-:W-:Y:S08]  /*2fc0*/  HMMA.16816.F32.BF16 R112, R88.reuse, R114, RZ ;  /* 0x000000725870723c */ /* 0x040ff000000418ff */
[C---:B------:R-:W-:Y:S08]  /*2fd0*/  HMMA.16816.F32.BF16 R68, R88.reuse, R70, RZ ;  /* 0x000000465844723c */ /* 0x040ff000000418ff */
[----:B------:R-:W-:Y:S08]  /*2fe0*/  HMMA.16816.F32.BF16 R120, R88, R122, RZ ;  /* 0x0000007a5878723c */ /* 0x000ff000000418ff */
[-C--:B------:R-:W-:Y:S08]  /*2ff0*/  HMMA.16816.F32.BF16 R28, R28, R6.reuse, RZ ;  /* 0x000000061c1c723c */ /* 0x080ff000000418ff */
[----:B------:R-:W-:Y:S01]  /*3000*/  HMMA.16816.F32.BF16 R88, R88, R6, RZ ;  /* 0x000000065858723c */ /* 0x000fe200000418ff */
[----:B------:R-:W1:Y:S04]  /*3010*/  LDSM.16.M88.4 R4, [R249] ;  /* 0x00000000f904783b */ /* 0x000e680000000200 */
[----:B------:R-:W-:Y:S01]  /*3020*/  @!PT LDS RZ, [RZ] ;  /* 0x00000000fffff984 */ /* 0x000fe20000000800 */
[----:B------:R-:W-:Y:S01]  /*3030*/  @!PT LDS RZ, [RZ] ;  /* 0x00000000fffff984 */ /* 0x000fe20000000800 */
[----:B------:R-:W-:Y:S01]  /*3040*/  @!PT LDS RZ, [RZ] ;  /* 0x00000000fffff984 */ /* 0x000fe20000000800 */
[----:B------:R1:W-:Y:S01]  /*3050*/  LDGSTS.E.BYPASS.LTC128B.128 [R84+0x100], [R62.64], !P0 ;  /* 0x001000003e547fae */ /* 0x0003e2000c101d48 */
[----:B------:R-:W-:-:S03]  /*3060*/  ISETP.LT.OR P0, PT, R0, 0x11, P6 ;  /* 0x000000110000780c */ /* 0x000fc60003701670 */
[----:B------:R1:W-:Y:S01]  /*3070*/  LDGSTS.E.BYPASS.LTC128B.128 [R84+0x2100], [R60.64], !P5 ;  /* 0x021000003c547fae */ /* 0x0003e2000e901d48 */
[----:B------:R-:W-:-:S09]  /*3080*/  ISETP.LT.OR P5, PT, R0, 0x11, P1 ;  /* 0x000000110000780c */ /* 0x000fd20000fa1670 */
[----:B------:R1:W-:Y:S01]  /*3090*/  LDGSTS.E.BYPASS.LTC128B.128 [R84+0x900], [R38.64], !P0 ;  /* 0x0090000026547fae */ /* 0x0003e2000c101d48 */
[----:B------:R-:W-:-:S03]  /*30a0*/  ISETP.LT.OR P0, PT, R0, 0x21, P6 ;  /* 0x000000210000780c */ /* 0x000fc60003701670 */
[----:B------:R1:W-:Y:S01]  /*30b0*/  LDGSTS.E.BYPASS.LTC128B.128 [R84+0x2900], [R36.64], !P5 ;  /* 0x0290000024547fae */ /* 0x0003e2000e901d48 */
[C---:B------:R-:W-:Y:S02]  /*30c0*/  ISETP.LT.OR P5, PT, R0.reuse, 0x31, P6 ;  /* 0x000000310000780c */ /* 0x040fe400037a1670 */
[C---:B------:R-:W-:Y:S02]  /*30d0*/  ISETP.LT.OR P6, PT, R0.reuse, 0x21, P1 ;  /* 0x000000210000780c */ /* 0x040fe40000fc1670 */
[----:B------:R-:W-:Y:S02]  /*30e0*/  ISETP.LT.OR P1, PT, R0, 0x31, P1 ;  /* 0x000000310000780c */ /* 0x000fe40000f21670 */
[----:B------:R-:W-:-:S03]  /*30f0*/  MOV R0, 0x40 ;  /* 0x0000004000007802 */ /* 0x000fc60000000f00 */
[----:B------:R4:W-:Y:S01]  /*3100*/  LDGSTS.E.BYPASS.LTC128B.128 [R84+0x1100], [R26.64], !P0 ;  /* 0x011000001a547fae */ /* 0x0009e2000c101d48 */
[----:B------:R-:W-:Y:S02]  /*3110*/  IADD3 R20, P0, R20, R138, RZ ;  /* 0x0000008a14147210 */ /* 0x000fe40007f1e0ff */
[----:B------:R-:W-:-:S03]  /*3120*/  SEL R0, R0, 0xffffffc0, !P2 ;  /* 0xffffffc000007807 */ /* 0x000fc60005000000 */
[----:B------:R-:W-:Y:S01]  /*3130*/  IMAD.X R21, R21, 0x1, R137, P0 ;  /* 0x0000000115157824 */ /* 0x000fe200000e0689 */
[-C--:B------:R-:W-:Y:S01]  /*3140*/  IADD3 R241, R250, R0.reuse, RZ ;  /* 0x00000000faf17210 */ /* 0x080fe20007ffe0ff */
[----:B------:R4:W-:Y:S01]  /*3150*/  LDGSTS.E.BYPASS.LTC128B.128 [R84+0x3100], [R24.64], !P6 ;  /* 0x0310000018547fae */ /* 0x0009e2000f101d48 */
[C---:B---3--:R-:W-:Y:S03]  /*3160*/  HMMA.16816.F32.BF16 R108, R16.reuse, R96, R108 ;  /* 0x00000060106c723c */ /* 0x048fe6000004186c */
[----:B------:R3:W-:Y:S04]  /*3170*/  LDGSTS.E.BYPASS.LTC128B.128 [R84+0x1900], [R22.64], !P5 ;  /* 0x0190000016547fae */ /* 0x0007e8000e901d48 */
[----:B------:R3:W-:Y:S01]  /*3180*/  LDGSTS.E.BYPASS.LTC128B.128 [R84+0x3900], [R20.64], !P1 ;  /* 0x0390000014547fae */ /* 0x0007e2000c901d48 */
[C---:B-1----:R-:W-:Y:S08]  /*3190*/  HMMA.16816.F32.BF16 R76, R16.reuse, R40, R76 ;  /* 0x00000028104c723c */ /* 0x042ff0000004184c */
[C---:B--2---:R-:W-:Y:S08]  /*31a0*/  HMMA.16816.F32.BF16 R48, R16.reuse, R12, R48 ;  /* 0x0000000c1030723c */ /* 0x044ff00000041830 */
[C---:B----4-:R-:W-:Y:S08]  /*31b0*/  HMMA.16816.F32.BF16 R32, R16.reuse, R8, R32 ;  /* 0x000000081020723c */ /* 0x050ff00000041820 */
[C---:B------:R-:W-:Y:S08]  /*31c0*/  HMMA.16816.F32.BF16 R116, R16.reuse, R98, R116 ;  /* 0x000000621074723c */ /* 0x040ff00000041874 */
[C---:B------:R-:W-:Y:S01]  /*31d0*/  HMMA.16816.F32.BF16 R72, R16.reuse, R42, R72 ;  /* 0x0000002a1048723c */ /* 0x040fe20000041848 */
[----:B---3--:R-:W-:Y:S07]  /*31e0*/  LDSM.16.M88.4 R84, [R241] ;  /* 0x00000000f154783b */ /* 0x008fee0000000200 */
[C---:B------:R-:W-:Y:S08]  /*31f0*/  HMMA.16816.F32.BF16 R44, R16.reuse, R14, R44 ;  /* 0x0000000e102c723c */ /* 0x040ff0000004182c */
[----:B------:R-:W-:Y:S01]  /*3200*/  HMMA.16816.F32.BF16 R28, R16, R10, R28 ;  /* 0x0000000a101c723c */ /* 0x000fe2000004181c */
[----:B------:R-:W1:Y:S01]  /*3210*/  LDSM.16.M88.4 R16, [R248] ;  /* 0x00000000f810783b */ /* 0x000e620000000200 */
[----:B------:R-:W-:-:S03]  /*3220*/  IADD3 R238, R239, R0, RZ ;  /* 0x00000000efee7210 */ /* 0x000fc60007ffe0ff */
[----:B------:R-:W-:Y:S03]  /*3230*/  LDSM.16.M88.4 R100, [R247] ;  /* 0x00000000f764783b */ /* 0x000fe60000000200 */
[C---:B------:R-:W-:Y:S01]  /*3240*/  HMMA.16816.F32.BF16 R56, R4.reuse, R96, R56 ;  /* 0x000000600438723c */ /* 0x040fe20000041838 */
[----:B------:R-:W-:Y:S04]  /*3250*/  LDSM.16.M88.4 R60, [R248+0x2000] ;  /* 0x00200000f83c783b */ /* 0x000fe80000000200 */
[----:B------:R-:W-:Y:S03]  /*3260*/  LDSM.16.M88.4 R24, [R241+0x1000] ;  /* 0x00100000f118783b */ /* 0x000fe60000000200 */
[C---:B------:R-:W-:Y:S01]  /*3270*/  HMMA.16816.F32.BF16 R52, R4.reuse, R12, R52 ;  /* 0x0000000c0434723c */ /* 0x040fe20000041834 */
[----:B------:R-:W-:Y:S04]  /*3280*/  LDSM.16.M88.4 R132, [R250+0x2000] ;  /* 0x00200000fa84783b */ /* 0x000fe80000000200 */
[----:B------:R-:W-:Y:S03]  /*3290*/  LDSM.16.M88.4 R36, [R241+0x800] ;  /* 0x00080000f124783b */ /* 0x000fe60000000200 */
[C---:B------:R-:W-:Y:S01]  /*32a0*/  HMMA.16816.F32.BF16 R120, R4.reuse, R14, R120 ;  /* 0x0000000e0478723c */ /* 0x040fe20000041878 */
[----:B------:R-:W2:Y:S04]  /*32b0*/  LDSM.16.M88.4 R12, [R238+-0x2000] ;  /* 0xffe00000ee0c783b */ /* 0x000ea80000000200 */
[----:B------:R-:W-:Y:S03]  /*32c0*/  LDSM.16.M88.4 R20, [R241+0x1800] ;  /* 0x00180000f114783b */ /* 0x000fe60000000200 */
[----:B------:R-:W-:Y:S01]  /*32d0*/  HMMA.16816.F32.BF16 R80, R4, R40, R80 ;  /* 0x000000280450723c */ /* 0x000fe20000041850 */
[----:B------:R-:W-:Y:S04]  /*32e0*/  LDSM.16.M88.4 R128, [R239] ;  /* 0x00000000ef80783b */ /* 0x000fe80000000200 */
[----:B------:R-:W-:Y:S03]  /*32f0*/  LDSM.16.M88.4 R124, [R238+-0x1000] ;  /* 0xfff00000ee7c783b */ /* 0x000fe60000000200 */
[----:B-1----:R-:W-:Y:S01]  /*3300*/  HMMA.16816.F32.BF16 R56, R16, R84, R56 ;  /* 0x000000541038723c */ /* 0x002fe20000041838 */
[----:B------:R-:W-:Y:S01]  /*3310*/  LDSM.16.M88.4 R104, [R241+0x2000] ;  /* 0x00200000f168783b */ /* 0x000fe20000000200 */
[----:B------:R-:W-:-:S02]  /*3320*/  IADD3 R235, R242, 0x2800, RZ ;  /* 0x00002800f2eb7810 */ /* 0x000fc40007ffe0ff */
[----:B------:R-:W-:Y:S01]  /*3330*/  IADD3 R236, R242, 0x3000, RZ ;  /* 0x00003000f2ec7810 */ /* 0x000fe20007ffe0ff */
[----:B------:R-:W0:Y:S03]  /*3340*/  LDGDEPBAR ;  /* 0x00000000000079af */ /* 0x000e260000000000 */
[C---:B------:R-:W-:Y:S01]  /*3350*/  HMMA.16816.F32.BF16 R68, R4.reuse, R42, R68 ;  /* 0x0000002a0444723c */ /* 0x040fe20000041844 */
[----:B------:R-:W1:Y:S07]  /*3360*/  LDSM.16.M88.4 R40, [R251+0x4000] ;  /* 0x00400000fb28783b */ /* 0x000e6e0000000200 */
[----:B------:R-:W-:Y:S01]  /*3370*/  HMMA.16816.F32.BF16 R112, R4, R98, R112 ;  /* 0x000000620470723c */ /* 0x000fe20000041870 */
[----:B------:R-:W-:Y:S07]  /*3380*/  LDSM.16.M88.4 R96, [R238+-0x800] ;  /* 0xfff80000ee60783b */ /* 0x000fee0000000200 */
[----:B--2---:R-:W-:Y:S08]  /*3390*/  HMMA.16816.F32.BF16 R56, R100, R12, R56 ;  /* 0x0000000c6438723c */ /* 0x004ff00000041838 */
[C---:B------:R-:W-:Y:S08]  /*33a0*/  HMMA.16816.F32.BF16 R92, R4.reuse, R8, R92 ;  /* 0x00000008045c723c */ /* 0x040ff0000004185c */
[----:B------:R-:W-:Y:S01]  /*33b0*/  HMMA.16816.F32.BF16 R88, R4, R10, R88 ;  /* 0x0000000a0458723c */ /* 0x000fe20000041858 */
[----:B------:R-:W-:Y:S04]  /*33c0*/  LDSM.16.M88.4 R8, [R247+0x2000] ;  /* 0x00200000f708783b */ /* 0x000fe80000000200 */
[----:B------:R-:W-:Y:S03]  /*33d0*/  LDSM.16.M88.4 R4, [R238+-0x1800] ;  /* 0xffe80000ee04783b */ /* 0x000fe60000000200 */
[C---:B------:R-:W-:Y:S08]  /*33e0*/  HMMA.16816.F32.BF16 R48, R60.reuse, R24, R48 ;  /* 0x000000183c30723c */ /* 0x040ff00000041830 */
[----:B------:R-:W-:Y:S08]  /*33f0*/  HMMA.16816.F32.BF16 R44, R60, R26, R44 ;  /* 0x0000001a3c2c723c */ /* 0x000ff0000004182c */
[C---:B------:R-:W-:Y:S08]  /*3400*/  HMMA.16816.F32.BF16 R52, R16.reuse, R24, R52 ;  /* 0x000000181034723c */ /* 0x040ff00000041834 */
[----:B------:R-:W-:Y:S01]  /*3410*/  HMMA.16816.F32.BF16 R120, R16, R26, R120 ;  /* 0x0000001a1078723c */ /* 0x000fe20000041878 */
[----:B------:R-:W2:Y:S07]  /*3420*/  LDSM.16.M88.4 R24, [R249+0x4000] ;  /* 0x00400000f918783b */ /* 0x000eae0000000200 */
[----:B-1----:R-:W-:Y:S08]  /*3430*/  HMMA.16816.F32.BF16 R56, R40, R132, R56 ;  /* 0x000000842838723c */ /* 0x002ff00000041838 */
[C---:B------:R-:W-:Y:S08]  /*3440*/  HMMA.16816.F32.BF16 R108, R60.reuse, R84, R108 ;  /* 0x000000543c6c723c */ /* 0x040ff0000004186c */
[-C--:B------:R-:W-:Y:S08]  /*3450*/  HMMA.16816.F32.BF16 R116, R60, R86.reuse, R116 ;  /* 0x000000563c74723c */ /* 0x080ff00000041874 */
[----:B------:R-:W-:Y:S01]  /*3460*/  HMMA.16816.F32.BF16 R112, R16, R86, R112 ;  /* 0x000000561070723c */ /* 0x000fe20000041870 */
[----:B------:R-:W-:Y:S07]  /*3470*/  LDSM.16.M88.4 R84, [R250+0x2800] ;  /* 0x00280000fa54783b */ /* 0x000fee0000000200 */
[C---:B------:R-:W-:Y:S08]  /*3480*/  HMMA.16816.F32.BF16 R76, R60.reuse, R36, R76 ;  /* 0x000000243c4c723c */ /* 0x040ff0000004184c */
[C---:B------:R-:W-:Y:S08]  /*3490*/  HMMA.16816.F32.BF16 R32, R60.reuse, R20, R32 ;  /* 0x000000143c20723c */ /* 0x040ff00000041820 */
[C---:B------:R-:W-:Y:S08]  /*34a0*/  HMMA.16816.F32.BF16 R72, R60.reuse, R38, R72 ;  /* 0x000000263c48723c */ /* 0x040ff00000041848 */
[----:B------:R-:W-:Y:S01]  /*34b0*/  HMMA.16816.F32.BF16 R28, R60, R22, R28 ;  /* 0x000000163c1c723c */ /* 0x000fe2000004181c */
[----:B------:R-:W-:Y:S07]  /*34c0*/  LDSM.16.M88.4 R60, [R238] ;  /* 0x00000000ee3c783b */ /* 0x000fee0000000200 */
[C---:B------:R-:W-:Y:S08]  /*34d0*/  HMMA.16816.F32.BF16 R80, R16.reuse, R36, R80 ;  /* 0x000000241050723c */ /* 0x040ff00000041850 */
[C---:B------:R-:W-:Y:S01]  /*34e0*/  HMMA.16816.F32.BF16 R68, R16.reuse, R38, R68 ;  /* 0x000000261044723c */ /* 0x040fe20000041844 */
[----:B------:R-:W-:Y:S07]  /*34f0*/  LDSM.16.M88.4 R36, [R251+0x6000] ;  /* 0x00600000fb24783b */ /* 0x000fee0000000200 */
[C---:B------:R-:W-:Y:S08]  /*3500*/  HMMA.16816.F32.BF16 R92, R16.reuse, R20, R92 ;  /* 0x00000014105c723c */ /* 0x040ff0000004185c */
[----:B------:R-:W-:Y:S01]  /*3510*/  HMMA.16816.F32.BF16 R88, R16, R22, R88 ;  /* 0x000000161058723c */ /* 0x000fe20000041858 */
[----:B------:R-:W1:Y:S04]  /*3520*/  LDSM.16.M88.4 R16, [R248+0x4000] ;  /* 0x00400000f810783b */ /* 0x000e680000000200 */
[----:B------:R-:W-:Y:S03]  /*3530*/  LDSM.16.M88.4 R20, [R249+0x6000] ;  /* 0x00600000f914783b */ /* 0x000fe60000000200 */
[----:B--2---:R-:W-:Y:S08]  /*3540*/  HMMA.16816.F32.BF16 R56, R24, R128, R56 ;  /* 0x000000801838723c */ /* 0x004ff00000041838 */
[C---:B------:R-:W-:Y:S08]  /*3550*/  HMMA.16816.F32.BF16 R108, R8.reuse, R12, R108 ;  /* 0x0000000c086c723c */ /* 0x040ff0000004186c */
[-C--:B------:R-:W-:Y:S08]  /*3560*/  HMMA.16816.F32.BF16 R116, R8, R14.reuse, R116 ;  /* 0x0000000e0874723c */ /* 0x080ff00000041874 */
[----:B------:R-:W-:Y:S01]  /*3570*/  HMMA.16816.F32.BF16 R112, R100, R14, R112 ;  /* 0x0000000e6470723c */ /* 0x000fe20000041870 */
[----:B------:R-:W-:Y:S07]  /*3580*/  LDSM.16.M88.4 R12, [R248+0x6000] ;  /* 0x00600000f80c783b */ /* 0x000fee0000000200 */
[C---:B------:R-:W-:Y:S08]  /*3590*/  HMMA.16816.F32.BF16 R76, R8.reuse, R4, R76 ;  /* 0x00000004084c723c */ /* 0x040ff0000004184c */
[C---:B------:R-:W-:Y:S08]  /*35a0*/  HMMA.16816.F32.BF16 R72, R8.reuse, R6, R72 ;  /* 0x000000060848723c */ /* 0x040ff00000041848 */
[C---:B------:R-:W-:Y:S08]  /*35b0*/  HMMA.16816.F32.BF16 R48, R8.reuse, R124, R48 ;  /* 0x0000007c0830723c */ /* 0x040ff00000041830 */
[C---:B------:R-:W-:Y:S08]  /*35c0*/  HMMA.16816.F32.BF16 R44, R8.reuse, R126, R44 ;  /* 0x0000007e082c723c */ /* 0x040ff0000004182c */
[C---:B------:R-:W-:Y:S08]  /*35d0*/  HMMA.16816.F32.BF16 R32, R8.reuse, R96, R32 ;  /* 0x000000600820723c */ /* 0x040ff00000041820 */
[----:B------:R-:W-:Y:S01]  /*35e0*/  HMMA.16816.F32.BF16 R28, R8, R98, R28 ;  /* 0x00000062081c723c */ /* 0x000fe2000004181c */
[----:B------:R-:W2:Y:S07]  /*35f0*/  LDSM.16.M88.4 R8, [R247+0x4000] ;  /* 0x00400000f708783b */ /* 0x000eae0000000200 */
[----:B-1----:R-:W-:Y:S08]  /*3600*/  HMMA.16816.F32.BF16 R56, R16, R104, R56 ;  /* 0x000000681038723c */ /* 0x002ff00000041838 */
[----:B------:R-:W-:Y:S08]  /*3610*/  HMMA.16816.F32.BF16 R108, R36, R132, R108 ;  /* 0x00000084246c723c */ /* 0x000ff0000004186c */
[-C--:B------:R-:W-:Y:S08]  /*3620*/  HMMA.16816.F32.BF16 R112, R40, R134.reuse, R112 ;  /* 0x000000862870723c */ /* 0x080ff00000041870 */
[----:B------:R-:W-:Y:S08]  /*3630*/  HMMA.16816.F32.BF16 R116, R36, R134, R116 ;  /* 0x000000862474723c */ /* 0x000ff00000041874 */
[C---:B------:R-:W-:Y:S08]  /*3640*/  HMMA.16816.F32.BF16 R80, R100.reuse, R4, R80 ;  /* 0x000000046450723c */ /* 0x040ff00000041850 */
[C---:B------:R-:W-:Y:S01]  /*3650*/  HMMA.16816.F32.BF16 R68, R100.reuse, R6, R68 ;  /* 0x000000066444723c */ /* 0x040fe20000041844 */
[----:B------:R-:W-:Y:S07]  /*3660*/  LDSM.16.M88.4 R4, [R240+0x6000] ;  /* 0x00600000f004783b */ /* 0x000fee0000000200 */
[C---:B------:R-:W-:Y:S08]  /*3670*/  HMMA.16816.F32.BF16 R52, R100.reuse, R124, R52 ;  /* 0x0000007c6434723c */ /* 0x040ff00000041834 */
[----:B------:R-:W-:Y:S08]  /*3680*/  HMMA.16816.F32.BF16 R120, R100, R126, R120 ;  /* 0x0000007e6478723c */ /* 0x000ff00000041878 */
[----:B--2---:R-:W-:Y:S01]  /*3690*/  HMMA.16816.F32.BF16 R124, R8, R60, R56 ;  /* 0x0000003c087c723c */ /* 0x004fe20000041838 */
[----:B------:R-:W1:Y:S07]  /*36a0*/  LDSM.16.M88.4 R56, [R235] ;  /* 0x00000000eb38783b */ /* 0x000e6e0000000200 */
[----:B------:R-:W-:Y:S08]  /*36b0*/  HMMA.16816.F32.BF16 R108, R20, R128, R108 ;  /* 0x00000080146c723c */ /* 0x000ff0000004186c */
[-C--:B------:R-:W-:Y:S08]  /*36c0*/  HMMA.16816.F32.BF16 R112, R24, R130.reuse, R112 ;  /* 0x000000821870723c */ /* 0x080ff00000041870 */
[----:B------:R-:W-:Y:S08]  /*36d0*/  HMMA.16816.F32.BF16 R116, R20, R130, R116 ;  /* 0x000000821474723c */ /* 0x000ff00000041874 */
[-C--:B------:R-:W-:Y:S08]  /*36e0*/  HMMA.16816.F32.BF16 R80, R40, R84.reuse, R80 ;  /* 0x000000542850723c */ /* 0x080ff00000041850 */
[----:B------:R-:W-:Y:S08]  /*36f0*/  HMMA.16816.F32.BF16 R76, R36, R84, R76 ;  /* 0x00000054244c723c */ /* 0x000ff0000004184c */
[-C--:B------:R-:W-:Y:S08]  /*3700*/  HMMA.16816.F32.BF16 R68, R40, R86.reuse, R68 ;  /* 0x000000562844723c */ /* 0x080ff00000041844 */
[----:B------:R-:W-:Y:S01]  /*3710*/  HMMA.16816.F32.BF16 R72, R36, R86, R72 ;  /* 0x000000562448723c */ /* 0x000fe20000041848 */
[----:B------:R-:W-:Y:S07]  /*3720*/  LDSM.16.M88.4 R84, [R236] ;  /* 0x00000000ec54783b */ /* 0x000fee0000000200 */
[C---:B------:R-:W-:Y:S08]  /*3730*/  HMMA.16816.F32.BF16 R92, R100.reuse, R96, R92 ;  /* 0x00000060645c723c */ /* 0x040ff0000004185c */
[----:B------:R-:W-:Y:S01]  /*3740*/  HMMA.16816.F32.BF16 R88, R100, R98, R88 ;  /* 0x000000626458723c */ /* 0x000fe20000041858 */
[----:B------:R-:W2:Y:S07]  /*3750*/  LDSM.16.M88.4 R96, [R241+0x2800] ;  /* 0x00280000f160783b */ /* 0x000eae0000000200 */
[----:B------:R-:W-:Y:S08]  /*3760*/  HMMA.16816.F32.BF16 R108, R12, R104, R108 ;  /* 0x000000680c6c723c */ /* 0x000ff0000004186c */
[-C--:B------:R-:W-:Y:S08]  /*3770*/  HMMA.16816.F32.BF16 R112, R16, R106.reuse, R112 ;  /* 0x0000006a1070723c */ /* 0x080ff00000041870 */
[----:B------:R-:W-:Y:S08]  /*3780*/  HMMA.16816.F32.BF16 R116, R12, R106, R116 ;  /* 0x0000006a0c74723c */ /* 0x000ff00000041874 */
[-C--:B-1----:R-:W-:Y:S08]  /*3790*/  HMMA.16816.F32.BF16 R80, R24, R56.reuse, R80 ;  /* 0x000000381850723c */ /* 0x082ff00000041850 */
[----:B------:R-:W-:Y:S01]  /*37a0*/  HMMA.16816.F32.BF16 R100, R20, R56, R76 ;  /* 0x000000381464723c */ /* 0x000fe2000004184c */
[----:B------:R-:W1:Y:S07]  /*37b0*/  LDSM.16.M88.4 R76, [R238+0x800] ;  /* 0x00080000ee4c783b */ /* 0x000e6e0000000200 */
[-C--:B------:R-:W-:Y:S08]  /*37c0*/  HMMA.16816.F32.BF16 R68, R24, R58.reuse, R68 ;  /* 0x0000003a1844723c */ /* 0x080ff00000041844 */
[----:B------:R-:W-:Y:S01]  /*37d0*/  HMMA.16816.F32.BF16 R72, R20, R58, R72 ;  /* 0x0000003a1448723c */ /* 0x000fe20000041848 */
[----:B------:R-:W-:Y:S07]  /*37e0*/  LDSM.16.M88.4 R56, [R241+0x3000] ;  /* 0x00300000f138783b */ /* 0x000fee0000000200 */
[----:B------:R-:W-:Y:S08]  /*37f0*/  HMMA.16816.F32.BF16 R108, R4, R60, R108 ;  /* 0x0000003c046c723c */ /* 0x000ff0000004186c */
[-C--:B------:R-:W-:Y:S08]  /*3800*/  HMMA.16816.F32.BF16 R112, R8, R62.reuse, R112 ;  /* 0x0000003e0870723c */ /* 0x080ff00000041870 */
[----:B------:R-:W-:Y:S01]  /*3810*/  HMMA.16816.F32.BF16 R116, R4, R62, R116 ;  /* 0x0000003e0474723c */ /* 0x000fe20000041874 */
[----:B------:R-:W3:Y:S07]  /*3820*/  LDSM.16.M88.4 R60, [R250+0x3000] ;  /* 0x00300000fa3c783b */ /* 0x000eee0000000200 */
[-C--:B--2---:R-:W-:Y:S08]  /*3830*/  HMMA.16816.F32.BF16 R80, R16, R96.reuse, R80 ;  /* 0x000000601050723c */ /* 0x084ff00000041850 */
[----:B------:R-:W-:Y:S08]  /*3840*/  HMMA.16816.F32.BF16 R100, R12, R96, R100 ;  /* 0x000000600c64723c */ /* 0x000ff00000041864 */
[-C--:B------:R-:W-:Y:S08]  /*3850*/  HMMA.16816.F32.BF16 R68, R16, R98.reuse, R68 ;  /* 0x000000621044723c */ /* 0x080ff00000041844 */
[----:B------:R-:W-:Y:S08]  /*3860*/  HMMA.16816.F32.BF16 R72, R12, R98, R72 ;  /* 0x000000620c48723c */ /* 0x000ff00000041848 */
[----:B-1----:R-:W-:Y:S08]  /*3870*/  HMMA.16816.F32.BF16 R80, R8, R76, R80 ;  /* 0x0000004c0850723c */ /* 0x002ff00000041850 */
[-C--:B---3--:R-:W-:Y:S08]  /*3880*/  HMMA.16816.F32.BF16 R52, R40, R60.reuse, R52 ;  /* 0x0000003c2834723c */ /* 0x088ff00000041834 */
[----:B------:R-:W-:Y:S08]  /*3890*/  HMMA.16816.F32.BF16 R48, R36, R60, R48 ;  /* 0x0000003c2430723c */ /* 0x000ff00000041830 */
[----:B------:R-:W-:Y:S08]  /*38a0*/  HMMA.16816.F32.BF16 R100, R4, R76, R100 ;  /* 0x0000004c0464723c */ /* 0x000ff00000041864 */
[-C--:B------:R-:W-:Y:S08]  /*38b0*/  HMMA.16816.F32.BF16 R68, R8, R78.reuse, R68 ;  /* 0x0000004e0844723c */ /* 0x080ff00000041844 */
[----:B------:R-:W-:Y:S01]  /*38c0*/  HMMA.16816.F32.BF16 R72, R4, R78, R72 ;  /* 0x0000004e0448723c */ /* 0x000fe20000041848 */
[----:B------:R-:W1:Y:S01]  /*38d0*/  LDSM.16.M88.4 R76, [R250+0x3800] ;  /* 0x00380000fa4c783b */ /* 0x000e620000000200 */
[----:B------:R-:W-:-:S02]  /*38e0*/  FMUL.FTZ R80, R80, c[0x0][0x320] ;  /* 0x0000c80050507a20 */ /* 0x000fc40000410000 */
[----:B------:R-:W-:Y:S02]  /*38f0*/  FMUL.FTZ R81, R81, c[0x0][0x320] ;  /* 0x0000c80051517a20 */ /* 0x000fe40000410000 */
[----:B------:R-:W-:Y:S02]  /*3900*/  FMUL.FTZ R82, R82, c[0x0][0x320] ;  /* 0x0000c80052527a20 */ /* 0x000fe40000410000 */
[----:B------:R-:W-:Y:S01]  /*3910*/  FMUL.FTZ R83, R83, c[0x0][0x320] ;  /* 0x0000c80053537a20 */ /* 0x000fe20000410000 */
[----:B------:R-:W-:Y:S01]  /*3920*/  IADD3 R237, R242, 0x3800, RZ ;  /* 0x00003800f2ed7810 */ /* 0x000fe20007ffe0ff */
[----:B------:R-:W-:Y:S02]  /*3930*/  FMUL.FTZ R96, R114, c[0x0][0x320] ;  /* 0x0000c80072607a20 */ /* 0x000fe40000410000 */
[----:B------:R-:W-:Y:S01]  /*3940*/  FMUL.FTZ R97, R115, c[0x0][0x320] ;  /* 0x0000c80073617a20 */ /* 0x000fe20000410000 */
[----:B------:R-:W2:Y:S01]  /*3950*/  MUFU.TANH R98, R82 ;  /* 0x0000005200627308 */ /* 0x000ea20000002400 */
[----:B------:R-:W-:-:S02]  /*3960*/  FMUL.FTZ R114, R117, c[0x0][0x320] ;  /* 0x0000c80075727a20 */ /* 0x000fc40000410000 */
[----:B------:R-:W-:Y:S01]  /*3970*/  FMUL.FTZ R115, R118, c[0x0][0x320] ;  /* 0x0000c80076737a20 */ /* 0x000fe20000410000 */
[----:B------:R-:W-:Y:S04]  /*3980*/  HMMA.16816.F32.BF16 R52, R24, R84, R52 ;  /* 0x000000541834723c */ /* 0x000fe80000041834 */
[----:B------:R-:W3:Y:S04]  /*3990*/  MUFU.TANH R117, R80 ;  /* 0x0000005000757308 */ /* 0x000ee80000002400 */
[-C--:B------:R-:W-:Y:S04]  /*39a0*/  HMMA.16816.F32.BF16 R120, R40, R62.reuse, R120 ;  /* 0x0000003e2878723c */ /* 0x080fe80000041878 */
[----:B------:R-:W4:Y:S04]  /*39b0*/  MUFU.TANH R118, R81 ;  /* 0x0000005100767308 */ /* 0x000f280000002400 */
[----:B------:R-:W-:Y:S01]  /*39c0*/  HMMA.16816.F32.BF16 R44, R36, R62, R44 ;  /* 0x0000003e242c723c */ /* 0x000fe2000004182c */
[----:B------:R-:W2:Y:S03]  /*39d0*/  LDSM.16.M88.4 R60, [R237] ;  /* 0x00000000ed3c783b */ /* 0x000ea60000000200 */
[----:B------:R1:W1:Y:S04]  /*39e0*/  MUFU.TANH R99, R83 ;  /* 0x0000005300637308 */ /* 0x0002680000002400 */
[----:B-1----:R-:W-:Y:S01]  /*39f0*/  HMMA.16816.F32.BF16 R80, R20, R84, R48 ;  /* 0x000000541450723c */ /* 0x002fe20000041830 */
[----:B------:R-:W-:Y:S01]  /*3a00*/  FMUL.FTZ R68, R68, c[0x0][0x320] ;  /* 0x0000c80044447a20 */ /* 0x000fe20000410000 */
[----:B------:R-:W1:Y:S01]  /*3a10*/  LDSM.16.M88.4 R48, [R238+0x1000] ;  /* 0x00100000ee30783b */ /* 0x000e620000000200 */
[----:B------:R-:W-:-:S05]  /*3a20*/  FMUL.FTZ R69, R69, c[0x0][0x320] ;  /* 0x0000c80045457a20 */ /* 0x000fca0000410000 */
[-C--:B------:R-:W-:Y:S01]  /*3a30*/  HMMA.16816.F32.BF16 R32, R36, R76.reuse, R32 ;  /* 0x0000004c2420723c */ /* 0x080fe20000041820 */
[----:B------:R-:W-:Y:S02]  /*3a40*/  FMUL.FTZ R84, R101, c[0x0][0x320] ;  /* 0x0000c80065547a20 */ /* 0x000fe40000410000 */
[----:B------:R-:W-:Y:S02]  /*3a50*/  FMUL.FTZ R85, R102, c[0x0][0x320] ;  /* 0x0000c80066557a20 */ /* 0x000fe40000410000 */
[----:B------:R-:W-:Y:S01]  /*3a60*/  FMUL.FTZ R101, R103, c[0x0][0x320] ;  /* 0x0000c80067657a20 */ /* 0x000fe20000410000 */
[----:B------:R-:W1:Y:S02]  /*3a70*/  MUFU.TANH R102, R68 ;  /* 0x0000004400667308 */ /* 0x000e640000002400 */
[C---:B------:R-:W-:Y:S06]  /*3a80*/  HMMA.16816.F32.BF16 R92, R40.reuse, R76, R92 ;  /* 0x0000004c285c723c */ /* 0x040fec000004185c */
[----:B------:R1:W1:Y:S02]  /*3a90*/  MUFU.TANH R103, R69 ;  /* 0x0000004500677308 */ /* 0x0002640000002400 */
[----:B------:R-:W-:Y:S01]  /*3aa0*/  HMMA.16816.F32.BF16 R88, R40, R78, R88 ;  /* 0x0000004e2858723c */ /* 0x000fe20000041858 */
[----:B------:R-:W-:Y:S07]  /*3ab0*/  LDSM.16.M88.4 R40, [R238+0x1800] ;  /* 0x00180000ee28783b */ /* 0x000fee0000000200 */
[-C--:B------:R-:W-:Y:S08]  /*3ac0*/  HMMA.16816.F32.BF16 R52, R16, R56.reuse, R52 ;  /* 0x000000381034723c */ /* 0x080ff00000041834 */
[----:B------:R-:W-:Y:S07]  /*3ad0*/  HMMA.16816.F32.BF16 R80, R12, R56, R80 ;  /* 0x000000380c50723c */ /* 0x000fee0000041850 */
[----:B------:R-:W-:Y:S01]  /*3ae0*/  FMUL.FTZ R56, R70, c[0x0][0x320] ;  /* 0x0000c80046387a20 */ /* 0x000fe20000410000 */
[----:B------:R-:W-:Y:S01]  /*3af0*/  HMMA.16816.F32.BF16 R28, R36, R78, R28 ;  /* 0x0000004e241c723c */ /* 0x000fe2000004181c */
[----:B------:R-:W-:-:S02]  /*3b00*/  FMUL.FTZ R57, R71, c[0x0][0x320] ;  /* 0x0000c80047397a20 */ /* 0x000fc40000410000 */
[----:B-1----:R-:W1:Y:S05]  /*3b10*/  LDSM.16.M88.4 R68, [R241+0x3800] ;  /* 0x00380000f144783b */ /* 0x002e6a0000000200 */
[C---:B--2---:R-:W-:Y:S08]  /*3b20*/  HMMA.16816.F32.BF16 R32, R20.reuse, R60, R32 ;  /* 0x0000003c1420723c */ /* 0x044ff00000041820 */
[-C--:B------:R-:W-:Y:S08]  /*3b30*/  HMMA.16816.F32.BF16 R44, R20, R86.reuse, R44 ;  /* 0x00000056142c723c */ /* 0x080ff0000004182c */
[C---:B------:R-:W-:Y:S08]  /*3b40*/  HMMA.16816.F32.BF16 R120, R24.reuse, R86, R120 ;  /* 0x000000561878723c */ /* 0x040ff00000041878 */
[C---:B------:R-:W-:Y:S08]  /*3b50*/  HMMA.16816.F32.BF16 R92, R24.reuse, R60, R92 ;  /* 0x0000003c185c723c */ /* 0x040ff0000004185c */
[-C--:B------:R-:W-:Y:S08]  /*3b60*/  HMMA.16816.F32.BF16 R88, R24, R62.reuse, R88 ;  /* 0x0000003e1858723c */ /* 0x080ff00000041858 */
[----:B------:R-:W-:Y:S08]  /*3b70*/  HMMA.16816.F32.BF16 R28, R20, R62, R28 ;  /* 0x0000003e141c723c */ /* 0x000ff0000004181c */
[-C--:B------:R-:W-:Y:S08]  /*3b80*/  HMMA.16816.F32.BF16 R52, R8, R48.reuse, R52 ;  /* 0x000000300834723c */ /* 0x080ff00000041834 */
[----:B------:R-:W-:Y:S01]  /*3b90*/  HMMA.16816.F32.BF16 R80, R4, R48, R80 ;  /* 0x000000300450723c */ /* 0x000fe20000041850 */
[----:B------:R-:W-:-:S02]  /*3ba0*/  FMUL.FTZ R107, R108, c[0x0][0x320] ;  /* 0x0000c8006c6b7a20 */ /* 0x000fc40000410000 */
[----:B------:R-:W-:Y:S02]  /*3bb0*/  FMUL.FTZ R0, R124, c[0x0][0x320] ;  /* 0x0000c8007c007a20 */ /* 0x000fe40000410000 */
[----:B------:R-:W-:Y:S02]  /*3bc0*/  FMUL.FTZ R104, R125, c[0x0][0x320] ;  /* 0x0000c8007d687a20 */ /* 0x000fe40000410000 */
[----:B------:R-:W-:Y:S01]  /*3bd0*/  FMUL.FTZ R105, R126, c[0x0][0x320] ;  /* 0x0000c8007e697a20 */ /* 0x000fe20000410000 */
[----:B-1----:R-:W-:Y:S01]  /*3be0*/  HMMA.16816.F32.BF16 R32, R12, R68, R32 ;  /* 0x000000440c20723c */ /* 0x002fe20000041820 */
[----:B------:R-:W-:Y:S02]  /*3bf0*/  FMUL.FTZ R106, R127, c[0x0][0x320] ;  /* 0x0000c8007f6a7a20 */ /* 0x000fe40000410000 */
[----:B------:R-:W-:Y:S02]  /*3c00*/  FMUL.FTZ R100, R100, c[0x0][0x320] ;  /* 0x0000c80064647a20 */ /* 0x000fe40000410000 */
[----:B------:R-:W-:-:S02]  /*3c10*/  FMUL.FTZ R72, R72, c[0x0][0x320] ;  /* 0x0000c80048487a20 */ /* 0x000fc40000410000 */
[----:B------:R-:W-:Y:S01]  /*3c20*/  FMUL.FTZ R73, R73, c[0x0][0x320] ;  /* 0x0000c80049497a20 */ /* 0x000fe20000410000 */
[----:B------:R-:W-:Y:S01]  /*3c30*/  HMMA.16816.F32.BF16 R44, R12, R58, R44 ;  /* 0x0000003a0c2c723c */ /* 0x000fe2000004182c */
[----:B-----5:R-:W-:Y:S01]  /*3c40*/  ISETP.GT.AND P0, PT, R3, R146, PT ;  /* 0x000000920300720c */ /* 0x020fe20003f04270 */
[----:B------:R-:W1:Y:S01]  /*3c50*/  MUFU.TANH R96, R96 ;  /* 0x0000006000607308 */ /* 0x000e620000002400 */
[----:B------:R-:W-:-:S05]  /*3c60*/  DEPBAR.LE SB0, 0x0 ;  /* 0x000080000000791a */ /* 0x000fca0000000000 */
[C---:B------:R-:W-:Y:S08]  /*3c70*/  HMMA.16816.F32.BF16 R120, R16.reuse, R58, R120 ;  /* 0x0000003a1078723c */ /* 0x040ff00000041878 */
[C---:B------:R-:W-:Y:S08]  /*3c80*/  HMMA.16816.F32.BF16 R92, R16.reuse, R68, R92 ;  /* 0x00000044105c723c */ /* 0x040ff0000004185c */
[-C--:B------:R-:W-:Y:S08]  /*3c90*/  HMMA.16816.F32.BF16 R88, R16, R70.reuse, R88 ;  /* 0x000000461058723c */ /* 0x080ff00000041858 */
[----:B------:R-:W-:Y:S08]  /*3ca0*/  HMMA.16816.F32.BF16 R28, R12, R70, R28 ;  /* 0x000000460c1c723c */ /* 0x000ff0000004181c */
[C---:B------:R-:W-:Y:S08]  /*3cb0*/  HMMA.16816.F32.BF16 R32, R4.reuse, R40, R32 ;  /* 0x000000280420723c */ /* 0x040ff00000041820 */
[-C--:B------:R-:W-:Y:S08]  /*3cc0*/  HMMA.16816.F32.BF16 R44, R4, R50.reuse, R44 ;  /* 0x00000032042c723c */ /* 0x080ff0000004182c */
[C---:B------:R-:W-:Y:S08]  /*3cd0*/  HMMA.16816.F32.BF16 R120, R8.reuse, R50, R120 ;  /* 0x000000320878723c */ /* 0x040ff00000041878 */
[C---:B------:R-:W-:Y:S08]  /*3ce0*/  HMMA.16816.F32.BF16 R92, R8.reuse, R40, R92 ;  /* 0x00000028085c723c */ /* 0x040ff0000004185c */
[-C--:B------:R-:W-:Y:S08]  /*3cf0*/  HMMA.16816.F32.BF16 R88, R8, R42.reuse, R88 ;  /* 0x0000002a0858723c */ /* 0x080ff00000041858 */
[----:B------:R-:W-:Y:S01]  /*3d00*/  HMMA.16816.F32.BF16 R28, R4, R42, R28 ;  /* 0x0000002a041c723c */ /* 0x000fe2000004181c */
[----:B------:R-:W-:-:S02]  /*3d10*/  FMUL.FTZ R108, R109, c[0x0][0x320] ;  /* 0x0000c8006d6c7a20 */ /* 0x000fc40000410000 */
[----:B------:R-:W-:Y:S02]  /*3d20*/  FMUL.FTZ R52, R52, c[0x0][0x320] ;  /* 0x0000c80034347a20 */ /* 0x000fe40000410000 */
[----:B------:R-:W-:Y:S02]  /*3d30*/  FMUL.FTZ R53, R53, c[0x0][0x320] ;  /* 0x0000c80035357a20 */ /* 0x000fe40000410000 */
[----:B------:R-:W-:Y:S02]  /*3d40*/  FMUL.FTZ R109, R110, c[0x0][0x320] ;  /* 0x0000c8006e6d7a20 */ /* 0x000fe40000410000 */
[----:B------:R-:W-:Y:S02]  /*3d50*/  FMUL.FTZ R32, R32, c[0x0][0x320] ;  /* 0x0000c80020207a20 */ /* 0x000fe40000410000 */
[----:B------:R-:W-:Y:S02]  /*3d60*/  FMUL.FTZ R110, R111, c[0x0][0x320] ;  /* 0x0000c8006f6e7a20 */ /* 0x000fe40000410000 */
[----:B------:R-:W-:-:S02]  /*3d70*/  FMUL.FTZ R111, R112, c[0x0][0x320] ;  /* 0x0000c800706f7a20 */ /* 0x000fc40000410000 */
[----:B------:R-:W-:Y:S02]  /*3d80*/  FMUL.FTZ R48, R74, c[0x0][0x320] ;  /* 0x0000c8004a307a20 */ /* 0x000fe40000410000 */
[----:B------:R-:W-:Y:S01]  /*3d90*/  FMUL.FTZ R49, R75, c[0x0][0x320] ;  /* 0x0000c8004b317a20 */ /* 0x000fe20000410000 */
[----:B------:R2:W1:Y:S01]  /*3da0*/  MUFU.TANH R74, R52 ;  /* 0x00000034004a7308 */ /* 0x0004620000002400 */
[----:B------:R-:W-:Y:S02]  /*3db0*/  FMUL.FTZ R112, R113, c[0x0][0x320] ;  /* 0x0000c80071707a20 */ /* 0x000fe40000410000 */
[----:B------:R-:W-:Y:S02]  /*3dc0*/  FMUL.FTZ R113, R116, c[0x0][0x320] ;  /* 0x0000c80074717a20 */ /* 0x000fe40000410000 */
[----:B------:R-:W-:-:S03]  /*3dd0*/  FMUL.FTZ R20, R46, c[0x0][0x320] ;  /* 0x0000c8002e147a20 */ /* 0x000fc60000410000 */
[----:B------:R5:W1:Y:S01]  /*3de0*/  MUFU.TANH R75, R53 ;  /* 0x00000035004b7308 */ /* 0x000a620000002400 */
[----:B------:R-:W-:Y:S02]  /*3df0*/  FMUL.FTZ R116, R119, c[0x0][0x320] ;  /* 0x0000c80077747a20 */ /* 0x000fe40000410000 */
[----:B------:R-:W-:Y:S02]  /*3e00*/  FMUL.FTZ R58, R81, c[0x0][0x320] ;  /* 0x0000c800513a7a20 */ /* 0x000fe40000410000 */
[----:B------:R-:W-:Y:S02]  /*3e10*/  FMUL.FTZ R50, R83, c[0x0][0x320] ;  /* 0x0000c80053327a20 */ /* 0x000fe40000410000 */
[----:B------:R-:W-:Y:S01]  /*3e20*/  FMUL.FTZ R51, R120, c[0x0][0x320] ;  /* 0x0000c80078337a20 */ /* 0x000fe20000410000 */
[----:B------:R1:W1:Y:S01]  /*3e30*/  MUFU.TANH R40, R32 ;  /* 0x0000002000287308 */ /* 0x0002620000002400 */
[----:B--2---:R-:W-:Y:S02]  /*3e40*/  FMUL.FTZ R52, R54, c[0x0][0x320] ;  /* 0x0000c80036347a20 */ /* 0x004fe40000410000 */
[----:B------:R-:W-:-:S02]  /*3e50*/  FMUL.FTZ R54, R80, c[0x0][0x320] ;  /* 0x0000c80050367a20 */ /* 0x000fc40000410000 */
[----:B------:R-:W-:Y:S02]  /*3e60*/  FMUL.FTZ R36, R121, c[0x0][0x320] ;  /* 0x0000c80079247a20 */ /* 0x000fe40000410000 */
[----:B------:R-:W-:Y:S02]  /*3e70*/  FMUL.FTZ R25, R122, c[0x0][0x320] ;  /* 0x0000c8007a197a20 */ /* 0x000fe40000410000 */
[----:B-----5:R-:W-:Y:S02]  /*3e80*/  FMUL.FTZ R53, R55, c[0x0][0x320] ;  /* 0x0000c80037357a20 */ /* 0x020fe40000410000 */
[----:B------:R-:W-:Y:S02]  /*3e90*/  FMUL.FTZ R55, R82, c[0x0][0x320] ;  /* 0x0000c80052377a20 */ /* 0x000fe40000410000 */
[----:B------:R-:W-:Y:S02]  /*3ea0*/  FMUL.FTZ R79, R123, c[0x0][0x320] ;  /* 0x0000c8007b4f7a20 */ /* 0x000fe40000410000 */
[----:B------:R-:W-:-:S02]  /*3eb0*/  FMUL.FTZ R37, R44, c[0x0][0x320] ;  /* 0x0000c8002c257a20 */ /* 0x000fc40000410000 */
[----:B------:R-:W-:Y:S02]  /*3ec0*/  FMUL.FTZ R26, R45, c[0x0][0x320] ;  /* 0x0000c8002d1a7a20 */ /* 0x000fe40000410000 */
[----:B------:R-:W-:Y:S02]  /*3ed0*/  FMUL.FTZ R27, R47, c[0x0][0x320] ;  /* 0x0000c8002f1b7a20 */ /* 0x000fe40000410000 */
[----:B------:R-:W-:Y:S02]  /*3ee0*/  FMUL.FTZ R19, R92, c[0x0][0x320] ;  /* 0x0000c8005c137a20 */ /* 0x000fe40000410000 */
[----:B------:R-:W-:Y:S02]  /*3ef0*/  FMUL.FTZ R18, R93, c[0x0][0x320] ;  /* 0x0000c8005d127a20 */ /* 0x000fe40000410000 */
[----:B------:R-:W-:Y:S02]  /*3f00*/  FMUL.FTZ R78, R94, c[0x0][0x320] ;  /* 0x0000c8005e4e7a20 */ /* 0x000fe40000410000 */
[----:B------:R-:W-:-:S02]  /*3f10*/  FMUL.FTZ R77, R95, c[0x0][0x320] ;  /* 0x0000c8005f4d7a20 */ /* 0x000fc40000410000 */
[----:B-1----:R-:W-:Y:S02]  /*3f20*/  FMUL.FTZ R32, R33, c[0x0][0x320] ;  /* 0x0000c80021207a20 */ /* 0x002fe40000410000 */
[----:B------:R-:W-:Y:S02]  /*3f30*/  FMUL.FTZ R11, R34, c[0x0][0x320] ;  /* 0x0000c800220b7a20 */ /* 0x000fe40000410000 */
[----:B------:R-:W-:Y:S02]  /*3f40*/  FMUL.FTZ R10, R35, c[0x0][0x320] ;  /* 0x0000c800230a7a20 */ /* 0x000fe40000410000 */
[----:B------:R-:W-:Y:S02]  /*3f50*/  FMUL.FTZ R17, R88, c[0x0][0x320] ;  /* 0x0000c80058117a20 */ /* 0x000fe40000410000 */
[----:B------:R-:W-:Y:S02]  /*3f60*/  FMUL.FTZ R16, R89, c[0x0][0x320] ;  /* 0x0000c80059107a20 */ /* 0x000fe40000410000 */
[----:B------:R-:W-:-:S02]  /*3f70*/  FMUL.FTZ R76, R90, c[0x0][0x320] ;  /* 0x0000c8005a4c7a20 */ /* 0x000fc40000410000 */
[----:B------:R-:W-:Y:S02]  /*3f80*/  FMUL.FTZ R46, R91, c[0x0][0x320] ;  /* 0x0000c8005b2e7a20 */ /* 0x000fe40000410000 */
[----:B------:R-:W-:Y:S02]  /*3f90*/  FMUL.FTZ R28, R28, c[0x0][0x320] ;  /* 0x0000c8001c1c7a20 */ /* 0x000fe40000410000 */
[----:B------:R-:W-:Y:S02]  /*3fa0*/  FMUL.FTZ R29, R29, c[0x0][0x320] ;  /* 0x0000c8001d1d7a20 */ /* 0x000fe40000410000 */
[----:B------:R-:W-:Y:S02]  /*3fb0*/  FMUL.FTZ R30, R30, c[0x0][0x320] ;  /* 0x0000c8001e1e7a20 */ /* 0x000fe40000410000 */
[----:B------:R-:W-:Y:S01]  /*3fc0*/  FMUL.FTZ R31, R31, c[0x0][0x320] ;  /* 0x0000c8001f1f7a20 */ /* 0x000fe20000410000 */
[----:B------:R-:W1:Y:S08]  /*3fd0*/  MUFU.TANH R0, R0 ;  /* 0x0000000000007308 */ /* 0x000e700000002400 */
[----:B------:R-:W2:Y:S08]  /*3fe0*/  MUFU.TANH R104, R104 ;  /* 0x0000006800687308 */ /* 0x000eb00000002400 */
[----:B------:R-:W1:Y:S08]  /*3ff0*/  MUFU.TANH R105, R105 ;  /* 0x0000006900697308 */ /* 0x000e700000002400 */
        /* <DEDUP_REMOVED lines=47> */
[----:B------:R1:W1:Y:S08]  /*42f0*/  MUFU.TANH R33, R28 ;  /* 0x0000001c00217308 */ /* 0x0002700000002400 */
[----:B------:R1:W1:Y:S08]  /*4300*/  MUFU.TANH R47, R29 ;  /* 0x0000001d002f7308 */ /* 0x0002700000002400 */
[----:B------:R1:W1:Y:S08]  /*4310*/  MUFU.TANH R45, R30 ;  /* 0x0000001e002d7308 */ /* 0x0002700000002400 */
[----:B------:R1:W1:Y:S01]  /*4320*/  MUFU.TANH R44, R31 ;  /* 0x0000001f002c7308 */ /* 0x0002620000002400 */
[----:B------:R-:W-:Y:S01]  /*4330*/  BSSY B0, `(.L_x_1230) ;  /* 0x0000056000007945 */ /* 0x000fe20003800000 */
[----:B------:R-:W-:Y:S01]  /*4340*/  BAR.SYNC.DEFER_BLOCKING 0x0 ;  /* 0x0000000000007b1d */ /* 0x000fe20000010000 */
[----:B------:R-:W-:-:S02]  /*4350*/  ISETP.GT.AND P1, PT, R66, 0x3f, PT ;  /* 0x0000003f4200780c */ /* 0x000fc40003f24270 */
[C---:B------:R-:W-:Y:S02]  /*4360*/  IADD3 R234, R242.reuse, 0x1800, RZ ;  /* 0x00001800f2ea7810 */ /* 0x040fe40007ffe0ff */
[C---:B------:R-:W-:Y:S02]  /*4370*/  IADD3 R233, R242.reuse, 0x1000, RZ ;  /* 0x00001000f2e97810 */ /* 0x040fe40007ffe0ff */
[----:B------:R-:W-:Y:S01]  /*4380*/  IADD3 R232, R242, 0x800, RZ ;  /* 0x00000800f2e87810 */ /* 0x000fe20007ffe0ff */
[----:B------:R-:W-:Y:S05]  /*4390*/  @!P0 BRA `(.L_x_1231) ;  /* 0x000004f000008947 */ /* 0x000fea0003800000 */
[----:B--234-:R-:W-:Y:S01]  /*43a0*/  IMAD R4, R3, 0x40, R143 ;  /* 0x0000004003047824 */ /* 0x01cfe200078e028f */
[----:B------:R-:W-:-:S04]  /*43b0*/  MOV R13, RZ ;  /* 0x000000ff000d7202 */ /* 0x000fc80000000f00 */
[----:B------:R-:W-:-:S05]  /*43c0*/  IADD3 R66, R4, -0x40, R66 ;  /* 0xffffffc004427810 */ /* 0x000fca0007ffe042 */
[----:B------:R-:W-:-:S04]  /*43d0*/  @P3 IMAD.HI.U32 R5, R66, c[0x0][0x2bc], RZ ;  /* 0x0000af0042053a27 */ /* 0x000fc800078e00ff */
[----:B------:R-:W-:Y:S01]  /*43e0*/  IMAD.MOV.U32 R4, RZ, RZ, R66 ;  /* 0x000000ffff047224 */ /* 0x000fe200078e0042 */
        /* <DEDUP_REMOVED lines=9> */
[----:B------:R-:W-:Y:S01]  /*4480*/  SHF.R.S32.HI R4, RZ, 0x1f, R12 ;  /* 0x0000001fff047819 */ /* 0x000fe2000001140c */
[----:B------:R3:W-:Y:S04]  /*4490*/  STL [R1+0xb8], R12 ;  /* 0x0000b80c01007387 */ /* 0x0007e80000100800 */
[----:B------:R-:W-:-:S04]  /*44a0*/  IMAD R4, R4, c[0x0][0x1e0], RZ ;  /* 0x0000780004047a24 */ /* 0x000fc800078e02ff */
[----:B------:R-:W-:-:S05]  /*44b0*/  IMAD R4, R12, c[0x0][0x1e4], R4 ;  /* 0x000079000c047a24 */ /* 0x000fca00078e0204 */
[----:B------:R-:W-:Y:S02]  /*44c0*/  IADD3 R7, R7, R4, RZ ;  /* 0x0000000407077210 */ /* 0x000fe40007ffe0ff */
[----:B--2---:R-:W-:-:S03]  /*44d0*/  SHF.R.S32.HI R4, RZ, 0x1f, R13 ;  /* 0x0000001fff047819 */ /* 0x004fc6000001140d */
[----:B------:R-:W-:Y:S01]  /*44e0*/  IMAD.WIDE.U32 R6, R13, c[0x0][0x1f0], R6 ;  /* 0x00007c000d067a25 */ /* 0x000fe200078e0006 */
[----:B------:R2:W-:Y:S03]  /*44f0*/  STL [R1+0xb4], R13 ;  /* 0x0000b40d01007387 */ /* 0x0005e60000100800 */
[----:B------:R-:W-:Y:S01]  /*4500*/  IMAD R4, R4, c[0x0][0x1f0], RZ ;  /* 0x00007c0004047a24 */ /* 0x000fe200078e02ff */
[----:B---3--:R-:W-:-:S03]  /*4510*/  IADD3 R12, P2, R140, R6, RZ ;  /* 0x000000068c0c7210 */ /* 0x008fc60007f5e0ff */
[----:B------:R-:W-:-:S05]  /*4520*/  IMAD R4, R13, c[0x0][0x1f4], R4 ;  /* 0x00007d000d047a24 */ /* 0x000fca00078e0204 */
[----:B------:R-:W-:Y:S02]  /*4530*/  IADD3.X R4, R139, R7, R4, P2, !PT ;  /* 0x000000078b047210 */ /* 0x000fe400017fe404 */
[----:B--2---:R-:W-:-:S04]  /*4540*/  LEA R13, P0, R12, c[0x0][0x1c8], 0x1 ;  /* 0x000072000c0d7a11 */ /* 0x004fc800078008ff */
[----:B------:R-:W-:Y:S01]  /*4550*/  LEA.HI.X R12, R12, c[0x0][0x1cc], R4, 0x1, P0 ;  /* 0x000073000c0c7a11 */ /* 0x000fe200000f0c04 */
[----:B------:R-:W-:Y:S06]  /*4560*/  BRA.DIV ~URZ, `(.L_x_1232) ;  /* 0x0000f8e27f007947 */ /* 0x000fec000b800000 */
[----:B------:R2:W3:Y:S02]  /*4570*/  SHFL.IDX PT, R14, R12, RZ, 0x181f ;  /* 0x00181fff0c0e7589 */ /* 0x0004e400000e0000 */
.L_x_1286:
[----:B------:R-:W-:Y:S05]  /*4580*/  BRA.DIV ~URZ, `(.L_x_1233) ;  /* 0x0000f9327f007947 */ /* 0x000fea000b800000 */
[----:B------:R-:W4:Y:S04]  /*4590*/  LDL R22, [R1+0x18] ;  /* 0x0000180001167983 */ /* 0x000f280000100800 */
[----:B------:R-:W5:Y:S04]  /*45a0*/  LDL R9, [R1+0x4] ;  /* 0x0000040001097983 */ /* 0x000f680000100800 */
[----:B--2---:R-:W2:Y:S04]  /*45b0*/  LDL R24, [R1+0x8] ;  /* 0x0000080001187983 */ /* 0x004ea80000100800 */
[----:B------:R-:W3:Y:S04]  /*45c0*/  SHFL.IDX PT, R8, R13, RZ, 0x181f ;  /* 0x00181fff0d087589 */ /* 0x000ee800000e0000 */
[----:B------:R-:W1:Y:S04]  /*45d0*/  SHFL.IDX PT, R6, R13, 0x1, 0x181f ;  /* 0x00381f000d067f89 */ /* 0x000e6800000e0000 */
[----:B------:R-:W1:Y:S04]  /*45e0*/  SHFL.IDX PT, R7, R12, 0x1, 0x181f ;  /* 0x00381f000c077f89 */ /* 0x000e6800000e0000 */
[----:B------:R-:W1:Y:S04]  /*45f0*/  SHFL.IDX PT, R4, R13, 0x2, 0x181f ;  /* 0x00581f000d047f89 */ /* 0x000e6800000e0000 */
[----:B------:R-:W1:Y:S04]  /*4600*/  SHFL.IDX PT, R5, R12, 0x2, 0x181f ;  /* 0x00581f000c057f89 */ /* 0x000e6800000e0000 */
[----:B------:R-:W1:Y:S02]  /*4610*/  SHFL.IDX PT, R12, R12, 0x3, 0x181f ;  /* 0x00781f000c0c7f89 */ /* 0x000e6400000e0000 */
[----:B-1-3--:R-:W-:-:S02]  /*4620*/  IADD3 R28, P5, R8, R138, RZ ;  /* 0x0000008a081c7210 */ /* 0x00afc40007fbe0ff */
[----:B------:R-:W1:Y:S03]  /*4630*/  SHFL.IDX PT, R13, R13, 0x3, 0x181f ;  /* 0x00781f000d0d7f89 */ /* 0x000e6600000e0000 */
[----:B------:R-:W-:Y:S01]  /*4640*/  IMAD.X R29, R14, 0x1, R137, P5 ;  /* 0x000000010e1d7824 */ /* 0x000fe200028e0689 */
[----:B----4-:R-:W-:Y:S02]  /*4650*/  ISETP.GE.AND P2, PT, R22, c[0x0][0x1d4], PT ;  /* 0x0000750016007a0c */ /* 0x010fe40003f46270 */
[-C--:B------:R-:W-:Y:S02]  /*4660*/  IADD3 R22, P6, R8, R136.reuse, RZ ;  /* 0x0000008808167210 */ /* 0x080fe40007fde0ff */
[----:B-----5:R-:W-:Y:S02]  /*4670*/  ISETP.GE.AND P0, PT, R9, c[0x0][0x1d4], PT ;  /* 0x0000750009007a0c */ /* 0x020fe40003f06270 */
[----:B------:R-:W-:Y:S01]  /*4680*/  SEL R21, RZ, 0x10, P2 ;  /* 0x00000010ff157807 */ /* 0x000fe20001000000 */
[----:B------:R-:W-:Y:S01]  /*4690*/  IMAD.X R23, R14, 0x1, R67, P6 ;  /* 0x000000010e177824 */ /* 0x000fe200030e0643 */
[----:B------:R-:W-:-:S02]  /*46a0*/  IADD3 R8, P6, R6, R136, RZ ;  /* 0x0000008806087210 */ /* 0x000fc40007fde0ff */
[----:B------:R-:W-:-:S03]  /*46b0*/  IADD3 R14, P5, R6, R138, RZ ;  /* 0x0000008a060e7210 */ /* 0x000fc60007fbe0ff */
[C---:B------:R-:W-:Y:S01]  /*46c0*/  IMAD.X R9, R7.reuse, 0x1, R67, P6 ;  /* 0x0000000107097824 */ /* 0x040fe200030e0643 */
[C---:B------:R-:W-:Y:S01]  /*46d0*/  IADD3 R6, P6, R4.reuse, R136, RZ ;  /* 0x0000008804067210 */ /* 0x040fe20007fde0ff */
[----:B------:R-:W-:Y:S01]  /*46e0*/  IMAD.X R15, R7, 0x1, R137, P5 ;  /* 0x00000001070f7824 */ /* 0x000fe200028e0689 */
[----:B------:R-:W-:Y:S01]  /*46f0*/  IADD3 R4, P5, R4, R138, RZ ;  /* 0x0000008a04047210 */ /* 0x000fe20007fbe0ff */
[----:B--2---:R2:W-:Y:S02]  /*4700*/  LDGSTS.E.BYPASS.LTC128B.128 [R24+0x4100], [R22.64], !P2 ;  /* 0x0410000016187fae */ /* 0x0045e4000d101d48 */
[C---:B------:R-:W-:Y:S02]  /*4710*/  IMAD.X R7, R5.reuse, 0x1, R67, P6 ;  /* 0x0000000105077824 */ /* 0x040fe400030e0643 */
[----:B------:R-:W-:Y:S01]  /*4720*/  IMAD.X R5, R5, 0x1, R137, P5 ;  /* 0x0000000105057824 */ /* 0x000fe200028e0689 */
[----:B------:R2:W-:Y:S04]  /*4730*/  LDGSTS.E.BYPASS.LTC128B.128 [R24+0x6100], [R28.64], !P0 ;  /* 0x061000001c187fae */ /* 0x0005e8000c101d48 */
[----:B------:R2:W-:Y:S04]  /*4740*/  LDGSTS.E.BYPASS.LTC128B.128 [R24+0x4900], [R8.64], !P2 ;  /* 0x0490000008187fae */ /* 0x0005e8000d101d48 */
[----:B------:R3:W-:Y:S04]  /*4750*/  LDGSTS.E.BYPASS.LTC128B.128 [R24+0x6900], [R14.64], !P0 ;  /* 0x069000000e187fae */ /* 0x0007e8000c101d48 */
[----:B------:R2:W-:Y:S04]  /*4760*/  LDGSTS.E.BYPASS.LTC128B.128 [R24+0x5100], [R6.64], !P2 ;  /* 0x0510000006187fae */ /* 0x0005e8000d101d48 */
[----:B------:R2:W-:Y:S01]  /*4770*/  LDGSTS.E.BYPASS.LTC128B.128 [R24+0x7100], [R4.64], !P0 ;  /* 0x0710000004187fae */ /* 0x0005e2000c101d48 */
[----:B---3--:R-:W-:-:S03]  /*4780*/  SEL R15, RZ, 0x10, P0 ;  /* 0x00000010ff0f7807 */ /* 0x008fc60000000000 */
.L_x_1287:
[----:B-12---:R-:W2:Y:S01]  /*4790*/  LDL R8, [R1+0x8] ;  /* 0x0000080001087983 */ /* 0x006ea20000100800 */
[----:B------:R-:W-:-:S02]  /*47a0*/  IADD3 R5, -R21, 0x10, RZ ;  /* 0x0000001015057810 */ /* 0x000fc40007ffe1ff */
[----:B------:R-:W-:Y:S02]  /*47b0*/  IADD3 R4, -R15, 0x10, RZ ;  /* 0x000000100f047810 */ /* 0x000fe40007ffe1ff */
[----:B------:R-:W-:Y:S02]  /*47c0*/  LOP3.LUT R5, R5, 0xf, RZ, 0xc0, !PT ;  /* 0x0000000f05057812 */ /* 0x000fe400078ec0ff */
[----:B------:R-:W-:Y:S02]  /*47d0*/  ISETP.NE.U32.AND P6, PT, R21, RZ, PT ;  /* 0x000000ff1500720c */ /* 0x000fe40003fc5070 */
[----:B------:R-:W-:Y:S02]  /*47e0*/  IADD3 R6, P2, P0, R5, R13, R136 ;  /* 0x0000000d05067210 */ /* 0x000fe4000785e088 */
[----:B------:R-:W-:Y:S02]  /*47f0*/  LOP3.LUT R4, R4, 0xf, RZ, 0xc0, !PT ;  /* 0x0000000f04047812 */ /* 0x000fe400078ec0ff */
[----:B------:R-:W-:-:S02]  /*4800*/  ISETP.NE.U32.AND P5, PT, R15, RZ, PT ;  /* 0x000000ff0f00720c */ /* 0x000fc40003fa5070 */
[----:B------:R-:W-:Y:S02]  /*4810*/  IADD3.X R7, RZ, R12, R67, P2, P0 ;  /* 0x0000000cff077210 */ /* 0x000fe400017e0443 */
[----:B------:R-:W-:-:S04]  /*4820*/  IADD3 R4, P2, P0, R4, R13, R138 ;  /* 0x0000000d04047210 */ /* 0x000fc8000785e08a */
[----:B------:R-:W-:Y:S01]  /*4830*/  IADD3.X R5, RZ, R12, R137, P2, P0 ;  /* 0x0000000cff057210 */ /* 0x000fe200017e0489 */
[----:B------:R-:W-:Y:S01]  /*4840*/  @!PT LDS RZ, [RZ] ;  /* 0x00000000fffff984 */ /* 0x000fe20000000800 */
[----:B------:R-:W-:Y:S01]  /*4850*/  @!PT LDS RZ, [RZ] ;  /* 0x00000000fffff984 */ /* 0x000fe20000000800 */
[----:B------:R-:W-:Y:S01]  /*4860*/  @!PT LDS RZ, [RZ] ;  /* 0x00000000fffff984 */ /* 0x000fe20000000800 */
[----:B--2---:R1:W-:Y:S04]  /*4870*/  LDGSTS.E.BYPASS.LTC128B.128.ZFILL [R8+0x5900], [R6.64], P6 ;  /* 0x0590000006087fae */ /* 0x0043e8000b141d48 */
[----:B------:R1:W-:Y:S04]  /*4880*/  LDGSTS.E.BYPASS.LTC128B.128.ZFILL [R8+0x7900], [R4.64], P5 ;  /* 0x0790000004087fae */ /* 0x0003e8000a941d48 */
.L_x_1231:
[----:B--234-:R-:W-:Y:S05]  /*4890*/  BSYNC B0 ;  /* 0x0000000000007941 */ /* 0x01cfea0003800000 */
.L_x_1230:
[----:B-1----:R-:W2:Y:S04]  /*48a0*/  LDL R7, [R1+0xac] ;  /* 0x0000ac0001077983 */ /* 0x002ea80000100800 */
[----:B------:R-:W2:Y:S04]  /*48b0*/  LDL R4, [R1+0x10] ;  /* 0x0000100001047983 */ /* 0x000ea80000100800 */
[----:B------:R-:W3:Y:S01]  /*48c0*/  LDL R6, [R1+0xc] ;  /* 0x00000c0001067983 */ /* 0x000ee20000100800 */
[----:B------:R-:W-:-:S03]  /*48d0*/  MOV R5, 0xffffffc0 ;  /* 0xffffffc000057802 */ /* 0x000fc60000000f00 */
[----:B------:R-:W0:Y:S02]  /*48e0*/  LDGDEPBAR ;  /* 0x00000000000079af */ /* 0x000e240000000000 */
[----:B------:R-:W-:Y:S01]  /*48f0*/  IMAD R5, R3, R5, 0x1 ;  /* 0x0000000103057424 */ /* 0x000fe200078e0205 */
[----:B--2---:R-:W-:Y:S02]  /*4900*/  IADD3 R7, R4, R7, RZ ;  /* 0x0000000704077210 */ /* 0x004fe40007ffe0ff */
[----:B------:R-:W-:-:S03]  /*4910*/  MOV R4, c[0x0][0x2ac] ;  /* 0x0000ab0000047a02 */ /* 0x000fc60000000f00 */
[----:B------:R-:W-:Y:S01]  /*4920*/  @P4 IMAD.HI.U32 R3, R7, c[0x0][0x2c8], RZ ;  /* 0x0000b20007034a27 */ /* 0x000fe200078e00ff */
[----:B------:R1:W-:Y:S03]  /*4930*/  STL [R1+0xf0], R7 ;  /* 0x0000f00701007387 */ /* 0x0003e60000100800 */
[----:B------:R-:W-:Y:S01]  /*4940*/  IMAD R4, R4, c[0x0][0x1d0], R5 ;  /* 0x0000740004047a24 */ /* 0x000fe200078e0205 */
[----:B-1----:R-:W-:Y:S02]  /*4950*/  @P4 SHF.R.U32.HI R7, RZ, c[0x0][0x2cc], R3 ;  /* 0x0000b300ff074a19 */ /* 0x002fe40000011603 */
[----:B---3--:R-:W-:Y:S02]  /*4960*/  IADD3 R3, -R6, R2, RZ ;  /* 0x0000000206037210 */ /* 0x008fe40007ffe1ff */
[----:B------:R-:W-:Y:S01]  /*4970*/  IADD3 R2, R4, -c[0x0][0x168], -R6 ;  /* 0x80005a0004027a10 */ /* 0x000fe20007ffe806 */
[----:B------:R-:W-:Y:S05]  /*4980*/  BRA.DIV ~URZ, `(.L_x_1234) ;  /* 0x0000fab27f007947 */ /* 0x000fea000b800000 */
[----:B------:R1:W2:Y:S02]  /*4990*/  SHFL.IDX PT, R4, R7, RZ, 0x1c1f ;  /* 0x001c1fff07047589 */ /* 0x0002a400000e0000 */
.L_x_1288:
        /* <DEDUP_REMOVED lines=33> */
[----:B------:R-:W-:Y:S01]  /*4bb0*/  FSEL R16, R16, -INF , P0 ;  /* 0xff80000010107808 */ /* 0x000fe20000000000 */
[----:B------:R-:W-:Y:S05]  /*4bc0*/  BRA.DIV ~URZ, `(.L_x_1235) ;  /* 0x0000f8d27f007947 */ /* 0x000fea000b800000 */
[----:B------:R-:W2:Y:S04]  /*4bd0*/  SHFL.IDX PT, R5, R7, 0x2, 0x1c1f ;  /* 0x005c1f0007057f89 */ /* 0x000ea800000e0000 */
[----:B------:R-:W3:Y:S04]  /*4be0*/  SHFL.IDX PT, R0, R7, 0x1, 0x1c1f ;  /* 0x003c1f0007007f89 */ /* 0x000ee800000e0000 */
[----:B------:R-:W4:Y:S01]  /*4bf0*/  SHFL.IDX PT, R4, R7, 0x3, 0x1c1f ;  /* 0x007c1f0007047f89 */ /* 0x000f2200000e0000 */
[----:B--2---:R-:W-:-:S02]  /*4c00*/  IMAD.IADD R5, R2, 0x1, R5 ;  /* 0x0000000102057824 */ /* 0x004fc400078e0205 */
[C---:B---3--:R-:W-:Y:S02]  /*4c10*/  IMAD.IADD R0, R2.reuse, 0x1, R0 ;  /* 0x0000000102007824 */ /* 0x048fe400078e0200 */
[----:B----4-:R-:W-:Y:S01]  /*4c20*/  IMAD.IADD R4, R2, 0x1, R4 ;  /* 0x0000000102047824 */ /* 0x010fe200078e0204 */
[C---:B------:R-:W-:Y:S02]  /*4c30*/  IMNMX R2, R3.reuse, R5, PT ;  /* 0x0000000503027217 */ /* 0x040fe40003800200 */
[----:B------:R-:W-:Y:S02]  /*4c40*/  IMNMX R0, R3, R0, PT ;  /* 0x0000000003007217 */ /* 0x000fe40003800200 */
[C---:B------:R-:W-:Y:S02]  /*4c50*/  ISETP.GT.AND P6, PT, R2.reuse, RZ, PT ;  /* 0x000000ff0200720c */ /* 0x040fe40003fc4270 */
[C---:B------:R-:W-:Y:S02]  /*4c60*/  ISETP.GT.AND P5, PT, R2.reuse, 0x1, PT ;  /* 0x000000010200780c */ /* 0x040fe40003fa4270 */
[----:B------:R-:W-:-:S02]  /*4c70*/  ISETP.GT.AND P2, PT, R2, 0x8, PT ;  /* 0x000000080200780c */ /* 0x000fc40003f44270 */
[----:B------:R-:W-:Y:S02]  /*4c80*/  ISETP.GT.AND P0, PT, R2, 0x9, PT ;  /* 0x000000090200780c */ /* 0x000fe40003f04270 */
[----:B------:R-:W-:Y:S02]  /*4c90*/  FSEL R15, R107, -INF , P6 ;  /* 0xff8000006b0f7808 */ /* 0x000fe40003000000 */
[----:B------:R-:W-:Y:S02]  /*4ca0*/  FSEL R108, R108, -INF , P5 ;  /* 0xff8000006c6c7808 */ /* 0x000fe40002800000 */
[C---:B------:R-:W-:Y:S02]  /*4cb0*/  ISETP.GT.AND P6, PT, R2.reuse, 0x10, PT ;  /* 0x000000100200780c */ /* 0x040fe40003fc4270 */
[----:B------:R-:W-:Y:S02]  /*4cc0*/  ISETP.GT.AND P5, PT, R2, 0x11, PT ;  /* 0x000000110200780c */ /* 0x000fe40003fa4270 */
[----:B------:R-:W-:-:S02]  /*4cd0*/  FSEL R14, R113, -INF , P2 ;  /* 0xff800000710e7808 */ /* 0x000fc40001000000 */
[----:B------:R-:W-:Y:S02]  /*4ce0*/  FSEL R13, R114, -INF , P0 ;  /* 0xff800000720d7808 */ /* 0x000fe40000000000 */
[C---:B------:R-:W-:Y:S02]  /*4cf0*/  ISETP.GT.AND P2, PT, R2.reuse, 0x18, PT ;  /* 0x000000180200780c */ /* 0x040fe40003f44270 */
[----:B------:R-:W-:Y:S02]  /*4d00*/  ISETP.GT.AND P0, PT, R2, 0x19, PT ;  /* 0x000000190200780c */ /* 0x000fe40003f04270 */
[----:B------:R-:W-:Y:S02]  /*4d10*/  FSEL R12, R100, -INF , P6 ;  /* 0xff800000640c7808 */ /* 0x000fe40003000000 */
[----:B------:R-:W-:Y:S02]  /*4d20*/  FSEL R84, R84, -INF , P5 ;  /* 0xff80000054547808 */ /* 0x000fe40002800000 */
        /* <DEDUP_REMOVED lines=16> */
[C---:B------:R-:W-:Y:S02]  /*4e30*/  ISETP.GT.AND P6, PT, R0.reuse, RZ, PT ;  /* 0x000000ff0000720c */ /* 0x040fe40003fc4270 */
        /* <DEDUP_REMOVED lines=25> */
[----:B------:R-:W-:-:S02]  /*4fd0*/  IMNMX R3, R3, R4, PT ;  /* 0x0000000403037217 */ /* 0x000fc40003800200 */
[----:B------:R-:W-:Y:S02]  /*4fe0*/  FSEL R92, R25, -INF , P2 ;  /* 0xff800000195c7808 */ /* 0x000fe40001000000 */
[----:B------:R-:W-:Y:S02]  /*4ff0*/  FSEL R79, R79, -INF , P0 ;  /* 0xff8000004f4f7808 */ /* 0x000fe40000000000 */
[----:B------:R-:W-:Y:S02]  /*5000*/  FMNMX.FTZ R4, R41, R31, !PT ;  /* 0x0000001f29047209 */ /* 0x000fe40007810000 */
[C---:B------:R-:W-:Y:S02]  /*5010*/  ISETP.GT.AND P2, PT, R0.reuse, 0x38, PT ;  /* 0x000000380000780c */ /* 0x040fe40003f44270 */
[----:B------:R-:W-:Y:S02]  /*5020*/  ISETP.GT.AND P0, PT, R0, 0x39, PT ;  /* 0x000000390000780c */ /* 0x000fe40003f04270 */
[----:B------:R-:W-:-:S02]  /*5030*/  FSEL R78, R78, -INF , P6 ;  /* 0xff8000004e4e7808 */ /* 0x000fc40003000000 */
[----:B------:R-:W-:Y:S02]  /*5040*/  FSEL R77, R77, -INF , P5 ;  /* 0xff8000004d4d7808 */ /* 0x000fe40002800000 */
[C---:B------:R-:W-:Y:S02]  /*5050*/  ISETP.GT.AND P6, PT, R3.reuse, RZ, PT ;  /* 0x000000ff0300720c */ /* 0x040fe40003fc4270 */
[----:B------:R-:W-:Y:S02]  /*5060*/  ISETP.GT.AND P5, PT, R3, 0x1, PT ;  /* 0x000000010300780c */ /* 0x000fe40003fa4270 */
[----:B------:R-:W-:Y:S02]  /*5070*/  FMNMX.FTZ R2, R111, R4, !PT ;  /* 0x000000046f027209 */ /* 0x000fe40007810000 */
[----:B------:R-:W-:Y:S02]  /*5080*/  FSEL R76, R76, -INF , P2 ;  /* 0xff8000004c4c7808 */ /* 0x000fe40001000000 */
[----:B------:R-:W-:-:S02]  /*5090*/  FSEL R67, R46, -INF , P0 ;  /* 0xff8000002e437808 */ /* 0x000fc40000000000 */
[----:B------:R-:W-:Y:S02]  /*50a0*/  ISETP.GT.AND P2, PT, R3, 0x8, PT ;  /* 0x000000080300780c */ /* 0x000fe40003f44270 */
[----:B------:R-:W-:Y:S02]  /*50b0*/  FSEL R47, R109, -INF , P6 ;  /* 0xff8000006d2f7808 */ /* 0x000fe40003000000 */
[----:B------:R-:W-:Y:S02]  /*50c0*/  FSEL R46, R110, -INF , P5 ;  /* 0xff8000006e2e7808 */ /* 0x000fe40002800000 */
[----:B------:R-:W-:Y:S02]  /*50d0*/  FMNMX.FTZ R6, R43, R42, !PT ;  /* 0x0000002a2b067209 */ /* 0x000fe40007810000 */
[----:B------:R-:W-:Y:S02]  /*50e0*/  FMNMX.FTZ R4, R15, R108, !PT ;  /* 0x0000006c0f047209 */ /* 0x000fe40007810000 */
[----:B------:R-:W-:-:S02]  /*50f0*/  ISETP.GT.AND P0, PT, R3, 0x9, PT ;  /* 0x000000090300780c */ /* 0x000fc40003f04270 */
[----:B------:R-:W-:Y:S02]  /*5100*/  FSEL R115, R115, -INF , P2 ;  /* 0xff80000073737808 */ /* 0x000fe40001000000 */
[----:B------:R-:W-:Y:S02]  /*5110*/  FMNMX.FTZ R6, R96, R6, !PT ;  /* 0x0000000660067209 */ /* 0x000fe40007810000 */
[----:B------:R-:W-:Y:S02]  /*5120*/  FMNMX.FTZ R4, R14, R4, !PT ;  /* 0x000000040e047209 */ /* 0x000fe40007810000 */
[----:B------:R-:W-:Y:S02]  /*5130*/  FMNMX.FTZ R5, R47, R46, !PT ;  /* 0x0000002e2f057209 */ /* 0x000fe40007810000 */
[----:B------:R-:W-:Y:S02]  /*5140*/  FMNMX.FTZ R2, R112, R2, !PT ;  /* 0x0000000270027209 */ /* 0x000fe40007810000 */
[----:B------:R-:W-:-:S02]  /*5150*/  ISETP.GT.AND P6, PT, R3, 0x10, PT ;  /* 0x000000100300780c */ /* 0x000fc40003fc4270 */
[----:B------:R-:W-:Y:S02]  /*5160*/  FSEL R25, R116, -INF , P0 ;  /* 0xff80000074197808 */ /* 0x000fe40000000000 */
[----:B------:R-:W-:Y:S02]  /*5170*/  FMNMX.FTZ R6, R97, R6, !PT ;  /* 0x0000000661067209 */ /* 0x000fe40007810000 */
[----:B------:R-:W-:Y:S02]  /*5180*/  FMNMX.FTZ R4, R13, R4, !PT ;  /* 0x000000040d047209 */ /* 0x000fe40007810000 */
[----:B------:R-:W-:Y:S02]  /*5190*/  FMNMX.FTZ R5, R115, R5, !PT ;  /* 0x0000000573057209 */ /* 0x000fe40007810000 */
[----:B------:R-:W-:Y:S02]  /*51a0*/  ISETP.GT.AND P5, PT, R3, 0x11, PT ;  /* 0x000000110300780c */ /* 0x000fe40003fa4270 */
[----:B------:R-:W-:-:S02]  /*51b0*/  FSEL R85, R85, -INF , P6 ;  /* 0xff80000055557808 */ /* 0x000fc40003000000 */
[----:B------:R-:W-:Y:S02]  /*51c0*/  FMNMX.FTZ R2, R117, R2, !PT ;  /* 0x0000000275027209 */ /* 0x000fe40007810000 */
[----:B------:R-:W-:Y:S02]  /*51d0*/  FMNMX.FTZ R6, R98, R6, !PT ;  /* 0x0000000662067209 */ /* 0x000fe40007810000 */
[----:B------:R-:W-:Y:S02]  /*51e0*/  FMNMX.FTZ R4, R12, R4, !PT ;  /* 0x000000040c047209 */ /* 0x000fe40007810000 */
[----:B------:R-:W-:Y:S02]  /*51f0*/  FMNMX.FTZ R5, R25, R5, !PT ;  /* 0x0000000519057209 */ /* 0x000fe40007810000 */
[----:B------:R-:W-:Y:S02]  /*5200*/  ISETP.GT.AND P2, PT, R3, 0x18, PT ;  /* 0x000000180300780c */ /* 0x000fe40003f44270 */
[----:B------:R-:W-:-:S02]  /*5210*/  FSEL R40, R101, -INF , P5 ;  /* 0xff80000065287808 */ /* 0x000fc40002800000 */
[----:B-1----:R-:W-:Y:S02]  /*5220*/  FMNMX.FTZ R7, R30, R2, !PT ;  /* 0x000000021e077209 */ /* 0x002fe40007810000 */
        /* <DEDUP_REMOVED lines=57> */
[----:B------:R-:W-:Y:S02]  /*55c0*/  FMNMX.FTZ R7, R16, R7, !PT ;  /* 0x0000000710077209 */ /* 0x000fe40007810000 */
[----:B------:R-:W-:-:S02]  /*55d0*/  FMNMX.FTZ R6, R67, R6, !PT ;  /* 0x0000000643067209 */ /* 0x000fc40007810000 */
[----:B------:R-:W-:Y:S01]  /*55e0*/  FMNMX.FTZ R4, R32, R4, !PT ;  /* 0x0000000420047209 */ /* 0x000fe20007810000 */
[----:B------:R-:W1:Y:S01]  /*55f0*/  SHFL.BFLY PT, R3, R7, 0x2, 0x1f ;  /* 0x0c401f0007037f89 */ /* 0x000e6200000e0000 */
[----:B------:R-:W-:Y:S02]  /*5600*/  FSEL R100, R44, -INF , P0 ;  /* 0xff8000002c647808 */ /* 0x000fe40000000000 */
[----:B------:R-:W-:Y:S01]  /*5610*/  FMNMX.FTZ R5, R101, R5, !PT ;  /* 0x0000000565057209 */ /* 0x000fe20007810000 */
[----:B------:R-:W2:Y:S03]  /*5620*/  SHFL.BFLY PT, R2, R6, 0x2, 0x1f ;  /* 0x0c401f0006027f89 */ /* 0x000ea600000e0000 */
[----:B------:R-:W-:Y:S01]  /*5630*/  FMNMX.FTZ R5, R100, R5, !PT ;  /* 0x0000000564057209 */ /* 0x000fe20007810000 */
[----:B------:R-:W3:Y:S04]  /*5640*/  SHFL.BFLY PT, R0, R4, 0x2, 0x1f ;  /* 0x0c401f0004007f89 */ /* 0x000ee800000e0000 */
[----:B------:R-:W4:Y:S01]  /*5650*/  SHFL.BFLY PT, R196, R5, 0x2, 0x1f ;  /* 0x0c401f0005c47f89 */ /* 0x000f2200000e0000 */
[----:B-1----:R-:W-:-:S02]  /*5660*/  FMNMX.FTZ R7, R3, R7, !PT ;  /* 0x0000000703077209 */ /* 0x002fc40007810000 */
[----:B--2---:R-:W-:-:S03]  /*5670*/  FMNMX.FTZ R6, R6, R2, !PT ;  /* 0x0000000206067209 */ /* 0x004fc60007810000 */
[----:B------:R-:W1:Y:S01]  /*5680*/  SHFL.BFLY PT, R3, R7, 0x1, 0x1f ;  /* 0x0c201f0007037f89 */ /* 0x000e6200000e0000 */
[----:B---3--:R-:W-:-:S03]  /*5690*/  FMNMX.FTZ R4, R4, R0, !PT ;  /* 0x0000000004047209 */ /* 0x008fc60007810000 */
[----:B------:R-:W2:Y:S01]  /*56a0*/  SHFL.BFLY PT, R2, R6, 0x1, 0x1f ;  /* 0x0c201f0006027f89 */ /* 0x000ea200000e0000 */
[----:B----4-:R-:W-:-:S03]  /*56b0*/  FMNMX.FTZ R196, R5, R196, !PT ;  /* 0x000000c405c47209 */ /* 0x010fc60007810000 */
[----:B------:R-:W3:Y:S04]  /*56c0*/  SHFL.BFLY PT, R0, R4, 0x1, 0x1f ;  /* 0x0c201f0004007f89 */ /* 0x000ee800000e0000 */
[----:B------:R4:W4:Y:S01]  /*56d0*/  SHFL.BFLY PT, R5, R196, 0x1, 0x1f ;  /* 0x0c201f00c4057f89 */ /* 0x00092200000e0000 */
[----:B-1----:R-:W-:Y:S02]  /*56e0*/  FMNMX.FTZ R3, R7, R3, !PT ;  /* 0x0000000307037209 */ /* 0x002fe40007810000 */
[----:B--2---:R-:W-:Y:S02]  /*56f0*/  FMNMX.FTZ R2, R6, R2, !PT ;  /* 0x0000000206027209 */ /* 0x004fe40007810000 */
[----:B---3--:R-:W-:Y:S02]  /*5700*/  FMNMX.FTZ R0, R4, R0, !PT ;  /* 0x0000000004007209 */ /* 0x008fe40007810000 */
.L_x_1289:
[C---:B------:R-:W-:Y:S01]  /*5710*/  FMUL.FTZ R114, R3.reuse, c[0x0][0x2d0] ;  /* 0x0000b40003727a20 */ /* 0x040fe20000410000 */
[----:B------:R-:W-:Y:S01]  /*5720*/  FSETP.NEU.FTZ.AND P0, PT, R3, -INF , PT ;  /* 0xff8000000300780b */ /* 0x000fe20003f1d000 */
[----:B------:R-:W-:Y:S01]  /*5730*/  FMUL.FTZ R113, R2, c[0x0][0x2d0] ;  /* 0x0000b40002717a20 */ /* 0x000fe20000410000 */
[----:B----4-:R-:W-:Y:S01]  /*5740*/  FMNMX.FTZ R196, R5, R196, !PT ;  /* 0x000000c405c47209 */ /* 0x010fe20007810000 */
[----:B------:R-:W-:Y:S01]  /*5750*/  WARPSYNC 0xffffffff ;  /* 0xffffffff00007948 */ /* 0x000fe20003800000 */
[----:B------:R-:W-:Y:S01]  /*5760*/  FSEL R114, R114, RZ, P0 ;  /* 0x000000ff72727208 */ /* 0x000fe20000000000 */
[----:B------:R-:W1:Y:S01]  /*5770*/  LDSM.16.MT88.4 R156, [R246] ;  /* 0x00000000f69c783b */ /* 0x000e620000004200 */
[----:B------:R-:W-:Y:S01]  /*5780*/  FSETP.NEU.FTZ.AND P0, PT, R2, -INF , PT ;  /* 0xff8000000200780b */ /* 0x000fe20003f1d000 */
[----:B------:R-:W-:-:S02]  /*5790*/  FMUL.FTZ R168, R196, c[0x0][0x2d0] ;  /* 0x0000b400c4a87a20 */ /* 0x000fc40000410000 */
[--C-:B------:R-:W-:Y:S01]  /*57a0*/  FFMA.FTZ R118, R112, c[0x0][0x2d0], -R114.reuse ;  /* 0x0000b40070767a23 */ /* 0x100fe20000010872 */
[----:B------:R-:W-:Y:S01]  /*57b0*/  FSEL R113, R113, RZ, P0 ;  /* 0x000000ff71717208 */ /* 0x000fe20000000000 */
[C---:B------:R-:W-:Y:S01]  /*57c0*/  FMUL.FTZ R112, R0.reuse, c[0x0][0x2d0] ;  /* 0x0000b40000707a20 */ /* 0x040fe20000410000 */
[----:B------:R-:W-:Y:S01]  /*57d0*/  FSETP.NEU.FTZ.AND P0, PT, R0, -INF , PT ;  /* 0xff8000000000780b */ /* 0x000fe20003f1d000 */
[----:B------:R-:W2:Y:S01]  /*57e0*/  LDSM.16.MT88.4 R148, [R245] ;  /* 0x00000000f594783b */ /* 0x000ea20000004200 */
[--C-:B------:R-:W-:Y:S01]  /*57f0*/  FFMA.FTZ R123, R111, c[0x0][0x2d0], -R114.reuse ;  /* 0x0000b4006f7b7a23 */ /* 0x100fe20000010872 */
[----:B------:R-:W-:Y:S01]  /*5800*/  MUFU.EX2 R118, R118 ;  /* 0x0000007600767308 */ /* 0x000fe20000000800 */
[----:B------:R-:W-:Y:S01]  /*5810*/  FSEL R112, R112, RZ, P0 ;  /* 0x000000ff70707208 */ /* 0x000fe20000000000 */
[----:B------:R-:W3:Y:S01]  /*5820*/  LDSM.16.MT88.4 R140, [R244] ;  /* 0x00000000f48c783b */ /* 0x000ee20000004200 */
[----:B------:R-:W-:Y:S01]  /*5830*/  FSETP.NEU.FTZ.AND P0, PT, R196, -INF , PT ;  /* 0xff800000c400780b */ /* 0x000fe20003f1d000 */
[----:B------:R-:W-:-:S02]  /*5840*/  FFMA.FTZ R110, R117, c[0x0][0x2d0], -R114 ;  /* 0x0000b400756e7a23 */ /* 0x000fc40000010872 */
[----:B------:R-:W4:Y:S01]  /*5850*/  LDSM.16.MT88.4 R132, [R243] ;  /* 0x00000000f384783b */ /* 0x000f220000004200 */
[----:B------:R-:W-:Y:S01]  /*5860*/  FSEL R168, R168, RZ, P0 ;  /* 0x000000ffa8a87208 */ /* 0x000fe20000000000 */
[--C-:B------:R-:W-:Y:S01]  /*5870*/  FFMA.FTZ R178, R41, c[0x0][0x2d0], -R114.reuse ;  /* 0x0000b40029b27a23 */ /* 0x100fe20000010872 */
[----:B------:R-:W5:Y:S01]  /*5880*/  MUFU.EX2 R123, R123 ;  /* 0x0000007b007b7308 */ /* 0x000f620000000800 */
[----:B------:R-:W1:Y:S01]  /*5890*/  LDSM.16.MT88.4 R80, [R246+0x2000] ;  /* 0x00200000f650783b */ /* 0x000e620000004200 */
[----:B------:R-:W-:Y:S02]  /*58a0*/  FFMA.FTZ R177, R31, c[0x0][0x2d0], -R114 ;  /* 0x0000b4001fb17a23 */ /* 0x000fe40000010872 */
[--C-:B------:R-:W-:Y:S01]  /*58b0*/  FFMA.FTZ R176, R43, c[0x0][0x2d0], -R113.reuse ;  /* 0x0000b4002bb07a23 */ /* 0x100fe20000010871 */
[----:B------:R-:W-:Y:S01]  /*58c0*/  LDSM.16.MT88.4 R60, [R246+0x800] ;  /* 0x00080000f63c783b */ /* 0x000fe20000004200 */
[--C-:B------:R-:W-:Y:S02]  /*58d0*/  FFMA.FTZ R171, R42, c[0x0][0x2d0], -R113.reuse ;  /* 0x0000b4002aab7a23 */ /* 0x100fe40000010871 */
[--C-:B------:R-:W-:Y:S01]  /*58e0*/  FFMA.FTZ R122, R96, c[0x0][0x2d0], -R113.reuse ;  /* 0x0000b400607a7a23 */ /* 0x100fe20000010871 */
[----:B------:R-:W-:Y:S01]  /*58f0*/  MUFU.EX2 R178, R178 ;  /* 0x000000b200b27308 */ /* 0x000fe20000000800 */
[----:B------:R-:W-:Y:S01]  /*5900*/  FFMA.FTZ R117, R97, c[0x0][0x2d0], -R113 ;  /* 0x0000b40061757a23 */ /* 0x000fe20000010871 */
[----:B------:R-:W-:Y:S01]  /*5910*/  LDSM.16.MT88.4 R52, [R244+0x800] ;  /* 0x00080000f434783b */ /* 0x000fe20000004200 */
[----:B------:R-:W-:-:S02]  /*5920*/  FFMA.FTZ R170, R15, c[0x0][0x2d0], -R112 ;  /* 0x0000b4000faa7a23 */ /* 0x000fc40000010870 */
[--C-:B------:R-:W-:Y:S02]  /*5930*/  FFMA.FTZ R169, R108, c[0x0][0x2d0], -R112.reuse ;  /* 0x0000b4006ca97a23 */ /* 0x100fe40000010870 */
[--C-:B------:R-:W-:Y:S01]  /*5940*/  FFMA.FTZ R121, R14, c[0x0][0x2d0], -R112.reuse ;  /* 0x0000b4000e797a23 */ /* 0x100fe20000010870 */
[----:B------:R-:W2:Y:S01]  /*5950*/  MUFU.EX2 R177, R177 ;  /* 0x000000b100b17308 */ /* 0x000ea20000000800 */
[----:B------:R-:W-:Y:S01]  /*5960*/  FFMA.FTZ R116, R13, c[0x0][0x2d0], -R112 ;  /* 0x0000b4000d747a23 */ /* 0x000fe20000010870 */
[----:B-----5:R-:W-:Y:S01]  /*5970*/  F2FP.BF16.PACK_AB R130, R118, R123 ;  /* 0x0000007b7682723e */ /* 0x020fe200000010ff */
[--C-:B------:R-:W-:Y:S02]  /*5980*/  FFMA.FTZ R120, R47, c[0x0][0x2d0], -R168.reuse ;  /* 0x0000b4002f787a23 */ /* 0x100fe400000108a8 */
        /* <DEDUP_REMOVED lines=8> */
[----:B------:R-:W5:Y:S01]  /*5a10*/  MUFU.EX2 R171, R171 ;  /* 0x000000ab00ab7308 */ /* 0x000f620000000800 */
[----:B------:R-:W-:Y:S01]  /*5a20*/  FFMA.FTZ R8, R57, c[0x0][0x2d0], -R113 ;  /* 0x0000b40039087a23 */ /* 0x000fe20000010871 */
[----:B------:R-:W3:Y:S01]  /*5a30*/  LDSM.16.MT88.4 R96, [R245+0x2000] ;  /* 0x00200000f560783b */ /* 0x000ee20000004200 */
[--C-:B------:R-:W-:Y:S01]  /*5a40*/  FFMA.FTZ R4, R48, c[0x0][0x2d0], -R168.reuse ;  /* 0x0000b40030047a23 */ /* 0x100fe200000108a8 */
[----:B--2---:R-:W-:Y:S01]  /*5a50*/  F2FP.BF16.PACK_AB R128, R177, R178 ;  /* 0x000000b2b180723e */ /* 0x004fe200000010ff */
[----:B------:R-:W-:Y:S01]  /*5a60*/  FFMA.FTZ R20, R49, c[0x0][0x2d0], -R168 ;  /* 0x0000b40031147a23 */ /* 0x000fe200000108a8 */
[----:B------:R-:W2:Y:S01]  /*5a70*/  LDSM.16.MT88.4 R56, [R245+0x800] ;  /* 0x00080000f538783b */ /* 0x000ea20000004200 */
[--C-:B------:R-:W-:Y:S01]  /*5a80*/  FFMA.FTZ R66, R30, c[0x0][0x2d0], -R114.reuse ;  /* 0x0000b4001e427a23 */ /* 0x100fe20000010872 */
[----:B------:R-:W-:Y:S01]  /*5a90*/  MUFU.EX2 R122, R122 ;  /* 0x0000007a007a7308 */ /* 0x000fe20000000800 */
[--C-:B------:R-:W-:Y:S01]  /*5aa0*/  FFMA.FTZ R11, R29, c[0x0][0x2d0], -R114.reuse ;  /* 0x0000b4001d0b7a23 */ /* 0x100fe20000010872 */
[----:B------:R-:W2:Y:S01]  /*5ab0*/  LDSM.16.MT88.4 R48, [R243+0x800] ;  /* 0x00080000f330783b */ /* 0x000ea20000004200 */
[----:B------:R-:W-:-:S02]  /*5ac0*/  FFMA.FTZ R10, R28, c[0x0][0x2d0], -R114 ;  /* 0x0000b4001c0a7a23 */ /* 0x000fc40000010872 */
[--C-:B------:R-:W-:Y:S02]  /*5ad0*/  FFMA.FTZ R108, R12, c[0x0][0x2d0], -R112.reuse ;  /* 0x0000b4000c6c7a23 */ /* 0x100fe40000010870 */
[--C-:B------:R-:W-:Y:S01]  /*5ae0*/  FFMA.FTZ R26, R84, c[0x0][0x2d0], -R112.reuse ;  /* 0x0000b400541a7a23 */ /* 0x100fe20000010870 */
[----:B------:R-:W1:Y:S01]  /*5af0*/  MUFU.EX2 R117, R117 ;  /* 0x0000007500757308 */ /* 0x000e620000000800 */
[----:B-----5:R-:W-:Y:S01]  /*5b00*/  F2FP.BF16.PACK_AB R129, R171, R176 ;  /* 0x000000b0ab81723e */ /* 0x020fe200000010ff */
[--C-:B------:R-:W-:Y:S02]  /*5b10*/  FFMA.FTZ R7, R72, c[0x0][0x2d0], -R112.reuse ;  /* 0x0000b40048077a23 */ /* 0x100fe40000010870 */
[----:B------:R-:W-:Y:S02]  /*5b20*/  FFMA.FTZ R6, R73, c[0x0][0x2d0], -R112 ;  /* 0x0000b40049067a23 */ /* 0x000fe40000010870 */
[--C-:B------:R-:W-:Y:S02]  /*5b30*/  FFMA.FTZ R25, R85, c[0x0][0x2d0], -R168.reuse ;  /* 0x0000b40055197a23 */ /* 0x100fe400000108a8 */
[----:B------:R-:W-:Y:S01]  /*5b40*/  MUFU.EX2 R170, R170 ;  /* 0x000000aa00aa7308 */ /* 0x000fe20000000800 */
[----:B------:R-:W-:-:S02]  /*5b50*/  FFMA.FTZ R5, R40, c[0x0][0x2d0], -R168 ;  /* 0x0000b40028057a23 */ /* 0x000fc400000108a8 */
[----:B------:R-:W5:Y:S01]  /*5b60*/  LDSM.16.MT88.4 R40, [R245+0x2800] ;  /* 0x00280000f528783b */ /* 0x000f620000004200 */
[--C-:B------:R-:W-:Y:S02]  /*5b70*/  FFMA.FTZ R19, R19, c[0x0][0x2d0], -R114.reuse ;  /* 0x0000b40013137a23 */ /* 0x100fe40000010872 */
[--C-:B------:R-:W-:Y:S02]  /*5b80*/  FFMA.FTZ R18, R18, c[0x0][0x2d0], -R114.reuse ;  /* 0x0000b40012127a23 */ /* 0x100fe40000010872 */
[----:B------:R-:W3:Y:S01]  /*5b90*/  MUFU.EX2 R169, R169 ;  /* 0x000000a900a97308 */ /* 0x000ee20000000800 */
[----:B-1----:R-:W-:Y:S01]  /*5ba0*/  F2FP.BF16.PACK_AB R131, R117, R122 ;  /* 0x0000007a7583723e */ /* 0x002fe200000010ff */
[--C-:B------:R-:W-:Y:S02]  /*5bb0*/  FFMA.FTZ R17, R17, c[0x0][0x2d0], -R114.reuse ;  /* 0x0000b40011117a23 */ /* 0x100fe40000010872 */
[----:B------:R-:W-:Y:S02]  /*5bc0*/  FFMA.FTZ R16, R16, c[0x0][0x2d0], -R114 ;  /* 0x0000b40010107a23 */ /* 0x000fe40000010872 */
[----:B------:R-:W-:-:S02]  /*5bd0*/  FFMA.FTZ R94, R94, c[0x0][0x2d0], -R113 ;  /* 0x0000b4005e5e7a23 */ /* 0x000fc40000010871 */
[----:B------:R-:W-:Y:S01]  /*5be0*/  MUFU.EX2 R121, R121 ;  /* 0x0000007900797308 */ /* 0x000fe20000000800 */
[C---:B------:R-:W-:Y:S01]  /*5bf0*/  HMMA.16816.F32.BF16 R160, R128.reuse, R156, RZ ;  /* 0x0000009c80a0723c */ /* 0x040fe200000418ff */
[--C-:B------:R-:W-:Y:S02]  /*5c00*/  FFMA.FTZ R93, R93, c[0x0][0x2d0], -R113.reuse ;  /* 0x0000b4005d5d7a23 */ /* 0x100fe40000010871 */
[--C-:B------:R-:W-:Y:S02]  /*5c10*/  FFMA.FTZ R92, R92, c[0x0][0x2d0], -R113.reuse ;  /* 0x0000b4005c5c7a23 */ /* 0x100fe40000010871 */
[--C-:B------:R-:W-:Y:S02]  /*5c20*/  FFMA.FTZ R79, R79, c[0x0][0x2d0], -R113.reuse ;  /* 0x0000b4004f4f7a23 */ /* 0x100fe40000010871 */
[----:B------:R-:W1:Y:S01]  /*5c30*/  MUFU.EX2 R116, R116 ;  /* 0x0000007400747308 */ /* 0x000e620000000800 */
[----:B---3--:R-:W-:Y:S01]  /*5c40*/  F2FP.BF16.PACK_AB R28, R169, R170 ;  /* 0x000000aaa91c723e */ /* 0x008fe200000010ff */
[----:B------:R-:W-:Y:S01]  /*5c50*/  HMMA.16816.F32.BF16 R152, R128, R148, RZ ;  /* 0x000000948098723c */ /* 0x000fe200000418ff */
[----:B------:R-:W-:-:S02]  /*5c60*/  FFMA.FTZ R78, R78, c[0x0][0x2d0], -R113 ;  /* 0x0000b4004e4e7a23 */ /* 0x000fc40000010871 */
[--C-:B------:R-:W-:Y:S02]  /*5c70*/  FFMA.FTZ R77, R77, c[0x0][0x2d0], -R113.reuse ;  /* 0x0000b4004d4d7a23 */ /* 0x100fe40000010871 */
[--C-:B------:R-:W-:Y:S01]  /*5c80*/  FFMA.FTZ R76, R76, c[0x0][0x2d0], -R113.reuse ;  /* 0x0000b4004c4c7a23 */ /* 0x100fe20000010871 */
[----:B------:R-:W-:Y:S01]  /*5c90*/  MUFU.EX2 R120, R120 ;  /* 0x0000007800787308 */ /* 0x000fe20000000800 */
[----:B------:R-:W-:Y:S01]  /*5ca0*/  FFMA.FTZ R67, R67, c[0x0][0x2d0], -R113 ;  /* 0x0000b40043437a23 */ /* 0x000fe20000010871 */
[C---:B------:R-:W-:Y:S01]  /*5cb0*/  HMMA.16816.F32.BF16 R144, R128.reuse, R140, RZ ;  /* 0x0000008c8090723c */ /* 0x040fe200000418ff */
[----:B------:R-:W-:Y:S02]  /*5cc0*/  FADD.FTZ R177, R178, R177 ;  /* 0x000000b1b2b17221 */ /* 0x000fe40000010000 */
[----:B------:R-:W-:Y:S02]  /*5cd0*/  FADD.FTZ R169, R170, R169 ;  /* 0x000000a9aaa97221 */ /* 0x000fe40000010000 */
[----:B------:R-:W-:Y:S01]  /*5ce0*/  FADD.FTZ R123, R123, R177 ;  /* 0x000000b17b7b7221 */ /* 0x000fe20000010000 */
[----:B------:R-:W3:Y:S01]  /*5cf0*/  MUFU.EX2 R119, R119 ;  /* 0x0000007700777308 */ /* 0x000ee20000000800 */
[----:B-1----:R-:W-:Y:S01]  /*5d00*/  F2FP.BF16.PACK_AB R30, R116, R121 ;  /* 0x00000079741e723e */ /* 0x002fe200000010ff */
[----:B----4-:R-:W-:Y:S01]  /*5d10*/  HMMA.16816.F32.BF16 R136, R128, R132, RZ ;  /* 0x000000848088723c */ /* 0x010fe200000418ff */
[----:B------:R-:W-:-:S02]  /*5d20*/  FADD.FTZ R123, R118, R123 ;  /* 0x0000007b767b7221 */ /* 0x000fc40000010000 */
[----:B------:R-:W-:Y:S02]  /*5d30*/  FADD.FTZ R121, R121, R169 ;  /* 0x000000a979797221 */ /* 0x000fe40000010000 */
[----:B------:R-:W-:Y:S01]  /*5d40*/  FADD.FTZ R171, R176, R171 ;  /* 0x000000abb0ab7221 */ /* 0x000fe20000010000 */
[----:B------:R-:W1:Y:S01]  /*5d50*/  MUFU.EX2 R111, R111 ;  /* 0x0000006f006f7308 */ /* 0x000e620000000800 */
[----:B------:R-:W-:Y:S01]  /*5d60*/  FADD.FTZ R121, R116, R121 ;  /* 0x0000007974797221 */ /* 0x000fe20000010000 */
[----:B------:R-:W-:Y:S01]  /*5d70*/  HMMA.16816.F32.BF16 R68, R128, R80, RZ ;  /* 0x000000508044723c */ /* 0x000fe200000418ff */
[----:B------:R-:W-:-:S04]  /*5d80*/  FADD.FTZ R122, R122, R171 ;  /* 0x000000ab7a7a7221 */ /* 0x000fc80000010000 */
[----:B------:R-:W-:Y:S01]  /*5d90*/  FADD.FTZ R122, R117, R122 ;  /* 0x0000007a757a7221 */ /* 0x000fe20000010000 */
[----:B------:R-:W4:Y:S01]  /*5da0*/  MUFU.EX2 R95, R95 ;  /* 0x0000005f005f7308 */ /* 0x000f220000000800 */
[----:B---3--:R-:W-:Y:S01]  /*5db0*/  F2FP.BF16.PACK_AB R29, R119, R120 ;  /* 0x00000078771d723e */ /* 0x008fe200000010ff */
[----:B------:R-:W-:Y:S01]  /*5dc0*/  HMMA.16816.F32.BF16 R84, R128, R96, RZ ;  /* 0x000000608054723c */ /* 0x000fe200000418ff */
[----:B------:R-:W-:-:S05]  /*5dd0*/  FADD.FTZ R119, R120, R119 ;  /* 0x0000007778777221 */ /* 0x000fca0000010000 */
[----:B------:R-:W3:Y:S01]  /*5de0*/  MUFU.EX2 R110, R110 ;  /* 0x0000006e006e7308 */ /* 0x000ee20000000800 */
[----:B-1----:R-:W-:Y:S01]  /*5df0*/  FADD.FTZ R119, R111, R119 ;  /* 0x000000776f777221 */ /* 0x002fe20000010000 */
[----:B----4-:R-:W-:-:S06]  /*5e00*/  F2FP.BF16.PACK_AB R31, R95, R111 ;  /* 0x0000006f5f1f723e */ /* 0x010fcc00000010ff */
[----:B------:R-:W1:Y:S01]  /*5e10*/  MUFU.EX2 R66, R66 ;  /* 0x0000004200427308 */ /* 0x000e620000000800 */
[----:B------:R-:W-:Y:S01]  /*5e20*/  HMMA.16816.F32.BF16 R164, R28, R156, RZ ;  /* 0x0000009c1ca4723c */ /* 0x000fe200000418ff */
[----:B---3--:R-:W-:-:S06]  /*5e30*/  FADD.FTZ R123, R110, R123 ;  /* 0x0000007b6e7b7221 */ /* 0x008fcc0000010000 */
[----:B------:R-:W3:Y:S01]  /*5e40*/  MUFU.EX2 R11, R11 ;  /* 0x0000000b000b7308 */ /* 0x000ee20000000800 */
[C---:B------:R-:W-:Y:S07]  /*5e50*/  HMMA.16816.F32.BF16 R172, R28.reuse, R148, RZ ;  /* 0x000000941cac723c */ /* 0x040fee00000418ff */
[----:B------:R-:W4:Y:S01]  /*5e60*/  MUFU.EX2 R10, R10 ;  /* 0x0000000a000a7308 */ /* 0x000f220000000800 */
[C---:B-1----:R-:W-:Y:S01]  /*5e70*/  F2FP.BF16.PACK_AB R12, R66.reuse, R110 ;  /* 0x0000006e420c723e */ /* 0x042fe200000010ff */
[----:B------:R-:W-:Y:S01]  /*5e80*/  FADD.FTZ R66, R66, R123 ;  /* 0x0000007b42427221 */ /* 0x000fe20000010000 */
[----:B------:R-:W-:Y:S05]  /*5e90*/  HMMA.16816.F32.BF16 R180, R28, R140, RZ ;  /* 0x0000008c1cb4723c */ /* 0x000fea00000418ff */
[----:B------:R-:W1:Y:S01]  /*5ea0*/  MUFU.EX2 R109, R109 ;  /* 0x0000006d006d7308 */ /* 0x000e620000000800 */
[----:B---3--:R-:W-:-:S02]  /*5eb0*/  FADD.FTZ R66, R11, R66 ;  /* 0x000000420b427221 */ /* 0x008fc40000010000 */
[C---:B------:R-:W-:Y:S05]  /*5ec0*/  HMMA.16816.F32.BF16 R188, R28.reuse, R132, RZ ;  /* 0x000000841cbc723c */ /* 0x040fea00000418ff */
[----:B------:R-:W3:Y:S01]  /*5ed0*/  MUFU.EX2 R27, R27 ;  /* 0x0000001b001b7308 */ /* 0x000ee20000000800 */
[C---:B----4-:R-:W-:Y:S01]  /*5ee0*/  F2FP.BF16.PACK_AB R14, R10.reuse, R11 ;  /* 0x0000000b0a0e723e */ /* 0x050fe200000010ff */
[----:B------:R-:W-:Y:S01]  /*5ef0*/  FADD.FTZ R66, R10, R66 ;  /* 0x000000420a427221 */ /* 0x000fe20000010000 */
[----:B------:R-:W-:Y:S05]  /*5f00*/  HMMA.16816.F32.BF16 R72, R28, R80, RZ ;  /* 0x000000501c48723c */ /* 0x000fea00000418ff */
[----:B------:R-:W-:Y:S01]  /*5f10*/  MUFU.EX2 R9, R9 ;  /* 0x0000000900097308 */ /* 0x000fe20000000800 */
[----:B-1----:R-:W-:-:S02]  /*5f20*/  FADD.FTZ R122, R109, R122 ;  /* 0x0000007a6d7a7221 */ /* 0x002fc40000010000 */
[--C-:B------:R-:W-:Y:S01]  /*5f30*/  FFMA.FTZ R80, R24, c[0x0][0x2d0], -R114.reuse ;  /* 0x0000b40018507a23 */ /* 0x100fe20000010872 */
[----:B------:R-:W-:Y:S01]  /*5f40*/  HMMA.16816.F32.BF16 R88, R28, R96, RZ ;  /* 0x000000601c58723c */ /* 0x000fe200000418ff */
[----:B------:R-:W-:-:S03]  /*5f50*/  FFMA.FTZ R81, R23, c[0x0][0x2d0], -R114 ;  /* 0x0000b40017517a23 */ /* 0x000fc60000010872 */
[----:B------:R-:W1:Y:S01]  /*5f60*/  MUFU.EX2 R8, R8 ;  /* 0x0000000800087308 */ /* 0x000e620000000800 */
[----:B---3--:R-:W-:Y:S01]  /*5f70*/  F2FP.BF16.PACK_AB R13, R27, R109 ;  /* 0x0000006d1b0d723e */ /* 0x008fe200000010ff */
[--C-:B------:R-:W-:Y:S02]  /*5f80*/  FFMA.FTZ R23, R104, c[0x0][0x2d0], -R168.reuse ;  /* 0x0000b40068177a23 */ /* 0x100fe400000108a8 */
[----:B------:R-:W-:Y:S02]  /*5f90*/  FFMA.FTZ R24, R102, c[0x0][0x2d0], -R168 ;  /* 0x0000b40066187a23 */ /* 0x000fe400000108a8 */
[----:B------:R-:W-:Y:S02]  /*5fa0*/  FFMA.FTZ R96, R22, c[0x0][0x2d0], -R114 ;  /* 0x0000b40016607a23 */ /* 0x000fe40000010872 */
[----:B------:R-:W3:Y:S01]  /*5fb0*/  MUFU.EX2 R108, R108 ;  /* 0x0000006c006c7308 */ /* 0x000ee20000000800 */
[----:B------:R-:W-:-:S07]  /*5fc0*/  FFMA.FTZ R22, R107, c[0x0][0x2d0], -R168 ;  /* 0x0000b4006b167a23 */ /* 0x000fce00000108a8 */
[----:B------:R-:W4:Y:S01]  /*5fd0*/  MUFU.EX2 R26, R26 ;  /* 0x0000001a001a7308 */ /* 0x000f220000000800 */
[----:B-1----:R-:W-:-:S07]  /*5fe0*/  F2FP.BF16.PACK_AB R15, R8, R9 ;  /* 0x00000009080f723e */ /* 0x002fce00000010ff */
[----:B------:R-:W1:Y:S01]  /*5ff0*/  MUFU.EX2 R7, R7 ;  /* 0x0000000700077308 */ /* 0x000e620000000800 */
[----:B------:R-:W-:Y:S01]  /*6000*/  HMMA.16816.F32.BF16 R160, R12, R60, R160 ;  /* 0x0000003c0ca0723c */ /* 0x000fe200000418a0 */
[----:B---3--:R-:W-:-:S06]  /*6010*/  FADD.FTZ R121, R108, R121 ;  /* 0x000000796c797221 */ /* 0x008fcc0000010000 */
[----:B------:R-:W3:Y:S01]  /*6020*/  MUFU.EX2 R6, R6 ;  /* 0x0000000600067308 */ /* 0x000ee20000000800 */
[C---:B----4-:R-:W-:Y:S01]  /*6030*/  F2FP.BF16.PACK_AB R124, R26.reuse, R108 ;  /* 0x0000006c1a7c723e */ /* 0x050fe200000010ff */
[C---:B--2---:R-:W-:Y:S01]  /*6040*/  HMMA.16816.F32.BF16 R152, R12.reuse, R56, R152 ;  /* 0x000000380c98723c */ /* 0x044fe20000041898 */
[----:B------:R-:W-:Y:S02]  /*6050*/  FADD.FTZ R108, R95, R119 ;  /* 0x000000775f6c7221 */ /* 0x000fe40000010000 */
[----:B------:R-:W-:Y:S02]  /*6060*/  FADD.FTZ R26, R26, R121 ;  /* 0x000000791a1a7221 */ /* 0x000fe40000010000 */
[----:B------:R-:W-:Y:S01]  /*6070*/  FADD.FTZ R95, R27, R122 ;  /* 0x0000007a1b5f7221 */ /* 0x000fe20000010000 */
[----:B------:R-:W2:Y:S01]  /*6080*/  MUFU.EX2 R25, R25 ;  /* 0x0000001900197308 */ /* 0x000ea20000000800 */
[----:B-1----:R-:W-:Y:S01]  /*6090*/  FADD.FTZ R26, R7, R26 ;  /* 0x0000001a071a7221 */ /* 0x002fe20000010000 */
[----:B------:R-:W-:Y:S01]  /*60a0*/  HMMA.16816.F32.BF16 R144, R12, R52, R144 ;  /* 0x000000340c90723c */ /* 0x000fe20000041890 */
[----:B------:R-:W-:-:S04]  /*60b0*/  FADD.FTZ R95, R9, R95 ;  /* 0x0000005f095f7221 */ /* 0x000fc80000010000 */
[----:B------:R-:W-:Y:S01]  /*60c0*/  FADD.FTZ R95, R8, R95 ;  /* 0x0000005f085f7221 */ /* 0x000fe20000010000 */
[----:B------:R-:W1:Y:S01]  /*60d0*/  MUFU.EX2 R5, R5 ;  /* 0x0000000500057308 */ /* 0x000e620000000800 */
[C---:B---3--:R-:W-:Y:S01]  /*60e0*/  F2FP.BF16.PACK_AB R126, R6.reuse, R7 ;  /* 0x00000007067e723e */ /* 0x048fe200000010ff */
[----:B------:R-:W-:Y:S01]  /*60f0*/  HMMA.16816.F32.BF16 R136, R12, R48, R136 ;  /* 0x000000300c88723c */ /* 0x000fe20000041888 */
[----:B------:R-:W-:-:S05]  /*6100*/  FADD.FTZ R26, R6, R26 ;  /* 0x0000001a061a7221 */ /* 0x000fca0000010000 */
[----:B------:R-:W-:Y:S01]  /*6110*/  MUFU.EX2 R4, R4 ;  /* 0x0000000400047308 */ /* 0x000fe20000000800 */
[----:B--2---:R-:W-:Y:S01]  /*6120*/  FADD.FTZ R108, R25, R108 ;  /* 0x0000006c196c7221 */ /* 0x004fe20000010000 */
[C---:B------:R-:W-:Y:S06]  /*6130*/  HMMA.16816.F32.BF16 R68, R12.reuse, R44, R68 ;  /* 0x0000002c0c44723c */ /* 0x040fec0000041844 */
[----:B------:R-:W2:Y:S01]  /*6140*/  MUFU.EX2 R20, R20 ;  /* 0x0000001400147308 */ /* 0x000ea20000000800 */
[C---:B-1----:R-:W-:Y:S01]  /*6150*/  F2FP.BF16.PACK_AB R125, R5.reuse, R25 ;  /* 0x00000019057d723e */ /* 0x042fe200000010ff */
[----:B-----5:R-:W-:Y:S01]  /*6160*/  HMMA.16816.F32.BF16 R84, R12, R40, R84 ;  /* 0x000000280c54723c */ /* 0x020fe20000041854 */
[----:B------:R-:W-:-:S05]  /*6170*/  FADD.FTZ R108, R5, R108 ;  /* 0x0000006c056c7221 */ /* 0x000fca0000010000 */
[----:B------:R-:W1:Y:S01]  /*6180*/  MUFU.EX2 R80, R80 ;  /* 0x0000005000507308 */ /* 0x000e620000000800 */
[----:B--2---:R-:W-:-:S07]  /*6190*/  F2FP.BF16.PACK_AB R127, R20, R4 ;  /* 0x00000004147f723e */ /* 0x004fce00000010ff */
[----:B------:R-:W2:Y:S01]  /*61a0*/  MUFU.EX2 R81, R81 ;  /* 0x0000005100517308 */ /* 0x000ea20000000800 */
[----:B------:R-:W-:-:S07]  /*61b0*/  FADD.FTZ R4, R4, R108 ;  /* 0x0000006c04047221 */ /* 0x000fce0000010000 */
[----:B------:R-:W-:Y:S01]  /*61c0*/  MUFU.EX2 R111, R18 ;  /* 0x00000012006f7308 */ /* 0x000fe20000000800 */
[----:B------:R-:W-:Y:S01]  /*61d0*/  HMMA.16816.F32.BF16 R164, R124, R60, R164 ;  /* 0x0000003c7ca4723c */ /* 0x000fe200000418a4 */
[----:B-1----:R-:W-:Y:S02]  /*61e0*/  FADD.FTZ R5, R80, R66 ;  /* 0x0000004250057221 */ /* 0x002fe40000010000 */
[----:B------:R-:W-:-:S04]  /*61f0*/  FADD.FTZ R4, R20, R4 ;  /* 0x0000000414047221 */ /* 0x000fc80000010000 */
[----:B------:R-:W-:Y:S01]  /*6200*/  FFMA.FTZ R60, R21, c[0x0][0x2d0], -R114 ;  /* 0x0000b400153c7a23 */ /* 0x000fe20000010872 */
[C---:B------:R-:W-:Y:S01]  /*6210*/  HMMA.16816.F32.BF16 R172, R124.reuse, R56, R172 ;  /* 0x000000387cac723c */ /* 0x040fe200000418ac */
[--C-:B------:R-:W-:Y:S01]  /*6220*/  FFMA.FTZ R21, R39, c[0x0][0x2d0], -R112.reuse ;  /* 0x0000b40027157a23 */ /* 0x100fe20000010870 */
[----:B------:R-:W-:Y:S01]  /*6230*/  MUFU.EX2 R97, R17 ;  /* 0x0000001100617308 */ /* 0x000fe20000000800 */
[--C-:B------:R-:W-:Y:S01]  /*6240*/  FFMA.FTZ R61, R33, c[0x0][0x2d0], -R112.reuse ;  /* 0x0000b400213d7a23 */ /* 0x100fe20000010870 */
[C---:B--2---:R-:W-:Y:S01]  /*6250*/  F2FP.BF16.PACK_AB R20, R81.reuse, R80 ;  /* 0x000000505114723e */ /* 0x044fe200000010ff */
[----:B------:R-:W-:Y:S02]  /*6260*/  FADD.FTZ R5, R81, R5 ;  /* 0x0000000551057221 */ /* 0x000fe40000010000 */
[--C-:B------:R-:W-:Y:S01]  /*6270*/  FFMA.FTZ R56, R35, c[0x0][0x2d0], -R112.reuse ;  /* 0x0000b40023387a23 */ /* 0x100fe20000010870 */
[C---:B------:R-:W-:Y:S01]  /*6280*/  HMMA.16816.F32.BF16 R180, R124.reuse, R52, R180 ;  /* 0x000000347cb4723c */ /* 0x040fe200000418b4 */
[--C-:B------:R-:W-:Y:S01]  /*6290*/  FFMA.FTZ R57, R34, c[0x0][0x2d0], -R112.reuse ;  /* 0x0000b40022397a23 */ /* 0x100fe20000010870 */
[----:B------:R-:W1:Y:S05]  /*62a0*/  MUFU.EX2 R96, R96 ;  /* 0x0000006000607308 */ /* 0x000e6a0000000800 */
[--C-:B------:R-:W-:Y:S01]  /*62b0*/  FFMA.FTZ R52, R36, c[0x0][0x2d0], -R112.reuse ;  /* 0x0000b40024347a23 */ /* 0x100fe20000010870 */
[C---:B------:R-:W-:Y:S01]  /*62c0*/  HMMA.16816.F32.BF16 R188, R124.reuse, R48, R188 ;  /* 0x000000307cbc723c */ /* 0x040fe200000418bc */
[--C-:B------:R-:W-:Y:S01]  /*62d0*/  FFMA.FTZ R53, R32, c[0x0][0x2d0], -R112.reuse ;  /* 0x0000b40020357a23 */ /* 0x100fe20000010870 */
[----:B------:R-:W2:Y:S01]  /*62e0*/  MUFU.EX2 R60, R60 ;  /* 0x0000003c003c7308 */ /* 0x000ea20000000800 */
[----:B------:R-:W3:Y:S04]  /*62f0*/  LDSM.16.MT88.4 R32, [R243+0x2000] ;  /* 0x00200000f320783b */ /* 0x000ee80000004200 */
[----:B------:R-:W-:Y:S01]  /*6300*/  FFMA.FTZ R49, R37, c[0x0][0x2d0], -R112 ;  /* 0x0000b40025317a23 */ /* 0x000fe20000010870 */
[----:B------:R-:W-:Y:S01]  /*6310*/  HMMA.16816.F32.BF16 R72, R124, R44, R72 ;  /* 0x0000002c7c48723c */ /* 0x000fe20000041848 */
[----:B------:R-:W-:Y:S01]  /*6320*/  FFMA.FTZ R48, R106, c[0x0][0x2d0], -R168 ;  /* 0x0000b4006a307a23 */ /* 0x000fe200000108a8 */
[----:B------:R-:W4:Y:S01]  /*6330*/  MUFU.EX2 R94, R94 ;  /* 0x0000005e005e7308 */ /* 0x000f220000000800 */
[----:B-1----:R-:W-:-:S04]  /*6340*/  FADD.FTZ R6, R96, R5 ;  /* 0x0000000560067221 */ /* 0x002fc80000010000 */
[----:B------:R-:W-:Y:S01]  /*6350*/  FFMA.FTZ R44, R38, c[0x0][0x2d0], -R112 ;  /* 0x0000b400262c7a23 */ /* 0x000fe20000010870 */
[----:B------:R-:W-:Y:S01]  /*6360*/  HMMA.16816.F32.BF16 R88, R124, R40, R88 ;  /* 0x000000287c58723c */ /* 0x000fe20000041858 */
[----:B------:R-:W1:Y:S01]  /*6370*/  LDSM.16.MT88.4 R112, [R244+0x2000] ;  /* 0x00200000f470783b */ /* 0x000e620000004200 */
[----:B------:R-:W-:Y:S01]  /*6380*/  FFMA.FTZ R45, R105, c[0x0][0x2d0], -R168 ;  /* 0x0000b400692d7a23 */ /* 0x000fe200000108a8 */
[----:B------:R-:W5:Y:S01]  /*6390*/  MUFU.EX2 R93, R93 ;  /* 0x0000005d005d7308 */ /* 0x000f620000000800 */
[----:B--2---:R-:W-:Y:S01]  /*63a0*/  FADD.FTZ R6, R60, R6 ;  /* 0x000000063c067221 */ /* 0x004fe20000010000 */
[----:B------:R-:W2:Y:S02]  /*63b0*/  LDSM.16.MT88.4 R36, [R244+0x2800] ;  /* 0x00280000f424783b */ /* 0x000ea40000004200 */
[--C-:B------:R-:W-:Y:S02]  /*63c0*/  FFMA.FTZ R41, R103, c[0x0][0x2d0], -R168.reuse ;  /* 0x0000b40067297a23 */ /* 0x100fe400000108a8 */
[----:B------:R-:W-:-:S02]  /*63d0*/  FFMA.FTZ R40, R101, c[0x0][0x2d0], -R168 ;  /* 0x0000b40065287a23 */ /* 0x000fc400000108a8 */
[----:B------:R-:W-:Y:S01]  /*63e0*/  FFMA.FTZ R168, R100, c[0x0][0x2d0], -R168 ;  /* 0x0000b40064a87a23 */ /* 0x000fe200000108a8 */
[----:B------:R-:W-:Y:S01]  /*63f0*/  MUFU.EX2 R44, R44 ;  /* 0x0000002c002c7308 */ /* 0x000fe20000000800 */
[----:B----4-:R-:W-:-:S04]  /*6400*/  FADD.FTZ R95, R94, R95 ;  /* 0x0000005f5e5f7221 */ /* 0x010fc80000010000 */
[----:B-----5:R-:W-:-:S03]  /*6410*/  FADD.FTZ R5, R93, R95 ;  /* 0x0000005f5d057221 */ /* 0x020fc60000010000 */
[----:B------:R-:W-:Y:S01]  /*6420*/  MUFU.EX2 R49, R49 ;  /* 0x0000003100317308 */ /* 0x000fe20000000800 */
[-C--:B---3--:R-:W-:Y:S07]  /*6430*/  HMMA.16816.F32.BF16 R116, R128, R32.reuse, RZ ;  /* 0x000000208074723c */ /* 0x088fee00000418ff */
[----:B------:R-:W3:Y:S01]  /*6440*/  MUFU.EX2 R92, R92 ;  /* 0x0000005c005c7308 */ /* 0x000ee20000000800 */
[----:B------:R-:W-:Y:S07]  /*6450*/  HMMA.16816.F32.BF16 R120, R28, R32, RZ ;  /* 0x000000201c78723c */ /* 0x000fee00000418ff */
[----:B------:R-:W4:Y:S01]  /*6460*/  MUFU.EX2 R32, R21 ;  /* 0x0000001500207308 */ /* 0x000f220000000800 */
[-C--:B-1----:R-:W-:Y:S07]  /*6470*/  HMMA.16816.F32.BF16 R100, R128, R112.reuse, RZ ;  /* 0x000000708064723c */ /* 0x082fee00000418ff */
[----:B------:R-:W-:Y:S01]  /*6480*/  MUFU.EX2 R52, R52 ;  /* 0x0000003400347308 */ /* 0x000fe20000000800 */
[----:B---3--:R-:W-:Y:S01]  /*6490*/  FADD.FTZ R5, R92, R5 ;  /* 0x000000055c057221 */ /* 0x008fe20000010000 */
[----:B------:R-:W-:Y:S06]  /*64a0*/  HMMA.16816.F32.BF16 R104, R28, R112, RZ ;  /* 0x000000701c68723c */ /* 0x000fec00000418ff */
[----:B------:R-:W1:Y:S01]  /*64b0*/  MUFU.EX2 R79, R79 ;  /* 0x0000004f004f7308 */ /* 0x000e620000000800 */
[----:B----4-:R-:W-:Y:S01]  /*64c0*/  FADD.FTZ R8, R32, R26 ;  /* 0x0000001a20087221 */ /* 0x010fe20000010000 */
[----:B------:R-:W-:-:S03]  /*64d0*/  F2FP.BF16.PACK_AB R21, R93, R94 ;  /* 0x0000005e5d15723e */ /* 0x000fc600000010ff */
[----:B------:R-:W-:-:S03]  /*64e0*/  FADD.FTZ R8, R44, R8 ;  /* 0x000000082c087221 */ /* 0x000fc60000010000 */
[----:B------:R-:W-:Y:S08]  /*64f0*/  MUFU.EX2 R56, R56 ;  /* 0x0000003800387308 */ /* 0x000ff00000000800 */
[----:B------:R-:W-:Y:S01]  /*6500*/  MUFU.EX2 R77, R77 ;  /* 0x0000004d004d7308 */ /* 0x000fe20000000800 */
[----:B--2---:R-:W-:Y:S01]  /*6510*/  HMMA.16816.F32.BF16 R100, R12, R36, R100 ;  /* 0x000000240c64723c */ /* 0x004fe20000041864 */
[----:B-1----:R-:W-:Y:S01]  /*6520*/  FADD.FTZ R26, R79, R5 ;  /* 0x000000054f1a7221 */ /* 0x002fe20000010000 */
[----:B------:R-:W-:-:S05]  /*6530*/  F2FP.BF16.PACK_AB R10, R52, R49 ;  /* 0x00000031340a723e */ /* 0x000fca00000010ff */
[----:B------:R-:W1:Y:S01]  /*6540*/  MUFU.EX2 R25, R78 ;  /* 0x0000004e00197308 */ /* 0x000e620000000800 */
[----:B------:R-:W-:Y:S07]  /*6550*/  HMMA.16816.F32.BF16 R104, R124, R36, R104 ;  /* 0x000000247c68723c */ /* 0x000fee0000041868 */
[----:B------:R-:W2:Y:S08]  /*6560*/  MUFU.EX2 R36, R19 ;  /* 0x0000001300247308 */ /* 0x000eb00000000800 */
[----:B------:R3:W4:Y:S01]  /*6570*/  MUFU.EX2 R37, R16 ;  /* 0x0000001000257308 */ /* 0x0007220000000800 */
[----:B-1----:R-:W-:Y:S01]  /*6580*/  FADD.FTZ R26, R25, R26 ;  /* 0x0000001a191a7221 */ /* 0x002fe20000010000 */
[----:B------:R-:W-:Y:S01]  /*6590*/  F2FP.BF16.PACK_AB R25, R77, R25 ;  /* 0x000000194d19723e */ /* 0x000fe200000010ff */
[----:B--2---:R-:W-:-:S05]  /*65a0*/  FADD.FTZ R6, R36, R6 ;  /* 0x0000000624067221 */ /* 0x004fca0000010000 */
[----:B------:R-:W-:Y:S01]  /*65b0*/  MUFU.EX2 R57, R57 ;  /* 0x0000003900397308 */ /* 0x000fe20000000800 */
[----:B------:R-:W-:Y:S01]  /*65c0*/  FADD.FTZ R6, R111, R6 ;  /* 0x000000066f067221 */ /* 0x000fe20000010000 */
[----:B---3--:R-:W1:Y:S03]  /*65d0*/  LDSM.16.MT88.4 R16, [R243+0x2800] ;  /* 0x00280000f310783b */ /* 0x008e660000004200 */
[----:B------:R-:W-:-:S03]  /*65e0*/  FADD.FTZ R6, R97, R6 ;  /* 0x0000000661067221 */ /* 0x000fc60000010000 */
[----:B------:R2:W3:Y:S01]  /*65f0*/  MUFU.EX2 R9, R22 ;  /* 0x0000001600097308 */ /* 0x0004e20000000800 */
[----:B----4-:R-:W-:-:S05]  /*6600*/  FADD.FTZ R6, R37, R6 ;  /* 0x0000000625067221 */ /* 0x010fca0000010000 */
[----:B------:R5:W-:Y:S02]  /*6610*/  STL [R1+0xe0], R6 ;  /* 0x0000e00601007387 */ /* 0x000be40000100800 */
[----:B------:R5:W-:Y:S01]  /*6620*/  MUFU.EX2 R7, R23 ;  /* 0x0000001700077308 */ /* 0x000be20000000800 */
[----:B------:R-:W-:Y:S01]  /*6630*/  HMMA.16816.F32.BF16 R176, R28, R150, RZ ;  /* 0x000000961cb0723c */ /* 0x000fe200000418ff */
[----:B------:R-:W4:Y:S01]  /*6640*/  LDL R33, [R1+0xa8] ;  /* 0x0000a80001217983 */ /* 0x000f220000100800 */
[----:B--2---:R-:W-:-:S05]  /*6650*/  F2FP.BF16.PACK_AB R22, R60, R96 ;  /* 0x000000603c16723e */ /* 0x004fca00000010ff */
[----:B------:R-:W-:Y:S01]  /*6660*/  MUFU.EX2 R27, R76 ;  /* 0x0000004c001b7308 */ /* 0x000fe20000000800 */
[----:B------:R-:W-:Y:S01]  /*6670*/  HMMA.16816.F32.BF16 R184, R28, R142, RZ ;  /* 0x0000008e1cb8723c */ /* 0x000fe200000418ff */
[----:B---3--:R-:W-:-:S06]  /*6680*/  FADD.FTZ R4, R9, R4 ;  /* 0x0000000409047221 */ /* 0x008fcc0000010000 */
[----:B------:R-:W2:Y:S01]  /*6690*/  MUFU.EX2 R48, R48 ;  /* 0x0000003000307308 */ /* 0x000ea20000000800 */
[----:B-----5:R-:W-:Y:S01]  /*66a0*/  F2FP.BF16.PACK_AB R23, R79, R92 ;  /* 0x0000005c4f17723e */ /* 0x020fe200000010ff */
[----:B------:R-:W-:Y:S06]  /*66b0*/  HMMA.16816.F32.BF16 R192, R28, R134, RZ ;  /* 0x000000861cc0723c */ /* 0x000fec00000418ff */
[----:B------:R-:W3:Y:S02]  /*66c0*/  MUFU.EX2 R11, R45 ;  /* 0x0000002d000b7308 */ /* 0x000ee40000000800 */
[-C--:B-1----:R-:W-:Y:S06]  /*66d0*/  HMMA.16816.F32.BF16 R116, R12, R16.reuse, R116 ;  /* 0x000000100c74723c */ /* 0x082fec0000041874 */
[----:B------:R-:W1:Y:S01]  /*66e0*/  MUFU.EX2 R67, R67 ;  /* 0x0000004300437308 */ /* 0x000e620000000800 */
[----:B--2---:R-:W-:Y:S01]  /*66f0*/  FADD.FTZ R4, R48, R4 ;  /* 0x0000000430047221 */ /* 0x004fe20000010000 */
[----:B------:R-:W-:Y:S06]  /*6700*/  HMMA.16816.F32.BF16 R120, R124, R16, R120 ;  /* 0x000000107c78723c */ /* 0x000fec0000041878 */
[----:B------:R2:W-:Y:S01]  /*6710*/  MUFU.EX2 R16, R24 ;  /* 0x0000001800107308 */ /* 0x0005e20000000800 */
[----:B---3--:R-:W-:-:S02]  /*6720*/  FADD.FTZ R4, R11, R4 ;  /* 0x000000040b047221 */ /* 0x008fc40000010000 */
[----:B------:R-:W-:Y:S01]  /*6730*/  FADD.FTZ R17, R49, R8 ;  /* 0x0000000831117221 */ /* 0x000fe20000010000 */
[----:B------:R-:W-:Y:S01]  /*6740*/  F2FP.BF16.PACK_AB R8, R44, R32 ;  /* 0x000000202c08723e */ /* 0x000fe200000010ff */
[----:B------:R-:W-:Y:S01]  /*6750*/  FADD.FTZ R32, R77, R26 ;  /* 0x0000001a4d207221 */ /* 0x000fe20000010000 */
[----:B------:R-:W-:Y:S01]  /*6760*/  F2FP.BF16.PACK_AB R26, R37, R97 ;  /* 0x00000061251a723e */ /* 0x000fe200000010ff */
[----:B------:R-:W-:Y:S01]  /*6770*/  FADD.FTZ R17, R52, R17 ;  /* 0x0000001134117221 */ /* 0x000fe20000010000 */
[----:B------:R-:W3:Y:S01]  /*6780*/  MUFU.EX2 R5, R41 ;  /* 0x0000002900057308 */ /* 0x000ee20000000800 */
[----:B--2---:R-:W-:Y:S02]  /*6790*/  F2FP.BF16.PACK_AB R24, R111, R36 ;  /* 0x000000246f18723e */ /* 0x004fe400000010ff */
[----:B------:R-:W-:Y:S01]  /*67a0*/  FADD.FTZ R17, R56, R17 ;  /* 0x0000001138117221 */ /* 0x000fe20000010000 */
[----:B------:R-:W2:Y:S01]  /*67b0*/  LDL R36, [R1+0xac] ;  /* 0x0000ac0001247983 */ /* 0x000ea20000100800 */
[----:B------:R-:W-:Y:S01]  /*67c0*/  HMMA.16816.F32.BF16 R76, R28, R82, RZ ;  /* 0x000000521c4c723c */ /* 0x000fe200000418ff */
[----:B------:R-:W-:-:S02]  /*67d0*/  FADD.FTZ R32, R27, R32 ;  /* 0x000000201b207221 */ /* 0x000fc40000010000 */
[----:B------:R-:W5:Y:S01]  /*67e0*/  MUFU.EX2 R40, R40 ;  /* 0x0000002800287308 */ /* 0x000f620000000800 */
[----:B------:R-:W-:Y:S02]  /*67f0*/  FADD.FTZ R203, R57, R17 ;  /* 0x0000001139cb7221 */ /* 0x000fe40000010000 */
[----:B-1----:R-:W-:Y:S02]  /*6800*/  FADD.FTZ R6, R67, R32 ;  /* 0x0000002043067221 */ /* 0x002fe40000010000 */
[C---:B------:R-:W-:Y:S03]  /*6810*/  HMMA.16816.F32.BF16 R92, R28.reuse, R98, RZ ;  /* 0x000000621c5c723c */ /* 0x040fe600000418ff */
[----:B------:R1:W1:Y:S05]  /*6820*/  MUFU.EX2 R17, R168 ;  /* 0x000000a800117308 */ /* 0x00026a0000000800 */
[----:B------:R-:W-:Y:S03]  /*6830*/  HMMA.16816.F32.BF16 R108, R28, R114, RZ ;  /* 0x000000721c6c723c */ /* 0x000fe600000418ff */
[----:B------:R-:W-:Y:S05]  /*6840*/  MUFU.EX2 R61, R61 ;  /* 0x0000003d003d7308 */ /* 0x000fea0000000800 */
[----:B------:R-:W-:Y:S03]  /*6850*/  HMMA.16816.F32.BF16 R148, R128, R150, RZ ;  /* 0x000000968094723c */ /* 0x000fe600000418ff */
[----:B------:R-:W2:Y:S05]  /*6860*/  MUFU.EX2 R53, R53 ;  /* 0x0000003500357308 */ /* 0x000eaa0000000800 */
[-C--:B-1----:R-:W-:Y:S08]  /*6870*/  HMMA.16816.F32.BF16 R168, R28, R158.reuse, RZ ;  /* 0x0000009e1ca8723c */ /* 0x082ff000000418ff */
[C---:B------:R-:W-:Y:S08]  /*6880*/  HMMA.16816.F32.BF16 R156, R128.reuse, R158, RZ ;  /* 0x0000009e809c723c */ /* 0x040ff000000418ff */
[C---:B------:R-:W-:Y:S08]  /*6890*/  HMMA.16816.F32.BF16 R140, R128.reuse, R142, RZ ;  /* 0x0000008e808c723c */ /* 0x040ff000000418ff */
[C---:B------:R-:W-:Y:S08]  /*68a0*/  HMMA.16816.F32.BF16 R132, R128.reuse, R134, RZ ;  /* 0x000000868084723c */ /* 0x040ff000000418ff */
[C---:B------:R-:W-:Y:S08]  /*68b0*/  HMMA.16816.F32.BF16 R80, R128.reuse, R82, RZ ;  /* 0x000000528050723c */ /* 0x040ff000000418ff */
[C---:B------:R-:W-:Y:S08]  /*68c0*/  HMMA.16816.F32.BF16 R96, R128.reuse, R98, RZ ;  /* 0x000000628060723c */ /* 0x040ff000000418ff */
[C---:B------:R-:W-:Y:S08]  /*68d0*/  HMMA.16816.F32.BF16 R112, R128.reuse, R114, RZ ;  /* 0x000000728070723c */ /* 0x040ff000000418ff */
[-C--:B------:R-:W-:Y:S08]  /*68e0*/  HMMA.16816.F32.BF16 R128, R128, R34.reuse, RZ ;  /* 0x000000228080723c */ /* 0x080ff000000418ff */
[----:B------:R-:W-:Y:S01]  /*68f0*/  HMMA.16816.F32.BF16 R28, R28, R34, RZ ;  /* 0x000000221c1c723c */ /* 0x000fe200000418ff */
[----:B------:R-:W-:-:S04]  /*6900*/  FADD.FTZ R32, R7, R4 ;  /* 0x0000000407207221 */ /* 0x000fc80000010000 */
[----:B---3--:R-:W-:-:S03]  /*6910*/  FADD.FTZ R32, R5, R32 ;  /* 0x0000002005207221 */ /* 0x008fc60000010000 */
[----:B------:R-:W-:Y:S01]  /*6920*/  HMMA.16816.F32.BF16 R156, R12, R62, R156 ;  /* 0x0000003e0c9c723c */ /* 0x000fe2000004189c */
[----:B------:R-:W-:-:S07]  /*6930*/  FADD.FTZ R32, R16, R32 ;  /* 0x0000002010207221 */ /* 0x000fce0000010000 */
[C---:B------:R-:W-:Y:S08]  /*6940*/  HMMA.16816.F32.BF16 R148, R12.reuse, R58, R148 ;  /* 0x0000003a0c94723c */ /* 0x040ff00000041894 */
[C---:B------:R-:W-:Y:S08]  /*6950*/  HMMA.16816.F32.BF16 R140, R12.reuse, R54, R140 ;  /* 0x000000360c8c723c */ /* 0x040ff0000004188c */
[C---:B------:R-:W-:Y:S08]  /*6960*/  HMMA.16816.F32.BF16 R132, R12.reuse, R50, R132 ;  /* 0x000000320c84723c */ /* 0x040ff00000041884 */
[C---:B------:R-:W-:Y:S08]  /*6970*/  HMMA.16816.F32.BF16 R80, R12.reuse, R46, R80 ;  /* 0x0000002e0c50723c */ /* 0x040ff00000041850 */
[C---:B------:R-:W-:Y:S08]  /*6980*/  HMMA.16816.F32.BF16 R96, R12.reuse, R42, R96 ;  /* 0x0000002a0c60723c */ /* 0x040ff00000041860 */
[C---:B------:R-:W-:Y:S08]  /*6990*/  HMMA.16816.F32.BF16 R112, R12.reuse, R38, R112 ;  /* 0x000000260c70723c */ /* 0x040ff00000041870 */
[----:B------:R-:W-:Y:S01]  /*69a0*/  HMMA.16816.F32.BF16 R128, R12, R18, R128 ;  /* 0x000000120c80723c */ /* 0x000fe20000041880 */
[----:B------:R-:W1:Y:S01]  /*69b0*/  LDSM.16.MT88.4 R12, [R245+0x1000] ;  /* 0x00100000f50c783b */ /* 0x000e620000004200 */
[----:B-----5:R-:W-:Y:S01]  /*69c0*/  FADD.FTZ R32, R40, R32 ;  /* 0x0000002028207221 */ /* 0x020fe20000010000 */
[----:B------:R-:W-:-:S02]  /*69d0*/  F2FP.BF16.PACK_AB R11, R7, R11 ;  /* 0x0000000b070b723e */ /* 0x000fc400000010ff */
[----:B------:R-:W-:Y:S01]  /*69e0*/  F2FP.BF16.PACK_AB R5, R16, R5 ;  /* 0x000000051005723e */ /* 0x000fe200000010ff */
[C---:B------:R-:W-:Y:S01]  /*69f0*/  FADD.FTZ R202, R17.reuse, R32 ;  /* 0x0000002011ca7221 */ /* 0x040fe20000010000 */
[----:B------:R-:W-:Y:S01]  /*6a00*/  F2FP.BF16.PACK_AB R7, R17, R40 ;  /* 0x000000281107723e */ /* 0x000fe200000010ff */
        /* <DEDUP_REMOVED lines=8> */
[----:B------:R-:W3:Y:S01]  /*6a90*/  LDSM.16.MT88.4 R16, [R246+0x1000] ;  /* 0x00100000f610783b */ /* 0x000ee20000004200 */
[----:B------:R-:W-:-:S06]  /*6aa0*/  F2FP.BF16.PACK_AB R9, R48, R9 ;  /* 0x000000093009723e */ /* 0x000fcc00000010ff */
[-C--:B-1----:R-:W-:Y:S08]  /*6ab0*/  HMMA.16816.F32.BF16 R152, R20, R12.reuse, R152 ;  /* 0x0000000c1498723c */ /* 0x082ff00000041898 */
[----:B------:R-:W-:Y:S08]  /*6ac0*/  HMMA.16816.F32.BF16 R172, R8, R12, R172 ;  /* 0x0000000c08ac723c */ /* 0x000ff000000418ac */
[-C--:B------:R-:W-:Y:S08]  /*6ad0*/  HMMA.16816.F32.BF16 R148, R20, R14.reuse, R148 ;  /* 0x0000000e1494723c */ /* 0x080ff00000041894 */
[----:B------:R-:W-:Y:S01]  /*6ae0*/  HMMA.16816.F32.BF16 R176, R8, R14, R176 ;  /* 0x0000000e08b0723c */ /* 0x000fe200000418b0 */
[----:B------:R-:W1:Y:S07]  /*6af0*/  LDSM.16.MT88.4 R12, [R243+0x1000] ;  /* 0x00100000f30c783b */ /* 0x000e6e0000004200 */
[-C--:B---3--:R-:W-:Y:S08]  /*6b00*/  HMMA.16816.F32.BF16 R160, R20, R16.reuse, R160 ;  /* 0x0000001014a0723c */ /* 0x088ff000000418a0 */
[----:B------:R-:W-:Y:S08]  /*6b10*/  HMMA.16816.F32.BF16 R164, R8, R16, R164 ;  /* 0x0000001008a4723c */ /* 0x000ff000000418a4 */
[-C--:B------:R-:W-:Y:S08]  /*6b20*/  HMMA.16816.F32.BF16 R156, R20, R18.reuse, R156 ;  /* 0x00000012149c723c */ /* 0x080ff0000004189c */
[----:B------:R-:W-:Y:S01]  /*6b30*/  HMMA.16816.F32.BF16 R168, R8, R18, R168 ;  /* 0x0000001208a8723c */ /* 0x000fe200000418a8 */
[----:B------:R-:W3:Y:S07]  /*6b40*/  LDSM.16.MT88.4 R16, [R244+0x1000] ;  /* 0x00100000f410783b */ /* 0x000eee0000004200 */
        /* <DEDUP_REMOVED lines=20> */
[C---:B-1----:R-:W-:Y:S08]  /*6c90*/  HMMA.16816.F32.BF16 R116, R20.reuse, R12, R116 ;  /* 0x0000000c1474723c */ /* 0x042ff00000041874 */
[----:B------:R-:W-:Y:S08]  /*6ca0*/  HMMA.16816.F32.BF16 R128, R20, R14, R128 ;  /* 0x0000000e1480723c */ /* 0x000ff00000041880 */
[C---:B------:R-:W-:Y:S08]  /*6cb0*/  HMMA.16816.F32.BF16 R120, R8.reuse, R12, R120 ;  /* 0x0000000c0878723c */ /* 0x040ff00000041878 */
[C---:B------:R-:W-:Y:S01]  /*6cc0*/  HMMA.16816.F32.BF16 R124, R8.reuse, R14, R124 ;  /* 0x0000000e087c723c */ /* 0x040fe2000004187c */
[----:B------:R-:W1:Y:S07]  /*6cd0*/  LDSM.16.MT88.4 R12, [R244+0x1800] ;  /* 0x00180000f40c783b */ /* 0x000e6e0000004200 */
[C---:B---3--:R-:W-:Y:S08]  /*6ce0*/  HMMA.16816.F32.BF16 R104, R8.reuse, R16, R104 ;  /* 0x000000100868723c */ /* 0x048ff00000041868 */
[----:B------:R-:W-:Y:S01]  /*6cf0*/  HMMA.16816.F32.BF16 R108, R8, R18, R108 ;  /* 0x00000012086c723c */ /* 0x000fe2000004186c */
[----:B------:R-:W3:Y:S01]  /*6d00*/  LDSM.16.MT88.4 R8, [R243+0x1800] ;  /* 0x00180000f308783b */ /* 0x000ee20000004200 */
[----:B------:R-:W-:-:S02]  /*6d10*/  F2FP.BF16.PACK_AB R27, R67, R27 ;  /* 0x0000001b431b723e */ /* 0x000fc400000010ff */
[----:B------:R-:W-:Y:S01]  /*6d20*/  F2FP.BF16.PACK_AB R4, R57, R56 ;  /* 0x000000383904723e */ /* 0x000fe200000010ff */
[----:B------:R2:W-:Y:S03]  /*6d30*/  STL [R1+0xe4], R6 ;  /* 0x0000e40601007387 */ /* 0x0005e60000100800 */
[C---:B------:R-:W-:Y:S08]  /*6d40*/  HMMA.16816.F32.BF16 R100, R20.reuse, R16, R100 ;  /* 0x000000101464723c */ /* 0x040ff00000041864 */
[----:B------:R-:W-:Y:S01]  /*6d50*/  HMMA.16816.F32.BF16 R112, R20, R18, R112 ;  /* 0x000000121470723c */ /* 0x000fe20000041870 */
[----:B------:R-:W-:Y:S04]  /*6d60*/  LDSM.16.MT88.4 R20, [R246+0x1800] ;  /* 0x00180000f614783b */ /* 0x000fe80000004200 */
[----:B------:R-:W-:Y:S01]  /*6d70*/  LDSM.16.MT88.4 R16, [R245+0x1800] ;  /* 0x00180000f510783b */ /* 0x000fe20000004200 */
[----:B--2---:R-:W-:-:S02]  /*6d80*/  F2FP.BF16.PACK_AB R6, R53, R61 ;  /* 0x0000003d3506723e */ /* 0x004fc400000010ff */
        /* <DEDUP_REMOVED lines=9> */
[----:B------:R-:W2:Y:S07]  /*6e20*/  LDSM.16.MT88.4 R8, [R243+0x3800] ;  /* 0x00380000f308783b */ /* 0x000eae0000004200 */
[-C--:B-1----:R-:W-:Y:S08]  /*6e30*/  HMMA.16816.F32.BF16 R100, R24, R12.reuse, R100 ;  /* 0x0000000c1864723c */ /* 0x082ff00000041864 */
[----:B------:R-:W-:Y:S07]  /*6e40*/  HMMA.16816.F32.BF16 R104, R4, R12, R104 ;  /* 0x0000000c0468723c */ /* 0x000fee0000041868 */
[----:B------:R-:W-:Y:S01]  /*6e50*/  @P4 IMAD.HI.U32 R12, R36, c[0x0][0x2c8], RZ ;  /* 0x0000b200240c4a27 */ /* 0x000fe200078e00ff */
[----:B------:R-:W-:Y:S01]  /*6e60*/  MOV R13, R36 ;  /* 0x00000024000d7202 */ /* 0x000fe20000000f00 */
[----:B------:R-:W-:Y:S03]  /*6e70*/  HMMA.16816.F32.BF16 R160, R24, R20, R160 ;  /* 0x0000001418a0723c */ /* 0x000fe600000418a0 */
[----:B------:R-:W-:-:S05]  /*6e80*/  @P4 SHF.R.U32.HI R13, RZ, c[0x0][0x2cc], R12 ;  /* 0x0000b300ff0d4a19 */ /* 0x000fca000001160c */
[----:B------:R-:W-:Y:S01]  /*6e90*/  HMMA.16816.F32.BF16 R164, R4, R20, R164 ;  /* 0x0000001404a4723c */ /* 0x000fe200000418a4 */
[----:B------:R-:W-:-:S07]  /*6ea0*/  IADD3 R65, R13, -c[0x0][0x168], R65 ;  /* 0x80005a000d417a10 */ /* 0x000fce0007ffe041 */
[-C--:B------:R-:W-:Y:S08]  /*6eb0*/  HMMA.16816.F32.BF16 R156, R24, R22.reuse, R156 ;  /* 0x00000016189c723c */ /* 0x080ff0000004189c */
[----:B------:R-:W-:Y:S01]  /*6ec0*/  HMMA.16816.F32.BF16 R168, R4, R22, R168 ;  /* 0x0000001604a8723c */ /* 0x000fe200000418a8 */
[----:B------:R-:W1:Y:S07]  /*6ed0*/  LDSM.16.MT88.4 R20, [R246+0x3800] ;  /* 0x00380000f614783b */ /* 0x000e6e0000004200 */
[-C--:B------:R-:W-:Y:S08]  /*6ee0*/  HMMA.16816.F32.BF16 R152, R24, R16.reuse, R152 ;  /* 0x000000101898723c */ /* 0x080ff00000041898 */
[----:B------:R-:W-:Y:S08]  /*6ef0*/  HMMA.16816.F32.BF16 R172, R4, R16, R172 ;  /* 0x0000001004ac723c */ /* 0x000ff000000418ac */
[-C--:B------:R-:W-:Y:S08]  /*6f00*/  HMMA.16816.F32.BF16 R148, R24, R18.reuse, R148 ;  /* 0x000000121894723c */ /* 0x080ff00000041894 */
[----:B------:R-:W-:Y:S01]  /*6f10*/  HMMA.16816.F32.BF16 R176, R4, R18, R176 ;  /* 0x0000001204b0723c */ /* 0x000fe200000418b0 */
[----:B------:R-:W3:Y:S07]  /*6f20*/  LDSM.16.MT88.4 R16, [R245+0x3800] ;  /* 0x00380000f510783b */ /* 0x000eee0000004200 */
[-C--:B--2---:R-:W-:Y:S08]  /*6f30*/  HMMA.16816.F32.BF16 R116, R24, R8.reuse, R116 ;  /* 0x000000081874723c */ /* 0x084ff00000041874 */
[----:B------:R-:W-:Y:S07]  /*6f40*/  HMMA.16816.F32.BF16 R120, R4, R8, R120 ;  /* 0x000000080478723c */ /* 0x000fee0000041878 */
[----:B------:R-:W-:-:S04]  /*6f50*/  SHF.R.S32.HI R8, RZ, 0x1f, R65 ;  /* 0x0000001fff087819 */ /* 0x000fc80000011441 */
[----:B------:R-:W-:Y:S01]  /*6f60*/  LEA.HI R65, R8, R65, RZ, 0x6 ;  /* 0x0000004108417211 */ /* 0x000fe200078f30ff */
[----:B------:R-:W-:Y:S03]  /*6f70*/  HMMA.16816.F32.BF16 R112, R24, R14, R112 ;  /* 0x0000000e1870723c */ /* 0x000fe60000041870 */
[----:B------:R-:W-:-:S05]  /*6f80*/  SHF.R.S32.HI R65, RZ, 0x6, R65 ;  /* 0x00000006ff417819 */ /* 0x000fca0000011441 */
[----:B------:R-:W-:Y:S07]  /*6f90*/  HMMA.16816.F32.BF16 R108, R4, R14, R108 ;  /* 0x0000000e046c723c */ /* 0x000fee000004186c */
[----:B------:R-:W-:Y:S02]  /*6fa0*/  IADD3 R14, R64, -0x2, RZ ;  /* 0xfffffffe400e7810 */ /* 0x000fe40007ffe0ff */
[----:B----4-:R-:W-:-:S03]  /*6fb0*/  IMNMX R15, R33, R65, !PT ;  /* 0x00000041210f7217 */ /* 0x010fc60007800200 */
[----:B------:R2:W-:Y:S04]  /*6fc0*/  STL [R1+0xe8], R14 ;  /* 0x0000e80e01007387 */ /* 0x0005e80000100800 */
[----:B------:R2:W-:Y:S01]  /*6fd0*/  STL [R1+0xec], R15 ;  /* 0x0000ec0f01007387 */ /* 0x0005e20000100800 */
[----:B------:R-:W-:Y:S01]  /*6fe0*/  ISETP.GE.AND P0, PT, R14, R15, PT ;  /* 0x0000000f0e00720c */ /* 0x000fe20003f06270 */
[----:B------:R-:W-:Y:S01]  /*6ff0*/  FADD.FTZ R203, R61, R203 ;  /* 0x000000cb3dcb7221 */ /* 0x000fe20000010000 */
[----:B-1----:R-:W-:Y:S03]  /*7000*/  HMMA.16816.F32.BF16 R68, R24, R20, R68 ;  /* 0x000000141844723c */ /* 0x002fe60000041844 */
[----:B------:R-:W-:-:S05]  /*7010*/  FADD.FTZ R203, R53, R203 ;  /* 0x000000cb35cb7221 */ /* 0x000fca0000010000 */
[C---:B------:R-:W-:Y:S08]  /*7020*/  HMMA.16816.F32.BF16 R80, R24.reuse, R22, R80 ;  /* 0x000000161850723c */ /* 0x040ff00000041850 */
[C---:B---3--:R-:W-:Y:S08]  /*7030*/  HMMA.16816.F32.BF16 R84, R24.reuse, R16, R84 ;  /* 0x000000101854723c */ /* 0x048ff00000041854 */
[C---:B------:R-:W-:Y:S08]  /*7040*/  HMMA.16816.F32.BF16 R96, R24.reuse, R18, R96 ;  /* 0x000000121860723c */ /* 0x040ff00000041860 */
[----:B------:R-:W-:Y:S08]  /*7050*/  HMMA.16816.F32.BF16 R128, R24, R10, R128 ;  /* 0x0000000a1880723c */ /* 0x000ff00000041880 */
[C---:B------:R-:W-:Y:S08]  /*7060*/  HMMA.16816.F32.BF16 R72, R4.reuse, R20, R72 ;  /* 0x000000140448723c */ /* 0x040ff00000041848 */
[C---:B------:R-:W-:Y:S08]  /*7070*/  HMMA.16816.F32.BF16 R76, R4.reuse, R22, R76 ;  /* 0x00000016044c723c */ /* 0x040ff0000004184c */
[C---:B------:R-:W-:Y:S08]  /*7080*/  HMMA.16816.F32.BF16 R88, R4.reuse, R16, R88 ;  /* 0x000000100458723c */ /* 0x040ff00000041858 */
[C---:B------:R-:W-:Y:S08]  /*7090*/  HMMA.16816.F32.BF16 R92, R4.reuse, R18, R92 ;  /* 0x00000012045c723c */ /* 0x040ff0000004185c */
[----:B------:R-:W-:Y:S01]  /*70a0*/  HMMA.16816.F32.BF16 R124, R4, R10, R124 ;  /* 0x0000000a047c723c */ /* 0x000fe2000004187c */
[----:B------:R-:W-:Y:S01]  /*70b0*/  @!UPT UIADD3 URZ, URZ, URZ, URZ ;  /* 0x0000003f3f3ff290 */ /* 0x000fe2000fffe03f */
[----:B------:R-:W-:Y:S11]  /*70c0*/  @!P0 BRA `(.L_x_1236) ;  /* 0x0000533000008947 */ /* 0x000ff60003800000 */
[----:B--2---:R-:W-:Y:S01]  /*70d0*/  MOV R197, R0 ;  /* 0x0000000000c57202 */ /* 0x004fe20000000f00 */
[----:B------:R-:W-:Y:S01]  /*70e0*/  IMAD.MOV.U32 R0, RZ, RZ, R14 ;  /* 0x000000ffff007224 */ /* 0x000fe200078e000e */
[----:B------:R-:W-:Y:S01]  /*70f0*/  MOV R200, R2 ;  /* 0x0000000200c87202 */ /* 0x000fe20000000f00 */
[----:B------:R-:W-:Y:S01]  /*7100*/  IMAD.MOV.U32 R198, RZ, RZ, R196 ;  /* 0x000000ffffc67224 */ /* 0x000fe200078e00c4 */
[----:B------:R-:W-:-:S02]  /*7110*/  MOV R199, R3 ;  /* 0x0000000300c77202 */ /* 0x000fc40000000f00 */
[----:B------:R1:W-:Y:S05]  /*7120*/  STL [R1+0xe8], R0 ;  /* 0x0000e80001007387 */ /* 0x0003ea0000100800 */
.L_x_1247:
[----:B------:R-:W2:Y:S01]  /*7130*/  LDL R2, [R1+0xe8] ;  /* 0x0000e80001027983 */ /* 0x000ea20000100800 */
[----:B------:R-:W-:Y:S04]  /*7140*/  DEPBAR.LE SB0, 0x0 ;  /* 0x000080000000791a */ /* 0x000fe80000000000 */
[----:B-1----:R-:W2:Y:S01]  /*7150*/  LDL R0, [R1+0xa8] ;  /* 0x0000a80001007983 */ /* 0x002ea20000100800 */
[----:B------:R-:W-:Y:S01]  /*7160*/  WARPSYNC 0xffffffff ;  /* 0xffffffff00007948 */ /* 0x000fe20003800000 */
[----:B------:R-:W-:Y:S02]  /*7170*/  BSSY B0, `(.L_x_1237) ;  /* 0x000005f000007945 */ /* 0x000fe40003800000 */
[----:B------:R-:W-:Y:S06]  /*7180*/  BAR.SYNC.DEFER_BLOCKING 0x0 ;  /* 0x0000000000007b1d */ /* 0x000fec0000010000 */
[----:B------:R1:W3:Y:S04]  /*7190*/  LDSM.16.M88.4 R64, [R251] ;  /* 0x00000000fb40783b */ /* 0x0002e80000000200 */
[----:B------:R1:W4:Y:S04]  /*71a0*/  LDSM.16.M88.4 R60, [R251+0x2000] ;  /* 0x00200000fb3c783b */ /* 0x0003280000000200 */
[----:B------:R1:W1:Y:S04]  /*71b0*/  LDSM.16.M88.4 R16, [R250] ;  /* 0x00000000fa10783b */ /* 0x0002680000000200 */
[----:B------:R1:W1:Y:S04]  /*71c0*/  LDSM.16.M88.4 R32, [R250+0x800] ;  /* 0x00080000fa20783b */ /* 0x0002680000000200 */
[----:B------:R1:W1:Y:S04]  /*71d0*/  LDSM.16.M88.4 R48, [R250+0x1000] ;  /* 0x00100000fa30783b */ /* 0x0002680000000200 */
[----:B------:R1:W1:Y:S04]  /*71e0*/  LDSM.16.M88.4 R204, [R250+0x1800] ;  /* 0x00180000facc783b */ /* 0x0002680000000200 */
[----:B------:R1:W1:Y:S04]  /*71f0*/  LDSM.16.M88.4 R208, [R249] ;  /* 0x00000000f9d0783b */ /* 0x0002680000000200 */
[----:B------:R1:W1:Y:S04]  /*7200*/  LDSM.16.M88.4 R216, [R249+0x2000] ;  /* 0x00200000f9d8783b */ /* 0x0002680000000200 */
[----:B------:R1:W1:Y:S04]  /*7210*/  LDSM.16.M88.4 R212, [R242] ;  /* 0x00000000f2d4783b */ /* 0x0002680000000200 */
[----:B------:R1:W1:Y:S04]  /*7220*/  LDSM.16.M88.4 R220, [R232] ;  /* 0x00000000e8dc783b */ /* 0x0002680000000200 */
[----:B------:R1:W1:Y:S04]  /*7230*/  LDSM.16.M88.4 R224, [R233] ;  /* 0x00000000e9e0783b */ /* 0x0002680000000200 */
[----:B------:R1:W1:Y:S01]  /*7240*/  LDSM.16.M88.4 R228, [R234] ;  /* 0x00000000eae4783b */ /* 0x0002620000000200 */
[----:B--2---:R-:W-:Y:S11]  /*7250*/  ISETP.GT.AND P0, PT, R0, R2, PT ;  /* 0x000000020000720c */ /* 0x004ff60003f04270 */
[----:B------:R-:W-:Y:S02]  /*7260*/  @!UPT UIADD3 URZ, URZ, URZ, URZ ;  /* 0x0000003f3f3ff290 */ /* 0x000fe4000fffe03f */
[----:B------:R-:W-:-:S05]  /*7270*/  @P0 BRA `(.L_x_1238) ;  /* 0x000004e000000947 */ /* 0x000fca0003800000 */
[----:B-1-34-:R-:W2:Y:S04]  /*7280*/  LDL R11, [R1+0xb8] ;  /* 0x0000b800010b7983 */ /* 0x01aea80000100800 */
[----:B------:R-:W3:Y:S04]  /*7290*/  LDL R10, [R1+0xb4] ;  /* 0x0000b400010a7983 */ /* 0x000ee80000100800 */
[----:B------:R-:W4:Y:S04]  /*72a0*/  LDL.64 R8, [R1+0xc8] ;  /* 0x0000c80001087983 */ /* 0x000f280000100a00 */
[----:B------:R-:W5:Y:S04]  /*72b0*/  LDL R7, [R1+0x9c] ;  /* 0x00009c0001077983 */ /* 0x000f680000100800 */
[----:B------:R-:W4:Y:S04]  /*72c0*/  LDL R6, [R1+0x4] ;  /* 0x0000040001067983 */ /* 0x000f280000100800 */
[----:B------:R-:W4:Y:S04]  /*72d0*/  LDL R5, [R1] ;  /* 0x0000000001057983 */ /* 0x000f280000100800 */
[----:B------:R-:W5:Y:S01]  /*72e0*/  LDL R4, [R1+0x18] ;  /* 0x0000180001047983 */ /* 0x000f620000100800 */
[C---:B--2---:R-:W-:Y:S01]  /*72f0*/  IMAD.WIDE.U32 R2, R11.reuse, c[0x0][0x208], RZ ;  /* 0x000082000b027a25 */ /* 0x044fe200078e00ff */
[----:B------:R-:W-:Y:S05]  /*7300*/  SHF.R.S32.HI R0, RZ, 0x1f, R11 ;  /* 0x0000001fff007819 */ /* 0x000fea000001140b */
[----:B------:R-:W-:Y:S04]  /*7310*/  IMAD R0, R0, c[0x0][0x208], RZ ;  /* 0x0000820000007a24 */ /* 0x000fe800078e02ff */
[----:B------:R-:W-:Y:S01]  /*7320*/  IMAD R0, R11, c[0x0][0x20c], R0 ;  /* 0x000083000b007a24 */ /* 0x000fe200078e0200 */
[----:B---3--:R-:W-:Y:S03]  /*7330*/  SHF.R.S32.HI R11, RZ, 0x1f, R10 ;  /* 0x0000001fff0b7819 */ /* 0x008fe6000001140a */
[----:B------:R-:W-:Y:S02]  /*7340*/  IMAD.IADD R3, R3, 0x1, R0 ;  /* 0x0000000103037824 */ /* 0x000fe400078e0200 */
[----:B------:R-:W-:Y:S02]  /*7350*/  IMAD R11, R11, c[0x0][0x218], RZ ;  /* 0x000086000b0b7a24 */ /* 0x000fe400078e02ff */
[C---:B------:R-:W-:Y:S04]  /*7360*/  IMAD.WIDE.U32 R2, R10.reuse, c[0x0][0x218], R2 ;  /* 0x000086000a027a25 */ /* 0x040fe800078e0002 */
[----:B------:R-:W-:Y:S01]  /*7370*/  IMAD R11, R10, c[0x0][0x21c], R11 ;  /* 0x000087000a0b7a24 */ /* 0x000fe200078e020b */
[----:B----4-:R-:W-:Y:S02]  /*7380*/  IADD3 R0, P0, R8, R2, RZ ;  /* 0x0000000208007210 */ /* 0x010fe40007f1e0ff */
[----:B------:R-:W-:Y:S02]  /*7390*/  SHF.L.U64.HI R10, R6, 0x1, R252 ;  /* 0x00000001060a7819 */ /* 0x000fe400000102fc */
[----:B-----5:R-:W-:Y:S02]  /*73a0*/  IADD3.X R11, R7, R3, R11, P0, !PT ;  /* 0x00000003070b7210 */ /* 0x020fe400007fe40b */
[----:B------:R-:W-:Y:S02]  /*73b0*/  LEA R12, P0, R0, c[0x0][0x1f8], 0x1 ;  /* 0x00007e00000c7a11 */ /* 0x000fe400078008ff */
[----:B------:R-:W-:Y:S02]  /*73c0*/  SHF.L.U32 R3, R6, 0x1, RZ ;  /* 0x0000000106037819 */ /* 0x000fe400000006ff */
[----:B------:R-:W-:Y:S01]  /*73d0*/  LEA.HI.X R11, R0, c[0x0][0x1fc], R11, 0x1, P0 ;  /* 0x00007f00000b7a11 */ /* 0x000fe200000f0c0b */
[C---:B------:R-:W-:Y:S01]  /*73e0*/  IMAD.SHL.U32 R0, R4.reuse, 0x2, RZ ;  /* 0x0000000204007824 */ /* 0x040fe200078e00ff */
[----:B------:R-:W-:Y:S01]  /*73f0*/  SHF.L.U64.HI R2, R4, 0x1, R5 ;  /* 0x0000000104027819 */ /* 0x000fe20000010205 */
[----:B------:R-:W-:-:S05]  /*7400*/  BRA.DIV ~URZ, `(.L_x_1239) ;  /* 0x0000ddf27f007947 */ /* 0x000fca000b800000 */
[----:B------:R1:W2:Y:S02]  /*7410*/  SHFL.IDX PT, R13, R11, RZ, 0x181f ;  /* 0x00181fff0b0d7589 */ /* 0x0002a400000e0000 */
.L_x_1290:
[----:B------:R-:W-:-:S05]  /*7420*/  BRA.DIV ~URZ, `(.L_x_1240) ;  /* 0x0000de427f007947 */ /* 0x000fca000b800000 */
[----:B------:R-:W3:Y:S04]  /*7430*/  LDL R4, [R1+0x18] ;  /* 0x0000180001047983 */ /* 0x000ee80000100800 */
[----:B------:R-:W4:Y:S04]  /*7440*/  LDL R20, [R1+0x8] ;  /* 0x0000080001147983 */ /* 0x000f280000100800 */
[----:B------:R-:W5:Y:S04]  /*7450*/  LDL R7, [R1+0x4] ;  /* 0x0000040001077983 */ /* 0x000f680000100800 */
[----:B------:R-:W1:Y:S02]  /*7460*/  SHFL.IDX PT, R6, R12, RZ, 0x181f ;  /* 0x00181fff0c067589 */ /* 0x000e6400000e0000 */
[-C--:B-1----:R-:W-:Y:S05]  /*7470*/  IADD3 R8, P5, R6, R3.reuse, RZ ;  /* 0x0000000306087210 */ /* 0x082fea0007fbe0ff */
[C---:B--2---:R-:W-:Y:S01]  /*7480*/  IMAD.X R9, R13.reuse, 0x1, R10, P5 ;  /* 0x000000010d097824 */ /* 0x044fe200028e060a */
[----:B---3--:R-:W-:Y:S02]  /*7490*/  ISETP.GE.AND P2, PT, R4, c[0x0][0x1d4], PT ;  /* 0x0000750004007a0c */ /* 0x008fe40003f46270 */
[-C--:B------:R-:W-:Y:S05]  /*74a0*/  IADD3 R4, P0, R6, R0.reuse, RZ ;  /* 0x0000000006047210 */ /* 0x080fea0007f1e0ff */
[--C-:B------:R-:W-:Y:S01]  /*74b0*/  IMAD.X R5, R13, 0x1, R2.reuse, P0 ;  /* 0x000000010d057824 */ /* 0x100fe200000e0602 */
[----:B-----5:R-:W-:Y:S05]  /*74c0*/  ISETP.GE.AND P0, PT, R7, c[0x0][0x1d4], PT ;  /* 0x0000750007007a0c */ /* 0x020fea0003f06270 */
[----:B------:R-:W-:Y:S01]  /*74d0*/  @!PT LDS RZ, [RZ] ;  /* 0x00000000fffff984 */ /* 0x000fe20000000800 */
[----:B------:R-:W-:Y:S01]  /*74e0*/  @!PT LDS RZ, [RZ] ;  /* 0x00000000fffff984 */ /* 0x000fe20000000800 */
[----:B----4-:R1:W-:Y:S08]  /*74f0*/  LDGSTS.E.BYPASS.LTC128B.128 [R20+0x100], [R4.64], !P2 ;  /* 0x0010000004147fae */ /* 0x0103f0000d101d48 */
[----:B------:R2:W-:Y:S04]  /*7500*/  LDGSTS.E.BYPASS.LTC128B.128 [R20+0x2100], [R8.64], !P0 ;  /* 0x0210000008147fae */ /* 0x0005e8000c101d48 */
[----:B-1----:R-:W1:Y:S04]  /*7510*/  SHFL.IDX PT, R4, R12, 0x1, 0x181f ;  /* 0x00381f000c047f89 */ /* 0x002e6800000e0000 */
[----:B------:R-:W3:Y:S01]  /*7520*/  SHFL.IDX PT, R5, R11, 0x1, 0x181f ;  /* 0x00381f000b057f89 */ /* 0x000ee200000e0000 */
[CC--:B-1----:R-:W-:Y:S02]  /*7530*/  IADD3 R6, P6, R4.reuse, R0.reuse, RZ ;  /* 0x0000000004067210 */ /* 0x0c2fe40007fde0ff */
[-C--:B------:R-:W-:Y:S02]  /*7540*/  IADD3 R14, P5, R4, R3.reuse, RZ ;  /* 0x00000003040e7210 */ /* 0x080fe40007fbe0ff */
[----:B------:R-:W1:Y:S01]  /*7550*/  SHFL.IDX PT, R4, R12, 0x2, 0x181f ;  /* 0x00581f000c047f89 */ /* 0x000e6200000e0000 */
[C---:B---3--:R-:W-:Y:S02]  /*7560*/  IMAD.X R7, R5.reuse, 0x1, R2, P6 ;  /* 0x0000000105077824 */ /* 0x048fe400030e0602 */
[----:B------:R-:W-:Y:S02]  /*7570*/  IMAD.X R15, R5, 0x1, R10, P5 ;  /* 0x00000001050f7824 */ /* 0x000fe400028e060a */
[----:B------:R-:W3:Y:S04]  /*7580*/  SHFL.IDX PT, R5, R11, 0x2, 0x181f ;  /* 0x00581f000b057f89 */ /* 0x000ee800000e0000 */
[----:B------:R1:W-:Y:S04]  /*7590*/  LDGSTS.E.BYPASS.LTC128B.128 [R20+0x900], [R6.64], !P2 ;  /* 0x0090000006147fae */ /* 0x0003e8000d101d48 */
[----:B------:R4:W-:Y:S04]  /*75a0*/  LDGSTS.E.BYPASS.LTC128B.128 [R20+0x2900], [R14.64], !P0 ;  /* 0x029000000e147fae */ /* 0x0009e8000c101d48 */
[----:B------:R-:W2:Y:S01]  /*75b0*/  SHFL.IDX PT, R11, R11, 0x3, 0x181f ;  /* 0x00781f000b0b7f89 */ /* 0x000ea200000e0000 */
[C---:B-1----:R-:W-:Y:S02]  /*75c0*/  IADD3 R6, P5, R4.reuse, R0, RZ ;  /* 0x0000000004067210 */ /* 0x042fe40007fbe0ff */
[----:B----4-:R-:W-:Y:S03]  /*75d0*/  SEL R15, RZ, 0x10, P2 ;  /* 0x00000010ff0f7807 */ /* 0x010fe60001000000 */
[C---:B---3--:R-:W-:Y:S01]  /*75e0*/  IMAD.X R7, R5.reuse, 0x1, R2, P5 ;  /* 0x0000000105077824 */ /* 0x048fe200028e0602 */
[----:B------:R-:W-:Y:S04]  /*75f0*/  SEL R14, RZ, 0x10, P0 ;  /* 0x00000010ff0e7807 */ /* 0x000fe80000000000 */
[----:B------:R1:W-:Y:S02]  /*7600*/  LDGSTS.E.BYPASS.LTC128B.128 [R20+0x1100], [R6.64], !P2 ;  /* 0x0110000006147fae */ /* 0x0003e4000d101d48 */
[----:B-1----:R-:W-:Y:S05]  /*7610*/  IADD3 R6, P5, R4, R3, RZ ;  /* 0x0000000304067210 */ /* 0x002fea0007fbe0ff */
[----:B------:R-:W-:Y:S02]  /*7620*/  IMAD.X R7, R5, 0x1, R10, P5 ;  /* 0x0000000105077824 */ /* 0x000fe400028e060a */
[----:B------:R1:W3:Y:S04]  /*7630*/  SHFL.IDX PT, R5, R12, 0x3, 0x181f ;  /* 0x00781f000c057f89 */ /* 0x0002e800000e0000 */
[----:B------:R1:W-:Y:S02]  /*7640*/  LDGSTS.E.BYPASS.LTC128B.128 [R20+0x3100], [R6.64], !P0 ;  /* 0x0310000006147fae */ /* 0x0003e4000c101d48 */
.L_x_1291:
[C---:B--2---:R-:W-:Y:S01]  /*7650*/  IADD3 R4, -R15.reuse, 0x10, RZ ;  /* 0x000000100f047810 */ /* 0x044fe20007ffe1ff */
[----:B------:R-:W2:Y:S01]  /*7660*/  LDL R8, [R1+0x8] ;  /* 0x0000080001087983 */ /* 0x000ea20000100800 */
[----:B------:R-:W-:Y:S02]  /*7670*/  ISETP.NE.U32.AND P5, PT, R15, RZ, PT ;  /* 0x000000ff0f00720c */ /* 0x000fe40003fa5070 */
[----:B------:R-:W-:Y:S04]  /*7680*/  LOP3.LUT R4, R4, 0xf, RZ, 0xc0, !PT ;  /* 0x0000000f04047812 */ /* 0x000fe800078ec0ff */
[----:B-1-3--:R-:W-:Y:S02]  /*7690*/  IADD3 R6, P2, P0, R4, R5, R0 ;  /* 0x0000000504067210 */ /* 0x00afe4000785e000 */
[----:B------:R-:W-:Y:S02]  /*76a0*/  IADD3 R0, -R14, 0x10, RZ ;  /* 0x000000100e007810 */ /* 0x000fe40007ffe1ff */
[----:B------:R-:W-:Y:S02]  /*76b0*/  IADD3.X R7, RZ, R11, R2, P2, P0 ;  /* 0x0000000bff077210 */ /* 0x000fe400017e0402 */
[----:B------:R-:W-:Y:S04]  /*76c0*/  LOP3.LUT R0, R0, 0xf, RZ, 0xc0, !PT ;  /* 0x0000000f00007812 */ /* 0x000fe800078ec0ff */
[----:B------:R-:W-:Y:S04]  /*76d0*/  IADD3 R2, P2, P0, R0, R5, R3 ;  /* 0x0000000500027210 */ /* 0x000fe8000785e003 */
[----:B------:R-:W-:Y:S01]  /*76e0*/  IADD3.X R3, RZ, R11, R10, P2, P0 ;  /* 0x0000000bff037210 */ /* 0x000fe200017e040a */
[----:B------:R-:W-:Y:S01]  /*76f0*/  @!PT LDS RZ, [RZ] ;  /* 0x00000000fffff984 */ /* 0x000fe20000000800 */
[----:B------:R-:W-:Y:S01]  /*7700*/  @!PT LDS RZ, [RZ] ;  /* 0x00000000fffff984 */ /* 0x000fe20000000800 */
[----:B------:R-:W-:Y:S01]  /*7710*/  @!PT LDS RZ, [RZ] ;  /* 0x00000000fffff984 */ /* 0x000fe20000000800 */
[----:B--2---:R1:W-:Y:S01]  /*7720*/  LDGSTS.E.BYPASS.LTC128B.128.ZFILL [R8+0x1900], [R6.64], P5 ;  /* 0x0190000006087fae */ /* 0x0043e2000a941d48 */
[----:B------:R-:W-:Y:S11]  /*7730*/  ISETP.NE.U32.AND P5, PT, R14, RZ, PT ;  /* 0x000000ff0e00720c */ /* 0x000ff60003fa5070 */
[----:B------:R-:W-:Y:S02]  /*7740*/  @!UPT UIADD3 URZ, URZ, URZ, URZ ;  /* 0x0000003f3f3ff290 */ /* 0x000fe4000fffe03f */
[----:B------:R1:W-:Y:S02]  /*7750*/  LDGSTS.E.BYPASS.LTC128B.128.ZFILL [R8+0x3900], [R2.64], P5 ;  /* 0x0390000002087fae */ /* 0x0003e4000a941d48 */
.L_x_1238:
[----:B-1-34-:R-:W-:Y:S05]  /*7760*/  BSYNC B0 ;  /* 0x0000000000007941 */ /* 0x01afea0003800000 */
.L_x_1237:
[----:B------:R-:W0:Y:S01]  /*7770*/  LDGDEPBAR ;  /* 0x00000000000079af */ /* 0x000e220000000000 */
[----:B------:R-:W-:Y:S01]  /*7780*/  WARPSYNC 0xffffffff ;  /* 0xffffffff00007948 */ /* 0x000fe20003800000 */
[-C--:B------:R-:W-:Y:S01]  /*7790*/  HMMA.16816.F32.BF16 R4, R64, R16.reuse, RZ ;  /* 0x000000104004723c */ /* 0x080fe200000418ff */
[----:B------:R-:W-:Y:S07]  /*77a0*/  BSSY B0, `(.L_x_1241) ;  /* 0x0000191000007945 */ /* 0x000fee0003800000 */
        /* <DEDUP_REMOVED lines=15> */
[----:B------:R-:W-:Y:S07]  /*78a0*/  LDSM.16.M88.4 R204, [R248] ;  /* 0x00000000f8cc783b */ /* 0x000fee0000000200 */
[-C--:B------:R-:W-:Y:S08]  /*78b0*/  HMMA.16816.F32.BF16 R4, R208, R212.reuse, R4 ;  /* 0x000000d4d004723c */ /* 0x080ff00000041804 */
[C---:B------:R-:W-:Y:S08]  /*78c0*/  HMMA.16816.F32.BF16 R8, R216.reuse, R212, R8 ;  /* 0x000000d4d808723c */ /* 0x040ff00000041808 */
[-C--:B------:R-:W-:Y:S08]  /*78d0*/  HMMA.16816.F32.BF16 R12, R216, R214.reuse, R12 ;  /* 0x000000d6d80c723c */ /* 0x080ff0000004180c */
[C---:B------:R-:W-:Y:S01]  /*78e0*/  HMMA.16816.F32.BF16 R16, R208.reuse, R214, R16 ;  /* 0x000000d6d010723c */ /* 0x040fe20000041810 */
[----:B------:R-:W1:Y:S07]  /*78f0*/  LDSM.16.M88.4 R212, [R241] ;  /* 0x00000000f1d4783b */ /* 0x000e6e0000000200 */
        /* <DEDUP_REMOVED lines=11> */
[C---:B------:R-:W-:Y:S01]  /*79b0*/  HMMA.16816.F32.BF16 R56, R216.reuse, R228, R56 ;  /* 0x000000e4d838723c */ /* 0x040fe20000041838 */
[----:B------:R-:W3:Y:S07]  /*79c0*/  LDL R229, [R1+0xa8] ;  /* 0x0000a80001e57983 */ /* 0x000eee0000100800 */
[-C--:B------:R-:W-:Y:S01]  /*79d0*/  HMMA.16816.F32.BF16 R60, R216, R230.reuse, R60 ;  /* 0x000000e6d83c723c */ /* 0x080fe2000004183c */
[----:B------:R-:W-:Y:S07]  /*79e0*/  LDSM.16.M88.4 R216, [R241+0x1000] ;  /* 0x00100000f1d8783b */ /* 0x000fee0000000200 */
[----:B------:R-:W-:Y:S01]  /*79f0*/  HMMA.16816.F32.BF16 R64, R208, R230, R64 ;  /* 0x000000e6d040723c */ /* 0x000fe20000041840 */
[----:B------:R-:W4:Y:S07]  /*7a00*/  LDSM.16.M88.4 R208, [R241+0x800] ;  /* 0x00080000f1d0783b */ /* 0x000f2e0000000200 */
[-C--:B-1----:R-:W-:Y:S08]  /*7a10*/  HMMA.16816.F32.BF16 R4, R204, R212.reuse, R4 ;  /* 0x000000d4cc04723c */ /* 0x082ff00000041804 */
[C---:B--2---:R-:W-:Y:S08]  /*7a20*/  HMMA.16816.F32.BF16 R8, R220.reuse, R212, R8 ;  /* 0x000000d4dc08723c */ /* 0x044ff00000041808 */
[-C--:B------:R-:W-:Y:S08]  /*7a30*/  HMMA.16816.F32.BF16 R12, R220, R214.reuse, R12 ;  /* 0x000000d6dc0c723c */ /* 0x080ff0000004180c */
[C---:B------:R-:W-:Y:S01]  /*7a40*/  HMMA.16816.F32.BF16 R16, R204.reuse, R214, R16 ;  /* 0x000000d6cc10723c */ /* 0x040fe20000041810 */
[----:B------:R-:W-:Y:S07]  /*7a50*/  LDSM.16.M88.4 R212, [R238+-0x2000] ;  /* 0xffe00000eed4783b */ /* 0x000fee0000000200 */
[-C--:B----4-:R-:W-:Y:S08]  /*7a60*/  HMMA.16816.F32.BF16 R20, R204, R208.reuse, R20 ;  /* 0x000000d0cc14723c */ /* 0x090ff00000041814 */
        /* <DEDUP_REMOVED lines=12> */
[----:B------:R-:W-:Y:S07]  /*7b30*/  LDSM.16.M88.4 R220, [R238+-0x1000] ;  /* 0xfff00000eedc783b */ /* 0x000fee0000000200 */
[----:B------:R-:W-:Y:S01]  /*7b40*/  HMMA.16816.F32.BF16 R64, R204, R226, R64 ;  /* 0x000000e2cc40723c */ /* 0x000fe20000041840 */
[----:B------:R-:W4:Y:S07]  /*7b50*/  LDSM.16.M88.4 R204, [R238+-0x1800] ;  /* 0xffe80000eecc783b */ /* 0x000f2e0000000200 */
[-C--:B-1----:R-:W-:Y:S01]  /*7b60*/  HMMA.16816.F32.BF16 R4, R208, R212.reuse, R4 ;  /* 0x000000d4d004723c */ /* 0x082fe20000041804 */
[----:B------:R-:W1:Y:S07]  /*7b70*/  LDSM.16.M88.4 R224, [R238+-0x800] ;  /* 0xfff80000eee0783b */ /* 0x000e6e0000000200 */
[C---:B--2---:R-:W-:Y:S08]  /*7b80*/  HMMA.16816.F32.BF16 R8, R216.reuse, R212, R8 ;  /* 0x000000d4d808723c */ /* 0x044ff00000041808 */
[-C--:B------:R-:W-:Y:S08]  /*7b90*/  HMMA.16816.F32.BF16 R12, R216, R214.reuse, R12 ;  /* 0x000000d6d80c723c */ /* 0x080ff0000004180c */
[C---:B------:R-:W-:Y:S01]  /*7ba0*/  HMMA.16816.F32.BF16 R16, R208.reuse, R214, R16 ;  /* 0x000000d6d010723c */ /* 0x040fe20000041810 */
[----:B------:R-:W-:Y:S07]  /*7bb0*/  LDSM.16.M88.4 R212, [R250+0x2000] ;  /* 0x00200000fad4783b */ /* 0x000fee0000000200 */
[-C--:B----4-:R-:W-:Y:S08]  /*7bc0*/  HMMA.16816.F32.BF16 R20, R208, R204.reuse, R20 ;  /* 0x000000ccd014723c */ /* 0x090ff00000041814 */
        /* <DEDUP_REMOVED lines=8> */
[----:B------:R-:W4:Y:S07]  /*7c50*/  LDSM.16.M88.4 R220, [R251+0x6000] ;  /* 0x00600000fbdc783b */ /* 0x000f2e0000000200 */
        /* <DEDUP_REMOVED lines=8> */
[C---:B----4-:R-:W-:Y:S08]  /*7ce0*/  HMMA.16816.F32.BF16 R8, R220.reuse, R212, R8 ;  /* 0x000000d4dc08723c */ /* 0x050ff00000041808 */
        /* <DEDUP_REMOVED lines=12> */
[----:B------:R-:W4:Y:S07]  /*7db0*/  LDSM.16.M88.4 R216, [R249+0x6000] ;  /* 0x00600000f9d8783b */ /* 0x000f2e0000000200 */
        /* <DEDUP_REMOVED lines=8> */
[C---:B----4-:R-:W-:Y:S08]  /*7e40*/  HMMA.16816.F32.BF16 R8, R216.reuse, R212, R8 ;  /* 0x000000d4d808723c */ /* 0x050ff00000041808 */
        /* <DEDUP_REMOVED lines=16> */
[----:B------:R-:W1:Y:S07]  /*7f50*/  LDSM.16.M88.4 R216, [R241+0x2800] ;  /* 0x00280000f1d8783b */ /* 0x000e6e0000000200 */
[----:B------:R-:W-:Y:S01]  /*7f60*/  HMMA.16816.F32.BF16 R64, R208, R226, R64 ;  /* 0x000000e2d040723c */ /* 0x000fe20000041840 */
[----:B------:R-:W5:Y:S07]  /*7f70*/  LDSM.16.M88.4 R208, [R241+0x3000] ;  /* 0x00300000f1d0783b */ /* 0x000f6e0000000200 */
[-C--:B--2---:R-:W-:Y:S01]  /*7f80*/  HMMA.16816.F32.BF16 R4, R204, R212.reuse, R4 ;  /* 0x000000d4cc04723c */ /* 0x084fe20000041804 */
[----:B------:R-:W2:Y:S07]  /*7f90*/  LDSM.16.M88.4 R224, [R241+0x3800] ;  /* 0x00380000f1e0783b */ /* 0x000eae0000000200 */
[C---:B----4-:R-:W-:Y:S08]  /*7fa0*/  HMMA.16816.F32.BF16 R8, R220.reuse, R212, R8 ;  /* 0x000000d4dc08723c */ /* 0x050ff00000041808 */
[-C--:B------:R-:W-:Y:S08]  /*7fb0*/  HMMA.16816.F32.BF16 R12, R220, R214.reuse, R12 ;  /* 0x000000d6dc0c723c */ /* 0x080ff0000004180c */
[C---:B------:R-:W-:Y:S01]  /*7fc0*/  HMMA.16816.F32.BF16 R16, R204.reuse, R214, R16 ;  /* 0x000000d6cc10723c */ /* 0x040fe20000041810 */
[----:B------:R-:W-:Y:S07]  /*7fd0*/  LDSM.16.M88.4 R212, [R247+0x4000] ;  /* 0x00400000f7d4783b */ /* 0x000fee0000000200 */
[-C--:B-1----:R-:W-:Y:S08]  /*7fe0*/  HMMA.16816.F32.BF16 R20, R204, R216.reuse, R20 ;  /* 0x000000d8cc14723c */ /* 0x082ff00000041814 */
[C---:B------:R-:W-:Y:S08]  /*7ff0*/  HMMA.16816.F32.BF16 R24, R220.reuse, R216, R24 ;  /* 0x000000d8dc18723c */ /* 0x040ff00000041818 */
[-C--:B------:R-:W-:Y:S08]  /*8000*/  HMMA.16816.F32.BF16 R28, R220, R218.reuse, R28 ;  /* 0x000000dadc1c723c */ /* 0x080ff0000004181c */
[C---:B------:R-:W-:Y:S01]  /*8010*/  HMMA.16816.F32.BF16 R32, R204.reuse, R218, R32 ;  /* 0x000000dacc20723c */ /* 0x040fe20000041820 */
[----:B------:R-:W1:Y:S07]  /*8020*/  LDSM.16.M88.4 R216, [R238] ;  /* 0x00000000eed8783b */ /* 0x000e6e0000000200 */
[-C--:B-----5:R-:W-:Y:S08]  /*8030*/  HMMA.16816.F32.BF16 R36, R204, R208.reuse, R36 ;  /* 0x000000d0cc24723c */ /* 0x0a0ff00000041824 */
[C---:B------:R-:W-:Y:S08]  /*8040*/  HMMA.16816.F32.BF16 R40, R220.reuse, R208, R40 ;  /* 0x000000d0dc28723c */ /* 0x040ff00000041828 */
[-C--:B------:R-:W-:Y:S08]  /*8050*/  HMMA.16816.F32.BF16 R44, R220, R210.reuse, R44 ;  /* 0x000000d2dc2c723c */ /* 0x080ff0000004182c */
[C---:B------:R-:W-:Y:S01]  /*8060*/  HMMA.16816.F32.BF16 R48, R204.reuse, R210, R48 ;  /* 0x000000d2cc30723c */ /* 0x040fe20000041830 */
[----:B------:R-:W4:Y:S07]  /*8070*/  LDSM.16.M88.4 R208, [R240+0x6000] ;  /* 0x00600000f0d0783b */ /* 0x000f2e0000000200 */
[-C--:B--2---:R-:W-:Y:S08]  /*8080*/  HMMA.16816.F32.BF16 R52, R204, R224.reuse, R52 ;  /* 0x000000e0cc34723c */ /* 0x084ff00000041834 */
[C---:B------:R-:W-:Y:S01]  /*8090*/  HMMA.16816.F32.BF16 R56, R220.reuse, R224, R56 ;  /* 0x000000e0dc38723c */ /* 0x040fe20000041838 */
[----:B------:R-:W3:Y:S07]  /*80a0*/  LDL R225, [R1+0xe8] ;  /* 0x0000e80001e17983 */ /* 0x000eee0000100800 */
[-C--:B------:R-:W-:Y:S08]  /*80b0*/  HMMA.16816.F32.BF16 R60, R220, R226.reuse, R60 ;  /* 0x000000e2dc3c723c */ /* 0x080ff0000004183c */
[----:B------:R-:W-:Y:S08]  /*80c0*/  HMMA.16816.F32.BF16 R64, R204, R226, R64 ;  /* 0x000000e2cc40723c */ /* 0x000ff00000041840 */
[-C--:B-1----:R-:W-:Y:S08]  /*80d0*/  HMMA.16816.F32.BF16 R4, R212, R216.reuse, R4 ;  /* 0x000000d8d404723c */ /* 0x082ff00000041804 */
[C---:B----4-:R-:W-:Y:S08]  /*80e0*/  HMMA.16816.F32.BF16 R8, R208.reuse, R216, R8 ;  /* 0x000000d8d008723c */ /* 0x050ff00000041808 */
[-C--:B------:R-:W-:Y:S08]  /*80f0*/  HMMA.16816.F32.BF16 R12, R208, R218.reuse, R12 ;  /* 0x000000dad00c723c */ /* 0x080ff0000004180c */
[----:B------:R-:W-:Y:S01]  /*8100*/  FMUL.FTZ R7, R7, c[0x0][0x320] ;  /* 0x0000c80007077a20 */ /* 0x000fe20000410000 */
[C---:B------:R-:W-:Y:S03]  /*8110*/  HMMA.16816.F32.BF16 R16, R212.reuse, R218, R16 ;  /* 0x000000dad410723c */ /* 0x040fe60000041810 */
[----:B------:R1:W2:Y:S01]  /*8120*/  MUFU.TANH R196, R7 ;  /* 0x0000000700c47308 */ /* 0x0002a20000002400 */
[----:B------:R-:W-:Y:S02]  /*8130*/  FMUL.FTZ R0, R4, c[0x0][0x320] ;  /* 0x0000c80004007a20 */ /* 0x000fe40000410000 */
[----:B------:R-:W-:Y:S02]  /*8140*/  FMUL.FTZ R2, R5, c[0x0][0x320] ;  /* 0x0000c80005027a20 */ /* 0x000fe40000410000 */
[----:B------:R-:W-:Y:S04]  /*8150*/  FMUL.FTZ R3, R6, c[0x0][0x320] ;  /* 0x0000c80006037a20 */ /* 0x000fe80000410000 */
[----:B------:R-:W-:Y:S01]  /*8160*/  FMUL.FTZ R8, R8, c[0x0][0x320] ;  /* 0x0000c80008087a20 */ /* 0x000fe20000410000 */
[----:B------:R-:W4:Y:S01]  /*8170*/  MUFU.TANH R0, R0 ;  /* 0x0000000000007308 */ /* 0x000f220000002400 */
        /* <DEDUP_REMOVED lines=8> */
[----:B-1----:R-:W1:Y:S01]  /*8200*/  LDSM.16.M88.4 R4, [R238+0x800] ;  /* 0x00080000ee04783b */ /* 0x002e620000000200 */
[----:B------:R-:W-:Y:S02]  /*8210*/  FMUL.FTZ R16, R16, c[0x0][0x320] ;  /* 0x0000c80010107a20 */ /* 0x000fe40000410000 */
[----:B------:R-:W-:Y:S02]  /*8220*/  FMUL.FTZ R17, R17, c[0x0][0x320] ;  /* 0x0000c80011117a20 */ /* 0x000fe40000410000 */
[----:B------:R-:W-:Y:S01]  /*8230*/  FMUL.FTZ R18, R18, c[0x0][0x320] ;  /* 0x0000c80012127a20 */ /* 0x000fe20000410000 */
[----:B------:R-:W1:Y:S01]  /*8240*/  MUFU.TANH R204, R9 ;  /* 0x0000000900cc7308 */ /* 0x000e620000002400 */
[----:B------:R-:W-:Y:S09]  /*8250*/  FMUL.FTZ R19, R19, c[0x0][0x320] ;  /* 0x0000c80013137a20 */ /* 0x000ff20000410000 */
[----:B------:R-:W1:Y:S10]  /*8260*/  MUFU.TANH R205, R10 ;  /* 0x0000000a00cd7308 */ /* 0x000e740000002400 */
[----:B------:R5:W2:Y:S10]  /*8270*/  MUFU.TANH R206, R11 ;  /* 0x0000000b00ce7308 */ /* 0x000ab40000002400 */
[----:B------:R-:W2:Y:S01]  /*8280*/  MUFU.TANH R2, R2 ;  /* 0x0000000200027308 */ /* 0x000ea20000002400 */
[-C--:B-1----:R-:W-:Y:S09]  /*8290*/  HMMA.16816.F32.BF16 R20, R212, R4.reuse, R20 ;  /* 0x00000004d414723c */ /* 0x082ff20000041814 */
[----:B------:R-:W1:Y:S01]  /*82a0*/  MUFU.TANH R3, R3 ;  /* 0x0000000300037308 */ /* 0x000e620000002400 */
[C---:B------:R-:W-:Y:S01]  /*82b0*/  HMMA.16816.F32.BF16 R24, R208.reuse, R4, R24 ;  /* 0x00000004d018723c */ /* 0x040fe20000041818 */
[----:B-----5:R-:W5:Y:S08]  /*82c0*/  LDSM.16.M88.4 R8, [R238+0x1000] ;  /* 0x00100000ee08783b */ /* 0x020f700000000200 */
[----:B------:R-:W1:Y:S01]  /*82d0*/  MUFU.TANH R12, R12 ;  /* 0x0000000c000c7308 */ /* 0x000e620000002400 */
[-C--:B------:R-:W-:Y:S04]  /*82e0*/  HMMA.16816.F32.BF16 R28, R208, R6.reuse, R28 ;  /* 0x00000006d01c723c */ /* 0x080fe8000004181c */
[----:B------:R-:W-:Y:S04]  /*82f0*/  FMUL.FTZ R20, R20, c[0x0][0x320] ;  /* 0x0000c80014147a20 */ /* 0x000fe80000410000 */
[C---:B------:R-:W-:Y:S01]  /*8300*/  HMMA.16816.F32.BF16 R32, R212.reuse, R6, R32 ;  /* 0x00000006d420723c */ /* 0x040fe20000041820 */
[----:B------:R-:W1:Y:S01]  /*8310*/  MUFU.TANH R13, R13 ;  /* 0x0000000d000d7308 */ /* 0x000e620000002400 */
[----:B------:R-:W1:Y:S01]  /*8320*/  LDSM.16.M88.4 R4, [R238+0x1800] ;  /* 0x00180000ee04783b */ /* 0x000e620000000200 */
[----:B------:R-:W-:Y:S04]  /*8330*/  DEPBAR.LE SB0, 0x0 ;  /* 0x000080000000791a */ /* 0x000fe80000000000 */
[----:B------:R-:W-:Y:S02]  /*8340*/  FMUL.FTZ R21, R21, c[0x0][0x320] ;  /* 0x0000c80015157a20 */ /* 0x000fe40000410000 */
[----:B------:R-:W-:Y:S02]  /*8350*/  FMUL.FTZ R22, R22, c[0x0][0x320] ;  /* 0x0000c80016167a20 */ /* 0x000fe40000410000 */
[----:B------:R-:W1:Y:S01]  /*8360*/  MUFU.TANH R14, R14 ;  /* 0x0000000e000e7308 */ /* 0x000e620000002400 */
[----:B------:R-:W-:Y:S01]  /*8370*/  BAR.SYNC.DEFER_BLOCKING 0x0 ;  /* 0x0000000000007b1d */ /* 0x000fe20000010000 */
[----:B------:R-:W-:Y:S02]  /*8380*/  FMUL.FTZ R23, R23, c[0x0][0x320] ;  /* 0x0000c80017177a20 */ /* 0x000fe40000410000 */
[----:B------:R-:W-:Y:S02]  /*8390*/  FMUL.FTZ R24, R24, c[0x0][0x320] ;  /* 0x0000c80018187a20 */ /* 0x000fe40000410000 */
[----:B------:R-:W-:Y:S02]  /*83a0*/  FMUL.FTZ R25, R25, c[0x0][0x320] ;  /* 0x0000c80019197a20 */ /* 0x000fe40000410000 */
[----:B------:R-:W-:Y:S02]  /*83b0*/  FMUL.FTZ R26, R26, c[0x0][0x320] ;  /* 0x0000c8001a1a7a20 */ /* 0x000fe40000410000 */
[----:B------:R-:W1:Y:S01]  /*83c0*/  MUFU.TANH R15, R15 ;  /* 0x0000000f000f7308 */ /* 0x000e620000002400 */
[----:B------:R-:W-:Y:S02]  /*83d0*/  FMUL.FTZ R27, R27, c[0x0][0x320] ;  /* 0x0000c8001b1b7a20 */ /* 0x000fe40000410000 */
[----:B------:R-:W-:Y:S01]  /*83e0*/  FMUL.FTZ R28, R28, c[0x0][0x320] ;  /* 0x0000c8001c1c7a20 */ /* 0x000fe20000410000 */
[-C--:B-----5:R-:W-:Y:S05]  /*83f0*/  HMMA.16816.F32.BF16 R36, R212, R8.reuse, R36 ;  /* 0x00000008d424723c */ /* 0x0a0fea0000041824 */
[----:B------:R-:W-:Y:S01]  /*8400*/  FMUL.FTZ R29, R29, c[0x0][0x320] ;  /* 0x0000c8001d1d7a20 */ /* 0x000fe20000410000 */
[----:B------:R-:W1:Y:S01]  /*8410*/  MUFU.TANH R16, R16 ;  /* 0x0000001000107308 */ /* 0x000e620000002400 */
[----:B------:R-:W-:Y:S01]  /*8420*/  FMUL.FTZ R30, R30, c[0x0][0x320] ;  /* 0x0000c8001e1e7a20 */ /* 0x000fe20000410000 */
[C---:B------:R-:W-:Y:S04]  /*8430*/  HMMA.16816.F32.BF16 R40, R208.reuse, R8, R40 ;  /* 0x00000008d028723c */ /* 0x040fe80000041828 */
[----:B------:R-:W-:Y:S02]  /*8440*/  FMUL.FTZ R31, R31, c[0x0][0x320] ;  /* 0x0000c8001f1f7a20 */ /* 0x000fe40000410000 */
[----:B------:R-:W-:Y:S02]  /*8450*/  FMUL.FTZ R32, R32, c[0x0][0x320] ;  /* 0x0000c80020207a20 */ /* 0x000fe40000410000 */
[----:B------:R-:W2:Y:S01]  /*8460*/  MUFU.TANH R17, R17 ;  /* 0x0000001100117308 */ /* 0x000ea20000002400 */
[-C--:B------:R-:W-:Y:S03]  /*8470*/  HMMA.16816.F32.BF16 R44, R208, R10.reuse, R44 ;  /* 0x0000000ad02c723c */ /* 0x080fe6000004182c */
[----:B------:R-:W-:Y:S02]  /*8480*/  FMUL.FTZ R33, R33, c[0x0][0x320] ;  /* 0x0000c80021217a20 */ /* 0x000fe40000410000 */
[----:B------:R-:W-:Y:S02]  /*8490*/  FMUL.FTZ R34, R34, c[0x0][0x320] ;  /* 0x0000c80022227a20 */ /* 0x000fe40000410000 */
[----:B------:R-:W-:Y:S01]  /*84a0*/  FMUL.FTZ R35, R35, c[0x0][0x320] ;  /* 0x0000c80023237a20 */ /* 0x000fe20000410000 */
[C---:B------:R-:W-:Y:S01]  /*84b0*/  HMMA.16816.F32.BF16 R48, R212.reuse, R10, R48 ;  /* 0x0000000ad430723c */ /* 0x040fe20000041830 */
[----:B------:R-:W2:Y:S03]  /*84c0*/  MUFU.TANH R18, R18 ;  /* 0x0000001200127308 */ /* 0x000ea60000002400 */
[----:B------:R-:W-:Y:S02]  /*84d0*/  FMUL.FTZ R36, R36, c[0x0][0x320] ;  /* 0x0000c80024247a20 */ /* 0x000fe40000410000 */
[----:B------:R-:W-:Y:S02]  /*84e0*/  FMUL.FTZ R37, R37, c[0x0][0x320] ;  /* 0x0000c80025257a20 */ /* 0x000fe40000410000 */
[-C--:B-1----:R-:W-:Y:S03]  /*84f0*/  HMMA.16816.F32.BF16 R52, R212, R4.reuse, R52 ;  /* 0x00000004d434723c */ /* 0x082fe60000041834 */
[----:B------:R-:W1:Y:S01]  /*8500*/  MUFU.TANH R19, R19 ;  /* 0x0000001300137308 */ /* 0x000e620000002400 */
[----:B------:R-:W-:Y:S02]  /*8510*/  FMUL.FTZ R38, R38, c[0x0][0x320] ;  /* 0x0000c80026267a20 */ /* 0x000fe40000410000 */
[----:B------:R-:W-:Y:S02]  /*8520*/  FMUL.FTZ R39, R39, c[0x0][0x320] ;  /* 0x0000c80027277a20 */ /* 0x000fe40000410000 */
[C---:B------:R-:W-:Y:S04]  /*8530*/  HMMA.16816.F32.BF16 R56, R208.reuse, R4, R56 ;  /* 0x00000004d038723c */ /* 0x040fe80000041838 */
[----:B------:R-:W-:Y:S01]  /*8540*/  FMUL.FTZ R40, R40, c[0x0][0x320] ;  /* 0x0000c80028287a20 */ /* 0x000fe20000410000 */
[----:B------:R-:W1:Y:S01]  /*8550*/  MUFU.TANH R20, R20 ;  /* 0x0000001400147308 */ /* 0x000e620000002400 */
[----:B------:R-:W-:Y:S02]  /*8560*/  FMUL.FTZ R41, R41, c[0x0][0x320] ;  /* 0x0000c80029297a20 */ /* 0x000fe40000410000 */
[-C--:B------:R-:W-:Y:S04]  /*8570*/  HMMA.16816.F32.BF16 R60, R208, R6.reuse, R60 ;  /* 0x00000006d03c723c */ /* 0x080fe8000004183c */
[----:B------:R-:W-:Y:S02]  /*8580*/  FMUL.FTZ R49, R49, c[0x0][0x320] ;  /* 0x0000c80031317a20 */ /* 0x000fe40000410000 */
[----:B------:R-:W-:Y:S01]  /*8590*/  FMUL.FTZ R42, R42, c[0x0][0x320] ;  /* 0x0000c8002a2a7a20 */ /* 0x000fe20000410000 */
[----:B------:R-:W1:Y:S01]  /*85a0*/  MUFU.TANH R21, R21 ;  /* 0x0000001500157308 */ /* 0x000e620000002400 */
[----:B------:R-:W-:Y:S04]  /*85b0*/  HMMA.16816.F32.BF16 R64, R212, R6, R64 ;  /* 0x00000006d440723c */ /* 0x000fe80000041840 */
[----:B------:R-:W-:Y:S02]  /*85c0*/  FMUL.FTZ R43, R43, c[0x0][0x320] ;  /* 0x0000c8002b2b7a20 */ /* 0x000fe40000410000 */
[----:B------:R-:W-:Y:S02]  /*85d0*/  FMUL.FTZ R10, R44, c[0x0][0x320] ;  /* 0x0000c8002c0a7a20 */ /* 0x000fe40000410000 */
[----:B------:R-:W-:Y:S01]  /*85e0*/  FMUL.FTZ R11, R45, c[0x0][0x320] ;  /* 0x0000c8002d0b7a20 */ /* 0x000fe20000410000 */
        /* <DEDUP_REMOVED lines=20> */
[----:B------:R-:W-:Y:S02]  /*8730*/  FMUL.FTZ R57, R57, c[0x0][0x320] ;  /* 0x0000c80039397a20 */ /* 0x000fe40000410000 */
[----:B------:R-:W-:Y:S02]  /*8740*/  FMUL.FTZ R58, R58, c[0x0][0x320] ;  /* 0x0000c8003a3a7a20 */ /* 0x000fe40000410000 */
[----:B------:R-:W-:Y:S01]  /*8750*/  FMUL.FTZ R64, R64, c[0x0][0x320] ;  /* 0x0000c80040407a20 */ /* 0x000fe20000410000 */
[----:B------:R-:W2:Y:S01]  /*8760*/  MUFU.TANH R24, R24 ;  /* 0x0000001800187308 */ /* 0x000ea20000002400 */
[----:B------:R-:W-:Y:S02]  /*8770*/  FMUL.FTZ R66, R66, c[0x0][0x320] ;  /* 0x0000c80042427a20 */ /* 0x000fe40000410000 */
[----:B-1----:R-:W-:Y:S07]  /*8780*/  FMUL.FTZ R60, R62, c[0x0][0x320] ;  /* 0x0000c8003e3c7a20 */ /* 0x002fee0000410000 */
[----:B------:R-:W1:Y:S10]  /*8790*/  MUFU.TANH R25, R25 ;  /* 0x0000001900197308 */ /* 0x000e740000002400 */
[----:B------:R-:W1:Y:S01]  /*87a0*/  MUFU.TANH R26, R26 ;  /* 0x0000001a001a7308 */ /* 0x000e620000002400 */
[----:B---3--:R-:W-:Y:S09]  /*87b0*/  ISETP.GT.AND P0, PT, R225, R229, PT ;  /* 0x000000e5e100720c */ /* 0x008ff20003f04270 */
        /* <DEDUP_REMOVED lines=33> */
[----:B------:R-:W1:Y:S10]  /*89d0*/  MUFU.TANH R60, R60 ;  /* 0x0000003c003c7308 */ /* 0x000e740000002400 */
[----:B------:R-:W1:Y:S10]  /*89e0*/  MUFU.TANH R59, R59 ;  /* 0x0000003b003b7308 */ /* 0x000e740000002400 */
[----:B------:R1:W1:Y:S10]  /*89f0*/  MUFU.TANH R218, R64 ;  /* 0x0000004000da7308 */ /* 0x0002740000002400 */
[----:B------:R-:W1:Y:S10]  /*8a00*/  MUFU.TANH R49, R49 ;  /* 0x0000003100317308 */ /* 0x000e740000002400 */
[----:B------:R1:W1:Y:S10]  /*8a10*/  MUFU.TANH R214, R66 ;  /* 0x0000004200d67308 */ /* 0x0002740000002400 */
[----:B------:R-:W1:Y:S01]  /*8a20*/  MUFU.TANH R63, R63 ;  /* 0x0000003f003f7308 */ /* 0x000e620000002400 */
[----:B------:R-:W-:-:S05]  /*8a30*/  @!P0 BRA `(.L_x_1242) ;  /* 0x0000067000008947 */ /* 0x000fca0003800000 */
[----:B--234-:R-:W2:Y:S01]  /*8a40*/  LDL R220, [R1+0xbc] ;  /* 0x0000bc0001dc7983 */ /* 0x01cea20000100800 */
[----:B-1----:R-:W-:Y:S03]  /*8a50*/  IMAD.MOV.U32 R54, RZ, RZ, RZ ;  /* 0x000000ffff367224 */ /* 0x002fe600078e00ff */
[----:B------:R-:W3:Y:S04]  /*8a60*/  LDL.64 R226, [R1+0xd8] ;  /* 0x0000d80001e27983 */ /* 0x000ee80000100a00 */
[----:B------:R-:W4:Y:S04]  /*8a70*/  LDL R230, [R1+0xa4] ;  /* 0x0000a40001e67983 */ /* 0x000f280000100800 */
[----:B------:R-:W1:Y:S04]  /*8a80*/  S2R R229, SR_TID.X ;  /* 0x0000000000e57919 */ /* 0x000e680000002100 */
[----:B------:R-:W5:Y:S04]  /*8a90*/  LDL.64 R52, [R1+0xd0] ;  /* 0x0000d00001347983 */ /* 0x000f680000100a00 */
[----:B------:R-:W4:Y:S04]  /*8aa0*/  LDL R50, [R1+0xa0] ;  /* 0x0000a00001327983 */ /* 0x000f280000100800 */
[----:B------:R-:W5:Y:S04]  /*8ab0*/  LDL R228, [R1+0x4] ;  /* 0x0000040001e47983 */ /* 0x000f680000100800 */
[----:B------:R-:W5:Y:S01]  /*8ac0*/  LDL R51, [R1] ;  /* 0x0000000001337983 */ /* 0x000f620000100800 */
[--C-:B-1----:R-:W-:Y:S02]  /*8ad0*/  SHF.R.S32.HI R219, RZ, 0x1f, R229.reuse ;  /* 0x0000001fffdb7819 */ /* 0x102fe400000114e5 */
        /* <DEDUP_REMOVED lines=16> */
[----:B------:R-:W-:Y:S01]  /*8be0*/  @!P1 LEA R8, P0, R7, c[0x0][0x2a0], 0x2 ;  /* 0x0000a80007089a11 */ /* 0x000fe200078010ff */
[----:B-----5:R-:W-:Y:S02]  /*8bf0*/  IMAD.SHL.U32 R53, R228, 0x2, RZ ;  /* 0x00000002e4357824 */ /* 0x020fe400078e00ff */
[----:B------:R-:W-:Y:S01]  /*8c00*/  IMAD R48, R5, c[0x0][0x2b8], R4 ;  /* 0x0000ae0005307a24 */ /* 0x000fe200078e0204 */
[----:B------:R-:W-:Y:S03]  /*8c10*/  @!P1 LEA.HI.X R9, R7, c[0x0][0x2a4], R6, 0x2, P0 ;  /* 0x0000a90007099a11 */ /* 0x000fe600000f1406 */
[----:B------:R-:W-:Y:S01]  /*8c20*/  IMAD.WIDE.U32 R4, R48, c[0x0][0x1e0], RZ ;  /* 0x0000780030047a25 */ /* 0x000fe200078e00ff */
[----:B------:R-:W-:Y:S01]  /*8c30*/  SHF.R.S32.HI R6, RZ, 0x1f, R48 ;  /* 0x0000001fff067819 */ /* 0x000fe20000011430 */
[----:B------:R-:W2:Y:S04]  /*8c40*/  @!P1 LDG.E R54, [R8.64] ;  /* 0x0000000808369981 */ /* 0x000ea8000c1e1900 */
[----:B------:R-:W-:Y:S01]  /*8c50*/  IMAD R6, R6, c[0x0][0x1e0], RZ ;  /* 0x0000780006067a24 */ /* 0x000fe200078e02ff */
[----:B------:R2:W-:Y:S03]  /*8c60*/  STL [R1+0xb8], R48 ;  /* 0x0000b83001007387 */ /* 0x0005e60000100800 */
[----:B------:R-:W-:Y:S04]  /*8c70*/  IMAD R6, R48, c[0x0][0x1e4], R6 ;  /* 0x0000790030067a24 */ /* 0x000fe800078e0206 */
[----:B------:R-:W-:Y:S01]  /*8c80*/  IMAD.IADD R5, R5, 0x1, R6 ;  /* 0x0000000105057824 */ /* 0x000fe200078e0206 */
[----:B--2---:R-:W-:Y:S01]  /*8c90*/  SHF.R.S32.HI R48, RZ, 0x1f, R54 ;  /* 0x0000001fff307819 */ /* 0x004fe20000011436 */
[----:B------:R1:W-:Y:S02]  /*8ca0*/  STL [R1+0xb4], R54 ;  /* 0x0000b43601007387 */ /* 0x0003e40000100800 */
[----:B------:R-:W-:Y:S04]  /*8cb0*/  IMAD.WIDE.U32 R4, R54, c[0x0][0x1f0], R4 ;  /* 0x00007c0036047a25 */ /* 0x000fe800078e0004 */
[----:B------:R-:W-:Y:S01]  /*8cc0*/  IMAD R48, R48, c[0x0][0x1f0], RZ ;  /* 0x00007c0030307a24 */ /* 0x000fe200078e02ff */
[----:B------:R-:W-:Y:S02]  /*8cd0*/  IADD3 R4, P0, R52, R4, RZ ;  /* 0x0000000434047210 */ /* 0x000fe40007f1e0ff */
[C---:B------:R-:W-:Y:S01]  /*8ce0*/  SHF.L.U64.HI R52, R229.reuse, 0x1, R51 ;  /* 0x00000001e5347819 */ /* 0x040fe20000010233 */
[----:B------:R-:W-:Y:S02]  /*8cf0*/  IMAD R48, R54, c[0x0][0x1f4], R48 ;  /* 0x00007d0036307a24 */ /* 0x000fe400078e0230 */
[----:B------:R-:W-:Y:S03]  /*8d00*/  IMAD.SHL.U32 R51, R229, 0x2, RZ ;  /* 0x00000002e5337824 */ /* 0x000fe600078e00ff */
[----:B------:R-:W-:Y:S02]  /*8d10*/  IADD3.X R48, R50, R5, R48, P0, !PT ;  /* 0x0000000532307210 */ /* 0x000fe400007fe430 */
[C---:B------:R-:W-:Y:S04]  /*8d20*/  LEA R50, P0, R4.reuse, c[0x0][0x1c8], 0x1 ;  /* 0x0000720004327a11 */ /* 0x040fe800078008ff */
[----:B------:R-:W-:Y:S02]  /*8d30*/  LEA.HI.X R48, R4, c[0x0][0x1cc], R48, 0x1, P0 ;  /* 0x0000730004307a11 */ /* 0x000fe400000f0c30 */
[----:B-1----:R-:W-:Y:S01]  /*8d40*/  SHF.L.U64.HI R54, R228, 0x1, R252 ;  /* 0x00000001e4367819 */ /* 0x002fe200000102fc */
[----:B------:R-:W-:-:S05]  /*8d50*/  BRA.DIV ~URZ, `(.L_x_1243) ;  /* 0x0000caa27f007947 */ /* 0x000fca000b800000 */
[----:B------:R1:W2:Y:S02]  /*8d60*/  SHFL.IDX PT, R55, R48, RZ, 0x181f ;  /* 0x00181fff30377589 */ /* 0x0002a400000e0000 */
.L_x_1292:
[----:B------:R-:W-:-:S05]  /*8d70*/  BRA.DIV ~URZ, `(.L_x_1244) ;  /* 0x0000caf27f007947 */ /* 0x000fca000b800000 */
[----:B------:R-:W3:Y:S04]  /*8d80*/  LDL R4, [R1+0x18] ;  /* 0x0000180001047983 */ /* 0x000ee80000100800 */
[----:B------:R-:W4:Y:S04]  /*8d90*/  LDL R58, [R1+0x8] ;  /* 0x00000800013a7983 */ /* 0x000f280000100800 */
[----:B------:R-:W5:Y:S04]  /*8da0*/  LDL R7, [R1+0x4] ;  /* 0x0000040001077983 */ /* 0x000f680000100800 */
[----:B------:R-:W1:Y:S02]  /*8db0*/  SHFL.IDX PT, R6, R50, RZ, 0x181f ;  /* 0x00181fff32067589 */ /* 0x000e6400000e0000 */
[----:B-1----:R-:W-:Y:S05]  /*8dc0*/  IADD3 R8, P5, R6, R53, RZ ;  /* 0x0000003506087210 */ /* 0x002fea0007fbe0ff */
        /* <DEDUP_REMOVED lines=11> */
[C---:B-1----:R-:W-:Y:S02]  /*8e80*/  IADD3 R6, P6, R4.reuse, R51, RZ ;  /* 0x0000003304067210 */ /* 0x042fe40007fde0ff */
[----:B------:R-:W-:Y:S02]  /*8e90*/  IADD3 R56, P5, R4, R53, RZ ;  /* 0x0000003504387210 */ /* 0x000fe40007fbe0ff */
        /* <DEDUP_REMOVED lines=16> */
.L_x_1293:
[C---:B--2---:R-:W-:Y:S01]  /*8fa0*/  IADD3 R4, -R57.reuse, 0x10, RZ ;  /* 0x0000001039047810 */ /* 0x044fe20007ffe1ff */
[----:B------:R-:W2:Y:S01]  /*8fb0*/  LDL R8, [R1+0x8] ;  /* 0x0000080001087983 */ /* 0x000ea20000100800 */
[----:B------:R-:W-:Y:S02]  /*8fc0*/  ISETP.NE.U32.AND P5, PT, R57, RZ, PT ;  /* 0x000000ff3900720c */ /* 0x000fe40003fa5070 */
[----:B------:R-:W-:Y:S04]  /*8fd0*/  LOP3.LUT R4, R4, 0xf, RZ, 0xc0, !PT ;  /* 0x0000000f04047812 */ /* 0x000fe800078ec0ff */
[-C--:B-1-3--:R-:W-:Y:S02]  /*8fe0*/  IADD3 R6, P2, P0, R4, R5.reuse, R51 ;  /* 0x0000000504067210 */ /* 0x08afe4000785e033 */
[----:B------:R-:W-:Y:S02]  /*8ff0*/  IADD3 R4, -R56, 0x10, RZ ;  /* 0x0000001038047810 */ /* 0x000fe40007ffe1ff */
[-C--:B------:R-:W-:Y:S02]  /*9000*/  IADD3.X R7, RZ, R48.reuse, R52, P2, P0 ;  /* 0x00000030ff077210 */ /* 0x080fe400017e0434 */
        /* <DEDUP_REMOVED lines=10> */
.L_x_1242:
[----:B--234-:R-:W-:Y:S05]  /*90b0*/  BSYNC B0 ;  /* 0x0000000000007941 */ /* 0x01cfea0003800000 */
.L_x_1241:
[----:B-1----:R-:W2:Y:S04]  /*90c0*/  LDL R5, [R1+0xf0] ;  /* 0x0000f00001057983 */ /* 0x002ea80000100800 */
[----:B------:R-:W3:Y:S04]  /*90d0*/  LDL R8, [R1+0xe8] ;  /* 0x0000e80001087983 */ /* 0x000ee80000100800 */
[----:B------:R-:W4:Y:S04]  /*90e0*/  LDL R6, [R1+0xc] ;  /* 0x00000c0001067983 */ /* 0x000f280000100800 */
[----:B------:R-:W0:Y:S01]  /*90f0*/  LDGDEPBAR ;  /* 0x00000000000079af */ /* 0x000e220000000000 */
[----:B--2---:R-:W-:Y:S01]  /*9100*/  MOV R7, R5 ;  /* 0x0000000500077202 */ /* 0x004fe20000000f00 */
[----:B------:R-:W-:Y:S01]  /*9110*/  @P4 IMAD.HI.U32 R4, R5, c[0x0][0x2c8], RZ ;  /* 0x0000b20005044a27 */ /* 0x000fe200078e00ff */
[----:B------:R-:W-:Y:S04]  /*9120*/  MOV R5, 0xffffffc0 ;  /* 0xffffffc000057802 */ /* 0x000fe80000000f00 */
[----:B------:R-:W-:Y:S01]  /*9130*/  @P4 SHF.R.U32.HI R7, RZ, c[0x0][0x2cc], R4 ;  /* 0x0000b300ff074a19 */ /* 0x000fe20000011604 */
[----:B---3--:R-:W-:Y:S01]  /*9140*/  IMAD R5, R8, R5, 0x1 ;  /* 0x0000000108057424 */ /* 0x008fe200078e0205 */
[----:B------:R-:W-:Y:S04]  /*9150*/  MOV R4, c[0x0][0x2ac] ;  /* 0x0000ab0000047a02 */ /* 0x000fe80000000f00 */
[----:B----4-:R-:W-:Y:S05]  /*9160*/  IADD3 R5, -R6, R5, RZ ;  /* 0x0000000506057210 */ /* 0x010fea0007ffe1ff */
[----:B------:R-:W-:Y:S05]  /*9170*/  IMAD R5, R4, c[0x0][0x1d0], R5 ;  /* 0x0000740004057a24 */ /* 0x000fea00078e0205 */
[----:B------:R-:W-:Y:S01]  /*9180*/  IADD3 R62, R5, -c[0x0][0x168], RZ ;  /* 0x80005a00053e7a10 */ /* 0x000fe20007ffe0ff */
[----:B------:R-:W-:-:S05]  /*9190*/  BRA.DIV ~URZ, `(.L_x_1245) ;  /* 0x0000cc627f007947 */ /* 0x000fca000b800000 */
[----:B------:R1:W2:Y:S02]  /*91a0*/  SHFL.IDX PT, R5, R7, RZ, 0x1c1f ;  /* 0x001c1fff07057589 */ /* 0x0002a400000e0000 */
.L_x_1294:
[----:B--2---:R-:W-:Y:S05]  /*91b0*/  IMAD.IADD R5, R62, 0x1, R5 ;  /* 0x000000013e057824 */ /* 0x004fea00078e0205 */
[C---:B------:R-:W-:Y:S02]  /*91c0*/  ISETP.GT.AND P6, PT, R5.reuse, RZ, PT ;  /* 0x000000ff0500720c */ /* 0x040fe40003fc4270 */
[C---:B------:R-:W-:Y:S02]  /*91d0*/  ISETP.GT.AND P5, PT, R5.reuse, 0x1, PT ;  /* 0x000000010500780c */ /* 0x040fe40003fa4270 */
[C---:B------:R-:W-:Y:S02]  /*91e0*/  ISETP.GT.AND P2, PT, R5.reuse, 0x8, PT ;  /* 0x000000080500780c */ /* 0x040fe40003f44270 */
[C---:B------:R-:W-:Y:S02]  /*91f0*/  ISETP.GT.AND P0, PT, R5.reuse, 0x9, PT ;  /* 0x000000090500780c */ /* 0x040fe40003f04270 */
        /* <DEDUP_REMOVED lines=24> */
[----:B------:R-:W-:Y:S02]  /*9380*/  FSEL R222, R222, -INF , P6 ;  /* 0xff800000dede7808 */ /* 0x000fe40003000000 */
[----:B------:R-:W-:Y:S02]  /*9390*/  FSEL R221, R221, -INF , P5 ;  /* 0xff800000dddd7808 */ /* 0x000fe40002800000 */
[----:B------:R-:W-:Y:S02]  /*93a0*/  FSEL R218, R218, -INF , P2 ;  /* 0xff800000dada7808 */ /* 0x000fe40001000000 */
[----:B------:R-:W-:Y:S01]  /*93b0*/  FSEL R49, R49, -INF , P0 ;  /* 0xff80000031317808 */ /* 0x000fe20000000000 */
[----:B------:R-:W-:-:S05]  /*93c0*/  BRA.DIV ~URZ, `(.L_x_1246) ;  /* 0x0000ca827f007947 */ /* 0x000fca000b800000 */
[----:B------:R-:W2:Y:S08]  /*93d0*/  SHFL.IDX PT, R2, R7, 0x1, 0x1c1f ;  /* 0x003c1f0007027f89 */ /* 0x000eb000000e0000 */
[----:B------:R-:W3:Y:S08]  /*93e0*/  SHFL.IDX PT, R0, R7, 0x2, 0x1c1f ;  /* 0x005c1f0007007f89 */ /* 0x000ef000000e0000 */
[----:B------:R-:W4:Y:S01]  /*93f0*/  SHFL.IDX PT, R4, R7, 0x3, 0x1c1f ;  /* 0x007c1f0007047f89 */ /* 0x000f2200000e0000 */
[----:B--2---:R-:W-:Y:S05]  /*9400*/  IMAD.IADD R2, R62, 0x1, R2 ;  /* 0x000000013e027824 */ /* 0x004fea00078e0202 */
[C---:B------:R-:W-:Y:S02]  /*9410*/  ISETP.GT.AND P6, PT, R2.reuse, RZ, PT ;  /* 0x000000ff0200720c */ /* 0x040fe40003fc4270 */
[----:B------:R-:W-:Y:S01]  /*9420*/  ISETP.GT.AND P5, PT, R2, 0x1, PT ;  /* 0x000000010200780c */ /* 0x000fe20003fa4270 */
[----:B---3--:R-:W-:Y:S01]  /*9430*/  IMAD.IADD R0, R62, 0x1, R0 ;  /* 0x000000013e007824 */ /* 0x008fe200078e0200 */
[C---:B------:R-:W-:Y:S02]  /*9440*/  ISETP.GT.AND P2, PT, R2.reuse, 0x8, PT ;  /* 0x000000080200780c */ /* 0x040fe40003f44270 */
[C---:B------:R-:W-:Y:S02]  /*9450*/  ISETP.GT.AND P0, PT, R2.reuse, 0x9, PT ;  /* 0x000000090200780c */ /* 0x040fe40003f04270 */
[----:B------:R-:W-:Y:S02]  /*9460*/  FSEL R32, R3, -INF , P6 ;  /* 0xff80000003207808 */ /* 0x000fe40003000000 */
[----:B------:R-:W-:Y:S01]  /*9470*/  ISETP.GT.AND P6, PT, R2, 0x10, PT ;  /* 0x000000100200780c */ /* 0x000fe20003fc4270 */
[----:B----4-:R-:W-:Y:S01]  /*9480*/  IMAD.IADD R62, R62, 0x1, R4 ;  /* 0x000000013e3e7824 */ /* 0x010fe200078e0204 */
        /* <DEDUP_REMOVED lines=23> */
[C---:B------:R-:W-:Y:S02]  /*9600*/  ISETP.GT.AND P6, PT, R0.reuse, RZ, PT ;  /* 0x000000ff0000720c */ /* 0x040fe40003fc4270 */
        /* <DEDUP_REMOVED lines=38> */
[----:B------:R-:W-:Y:S02]  /*9870*/  FMNMX.FTZ R0, R58, R0, !PT ;  /* 0x000000003a007209 */ /* 0x000fe40007810000 */
[C---:B------:R-:W-:Y:S02]  /*9880*/  ISETP.GT.AND P6, PT, R62.reuse, RZ, PT ;  /* 0x000000ff3e00720c */ /* 0x040fe40003fc4270 */
[----:B------:R-:W-:Y:S02]  /*9890*/  FMNMX.FTZ R0, R57, R0, !PT ;  /* 0x0000000039007209 */ /* 0x000fe40007810000 */
[----:B------:R-:W-:Y:S02]  /*98a0*/  ISETP.GT.AND P5, PT, R62, 0x1, PT ;  /* 0x000000013e00780c */ /* 0x000fe40003fa4270 */
[----:B------:R-:W-:Y:S02]  /*98b0*/  FMNMX.FTZ R0, R220, R0, !PT ;  /* 0x00000000dc007209 */ /* 0x000fe40007810000 */
[----:B------:R-:W-:Y:S02]  /*98c0*/  FSEL R12, R205, -INF , P6 ;  /* 0xff800000cd0c7808 */ /* 0x000fe40003000000 */
        /* <DEDUP_REMOVED lines=17> */
[C---:B------:R-:W-:Y:S02]  /*99e0*/  ISETP.GT.AND P2, PT, R62.reuse, 0x18, PT ;  /* 0x000000183e00780c */ /* 0x040fe40003f44270 */
[----:B------:R-:W-:Y:S01]  /*99f0*/  FSEL R27, R27, -INF , P5 ;  /* 0xff8000001b1b7808 */ /* 0x000fe20002800000 */
[----:B------:R-:W2:Y:S01]  /*9a00*/  SHFL.BFLY PT, R2, R0, 0x2, 0x1f ;  /* 0x0c401f0000027f89 */ /* 0x000ea200000e0000 */
        /* <DEDUP_REMOVED lines=12> */
[----:B--2---:R-:W-:Y:S02]  /*9ad0*/  FMNMX.FTZ R0, R2, R0, !PT ;  /* 0x0000000002007209 */ /* 0x004fe40007810000 */
[----:B------:R-:W-:Y:S02]  /*9ae0*/  FMNMX.FTZ R2, R32, R200, !PT ;  /* 0x000000c820027209 */ /* 0x000fe40007810000 */
[----:B------:R-:W-:Y:S01]  /*9af0*/  ISETP.GT.AND P5, PT, R62, 0x31, PT ;  /* 0x000000313e00780c */ /* 0x000fe20003fa4270 */
[----:B------:R-:W2:Y:S01]  /*9b00*/  SHFL.BFLY PT, R3, R0, 0x1, 0x1f ;  /* 0x0c201f0000037f89 */ /* 0x000ea200000e0000 */
        /* <DEDUP_REMOVED lines=11> */
[----:B------:R-:W-:Y:S02]  /*9bc0*/  FSEL R8, R59, -INF , P0 ;  /* 0xff8000003b087808 */ /* 0x000fe40000000000 */
[----:B------:R-:W-:Y:S02]  /*9bd0*/  FMNMX.FTZ R2, R35, R2, !PT ;  /* 0x0000000223027209 */ /* 0x000fe40007810000 */
        /* <DEDUP_REMOVED lines=51> */
[----:B------:R2:W3:Y:S02]  /*9f10*/  SHFL.BFLY PT, R196, R4, 0x1, 0x1f ;  /* 0x0c201f0004c47f89 */ /* 0x0004e400000e0000 */
.L_x_1295:
[----:B-1----:R-:W4:Y:S01]  /*9f20*/  LDL.LU R7, [R1+0xe0] ;  /* 0x0000e00001077983 */ /* 0x002f220000300800 */
[C---:B------:R-:W-:Y:S01]  /*9f30*/  FSETP.NEU.FTZ.AND P0, PT, R3.reuse, -INF , PT ;  /* 0xff8000000300780b */ /* 0x040fe20003f1d000 */
[C---:B------:R-:W-:Y:S01]  /*9f40*/  FMUL.FTZ R217, R3.reuse, c[0x0][0x2d0] ;  /* 0x0000b40003d97a20 */ /* 0x040fe20000410000 */
[----:B---3--:R-:W-:Y:S01]  /*9f50*/  FMNMX.FTZ R196, R196, R4, !PT ;  /* 0x00000004c4c47209 */ /* 0x008fe20007810000 */
[----:B------:R-:W3:Y:S01]  /*9f60*/  LDL.LU R6, [R1+0xe4] ;  /* 0x0000e40001067983 */ /* 0x000ee20000300800 */
[----:B--2---:R-:W-:Y:S01]  /*9f70*/  FSEL R4, R3, RZ, P0 ;  /* 0x000000ff03047208 */ /* 0x004fe20000000000 */
[----:B------:R-:W-:Y:S01]  /*9f80*/  FMUL.FTZ R213, R2, c[0x0][0x2d0] ;  /* 0x0000b40002d57a20 */ /* 0x000fe20000410000 */
[----:B------:R-:W-:Y:S01]  /*9f90*/  FSEL R217, R217, RZ, P0 ;  /* 0x000000ffd9d97208 */ /* 0x000fe20000000000 */
[----:B------:R-:W-:Y:S01]  /*9fa0*/  FMUL.FTZ R209, R0, c[0x0][0x2d0] ;  /* 0x0000b40000d17a20 */ /* 0x000fe20000410000 */
[----:B------:R-:W-:Y:S01]  /*9fb0*/  FSETP.NEU.FTZ.AND P0, PT, R2, -INF , PT ;  /* 0xff8000000200780b */ /* 0x000fe20003f1d000 */
[----:B------:R-:W-:Y:S01]  /*9fc0*/  FADD.FTZ R4, -R4, R199 ;  /* 0x000000c704047221 */ /* 0x000fe20000010100 */
[----:B------:R-:W-:Y:S01]  /*9fd0*/  WARPSYNC 0xffffffff ;  /* 0xffffffff00007948 */ /* 0x000fe20003800000 */
[--C-:B------:R-:W-:Y:S01]  /*9fe0*/  FFMA.FTZ R50, R50, c[0x0][0x2d0], -R217.reuse ;  /* 0x0000b40032327a23 */ /* 0x100fe200000108d9 */
[----:B------:R-:W-:Y:S01]  /*9ff0*/  FSEL R213, R213, RZ, P0 ;  /* 0x000000ffd5d57208 */ /* 0x000fe20000000000 */
[----:B------:R-:W-:Y:S01]  /*a000*/  FMUL.FTZ R201, R4, c[0x0][0x2d0] ;  /* 0x0000b40004c97a20 */ /* 0x000fe20000410000 */
[----:B------:R-:W-:Y:S01]  /*a010*/  FSEL R4, R2, RZ, P0 ;  /* 0x000000ff02047208 */ /* 0x000fe20000000000 */
[--C-:B------:R-:W-:Y:S01]  /*a020*/  FFMA.FTZ R51, R51, c[0x0][0x2d0], -R217.reuse ;  /* 0x0000b40033337a23 */ /* 0x100fe200000108d9 */
[----:B------:R-:W-:Y:S01]  /*a030*/  FSETP.NEU.FTZ.AND P0, PT, R0, -INF , PT ;  /* 0xff8000000000780b */ /* 0x000fe20003f1d000 */
[----:B------:R-:W-:Y:S01]  /*a040*/  MUFU.EX2 R50, R50 ;  /* 0x0000003200327308 */ /* 0x000fe20000000800 */
[--C-:B------:R-:W-:Y:S02]  /*a050*/  FFMA.FTZ R5, R53, c[0x0][0x2d0], -R217.reuse ;  /* 0x0000b40035057a23 */ /* 0x100fe400000108d9 */
[----:B------:R-:W-:Y:S01]  /*a060*/  FADD.FTZ R4, -R4, R200 ;  /* 0x000000c804047221 */ /* 0x000fe20000010100 */
[----:B------:R-:W-:Y:S01]  /*a070*/  FSEL R209, R209, RZ, P0 ;  /* 0x000000ffd1d17208 */ /* 0x000fe20000000000 */
[--C-:B------:R-:W-:Y:S02]  /*a080*/  FFMA.FTZ R52, R52, c[0x0][0x2d0], -R217.reuse ;  /* 0x0000b40034347a23 */ /* 0x100fe400000108d9 */
[----:B------:R-:W-:Y:S02]  /*a090*/  FMUL.FTZ R4, R4, c[0x0][0x2d0] ;  /* 0x0000b40004047a20 */ /* 0x000fe40000410000 */
[----:B------:R-:W-:Y:S01]  /*a0a0*/  FFMA.FTZ R55, R55, c[0x0][0x2d0], -R217 ;  /* 0x0000b40037377a23 */ /* 0x000fe200000108d9 */
[----:B------:R-:W-:Y:S01]  /*a0b0*/  MUFU.EX2 R201, R201 ;  /* 0x000000c900c97308 */ /* 0x000fe20000000800 */
[----:B------:R-:W-:Y:S02]  /*a0c0*/  FFMA.FTZ R53, R23, c[0x0][0x2d0], -R213 ;  /* 0x0000b40017357a23 */ /* 0x000fe400000108d5 */
        /* <DEDUP_REMOVED lines=9> */
[--C-:B------:R-:W-:Y:S01]  /*a160*/  FFMA.FTZ R207, R36, c[0x0][0x2d0], -R213.reuse ;  /* 0x0000b40024cf7a23 */ /* 0x100fe200000108d5 */
[----:B------:R-:W-:Y:S01]  /*a170*/  MUFU.EX2 R199, R4 ;  /* 0x0000000400c77308 */ /* 0x000fe20000000800 */
[--C-:B------:R-:W-:Y:S02]  /*a180*/  FFMA.FTZ R63, R37, c[0x0][0x2d0], -R213.reuse ;  /* 0x0000b400253f7a23 */ /* 0x100fe400000108d5 */
[--C-:B------:R-:W-:Y:S02]  /*a190*/  FFMA.FTZ R59, R35, c[0x0][0x2d0], -R213.reuse ;  /* 0x0000b400233b7a23 */ /* 0x100fe400000108d5 */
[----:B------:R-:W-:Y:S02]  /*a1a0*/  FFMA.FTZ R67, R39, c[0x0][0x2d0], -R213 ;  /* 0x0000b40027437a23 */ /* 0x000fe400000108d5 */
[--C-:B------:R-:W-:Y:S02]  /*a1b0*/  FFMA.FTZ R220, R220, c[0x0][0x2d0], -R217.reuse ;  /* 0x0000b400dcdc7a23 */ /* 0x100fe400000108d9 */
[--C-:B------:R-:W-:Y:S01]  /*a1c0*/  FFMA.FTZ R219, R219, c[0x0][0x2d0], -R217.reuse ;  /* 0x0000b400dbdb7a23 */ /* 0x100fe200000108d9 */
        /* <DEDUP_REMOVED lines=22> */
[----:B------:R-:W-:Y:S03]  /*a330*/  FFMA.FTZ R212, R212, c[0x0][0x2d0], -R209 ;  /* 0x0000b400d4d47a23 */ /* 0x000fe600000108d1 */
[----:B------:R-:W-:Y:S10]  /*a340*/  MUFU.EX2 R207, R207 ;  /* 0x000000cf00cf7308 */ /* 0x000ff40000000800 */
[----:B------:R-:W-:Y:S10]  /*a350*/  MUFU.EX2 R226, R226 ;  /* 0x000000e200e27308 */ /* 0x000ff40000000800 */
[----:B------:R-:W-:Y:S10]  /*a360*/  MUFU.EX2 R224, R224 ;  /* 0x000000e000e07308 */ /* 0x000ff40000000800 */
[----:B------:R-:W-:Y:S10]  /*a370*/  MUFU.EX2 R216, R216 ;  /* 0x000000d800d87308 */ /* 0x000ff40000000800 */
[----:B------:R-:W-:Y:S10]  /*a380*/  MUFU.EX2 R215, R215 ;  /* 0x000000d700d77308 */ /* 0x000ff40000000800 */
[----:B------:R-:W-:Y:S10]  /*a390*/  MUFU.EX2 R214, R214 ;  /* 0x000000d600d67308 */ /* 0x000ff40000000800 */
[----:B------:R-:W-:Y:S01]  /*a3a0*/  MUFU.EX2 R212, R212 ;  /* 0x000000d400d47308 */ /* 0x000fe20000000800 */
[----:B---3--:R-:W-:Y:S01]  /*a3b0*/  FFMA.FTZ R6, R199, R6, R32 ;  /* 0x00000006c7067223 */ /* 0x008fe20000010020 */
[----:B------:R-:W-:Y:S01]  /*a3c0*/  F2FP.BF16.PACK_AB R204, R51, R50 ;  /* 0x0000003233cc723e */ /* 0x000fe200000010ff */
[----:B----4-:R-:W-:Y:S01]  /*a3d0*/  FFMA.FTZ R46, R201, R7, R50 ;  /* 0x00000007c92e7223 */ /* 0x010fe20000010032 */
[----:B------:R-:W-:Y:S01]  /*a3e0*/  MOV R50, R5 ;  /* 0x0000000500327202 */ /* 0x000fe20000000f00 */
[--C-:B------:R-:W-:Y:S01]  /*a3f0*/  FFMA.FTZ R7, R48, c[0x0][0x2d0], -R213.reuse ;  /* 0x0000b40030077a23 */ /* 0x100fe200000108d5 */
[----:B------:R-:W-:Y:S01]  /*a400*/  FSEL R5, R0, RZ, P0 ;  /* 0x000000ff00057208 */ /* 0x000fe20000000000 */
[----:B------:R-:W-:Y:S01]  /*a410*/  FADD.FTZ R46, R51, R46 ;  /* 0x0000002e332e7221 */ /* 0x000fe20000010000 */
[C---:B------:R-:W-:Y:S01]  /*a420*/  FSETP.NEU.FTZ.AND P0, PT, R196.reuse, -INF , PT ;  /* 0xff800000c400780b */ /* 0x040fe20003f1d000 */
[----:B------:R-:W-:Y:S01]  /*a430*/  FFMA.FTZ R48, R47, c[0x0][0x2d0], -R213 ;  /* 0x0000b4002f307a23 */ /* 0x000fe200000108d5 */
[----:B------:R-:W-:Y:S01]  /*a440*/  F2FP.BF16.PACK_AB R205, R33, R32 ;  /* 0x0000002021cd723e */ /* 0x000fe200000010ff */
[----:B------:R-:W-:Y:S01]  /*a450*/  FADD.FTZ R5, -R5, R197 ;  /* 0x000000c505057221 */ /* 0x000fe20000010100 */
[----:B------:R-:W-:Y:S01]  /*a460*/  FSEL R4, R196, RZ, P0 ;  /* 0x000000ffc4047208 */ /* 0x000fe20000000000 */
[--C-:B------:R-:W-:Y:S02]  /*a470*/  FFMA.FTZ R51, R38, c[0x0][0x2d0], -R213.reuse ;  /* 0x0000b40026337a23 */ /* 0x100fe400000108d5 */
[----:B------:R-:W-:Y:S02]  /*a480*/  FFMA.FTZ R213, R21, c[0x0][0x2d0], -R213 ;  /* 0x0000b40015d57a23 */ /* 0x000fe400000108d5 */
[--C-:B------:R-:W-:Y:S02]  /*a490*/  FFMA.FTZ R21, R16, c[0x0][0x2d0], -R209.reuse ;  /* 0x0000b40010157a23 */ /* 0x100fe400000108d1 */
[----:B------:R-:W-:Y:S02]  /*a4a0*/  FMUL.FTZ R5, R5, c[0x0][0x2d0] ;  /* 0x0000b40005057a20 */ /* 0x000fe40000410000 */
[----:B------:R-:W-:Y:S01]  /*a4b0*/  FADD.FTZ R4, -R4, R198 ;  /* 0x000000c604047221 */ /* 0x000fe20000010100 */
[----:B------:R-:W-:Y:S01]  /*a4c0*/  MUFU.EX2 R213, R213 ;  /* 0x000000d500d57308 */ /* 0x000fe20000000800 */
[--C-:B------:R-:W-:Y:S02]  /*a4d0*/  FFMA.FTZ R16, R20, c[0x0][0x2d0], -R209.reuse ;  /* 0x0000b40014107a23 */ /* 0x100fe400000108d1 */
[----:B------:R-:W-:Y:S02]  /*a4e0*/  FMUL.FTZ R4, R4, c[0x0][0x2d0] ;  /* 0x0000b40004047a20 */ /* 0x000fe40000410000 */
[----:B------:R-:W-:Y:S02]  /*a4f0*/  FMUL.FTZ R197, R196, c[0x0][0x2d0] ;  /* 0x0000b400c4c57a20 */ /* 0x000fe40000410000 */
[--C-:B------:R-:W-:Y:S02]  /*a500*/  FFMA.FTZ R38, R41, c[0x0][0x2d0], -R209.reuse ;  /* 0x0000b40029267a23 */ /* 0x100fe400000108d1 */
[----:B------:R-:W-:Y:S01]  /*a510*/  FADD.FTZ R46, R22, R46 ;  /* 0x0000002e162e7221 */ /* 0x000fe20000010000 */
[----:B------:R-:W-:Y:S01]  /*a520*/  MUFU.EX2 R21, R21 ;  /* 0x0000001500157308 */ /* 0x000fe20000000800 */
[----:B------:R-:W-:Y:S01]  /*a530*/  FSEL R197, R197, RZ, P0 ;  /* 0x000000ffc5c57208 */ /* 0x000fe20000000000 */
[--C-:B------:R-:W-:Y:S02]  /*a540*/  FFMA.FTZ R47, R25, c[0x0][0x2d0], -R209.reuse ;  /* 0x0000b400192f7a23 */ /* 0x100fe400000108d1 */
[----:B------:R-:W-:Y:S02]  /*a550*/  FFMA.FTZ R209, R10, c[0x0][0x2d0], -R209 ;  /* 0x0000b4000ad17a23 */ /* 0x000fe400000108d1 */
[--C-:B------:R-:W-:Y:S02]  /*a560*/  FFMA.FTZ R23, R26, c[0x0][0x2d0], -R197.reuse ;  /* 0x0000b4001a177a23 */ /* 0x100fe400000108c5 */
[--C-:B------:R-:W-:Y:S02]  /*a570*/  FFMA.FTZ R208, R208, c[0x0][0x2d0], -R197.reuse ;  /* 0x0000b400d0d07a23 */ /* 0x100fe400000108c5 */
[----:B------:R-:W1:Y:S01]  /*a580*/  MUFU.EX2 R5, R5 ;  /* 0x0000000500057308 */ /* 0x000e620000000800 */
[--C-:B------:R-:W-:Y:S01]  /*a590*/  FFMA.FTZ R32, R206, c[0x0][0x2d0], -R197.reuse ;  /* 0x0000b400ce207a23 */ /* 0x100fe200000108c5 */
[----:B------:R-:W-:Y:S01]  /*a5a0*/  F2FP.BF16.PACK_AB R206, R54, R22 ;  /* 0x0000001636ce723e */ /* 0x000fe200000010ff */
[--C-:B------:R-:W-:Y:S02]  /*a5b0*/  FFMA.FTZ R19, R14, c[0x0][0x2d0], -R197.reuse ;  /* 0x0000b4000e137a23 */ /* 0x100fe400000108c5 */
[--C-:B------:R-:W-:Y:S02]  /*a5c0*/  FFMA.FTZ R34, R27, c[0x0][0x2d0], -R197.reuse ;  /* 0x0000b4001b227a23 */ /* 0x100fe400000108c5 */
[--C-:B------:R-:W-:Y:S02]  /*a5d0*/  FFMA.FTZ R229, R43, c[0x0][0x2d0], -R197.reuse ;  /* 0x0000b4002be57a23 */ /* 0x100fe400000108c5 */
[--C-:B------:R-:W-:Y:S01]  /*a5e0*/  FFMA.FTZ R227, R45, c[0x0][0x2d0], -R197.reuse ;  /* 0x0000b4002de37a23 */ /* 0x100fe200000108c5 */
[----:B------:R2:W3:Y:S01]  /*a5f0*/  MUFU.EX2 R20, R17 ;  /* 0x0000001100147308 */ /* 0x0004e20000000800 */
[--C-:B------:R-:W-:Y:S02]  /*a600*/  FFMA.FTZ R200, R11, c[0x0][0x2d0], -R197.reuse ;  /* 0x0000b4000bc87a23 */ /* 0x100fe400000108c5 */
[--C-:B------:R-:W-:Y:S02]  /*a610*/  FFMA.FTZ R10, R12, c[0x0][0x2d0], -R197.reuse ;  /* 0x0000b4000c0a7a23 */ /* 0x100fe400000108c5 */
[--C-:B------:R-:W-:Y:S02]  /*a620*/  FFMA.FTZ R225, R30, c[0x0][0x2d0], -R197.reuse ;  /* 0x0000b4001ee17a23 */ /* 0x100fe400000108c5 */
[--C-:B------:R-:W-:Y:S02]  /*a630*/  FFMA.FTZ R223, R31, c[0x0][0x2d0], -R197.reuse ;  /* 0x0000b4001fdf7a23 */ /* 0x100fe400000108c5 */
[--C-:B------:R-:W-:Y:S01]  /*a640*/  FFMA.FTZ R230, R42, c[0x0][0x2d0], -R197.reuse ;  /* 0x0000b4002ae67a23 */ /* 0x100fe200000108c5 */
[----:B------:R-:W4:Y:S01]  /*a650*/  MUFU.EX2 R4, R4 ;  /* 0x0000000400047308 */ /* 0x000f220000000800 */
[--C-:B------:R-:W-:Y:S02]  /*a660*/  FFMA.FTZ R228, R44, c[0x0][0x2d0], -R197.reuse ;  /* 0x0000b4002ce47a23 */ /* 0x100fe400000108c5 */
[----:B------:R-:W-:Y:S02]  /*a670*/  FFMA.FTZ R198, R9, c[0x0][0x2d0], -R197 ;  /* 0x0000b40009c67a23 */ /* 0x000fe400000108c5 */
[C---:B-1----:R-:W-:Y:S02]  /*a680*/  FFMA.FTZ R203, R5.reuse, R203, R21 ;  /* 0x000000cb05cb7223 */ /* 0x042fe40000010015 */
[C---:B------:R-:W-:Y:S02]  /*a690*/  FMUL.FTZ R9, R5.reuse, R165 ;  /* 0x000000a505097220 */ /* 0x040fe40000410000 */
[C---:B------:R-:W-:Y:S01]  /*a6a0*/  FMUL.FTZ R12, R5.reuse, R168 ;  /* 0x000000a8050c7220 */ /* 0x040fe20000410000 */
[----:B------:R1:W-:Y:S01]  /*a6b0*/  MUFU.EX2 R165, R10 ;  /* 0x0000000a00a57308 */ /* 0x0003e20000000800 */
[C---:B------:R-:W-:Y:S02]  /*a6c0*/  FMUL.FTZ R13, R5.reuse, R169 ;  /* 0x000000a9050d7220 */ /* 0x040fe40000410000 */
[----:B------:R-:W-:Y:S02]  /*a6d0*/  FMUL.FTZ R24, R5, R172 ;  /* 0x000000ac05187220 */ /* 0x000fe40000410000 */
[--C-:B--2---:R-:W-:Y:S02]  /*a6e0*/  FFMA.FTZ R17, R15, c[0x0][0x2d0], -R197.reuse ;  /* 0x0000b4000f117a23 */ /* 0x104fe400000108c5 */
[----:B------:R-:W-:Y:S02]  /*a6f0*/  FFMA.FTZ R197, R8, c[0x0][0x2d0], -R197 ;  /* 0x0000b40008c57a23 */ /* 0x000fe400000108c5 */
[C---:B------:R-:W-:Y:S01]  /*a700*/  FMUL.FTZ R8, R5.reuse, R164 ;  /* 0x000000a405087220 */ /* 0x040fe20000410000 */
[----:B---3--:R-:W-:Y:S01]  /*a710*/  F2FP.BF16.PACK_AB R164, R20, R21 ;  /* 0x0000001514a4723e */ /* 0x008fe200000010ff */
[----:B------:R-:W-:Y:S01]  /*a720*/  FMUL.FTZ R25, R5, R173 ;  /* 0x000000ad05197220 */ /* 0x000fe20000410000 */
[----:B------:R-:W-:Y:S01]  /*a730*/  MUFU.EX2 R169, R16 ;  /* 0x0000001000a97308 */ /* 0x000fe20000000800 */
[----:B------:R-:W-:Y:S02]  /*a740*/  FADD.FTZ R6, R33, R6 ;  /* 0x0000000621067221 */ /* 0x000fe40000010000 */
[----:B----4-:R-:W-:Y:S02]  /*a750*/  FMUL.FTZ R15, R4, R171 ;  /* 0x000000ab040f7220 */ /* 0x010fe40000410000 */
[----:B------:R-:W-:Y:S01]  /*a760*/  FADD.FTZ R171, R20, R203 ;  /* 0x000000cb14ab7221 */ /* 0x000fe20000010000 */
[----:B------:R-:W-:Y:S01]  /*a770*/  MOV R203, R65 ;  /* 0x0000004100cb7202 */ /* 0x000fe20000000f00 */
[C---:B------:R-:W-:Y:S01]  /*a780*/  FMUL.FTZ R43, R4.reuse, R183 ;  /* 0x000000b7042b7220 */ /* 0x040fe20000410000 */
[----:B------:R-:W-:Y:S01]  /*a790*/  MOV R183, R23 ;  /* 0x0000001700b77202 */ /* 0x000fe20000000f00 */
[C---:B------:R-:W-:Y:S01]  /*a7a0*/  FMUL.FTZ R26, R4.reuse, R174 ;  /* 0x000000ae041a7220 */ /* 0x040fe20000410000 */
[----:B------:R-:W2:Y:S01]  /*a7b0*/  LDSM.16.MT88.4 R20, [R246] ;  /* 0x00000000f614783b */ /* 0x000ea20000004200 */
[----:B------:R-:W-:Y:S01]  /*a7c0*/  MUFU.EX2 R174, R7 ;  /* 0x0000000700ae7308 */ /* 0x000fe20000000800 */
[----:B------:R-:W-:Y:S02]  /*a7d0*/  FMUL.FTZ R27, R4, R175 ;  /* 0x000000af041b7220 */ /* 0x000fe40000410000 */
[----:B------:R-:W-:Y:S02]  /*a7e0*/  FADD.FTZ R35, R54, R46 ;  /* 0x0000002e36237221 */ /* 0x000fe40000010000 */
[C---:B------:R-:W-:Y:S01]  /*a7f0*/  FMUL.FTZ R28, R5.reuse, R176 ;  /* 0x000000b0051c7220 */ /* 0x040fe20000410000 */
[----:B------:R-:W-:Y:S01]  /*a800*/  MOV R176, R38 ;  /* 0x0000002600b07202 */ /* 0x000fe20000000f00 */
[C---:B------:R-:W-:Y:S01]  /*a810*/  FMUL.FTZ R29, R5.reuse, R177 ;  /* 0x000000b1051d7220 */ /* 0x040fe20000410000 */
[----:B------:R-:W-:Y:S01]  /*a820*/  MOV R177, R37 ;  /* 0x0000002500b17202 */ /* 0x000fe20000000f00 */
[C---:B------:R-:W-:Y:S01]  /*a830*/  FMUL.FTZ R40, R5.reuse, R180 ;  /* 0x000000b405287220 */ /* 0x040fe20000410000 */
[----:B------:R-:W-:Y:S01]  /*a840*/  MUFU.EX2 R175, R32 ;  /* 0x0000002000af7308 */ /* 0x000fe20000000800 */
[C---:B------:R-:W-:Y:S01]  /*a850*/  FMUL.FTZ R41, R5.reuse, R181 ;  /* 0x000000b505297220 */ /* 0x040fe20000410000 */
[----:B------:R-:W-:Y:S01]  /*a860*/  MOV R181, R39 ;  /* 0x0000002700b57202 */ /* 0x000fe20000000f00 */
[C---:B------:R-:W-:Y:S01]  /*a870*/  FMUL.FTZ R45, R5.reuse, R185 ;  /* 0x000000b9052d7220 */ /* 0x040fe20000410000 */
[----:B------:R-:W-:Y:S01]  /*a880*/  MOV R180, R36 ;  /* 0x0000002400b47202 */ /* 0x000fe20000000f00 */
[C---:B------:R-:W-:Y:S01]  /*a890*/  FMUL.FTZ R56, R5.reuse, R188 ;  /* 0x000000bc05387220 */ /* 0x040fe20000410000 */
[----:B------:R-:W3:Y:S01]  /*a8a0*/  LDSM.16.MT88.4 R36, [R245] ;  /* 0x00000000f524783b */ /* 0x000ee20000004200 */
[C---:B------:R-:W-:Y:S01]  /*a8b0*/  FMUL.FTZ R57, R5.reuse, R189 ;  /* 0x000000bd05397220 */ /* 0x040fe20000410000 */
[----:B------:R-:W-:Y:S01]  /*a8c0*/  MOV R185, R53 ;  /* 0x0000003500b97202 */ /* 0x000fe20000000f00 */
[C---:B------:R-:W-:Y:S01]  /*a8d0*/  FMUL.FTZ R60, R5.reuse, R192 ;  /* 0x000000c0053c7220 */ /* 0x040fe20000410000 */
[----:B------:R-:W-:Y:S01]  /*a8e0*/  MUFU.EX2 R172, R19 ;  /* 0x0000001300ac7308 */ /* 0x000fe20000000800 */
[C---:B------:R-:W-:Y:S01]  /*a8f0*/  FMUL.FTZ R61, R5.reuse, R193 ;  /* 0x000000c1053d7220 */ /* 0x040fe20000410000 */
[----:B------:R-:W-:Y:S01]  /*a900*/  MOV R193, R55 ;  /* 0x0000003700c17202 */ /* 0x000fe20000000f00 */
[C---:B------:R-:W-:Y:S01]  /*a910*/  FMUL.FTZ R72, R5.reuse, R72 ;  /* 0x0000004805487220 */ /* 0x040fe20000410000 */
[----:B------:R-:W4:Y:S01]  /*a920*/  LDSM.16.MT88.4 R52, [R244] ;  /* 0x00000000f434783b */ /* 0x000f220000004200 */
[C---:B------:R-:W-:Y:S01]  /*a930*/  FMUL.FTZ R73, R5.reuse, R73 ;  /* 0x0000004905497220 */ /* 0x040fe20000410000 */
[----:B------:R-:W-:Y:S01]  /*a940*/  MOV R192, R50 ;  /* 0x0000003200c07202 */ /* 0x000fe20000000f00 */
[C---:B------:R-:W-:Y:S01]  /*a950*/  FMUL.FTZ R76, R5.reuse, R76 ;  /* 0x0000004c054c7220 */ /* 0x040fe20000410000 */
[----:B------:R-:W-:Y:S01]  /*a960*/  MOV R189, R51 ;  /* 0x0000003300bd7202 */ /* 0x000fe20000000f00 */
[C---:B------:R-:W-:Y:S01]  /*a970*/  FMUL.FTZ R77, R5.reuse, R77 ;  /* 0x0000004d054d7220 */ /* 0x040fe20000410000 */
[----:B------:R-:W5:Y:S01]  /*a980*/  MUFU.EX2 R173, R18 ;  /* 0x0000001200ad7308 */ /* 0x000f620000000800 */
[C---:B------:R-:W-:Y:S01]  /*a990*/  FMUL.FTZ R88, R5.reuse, R88 ;  /* 0x0000005805587220 */ /* 0x040fe20000410000 */
[----:B------:R-:W-:Y:S01]  /*a9a0*/  MOV R188, R67 ;  /* 0x0000004300bc7202 */ /* 0x000fe20000000f00 */
        /* <DEDUP_REMOVED lines=23> */
[C---:B------:R-:W-:Y:S01]  /*ab20*/  FMUL.FTZ R44, R5.reuse, R184 ;  /* 0x000000b8052c7220 */ /* 0x040fe20000410000 */
[----:B------:R-:W-:Y:S01]  /*ab30*/  MOV R184, R49 ;  /* 0x0000003100b87202 */ /* 0x000fe20000000f00 */
[C---:B------:R-:W-:Y:S02]  /*ab40*/  FMUL.FTZ R120, R5.reuse, R120 ;  /* 0x0000007805787220 */ /* 0x040fe40000410000 */
[C---:B------:R-:W-:Y:S02]  /*ab50*/  FMUL.FTZ R121, R5.reuse, R121 ;  /* 0x0000007905797220 */ /* 0x040fe40000410000 */
[C---:B------:R-:W-:Y:S02]  /*ab60*/  FMUL.FTZ R124, R5.reuse, R124 ;  /* 0x0000007c057c7220 */ /* 0x040fe40000410000 */
[----:B------:R-:W-:Y:S01]  /*ab70*/  FMUL.FTZ R125, R5, R125 ;  /* 0x0000007d057d7220 */ /* 0x000fe20000410000 */
[----:B------:R-:W-:Y:S01]  /*ab80*/  MUFU.EX2 R177, R177 ;  /* 0x000000b100b17308 */ /* 0x000fe20000000800 */
[C---:B-1----:R-:W-:Y:S01]  /*ab90*/  FMUL.FTZ R10, R4.reuse, R166 ;  /* 0x000000a6040a7220 */ /* 0x042fe20000410000 */
[----:B-----5:R-:W-:Y:S01]  /*aba0*/  F2FP.BF16.PACK_AB R166, R169, R173 ;  /* 0x000000ada9a6723e */ /* 0x020fe200000010ff */
[----:B------:R-:W-:Y:S01]  /*abb0*/  FMUL.FTZ R11, R4, R167 ;  /* 0x000000a7040b7220 */ /* 0x000fe20000410000 */
[----:B------:R-:W-:Y:S01]  /*abc0*/  F2FP.BF16.PACK_AB R167, R168, R172 ;  /* 0x000000aca8a7723e */ /* 0x000fe200000010ff */
[C---:B------:R-:W-:Y:S02]  /*abd0*/  FMUL.FTZ R14, R4.reuse, R170 ;  /* 0x000000aa040e7220 */ /* 0x040fe40000410000 */
        /* <DEDUP_REMOVED lines=19> */
[----:B------:R-:W-:Y:S01]  /*ad10*/  MUFU.EX2 R230, R230 ;  /* 0x000000e600e67308 */ /* 0x000fe20000000800 */
[C---:B------:R-:W-:Y:S02]  /*ad20*/  FMUL.FTZ R123, R4.reuse, R123 ;  /* 0x0000007b047b7220 */ /* 0x040fe40000410000 */
[C---:B------:R-:W-:Y:S02]  /*ad30*/  FMUL.FTZ R126, R4.reuse, R126 ;  /* 0x0000007e047e7220 */ /* 0x040fe40000410000 */
[C---:B------:R-:W-:Y:S02]  /*ad40*/  FMUL.FTZ R127, R4.reuse, R127 ;  /* 0x0000007f047f7220 */ /* 0x040fe40000410000 */
[----:B------:R-:W-:Y:S01]  /*ad50*/  FFMA.FTZ R202, R4, R202, R165 ;  /* 0x000000ca04ca7223 */ /* 0x000fe200000100a5 */
[----:B------:R-:W-:Y:S01]  /*ad60*/  F2FP.BF16.PACK_AB R165, R175, R165 ;  /* 0x000000a5afa5723e */ /* 0x000fe200000010ff */
[----:B------:R-:W-:Y:S01]  /*ad70*/  FADD.FTZ R170, R207, R6 ;  /* 0x00000006cfaa7221 */ /* 0x000fe20000010000 */
[C---:B------:R-:W-:Y:S01]  /*ad80*/  F2FP.BF16.PACK_AB R207, R174.reuse, R207 ;  /* 0x000000cfaecf723e */ /* 0x040fe200000010ff */
[C---:B------:R-:W-:Y:S01]  /*ad90*/  FMUL.FTZ R4, R201.reuse, R160 ;  /* 0x000000a0c9047220 */ /* 0x040fe20000410000 */
[----:B------:R-:W-:Y:S01]  /*ada0*/  MOV R160, R64 ;  /* 0x0000004000a07202 */ /* 0x000fe20000000f00 */
[----:B------:R-:W-:Y:S01]  /*adb0*/  FMUL.FTZ R5, R201, R161 ;  /* 0x000000a1c9057220 */ /* 0x000fe20000410000 */
[----:B------:R-:W-:Y:S01]  /*adc0*/  MUFU.EX2 R229, R229 ;  /* 0x000000e500e57308 */ /* 0x000fe20000000800 */
[C---:B------:R-:W-:Y:S02]  /*add0*/  FMUL.FTZ R6, R199.reuse, R162 ;  /* 0x000000a2c7067220 */ /* 0x040fe40000410000 */
[C---:B------:R-:W-:Y:S02]  /*ade0*/  FMUL.FTZ R7, R199.reuse, R163 ;  /* 0x000000a3c7077220 */ /* 0x040fe40000410000 */
[----:B------:R-:W-:Y:S02]  /*adf0*/  FMUL.FTZ R19, R199, R159 ;  /* 0x0000009fc7137220 */ /* 0x000fe40000410000 */
[C---:B------:R-:W-:Y:S02]  /*ae00*/  FMUL.FTZ R32, R201.reuse, R148 ;  /* 0x00000094c9207220 */ /* 0x040fe40000410000 */
[----:B------:R-:W-:Y:S01]  /*ae10*/  FMUL.FTZ R33, R201, R149 ;  /* 0x00000095c9217220 */ /* 0x000fe20000410000 */
[-C--:B--2---:R-:W-:Y:S01]  /*ae20*/  HMMA.16816.F32.BF16 R4, R204, R20.reuse, R4 ;  /* 0x00000014cc04723c */ /* 0x084fe20000041804 */
[----:B------:R-:W-:Y:S04]  /*ae30*/  MUFU.EX2 R161, R194 ;  /* 0x000000c200a17308 */ /* 0x000fe80000000800 */
[C---:B------:R-:W-:Y:S02]  /*ae40*/  FMUL.FTZ R34, R199.reuse, R150 ;  /* 0x00000096c7227220 */ /* 0x040fe40000410000 */
[----:B------:R-:W-:Y:S01]  /*ae50*/  FMUL.FTZ R35, R199, R151 ;  /* 0x00000097c7237220 */ /* 0x000fe20000410000 */
[C---:B------:R-:W-:Y:S01]  /*ae60*/  HMMA.16816.F32.BF16 R8, R164.reuse, R20, R8 ;  /* 0x00000014a408723c */ /* 0x040fe20000041808 */
[----:B------:R-:W-:Y:S02]  /*ae70*/  LDSM.16.MT88.4 R148, [R244+0x800] ;  /* 0x00080000f494783b */ /* 0x000fe40000004200 */
[----:B------:R-:W-:Y:S01]  /*ae80*/  MUFU.EX2 R163, R183 ;  /* 0x000000b700a37308 */ /* 0x000fe20000000800 */
[C---:B------:R-:W-:Y:S02]  /*ae90*/  FMUL.FTZ R48, R201.reuse, R140 ;  /* 0x0000008cc9307220 */ /* 0x040fe40000410000 */
[C---:B------:R-:W-:Y:S02]  /*aea0*/  FMUL.FTZ R49, R201.reuse, R141 ;  /* 0x0000008dc9317220 */ /* 0x040fe40000410000 */
[-C--:B------:R-:W-:Y:S04]  /*aeb0*/  HMMA.16816.F32.BF16 R12, R164, R22.reuse, R12 ;  /* 0x00000016a40c723c */ /* 0x080fe8000004180c */
[C---:B------:R-:W-:Y:S01]  /*aec0*/  FMUL.FTZ R16, R201.reuse, R156 ;  /* 0x0000009cc9107220 */ /* 0x040fe20000410000 */
[----:B------:R-:W-:Y:S01]  /*aed0*/  MUFU.EX2 R162, R182 ;  /* 0x000000b600a27308 */ /* 0x000fe20000000800 */
[----:B------:R-:W-:Y:S02]  /*aee0*/  FMUL.FTZ R17, R201, R157 ;  /* 0x0000009dc9117220 */ /* 0x000fe40000410000 */
[C---:B------:R-:W-:Y:S04]  /*aef0*/  FMUL.FTZ R18, R199.reuse, R158 ;  /* 0x0000009ec7127220 */ /* 0x040fe80000410000 */
[C---:B------:R-:W-:Y:S02]  /*af00*/  FMUL.FTZ R50, R199.reuse, R142 ;  /* 0x0000008ec7327220 */ /* 0x040fe40000410000 */
[----:B------:R-:W-:Y:S01]  /*af10*/  FMUL.FTZ R51, R199, R143 ;  /* 0x0000008fc7337220 */ /* 0x000fe20000410000 */
[C---:B------:R-:W-:Y:S01]  /*af20*/  HMMA.16816.F32.BF16 R16, R204.reuse, R22, R16 ;  /* 0x00000016cc10723c */ /* 0x040fe20000041810 */
[----:B------:R-:W1:Y:S01]  /*af30*/  LDSM.16.MT88.4 R140, [R243] ;  /* 0x00000000f38c783b */ /* 0x000e620000004200 */
[----:B------:R-:W-:Y:S02]  /*af40*/  MUFU.EX2 R156, R178 ;  /* 0x000000b2009c7308 */ /* 0x000fe40000000800 */
[C---:B------:R-:W-:Y:S02]  /*af50*/  FMUL.FTZ R20, R201.reuse, R152 ;  /* 0x00000098c9147220 */ /* 0x040fe40000410000 */
[----:B------:R-:W-:Y:S02]  /*af60*/  FMUL.FTZ R21, R201, R153 ;  /* 0x00000099c9157220 */ /* 0x000fe40000410000 */
[C---:B------:R-:W-:Y:S04]  /*af70*/  FMUL.FTZ R23, R199.reuse, R155 ;  /* 0x0000009bc7177220 */ /* 0x040fe80000410000 */
[----:B------:R-:W-:Y:S01]  /*af80*/  FMUL.FTZ R22, R199, R154 ;  /* 0x0000009ac7167220 */ /* 0x000fe20000410000 */
[----:B------:R-:W2:Y:S01]  /*af90*/  MUFU.EX2 R152, R195 ;  /* 0x000000c300987308 */ /* 0x000ea20000000800 */
[C---:B------:R-:W-:Y:S02]  /*afa0*/  FMUL.FTZ R64, R201.reuse, R132 ;  /* 0x00000084c9407220 */ /* 0x040fe40000410000 */
[----:B------:R-:W-:Y:S02]  /*afb0*/  FMUL.FTZ R65, R201, R133 ;  /* 0x00000085c9417220 */ /* 0x000fe40000410000 */
[C---:B------:R-:W-:Y:S01]  /*afc0*/  FMUL.FTZ R66, R199.reuse, R134 ;  /* 0x00000086c7427220 */ /* 0x040fe20000410000 */
[-C--:B---3--:R-:W-:Y:S03]  /*afd0*/  HMMA.16816.F32.BF16 R20, R204, R36.reuse, R20 ;  /* 0x00000024cc14723c */ /* 0x088fe60000041814 */
[----:B------:R-:W-:Y:S01]  /*afe0*/  FMUL.FTZ R67, R199, R135 ;  /* 0x00000087c7437220 */ /* 0x000fe20000410000 */
[----:B------:R-:W-:Y:S01]  /*aff0*/  MUFU.EX2 R153, R187 ;  /* 0x000000bb00997308 */ /* 0x000fe20000000800 */
[----:B------:R-:W3:Y:S01]  /*b000*/  LDSM.16.MT88.4 R132, [R246+0x2000] ;  /* 0x00200000f684783b */ /* 0x000ee20000004200 */
[C---:B------:R-:W-:Y:S02]  /*b010*/  FMUL.FTZ R68, R201.reuse, R68 ;  /* 0x00000044c9447220 */ /* 0x040fe40000410000 */
[C---:B------:R-:W-:Y:S04]  /*b020*/  HMMA.16816.F32.BF16 R24, R164.reuse, R36, R24 ;  /* 0x00000024a418723c */ /* 0x040fe80000041818 */
[C---:B------:R-:W-:Y:S02]  /*b030*/  FMUL.FTZ R69, R201.reuse, R69 ;  /* 0x00000045c9457220 */ /* 0x040fe40000410000 */
[----:B------:R-:W-:Y:S01]  /*b040*/  MUFU.EX2 R158, R193 ;  /* 0x000000c1009e7308 */ /* 0x000fe20000000800 */
[C---:B------:R-:W-:Y:S01]  /*b050*/  FMUL.FTZ R36, R201.reuse, R144 ;  /* 0x00000090c9247220 */ /* 0x040fe20000410000 */
[-C--:B------:R-:W-:Y:S04]  /*b060*/  HMMA.16816.F32.BF16 R28, R164, R38.reuse, R28 ;  /* 0x00000026a41c723c */ /* 0x080fe8000004181c */
[----:B------:R-:W-:Y:S02]  /*b070*/  FMUL.FTZ R37, R201, R145 ;  /* 0x00000091c9257220 */ /* 0x000fe40000410000 */
[C---:B------:R-:W-:Y:S02]  /*b080*/  FMUL.FTZ R70, R199.reuse, R70 ;  /* 0x00000046c7467220 */ /* 0x040fe40000410000 */
[C---:B------:R-:W-:Y:S01]  /*b090*/  HMMA.16816.F32.BF16 R32, R204.reuse, R38, R32 ;  /* 0x00000026cc20723c */ /* 0x040fe20000041820 */
[----:B------:R-:W-:Y:S03]  /*b0a0*/  MUFU.EX2 R155, R192 ;  /* 0x000000c0009b7308 */ /* 0x000fe60000000800 */
[----:B------:R-:W-:Y:S02]  /*b0b0*/  FMUL.FTZ R71, R199, R71 ;  /* 0x00000047c7477220 */ /* 0x000fe40000410000 */
[----:B------:R-:W-:Y:S02]  /*b0c0*/  FMUL.FTZ R80, R201, R80 ;  /* 0x00000050c9507220 */ /* 0x000fe40000410000 */
[C---:B------:R-:W-:Y:S03]  /*b0d0*/  FMUL.FTZ R38, R199.reuse, R146 ;  /* 0x00000092c7267220 */ /* 0x040fe60000410000 */
[----:B------:R-:W-:Y:S01]  /*b0e0*/  MUFU.EX2 R157, R231 ;  /* 0x000000e7009d7308 */ /* 0x000fe20000000800 */
[----:B------:R-:W-:Y:S02]  /*b0f0*/  FMUL.FTZ R39, R199, R147 ;  /* 0x00000093c7277220 */ /* 0x000fe40000410000 */
[----:B------:R-:W-:Y:S01]  /*b100*/  LDSM.16.MT88.4 R144, [R245+0x800] ;  /* 0x00080000f590783b */ /* 0x000fe20000004200 */
[----:B------:R-:W-:Y:S02]  /*b110*/  FMUL.FTZ R81, R201, R81 ;  /* 0x00000051c9517220 */ /* 0x000fe40000410000 */
[C---:B------:R-:W-:Y:S02]  /*b120*/  FMUL.FTZ R82, R199.reuse, R82 ;  /* 0x00000052c7527220 */ /* 0x040fe40000410000 */
[-C--:B----4-:R-:W-:Y:S02]  /*b130*/  HMMA.16816.F32.BF16 R36, R204, R52.reuse, R36 ;  /* 0x00000034cc24723c */ /* 0x090fe40000041824 */
[----:B------:R-:W-:Y:S01]  /*b140*/  MUFU.EX2 R231, R184 ;  /* 0x000000b800e77308 */ /* 0x000fe20000000800 */
[----:B------:R-:W-:Y:S02]  /*b150*/  FMUL.FTZ R83, R199, R83 ;  /* 0x00000053c7537220 */ /* 0x000fe40000410000 */
[C---:B------:R-:W-:Y:S02]  /*b160*/  FMUL.FTZ R84, R201.reuse, R84 ;  /* 0x00000054c9547220 */ /* 0x040fe40000410000 */
[----:B------:R-:W-:Y:S01]  /*b170*/  FMUL.FTZ R85, R201, R85 ;  /* 0x00000055c9557220 */ /* 0x000fe20000410000 */
[C---:B------:R-:W-:Y:S04]  /*b180*/  HMMA.16816.F32.BF16 R40, R164.reuse, R52, R40 ;  /* 0x00000034a428723c */ /* 0x040fe80000041828 */
[C---:B------:R-:W-:Y:S01]  /*b190*/  FMUL.FTZ R86, R199.reuse, R86 ;  /* 0x00000056c7567220 */ /* 0x040fe20000410000 */
[----:B------:R-:W-:Y:S01]  /*b1a0*/  MUFU.EX2 R178, R180 ;  /* 0x000000b400b27308 */ /* 0x000fe20000000800 */
[----:B------:R-:W-:Y:S02]  /*b1b0*/  FMUL.FTZ R87, R199, R87 ;  /* 0x00000057c7577220 */ /* 0x000fe40000410000 */
[-C--:B------:R-:W-:Y:S04]  /*b1c0*/  HMMA.16816.F32.BF16 R44, R164, R54.reuse, R44 ;  /* 0x00000036a42c723c */ /* 0x080fe8000004182c */
[C---:B------:R-:W-:Y:S02]  /*b1d0*/  FMUL.FTZ R52, R201.reuse, R136 ;  /* 0x00000088c9347220 */ /* 0x040fe40000410000 */
[C---:B------:R-:W-:Y:S01]  /*b1e0*/  FMUL.FTZ R53, R201.reuse, R137 ;  /* 0x00000089c9357220 */ /* 0x040fe20000410000 */
[----:B------:R-:W4:Y:S01]  /*b1f0*/  MUFU.EX2 R136, R160 ;  /* 0x000000a000887308 */ /* 0x000f220000000800 */
[C---:B------:R-:W-:Y:S04]  /*b200*/  HMMA.16816.F32.BF16 R48, R204.reuse, R54, R48 ;  /* 0x00000036cc30723c */ /* 0x040fe80000041830 */
[C---:B------:R-:W-:Y:S02]  /*b210*/  FMUL.FTZ R96, R201.reuse, R96 ;  /* 0x00000060c9607220 */ /* 0x040fe40000410000 */
[----:B------:R-:W-:Y:S02]  /*b220*/  FMUL.FTZ R97, R201, R97 ;  /* 0x00000061c9617220 */ /* 0x000fe40000410000 */
[C---:B------:R-:W-:Y:S01]  /*b230*/  FMUL.FTZ R54, R199.reuse, R138 ;  /* 0x0000008ac7367220 */ /* 0x040fe20000410000 */
[----:B------:R-:W-:Y:S03]  /*b240*/  MUFU.EX2 R137, R219 ;  /* 0x000000db00897308 */ /* 0x000fe60000000800 */
[C---:B------:R-:W-:Y:S02]  /*b250*/  FMUL.FTZ R55, R199.reuse, R139 ;  /* 0x0000008bc7377220 */ /* 0x040fe40000410000 */
[C---:B------:R-:W-:Y:S02]  /*b260*/  FMUL.FTZ R98, R199.reuse, R98 ;  /* 0x00000062c7627220 */ /* 0x040fe40000410000 */
[----:B------:R-:W-:Y:S02]  /*b270*/  FMUL.FTZ R99, R199, R99 ;  /* 0x00000063c7637220 */ /* 0x000fe40000410000 */
[C---:B------:R-:W-:Y:S01]  /*b280*/  FMUL.FTZ R100, R201.reuse, R100 ;  /* 0x00000064c9647220 */ /* 0x040fe20000410000 */
[-C--:B-1----:R-:W-:Y:S01]  /*b290*/  HMMA.16816.F32.BF16 R52, R204, R140.reuse, R52 ;  /* 0x0000008ccc34723c */ /* 0x082fe20000041834 */
[----:B------:R-:W-:Y:S02]  /*b2a0*/  MUFU.EX2 R160, R186 ;  /* 0x000000ba00a07308 */ /* 0x000fe40000000800 */
[----:B------:R-:W-:Y:S02]  /*b2b0*/  FMUL.FTZ R101, R201, R101 ;  /* 0x00000065c9657220 */ /* 0x000fe40000410000 */
[C---:B------:R-:W-:Y:S02]  /*b2c0*/  FMUL.FTZ R102, R199.reuse, R102 ;  /* 0x00000066c7667220 */ /* 0x040fe40000410000 */
[----:B------:R-:W-:Y:S01]  /*b2d0*/  FMUL.FTZ R103, R199, R103 ;  /* 0x00000067c7677220 */ /* 0x000fe20000410000 */
[C---:B------:R-:W-:Y:S03]  /*b2e0*/  HMMA.16816.F32.BF16 R56, R164.reuse, R140, R56 ;  /* 0x0000008ca438723c */ /* 0x040fe60000041838 */
[----:B------:R1:W5:Y:S01]  /*b2f0*/  MUFU.EX2 R139, R203 ;  /* 0x000000cb008b7308 */ /* 0x0003620000000800 */
[C---:B------:R-:W-:Y:S02]  /*b300*/  FMUL.FTZ R112, R201.reuse, R112 ;  /* 0x00000070c9707220 */ /* 0x040fe40000410000 */
[----:B------:R-:W-:Y:S02]  /*b310*/  FMUL.FTZ R113, R201, R113 ;  /* 0x00000071c9717220 */ /* 0x000fe40000410000 */
[-C--:B------:R-:W-:Y:S04]  /*b320*/  HMMA.16816.F32.BF16 R60, R164, R142.reuse, R60 ;  /* 0x0000008ea43c723c */ /* 0x080fe8000004183c */
[C---:B------:R-:W-:Y:S01]  /*b330*/  FMUL.FTZ R114, R199.reuse, R114 ;  /* 0x00000072c7727220 */ /* 0x040fe20000410000 */
[----:B------:R-:W4:Y:S01]  /*b340*/  MUFU.EX2 R138, R220 ;  /* 0x000000dc008a7308 */ /* 0x000f220000000800 */
[----:B------:R-:W-:Y:S02]  /*b350*/  FMUL.FTZ R115, R199, R115 ;  /* 0x00000073c7737220 */ /* 0x000fe40000410000 */
[C---:B------:R-:W-:Y:S01]  /*b360*/  HMMA.16816.F32.BF16 R64, R204.reuse, R142, R64 ;  /* 0x0000008ecc40723c */ /* 0x040fe20000041840 */
[----:B------:R-:W-:Y:S03]  /*b370*/  LDSM.16.MT88.4 R140, [R246+0x800] ;  /* 0x00080000f68c783b */ /* 0x000fe60000004200 */
[----:B------:R-:W-:Y:S02]  /*b380*/  FADD.FTZ R171, R173, R171 ;  /* 0x000000abadab7221 */ /* 0x000fe40000010000 */
[----:B------:R-:W-:Y:S01]  /*b390*/  FADD.FTZ R170, R174, R170 ;  /* 0x000000aaaeaa7221 */ /* 0x000fe20000010000 */
[----:B------:R-:W-:Y:S01]  /*b3a0*/  MUFU.EX2 R173, R189 ;  /* 0x000000bd00ad7308 */ /* 0x000fe20000000800 */
[-C--:B---3--:R-:W-:Y:S04]  /*b3b0*/  HMMA.16816.F32.BF16 R68, R204, R132.reuse, R68 ;  /* 0x00000084cc44723c */ /* 0x088fe80000041844 */
[----:B--2---:R-:W-:Y:S01]  /*b3c0*/  FADD.FTZ R170, R152, R170 ;  /* 0x000000aa98aa7221 */ /* 0x004fe20000010000 */
[----:B-1----:R-:W-:Y:S01]  /*b3d0*/  F2FP.BF16.PACK_AB R203, R213, R214 ;  /* 0x000000d6d5cb723e */ /* 0x002fe200000010ff */
[C---:B------:R-:W-:Y:S02]  /*b3e0*/  FMUL.FTZ R116, R201.reuse, R116 ;  /* 0x00000074c9747220 */ /* 0x040fe40000410000 */
[C---:B------:R-:W-:Y:S01]  /*b3f0*/  HMMA.16816.F32.BF16 R72, R164.reuse, R132, R72 ;  /* 0x00000084a448723c */ /* 0x040fe20000041848 */
[----:B------:R-:W-:Y:S03]  /*b400*/  MUFU.EX2 R220, R191 ;  /* 0x000000bf00dc7308 */ /* 0x000fe60000000800 */
[----:B------:R-:W-:Y:S02]  /*b410*/  FMUL.FTZ R117, R201, R117 ;  /* 0x00000075c9757220 */ /* 0x000fe40000410000 */
[C---:B------:R-:W-:Y:S02]  /*b420*/  FMUL.FTZ R118, R199.reuse, R118 ;  /* 0x00000076c7767220 */ /* 0x040fe40000410000 */
[-C--:B------:R-:W-:Y:S03]  /*b430*/  HMMA.16816.F32.BF16 R76, R164, R134.reuse, R76 ;  /* 0x00000086a44c723c */ /* 0x080fe6000004184c */
[----:B------:R-:W1:Y:S01]  /*b440*/  MUFU.EX2 R219, R190 ;  /* 0x000000be00db7308 */ /* 0x000e620000000800 */
[----:B------:R-:W-:Y:S02]  /*b450*/  FMUL.FTZ R119, R199, R119 ;  /* 0x00000077c7777220 */ /* 0x000fe40000410000 */
[----:B----4-:R-:W-:Y:S01]  /*b460*/  FADD.FTZ R154, R136, R179 ;  /* 0x000000b3889a7221 */ /* 0x010fe20000010000 */
[C---:B-----5:R-:W-:Y:S01]  /*b470*/  F2FP.BF16.PACK_AB R136, R139.reuse, R136 ;  /* 0x000000888b88723e */ /* 0x060fe200000010ff */
[C---:B------:R-:W-:Y:S01]  /*b480*/  HMMA.16816.F32.BF16 R80, R204.reuse, R134, R80 ;  /* 0x00000086cc50723c */ /* 0x040fe20000041850 */
[----:B------:R-:W2:Y:S03]  /*b490*/  LDSM.16.MT88.4 R132, [R245+0x2000] ;  /* 0x00200000f584783b */ /* 0x000ea60000004200 */
[----:B------:R-:W-:Y:S01]  /*b4a0*/  FADD.FTZ R154, R139, R154 ;  /* 0x0000009a8b9a7221 */ /* 0x000fe20000010000 */
[----:B------:R-:W-:Y:S01]  /*b4b0*/  MUFU.EX2 R174, R181 ;  /* 0x000000b500ae7308 */ /* 0x000fe20000000800 */
[----:B------:R-:W-:Y:S02]  /*b4c0*/  FMUL.FTZ R128, R201, R128 ;  /* 0x00000080c9807220 */ /* 0x000fe40000410000 */
[----:B------:R-:W-:Y:S01]  /*b4d0*/  FADD.FTZ R154, R138, R154 ;  /* 0x0000009a8a9a7221 */ /* 0x000fe20000010000 */
[C---:B------:R-:W-:Y:S03]  /*b4e0*/  F2FP.BF16.PACK_AB R138, R137.reuse, R138 ;  /* 0x0000008a898a723e */ /* 0x040fe600000010ff */
[----:B------:R-:W-:Y:S01]  /*b4f0*/  FADD.FTZ R154, R137, R154 ;  /* 0x0000009a899a7221 */ /* 0x000fe20000010000 */
[----:B------:R-:W-:Y:S01]  /*b500*/  F2FP.BF16.PACK_AB R137, R161, R152 ;  /* 0x00000098a189723e */ /* 0x000fe200000010ff */
[----:B------:R-:W-:Y:S01]  /*b510*/  FMUL.FTZ R129, R201, R129 ;  /* 0x00000081c9817220 */ /* 0x000fe20000410000 */
[----:B------:R-:W-:Y:S01]  /*b520*/  F2FP.BF16.PACK_AB R201, R215, R216 ;  /* 0x000000d8d7c9723e */ /* 0x000fe200000010ff */
[C---:B------:R-:W-:Y:S01]  /*b530*/  FMUL.FTZ R130, R199.reuse, R130 ;  /* 0x00000082c7827220 */ /* 0x040fe20000410000 */
[----:B------:R-:W-:Y:S01]  /*b540*/  MUFU.EX2 R228, R228 ;  /* 0x000000e400e47308 */ /* 0x000fe20000000800 */
[----:B------:R-:W-:Y:S01]  /*b550*/  FMUL.FTZ R131, R199, R131 ;  /* 0x00000083c7837220 */ /* 0x000fe20000410000 */
[----:B-1----:R-:W-:Y:S01]  /*b560*/  F2FP.BF16.PACK_AB R139, R219, R220 ;  /* 0x000000dcdb8b723e */ /* 0x002fe200000010ff */
[----:B------:R-:W-:Y:S04]  /*b570*/  FADD.FTZ R202, R175, R202 ;  /* 0x000000caafca7221 */ /* 0x000fe80000010000 */
[----:B------:R-:W-:Y:S03]  /*b580*/  FADD.FTZ R172, R172, R202 ;  /* 0x000000caacac7221 */ /* 0x000fe60000010000 */
[----:B------:R-:W-:Y:S01]  /*b590*/  MUFU.EX2 R175, R188 ;  /* 0x000000bc00af7308 */ /* 0x000fe20000000800 */
[----:B------:R-:W-:Y:S04]  /*b5a0*/  FADD.FTZ R172, R168, R172 ;  /* 0x000000aca8ac7221 */ /* 0x000fe80000010000 */
[----:B------:R-:W-:Y:S05]  /*b5b0*/  FADD.FTZ R172, R163, R172 ;  /* 0x000000aca3ac7221 */ /* 0x000fea0000010000 */
[----:B------:R-:W-:Y:S01]  /*b5c0*/  MUFU.EX2 R199, R185 ;  /* 0x000000b900c77308 */ /* 0x000fe20000000800 */
[-C--:B--2---:R-:W-:Y:S09]  /*b5d0*/  HMMA.16816.F32.BF16 R84, R204, R132.reuse, R84 ;  /* 0x00000084cc54723c */ /* 0x084ff20000041854 */
[----:B------:R-:W-:Y:S01]  /*b5e0*/  MUFU.EX2 R202, R218 ;  /* 0x000000da00ca7308 */ /* 0x000fe20000000800 */
[C---:B------:R-:W-:Y:S08]  /*b5f0*/  HMMA.16816.F32.BF16 R88, R164.reuse, R132, R88 ;  /* 0x00000084a458723c */ /* 0x040ff00000041858 */
[-C--:B------:R-:W-:Y:S01]  /*b600*/  HMMA.16816.F32.BF16 R92, R164, R134.reuse, R92 ;  /* 0x00000086a45c723c */ /* 0x080fe2000004185c */
[----:B------:R-:W-:Y:S07]  /*b610*/  MUFU.EX2 R218, R210 ;  /* 0x000000d200da7308 */ /* 0x000fee0000000800 */
[C---:B------:R-:W-:Y:S01]  /*b620*/  HMMA.16816.F32.BF16 R96, R204.reuse, R134, R96 ;  /* 0x00000086cc60723c */ /* 0x040fe20000041860 */
[----:B------:R-:W1:Y:S02]  /*b630*/  LDSM.16.MT88.4 R132, [R244+0x2000] ;  /* 0x00200000f484783b */ /* 0x000e640000004200 */
[----:B------:R-:W-:Y:S10]  /*b640*/  MUFU.EX2 R168, R217 ;  /* 0x000000d900a87308 */ /* 0x000ff40000000800 */
[----:B------:R-:W2:Y:S10]  /*b650*/  MUFU.EX2 R217, R211 ;  /* 0x000000d300d97308 */ /* 0x000eb40000000800 */
[----:B------:R-:W-:Y:S10]  /*b660*/  MUFU.EX2 R227, R227 ;  /* 0x000000e300e37308 */ /* 0x000ff40000000800 */
[----:B------:R-:W-:Y:S01]  /*b670*/  MUFU.EX2 R179, R200 ;  /* 0x000000c800b37308 */ /* 0x000fe20000000800 */
[-C--:B-1----:R-:W-:Y:S09]  /*b680*/  HMMA.16816.F32.BF16 R100, R204, R132.reuse, R100 ;  /* 0x00000084cc64723c */ /* 0x082ff20000041864 */
[----:B------:R-:W-:Y:S01]  /*b690*/  MUFU.EX2 R198, R198 ;  /* 0x000000c600c67308 */ /* 0x000fe20000000800 */
[C---:B------:R-:W-:Y:S09]  /*b6a0*/  HMMA.16816.F32.BF16 R104, R164.reuse, R132, R104 ;  /* 0x00000084a468723c */ /* 0x040ff20000041868 */
[----:B------:R-:W1:Y:S01]  /*b6b0*/  MUFU.EX2 R197, R197 ;  /* 0x000000c500c57308 */ /* 0x000e620000000800 */
[-C--:B------:R-:W-:Y:S08]  /*b6c0*/  HMMA.16816.F32.BF16 R108, R164, R134.reuse, R108 ;  /* 0x00000086a46c723c */ /* 0x080ff0000004186c */
[C---:B------:R-:W-:Y:S01]  /*b6d0*/  HMMA.16816.F32.BF16 R112, R204.reuse, R134, R112 ;  /* 0x00000086cc70723c */ /* 0x040fe20000041870 */
[----:B------:R-:W3:Y:S07]  /*b6e0*/  LDSM.16.MT88.4 R132, [R243+0x2000] ;  /* 0x00200000f384783b */ /* 0x000eee0000004200 */
[-C--:B---3--:R-:W-:Y:S08]  /*b6f0*/  HMMA.16816.F32.BF16 R116, R204, R132.reuse, R116 ;  /* 0x00000084cc74723c */ /* 0x088ff00000041874 */
[C---:B------:R-:W-:Y:S07]  /*b700*/  HMMA.16816.F32.BF16 R120, R164.reuse, R132, R120 ;  /* 0x00000084a478723c */ /* 0x040fee0000041878 */
[----:B------:R-:W-:Y:S01]  /*b710*/  F2FP.BF16.PACK_AB R132, R160, R153 ;  /* 0x00000099a084723e */ /* 0x000fe200000010ff */
[-C--:B------:R-:W-:Y:S01]  /*b720*/  HMMA.16816.F32.BF16 R124, R164, R134.reuse, R124 ;  /* 0x00000086a47c723c */ /* 0x080fe2000004187c */
[----:B------:R-:W-:Y:S03]  /*b730*/  MUFU.EX2 R166, R222 ;  /* 0x000000de00a67308 */ /* 0x000fe60000000800 */
[----:B------:R-:W-:Y:S03]  /*b740*/  F2FP.BF16.PACK_AB R133, R162, R163 ;  /* 0x000000a3a285723e */ /* 0x000fe600000010ff */
[----:B------:R-:W-:Y:S01]  /*b750*/  FADD.FTZ R165, R169, R171 ;  /* 0x000000aba9a57221 */ /* 0x000fe20000010000 */
[----:B------:R-:W-:Y:S03]  /*b760*/  HMMA.16816.F32.BF16 R128, R204, R134, R128 ;  /* 0x00000086cc80723c */ /* 0x000fe60000041880 */
[----:B------:R-:W3:Y:S01]  /*b770*/  MUFU.EX2 R222, R208 ;  /* 0x000000d000de7308 */ /* 0x000ee20000000800 */
[----:B------:R-:W-:Y:S03]  /*b780*/  FADD.FTZ R165, R153, R165 ;  /* 0x000000a599a57221 */ /* 0x000fe60000010000 */
[----:B------:R-:W-:Y:S01]  /*b790*/  F2FP.BF16.PACK_AB R134, R224, R226 ;  /* 0x000000e2e086723e */ /* 0x000fe200000010ff */
[-C--:B------:R-:W-:Y:S05]  /*b7a0*/  HMMA.16816.F32.BF16 R4, R136, R140.reuse, R4 ;  /* 0x0000008c8804723c */ /* 0x080fea0000041804 */
[----:B------:R-:W-:Y:S01]  /*b7b0*/  F2FP.BF16.PACK_AB R135, R223, R225 ;  /* 0x000000e1df87723e */ /* 0x000fe200000010ff */
[----:B------:R-:W4:Y:S01]  /*b7c0*/  MUFU.EX2 R167, R221 ;  /* 0x000000dd00a77308 */ /* 0x000f220000000800 */
[----:B--2---:R-:W-:Y:S02]  /*b7d0*/  F2FP.BF16.PACK_AB R204, R217, R212 ;  /* 0x000000d4d9cc723e */ /* 0x004fe400000010ff */
[----:B-1----:R-:W-:Y:S03]  /*b7e0*/  F2FP.BF16.PACK_AB R207, R197, R198 ;  /* 0x000000c6c5cf723e */ /* 0x002fe600000010ff */
[C---:B------:R-:W-:Y:S04]  /*b7f0*/  HMMA.16816.F32.BF16 R8, R132.reuse, R140, R8 ;  /* 0x0000008c8408723c */ /* 0x040fe80000041808 */
[----:B------:R1:W2:Y:S01]  /*b800*/  MUFU.EX2 R221, R209 ;  /* 0x000000d100dd7308 */ /* 0x0002a20000000800 */
[----:B---3--:R-:W-:Y:S03]  /*b810*/  F2FP.BF16.PACK_AB R205, R179, R222 ;  /* 0x000000deb3cd723e */ /* 0x008fe600000010ff */
[-C--:B------:R-:W-:Y:S08]  /*b820*/  HMMA.16816.F32.BF16 R12, R132, R142.reuse, R12 ;  /* 0x0000008e840c723c */ /* 0x080ff0000004180c */
[C---:B------:R-:W-:Y:S01]  /*b830*/  HMMA.16816.F32.BF16 R16, R136.reuse, R142, R16 ;  /* 0x0000008e8810723c */ /* 0x040fe20000041810 */
[----:B------:R-:W3:Y:S03]  /*b840*/  LDSM.16.MT88.4 R140, [R243+0x800] ;  /* 0x00080000f38c783b */ /* 0x000ee60000004200 */
[----:B----4-:R-:W-:Y:S04]  /*b850*/  F2FP.BF16.PACK_AB R200, R167, R166 ;  /* 0x000000a6a7c8723e */ /* 0x010fe800000010ff */
[-C--:B------:R-:W-:Y:S01]  /*b860*/  HMMA.16816.F32.BF16 R20, R136, R144.reuse, R20 ;  /* 0x000000908814723c */ /* 0x080fe20000041814 */
[----:B-1----:R-:W-:Y:S03]  /*b870*/  LDSM.16.MT88.4 R208, [R246+0x3800] ;  /* 0x00380000f6d0783b */ /* 0x002fe60000004200 */
[----:B--2---:R-:W-:Y:S04]  /*b880*/  F2FP.BF16.PACK_AB R206, R221, R218 ;  /* 0x000000daddce723e */ /* 0x004fe800000010ff */
[C---:B------:R-:W-:Y:S08]  /*b890*/  HMMA.16816.F32.BF16 R24, R132.reuse, R144, R24 ;  /* 0x000000908418723c */ /* 0x040ff00000041818 */
[-C--:B------:R-:W-:Y:S08]  /*b8a0*/  HMMA.16816.F32.BF16 R28, R132, R146.reuse, R28 ;  /* 0x00000092841c723c */ /* 0x080ff0000004181c */
[C---:B------:R-:W-:Y:S01]  /*b8b0*/  HMMA.16816.F32.BF16 R32, R136.reuse, R146, R32 ;  /* 0x000000928820723c */ /* 0x040fe20000041820 */
[----:B------:R-:W1:Y:S07]  /*b8c0*/  LDSM.16.MT88.4 R144, [R246+0x2800] ;  /* 0x00280000f690783b */ /* 0x000e6e0000004200 */
[-C--:B------:R-:W-:Y:S08]  /*b8d0*/  HMMA.16816.F32.BF16 R36, R136, R148.reuse, R36 ;  /* 0x000000948824723c */ /* 0x080ff00000041824 */
[C---:B------:R-:W-:Y:S08]  /*b8e0*/  HMMA.16816.F32.BF16 R40, R132.reuse, R148, R40 ;  /* 0x000000948428723c */ /* 0x040ff00000041828 */
[-C--:B------:R-:W-:Y:S08]  /*b8f0*/  HMMA.16816.F32.BF16 R44, R132, R150.reuse, R44 ;  /* 0x00000096842c723c */ /* 0x080ff0000004182c */
[C---:B------:R-:W-:Y:S01]  /*b900*/  HMMA.16816.F32.BF16 R48, R136.reuse, R150, R48 ;  /* 0x000000968830723c */ /* 0x040fe20000041830 */
[----:B------:R-:W2:Y:S07]  /*b910*/  LDSM.16.MT88.4 R148, [R245+0x2800] ;  /* 0x00280000f594783b */ /* 0x000eae0000004200 */
[-C--:B---3--:R-:W-:Y:S08]  /*b920*/  HMMA.16816.F32.BF16 R52, R136, R140.reuse, R52 ;  /* 0x0000008c8834723c */ /* 0x088ff00000041834 */
[C---:B------:R-:W-:Y:S08]  /*b930*/  HMMA.16816.F32.BF16 R56, R132.reuse, R140, R56 ;  /* 0x0000008c8438723c */ /* 0x040ff00000041838 */
[-C--:B------:R-:W-:Y:S08]  /*b940*/  HMMA.16816.F32.BF16 R60, R132, R142.reuse, R60 ;  /* 0x0000008e843c723c */ /* 0x080ff0000004183c */
[C---:B------:R-:W-:Y:S01]  /*b950*/  HMMA.16816.F32.BF16 R64, R136.reuse, R142, R64 ;  /* 0x0000008e8840723c */ /* 0x040fe20000041840 */
[----:B------:R-:W3:Y:S07]  /*b960*/  LDSM.16.MT88.4 R140, [R244+0x2800] ;  /* 0x00280000f48c783b */ /* 0x000eee0000004200 */
[-C--:B-1----:R-:W-:Y:S08]  /*b970*/  HMMA.16816.F32.BF16 R68, R136, R144.reuse, R68 ;  /* 0x000000908844723c */ /* 0x082ff00000041844 */
[C---:B------:R-:W-:Y:S08]  /*b980*/  HMMA.16816.F32.BF16 R72, R132.reuse, R144, R72 ;  /* 0x000000908448723c */ /* 0x040ff00000041848 */
[-C--:B------:R-:W-:Y:S08]  /*b990*/  HMMA.16816.F32.BF16 R76, R132, R146.reuse, R76 ;  /* 0x00000092844c723c */ /* 0x080ff0000004184c */
[C---:B------:R-:W-:Y:S01]  /*b9a0*/  HMMA.16816.F32.BF16 R80, R136.reuse, R146, R80 ;  /* 0x000000928850723c */ /* 0x040fe20000041850 */
[----:B------:R-:W1:Y:S07]  /*b9b0*/  LDSM.16.MT88.4 R144, [R243+0x2800] ;  /* 0x00280000f390783b */ /* 0x000e6e0000004200 */
[-C--:B--2---:R-:W-:Y:S08]  /*b9c0*/  HMMA.16816.F32.BF16 R84, R136, R148.reuse, R84 ;  /* 0x000000948854723c */ /* 0x084ff00000041854 */
        /* <DEDUP_REMOVED lines=10> */
[C---:B------:R-:W-:Y:S07]  /*ba70*/  HMMA.16816.F32.BF16 R120, R132.reuse, R144, R120 ;  /* 0x000000908478723c */ /* 0x040fee0000041878 */
[----:B------:R-:W-:Y:S01]  /*ba80*/  FADD.FTZ R144, R156, R154 ;  /* 0x0000009a9c907221 */ /* 0x000fe20000010000 */
[-C--:B------:R-:W-:Y:S04]  /*ba90*/  HMMA.16816.F32.BF16 R124, R132, R146.reuse, R124 ;  /* 0x00000092847c723c */ /* 0x080fe8000004187c */
[C---:B------:R-:W-:Y:S03]  /*baa0*/  FADD.FTZ R144, R158.reuse, R144 ;  /* 0x000000909e907221 */ /* 0x040fe60000010000 */
[----:B------:R-:W-:Y:S01]  /*bab0*/  F2FP.BF16.PACK_AB R132, R158, R156 ;  /* 0x0000009c9e84723e */ /* 0x000fe200000010ff */
[----:B------:R-:W-:Y:S04]  /*bac0*/  HMMA.16816.F32.BF16 R128, R136, R146, R128 ;  /* 0x000000928880723c */ /* 0x000fe80000041880 */
[----:B------:R-:W-:Y:S01]  /*bad0*/  F2FP.BF16.PACK_AB R134, R157, R155 ;  /* 0x0000009b9d86723e */ /* 0x000fe200000010ff */
[----:B------:R-:W-:Y:S01]  /*bae0*/  FADD.FTZ R144, R155, R144 ;  /* 0x000000909b907221 */ /* 0x000fe20000010000 */
[----:B------:R-:W-:Y:S01]  /*baf0*/  F2FP.BF16.PACK_AB R133, R175, R173 ;  /* 0x000000adaf85723e */ /* 0x000fe200000010ff */
[----:B------:R-:W-:Y:S01]  /*bb00*/  LDSM.16.MT88.4 R152, [R246+0x3000] ;  /* 0x00300000f698783b */ /* 0x000fe20000004200 */
[----:B------:R-:W-:Y:S01]  /*bb10*/  F2FP.BF16.PACK_AB R135, R231, R199 ;  /* 0x000000c7e787723e */ /* 0x000fe200000010ff */
[----:B------:R-:W-:Y:S03]  /*bb20*/  FADD.FTZ R164, R157, R144 ;  /* 0x000000909da47221 */ /* 0x000fe60000010000 */
[----:B------:R-:W-:Y:S01]  /*bb30*/  F2FP.BF16.PACK_AB R136, R176, R174 ;  /* 0x000000aeb088723e */ /* 0x000fe200000010ff */
[----:B------:R-:W-:Y:S01]  /*bb40*/  FADD.FTZ R164, R166, R164 ;  /* 0x000000a4a6a47221 */ /* 0x000fe20000010000 */
[----:B------:R-:W-:Y:S01]  /*bb50*/  F2FP.BF16.PACK_AB R138, R178, R177 ;  /* 0x000000b1b28a723e */ /* 0x000fe200000010ff */
[-C--:B--2---:R-:W-:Y:S01]  /*bb60*/  HMMA.16816.F32.BF16 R4, R132, R148.reuse, R4 ;  /* 0x000000948404723c */ /* 0x084fe20000041804 */
[----:B------:R-:W1:Y:S04]  /*bb70*/  LDSM.16.MT88.4 R144, [R244+0x1000] ;  /* 0x00100000f490783b */ /* 0x000e680000004200 */
[----:B------:R-:W-:Y:S02]  /*bb80*/  F2FP.BF16.PACK_AB R137, R229, R230 ;  /* 0x000000e6e589723e */ /* 0x000fe400000010ff */
[----:B------:R-:W-:Y:S02]  /*bb90*/  F2FP.BF16.PACK_AB R139, R227, R228 ;  /* 0x000000e4e38b723e */ /* 0x000fe400000010ff */
[----:B------:R-:W-:Y:S05]  /*bba0*/  LDSM.16.MT88.4 R156, [R245+0x3000] ;  /* 0x00300000f59c783b */ /* 0x000fea0000004200 */
        /* <DEDUP_REMOVED lines=18> */
[----:B------:R-:W-:Y:S07]  /*bcd0*/  LDSM.16.MT88.4 R148, [R245+0x1800] ;  /* 0x00180000f594783b */ /* 0x000fee0000004200 */
[-C--:B------:R-:W-:Y:S08]  /*bce0*/  HMMA.16816.F32.BF16 R68, R132, R152.reuse, R68 ;  /* 0x000000988444723c */ /* 0x080ff00000041844 */
[C---:B------:R-:W-:Y:S08]  /*bcf0*/  HMMA.16816.F32.BF16 R72, R136.reuse, R152, R72 ;  /* 0x000000988848723c */ /* 0x040ff00000041848 */
[-C--:B------:R-:W-:Y:S08]  /*bd00*/  HMMA.16816.F32.BF16 R76, R136, R154.reuse, R76 ;  /* 0x0000009a884c723c */ /* 0x080ff0000004184c */
[C---:B------:R-:W-:Y:S08]  /*bd10*/  HMMA.16816.F32.BF16 R80, R132.reuse, R154, R80 ;  /* 0x0000009a8450723c */ /* 0x040ff00000041850 */
[-C--:B------:R-:W-:Y:S08]  /*bd20*/  HMMA.16816.F32.BF16 R84, R132, R156.reuse, R84 ;  /* 0x0000009c8454723c */ /* 0x080ff00000041854 */
[C---:B------:R-:W-:Y:S08]  /*bd30*/  HMMA.16816.F32.BF16 R88, R136.reuse, R156, R88 ;  /* 0x0000009c8858723c */ /* 0x040ff00000041858 */
[-C--:B------:R-:W-:Y:S08]  /*bd40*/  HMMA.16816.F32.BF16 R92, R136, R158.reuse, R92 ;  /* 0x0000009e885c723c */ /* 0x080ff0000004185c */
[C---:B------:R-:W-:Y:S01]  /*bd50*/  HMMA.16816.F32.BF16 R96, R132.reuse, R158, R96 ;  /* 0x0000009e8460723c */ /* 0x040fe20000041860 */
[----:B------:R-:W2:Y:S07]  /*bd60*/  LDSM.16.MT88.4 R156, [R246+0x1800] ;  /* 0x00180000f69c783b */ /* 0x000eae0000004200 */
[-C--:B---3--:R-:W-:Y:S08]  /*bd70*/  HMMA.16816.F32.BF16 R100, R132, R140.reuse, R100 ;  /* 0x0000008c8464723c */ /* 0x088ff00000041864 */
[C---:B------:R-:W-:Y:S07]  /*bd80*/  HMMA.16816.F32.BF16 R104, R136.reuse, R140, R104 ;  /* 0x0000008c8868723c */ /* 0x040fee0000041868 */
[----:B------:R-:W-:Y:S01]  /*bd90*/  FADD.FTZ R140, R167, R164 ;  /* 0x000000a4a78c7221 */ /* 0x000fe20000010000 */
[-C--:B------:R-:W-:Y:S04]  /*bda0*/  HMMA.16816.F32.BF16 R108, R136, R142.reuse, R108 ;  /* 0x0000008e886c723c */ /* 0x080fe8000004186c */
[----:B------:R-:W-:Y:S01]  /*bdb0*/  FADD.FTZ R140, R202, R140 ;  /* 0x0000008cca8c7221 */ /* 0x000fe20000010000 */
[C---:B------:R-:W-:Y:S03]  /*bdc0*/  F2FP.BF16.PACK_AB R202, R168.reuse, R202 ;  /* 0x000000caa8ca723e */ /* 0x040fe600000010ff */
[C---:B------:R-:W-:Y:S08]  /*bdd0*/  HMMA.16816.F32.BF16 R112, R132.reuse, R142, R112 ;  /* 0x0000008e8470723c */ /* 0x040ff00000041870 */
[-C--:B-1----:R-:W-:Y:S08]  /*bde0*/  HMMA.16816.F32.BF16 R116, R132, R144.reuse, R116 ;  /* 0x000000908474723c */ /* 0x082ff00000041874 */
[C---:B------:R-:W-:Y:S08]  /*bdf0*/  HMMA.16816.F32.BF16 R120, R136.reuse, R144, R120 ;  /* 0x000000908878723c */ /* 0x040ff00000041878 */
[-C--:B------:R-:W-:Y:S07]  /*be00*/  HMMA.16816.F32.BF16 R124, R136, R146.reuse, R124 ;  /* 0x00000092887c723c */ /* 0x080fee000004187c */
[----:B------:R-:W-:Y:S01]  /*be10*/  FADD.FTZ R136, R168, R140 ;  /* 0x0000008ca8887221 */ /* 0x000fe20000010000 */
[----:B------:R-:W-:Y:S01]  /*be20*/  HMMA.16816.F32.BF16 R128, R132, R146, R128 ;  /* 0x000000928480723c */ /* 0x000fe20000041880 */
[----:B------:R-:W1:Y:S03]  /*be30*/  LDSM.16.MT88.4 R140, [R244+0x1800] ;  /* 0x00180000f48c783b */ /* 0x000e660000004200 */
[----:B------:R-:W-:Y:S02]  /*be40*/  FADD.FTZ R137, R161, R170 ;  /* 0x000000aaa1897221 */ /* 0x000fe40000010000 */
[----:B------:R-:W-:Y:S03]  /*be50*/  FADD.FTZ R138, R162, R172 ;  /* 0x000000aca28a7221 */ /* 0x000fe60000010000 */
[----:B------:R3:W-:Y:S04]  /*be60*/  STL [R1+0xe0], R136 ;  /* 0x0000e08801007387 */ /* 0x0007e80000100800 */
[----:B------:R-:W4:Y:S01]  /*be70*/  LDSM.16.MT88.4 R132, [R243+0x1800] ;  /* 0x00180000f384783b */ /* 0x000f220000004200 */
[----:B---3--:R-:W-:Y:S02]  /*be80*/  FADD.FTZ R136, R160, R165 ;  /* 0x000000a5a0887221 */ /* 0x008fe40000010000 */
[-C--:B--2---:R-:W-:Y:S05]  /*be90*/  HMMA.16816.F32.BF16 R160, R200, R156.reuse, R4 ;  /* 0x0000009cc8a0723c */ /* 0x084fea0000041804 */
[----:B------:R-:W2:Y:S03]  /*bea0*/  LDSM.16.MT88.4 R4, [R245+0x3800] ;  /* 0x00380000f504783b */ /* 0x000ea60000004200 */
[C---:B------:R-:W-:Y:S05]  /*beb0*/  HMMA.16816.F32.BF16 R164, R204.reuse, R156, R8 ;  /* 0x0000009ccca4723c */ /* 0x040fea0000041808 */
[----:B------:R-:W3:Y:S03]  /*bec0*/  LDSM.16.MT88.4 R8, [R244+0x3800] ;  /* 0x00380000f408783b */ /* 0x000ee60000004200 */
[-C--:B------:R-:W-:Y:S05]  /*bed0*/  HMMA.16816.F32.BF16 R168, R204, R158.reuse, R12 ;  /* 0x0000009ecca8723c */ /* 0x080fea000004180c */
[----:B------:R-:W5:Y:S03]  /*bee0*/  LDSM.16.MT88.4 R12, [R243+0x3800] ;  /* 0x00380000f30c783b */ /* 0x000f660000004200 */
[C---:B------:R-:W-:Y:S07]  /*bef0*/  HMMA.16816.F32.BF16 R156, R200.reuse, R158, R16 ;  /* 0x0000009ec89c723c */ /* 0x040fee0000041810 */
[----:B------:R-:W-:Y:S01]  /*bf00*/  MOV R19, R179 ;  /* 0x000000b300137202 */ /* 0x000fe20000000f00 */
[-C--:B------:R-:W-:Y:S04]  /*bf10*/  HMMA.16816.F32.BF16 R152, R200, R148.reuse, R20 ;  /* 0x00000094c898723c */ /* 0x080fe80000041814 */
[----:B------:R-:W-:Y:S02]  /*bf20*/  MOV R18, R178 ;  /* 0x000000b200127202 */ /* 0x000fe40000000f00 */
[----:B------:R-:W-:Y:S02]  /*bf30*/  MOV R17, R177 ;  /* 0x000000b100117202 */ /* 0x000fe40000000f00 */
[----:B------:R-:W-:Y:S04]  /*bf40*/  MOV R23, R175 ;  /* 0x000000af00177202 */ /* 0x000fe80000000f00 */
[----:B------:R-:W-:Y:S02]  /*bf50*/  MOV R21, R173 ;  /* 0x000000ad00157202 */ /* 0x000fe40000000f00 */
[----:B------:R-:W-:Y:S02]  /*bf60*/  MOV R22, R174 ;  /* 0x000000ae00167202 */ /* 0x000fe40000000f00 */
[C---:B------:R-:W-:Y:S04]  /*bf70*/  HMMA.16816.F32.BF16 R172, R204.reuse, R148, R24 ;  /* 0x00000094ccac723c */ /* 0x040fe80000041818 */
[----:B------:R-:W-:Y:S02]  /*bf80*/  MOV R16, R176 ;  /* 0x000000b000107202 */ /* 0x000fe40000000f00 */
[----:B------:R-:W-:Y:S02]  /*bf90*/  MOV R20, R138 ;  /* 0x0000008a00147202 */ /* 0x000fe40000000f00 */
[-C--:B------:R-:W-:Y:S04]  /*bfa0*/  HMMA.16816.F32.BF16 R176, R204, R150.reuse, R28 ;  /* 0x00000096ccb0723c */ /* 0x080fe8000004181c */
[----:B------:R-:W-:Y:S01]  /*bfb0*/  MOV R26, R137 ;  /* 0x00000089001a7202 */ /* 0x000fe20000000f00 */
[----:B------:R-:W-:Y:S01]  /*bfc0*/  FADD.FTZ R225, R225, R20 ;  /* 0x00000014e1e17221 */ /* 0x000fe20000010000 */
[----:B------:R-:W-:Y:S02]  /*bfd0*/  MOV R27, R136 ;  /* 0x00000088001b7202 */ /* 0x000fe40000000f00 */
[C---:B------:R-:W-:Y:S04]  /*bfe0*/  HMMA.16816.F32.BF16 R148, R200.reuse, R150, R32 ;  /* 0x00000096c894723c */ /* 0x040fe80000041820 */
[----:B------:R-:W-:Y:S02]  /*bff0*/  FADD.FTZ R220, R220, R26 ;  /* 0x0000001adcdc7221 */ /* 0x000fe40000010000 */
[----:B------:R-:W-:Y:S02]  /*c000*/  FADD.FTZ R226, R226, R27 ;  /* 0x0000001be2e27221 */ /* 0x000fe40000010000 */
[-C--:B-1----:R-:W-:Y:S04]  /*c010*/  HMMA.16816.F32.BF16 R144, R200, R140.reuse, R36 ;  /* 0x0000008cc890723c */ /* 0x082fe80000041824 */
[----:B------:R-:W-:Y:S02]  /*c020*/  FADD.FTZ R220, R219, R220 ;  /* 0x000000dcdbdc7221 */ /* 0x000fe40000010000 */
[----:B------:R-:W-:Y:S02]  /*c030*/  FADD.FTZ R226, R224, R226 ;  /* 0x000000e2e0e27221 */ /* 0x000fe40000010000 */
[C---:B------:R-:W-:Y:S04]  /*c040*/  HMMA.16816.F32.BF16 R180, R204.reuse, R140, R40 ;  /* 0x0000008cccb4723c */ /* 0x040fe80000041828 */
[----:B------:R-:W-:Y:S02]  /*c050*/  FADD.FTZ R220, R21, R220 ;  /* 0x000000dc15dc7221 */ /* 0x000fe40000010000 */
[----:B------:R-:W-:Y:S02]  /*c060*/  FADD.FTZ R225, R223, R225 ;  /* 0x000000e1dfe17221 */ /* 0x000fe40000010000 */
[-C--:B------:R-:W-:Y:S04]  /*c070*/  HMMA.16816.F32.BF16 R184, R204, R142.reuse, R44 ;  /* 0x0000008eccb8723c */ /* 0x080fe8000004182c */
[----:B------:R-:W-:Y:S02]  /*c080*/  FADD.FTZ R220, R23, R220 ;  /* 0x000000dc17dc7221 */ /* 0x000fe40000010000 */
[----:B------:R-:W-:Y:S02]  /*c090*/  FADD.FTZ R226, R22, R226 ;  /* 0x000000e216e27221 */ /* 0x000fe40000010000 */
[C---:B------:R-:W-:Y:S04]  /*c0a0*/  HMMA.16816.F32.BF16 R140, R200.reuse, R142, R48 ;  /* 0x0000008ec88c723c */ /* 0x040fe80000041830 */
[----:B------:R-:W-:Y:S01]  /*c0b0*/  FADD.FTZ R220, R199, R220 ;  /* 0x000000dcc7dc7221 */ /* 0x000fe20000010000 */
[----:B------:R-:W-:Y:S01]  /*c0c0*/  MOV R199, R3 ;  /* 0x0000000300c77202 */ /* 0x000fe20000000f00 */
[----:B------:R-:W-:Y:S02]  /*c0d0*/  FADD.FTZ R225, R230, R225 ;  /* 0x000000e1e6e17221 */ /* 0x000fe40000010000 */
[-C--:B----4-:R-:W-:Y:S04]  /*c0e0*/  HMMA.16816.F32.BF16 R136, R200, R132.reuse, R52 ;  /* 0x00000084c888723c */ /* 0x090fe80000041834 */
        /* <DEDUP_REMOVED lines=22> */
[----:B------:R-:W-:Y:S01]  /*c250*/  FADD.FTZ R225, R198, R225 ;  /* 0x000000e1c6e17221 */ /* 0x000fe20000010000 */
[----:B------:R-:W-:Y:S01]  /*c260*/  MOV R198, R196 ;  /* 0x000000c400c67202 */ /* 0x000fe20000000f00 */
[-C--:B--2---:R-:W-:Y:S08]  /*c270*/  HMMA.16816.F32.BF16 R84, R200, R4.reuse, R84 ;  /* 0x00000004c854723c */ /* 0x084ff00000041854 */
[C---:B------:R-:W-:Y:S01]  /*c280*/  HMMA.16816.F32.BF16 R88, R204.reuse, R4, R88 ;  /* 0x00000004cc58723c */ /* 0x040fe20000041858 */
[----:B------:R-:W2:Y:S04]  /*c290*/  LDL R5, [R1+0xec] ;  /* 0x0000ec0001057983 */ /* 0x000ea80000100800 */
[----:B------:R-:W2:Y:S03]  /*c2a0*/  LDL.LU R4, [R1+0xe8] ;  /* 0x0000e80001047983 */ /* 0x000ea60000300800 */
[-C--:B------:R-:W-:Y:S08]  /*c2b0*/  HMMA.16816.F32.BF16 R92, R204, R6.reuse, R92 ;  /* 0x00000006cc5c723c */ /* 0x080ff0000004185c */
[C---:B------:R-:W-:Y:S07]  /*c2c0*/  HMMA.16816.F32.BF16 R96, R200.reuse, R6, R96 ;  /* 0x00000006c860723c */ /* 0x040fee0000041860 */
[----:B------:R-:W-:Y:S01]  /*c2d0*/  FADD.FTZ R6, R213, R220 ;  /* 0x000000dcd5067221 */ /* 0x000fe20000010000 */
[-C--:B---3--:R-:W-:Y:S04]  /*c2e0*/  HMMA.16816.F32.BF16 R100, R200, R8.reuse, R100 ;  /* 0x00000008c864723c */ /* 0x088fe80000041864 */
[----:B------:R1:W-:Y:S04]  /*c2f0*/  STL [R1+0xe4], R6 ;  /* 0x0000e40601007387 */ /* 0x0003e80000100800 */
[C---:B------:R-:W-:Y:S08]  /*c300*/  HMMA.16816.F32.BF16 R104, R204.reuse, R8, R104 ;  /* 0x00000008cc68723c */ /* 0x040ff00000041868 */
[-C--:B------:R-:W-:Y:S08]  /*c310*/  HMMA.16816.F32.BF16 R108, R204, R10.reuse, R108 ;  /* 0x0000000acc6c723c */ /* 0x080ff0000004186c */
[C---:B------:R-:W-:Y:S08]  /*c320*/  HMMA.16816.F32.BF16 R112, R200.reuse, R10, R112 ;  /* 0x0000000ac870723c */ /* 0x040ff00000041870 */
[-C--:B-----5:R-:W-:Y:S08]  /*c330*/  HMMA.16816.F32.BF16 R116, R200, R12.reuse, R116 ;  /* 0x0000000cc874723c */ /* 0x0a0ff00000041874 */
[C---:B------:R-:W-:Y:S08]  /*c340*/  HMMA.16816.F32.BF16 R120, R204.reuse, R12, R120 ;  /* 0x0000000ccc78723c */ /* 0x040ff00000041878 */
[-C--:B------:R-:W-:Y:S08]  /*c350*/  HMMA.16816.F32.BF16 R124, R204, R14.reuse, R124 ;  /* 0x0000000ecc7c723c */ /* 0x080ff0000004187c */
[----:B------:R-:W-:Y:S07]  /*c360*/  HMMA.16816.F32.BF16 R128, R200, R14, R128 ;  /* 0x0000000ec880723c */ /* 0x000fee0000041880 */
[----:B------:R-:W-:Y:S01]  /*c370*/  FADD.FTZ R203, R221, R226 ;  /* 0x000000e2ddcb7221 */ /* 0x000fe20000010000 */
[----:B------:R-:W-:Y:S01]  /*c380*/  MOV R200, R2 ;  /* 0x0000000200c87202 */ /* 0x000fe20000000f00 */
[----:B------:R-:W-:Y:S03]  /*c390*/  FADD.FTZ R202, R197, R225 ;  /* 0x000000e1c5ca7221 */ /* 0x000fe60000010000 */
[----:B------:R-:W-:Y:S02]  /*c3a0*/  MOV R197, R0 ;  /* 0x0000000000c57202 */ /* 0x000fe40000000f00 */
[C---:B--2---:R-:W-:Y:S02]  /*c3b0*/  ISETP.GT.AND P0, PT, R4.reuse, R5, PT ;  /* 0x000000050400720c */ /* 0x044fe40003f04270 */
[----:B------:R-:W-:Y:S05]  /*c3c0*/  IADD3 R4, R4, -0x1, RZ ;  /* 0xffffffff04047810 */ /* 0x000fea0007ffe0ff */
[----:B------:R1:W-:Y:S04]  /*c3d0*/  STL [R1+0xe8], R4 ;  /* 0x0000e80401007387 */ /* 0x0003e80000100800 */
[----:B------:R1:W-:Y:S02]  /*c3e0*/  STL [R1+0xe8], R4 ;  /* 0x0000e80401007387 */ /* 0x0003e40000100800 */
[----:B-1----:R-:W-:-:S05]  /*c3f0*/  @P0 BRA `(.L_x_1247) ;  /* 0xffffad3000000947 */ /* 0x002fca000383ffff */
.L_x_1236:
[----:B--2---:R-:W2:Y:S04]  /*c400*/  LDL R5, [R1+0xa8] ;  /* 0x0000a80001057983 */ /* 0x004ea80000100800 */
[----:B------:R-:W2:Y:S02]  /*c410*/  LDL R4, [R1+0xe8] ;  /* 0x0000e80001047983 */ /* 0x000ea40000100800 */
[----:B--2---:R-:W-:-:S13]  /*c420*/  ISETP.GE.AND P0, PT, R4, R5, PT ;  /* 0x000000050400720c */ /* 0x004fda0003f06270 */
[----:B------:R-:W-:Y:S05]  /*c430*/  @!P0 BRA `(.L_x_1248) ;  /* 0x0000479000008947 */ /* 0x000fea0003800000 */
[----:B------:R-:W-:Y:S01]  /*c440*/  IMAD.MOV.U32 R200, RZ, RZ, R2 ;  /* 0x000000ffffc87224 */ /* 0x000fe200078e0002 */
[----:B------:R-:W-:Y:S01]  /*c450*/  MOV R198, R196 ;  /* 0x000000c400c67202 */ /* 0x000fe20000000f00 */
[----:B------:R-:W-:Y:S01]  /*c460*/  IMAD.MOV.U32 R199, RZ, RZ, R3 ;  /* 0x000000ffffc77224 */ /* 0x000fe200078e0003 */
[----:B------:R-:W-:Y:S02]  /*c470*/  MOV R197, R0 ;  /* 0x0000000000c57202 */ /* 0x000fe40000000f00 */
.L_x_1255:
[----:B------:R-:W2:Y:S01]  /*c480*/  LDL R11, [R1+0xb8] ;  /* 0x0000b800010b7983 */ /* 0x000ea20000100800 */
[----:B------:R-:W-:Y:S04]  /*c490*/  DEPBAR.LE SB0, 0x0 ;  /* 0x000080000000791a */ /* 0x000fe80000000000 */
[----:B------:R-:W3:Y:S01]  /*c4a0*/  LDL R10, [R1+0xb4] ;  /* 0x0000b400010a7983 */ /* 0x000ee20000100800 */
[----:B------:R-:W-:Y:S03]  /*c4b0*/  WARPSYNC 0xffffffff ;  /* 0xffffffff00007948 */ /* 0x000fe60003800000 */
[----:B------:R-:W4:Y:S04]  /*c4c0*/  LDL.64 R8, [R1+0xc8] ;  /* 0x0000c80001087983 */ /* 0x000f280000100a00 */
[----:B------:R-:W5:Y:S04]  /*c4d0*/  LDL R7, [R1+0x9c] ;  /* 0x00009c0001077983 */ /* 0x000f680000100800 */
[----:B------:R-:W4:Y:S04]  /*c4e0*/  LDL R6, [R1+0x4] ;  /* 0x0000040001067983 */ /* 0x000f280000100800 */
[----:B------:R-:W5:Y:S04]  /*c4f0*/  LDL R5, [R1] ;  /* 0x0000000001057983 */ /* 0x000f680000100800 */
[----:B------:R-:W5:Y:S04]  /*c500*/  LDL R4, [R1+0x18] ;  /* 0x0000180001047983 */ /* 0x000f680000100800 */
[----:B------:R-:W-:Y:S06]  /*c510*/  BAR.SYNC.DEFER_BLOCKING 0x0 ;  /* 0x0000000000007b1d */ /* 0x000fec0000010000 */
[----:B------:R1:W1:Y:S04]  /*c520*/  LDSM.16.M88.4 R64, [R251] ;  /* 0x00000000fb40783b */ /* 0x0002680000000200 */
[----:B------:R1:W1:Y:S04]  /*c530*/  LDSM.16.M88.4 R60, [R251+0x2000] ;  /* 0x00200000fb3c783b */ /* 0x0002680000000200 */
        /* <DEDUP_REMOVED lines=10> */
[C---:B--2---:R-:W-:Y:S01]  /*c5e0*/  IMAD.WIDE.U32 R2, R11.reuse, c[0x0][0x208], RZ ;  /* 0x000082000b027a25 */ /* 0x044fe200078e00ff */
[----:B------:R-:W-:Y:S02]  /*c5f0*/  SHF.R.S32.HI R0, RZ, 0x1f, R11 ;  /* 0x0000001fff007819 */ /* 0x000fe4000001140b */
[----:B---3--:R-:W-:Y:S03]  /*c600*/  SHF.R.S32.HI R52, RZ, 0x1f, R10 ;  /* 0x0000001fff347819 */ /* 0x008fe6000001140a */
[----:B------:R-:W-:Y:S04]  /*c610*/  IMAD R0, R0, c[0x0][0x208], RZ ;  /* 0x0000820000007a24 */ /* 0x000fe800078e02ff */
[----:B------:R-:W-:Y:S02]  /*c620*/  IMAD R0, R11, c[0x0][0x20c], R0 ;  /* 0x000083000b007a24 */ /* 0x000fe400078e0200 */
[----:B------:R-:W-:Y:S02]  /*c630*/  IMAD R52, R52, c[0x0][0x218], RZ ;  /* 0x0000860034347a24 */ /* 0x000fe400078e02ff */
[----:B------:R-:W-:Y:S02]  /*c640*/  IMAD.IADD R3, R3, 0x1, R0 ;  /* 0x0000000103037824 */ /* 0x000fe400078e0200 */
[----:B------:R-:W-:Y:S01]  /*c650*/  IMAD R52, R10, c[0x0][0x21c], R52 ;  /* 0x000087000a347a24 */ /* 0x000fe200078e0234 */
[----:B----4-:R-:W-:Y:S01]  /*c660*/  SHF.L.U32 R44, R6, 0x1, RZ ;  /* 0x00000001062c7819 */ /* 0x010fe200000006ff */
[----:B------:R-:W-:Y:S05]  /*c670*/  IMAD.WIDE.U32 R2, R10, c[0x0][0x218], R2 ;  /* 0x000086000a027a25 */ /* 0x000fea00078e0002 */
[----:B------:R-:W-:Y:S02]  /*c680*/  IADD3 R0, P0, R8, R2, RZ ;  /* 0x0000000208007210 */ /* 0x000fe40007f1e0ff */
[----:B------:R-:W-:Y:S01]  /*c690*/  SHF.L.U64.HI R2, R6, 0x1, R252 ;  /* 0x0000000106027819 */ /* 0x000fe200000102fc */
[----:B-----5:R-:W-:Y:S01]  /*c6a0*/  IMAD.SHL.U32 R40, R4, 0x2, RZ ;  /* 0x0000000204287824 */ /* 0x020fe200078e00ff */
[----:B------:R-:W-:Y:S02]  /*c6b0*/  IADD3.X R52, R7, R3, R52, P0, !PT ;  /* 0x0000000307347210 */ /* 0x000fe400007fe434 */
[----:B------:R-:W-:Y:S02]  /*c6c0*/  LEA R45, P0, R0, c[0x0][0x1f8], 0x1 ;  /* 0x00007e00002d7a11 */ /* 0x000fe400078008ff */
[----:B------:R-:W-:Y:S02]  /*c6d0*/  SHF.L.U64.HI R3, R4, 0x1, R5 ;  /* 0x0000000104037819 */ /* 0x000fe40000010205 */
[----:B------:R-:W-:Y:S01]  /*c6e0*/  LEA.HI.X R52, R0, c[0x0][0x1fc], R52, 0x1, P0 ;  /* 0x00007f0000347a11 */ /* 0x000fe200000f0c34 */
[----:B------:R-:W-:-:S06]  /*c6f0*/  BRA.DIV ~URZ, `(.L_x_1249) ;  /* 0x0000a4827f007947 */ /* 0x000fcc000b800000 */
[----:B-1----:R1:W2:Y:S02]  /*c700*/  SHFL.IDX PT, R28, R52, RZ, 0x181f ;  /* 0x00181fff341c7589 */ /* 0x0022a400000e0000 */
.L_x_1296:
[-C--:B------:R-:W-:Y:S01]  /*c710*/  HMMA.16816.F32.BF16 R4, R64, R16.reuse, RZ ;  /* 0x000000104004723c */ /* 0x080fe200000418ff */
[----:B------:R-:W3:Y:S01]  /*c720*/  LDL R196, [R1+0x18] ;  /* 0x0000180001c47983 */ /* 0x000ee20000100800 */
[----:B------:R-:W-:Y:S03]  /*c730*/  BSSY B0, `(.L_x_1250) ;  /* 0x00001b4000007945 */ /* 0x000fe60003800000 */
[----:B------:R-:W4:Y:S03]  /*c740*/  LDL R201, [R1+0x4] ;  /* 0x0000040001c97983 */ /* 0x000f260000100800 */
[C---:B------:R-:W-:Y:S01]  /*c750*/  HMMA.16816.F32.BF16 R8, R60.reuse, R16, RZ ;  /* 0x000000103c08723c */ /* 0x040fe200000418ff */
[----:B------:R-:W5:Y:S04]  /*c760*/  LDL R53, [R1+0x8] ;  /* 0x0000080001357983 */ /* 0x000f680000100800 */
[----:B------:R-:W1:Y:S03]  /*c770*/  SHFL.IDX PT, R36, R45, RZ, 0x181f ;  /* 0x00181fff2d247589 */ /* 0x000e6600000e0000 */
[-C--:B------:R-:W-:Y:S05]  /*c780*/  HMMA.16816.F32.BF16 R12, R60, R18.reuse, RZ ;  /* 0x000000123c0c723c */ /* 0x080fea00000418ff */
[----:B------:R-:W2:Y:S03]  /*c790*/  SHFL.IDX PT, R38, R45, 0x1, 0x181f ;  /* 0x00381f002d267f89 */ /* 0x000ea600000e0000 */
[C---:B------:R-:W-:Y:S05]  /*c7a0*/  HMMA.16816.F32.BF16 R16, R64.reuse, R18, RZ ;  /* 0x000000124010723c */ /* 0x040fea00000418ff */
[----:B------:R-:W1:Y:S03]  /*c7b0*/  SHFL.IDX PT, R0, R52, 0x1, 0x181f ;  /* 0x00381f0034007f89 */ /* 0x000e6600000e0000 */
[-C--:B------:R-:W-:Y:S05]  /*c7c0*/  HMMA.16816.F32.BF16 R20, R64, R32.reuse, RZ ;  /* 0x000000204014723c */ /* 0x080fea00000418ff */
[----:B------:R-:W1:Y:S03]  /*c7d0*/  SHFL.IDX PT, R41, R45, 0x2, 0x181f ;  /* 0x00581f002d297f89 */ /* 0x000e6600000e0000 */
[C---:B------:R-:W-:Y:S05]  /*c7e0*/  HMMA.16816.F32.BF16 R24, R60.reuse, R32, RZ ;  /* 0x000000203c18723c */ /* 0x040fea00000418ff */
[----:B------:R-:W2:Y:S08]  /*c7f0*/  SHFL.IDX PT, R42, R52, 0x2, 0x181f ;  /* 0x00581f00342a7f89 */ /* 0x000eb000000e0000 */
[----:B------:R-:W3:Y:S08]  /*c800*/  SHFL.IDX PT, R45, R45, 0x3, 0x181f ;  /* 0x00781f002d2d7f89 */ /* 0x000ef000000e0000 */
[----:B-1----:R-:W1:Y:S01]  /*c810*/  SHFL.IDX PT, R52, R52, 0x3, 0x181f ;  /* 0x00781f0034347f89 */ /* 0x002e6200000e0000 */
[C---:B------:R-:W-:Y:S02]  /*c820*/  IADD3 R30, P4, R36.reuse, R40, RZ ;  /* 0x00000028241e7210 */ /* 0x040fe40007f9e0ff */
[----:B------:R-:W-:Y:S02]  /*c830*/  IADD3 R36, P5, R36, R44, RZ ;  /* 0x0000002c24247210 */ /* 0x000fe40007fbe0ff */
[CC--:B--2---:R-:W-:Y:S02]  /*c840*/  IADD3.X R31, R28.reuse, R3.reuse, RZ, P4, !PT ;  /* 0x000000031c1f7210 */ /* 0x0c4fe400027fe4ff */
[----:B------:R-:W-:Y:S02]  /*c850*/  IADD3.X R37, R28, R2, RZ, P5, !PT ;  /* 0x000000021c257210 */ /* 0x000fe40002ffe4ff */
[C---:B------:R-:W-:Y:S02]  /*c860*/  IADD3 R46, P4, R38.reuse, R40, RZ ;  /* 0x00000028262e7210 */ /* 0x040fe40007f9e0ff */
[----:B------:R-:W-:Y:S02]  /*c870*/  IADD3 R38, P5, R38, R44, RZ ;  /* 0x0000002c26267210 */ /* 0x000fe40007fbe0ff */
[CC--:B------:R-:W-:Y:S02]  /*c880*/  IADD3.X R47, R0.reuse, R3.reuse, RZ, P4, !PT ;  /* 0x00000003002f7210 */ /* 0x0c0fe400027fe4ff */
[----:B------:R-:W-:Y:S02]  /*c890*/  IADD3.X R39, R0, R2, RZ, P5, !PT ;  /* 0x0000000200277210 */ /* 0x000fe40002ffe4ff */
[----:B---3--:R-:W-:Y:S02]  /*c8a0*/  ISETP.GE.AND P2, PT, R196, c[0x0][0x1d4], PT ;  /* 0x00007500c4007a0c */ /* 0x008fe40003f46270 */
[----:B----4-:R-:W-:Y:S02]  /*c8b0*/  ISETP.GE.AND P0, PT, R201, c[0x0][0x1d4], PT ;  /* 0x00007500c9007a0c */ /* 0x010fe40003f06270 */
[----:B------:R-:W-:Y:S04]  /*c8c0*/  SEL R0, RZ, 0x10, P2 ;  /* 0x00000010ff007807 */ /* 0x000fe80001000000 */
[C---:B------:R-:W-:Y:S02]  /*c8d0*/  IADD3 R54, -R0.reuse, 0x10, RZ ;  /* 0x0000001000367810 */ /* 0x040fe40007ffe1ff */
[----:B------:R-:W-:Y:S03]  /*c8e0*/  ISETP.NE.U32.AND P6, PT, R0, RZ, PT ;  /* 0x000000ff0000720c */ /* 0x000fe60003fc5070 */
[----:B-----5:R2:W-:Y:S01]  /*c8f0*/  LDGSTS.E.BYPASS.LTC128B.128 [R53+0x100], [R30.64], !P2 ;  /* 0x001000001e357fae */ /* 0x0205e2000d101d48 */
[----:B------:R-:W-:Y:S07]  /*c900*/  LOP3.LUT R54, R54, 0xf, RZ, 0xc0, !PT ;  /* 0x0000000f36367812 */ /* 0x000fee00078ec0ff */
[----:B------:R3:W-:Y:S08]  /*c910*/  LDGSTS.E.BYPASS.LTC128B.128 [R53+0x2100], [R36.64], !P0 ;  /* 0x0210000024357fae */ /* 0x0007f0000c101d48 */
[----:B------:R4:W-:Y:S08]  /*c920*/  LDGSTS.E.BYPASS.LTC128B.128 [R53+0x900], [R46.64], !P2 ;  /* 0x009000002e357fae */ /* 0x0009f0000d101d48 */
[----:B------:R5:W-:Y:S01]  /*c930*/  LDGSTS.E.BYPASS.LTC128B.128 [R53+0x2900], [R38.64], !P0 ;  /* 0x0290000026357fae */ /* 0x000be2000c101d48 */
[-C--:B--2---:R-:W-:Y:S08]  /*c940*/  HMMA.16816.F32.BF16 R28, R60, R34.reuse, RZ ;  /* 0x000000223c1c723c */ /* 0x084ff000000418ff */
[C---:B------:R-:W-:Y:S04]  /*c950*/  HMMA.16816.F32.BF16 R32, R64.reuse, R34, RZ ;  /* 0x000000224020723c */ /* 0x040fe800000418ff */
[C---:B---3--:R-:W-:Y:S04]  /*c960*/  IADD3 R36, P4, R41.reuse, R40, RZ ;  /* 0x0000002829247210 */ /* 0x048fe80007f9e0ff */
[----:B------:R-:W-:Y:S04]  /*c970*/  IADD3.X R37, R42, R3, RZ, P4, !PT ;  /* 0x000000032a257210 */ /* 0x000fe800027fe4ff */
[----:B----4-:R-:W-:Y:S01]  /*c980*/  SEL R46, RZ, 0x10, P0 ;  /* 0x00000010ff2e7807 */ /* 0x010fe20000000000 */
[----:B------:R5:W-:Y:S01]  /*c990*/  LDGSTS.E.BYPASS.LTC128B.128 [R53+0x1100], [R36.64], !P2 ;  /* 0x0110000024357fae */ /* 0x000be2000d101d48 */
[----:B------:R-:W-:Y:S02]  /*c9a0*/  IADD3 R58, P2, R41, R44, RZ ;  /* 0x0000002c293a7210 */ /* 0x000fe40007f5e0ff */
[----:B------:R-:W-:Y:S02]  /*c9b0*/  ISETP.NE.U32.AND P5, PT, R46, RZ, PT ;  /* 0x000000ff2e00720c */ /* 0x000fe40003fa5070 */
[----:B------:R-:W-:Y:S02]  /*c9c0*/  IADD3.X R59, R42, R2, RZ, P2, !PT ;  /* 0x000000022a3b7210 */ /* 0x000fe400017fe4ff */
[-C--:B------:R-:W-:Y:S02]  /*c9d0*/  IADD3 R54, P4, P2, R54, R45.reuse, R40 ;  /* 0x0000002d36367210 */ /* 0x080fe40007a9e028 */
[----:B------:R-:W-:Y:S01]  /*c9e0*/  IADD3 R46, -R46, 0x10, RZ ;  /* 0x000000102e2e7810 */ /* 0x000fe20007ffe1ff */
[----:B------:R2:W-:Y:S01]  /*c9f0*/  LDGSTS.E.BYPASS.LTC128B.128 [R53+0x3100], [R58.64], !P0 ;  /* 0x031000003a357fae */ /* 0x0005e2000c101d48 */
[-C--:B-1----:R-:W-:Y:S02]  /*ca00*/  IADD3.X R55, RZ, R52.reuse, R3, P4, P2 ;  /* 0x00000034ff377210 */ /* 0x082fe400027e4403 */
[----:B------:R-:W-:Y:S04]  /*ca10*/  LOP3.LUT R46, R46, 0xf, RZ, 0xc0, !PT ;  /* 0x0000000f2e2e7812 */ /* 0x000fe800078ec0ff */
[----:B------:R-:W-:Y:S01]  /*ca20*/  IADD3 R56, P4, P2, R46, R45, R44 ;  /* 0x0000002d2e387210 */ /* 0x000fe20007a9e02c */
[----:B------:R2:W-:Y:S03]  /*ca30*/  LDGSTS.E.BYPASS.LTC128B.128.ZFILL [R53+0x1900], [R54.64], P6 ;  /* 0x0190000036357fae */ /* 0x0005e6000b141d48 */
[----:B------:R-:W-:Y:S05]  /*ca40*/  IADD3.X R57, RZ, R52, R2, P4, P2 ;  /* 0x00000034ff397210 */ /* 0x000fea00027e4402 */
[----:B------:R-:W3:Y:S01]  /*ca50*/  LDL R2, [R1+0xa8] ;  /* 0x0000a80001027983 */ /* 0x000ee20000100800 */
[-C--:B-----5:R-:W-:Y:S03]  /*ca60*/  HMMA.16816.F32.BF16 R36, R64, R48.reuse, RZ ;  /* 0x000000304024723c */ /* 0x0a0fe600000418ff */
[----:B------:R2:W-:Y:S05]  /*ca70*/  LDGSTS.E.BYPASS.LTC128B.128.ZFILL [R53+0x3900], [R56.64], P5 ;  /* 0x0390000038357fae */ /* 0x0005ea000a941d48 */
[C---:B------:R-:W-:Y:S03]  /*ca80*/  HMMA.16816.F32.BF16 R40, R60.reuse, R48, RZ ;  /* 0x000000303c28723c */ /* 0x040fe600000418ff */
[----:B------:R-:W3:Y:S04]  /*ca90*/  LDL R3, [R1+0xe8] ;  /* 0x0000e80001037983 */ /* 0x000ee80000100800 */
[----:B------:R-:W0:Y:S01]  /*caa0*/  LDGDEPBAR ;  /* 0x00000000000079af */ /* 0x000e220000000000 */
[-C--:B------:R-:W-:Y:S08]  /*cab0*/  HMMA.16816.F32.BF16 R44, R60, R50.reuse, RZ ;  /* 0x000000323c2c723c */ /* 0x080ff000000418ff */
[C---:B------:R-:W-:Y:S08]  /*cac0*/  HMMA.16816.F32.BF16 R48, R64.reuse, R50, RZ ;  /* 0x000000324030723c */ /* 0x040ff000000418ff */
[-C--:B--2---:R-:W-:Y:S08]  /*cad0*/  HMMA.16816.F32.BF16 R52, R64, R204.reuse, RZ ;  /* 0x000000cc4034723c */ /* 0x084ff000000418ff */
        /* <DEDUP_REMOVED lines=43> */
[----:B------:R-:W-:Y:S02]  /*cd90*/  LDSM.16.M88.4 R220, [R238+-0x1000] ;  /* 0xfff00000eedc783b */ /* 0x000fe40000000200 */
[----:B---3--:R-:W-:Y:S05]  /*cda0*/  ISETP.GT.AND P2, PT, R3, R2, PT ;  /* 0x000000020300720c */ /* 0x008fea0003f44270 */
[----:B------:R-:W-:Y:S01]  /*cdb0*/  HMMA.16816.F32.BF16 R64, R204, R226, R64 ;  /* 0x000000e2cc40723c */ /* 0x000fe20000041840 */
[----:B------:R-:W3:Y:S07]  /*cdc0*/  LDSM.16.M88.4 R204, [R238+-0x1800] ;  /* 0xffe80000eecc783b */ /* 0x000eee0000000200 */
[-C--:B-1----:R-:W-:Y:S01]  /*cdd0*/  HMMA.16816.F32.BF16 R4, R208, R212.reuse, R4 ;  /* 0x000000d4d004723c */ /* 0x082fe20000041804 */
[----:B------:R-:W1:Y:S07]  /*cde0*/  LDSM.16.M88.4 R224, [R238+-0x800] ;  /* 0xfff80000eee0783b */ /* 0x000e6e0000000200 */
        /* <DEDUP_REMOVED lines=104> */
[----:B------:R-:W-:Y:S03]  /*d470*/  FMUL.FTZ R19, R19, c[0x0][0x320] ;  /* 0x0000c80013137a20 */ /* 0x000fe60000410000 */
[----:B------:R4:W1:Y:S10]  /*d480*/  MUFU.TANH R216, R7 ;  /* 0x0000000700d87308 */ /* 0x0008740000002400 */
[----:B------:R-:W1:Y:S10]  /*d490*/  MUFU.TANH R222, R8 ;  /* 0x0000000800de7308 */ /* 0x000e740000002400 */
[----:B------:R-:W1:Y:S01]  /*d4a0*/  MUFU.TANH R223, R9 ;  /* 0x0000000900df7308 */ /* 0x000e620000002400 */
[----:B----4-:R-:W4:Y:S09]  /*d4b0*/  LDSM.16.M88.4 R4, [R238+0x800] ;  /* 0x00080000ee04783b */ /* 0x010f320000000200 */
[----:B------:R-:W1:Y:S10]  /*d4c0*/  MUFU.TANH R206, R10 ;  /* 0x0000000a00ce7308 */ /* 0x000e740000002400 */
[----:B------:R5:W1:Y:S10]  /*d4d0*/  MUFU.TANH R207, R11 ;  /* 0x0000000b00cf7308 */ /* 0x000a740000002400 */
[----:B------:R1:W1:Y:S10]  /*d4e0*/  MUFU.TANH R225, R12 ;  /* 0x0000000c00e17308 */ /* 0x0002740000002400 */
[----:B------:R2:W2:Y:S01]  /*d4f0*/  MUFU.TANH R226, R13 ;  /* 0x0000000d00e27308 */ /* 0x0004a20000002400 */
[----:B-----5:R-:W5:Y:S01]  /*d500*/  LDSM.16.M88.4 R8, [R238+0x1000] ;  /* 0x00100000ee08783b */ /* 0x020f620000000200 */
[-C--:B----4-:R-:W-:Y:S08]  /*d510*/  HMMA.16816.F32.BF16 R20, R212, R4.reuse, R20 ;  /* 0x00000004d414723c */ /* 0x090ff00000041814 */
[----:B------:R-:W4:Y:S01]  /*d520*/  MUFU.TANH R218, R16 ;  /* 0x0000001000da7308 */ /* 0x000f220000002400 */
[C---:B------:R-:W-:Y:S04]  /*d530*/  HMMA.16816.F32.BF16 R24, R208.reuse, R4, R24 ;  /* 0x00000004d018723c */ /* 0x040fe80000041818 */
[----:B-1----:R-:W-:Y:S05]  /*d540*/  FMUL.FTZ R12, R14, c[0x0][0x320] ;  /* 0x0000c8000e0c7a20 */ /* 0x002fea0000410000 */
[----:B------:R-:W1:Y:S01]  /*d550*/  MUFU.TANH R219, R17 ;  /* 0x0000001100db7308 */ /* 0x000e620000002400 */
[-C--:B------:R-:W-:Y:S03]  /*d560*/  HMMA.16816.F32.BF16 R28, R208, R6.reuse, R28 ;  /* 0x00000006d01c723c */ /* 0x080fe6000004181c */
[----:B--2---:R-:W-:Y:S05]  /*d570*/  FMUL.FTZ R13, R15, c[0x0][0x320] ;  /* 0x0000c8000f0d7a20 */ /* 0x004fea0000410000 */
[C---:B------:R-:W-:Y:S01]  /*d580*/  HMMA.16816.F32.BF16 R32, R212.reuse, R6, R32 ;  /* 0x00000006d420723c */ /* 0x040fe20000041820 */
[----:B------:R2:W1:Y:S01]  /*d590*/  MUFU.TANH R227, R18 ;  /* 0x0000001200e37308 */ /* 0x0004620000002400 */
[----:B------:R-:W1:Y:S01]  /*d5a0*/  LDSM.16.M88.4 R4, [R238+0x1800] ;  /* 0x00180000ee04783b */ /* 0x000e620000000200 */
[----:B------:R-:W-:Y:S04]  /*d5b0*/  DEPBAR.LE SB0, 0x0 ;  /* 0x000080000000791a */ /* 0x000fe80000000000 */
[----:B------:R-:W-:Y:S02]  /*d5c0*/  FMUL.FTZ R20, R20, c[0x0][0x320] ;  /* 0x0000c80014147a20 */ /* 0x000fe40000410000 */
[----:B------:R-:W-:Y:S02]  /*d5d0*/  FMUL.FTZ R21, R21, c[0x0][0x320] ;  /* 0x0000c80015157a20 */ /* 0x000fe40000410000 */
[----:B------:R3:W1:Y:S01]  /*d5e0*/  MUFU.TANH R228, R19 ;  /* 0x0000001300e47308 */ /* 0x0006620000002400 */
[----:B------:R-:W-:Y:S01]  /*d5f0*/  BAR.SYNC.DEFER_BLOCKING 0x0 ;  /* 0x0000000000007b1d */ /* 0x000fe20000010000 */
[----:B------:R-:W-:Y:S01]  /*d600*/  FMUL.FTZ R22, R22, c[0x0][0x320] ;  /* 0x0000c80016167a20 */ /* 0x000fe20000410000 */
[-C--:B-----5:R-:W-:Y:S05]  /*d610*/  HMMA.16816.F32.BF16 R36, R212, R8.reuse, R36 ;  /* 0x00000008d424723c */ /* 0x0a0fea0000041824 */
[----:B------:R-:W-:Y:S02]  /*d620*/  FMUL.FTZ R15, R26, c[0x0][0x320] ;  /* 0x0000c8001a0f7a20 */ /* 0x000fe40000410000 */
[----:B------:R5:W1:Y:S01]  /*d630*/  MUFU.TANH R224, R20 ;  /* 0x0000001400e07308 */ /* 0x000a620000002400 */
[----:B------:R-:W-:Y:S01]  /*d640*/  FMUL.FTZ R14, R27, c[0x0][0x320] ;  /* 0x0000c8001b0e7a20 */ /* 0x000fe20000410000 */
[C---:B------:R-:W-:Y:S04]  /*d650*/  HMMA.16816.F32.BF16 R40, R208.reuse, R8, R40 ;  /* 0x00000008d028723c */ /* 0x040fe80000041828 */
[----:B--2---:R-:W-:Y:S02]  /*d660*/  FMUL.FTZ R18, R24, c[0x0][0x320] ;  /* 0x0000c80018127a20 */ /* 0x004fe40000410000 */
[----:B------:R-:W-:Y:S02]  /*d670*/  FMUL.FTZ R17, R30, c[0x0][0x320] ;  /* 0x0000c8001e117a20 */ /* 0x000fe40000410000 */
[----:B------:R2:W2:Y:S01]  /*d680*/  MUFU.TANH R221, R21 ;  /* 0x0000001500dd7308 */ /* 0x0004a20000002400 */
[-C--:B------:R-:W-:Y:S03]  /*d690*/  HMMA.16816.F32.BF16 R44, R208, R10.reuse, R44 ;  /* 0x0000000ad02c723c */ /* 0x080fe6000004182c */
[----:B---3--:R-:W-:Y:S02]  /*d6a0*/  FMUL.FTZ R19, R25, c[0x0][0x320] ;  /* 0x0000c80019137a20 */ /* 0x008fe40000410000 */
[----:B------:R-:W-:Y:S02]  /*d6b0*/  FMUL.FTZ R16, R31, c[0x0][0x320] ;  /* 0x0000c8001f107a20 */ /* 0x000fe40000410000 */
[----:B------:R-:W-:Y:S01]  /*d6c0*/  FMUL.FTZ R31, R32, c[0x0][0x320] ;  /* 0x0000c800201f7a20 */ /* 0x000fe20000410000 */
[C---:B------:R-:W-:Y:S01]  /*d6d0*/  HMMA.16816.F32.BF16 R48, R212.reuse, R10, R48 ;  /* 0x0000000ad430723c */ /* 0x040fe20000041830 */
[----:B------:R3:W3:Y:S03]  /*d6e0*/  MUFU.TANH R229, R22 ;  /* 0x0000001600e57308 */ /* 0x0006e60000002400 */
[----:B------:R-:W-:Y:S02]  /*d6f0*/  FMUL.FTZ R32, R33, c[0x0][0x320] ;  /* 0x0000c80021207a20 */ /* 0x000fe40000410000 */
[----:B-----5:R-:W-:Y:S02]  /*d700*/  FMUL.FTZ R20, R29, c[0x0][0x320] ;  /* 0x0000c8001d147a20 */ /* 0x020fe40000410000 */
[-C--:B-1----:R-:W-:Y:S03]  /*d710*/  HMMA.16816.F32.BF16 R52, R212, R4.reuse, R52 ;  /* 0x00000004d434723c */ /* 0x082fe60000041834 */
[----:B------:R-:W1:Y:S01]  /*d720*/  MUFU.TANH R12, R12 ;  /* 0x0000000c000c7308 */ /* 0x000e620000002400 */
[----:B------:R-:W-:Y:S02]  /*d730*/  FMUL.FTZ R42, R42, c[0x0][0x320] ;  /* 0x0000c8002a2a7a20 */ /* 0x000fe40000410000 */
[----:B------:R-:W-:Y:S02]  /*d740*/  FMUL.FTZ R27, R35, c[0x0][0x320] ;  /* 0x0000c800231b7a20 */ /* 0x000fe40000410000 */
[C---:B------:R-:W-:Y:S04]  /*d750*/  HMMA.16816.F32.BF16 R56, R208.reuse, R4, R56 ;  /* 0x00000004d038723c */ /* 0x040fe80000041838 */
[----:B------:R-:W-:Y:S01]  /*d760*/  FMUL.FTZ R45, R45, c[0x0][0x320] ;  /* 0x0000c8002d2d7a20 */ /* 0x000fe20000410000 */
[----:B------:R-:W1:Y:S01]  /*d770*/  MUFU.TANH R230, R42 ;  /* 0x0000002a00e67308 */ /* 0x000e620000002400 */
[----:B--2---:R-:W-:Y:S02]  /*d780*/  FMUL.FTZ R21, R28, c[0x0][0x320] ;  /* 0x0000c8001c157a20 */ /* 0x004fe40000410000 */
[-C--:B------:R-:W-:Y:S04]  /*d790*/  HMMA.16816.F32.BF16 R60, R208, R6.reuse, R60 ;  /* 0x00000006d03c723c */ /* 0x080fe8000004183c */
[----:B---3--:R-:W-:Y:S02]  /*d7a0*/  FMUL.FTZ R22, R23, c[0x0][0x320] ;  /* 0x0000c80017167a20 */ /* 0x008fe40000410000 */
[----:B------:R-:W-:Y:S01]  /*d7b0*/  FMUL.FTZ R28, R34, c[0x0][0x320] ;  /* 0x0000c800221c7a20 */ /* 0x000fe20000410000 */
[----:B------:R2:W3:Y:S01]  /*d7c0*/  MUFU.TANH R231, R45 ;  /* 0x0000002d00e77308 */ /* 0x0004e20000002400 */
[----:B------:R-:W-:Y:S04]  /*d7d0*/  HMMA.16816.F32.BF16 R64, R212, R6, R64 ;  /* 0x00000006d440723c */ /* 0x000fe80000041840 */
[----:B------:R-:W-:Y:S02]  /*d7e0*/  FMUL.FTZ R34, R36, c[0x0][0x320] ;  /* 0x0000c80024227a20 */ /* 0x000fe40000410000 */
[----:B------:R-:W-:Y:S02]  /*d7f0*/  FMUL.FTZ R33, R37, c[0x0][0x320] ;  /* 0x0000c80025217a20 */ /* 0x000fe40000410000 */
[----:B------:R-:W-:Y:S01]  /*d800*/  FMUL.FTZ R30, R38, c[0x0][0x320] ;  /* 0x0000c800261e7a20 */ /* 0x000fe20000410000 */
[----:B------:R-:W1:Y:S03]  /*d810*/  MUFU.TANH R13, R13 ;  /* 0x0000000d000d7308 */ /* 0x000e660000002400 */
        /* <DEDUP_REMOVED lines=8> */
[----:B--2---:R-:W-:Y:S02]  /*d8a0*/  FMUL.FTZ R45, R48, c[0x0][0x320] ;  /* 0x0000c800302d7a20 */ /* 0x004fe40000410000 */
[----:B------:R-:W-:Y:S01]  /*d8b0*/  FMUL.FTZ R44, R49, c[0x0][0x320] ;  /* 0x0000c800312c7a20 */ /* 0x000fe20000410000 */
[----:B------:R-:W2:Y:S01]  /*d8c0*/  MUFU.TANH R18, R18 ;  /* 0x0000001200127308 */ /* 0x000ea20000002400 */
        /* <DEDUP_REMOVED lines=20> */
[----:B------:R-:W-:Y:S05]  /*da10*/  FMUL.FTZ R66, R66, c[0x0][0x320] ;  /* 0x0000c80042427a20 */ /* 0x000fea0000410000 */
        /* <DEDUP_REMOVED lines=29> */
[----:B------:R-:W1:Y:S10]  /*dbf0*/  MUFU.TANH R35, R35 ;  /* 0x0000002300237308 */ /* 0x000e740000002400 */
[----:B------:R1:W1:Y:S10]  /*dc00*/  MUFU.TANH R210, R60 ;  /* 0x0000003c00d27308 */ /* 0x0002740000002400 */
[----:B------:R-:W1:Y:S10]  /*dc10*/  MUFU.TANH R43, R43 ;  /* 0x0000002b002b7308 */ /* 0x000e740000002400 */
[----:B------:R-:W1:Y:S10]  /*dc20*/  MUFU.TANH R37, R37 ;  /* 0x0000002500257308 */ /* 0x000e740000002400 */
[----:B------:R-:W1:Y:S10]  /*dc30*/  MUFU.TANH R36, R36 ;  /* 0x0000002400247308 */ /* 0x000e740000002400 */
[----:B------:R-:W1:Y:S10]  /*dc40*/  MUFU.TANH R50, R50 ;  /* 0x0000003200327308 */ /* 0x000e740000002400 */
[----:B------:R-:W1:Y:S10]  /*dc50*/  MUFU.TANH R49, R49 ;  /* 0x0000003100317308 */ /* 0x000e740000002400 */
[----:B------:R1:W1:Y:S10]  /*dc60*/  MUFU.TANH R214, R66 ;  /* 0x0000004200d67308 */ /* 0x0002740000002400 */
[----:B------:R-:W1:Y:S01]  /*dc70*/  MUFU.TANH R48, R48 ;  /* 0x0000003000307308 */ /* 0x000e620000002400 */
[----:B------:R-:W-:-:S05]  /*dc80*/  @!P2 BRA `(.L_x_1251) ;  /* 0x000005e00000a947 */ /* 0x000fca0003800000 */
[----:B--234-:R-:W2:Y:S04]  /*dc90*/  LDL R51, [R1+0xbc] ;  /* 0x0000bc0001337983 */ /* 0x01cea80000100800 */
[----:B------:R-:W3:Y:S04]  /*dca0*/  LDL.64 R54, [R1+0xd8] ;  /* 0x0000d80001367983 */ /* 0x000ee80000100a00 */
[----:B------:R-:W4:Y:S04]  /*dcb0*/  LDL R9, [R1+0xa4] ;  /* 0x0000a40001097983 */ /* 0x000f280000100800 */
[----:B------:R-:W5:Y:S04]  /*dcc0*/  S2R R217, SR_TID.X ;  /* 0x0000000000d97919 */ /* 0x000f680000002100 */
[----:B------:R-:W3:Y:S01]  /*dcd0*/  LDL.64 R52, [R1+0xd0] ;  /* 0x0000d00001347983 */ /* 0x000ee20000100a00 */
[----:B--2---:R-:W-:Y:S01]  /*dce0*/  IMAD R3, R3, 0x40, R51 ;  /* 0x0000004003037824 */ /* 0x004fe200078e0233 */
[--C-:B-----5:R-:W-:Y:S02]  /*dcf0*/  SHF.R.S32.HI R2, RZ, 0x1f, R217.reuse ;  /* 0x0000001fff027819 */ /* 0x120fe400000114d9 */
[----:B------:R-:W-:Y:S02]  /*dd00*/  SHF.R.S32.HI R8, RZ, 0x1f, R217 ;  /* 0x0000001fff087819 */ /* 0x000fe400000114d9 */
[-C--:B------:R-:W-:Y:S02]  /*dd10*/  LEA.HI R2, R2, R217.reuse, RZ, 0x3 ;  /* 0x000000d902027211 */ /* 0x080fe400078f18ff */
[----:B------:R-:W-:Y:S02]  /*dd20*/  LEA.HI R8, R8, R217, RZ, 0x3 ;  /* 0x000000d908087211 */ /* 0x000fe400078f18ff */
[----:B------:R-:W-:Y:S02]  /*dd30*/  LOP3.LUT R2, R2, 0xfffffff8, RZ, 0xc0, !PT ;  /* 0xfffffff802027812 */ /* 0x000fe400078ec0ff */
[----:B------:R-:W-:Y:S03]  /*dd40*/  SHF.R.S32.HI R8, RZ, 0x3, R8 ;  /* 0x00000003ff087819 */ /* 0x000fe60000011408 */
[----:B------:R-:W-:Y:S02]  /*dd50*/  IMAD.IADD R2, R217, 0x1, -R2 ;  /* 0x00000001d9027824 */ /* 0x000fe400078e0a02 */
[----:B---3--:R-:W-:Y:S01]  /*dd60*/  IMAD.SHL.U32 R53, R201, 0x2, RZ ;  /* 0x00000002c9357824 */ /* 0x008fe200078e00ff */
[----:B------:R-:W2:Y:S01]  /*dd70*/  LDL R217, [R1+0xa0] ;  /* 0x0000a00001d97983 */ /* 0x000ea20000100800 */
[----:B------:R-:W-:Y:S03]  /*dd80*/  IMAD R2, R2, 0x10, R8 ;  /* 0x0000001002027824 */ /* 0x000fe600078e0208 */
[----:B------:R-:W3:Y:S02]  /*dd90*/  LDL R8, [R1] ;  /* 0x0000000001087983 */ /* 0x000ee40000100800 */
[----:B------:R-:W-:Y:S05]  /*dda0*/  IADD3 R2, R3, -0x40, R2 ;  /* 0xffffffc003027810 */ /* 0x000fea0007ffe002 */
[----:B------:R-:W-:Y:S04]  /*ddb0*/  @P3 IMAD.HI.U32 R4, R2, c[0x0][0x2bc], RZ ;  /* 0x0000af0002043a27 */ /* 0x000fe800078e00ff */
[----:B------:R-:W-:Y:S01]  /*ddc0*/  IMAD.MOV.U32 R3, RZ, RZ, R2 ;  /* 0x000000ffff037224 */ /* 0x000fe200078e0002 */
[----:B------:R-:W-:Y:S04]  /*ddd0*/  @P3 SHF.R.U32.HI R3, RZ, c[0x0][0x2c0], R4 ;  /* 0x0000b000ff033a19 */ /* 0x000fe80000011604 */
[----:B------:R-:W-:Y:S02]  /*dde0*/  @!P1 IADD3 R5, P2, R3, R54, RZ ;  /* 0x0000003603059210 */ /* 0x000fe40007f5e0ff */
[----:B------:R-:W-:Y:S02]  /*ddf0*/  SHF.L.U64.HI R54, R201, 0x1, R252 ;  /* 0x00000001c9367819 */ /* 0x000fe400000102fc */
[----:B----4-:R-:W-:Y:S01]  /*de00*/  @!P1 LEA.HI.X.SX32 R4, R3, R9, 0x1, P2 ;  /* 0x0000000903049211 */ /* 0x010fe200010f0eff */
[----:B------:R-:W-:Y:S01]  /*de10*/  IMAD.MOV.U32 R9, RZ, RZ, RZ ;  /* 0x000000ffff097224 */ /* 0x000fe200078e00ff */
[C---:B------:R-:W-:Y:S01]  /*de20*/  @!P1 LEA R6, P2, R5.reuse, c[0x0][0x2a0], 0x2 ;  /* 0x0000a80005069a11 */ /* 0x040fe200078410ff */
[----:B------:R-:W-:Y:S03]  /*de30*/  IMAD.MOV R3, RZ, RZ, -R3 ;  /* 0x000000ffff037224 */ /* 0x000fe600078e0a03 */
[----:B------:R-:W-:Y:S01]  /*de40*/  @!P1 LEA.HI.X R7, R5, c[0x0][0x2a4], R4, 0x2, P2 ;  /* 0x0000a90005079a11 */ /* 0x000fe200010f1404 */
[----:B------:R-:W-:Y:S04]  /*de50*/  IMAD R51, R3, c[0x0][0x2b8], R2 ;  /* 0x0000ae0003337a24 */ /* 0x000fe800078e0202 */
[C---:B------:R-:W-:Y:S01]  /*de60*/  IMAD.WIDE.U32 R4, R51.reuse, c[0x0][0x1e0], RZ ;  /* 0x0000780033047a25 */ /* 0x040fe200078e00ff */
[----:B------:R-:W4:Y:S01]  /*de70*/  @!P1 LDG.E R9, [R6.64] ;  /* 0x0000000806099981 */ /* 0x000f22000c1e1900 */
[----:B------:R-:W-:Y:S03]  /*de80*/  SHF.R.S32.HI R2, RZ, 0x1f, R51 ;  /* 0x0000001fff027819 */ /* 0x000fe60000011433 */
[----:B------:R5:W-:Y:S02]  /*de90*/  STL [R1+0xb8], R51 ;  /* 0x0000b83301007387 */ /* 0x000be40000100800 */
[----:B------:R-:W-:Y:S04]  /*dea0*/  IMAD R2, R2, c[0x0][0x1e0], RZ ;  /* 0x0000780002027a24 */ /* 0x000fe800078e02ff */
[----:B------:R-:W-:Y:S04]  /*deb0*/  IMAD R2, R51, c[0x0][0x1e4], R2 ;  /* 0x0000790033027a24 */ /* 0x000fe800078e0202 */
[----:B------:R-:W-:Y:S02]  /*dec0*/  IMAD.IADD R5, R5, 0x1, R2 ;  /* 0x0000000105057824 */ /* 0x000fe400078e0202 */
[----:B-----5:R-:W-:Y:S01]  /*ded0*/  IMAD.SHL.U32 R51, R196, 0x2, RZ ;  /* 0x00000002c4337824 */ /* 0x020fe200078e00ff */
[----:B----4-:R-:W-:Y:S01]  /*dee0*/  SHF.R.S32.HI R2, RZ, 0x1f, R9 ;  /* 0x0000001fff027819 */ /* 0x010fe20000011409 */
[----:B------:R4:W-:Y:S01]  /*def0*/  STL [R1+0xb4], R9 ;  /* 0x0000b40901007387 */ /* 0x0009e20000100800 */
[C---:B------:R-:W-:Y:S04]  /*df00*/  IMAD.WIDE.U32 R4, R9.reuse, c[0x0][0x1f0], R4 ;  /* 0x00007c0009047a25 */ /* 0x040fe800078e0004 */
[----:B------:R-:W-:Y:S01]  /*df10*/  IMAD R2, R2, c[0x0][0x1f0], RZ ;  /* 0x00007c0002027a24 */ /* 0x000fe200078e02ff */
[----:B------:R-:W-:Y:S02]  /*df20*/  IADD3 R4, P2, R52, R4, RZ ;  /* 0x0000000434047210 */ /* 0x000fe40007f5e0ff */
[----:B---3--:R-:W-:Y:S01]  /*df30*/  SHF.L.U64.HI R52, R196, 0x1, R8 ;  /* 0x00000001c4347819 */ /* 0x008fe20000010208 */
[----:B------:R-:W-:Y:S05]  /*df40*/  IMAD R2, R9, c[0x0][0x1f4], R2 ;  /* 0x00007d0009027a24 */ /* 0x000fea00078e0202 */
[----:B--2---:R-:W-:Y:S02]  /*df50*/  IADD3.X R2, R217, R5, R2, P2, !PT ;  /* 0x00000005d9027210 */ /* 0x004fe400017fe402 */
[C---:B------:R-:W-:Y:S04]  /*df60*/  LEA R3, P2, R4.reuse, c[0x0][0x1c8], 0x1 ;  /* 0x0000720004037a11 */ /* 0x040fe800078408ff */
[----:B------:R-:W-:Y:S01]  /*df70*/  LEA.HI.X R2, R4, c[0x0][0x1cc], R2, 0x1, P2 ;  /* 0x0000730004027a11 */ /* 0x000fe200010f0c02 */
[----:B------:R-:W-:-:S06]  /*df80*/  BRA.DIV ~URZ, `(.L_x_1252) ;  /* 0x00008c627f007947 */ /* 0x000fcc000b800000 */
[----:B------:R2:W3:Y:S02]  /*df90*/  SHFL.IDX PT, R55, R2, RZ, 0x181f ;  /* 0x00181fff02377589 */ /* 0x0004e400000e0000 */
.L_x_1297:
[----:B------:R-:W-:-:S05]  /*dfa0*/  BRA.DIV ~URZ, `(.L_x_1253) ;  /* 0x00008cb27f007947 */ /* 0x000fca000b800000 */
[----:B-1----:R-:W5:Y:S01]  /*dfb0*/  LDL R58, [R1+0x8] ;  /* 0x00000800013a7983 */ /* 0x002f620000100800 */
[C---:B------:R-:W-:Y:S02]  /*dfc0*/  ISETP.NE.U32.AND P2, PT, R0.reuse, RZ, PT ;  /* 0x000000ff0000720c */ /* 0x040fe40003f45070 */
[----:B------:R-:W-:Y:S01]  /*dfd0*/  IADD3 R4, -R0, 0x10, RZ ;  /* 0x0000001000047810 */ /* 0x000fe20007ffe1ff */
[----:B------:R-:W1:Y:S03]  /*dfe0*/  SHFL.IDX PT, R5, R3, RZ, 0x181f ;  /* 0x00181fff03057589 */ /* 0x000e6600000e0000 */
[----:B------:R-:W-:Y:S04]  /*dff0*/  LOP3.LUT R4, R4, 0xf, RZ, 0xc0, !PT ;  /* 0x0000000f04047812 */ /* 0x000fe800078ec0ff */
[C-C-:B-1----:R-:W-:Y:S04]  /*e000*/  IADD3 R6, P5, P4, R4.reuse, R5, R51.reuse ;  /* 0x0000000504067210 */ /* 0x142fe80007cbe033 */
[----:B---3--:R-:W-:Y:S05]  /*e010*/  IADD3.X R7, RZ, R55, R52, P5, P4 ;  /* 0x00000037ff077210 */ /* 0x008fea0002fe8434 */
[----:B------:R-:W-:Y:S01]  /*e020*/  @!PT LDS RZ, [RZ] ;  /* 0x00000000fffff984 */ /* 0x000fe20000000800 */
[----:B------:R-:W-:Y:S01]  /*e030*/  @!PT LDS RZ, [RZ] ;  /* 0x00000000fffff984 */ /* 0x000fe20000000800 */
[----:B-----5:R1:W-:Y:S02]  /*e040*/  LDGSTS.E.BYPASS.LTC128B.128.ZFILL [R58+0x4100], [R6.64], P2 ;  /* 0x04100000063a7fae */ /* 0x0203e40009141d48 */
[----:B-1----:R-:W-:Y:S02]  /*e050*/  IADD3 R6, P4, R5, R53, RZ ;  /* 0x0000003505067210 */ /* 0x002fe40007f9e0ff */
[----:B------:R-:W1:Y:S03]  /*e060*/  SHFL.IDX PT, R5, R3, 0x1, 0x181f ;  /* 0x00381f0003057f89 */ /* 0x000e6600000e0000 */
[----:B------:R-:W-:Y:S05]  /*e070*/  IMAD.X R7, R55, 0x1, R54, P4 ;  /* 0x0000000137077824 */ /* 0x000fea00020e0636 */
[----:B------:R3:W-:Y:S01]  /*e080*/  LDGSTS.E.BYPASS.LTC128B.128 [R58+0x6100], [R6.64], !P0 ;  /* 0x06100000063a7fae */ /* 0x0007e2000c101d48 */
[--C-:B-1----:R-:W-:Y:S03]  /*e090*/  IADD3 R8, P5, P4, R4, R5, R51.reuse ;  /* 0x0000000504087210 */ /* 0x102fe60007cbe033 */
[----:B---3--:R-:W1:Y:S02]  /*e0a0*/  SHFL.IDX PT, R6, R2, 0x1, 0x181f ;  /* 0x00381f0002067f89 */ /* 0x008e6400000e0000 */
[----:B-1--4-:R-:W-:Y:S02]  /*e0b0*/  IADD3.X R9, RZ, R6, R52, P5, P4 ;  /* 0x00000006ff097210 */ /* 0x012fe40002fe8434 */
[----:B------:R-:W-:Y:S02]  /*e0c0*/  IADD3 R56, P4, R5, R53, RZ ;  /* 0x0000003505387210 */ /* 0x000fe40007f9e0ff */
[----:B------:R-:W1:Y:S03]  /*e0d0*/  SHFL.IDX PT, R5, R3, 0x2, 0x181f ;  /* 0x00581f0003057f89 */ /* 0x000e6600000e0000 */
[----:B------:R-:W-:Y:S01]  /*e0e0*/  IMAD.X R57, R6, 0x1, R54, P4 ;  /* 0x0000000106397824 */ /* 0x000fe200020e0636 */
[----:B------:R1:W-:Y:S04]  /*e0f0*/  LDGSTS.E.BYPASS.LTC128B.128.ZFILL [R58+0x4900], [R8.64], P2 ;  /* 0x04900000083a7fae */ /* 0x0003e80009141d48 */
[----:B------:R-:W3:Y:S04]  /*e100*/  SHFL.IDX PT, R6, R2, 0x2, 0x181f ;  /* 0x00581f0002067f89 */ /* 0x000ee800000e0000 */
[----:B------:R4:W-:Y:S04]  /*e110*/  LDGSTS.E.BYPASS.LTC128B.128 [R58+0x6900], [R56.64], !P0 ;  /* 0x06900000383a7fae */ /* 0x0009e8000c101d48 */
[----:B--2---:R-:W2:Y:S01]  /*e120*/  SHFL.IDX PT, R2, R2, 0x3, 0x181f ;  /* 0x00781f0002027f89 */ /* 0x004ea200000e0000 */
[----:B-1----:R-:W-:Y:S04]  /*e130*/  IADD3 R8, P5, P4, R4, R5, R51 ;  /* 0x0000000504087210 */ /* 0x002fe80007cbe033 */
[----:B---3--:R-:W-:Y:S05]  /*e140*/  IADD3.X R9, RZ, R6, R52, P5, P4 ;  /* 0x00000006ff097210 */ /* 0x008fea0002fe8434 */
[----:B------:R1:W-:Y:S02]  /*e150*/  LDGSTS.E.BYPASS.LTC128B.128.ZFILL [R58+0x5100], [R8.64], P2 ;  /* 0x05100000083a7fae */ /* 0x0003e40009141d48 */
[----:B-1----:R-:W-:Y:S02]  /*e160*/  IADD3 R8, P2, R5, R53, RZ ;  /* 0x0000003505087210 */ /* 0x002fe40007f5e0ff */
[----:B------:R4:W1:Y:S03]  /*e170*/  SHFL.IDX PT, R5, R3, 0x3, 0x181f ;  /* 0x00781f0003057f89 */ /* 0x00086600000e0000 */
[----:B------:R-:W-:Y:S05]  /*e180*/  IMAD.X R9, R6, 0x1, R54, P2 ;  /* 0x0000000106097824 */ /* 0x000fea00010e0636 */
[----:B------:R4:W-:Y:S03]  /*e190*/  LDGSTS.E.BYPASS.LTC128B.128 [R58+0x7100], [R8.64], !P0 ;  /* 0x07100000083a7fae */ /* 0x0009e6000c101d48 */
.L_x_1298:
[C---:B--2---:R-:W-:Y:S01]  /*e1a0*/  ISETP.NE.U32.AND P2, PT, R0.reuse, RZ, PT ;  /* 0x000000ff0000720c */ /* 0x044fe20003f45070 */
[----:B----4-:R-:W2:Y:S01]  /*e1b0*/  LDL R3, [R1+0x8] ;  /* 0x0000080001037983 */ /* 0x010ea20000100800 */
[----:B------:R-:W-:Y:S04]  /*e1c0*/  IADD3 R0, -R0, 0x10, RZ ;  /* 0x0000001000007810 */ /* 0x000fe80007ffe1ff */
[----:B------:R-:W-:Y:S04]  /*e1d0*/  LOP3.LUT R0, R0, 0xf, RZ, 0xc0, !PT ;  /* 0x0000000f00007812 */ /* 0x000fe800078ec0ff */
[----:B-1----:R-:W-:Y:S04]  /*e1e0*/  IADD3 R6, P5, P4, R0, R5, R51 ;  /* 0x0000000500067210 */ /* 0x002fe80007cbe033 */
[----:B------:R-:W-:Y:S05]  /*e1f0*/  IADD3.X R7, RZ, R2, R52, P5, P4 ;  /* 0x00000002ff077210 */ /* 0x000fea0002fe8434 */
[----:B------:R-:W-:Y:S01]  /*e200*/  @!PT LDS RZ, [RZ] ;  /* 0x00000000fffff984 */ /* 0x000fe20000000800 */
[----:B------:R-:W-:Y:S01]  /*e210*/  @!PT LDS RZ, [RZ] ;  /* 0x00000000fffff984 */ /* 0x000fe20000000800 */
[----:B------:R-:W-:Y:S01]  /*e220*/  @!PT LDS RZ, [RZ] ;  /* 0x00000000fffff984 */ /* 0x000fe20000000800 */
[----:B--2---:R1:W-:Y:S01]  /*e230*/  LDGSTS.E.BYPASS.LTC128B.128.ZFILL [R3+0x5900], [R6.64], P2 ;  /* 0x0590000006037fae */ /* 0x0043e20009141d48 */
[----:B------:R-:W-:Y:S05]  /*e240*/  IADD3 R4, P2, R5, R53, RZ ;  /* 0x0000003505047210 */ /* 0x000fea0007f5e0ff */
[----:B------:R-:W-:Y:S05]  /*e250*/  IMAD.X R5, R2, 0x1, R54, P2 ;  /* 0x0000000102057824 */ /* 0x000fea00010e0636 */
[----:B------:R1:W-:Y:S03]  /*e260*/  LDGSTS.E.BYPASS.LTC128B.128 [R3+0x7900], [R4.64], !P0 ;  /* 0x0790000004037fae */ /* 0x0003e6000c101d48 */
.L_x_1251:
[----:B--234-:R-:W-:Y:S05]  /*e270*/  BSYNC B0 ;  /* 0x0000000000007941 */ /* 0x01cfea0003800000 */
.L_x_1250:
        /* <DEDUP_REMOVED lines=80> */
[----:B------:R1:W2:Y:S02]  /*e780*/  SHFL.BFLY PT, R196, R4, 0x1, 0x1f ;  /* 0x0c201f0004c47f89 */ /* 0x0002a400000e0000 */
.L_x_1299:
[----:B------:R-:W3:Y:S01]  /*e790*/  LDL.LU R5, [R1+0xe0] ;  /* 0x0000e00001057983 */ /* 0x000ee20000300800 */
[C---:B------:R-:W-:Y:S01]  /*e7a0*/  FMUL.FTZ R217, R3.reuse, c[0x0][0x2d0] ;  /* 0x0000b40003d97a20 */ /* 0x040fe20000410000 */
[----:B--2---:R-:W-:Y:S01]  /*e7b0*/  FMNMX.FTZ R196, R196, R4, !PT ;  /* 0x00000004c4c47209 */ /* 0x004fe20007810000 */
[----:B------:R-:W-:Y:S01]  /*e7c0*/  FADD.FTZ R201, -R3, R199 ;  /* 0x000000c703c97221 */ /* 0x000fe20000010100 */
[----:B------:R-:W2:Y:S01]  /*e7d0*/  LDL.LU R54, [R1+0xe4] ;  /* 0x0000e40001367983 */ /* 0x000ea20000300800 */
[--C-:B------:R-:W-:Y:S01]  /*e7e0*/  FFMA.FTZ R204, R204, c[0x0][0x2d0], -R217.reuse ;  /* 0x0000b400cccc7a23 */ /* 0x100fe200000108d9 */
[----:B------:R-:W-:Y:S01]  /*e7f0*/  WARPSYNC 0xffffffff ;  /* 0xffffffff00007948 */ /* 0x000fe20003800000 */
[----:B------:R-:W-:Y:S02]  /*e800*/  FMUL.FTZ R201, R201, c[0x0][0x2d0] ;  /* 0x0000b400c9c97a20 */ /* 0x000fe40000410000 */
[--C-:B-1----:R-:W-:Y:S02]  /*e810*/  FFMA.FTZ R4, R220, c[0x0][0x2d0], -R217.reuse ;  /* 0x0000b400dc047a23 */ /* 0x102fe400000108d9 */
[----:B------:R-:W-:Y:S01]  /*e820*/  MUFU.EX2 R204, R204 ;  /* 0x000000cc00cc7308 */ /* 0x000fe20000000800 */
[----:B------:R-:W-:Y:S02]  /*e830*/  FMUL.FTZ R213, R2, c[0x0][0x2d0] ;  /* 0x0000b40002d57a20 */ /* 0x000fe40000410000 */
[----:B------:R-:W-:Y:S02]  /*e840*/  FFMA.FTZ R53, R32, c[0x0][0x2d0], -R217 ;  /* 0x0000b40020357a23 */ /* 0x000fe400000108d9 */
[----:B------:R-:W-:Y:S02]  /*e850*/  FFMA.FTZ R205, R205, c[0x0][0x2d0], -R213 ;  /* 0x0000b400cdcd7a23 */ /* 0x000fe400000108d5 */
[--C-:B------:R-:W-:Y:S02]  /*e860*/  FFMA.FTZ R9, R218, c[0x0][0x2d0], -R217.reuse ;  /* 0x0000b400da097a23 */ /* 0x100fe400000108d9 */
[----:B------:R-:W-:Y:S01]  /*e870*/  FFMA.FTZ R51, R219, c[0x0][0x2d0], -R217 ;  /* 0x0000b400db337a23 */ /* 0x000fe200000108d9 */
[----:B------:R-:W1:Y:S01]  /*e880*/  MUFU.EX2 R201, R201 ;  /* 0x000000c900c97308 */ /* 0x000e620000000800 */
[--C-:B------:R-:W-:Y:S02]  /*e890*/  FFMA.FTZ R59, R27, c[0x0][0x2d0], -R213.reuse ;  /* 0x0000b4001b3b7a23 */ /* 0x100fe400000108d5 */
[----:B------:R-:W-:Y:S02]  /*e8a0*/  FMUL.FTZ R209, R0, c[0x0][0x2d0] ;  /* 0x0000b40000d17a20 */ /* 0x000fe40000410000 */
[----:B------:R-:W-:Y:S02]  /*e8b0*/  FFMA.FTZ R62, R28, c[0x0][0x2d0], -R213 ;  /* 0x0000b4001c3e7a23 */ /* 0x000fe400000108d5 */
[--C-:B------:R-:W-:Y:S02]  /*e8c0*/  FFMA.FTZ R222, R222, c[0x0][0x2d0], -R209.reuse ;  /* 0x0000b400dede7a23 */ /* 0x100fe400000108d1 */
[--C-:B------:R-:W-:Y:S01]  /*e8d0*/  FFMA.FTZ R28, R223, c[0x0][0x2d0], -R209.reuse ;  /* 0x0000b400df1c7a23 */ /* 0x100fe200000108d1 */
[----:B------:R-:W4:Y:S01]  /*e8e0*/  MUFU.EX2 R4, R4 ;  /* 0x0000000400047308 */ /* 0x000f220000000800 */
[----:B------:R-:W-:Y:S02]  /*e8f0*/  FFMA.FTZ R223, R20, c[0x0][0x2d0], -R209 ;  /* 0x0000b40014df7a23 */ /* 0x000fe400000108d1 */
[----:B------:R-:W-:Y:S02]  /*e900*/  FFMA.FTZ R57, R33, c[0x0][0x2d0], -R217 ;  /* 0x0000b40021397a23 */ /* 0x000fe400000108d9 */
[--C-:B------:R-:W-:Y:S02]  /*e910*/  FFMA.FTZ R33, R226, c[0x0][0x2d0], -R209.reuse ;  /* 0x0000b400e2217a23 */ /* 0x100fe400000108d1 */
[----:B------:R-:W-:Y:S02]  /*e920*/  FFMA.FTZ R226, R21, c[0x0][0x2d0], -R209 ;  /* 0x0000b40015e27a23 */ /* 0x000fe400000108d1 */
[----:B------:R-:W-:Y:S01]  /*e930*/  FFMA.FTZ R219, R31, c[0x0][0x2d0], -R217 ;  /* 0x0000b4001fdb7a23 */ /* 0x000fe200000108d9 */
[----:B------:R-:W-:Y:S01]  /*e940*/  MUFU.EX2 R205, R205 ;  /* 0x000000cd00cd7308 */ /* 0x000fe20000000800 */
[----:B------:R-:W-:Y:S02]  /*e950*/  FFMA.FTZ R31, R22, c[0x0][0x2d0], -R213 ;  /* 0x0000b400161f7a23 */ /* 0x000fe400000108d5 */
[----:B------:R-:W-:Y:S02]  /*e960*/  FFMA.FTZ R58, R18, c[0x0][0x2d0], -R209 ;  /* 0x0000b400123a7a23 */ /* 0x000fe400000108d1 */
[--C-:B------:R-:W-:Y:S02]  /*e970*/  FFMA.FTZ R220, R221, c[0x0][0x2d0], -R217.reuse ;  /* 0x0000b400dddc7a23 */ /* 0x100fe400000108d9 */
[----:B------:R-:W-:Y:S02]  /*e980*/  FFMA.FTZ R221, R47, c[0x0][0x2d0], -R217 ;  /* 0x0000b4002fdd7a23 */ /* 0x000fe400000108d9 */
[----:B------:R-:W-:Y:S01]  /*e990*/  FFMA.FTZ R47, R19, c[0x0][0x2d0], -R209 ;  /* 0x0000b400132f7a23 */ /* 0x000fe200000108d1 */
[----:B------:R-:W5:Y:S01]  /*e9a0*/  MUFU.EX2 R9, R9 ;  /* 0x0000000900097308 */ /* 0x000f620000000800 */
[--C-:B------:R-:W-:Y:S02]  /*e9b0*/  FFMA.FTZ R52, R224, c[0x0][0x2d0], -R217.reuse ;  /* 0x0000b400e0347a23 */ /* 0x100fe400000108d9 */
[--C-:B------:R-:W-:Y:S02]  /*e9c0*/  FFMA.FTZ R67, R44, c[0x0][0x2d0], -R217.reuse ;  /* 0x0000b4002c437a23 */ /* 0x100fe400000108d9 */
[--C-:B------:R-:W-:Y:S02]  /*e9d0*/  FFMA.FTZ R224, R46, c[0x0][0x2d0], -R217.reuse ;  /* 0x0000b4002ee07a23 */ /* 0x100fe400000108d9 */
[--C-:B------:R-:W-:Y:S02]  /*e9e0*/  FFMA.FTZ R218, R50, c[0x0][0x2d0], -R217.reuse ;  /* 0x0000b40032da7a23 */ /* 0x100fe400000108d9 */
[--C-:B------:R-:W-:Y:S01]  /*e9f0*/  FFMA.FTZ R56, R34, c[0x0][0x2d0], -R217.reuse ;  /* 0x0000b40022387a23 */ /* 0x100fe200000108d9 */
[----:B------:R1:W1:Y:S01]  /*ea00*/  MUFU.EX2 R27, R51 ;  /* 0x00000033001b7308 */ /* 0x0002620000000800 */
[--C-:B------:R-:W-:Y:S02]  /*ea10*/  FFMA.FTZ R45, R45, c[0x0][0x2d0], -R217.reuse ;  /* 0x0000b4002d2d7a23 */ /* 0x100fe400000108d9 */
[----:B------:R-:W-:Y:S02]  /*ea20*/  FFMA.FTZ R217, R49, c[0x0][0x2d0], -R217 ;  /* 0x0000b40031d97a23 */ /* 0x000fe400000108d9 */
[--C-:B------:R-:W-:Y:S02]  /*ea30*/  FFMA.FTZ R49, R229, c[0x0][0x2d0], -R213.reuse ;  /* 0x0000b400e5317a23 */ /* 0x100fe400000108d5 */
[--C-:B------:R-:W-:Y:S02]  /*ea40*/  FFMA.FTZ R63, R39, c[0x0][0x2d0], -R213.reuse ;  /* 0x0000b400273f7a23 */ /* 0x100fe400000108d5 */
[--C-:B------:R-:W-:Y:S01]  /*ea50*/  FFMA.FTZ R7, R227, c[0x0][0x2d0], -R213.reuse ;  /* 0x0000b400e3077a23 */ /* 0x100fe200000108d5 */
[----:B------:R2:W-:Y:S01]  /*ea60*/  MUFU.EX2 R20, R222 ;  /* 0x000000de00147308 */ /* 0x0005e20000000800 */
[----:B------:R-:W-:Y:S02]  /*ea70*/  FFMA.FTZ R6, R228, c[0x0][0x2d0], -R213 ;  /* 0x0000b400e4067a23 */ /* 0x000fe400000108d5 */
[--C-:B------:R-:W-:Y:S02]  /*ea80*/  FFMA.FTZ R34, R225, c[0x0][0x2d0], -R209.reuse ;  /* 0x0000b400e1227a23 */ /* 0x100fe400000108d1 */
[----:B------:R-:W-:Y:S02]  /*ea90*/  FFMA.FTZ R55, R24, c[0x0][0x2d0], -R209 ;  /* 0x0000b40018377a23 */ /* 0x000fe400000108d1 */
[--C-:B------:R-:W-:Y:S02]  /*eaa0*/  FFMA.FTZ R66, R30, c[0x0][0x2d0], -R213.reuse ;  /* 0x0000b4001e427a23 */ /* 0x100fe400000108d5 */
[--C-:B------:R-:W-:Y:S01]  /*eab0*/  FFMA.FTZ R65, R29, c[0x0][0x2d0], -R213.reuse ;  /* 0x0000b4001d417a23 */ /* 0x100fe200000108d5 */
[----:B------:R-:W-:Y:S01]  /*eac0*/  MUFU.EX2 R21, R28 ;  /* 0x0000001c00157308 */ /* 0x000fe20000000800 */
[--C-:B------:R-:W-:Y:S02]  /*ead0*/  FFMA.FTZ R64, R40, c[0x0][0x2d0], -R213.reuse ;  /* 0x0000b40028407a23 */ /* 0x100fe400000108d5 */
[--C-:B------:R-:W-:Y:S01]  /*eae0*/  FFMA.FTZ R215, R41, c[0x0][0x2d0], -R213.reuse ;  /* 0x0000b40029d77a23 */ /* 0x100fe200000108d5 */
[----:B-1----:R-:W-:Y:S01]  /*eaf0*/  MOV R51, R45 ;  /* 0x0000002d00337202 */ /* 0x002fe20000000f00 */
[----:B------:R-:W-:Y:S02]  /*eb00*/  FFMA.FTZ R214, R214, c[0x0][0x2d0], -R213 ;  /* 0x0000b400d6d67a23 */ /* 0x000fe400000108d5 */
[--C-:B------:R-:W-:Y:S01]  /*eb10*/  FFMA.FTZ R212, R38, c[0x0][0x2d0], -R209.reuse ;  /* 0x0000b40026d47a23 */ /* 0x100fe200000108d1 */
[----:B------:R-:W-:Y:S01]  /*eb20*/  MOV R38, R57 ;  /* 0x0000003900267202 */ /* 0x000fe20000000f00 */
[--C-:B------:R-:W-:Y:S01]  /*eb30*/  FFMA.FTZ R211, R211, c[0x0][0x2d0], -R209.reuse ;  /* 0x0000b400d3d37a23 */ /* 0x100fe200000108d1 */
[----:B------:R-:W-:Y:S01]  /*eb40*/  MUFU.EX2 R226, R226 ;  /* 0x000000e200e27308 */ /* 0x000fe20000000800 */
[--C-:B------:R-:W-:Y:S02]  /*eb50*/  FFMA.FTZ R210, R210, c[0x0][0x2d0], -R209.reuse ;  /* 0x0000b400d2d27a23 */ /* 0x100fe400000108d1 */
[--C-:B------:R-:W-:Y:S02]  /*eb60*/  FFMA.FTZ R50, R26, c[0x0][0x2d0], -R209.reuse ;  /* 0x0000b4001a327a23 */ /* 0x100fe400000108d1 */
[----:B------:R-:W-:Y:S05]  /*eb70*/  FFMA.FTZ R231, R231, c[0x0][0x2d0], -R209 ;  /* 0x0000b400e7e77a23 */ /* 0x000fea00000108d1 */
[----:B------:R-:W-:Y:S10]  /*eb80*/  MUFU.EX2 R223, R223 ;  /* 0x000000df00df7308 */ /* 0x000ff40000000800 */
[----:B------:R-:W-:Y:S10]  /*eb90*/  MUFU.EX2 R231, R231 ;  /* 0x000000e700e77308 */ /* 0x000ff40000000800 */
[----:B------:R-:W-:Y:S10]  /*eba0*/  MUFU.EX2 R215, R215 ;  /* 0x000000d700d77308 */ /* 0x000ff40000000800 */
[----:B------:R-:W-:Y:S10]  /*ebb0*/  MUFU.EX2 R214, R214 ;  /* 0x000000d600d67308 */ /* 0x000ff40000000800 */
[----:B------:R-:W-:Y:S01]  /*ebc0*/  MUFU.EX2 R212, R212 ;  /* 0x000000d400d47308 */ /* 0x000fe20000000800 */
        /* <DEDUP_REMOVED lines=16> */
[----:B---3--:R-:W-:Y:S01]  /*ecd0*/  FFMA.FTZ R8, R201, R5, R204 ;  /* 0x00000005c9087223 */ /* 0x008fe200000100cc */
[----:B----4-:R-:W-:Y:S01]  /*ece0*/  F2FP.BF16.PACK_AB R204, R4, R204 ;  /* 0x000000cc04cc723e */ /* 0x010fe200000010ff */
[--C-:B------:R-:W-:Y:S02]  /*ecf0*/  FFMA.FTZ R5, R216, c[0x0][0x2d0], -R213.reuse ;  /* 0x0000b400d8057a23 */ /* 0x100fe400000108d5 */
[----:B------:R-:W-:Y:S02]  /*ed00*/  FADD.FTZ R8, R4, R8 ;  /* 0x0000000804087221 */ /* 0x000fe40000010000 */
[----:B------:R-:W-:Y:S02]  /*ed10*/  FADD.FTZ R4, -R2, R200 ;  /* 0x000000c802047221 */ /* 0x000fe40000010100 */
[----:B------:R-:W-:Y:S01]  /*ed20*/  MUFU.EX2 R5, R5 ;  /* 0x0000000500057308 */ /* 0x000fe20000000800 */
[----:B-----5:R-:W-:Y:S02]  /*ed30*/  FADD.FTZ R8, R9, R8 ;  /* 0x0000000809087221 */ /* 0x020fe40000010000 */
[----:B------:R-:W-:Y:S02]  /*ed40*/  FMUL.FTZ R4, R4, c[0x0][0x2d0] ;  /* 0x0000b40004047a20 */ /* 0x000fe40000410000 */
[----:B--2---:R-:W-:Y:S02]  /*ed50*/  FADD.FTZ R222, R27, R8 ;  /* 0x000000081bde7221 */ /* 0x004fe40000010000 */
[--C-:B------:R-:W-:Y:S02]  /*ed60*/  FFMA.FTZ R216, R42, c[0x0][0x2d0], -R213.reuse ;  /* 0x0000b4002ad87a23 */ /* 0x100fe400000108d5 */
[----:B------:R-:W-:Y:S01]  /*ed70*/  FFMA.FTZ R213, R48, c[0x0][0x2d0], -R213 ;  /* 0x0000b40030d57a23 */ /* 0x000fe200000108d5 */
[----:B------:R-:W1:Y:S10]  /*ed80*/  MUFU.EX2 R199, R4 ;  /* 0x0000000400c77308 */ /* 0x000e740000000800 */
[----:B------:R-:W-:Y:S10]  /*ed90*/  MUFU.EX2 R213, R213 ;  /* 0x000000d500d57308 */ /* 0x000ff40000000800 */
[----:B------:R-:W-:Y:S01]  /*eda0*/  MUFU.EX2 R216, R216 ;  /* 0x000000d800d87308 */ /* 0x000fe20000000800 */
[----:B-1----:R-:W-:Y:S01]  /*edb0*/  FFMA.FTZ R32, R199, R54, R205 ;  /* 0x00000036c7207223 */ /* 0x002fe200000100cd */
[C---:B------:R-:W-:Y:S01]  /*edc0*/  F2FP.BF16.PACK_AB R205, R5.reuse, R205 ;  /* 0x000000cd05cd723e */ /* 0x040fe200000010ff */
[----:B------:R-:W-:Y:S02]  /*edd0*/  FADD.FTZ R4, -R196, R198 ;  /* 0x000000c6c4047221 */ /* 0x000fe40000010100 */
[----:B------:R-:W-:Y:S02]  /*ede0*/  FADD.FTZ R32, R5, R32 ;  /* 0x0000002005207221 */ /* 0x000fe40000010000 */
[----:B------:R-:W-:Y:S02]  /*edf0*/  FADD.FTZ R5, -R0, R197 ;  /* 0x000000c500057221 */ /* 0x000fe40000010100 */
[----:B------:R-:W-:Y:S02]  /*ee00*/  FMUL.FTZ R197, R196, c[0x0][0x2d0] ;  /* 0x0000b400c4c57a20 */ /* 0x000fe40000410000 */
[----:B------:R-:W-:Y:S02]  /*ee10*/  FMUL.FTZ R5, R5, c[0x0][0x2d0] ;  /* 0x0000b40005057a20 */ /* 0x000fe40000410000 */
[----:B------:R-:W-:Y:S02]  /*ee20*/  FMUL.FTZ R4, R4, c[0x0][0x2d0] ;  /* 0x0000b40004047a20 */ /* 0x000fe40000410000 */
[--C-:B------:R-:W-:Y:S01]  /*ee30*/  FFMA.FTZ R22, R206, c[0x0][0x2d0], -R197.reuse ;  /* 0x0000b400ce167a23 */ /* 0x100fe200000108c5 */
[----:B------:R-:W-:Y:S01]  /*ee40*/  F2FP.BF16.PACK_AB R206, R27, R9 ;  /* 0x000000091bce723e */ /* 0x000fe200000010ff */
[----:B------:R-:W1:Y:S01]  /*ee50*/  MUFU.EX2 R5, R5 ;  /* 0x0000000500057308 */ /* 0x000e620000000800 */
[--C-:B------:R-:W-:Y:S01]  /*ee60*/  FFMA.FTZ R229, R23, c[0x0][0x2d0], -R197.reuse ;  /* 0x0000b40017e57a23 */ /* 0x100fe200000108c5 */
[----:B------:R-:W-:Y:S01]  /*ee70*/  MOV R23, R31 ;  /* 0x0000001f00177202 */ /* 0x000fe20000000f00 */
[--C-:B------:R-:W-:Y:S02]  /*ee80*/  FFMA.FTZ R39, R14, c[0x0][0x2d0], -R197.reuse ;  /* 0x0000b4000e277a23 */ /* 0x100fe400000108c5 */
[--C-:B------:R-:W-:Y:S02]  /*ee90*/  FFMA.FTZ R16, R16, c[0x0][0x2d0], -R197.reuse ;  /* 0x0000b40010107a23 */ /* 0x100fe400000108c5 */
[----:B------:R-:W-:Y:S02]  /*eea0*/  FFMA.FTZ R207, R207, c[0x0][0x2d0], -R197 ;  /* 0x0000b400cfcf7a23 */ /* 0x000fe400000108c5 */
[----:B------:R-:W-:Y:S01]  /*eeb0*/  FFMA.FTZ R54, R25, c[0x0][0x2d0], -R209 ;  /* 0x0000b40019367a23 */ /* 0x000fe200000108d1 */
[----:B------:R-:W2:Y:S01]  /*eec0*/  MUFU.EX2 R4, R4 ;  /* 0x0000000400047308 */ /* 0x000ea20000000800 */
[--C-:B------:R-:W-:Y:S02]  /*eed0*/  FFMA.FTZ R19, R12, c[0x0][0x2d0], -R197.reuse ;  /* 0x0000b4000c137a23 */ /* 0x100fe400000108c5 */
[--C-:B------:R-:W-:Y:S02]  /*eee0*/  FFMA.FTZ R18, R13, c[0x0][0x2d0], -R197.reuse ;  /* 0x0000b4000d127a23 */ /* 0x100fe400000108c5 */
[----:B------:R-:W-:Y:S02]  /*eef0*/  FFMA.FTZ R48, R15, c[0x0][0x2d0], -R197 ;  /* 0x0000b4000f307a23 */ /* 0x000fe400000108c5 */
[----:B------:R-:W-:Y:S02]  /*ef00*/  FFMA.FTZ R209, R43, c[0x0][0x2d0], -R209 ;  /* 0x0000b4002bd17a23 */ /* 0x000fe400000108d1 */
[--C-:B------:R-:W-:Y:S01]  /*ef10*/  FFMA.FTZ R225, R17, c[0x0][0x2d0], -R197.reuse ;  /* 0x0000b40011e17a23 */ /* 0x100fe200000108c5 */
[----:B------:R-:W-:Y:S01]  /*ef20*/  MOV R17, R56 ;  /* 0x0000003800117202 */ /* 0x000fe20000000f00 */
[--C-:B------:R-:W-:Y:S01]  /*ef30*/  FFMA.FTZ R228, R11, c[0x0][0x2d0], -R197.reuse ;  /* 0x0000b4000be47a23 */ /* 0x100fe200000108c5 */
[----:B------:R-:W-:Y:S01]  /*ef40*/  MUFU.EX2 R229, R229 ;  /* 0x000000e500e57308 */ /* 0x000fe20000000800 */
[----:B------:R-:W-:Y:S02]  /*ef50*/  FFMA.FTZ R227, R10, c[0x0][0x2d0], -R197 ;  /* 0x0000b4000ae37a23 */ /* 0x000fe400000108c5 */
[C---:B-1----:R-:W-:Y:S02]  /*ef60*/  FMUL.FTZ R9, R5.reuse, R165 ;  /* 0x000000a505097220 */ /* 0x042fe40000410000 */
[C---:B------:R-:W-:Y:S02]  /*ef70*/  FFMA.FTZ R203, R5.reuse, R203, R20 ;  /* 0x000000cb05cb7223 */ /* 0x040fe40000010014 */
[----:B------:R-:W-:Y:S01]  /*ef80*/  FMUL.FTZ R8, R5, R164 ;  /* 0x000000a405087220 */ /* 0x000fe20000410000 */
[----:B------:R-:W-:Y:S01]  /*ef90*/  F2FP.BF16.PACK_AB R164, R21, R20 ;  /* 0x0000001415a4723e */ /* 0x000fe200000010ff */
[C---:B------:R-:W-:Y:S01]  /*efa0*/  FMUL.FTZ R25, R5.reuse, R173 ;  /* 0x000000ad05197220 */ /* 0x040fe20000410000 */
[----:B------:R1:W-:Y:S01]  /*efb0*/  MUFU.EX2 R165, R22 ;  /* 0x0000001600a57308 */ /* 0x0003e20000000800 */
[----:B------:R-:W-:Y:S02]  /*efc0*/  FMUL.FTZ R12, R5, R168 ;  /* 0x000000a8050c7220 */ /* 0x000fe40000410000 */
[C---:B--2---:R-:W-:Y:S02]  /*efd0*/  FMUL.FTZ R14, R4.reuse, R170 ;  /* 0x000000aa040e7220 */ /* 0x044fe40000410000 */
[----:B------:R-:W-:Y:S01]  /*efe0*/  FADD.FTZ R170, R21, R203 ;  /* 0x000000cb15aa7221 */ /* 0x000fe20000010000 */
        /* <DEDUP_REMOVED lines=15> */
[C---:B------:R-:W-:Y:S02]  /*f0e0*/  FMUL.FTZ R13, R5.reuse, R169 ;  /* 0x000000a9050d7220 */ /* 0x040fe40000410000 */
[C---:B------:R-:W-:Y:S01]  /*f0f0*/  FMUL.FTZ R24, R5.reuse, R172 ;  /* 0x000000ac05187220 */ /* 0x040fe20000410000 */
[----:B-1----:R-:W1:Y:S01]  /*f100*/  LDSM.16.MT88.4 R20, [R246] ;  /* 0x00000000f614783b */ /* 0x002e620000004200 */
[C---:B------:R-:W-:Y:S02]  /*f110*/  FMUL.FTZ R15, R4.reuse, R171 ;  /* 0x000000ab040f7220 */ /* 0x040fe40000410000 */
[C---:B------:R-:W-:Y:S01]  /*f120*/  FMUL.FTZ R28, R5.reuse, R176 ;  /* 0x000000b0051c7220 */ /* 0x040fe20000410000 */
[----:B------:R-:W2:Y:S01]  /*f130*/  MUFU.EX2 R16, R7 ;  /* 0x0000000700107308 */ /* 0x000ea20000000800 */
        /* <DEDUP_REMOVED lines=9> */
[----:B------:R2:W-:Y:S01]  /*f1d0*/  MUFU.EX2 R175, R207 ;  /* 0x000000cf00af7308 */ /* 0x0005e20000000800 */
[C---:B------:R-:W-:Y:S01]  /*f1e0*/  FMUL.FTZ R72, R5.reuse, R72 ;  /* 0x0000004805487220 */ /* 0x040fe20000410000 */
[----:B------:R-:W-:Y:S01]  /*f1f0*/  MOV R193, R38 ;  /* 0x0000002600c17202 */ /* 0x000fe20000000f00 */
[C---:B------:R-:W-:Y:S01]  /*f200*/  FMUL.FTZ R73, R5.reuse, R73 ;  /* 0x0000004905497220 */ /* 0x040fe20000410000 */
[----:B------:R-:W-:Y:S01]  /*f210*/  MOV R188, R66 ;  /* 0x0000004200bc7202 */ /* 0x000fe20000000f00 */
        /* <DEDUP_REMOVED lines=9> */
[----:B------:R-:W3:Y:S01]  /*f2b0*/  MUFU.EX2 R169, R33 ;  /* 0x0000002100a97308 */ /* 0x000ee20000000800 */
[C---:B------:R-:W-:Y:S02]  /*f2c0*/  FMUL.FTZ R108, R5.reuse, R108 ;  /* 0x0000006c056c7220 */ /* 0x040fe40000410000 */
[----:B------:R-:W-:Y:S01]  /*f2d0*/  FMUL.FTZ R109, R5, R109 ;  /* 0x0000006d056d7220 */ /* 0x000fe20000410000 */
[----:B--2---:R-:W-:Y:S01]  /*f2e0*/  F2FP.BF16.PACK_AB R207, R173, R16 ;  /* 0x00000010adcf723e */ /* 0x004fe200000010ff */
[C---:B------:R-:W-:Y:S01]  /*f2f0*/  FMUL.FTZ R42, R4.reuse, R182 ;  /* 0x000000b6042a7220 */ /* 0x040fe20000410000 */
[----:B------:R-:W-:Y:S01]  /*f300*/  MOV R182, R39 ;  /* 0x0000002700b67202 */ /* 0x000fe20000000f00 */
        /* <DEDUP_REMOVED lines=29> */
[----:B------:R-:W-:Y:S02]  /*f4e0*/  FMUL.FTZ R125, R5, R125 ;  /* 0x0000007d057d7220 */ /* 0x000fe40000410000 */
[C---:B------:R-:W-:Y:S01]  /*f4f0*/  FMUL.FTZ R10, R4.reuse, R166 ;  /* 0x000000a6040a7220 */ /* 0x040fe20000410000 */
[----:B---3--:R-:W-:Y:S01]  /*f500*/  F2FP.BF16.PACK_AB R166, R169, R172 ;  /* 0x000000aca9a6723e */ /* 0x008fe200000010ff */
[----:B------:R-:W-:Y:S01]  /*f510*/  FMUL.FTZ R11, R4, R167 ;  /* 0x000000a7040b7220 */ /* 0x000fe20000410000 */
[----:B--2---:R-:W-:Y:S01]  /*f520*/  F2FP.BF16.PACK_AB R167, R168, R171 ;  /* 0x000000aba8a7723e */ /* 0x004fe200000010ff */
[C---:B------:R-:W-:Y:S01]  /*f530*/  FMUL.FTZ R26, R4.reuse, R174 ;  /* 0x000000ae041a7220 */ /* 0x040fe20000410000 */
[----:B------:R-:W-:Y:S01]  /*f540*/  MUFU.EX2 R177, R177 ;  /* 0x000000b100b17308 */ /* 0x000fe20000000800 */
        /* <DEDUP_REMOVED lines=9> */
[----:B------:R-:W-:Y:S01]  /*f5e0*/  FFMA.FTZ R202, R4, R202, R165 ;  /* 0x000000ca04ca7223 */ /* 0x000fe200000100a5 */
[----:B------:R-:W-:Y:S01]  /*f5f0*/  F2FP.BF16.PACK_AB R165, R175, R165 ;  /* 0x000000a5afa5723e */ /* 0x000fe200000010ff */
[C---:B------:R-:W-:Y:S01]  /*f600*/  FMUL.FTZ R4, R201.reuse, R160 ;  /* 0x000000a0c9047220 */ /* 0x040fe20000410000 */
[----:B------:R-:W-:Y:S01]  /*f610*/  MOV R160, R52 ;  /* 0x0000003400a07202 */ /* 0x000fe20000000f00 */
[----:B------:R-:W-:Y:S01]  /*f620*/  FMUL.FTZ R5, R201, R161 ;  /* 0x000000a1c9057220 */ /* 0x000fe20000410000 */
[----:B------:R-:W-:Y:S01]  /*f630*/  LDSM.16.MT88.4 R52, [R244] ;  /* 0x00000000f434783b */ /* 0x000fe20000004200 */
[C---:B------:R-:W-:Y:S01]  /*f640*/  FMUL.FTZ R6, R199.reuse, R162 ;  /* 0x000000a2c7067220 */ /* 0x040fe20000410000 */
[----:B------:R-:W-:Y:S01]  /*f650*/  MUFU.EX2 R161, R194 ;  /* 0x000000c200a17308 */ /* 0x000fe20000000800 */
[----:B------:R-:W-:Y:S02]  /*f660*/  FMUL.FTZ R7, R199, R163 ;  /* 0x000000a3c7077220 */ /* 0x000fe40000410000 */
[--C-:B------:R-:W-:Y:S02]  /*f670*/  FFMA.FTZ R208, R208, c[0x0][0x2d0], -R197.reuse ;  /* 0x0000b400d0d07a23 */ /* 0x100fe400000108c5 */
[--C-:B------:R-:W-:Y:S02]  /*f680*/  FFMA.FTZ R198, R37, c[0x0][0x2d0], -R197.reuse ;  /* 0x0000b40025c67a23 */ /* 0x100fe400000108c5 */
[--C-:B------:R-:W-:Y:S01]  /*f690*/  FFMA.FTZ R230, R230, c[0x0][0x2d0], -R197.reuse ;  /* 0x0000b400e6e67a23 */ /* 0x100fe200000108c5 */
[-C--:B-1----:R-:W-:Y:S02]  /*f6a0*/  HMMA.16816.F32.BF16 R4, R204, R20.reuse, R4 ;  /* 0x00000014cc04723c */ /* 0x082fe40000041804 */
[----:B------:R-:W-:Y:S03]  /*f6b0*/  MUFU.EX2 R163, R183 ;  /* 0x000000b700a37308 */ /* 0x000fe60000000800 */
[--C-:B------:R-:W-:Y:S02]  /*f6c0*/  FFMA.FTZ R200, R35, c[0x0][0x2d0], -R197.reuse ;  /* 0x0000b40023c87a23 */ /* 0x100fe400000108c5 */
[----:B------:R-:W-:Y:S01]  /*f6d0*/  FFMA.FTZ R197, R36, c[0x0][0x2d0], -R197 ;  /* 0x0000b40024c57a23 */ /* 0x000fe200000108c5 */
[C---:B------:R-:W-:Y:S01]  /*f6e0*/  HMMA.16816.F32.BF16 R8, R164.reuse, R20, R8 ;  /* 0x00000014a408723c */ /* 0x040fe20000041808 */
[----:B------:R-:W1:Y:S03]  /*f6f0*/  LDSM.16.MT88.4 R36, [R245] ;  /* 0x00000000f524783b */ /* 0x000e660000004200 */
[----:B------:R-:W-:Y:S01]  /*f700*/  FMUL.FTZ R19, R199, R159 ;  /* 0x0000009fc7137220 */ /* 0x000fe20000410000 */
[----:B------:R-:W-:Y:S01]  /*f710*/  MUFU.EX2 R162, R182 ;  /* 0x000000b600a27308 */ /* 0x000fe20000000800 */
[C---:B------:R-:W-:Y:S02]  /*f720*/  FMUL.FTZ R33, R201.reuse, R149 ;  /* 0x00000095c9217220 */ /* 0x040fe40000410000 */
[-C--:B------:R-:W-:Y:S04]  /*f730*/  HMMA.16816.F32.BF16 R12, R164, R22.reuse, R12 ;  /* 0x00000016a40c723c */ /* 0x080fe8000004180c */
[----:B------:R-:W-:Y:S02]  /*f740*/  FADD.FTZ R174, R16, R32 ;  /* 0x0000002010ae7221 */ /* 0x000fe40000010000 */
[C---:B------:R-:W-:Y:S01]  /*f750*/  FMUL.FTZ R16, R201.reuse, R156 ;  /* 0x0000009cc9107220 */ /* 0x040fe20000410000 */
[----:B------:R-:W-:Y:S01]  /*f760*/  MUFU.EX2 R230, R230 ;  /* 0x000000e600e67308 */ /* 0x000fe20000000800 */
[----:B------:R-:W-:Y:S04]  /*f770*/  FMUL.FTZ R17, R201, R157 ;  /* 0x0000009dc9117220 */ /* 0x000fe80000410000 */
[----:B------:R-:W-:Y:S02]  /*f780*/  FMUL.FTZ R18, R199, R158 ;  /* 0x0000009ec7127220 */ /* 0x000fe40000410000 */
[----:B------:R-:W-:Y:S02]  /*f790*/  FMUL.FTZ R32, R201, R148 ;  /* 0x00000094c9207220 */ /* 0x000fe40000410000 */
[C---:B------:R-:W-:Y:S01]  /*f7a0*/  FMUL.FTZ R34, R199.reuse, R150 ;  /* 0x00000096c7227220 */ /* 0x040fe20000410000 */
[----:B------:R-:W-:Y:S01]  /*f7b0*/  MUFU.EX2 R156, R178 ;  /* 0x000000b2009c7308 */ /* 0x000fe20000000800 */
[----:B------:R-:W-:Y:S01]  /*f7c0*/  FMUL.FTZ R35, R199, R151 ;  /* 0x00000097c7237220 */ /* 0x000fe20000410000 */
[C---:B------:R-:W-:Y:S01]  /*f7d0*/  HMMA.16816.F32.BF16 R16, R204.reuse, R22, R16 ;  /* 0x00000016cc10723c */ /* 0x040fe20000041810 */
[----:B------:R-:W-:Y:S03]  /*f7e0*/  LDSM.16.MT88.4 R148, [R244+0x800] ;  /* 0x00080000f494783b */ /* 0x000fe60000004200 */
[C---:B------:R-:W-:Y:S02]  /*f7f0*/  FMUL.FTZ R20, R201.reuse, R152 ;  /* 0x00000098c9147220 */ /* 0x040fe40000410000 */
[----:B------:R-:W-:Y:S02]  /*f800*/  FMUL.FTZ R21, R201, R153 ;  /* 0x00000099c9157220 */ /* 0x000fe40000410000 */
[C---:B------:R-:W-:Y:S01]  /*f810*/  FMUL.FTZ R23, R199.reuse, R155 ;  /* 0x0000009bc7177220 */ /* 0x040fe20000410000 */
[----:B------:R-:W2:Y:S03]  /*f820*/  MUFU.EX2 R152, R195 ;  /* 0x000000c300987308 */ /* 0x000ea60000000800 */
[----:B------:R-:W-:Y:S02]  /*f830*/  FMUL.FTZ R22, R199, R154 ;  /* 0x0000009ac7167220 */ /* 0x000fe40000410000 */
[C---:B------:R-:W-:Y:S02]  /*f840*/  FMUL.FTZ R48, R201.reuse, R140 ;  /* 0x0000008cc9307220 */ /* 0x040fe40000410000 */
[----:B------:R-:W-:Y:S02]  /*f850*/  FMUL.FTZ R49, R201, R141 ;  /* 0x0000008dc9317220 */ /* 0x000fe40000410000 */
[C---:B------:R-:W-:Y:S01]  /*f860*/  FMUL.FTZ R50, R199.reuse, R142 ;  /* 0x0000008ec7327220 */ /* 0x040fe20000410000 */
[-C--:B-1----:R-:W-:Y:S01]  /*f870*/  HMMA.16816.F32.BF16 R20, R204, R36.reuse, R20 ;  /* 0x00000024cc14723c */ /* 0x082fe20000041814 */
[----:B------:R-:W-:Y:S02]  /*f880*/  MUFU.EX2 R153, R187 ;  /* 0x000000bb00997308 */ /* 0x000fe40000000800 */
[----:B------:R-:W-:Y:S02]  /*f890*/  FMUL.FTZ R51, R199, R143 ;  /* 0x0000008fc7337220 */ /* 0x000fe40000410000 */
[----:B------:R-:W1:Y:S01]  /*f8a0*/  LDSM.16.MT88.4 R140, [R243] ;  /* 0x00000000f38c783b */ /* 0x000e620000004200 */
[C---:B------:R-:W-:Y:S02]  /*f8b0*/  FMUL.FTZ R64, R201.reuse, R132 ;  /* 0x00000084c9407220 */ /* 0x040fe40000410000 */
[C---:B------:R-:W-:Y:S03]  /*f8c0*/  HMMA.16816.F32.BF16 R24, R164.reuse, R36, R24 ;  /* 0x00000024a418723c */ /* 0x040fe60000041818 */
[----:B------:R-:W-:Y:S01]  /*f8d0*/  MUFU.EX2 R158, R193 ;  /* 0x000000c1009e7308 */ /* 0x000fe20000000800 */
[----:B------:R-:W-:Y:S02]  /*f8e0*/  FMUL.FTZ R65, R201, R133 ;  /* 0x00000085c9417220 */ /* 0x000fe40000410000 */
[----:B------:R-:W-:Y:S02]  /*f8f0*/  FMUL.FTZ R66, R199, R134 ;  /* 0x00000086c7427220 */ /* 0x000fe40000410000 */
[-C--:B------:R-:W-:Y:S04]  /*f900*/  HMMA.16816.F32.BF16 R28, R164, R38.reuse, R28 ;  /* 0x00000026a41c723c */ /* 0x080fe8000004181c */
[C---:B------:R-:W-:Y:S01]  /*f910*/  FMUL.FTZ R36, R201.reuse, R144 ;  /* 0x00000090c9247220 */ /* 0x040fe20000410000 */
[----:B------:R-:W-:Y:S01]  /*f920*/  MUFU.EX2 R155, R192 ;  /* 0x000000c0009b7308 */ /* 0x000fe20000000800 */
[----:B------:R-:W-:Y:S02]  /*f930*/  FMUL.FTZ R37, R201, R145 ;  /* 0x00000091c9257220 */ /* 0x000fe40000410000 */
[C---:B------:R-:W-:Y:S04]  /*f940*/  HMMA.16816.F32.BF16 R32, R204.reuse, R38, R32 ;  /* 0x00000026cc20723c */ /* 0x040fe80000041820 */
[C---:B------:R-:W-:Y:S02]  /*f950*/  FMUL.FTZ R67, R199.reuse, R135 ;  /* 0x00000087c7437220 */ /* 0x040fe40000410000 */
[----:B------:R-:W3:Y:S01]  /*f960*/  LDSM.16.MT88.4 R132, [R246+0x2000] ;  /* 0x00200000f684783b */ /* 0x000ee20000004200 */
[C---:B------:R-:W-:Y:S01]  /*f970*/  FMUL.FTZ R38, R199.reuse, R146 ;  /* 0x00000092c7267220 */ /* 0x040fe20000410000 */
[----:B------:R-:W-:Y:S01]  /*f980*/  MUFU.EX2 R157, R189 ;  /* 0x000000bd009d7308 */ /* 0x000fe20000000800 */
[C---:B------:R-:W-:Y:S03]  /*f990*/  FMUL.FTZ R39, R199.reuse, R147 ;  /* 0x00000093c7277220 */ /* 0x040fe60000410000 */
[C---:B------:R-:W-:Y:S02]  /*f9a0*/  FMUL.FTZ R70, R199.reuse, R70 ;  /* 0x00000046c7467220 */ /* 0x040fe40000410000 */
[----:B------:R-:W-:Y:S01]  /*f9b0*/  LDSM.16.MT88.4 R144, [R245+0x800] ;  /* 0x00080000f590783b */ /* 0x000fe20000004200 */
[C---:B------:R-:W-:Y:S01]  /*f9c0*/  FMUL.FTZ R71, R199.reuse, R71 ;  /* 0x00000047c7477220 */ /* 0x040fe20000410000 */
[-C--:B------:R-:W-:Y:S02]  /*f9d0*/  HMMA.16816.F32.BF16 R36, R204, R52.reuse, R36 ;  /* 0x00000034cc24723c */ /* 0x080fe40000041824 */
[----:B------:R-:W-:Y:S01]  /*f9e0*/  MUFU.EX2 R178, R181 ;  /* 0x000000b500b27308 */ /* 0x000fe20000000800 */
[C---:B------:R-:W-:Y:S02]  /*f9f0*/  FMUL.FTZ R82, R199.reuse, R82 ;  /* 0x00000052c7527220 */ /* 0x040fe40000410000 */
[C---:B------:R-:W-:Y:S02]  /*fa00*/  FMUL.FTZ R83, R199.reuse, R83 ;  /* 0x00000053c7537220 */ /* 0x040fe40000410000 */
[C---:B------:R-:W-:Y:S01]  /*fa10*/  FMUL.FTZ R86, R199.reuse, R86 ;  /* 0x00000056c7567220 */ /* 0x040fe20000410000 */
[C---:B------:R-:W-:Y:S04]  /*fa20*/  HMMA.16816.F32.BF16 R40, R164.reuse, R52, R40 ;  /* 0x00000034a428723c */ /* 0x040fe80000041828 */
[C---:B------:R-:W-:Y:S01]  /*fa30*/  FMUL.FTZ R87, R199.reuse, R87 ;  /* 0x00000057c7577220 */ /* 0x040fe20000410000 */
[----:B------:R-:W-:Y:S01]  /*fa40*/  MUFU.EX2 R227, R227 ;  /* 0x000000e300e37308 */ /* 0x000fe20000000800 */
[----:B------:R-:W-:Y:S02]  /*fa50*/  FMUL.FTZ R98, R199, R98 ;  /* 0x00000062c7627220 */ /* 0x000fe40000410000 */
[-C--:B------:R-:W-:Y:S04]  /*fa60*/  HMMA.16816.F32.BF16 R44, R164, R54.reuse, R44 ;  /* 0x00000036a42c723c */ /* 0x080fe8000004182c */
[C---:B------:R-:W-:Y:S02]  /*fa70*/  FMUL.FTZ R52, R201.reuse, R136 ;  /* 0x00000088c9347220 */ /* 0x040fe40000410000 */
[----:B------:R-:W-:Y:S01]  /*fa80*/  FMUL.FTZ R53, R201, R137 ;  /* 0x00000089c9357220 */ /* 0x000fe20000410000 */
[----:B------:R-:W-:Y:S01]  /*fa90*/  F2FP.BF16.PACK_AB R201, R215, R216 ;  /* 0x000000d8d7c9723e */ /* 0x000fe200000010ff */
[C---:B------:R-:W-:Y:S01]  /*faa0*/  HMMA.16816.F32.BF16 R48, R204.reuse, R54, R48 ;  /* 0x00000036cc30723c */ /* 0x040fe20000041830 */
[----:B------:R-:W4:Y:S03]  /*fab0*/  MUFU.EX2 R136, R160 ;  /* 0x000000a000887308 */ /* 0x000f260000000800 */
[C---:B------:R-:W-:Y:S02]  /*fac0*/  FMUL.FTZ R99, R199.reuse, R99 ;  /* 0x00000063c7637220 */ /* 0x040fe40000410000 */
[C---:B------:R-:W-:Y:S02]  /*fad0*/  FMUL.FTZ R102, R199.reuse, R102 ;  /* 0x00000066c7667220 */ /* 0x040fe40000410000 */
[C---:B------:R-:W-:Y:S03]  /*fae0*/  FMUL.FTZ R54, R199.reuse, R138 ;  /* 0x0000008ac7367220 */ /* 0x040fe60000410000 */
[----:B------:R-:W-:Y:S01]  /*faf0*/  MUFU.EX2 R138, R219 ;  /* 0x000000db008a7308 */ /* 0x000fe20000000800 */
[C---:B------:R-:W-:Y:S02]  /*fb00*/  FMUL.FTZ R55, R199.reuse, R139 ;  /* 0x0000008bc7377220 */ /* 0x040fe40000410000 */
[C---:B------:R-:W-:Y:S02]  /*fb10*/  FMUL.FTZ R103, R199.reuse, R103 ;  /* 0x00000067c7677220 */ /* 0x040fe40000410000 */
[C---:B------:R-:W-:Y:S02]  /*fb20*/  FMUL.FTZ R114, R199.reuse, R114 ;  /* 0x00000072c7727220 */ /* 0x040fe40000410000 */
[----:B------:R-:W-:Y:S01]  /*fb30*/  FMUL.FTZ R115, R199, R115 ;  /* 0x00000073c7737220 */ /* 0x000fe20000410000 */
[-C--:B-1----:R-:W-:Y:S02]  /*fb40*/  HMMA.16816.F32.BF16 R52, R204, R140.reuse, R52 ;  /* 0x0000008ccc34723c */ /* 0x082fe40000041834 */
[----:B------:R1:W-:Y:S01]  /*fb50*/  MUFU.EX2 R137, R203 ;  /* 0x000000cb00897308 */ /* 0x0003e20000000800 */
[----:B------:R-:W-:Y:S02]  /*fb60*/  FADD.FTZ R170, R172, R170 ;  /* 0x000000aaacaa7221 */ /* 0x000fe40000010000 */
[----:B------:R-:W-:Y:S02]  /*fb70*/  FADD.FTZ R174, R173, R174 ;  /* 0x000000aeadae7221 */ /* 0x000fe40000010000 */
[C---:B------:R-:W-:Y:S01]  /*fb80*/  FMUL.FTZ R118, R199.reuse, R118 ;  /* 0x00000076c7767220 */ /* 0x040fe20000410000 */
[C---:B------:R-:W-:Y:S04]  /*fb90*/  HMMA.16816.F32.BF16 R56, R164.reuse, R140, R56 ;  /* 0x0000008ca438723c */ /* 0x040fe80000041838 */
[----:B--2---:R-:W-:Y:S01]  /*fba0*/  FADD.FTZ R174, R152, R174 ;  /* 0x000000ae98ae7221 */ /* 0x004fe20000010000 */
[----:B------:R-:W-:Y:S01]  /*fbb0*/  MUFU.EX2 R160, R186 ;  /* 0x000000ba00a07308 */ /* 0x000fe20000000800 */
[C---:B------:R-:W-:Y:S02]  /*fbc0*/  FMUL.FTZ R119, R199.reuse, R119 ;  /* 0x00000077c7777220 */ /* 0x040fe40000410000 */
[-C--:B------:R-:W-:Y:S04]  /*fbd0*/  HMMA.16816.F32.BF16 R60, R164, R142.reuse, R60 ;  /* 0x0000008ea43c723c */ /* 0x080fe8000004183c */
[----:B----4-:R-:W-:Y:S02]  /*fbe0*/  FADD.FTZ R154, R136, R222 ;  /* 0x000000de889a7221 */ /* 0x010fe40000010000 */
[----:B------:R-:W-:Y:S01]  /*fbf0*/  FMUL.FTZ R130, R199, R130 ;  /* 0x00000082c7827220 */ /* 0x000fe20000410000 */
[----:B------:R-:W-:Y:S01]  /*fc00*/  MUFU.EX2 R172, R188 ;  /* 0x000000bc00ac7308 */ /* 0x000fe20000000800 */
[C---:B------:R-:W-:Y:S01]  /*fc10*/  HMMA.16816.F32.BF16 R64, R204.reuse, R142, R64 ;  /* 0x0000008ecc40723c */ /* 0x040fe20000041840 */
[----:B------:R-:W-:Y:S03]  /*fc20*/  LDSM.16.MT88.4 R140, [R246+0x800] ;  /* 0x00080000f68c783b */ /* 0x000fe60000004200 */
[----:B-1----:R-:W-:Y:S01]  /*fc30*/  F2FP.BF16.PACK_AB R203, R213, R214 ;  /* 0x000000d6d5cb723e */ /* 0x002fe200000010ff */
[----:B------:R-:W-:Y:S02]  /*fc40*/  FMUL.FTZ R131, R199, R131 ;  /* 0x00000083c7837220 */ /* 0x000fe40000410000 */
[----:B------:R-:W-:Y:S01]  /*fc50*/  FADD.FTZ R202, R175, R202 ;  /* 0x000000caafca7221 */ /* 0x000fe20000010000 */
[-C--:B---3--:R-:W-:Y:S01]  /*fc60*/  HMMA.16816.F32.BF16 R68, R204, R132.reuse, R68 ;  /* 0x00000084cc44723c */ /* 0x088fe20000041844 */
[----:B------:R-:W-:Y:S03]  /*fc70*/  MUFU.EX2 R175, R185 ;  /* 0x000000b900af7308 */ /* 0x000fe60000000800 */
[----:B------:R-:W-:Y:S04]  /*fc80*/  FADD.FTZ R171, R171, R202 ;  /* 0x000000caabab7221 */ /* 0x000fe80000010000 */
[C---:B------:R-:W-:Y:S03]  /*fc90*/  HMMA.16816.F32.BF16 R72, R164.reuse, R132, R72 ;  /* 0x00000084a448723c */ /* 0x040fe60000041848 */
[----:B------:R-:W-:Y:S01]  /*fca0*/  MUFU.EX2 R199, R184 ;  /* 0x000000b800c77308 */ /* 0x000fe20000000800 */
[----:B------:R-:W-:Y:S04]  /*fcb0*/  FADD.FTZ R171, R168, R171 ;  /* 0x000000aba8ab7221 */ /* 0x000fe80000010000 */
[-C--:B------:R-:W-:Y:S04]  /*fcc0*/  HMMA.16816.F32.BF16 R76, R164, R134.reuse, R76 ;  /* 0x00000086a44c723c */ /* 0x080fe8000004184c */
[----:B------:R-:W-:Y:S01]  /*fcd0*/  FADD.FTZ R171, R163, R171 ;  /* 0x000000aba3ab7221 */ /* 0x000fe20000010000 */
[----:B------:R-:W-:Y:S03]  /*fce0*/  MUFU.EX2 R202, R218 ;  /* 0x000000da00ca7308 */ /* 0x000fe60000000800 */
[C---:B------:R-:W-:Y:S01]  /*fcf0*/  HMMA.16816.F32.BF16 R80, R204.reuse, R134, R80 ;  /* 0x00000086cc50723c */ /* 0x040fe20000041850 */
[----:B------:R-:W1:Y:S06]  /*fd00*/  LDSM.16.MT88.4 R132, [R245+0x2000] ;  /* 0x00200000f584783b */ /* 0x000e6c0000004200 */
[----:B------:R-:W-:Y:S10]  /*fd10*/  MUFU.EX2 R218, R210 ;  /* 0x000000d200da7308 */ /* 0x000ff40000000800 */
[----:B------:R-:W-:Y:S10]  /*fd20*/  MUFU.EX2 R168, R217 ;  /* 0x000000d900a87308 */ /* 0x000ff40000000800 */
[----:B------:R-:W-:Y:S10]  /*fd30*/  MUFU.EX2 R217, R211 ;  /* 0x000000d300d97308 */ /* 0x000ff40000000800 */
[----:B------:R-:W2:Y:S01]  /*fd40*/  MUFU.EX2 R139, R220 ;  /* 0x000000dc008b7308 */ /* 0x000ea20000000800 */
[-C--:B-1----:R-:W-:Y:S09]  /*fd50*/  HMMA.16816.F32.BF16 R84, R204, R132.reuse, R84 ;  /* 0x00000084cc54723c */ /* 0x082ff20000041854 */
[----:B------:R-:W-:Y:S01]  /*fd60*/  MUFU.EX2 R220, R191 ;  /* 0x000000bf00dc7308 */ /* 0x000fe20000000800 */
[C---:B------:R-:W-:Y:S08]  /*fd70*/  HMMA.16816.F32.BF16 R88, R164.reuse, R132, R88 ;  /* 0x00000084a458723c */ /* 0x040ff00000041858 */
[-C--:B------:R-:W-:Y:S01]  /*fd80*/  HMMA.16816.F32.BF16 R92, R164, R134.reuse, R92 ;  /* 0x00000086a45c723c */ /* 0x080fe2000004185c */
[----:B------:R-:W1:Y:S03]  /*fd90*/  MUFU.EX2 R219, R190 ;  /* 0x000000be00db7308 */ /* 0x000e660000000800 */
[C---:B--2---:R-:W-:Y:S01]  /*fda0*/  F2FP.BF16.PACK_AB R136, R139.reuse, R136 ;  /* 0x000000888b88723e */ /* 0x044fe200000010ff */
[----:B------:R-:W-:Y:S03]  /*fdb0*/  FADD.FTZ R154, R139, R154 ;  /* 0x0000009a8b9a7221 */ /* 0x000fe60000010000 */
[C---:B------:R-:W-:Y:S01]  /*fdc0*/  HMMA.16816.F32.BF16 R96, R204.reuse, R134, R96 ;  /* 0x00000086cc60723c */ /* 0x040fe20000041860 */
[----:B------:R-:W2:Y:S02]  /*fdd0*/  LDSM.16.MT88.4 R132, [R244+0x2000] ;  /* 0x00200000f484783b */ /* 0x000ea40000004200 */
[----:B------:R-:W3:Y:S01]  /*fde0*/  MUFU.EX2 R222, R179 ;  /* 0x000000b300de7308 */ /* 0x000ee20000000800 */
[----:B------:R-:W-:Y:S01]  /*fdf0*/  FADD.FTZ R154, R138, R154 ;  /* 0x0000009a8a9a7221 */ /* 0x000fe20000010000 */
[C---:B------:R-:W-:Y:S03]  /*fe00*/  F2FP.BF16.PACK_AB R138, R137.reuse, R138 ;  /* 0x0000008a898a723e */ /* 0x040fe600000010ff */
[----:B------:R-:W-:Y:S01]  /*fe10*/  FADD.FTZ R154, R137, R154 ;  /* 0x0000009a899a7221 */ /* 0x000fe20000010000 */
[----:B------:R-:W-:Y:S04]  /*fe20*/  F2FP.BF16.PACK_AB R137, R161, R152 ;  /* 0x00000098a189723e */ /* 0x000fe800000010ff */
[----:B------:R-:W-:Y:S01]  /*fe30*/  MUFU.EX2 R173, R180 ;  /* 0x000000b400ad7308 */ /* 0x000fe20000000800 */
[----:B-1----:R-:W-:Y:S09]  /*fe40*/  F2FP.BF16.PACK_AB R139, R219, R220 ;  /* 0x000000dcdb8b723e */ /* 0x002ff200000010ff */
[----:B------:R-:W-:Y:S10]  /*fe50*/  MUFU.EX2 R179, R200 ;  /* 0x000000c800b37308 */ /* 0x000ff40000000800 */
[----:B------:R-:W-:Y:S01]  /*fe60*/  MUFU.EX2 R198, R198 ;  /* 0x000000c600c67308 */ /* 0x000fe20000000800 */
[-C--:B--2---:R-:W-:Y:S09]  /*fe70*/  HMMA.16816.F32.BF16 R100, R204, R132.reuse, R100 ;  /* 0x00000084cc64723c */ /* 0x084ff20000041864 */
[----:B------:R-:W1:Y:S01]  /*fe80*/  MUFU.EX2 R197, R197 ;  /* 0x000000c500c57308 */ /* 0x000e620000000800 */
[C---:B------:R-:W-:Y:S08]  /*fe90*/  HMMA.16816.F32.BF16 R104, R164.reuse, R132, R104 ;  /* 0x00000084a468723c */ /* 0x040ff00000041868 */
[-C--:B------:R-:W-:Y:S08]  /*fea0*/  HMMA.16816.F32.BF16 R108, R164, R134.reuse, R108 ;  /* 0x00000086a46c723c */ /* 0x080ff0000004186c */
[C---:B------:R-:W-:Y:S01]  /*feb0*/  HMMA.16816.F32.BF16 R112, R204.reuse, R134, R112 ;  /* 0x00000086cc70723c */ /* 0x040fe20000041870 */
[----:B------:R-:W2:Y:S07]  /*fec0*/  LDSM.16.MT88.4 R132, [R243+0x2000] ;  /* 0x00200000f384783b */ /* 0x000eae0000004200 */
[-C--:B--2---:R-:W-:Y:S08]  /*fed0*/  HMMA.16816.F32.BF16 R116, R204, R132.reuse, R116 ;  /* 0x00000084cc74723c */ /* 0x084ff00000041874 */
[C---:B------:R-:W-:Y:S07]  /*fee0*/  HMMA.16816.F32.BF16 R120, R164.reuse, R132, R120 ;  /* 0x00000084a478723c */ /* 0x040fee0000041878 */
[----:B------:R-:W-:Y:S01]  /*fef0*/  F2FP.BF16.PACK_AB R132, R160, R153 ;  /* 0x00000099a084723e */ /* 0x000fe200000010ff */
[-C--:B------:R-:W-:Y:S01]  /*ff00*/  HMMA.16816.F32.BF16 R124, R164, R134.reuse, R124 ;  /* 0x00000086a47c723c */ /* 0x080fe2000004187c */
[----:B------:R-:W-:Y:S03]  /*ff10*/  MUFU.EX2 R166, R224 ;  /* 0x000000e000a67308 */ /* 0x000fe60000000800 */
[----:B------:R-:W-:Y:S03]  /*ff20*/  F2FP.BF16.PACK_AB R133, R162, R163 ;  /* 0x000000a3a285723e */ /* 0x000fe600000010ff */
[----:B------:R-:W-:Y:S01]  /*ff30*/  FADD.FTZ R165, R169, R170 ;  /* 0x000000aaa9a57221 */ /* 0x000fe20000010000 */
[----:B------:R-:W-:Y:S03]  /*ff40*/  HMMA.16816.F32.BF16 R128, R204, R134, R128 ;  /* 0x00000086cc80723c */ /* 0x000fe60000041880 */
[----:B------:R-:W2:Y:S01]  /*ff50*/  MUFU.EX2 R224, R208 ;  /* 0x000000d000e07308 */ /* 0x000ea20000000800 */
[----:B------:R-:W-:Y:S03]  /*ff60*/  FADD.FTZ R165, R153, R165 ;  /* 0x000000a599a57221 */ /* 0x000fe60000010000 */
[----:B------:R-:W-:Y:S01]  /*ff70*/  F2FP.BF16.PACK_AB R134, R223, R226 ;  /* 0x000000e2df86723e */ /* 0x000fe200000010ff */
[-C--:B------:R-:W-:Y:S05]  /*ff80*/  HMMA.16816.F32.BF16 R4, R136, R140.reuse, R4 ;  /* 0x0000008c8804723c */ /* 0x080fea0000041804 */
[----:B---3--:R-:W-:Y:S01]  /*ff90*/  F2FP.BF16.PACK_AB R135, R222, R225 ;  /* 0x000000e1de87723e */ /* 0x008fe200000010ff */
[----:B------:R-:W3:Y:S01]  /*ffa0*/  MUFU.EX2 R167, R221 ;  /* 0x000000dd00a77308 */ /* 0x000ee20000000800 */
[----:B------:R-:W-:Y:S02]  /*ffb0*/  F2FP.BF16.PACK_AB R204, R217, R212 ;  /* 0x000000d4d9cc723e */ /* 0x000fe400000010ff */
[----:B-1----:R-:W-:Y:S03]  /*ffc0*/  F2FP.BF16.PACK_AB R207, R197, R198 ;  /* 0x000000c6c5cf723e */ /* 0x002fe600000010ff */
[C---:B------:R-:W-:Y:S04]  /*ffd0*/  HMMA.16816.F32.BF16 R8, R132.reuse, R140, R8 ;  /* 0x0000008c8408723c */ /* 0x040fe80000041808 */
[----:B------:R1:W4:Y:S01]  /*ffe0*/  MUFU.EX2 R221, R209 ;  /* 0x000000d100dd7308 */ /* 0x0003220000000800 */
[----:B--2---:R-:W-:Y:S03]  /*fff0*/  F2FP.BF16.PACK_AB R205, R179, R224 ;  /* 0x000000e0b3cd723e */ /* 0x004fe600000010ff */
[-C--:B------:R-:W-:Y:S08]  /*10000*/  HMMA.16816.F32.BF16 R12, R132, R142.reuse, R12 ;  /* 0x0000008e840c723c */ /* 0x080ff0000004180c */
[C---:B------:R-:W-:Y:S01]  /*10010*/  HMMA.16816.F32.BF16 R16, R136.reuse, R142, R16 ;  /* 0x0000008e8810723c */ /* 0x040fe20000041810 */
[----:B------:R-:W2:Y:S03]  /*10020*/  LDSM.16.MT88.4 R140, [R243+0x800] ;  /* 0x00080000f38c783b */ /* 0x000ea60000004200 */
[----:B---3--:R-:W-:Y:S04]  /*10030*/  F2FP.BF16.PACK_AB R200, R167, R166 ;  /* 0x000000a6a7c8723e */ /* 0x008fe800000010ff */
[-C--:B------:R-:W-:Y:S01]  /*10040*/  HMMA.16816.F32.BF16 R20, R136, R144.reuse, R20 ;  /* 0x000000908814723c */ /* 0x080fe20000041814 */
[----:B-1----:R-:W-:Y:S03]  /*10050*/  LDSM.16.MT88.4 R208, [R246+0x3800] ;  /* 0x00380000f6d0783b */ /* 0x002fe60000004200 */
[----:B----4-:R-:W-:Y:S04]  /*10060*/  F2FP.BF16.PACK_AB R206, R221, R218 ;  /* 0x000000daddce723e */ /* 0x010fe800000010ff */
        /* <DEDUP_REMOVED lines=14> */
[-C--:B-1----:R-:W-:Y:S08]  /*10150*/  HMMA.16816.F32.BF16 R68, R136, R144.reuse, R68 ;  /* 0x000000908844723c */ /* 0x082ff00000041844 */
[C---:B------:R-:W-:Y:S08]  /*10160*/  HMMA.16816.F32.BF16 R72, R132.reuse, R144, R72 ;  /* 0x000000908448723c */ /* 0x040ff00000041848 */
[-C--:B------:R-:W-:Y:S08]  /*10170*/  HMMA.16816.F32.BF16 R76, R132, R146.reuse, R76 ;  /* 0x00000092844c723c */ /* 0x080ff0000004184c */
[C---:B------:R-:W-:Y:S01]  /*10180*/  HMMA.16816.F32.BF16 R80, R136.reuse, R146, R80 ;  /* 0x000000928850723c */ /* 0x040fe20000041850 */
[----:B------:R-:W1:Y:S07]  /*10190*/  LDSM.16.MT88.4 R144, [R243+0x2800] ;  /* 0x00280000f390783b */ /* 0x000e6e0000004200 */
[-C--:B---3--:R-:W-:Y:S08]  /*101a0*/  HMMA.16816.F32.BF16 R84, R136, R148.reuse, R84 ;  /* 0x000000948854723c */ /* 0x088ff00000041854 */
        /* <DEDUP_REMOVED lines=25> */
[-C--:B---3--:R-:W-:Y:S01]  /*10340*/  HMMA.16816.F32.BF16 R4, R132, R148.reuse, R4 ;  /* 0x000000948404723c */ /* 0x088fe20000041804 */
[----:B------:R-:W1:Y:S04]  /*10350*/  LDSM.16.MT88.4 R144, [R244+0x1000] ;  /* 0x00100000f490783b */ /* 0x000e680000004200 */
[----:B------:R-:W-:Y:S02]  /*10360*/  F2FP.BF16.PACK_AB R137, R229, R230 ;  /* 0x000000e6e589723e */ /* 0x000fe400000010ff */
[----:B------:R-:W-:Y:S02]  /*10370*/  F2FP.BF16.PACK_AB R139, R227, R228 ;  /* 0x000000e4e38b723e */ /* 0x000fe400000010ff */
[----:B------:R-:W-:Y:S05]  /*10380*/  LDSM.16.MT88.4 R156, [R245+0x3000] ;  /* 0x00300000f59c783b */ /* 0x000fea0000004200 */
        /* <DEDUP_REMOVED lines=45> */
[----:B--2---:R-:W-:Y:S02]  /*10660*/  FADD.FTZ R136, R160, R165 ;  /* 0x000000a5a0887221 */ /* 0x004fe40000010000 */
[-C--:B---3--:R-:W-:Y:S05]  /*10670*/  HMMA.16816.F32.BF16 R160, R200, R156.reuse, R4 ;  /* 0x0000009cc8a0723c */ /* 0x088fea0000041804 */
        /* <DEDUP_REMOVED lines=66> */
[C---:B------:R-:W-:Y:S08]  /*10aa0*/  HMMA.16816.F32.BF16 R96, R200.reuse, R6, R96 ;  /* 0x00000006c860723c */ /* 0x040ff00000041860 */
[-C--:B---3--:R-:W-:Y:S08]  /*10ab0*/  HMMA.16816.F32.BF16 R100, R200, R8.reuse, R100 ;  /* 0x00000008c864723c */ /* 0x088ff00000041864 */
        /* <DEDUP_REMOVED lines=11> */
[C---:B--2---:R-:W-:Y:S01]  /*10b70*/  ISETP.GT.AND P0, PT, R4.reuse, R5, PT ;  /* 0x000000050400720c */ /* 0x044fe20003f04270 */
[----:B------:R-:W-:Y:S01]  /*10b80*/  FADD.FTZ R5, R213, R220 ;  /* 0x000000dcd5057221 */ /* 0x000fe20000010000 */
[----:B------:R-:W-:Y:S04]  /*10b90*/  IADD3 R4, R4, -0x1, RZ ;  /* 0xffffffff04047810 */ /* 0x000fe80007ffe0ff */
[----:B------:R1:W-:Y:S04]  /*10ba0*/  STL [R1+0xe4], R5 ;  /* 0x0000e40501007387 */ /* 0x0003e80000100800 */
[----:B------:R1:W-:Y:S03]  /*10bb0*/  STL [R1+0xe8], R4 ;  /* 0x0000e80401007387 */ /* 0x0003e60000100800 */
[----:B-1----:R-:W-:-:S05]  /*10bc0*/  @P0 BRA `(.L_x_1255) ;  /* 0xffffb8b000000947 */ /* 0x002fca000383ffff */
.L_x_1248:
[----:B------:R-:W-:Y:S05]  /*10bd0*/  BRA.DIV ~URZ, `(.L_x_1256) ;  /* 0x000067a27f007947 */ /* 0x000fea000b800000 */
[----:B------:R-:W2:Y:S04]  /*10be0*/  LDL R4, [R1+0xe0] ;  /* 0x0000e00001047983 */ /* 0x000ea80000100800 */
[----:B--2---:R1:W2:Y:S02]  /*10bf0*/  SHFL.BFLY PT, R10, R4, 0x2, 0x1f ;  /* 0x0c401f00040a7f89 */ /* 0x0042a400000e0000 */
.L_x_1300:
[----:B-1----:R-:W3:Y:S02]  /*10c00*/  LDL.LU R4, [R1+0xe0] ;  /* 0x0000e00001047983 */ /* 0x002ee40000300800 */
[----:B--23--:R-:W-:Y:S01]  /*10c10*/  FADD.FTZ R10, R10, R4 ;  /* 0x000000040a0a7221 */ /* 0x00cfe20000010000 */
[----:B------:R-:W-:Y:S05]  /*10c20*/  BRA.DIV ~URZ, `(.L_x_1257) ;  /* 0x000067b27f007947 */ /* 0x000fea000b800000 */
[----:B------:R-:W2:Y:S04]  /*10c30*/  LDL.LU R6, [R1+0xe4] ;  /* 0x0000e40001067983 */ /* 0x000ea80000300800 */
[----:B------:R-:W1:Y:S04]  /*10c40*/  SHFL.BFLY PT, R5, R203, 0x2, 0x1f ;  /* 0x0c401f00cb057f89 */ /* 0x000e6800000e0000 */
[----:B------:R-:W3:Y:S01]  /*10c50*/  SHFL.BFLY PT, R4, R202, 0x2, 0x1f ;  /* 0x0c401f00ca047f89 */ /* 0x000ee200000e0000 */
[----:B-1----:R-:W-:-:S02]  /*10c60*/  FADD.FTZ R203, R5, R203 ;  /* 0x000000cb05cb7221 */ /* 0x002fc40000010000 */
[----:B---3--:R-:W-:-:S03]  /*10c70*/  FADD.FTZ R202, R4, R202 ;  /* 0x000000ca04ca7221 */ /* 0x008fc60000010000 */
[----:B------:R-:W1:Y:S04]  /*10c80*/  SHFL.BFLY PT, R8, R203, 0x1, 0x1f ;  /* 0x0c201f00cb087f89 */ /* 0x000e6800000e0000 */
[----:B------:R-:W-:Y:S01]  /*10c90*/  SHFL.BFLY PT, R4, R202, 0x1, 0x1f ;  /* 0x0c201f00ca047f89 */ /* 0x000fe200000e0000 */
[----:B-1----:R-:W-:-:S03]  /*10ca0*/  FADD.FTZ R8, R203, R8 ;  /* 0x00000008cb087221 */ /* 0x002fc60000010000 */
[----:B--2---:R-:W1:Y:S02]  /*10cb0*/  SHFL.BFLY PT, R9, R6, 0x2, 0x1f ;  /* 0x0c401f0006097f89 */ /* 0x004e6400000e0000 */
[----:B-1----:R-:W-:Y:S02]  /*10cc0*/  FADD.FTZ R9, R9, R6 ;  /* 0x0000000609097221 */ /* 0x002fe40000010000 */
[----:B------:R-:W1:Y:S04]  /*10cd0*/  SHFL.BFLY PT, R6, R10, 0x1, 0x1f ;  /* 0x0c201f000a067f89 */ /* 0x000e6800000e0000 */
[----:B------:R-:W2:Y:S01]  /*10ce0*/  SHFL.BFLY PT, R5, R9, 0x1, 0x1f ;  /* 0x0c201f0009057f89 */ /* 0x000ea200000e0000 */
[----:B-1----:R-:W-:Y:S02]  /*10cf0*/  FADD.FTZ R10, R10, R6 ;  /* 0x000000060a0a7221 */ /* 0x002fe40000010000 */
[----:B--2---:R-:W-:-:S05]  /*10d00*/  FADD.FTZ R9, R9, R5 ;  /* 0x0000000509097221 */ /* 0x004fca0000010000 */
.L_x_1301:
[----:B------:R-:W-:Y:S01]  /*10d10*/  FSETP.NE.FTZ.AND P2, PT, R9, RZ, PT ;  /* 0x000000ff0900720b */ /* 0x000fe20003f55000 */
[----:B------:R-:W-:Y:S01]  /*10d20*/  FADD.FTZ R4, R4, R202 ;  /* 0x000000ca04047221 */ /* 0x000fe20000010000 */
[----:B------:R-:W-:-:S02]  /*10d30*/  FSETP.NE.FTZ.AND P3, PT, R10, RZ, PT ;  /* 0x000000ff0a00720b */ /* 0x000fc40003f75000 */
[----:B------:R-:W-:Y:S02]  /*10d40*/  MOV R5, RZ ;  /* 0x000000ff00057202 */ /* 0x000fe40000000f00 */
[----:B------:R-:W-:Y:S02]  /*10d50*/  MOV R6, RZ ;  /* 0x000000ff00067202 */ /* 0x000fe40000000f00 */
[----:B------:R-:W-:Y:S02]  /*10d60*/  FSETP.NE.FTZ.AND P1, PT, R8, RZ, PT ;  /* 0x000000ff0800720b */ /* 0x000fe40003f35000 */
[----:B------:R-:W-:Y:S02]  /*10d70*/  FSETP.NE.FTZ.AND P0, PT, R4, RZ, PT ;  /* 0x000000ff0400720b */ /* 0x000fe40003f15000 */
[----:B------:R-:W-:Y:S01]  /*10d80*/  MOV R12, 0xff800000 ;  /* 0xff800000000c7802 */ /* 0x000fe20000000f00 */
[----:B------:R-:W1:Y:S01]  /*10d90*/  @P2 MUFU.RCP R5, R9 ;  /* 0x0000000900052308 */ /* 0x000e620000001000 */
[----:B------:R-:W-:-:S02]  /*10da0*/  @P2 MOV R13, 0x3f317218 ;  /* 0x3f317218000d2802 */ /* 0x000fc40000000f00 */
[----:B------:R-:W-:Y:S02]  /*10db0*/  @P3 MOV R14, 0x3f317218 ;  /* 0x3f317218000e3802 */ /* 0x000fe40000000f00 */
[----:B------:R-:W-:Y:S01]  /*10dc0*/  MOV R11, 0xff800000 ;  /* 0xff800000000b7802 */ /* 0x000fe20000000f00 */
[----:B------:R-:W-:Y:S02]  /*10dd0*/  @P2 FMUL.FTZ R13, R13, c[0x0][0x2d0] ;  /* 0x0000b4000d0d2a20 */ /* 0x000fe40000410000 */
[----:B------:R-:W2:Y:S01]  /*10de0*/  @P3 MUFU.RCP R6, R10 ;  /* 0x0000000a00063308 */ /* 0x000ea20000001000 */
[----:B------:R-:W-:Y:S02]  /*10df0*/  @P3 FMUL.FTZ R14, R14, c[0x0][0x2d0] ;  /* 0x0000b4000e0e3a20 */ /* 0x000fe40000410000 */
[----:B-1----:R-:W-:-:S05]  /*10e00*/  FMUL.FTZ R162, R5, R162 ;  /* 0x000000a205a27220 */ /* 0x002fca0000410000 */
[----:B------:R1:W3:Y:S01]  /*10e10*/  @P3 MUFU.LG2 R7, R10 ;  /* 0x0000000a00073308 */ /* 0x0002e20000000c00 */
[C---:B------:R-:W-:Y:S02]  /*10e20*/  FMUL.FTZ R163, R5.reuse, R163 ;  /* 0x000000a305a37220 */ /* 0x040fe40000410000 */
[C---:B------:R-:W-:Y:S02]  /*10e30*/  FMUL.FTZ R158, R5.reuse, R158 ;  /* 0x0000009e059e7220 */ /* 0x040fe40000410000 */
[C---:B------:R-:W-:Y:S02]  /*10e40*/  FMUL.FTZ R159, R5.reuse, R159 ;  /* 0x0000009f059f7220 */ /* 0x040fe40000410000 */
[C---:B------:R-:W-:Y:S01]  /*10e50*/  FMUL.FTZ R154, R5.reuse, R154 ;  /* 0x0000009a059a7220 */ /* 0x040fe20000410000 */
[----:B------:R-:W4:Y:S01]  /*10e60*/  @P2 MUFU.LG2 R9, R9 ;  /* 0x0000000900092308 */ /* 0x000f220000000c00 */
[C---:B------:R-:W-:Y:S02]  /*10e70*/  FMUL.FTZ R155, R5.reuse, R155 ;  /* 0x0000009b059b7220 */ /* 0x040fe40000410000 */
[----:B------:R-:W-:-:S02]  /*10e80*/  FMUL.FTZ R150, R5, R150 ;  /* 0x0000009605967220 */ /* 0x000fc40000410000 */
[C---:B------:R-:W-:Y:S02]  /*10e90*/  FMUL.FTZ R151, R5.reuse, R151 ;  /* 0x0000009705977220 */ /* 0x040fe40000410000 */
[C---:B------:R-:W-:Y:S01]  /*10ea0*/  FMUL.FTZ R146, R5.reuse, R146 ;  /* 0x0000009205927220 */ /* 0x040fe20000410000 */
[----:B-1----:R-:W-:Y:S01]  /*10eb0*/  MOV R10, 0xff800000 ;  /* 0xff800000000a7802 */ /* 0x002fe20000000f00 */
        /* <DEDUP_REMOVED lines=56> */
[----:B------:R-:W-:Y:S01]  /*11240*/  MOV R6, RZ ;  /* 0x000000ff00067202 */ /* 0x000fe20000000f00 */
[----:B------:R-:W-:Y:S01]  /*11250*/  @P1 FMUL.FTZ R15, R5, c[0x0][0x2d0] ;  /* 0x0000b400050f1a20 */ /* 0x000fe20000410000 */
[----:B------:R-:W-:Y:S01]  /*11260*/  MOV R5, RZ ;  /* 0x000000ff00057202 */ /* 0x000fe20000000f00 */
[----:B---3--:R-:W-:Y:S02]  /*11270*/  @P3 FMUL.FTZ R7, R7, 0.69314718246459960938 ;  /* 0x3f31721807073820 */ /* 0x008fe40000410000 */
[----:B----4-:R-:W-:Y:S01]  /*11280*/  @P2 FMUL.FTZ R9, R9, 0.69314718246459960938 ;  /* 0x3f31721809092820 */ /* 0x010fe20000410000 */
[----:B------:R-:W1:Y:S01]  /*11290*/  @P1 MUFU.RCP R6, R8 ;  /* 0x0000000800061308 */ /* 0x000e620000001000 */
[----:B------:R-:W-:Y:S01]  /*112a0*/  @P3 FFMA.FTZ R10, R14, R3, R7 ;  /* 0x000000030e0a3223 */ /* 0x000fe20000010007 */
[----:B------:R-:W-:Y:S01]  /*112b0*/  @P0 MOV R3, 0x3f317218 ;  /* 0x3f31721800030802 */ /* 0x000fe20000000f00 */
[----:B------:R-:W-:Y:S01]  /*112c0*/  @P2 FFMA.FTZ R11, R13, R2, R9 ;  /* 0x000000020d0b2223 */ /* 0x000fe20000010009 */
[----:B------:R-:W-:-:S03]  /*112d0*/  MOV R2, 0x1 ;  /* 0x0000000100027802 */ /* 0x000fc60000000f00 */
[----:B------:R-:W-:Y:S01]  /*112e0*/  @P0 FMUL.FTZ R3, R3, c[0x0][0x2d0] ;  /* 0x0000b40003030a20 */ /* 0x000fe20000410000 */
[----:B------:R-:W2:Y:S08]  /*112f0*/  @P1 MUFU.LG2 R8, R8 ;  /* 0x0000000800081308 */ /* 0x000eb00000000c00 */
[----:B------:R-:W-:Y:S01]  /*11300*/  @P0 MUFU.RCP R5, R4 ;  /* 0x0000000400050308 */ /* 0x000fe20000001000 */
[----:B-1----:R-:W-:-:S02]  /*11310*/  FMUL.FTZ R164, R6, R164 ;  /* 0x000000a406a47220 */ /* 0x002fc40000410000 */
[C---:B------:R-:W-:Y:S02]  /*11320*/  FMUL.FTZ R165, R6.reuse, R165 ;  /* 0x000000a506a57220 */ /* 0x040fe40000410000 */
[C---:B------:R-:W-:Y:S02]  /*11330*/  FMUL.FTZ R168, R6.reuse, R168 ;  /* 0x000000a806a87220 */ /* 0x040fe40000410000 */
[----:B------:R-:W-:Y:S01]  /*11340*/  FMUL.FTZ R169, R6, R169 ;  /* 0x000000a906a97220 */ /* 0x000fe20000410000 */
[----:B------:R-:W1:Y:S01]  /*11350*/  @P0 MUFU.LG2 R4, R4 ;  /* 0x0000000400040308 */ /* 0x000e620000000c00 */
[----:B--2---:R-:W-:Y:S02]  /*11360*/  @P1 FMUL.FTZ R8, R8, 0.69314718246459960938 ;  /* 0x3f31721808081820 */ /* 0x004fe40000410000 */
[C---:B------:R-:W-:Y:S02]  /*11370*/  FMUL.FTZ R172, R6.reuse, R172 ;  /* 0x000000ac06ac7220 */ /* 0x040fe40000410000 */
[----:B------:R-:W-:Y:S01]  /*11380*/  @P1 FFMA.FTZ R12, R15, R0, R8 ;  /* 0x000000000f0c1223 */ /* 0x000fe20000010008 */
[----:B------:R-:W-:Y:S01]  /*11390*/  MOV R0, 0xff800000 ;  /* 0xff80000000007802 */ /* 0x000fe20000000f00 */
[----:B------:R-:W-:-:S02]  /*113a0*/  FMUL.FTZ R173, R6, R173 ;  /* 0x000000ad06ad7220 */ /* 0x000fc40000410000 */
[C---:B------:R-:W-:Y:S02]  /*113b0*/  FMUL.FTZ R176, R6.reuse, R176 ;  /* 0x000000b006b07220 */ /* 0x040fe40000410000 */
[C---:B------:R-:W-:Y:S02]  /*113c0*/  FMUL.FTZ R177, R6.reuse, R177 ;  /* 0x000000b106b17220 */ /* 0x040fe40000410000 */
[C---:B------:R-:W-:Y:S02]  /*113d0*/  FMUL.FTZ R180, R6.reuse, R180 ;  /* 0x000000b406b47220 */ /* 0x040fe40000410000 */
[----:B------:R-:W-:Y:S02]  /*113e0*/  FMUL.FTZ R181, R6, R181 ;  /* 0x000000b506b57220 */ /* 0x000fe40000410000 */
[----:B-1----:R-:W-:Y:S02]  /*113f0*/  @P0 FMUL.FTZ R4, R4, 0.69314718246459960938 ;  /* 0x3f31721804040820 */ /* 0x002fe40000410000 */
        /* <DEDUP_REMOVED lines=53> */
[----:B------:R-:W-:Y:S02]  /*11750*/  FMUL.FTZ R127, R5, R127 ;  /* 0x0000007f057f7220 */ /* 0x000fe40000410000 */
[----:B------:R-:W-:-:S02]  /*11760*/  @P0 FFMA.FTZ R0, R3, R196, R4 ;  /* 0x000000c403000223 */ /* 0x000fc40000010004 */
.L_x_1203:
[----:B-1----:R1:W5:Y:S01]  /*11770*/  LDL R9, [R1+0x1c] ;  /* 0x00001c0001097983 */ /* 0x0023620000100800 */
[----:B------:R-:W-:Y:S03]  /*11780*/  BSSY B0, `(.L_x_1258) ;  /* 0x0000012000007945 */ /* 0x000fe60003800000 */
[----:B------:R-:W2:Y:S02]  /*11790*/  S2R R8, SR_TID.X ;  /* 0x0000000000087919 */ /* 0x000ea40000002100 */
[----:B--2---:R-:W-:-:S13]  /*117a0*/  LOP3.LUT P0, RZ, R8, 0x7f, RZ, 0xc0, !PT ;  /* 0x0000007f08ff7812 */ /* 0x004fda000780c0ff */
[----:B------:R-:W-:Y:S05]  /*117b0*/  @P0 BRA `(.L_x_1259) ;  /* 0x000000e000000947 */ /* 0x000fea0003800000 */
[----:B-1----:R-:W1:Y:S01]  /*117c0*/  S2R R3, SR_LANEID ;  /* 0x0000000000037919 */ /* 0x002e620000000000 */
[----:B------:R-:W-:Y:S01]  /*117d0*/  VOTEU.ANY UR4, UPT, PT ;  /* 0x0000000000047886 */ /* 0x000fe200038e0100 */
[----:B------:R-:W-:Y:S01]  /*117e0*/  IMAD.MOV.U32 R6, RZ, RZ, c[0x0][0x580] ;  /* 0x00016000ff067624 */ /* 0x000fe200078e00ff */
[----:B------:R-:W1:Y:S01]  /*117f0*/  FLO.U32 R5, UR4 ;  /* 0x0000000400057d00 */ /* 0x000e6200080e0000 */
[----:B------:R-:W-:-:S07]  /*11800*/  IMAD.MOV.U32 R7, RZ, RZ, c[0x0][0x584] ;  /* 0x00016100ff077624 */ /* 0x000fce00078e00ff */
[----:B------:R-:W2:Y:S01]  /*11810*/  POPC R4, UR4 ;  /* 0x0000000400047d09 */ /* 0x000ea20008000000 */
[----:B-1----:R-:W-:-:S13]  /*11820*/  ISETP.EQ.U32.AND P0, PT, R5, R3, PT ;  /* 0x000000030500720c */ /* 0x002fda0003f02070 */
[----:B--2---:R-:W2:Y:S04]  /*11830*/  @P0 ATOMG.E.ADD.STRONG.GPU PT, R4, [R6.64], R4 ;  /* 0x00000004060409a8 */ /* 0x004ea800081ee1c8 */
[----:B------:R-:W1:Y:S02]  /*11840*/  S2R R3, SR_LTMASK ;  /* 0x0000000000037919 */ /* 0x000e640000003900 */
[----:B-1----:R-:W-:-:S06]  /*11850*/  LOP3.LUT R3, R3, UR4, RZ, 0xc0, !PT ;  /* 0x0000000403037c12 */ /* 0x002fcc000f8ec0ff */
[----:B------:R-:W1:Y:S01]  /*11860*/  POPC R3, R3 ;  /* 0x0000000300037309 */ /* 0x000e620000000000 */
[----:B--2---:R-:W1:Y:S02]  /*11870*/  SHFL.IDX PT, R4, R4, R5, 0x1f ;  /* 0x00001f0504047589 */ /* 0x004e6400000e0000 */
[----:B-1---5:R-:W-:-:S05]  /*11880*/  IADD3 R9, R4, c[0x0][0xc], R3 ;  /* 0x0000030004097a10 */ /* 0x022fca0007ffe003 */
[----:B------:R1:W-:Y:S02]  /*11890*/  STL [R1+0x1c], R9 ;  /* 0x00001c0901007387 */ /* 0x0003e40000100800 */
.L_x_1259:
[----:B-1----:R-:W-:Y:S05]  /*118a0*/  BSYNC B0 ;  /* 0x0000000000007941 */ /* 0x002fea0003800000 */
.L_x_1258:
[----:B------:R-:W-:Y:S01]  /*118b0*/  PRMT R2, R2, 0x9910, RZ ;  /* 0x0000991002027816 */ /* 0x000fe200000000ff */
[----:B------:R-:W-:Y:S03]  /*118c0*/  BSSY B1, `(.L_x_1260) ;  /* 0x00001d7000017945 */ /* 0x000fe60003800000 */
[----:B------:R-:W-:Y:S01]  /*118d0*/  ISETP.NE.AND P0, PT, R2, RZ, PT ;  /* 0x000000ff0200720c */ /* 0x000fe20003f05270 */
[----:B-----5:R-:W-:-:S12]  /*118e0*/  IMAD.MOV.U32 R2, RZ, RZ, R9 ;  /* 0x000000ffff027224 */ /* 0x020fd800078e0009 */
[----:B------:R-:W-:Y:S05]  /*118f0*/  @!P0 BRA `(.L_x_1261) ;  /* 0x00001a7000008947 */ /* 0x000fea0003800000 */
[----:B------:R-:W-:Y:S01]  /*11900*/  WARPSYNC 0xffffffff ;  /* 0xffffffff00007948 */ /* 0x000fe20003800000 */
[----:B------:R-:W-:Y:S06]  /*11910*/  BAR.SYNC.DEFER_BLOCKING 0x1, 0x80 ;  /* 0x0042000000007b1d */ /* 0x000fec0000010000 */
[----:B------:R-:W-:Y:S05]  /*11920*/  BRA.CONV ~URZ, `(.L_x_1262) ;  /* 0x000000837f007947 */ /* 0x000fea000b800000 */
[----:B------:R-:W-:Y:S01]  /*11930*/  SHF.R.S32.HI R3, RZ, 0x1f, R8 ;  /* 0x0000001fff037819 */ /* 0x000fe20000011408 */
[----:B------:R-:W-:Y:S01]  /*11940*/  IMAD.MOV.U32 R6, RZ, RZ, RZ ;  /* 0x000000ffff067224 */ /* 0x000fe200078e00ff */
[----:B------:R-:W-:Y:S01]  /*11950*/  MOV R4, 0x119b0 ;  /* 0x000119b000047802 */ /* 0x000fe20000000f00 */
[----:B------:R-:W-:Y:S01]  /*11960*/  IMAD.MOV.U32 R5, RZ, RZ, 0x1f ;  /* 0x0000001fff057424 */ /* 0x000fe200078e00ff */
[----:B------:R-:W-:-:S04]  /*11970*/  LEA.HI R3, R3, R8, RZ, 0x7 ;  /* 0x0000000803037211 */ /* 0x000fc800078f38ff */
[----:B------:R-:W-:-:S05]  /*11980*/  SHF.R.S32.HI R3, RZ, 0x7, R3 ;  /* 0x00000007ff037819 */ /* 0x000fca0000011403 */
[----:B------:R-:W-:Y:S02]  /*11990*/  IMAD.MOV.U32 R7, RZ, RZ, R3 ;  /* 0x000000ffff077224 */ /* 0x000fe400078e0003 */
[----:B------:R-:W-:Y:S05]  /*119a0*/  CALL.REL.NOINC `($__internal_19_$__cuda_sm70_shflsync_idx_p) ;  /* 0x00005d4000007944 */ /* 0x000fea0003c00000 */
.L_x_1262:
[----:B------:R-:W2:Y:S04]  /*119b0*/  LDL.LU R6, [R1+0xb0] ;  /* 0x0000b00001067983 */ /* 0x000ea80000300800 */
[----:B------:R-:W3:Y:S04]  /*119c0*/  LDL R8, [R1+0x10] ;  /* 0x0000100001087983 */ /* 0x000ee80000100800 */
[----:B------:R-:W4:Y:S04]  /*119d0*/  LDL.LU R13, [R1+0xc4] ;  /* 0x0000c400010d7983 */ /* 0x000f280000300800 */
[----:B------:R-:W3:Y:S04]  /*119e0*/  LDL.LU R18, [R1+0xc0] ;  /* 0x0000c00001127983 */ /* 0x000ee80000300800 */
[----:B------:R-:W3:Y:S01]  /*119f0*/  LDL.LU R21, [R1+0xac] ;  /* 0x0000ac0001157983 */ /* 0x000ee20000300800 */
[----:B------:R-:W-:-:S03]  /*11a00*/  MOV R3, 0x1 ;  /* 0x0000000100037802 */ /* 0x000fc60000000f00 */
[----:B------:R-:W3:Y:S01]  /*11a10*/  LDL R20, [R1+0x14] ;  /* 0x0000140001147983 */ /* 0x000ee20000100800 */
[----:B------:R-:W-:-:S03]  /*11a20*/  ISETP.NE.AND P0, PT, R3, c[0x0][0x4e8], PT ;  /* 0x00013a0003007a0c */ /* 0x000fc60003f05270 */
[----:B------:R-:W1:Y:S04]  /*11a30*/  S2R R25, SR_TID.X ;  /* 0x0000000000197919 */ /* 0x000e680000002100 */
[----:B------:R2:W5:Y:S04]  /*11a40*/  LDL R55, [R1+0x54] ;  /* 0x0000540001377983 */ /* 0x0005680000100800 */
[----:B------:R2:W5:Y:S04]  /*11a50*/  LDL R54, [R1+0xc] ;  /* 0x00000c0001367983 */ /* 0x0005680000100800 */
[----:B------:R2:W5:Y:S04]  /*11a60*/  LDL R53, [R1+0x50] ;  /* 0x0000500001357983 */ /* 0x0005680000100800 */
[----:B------:R2:W5:Y:S04]  /*11a70*/  LDL R52, [R1+0x90] ;  /* 0x0000900001347983 */ /* 0x0005680000100800 */
[----:B------:R2:W5:Y:S01]  /*11a80*/  LDL R51, [R1+0x4c] ;  /* 0x00004c0001337983 */ /* 0x0005620000100800 */
[----:B-1----:R-:W-:-:S03]  /*11a90*/  SHF.R.S32.HI R24, RZ, 0x1f, R25 ;  /* 0x0000001fff187819 */ /* 0x002fc60000011419 */
[----:B------:R1:W5:Y:S01]  /*11aa0*/  LDL R50, [R1+0x8c] ;  /* 0x00008c0001327983 */ /* 0x0003620000100800 */
[----:B------:R-:W-:-:S03]  /*11ab0*/  LEA.HI R24, R24, R25, RZ, 0x5 ;  /* 0x0000001918187211 */ /* 0x000fc600078f28ff */
[----:B------:R1:W5:Y:S01]  /*11ac0*/  LDL R49, [R1+0x48] ;  /* 0x0000480001317983 */ /* 0x0003620000100800 */
[----:B------:R-:W-:-:S03]  /*11ad0*/  LOP3.LUT R24, R24, 0xffffffe0, RZ, 0xc0, !PT ;  /* 0xffffffe018187812 */ /* 0x000fc600078ec0ff */
[----:B------:R1:W5:Y:S01]  /*11ae0*/  LDL R48, [R1+0x88] ;  /* 0x0000880001307983 */ /* 0x0003620000100800 */
[----:B------:R-:W-:-:S03]  /*11af0*/  IADD3 R24, -R24, R25, RZ ;  /* 0x0000001918187210 */ /* 0x000fc60007ffe1ff */
[----:B------:R1:W5:Y:S01]  /*11b00*/  LDL R47, [R1+0x44] ;  /* 0x00004400012f7983 */ /* 0x0003620000100800 */
[----:B------:R-:W-:-:S03]  /*11b10*/  LOP3.LUT P1, RZ, R24, 0x3, RZ, 0xc0, !PT ;  /* 0x0000000318ff7812 */ /* 0x000fc6000782c0ff */
        /* <DEDUP_REMOVED lines=23> */
[----:B------:R-:W-:-:S02]  /*11c90*/  ULDC UR5, c[0x0][0x4e8] ;  /* 0x00013a0000057ab9 */ /* 0x000fc40000000800 */
[----:B------:R-:W-:Y:S02]  /*11ca0*/  ULDC UR4, c[0x0][0x388] ;  /* 0x0000e20000047ab9 */ /* 0x000fe40000000800 */
[----:B------:R-:W-:Y:S01]  /*11cb0*/  UIMAD UR4, UR5, UR4, URZ ;  /* 0x00000004050472a4 */ /* 0x000fe2000f8e023f */
[----:B------:R-:W-:Y:S01]  /*11cc0*/  BSSY B0, `(.L_x_1263) ;  /* 0x000009b000007945 */ /* 0x000fe20003800000 */
[----:B--2---:R-:W-:Y:S01]  /*11cd0*/  SHF.R.S32.HI R16, RZ, 0x1f, R6 ;  /* 0x0000001fff107819 */ /* 0x004fe20000011406 */
[----:B------:R-:W-:-:S04]  /*11ce0*/  IMAD.WIDE.U32 R4, R6, c[0x0][0x4d0], RZ ;  /* 0x0001340006047a25 */ /* 0x000fc800078e00ff */
[C---:B------:R-:W-:Y:S02]  /*11cf0*/  IMAD R14, R16.reuse, c[0x0][0x4d0], RZ ;  /* 0x00013400100e7a24 */ /* 0x040fe400078e02ff */
[----:B------:R-:W-:Y:S02]  /*11d00*/  IMAD R16, R16, c[0x0][0x438], RZ ;  /* 0x00010e0010107a24 */ /* 0x000fe400078e02ff */
[C---:B------:R-:W-:Y:S02]  /*11d10*/  IMAD R14, R6.reuse, c[0x0][0x4d4], R14 ;  /* 0x00013500060e7a24 */ /* 0x040fe400078e020e */
[C---:B------:R-:W-:Y:S02]  /*11d20*/  IMAD R16, R6.reuse, c[0x0][0x43c], R16 ;  /* 0x00010f0006107a24 */ /* 0x040fe400078e0210 */
[----:B------:R-:W-:Y:S01]  /*11d30*/  IMAD.WIDE.U32 R6, R6, c[0x0][0x438], RZ ;  /* 0x00010e0006067a25 */ /* 0x000fe200078e00ff */
[----:B------:R-:W-:Y:S02]  /*11d40*/  IADD3 R15, R5, R14, RZ ;  /* 0x0000000e050f7210 */ /* 0x000fe40007ffe0ff */
[----:B----4-:R-:W-:Y:S01]  /*11d50*/  SHF.R.S32.HI R5, RZ, 0x1f, R13 ;  /* 0x0000001fff057819 */ /* 0x010fe2000001140d */
[----:B------:R-:W-:Y:S01]  /*11d60*/  IMAD.IADD R17, R7, 0x1, R16 ;  /* 0x0000000107117824 */ /* 0x000fe200078e0210 */
[----:B------:R-:W-:Y:S01]  /*11d70*/  MOV R14, R4 ;  /* 0x00000004000e7202 */ /* 0x000fe20000000f00 */
[----:B---3--:R-:W-:Y:S01]  /*11d80*/  IMAD.IADD R4, R8, 0x1, R21 ;  /* 0x0000000108047824 */ /* 0x008fe200078e0215 */
[----:B------:R-:W-:Y:S01]  /*11d90*/  MOV R16, R6 ;  /* 0x0000000600107202 */ /* 0x000fe20000000f00 */
[----:B------:R-:W-:-:S02]  /*11da0*/  IMAD R6, R5, c[0x0][0x4d8], RZ ;  /* 0x0001360005067a24 */ /* 0x000fc400078e02ff */
[----:B------:R-:W-:Y:S01]  /*11db0*/  IMAD R5, R5, c[0x0][0x440], RZ ;  /* 0x0001100005057a24 */ /* 0x000fe200078e02ff */
[----:B------:R-:W-:Y:S01]  /*11dc0*/  MOV R7, R4 ;  /* 0x0000000400077202 */ /* 0x000fe20000000f00 */
[----:B------:R-:W-:-:S04]  /*11dd0*/  @P0 IMAD.HI.U32 R8, R4, c[0x0][0x4ec], RZ ;  /* 0x00013b0004080a27 */ /* 0x000fc800078e00ff */
[----:B------:R-:W-:Y:S01]  /*11de0*/  IMAD.MOV.U32 R9, RZ, RZ, R4 ;  /* 0x000000ffff097224 */ /* 0x000fe200078e0004 */
[----:B------:R-:W-:Y:S01]  /*11df0*/  @P0 SHF.R.U32.HI R9, RZ, c[0x0][0x4f0], R8 ;  /* 0x00013c00ff090a19 */ /* 0x000fe20000011608 */
[C---:B------:R-:W-:Y:S02]  /*11e00*/  IMAD R5, R13.reuse, c[0x0][0x444], R5 ;  /* 0x000111000d057a24 */ /* 0x040fe400078e0205 */
[----:B------:R-:W-:-:S04]  /*11e10*/  IMAD.WIDE.U32 R16, R13, c[0x0][0x440], R16 ;  /* 0x000110000d107a25 */ /* 0x000fc800078e0010 */
[----:B------:R-:W-:Y:S02]  /*11e20*/  IMAD R6, R13, c[0x0][0x4dc], R6 ;  /* 0x000137000d067a24 */ /* 0x000fe400078e0206 */
[----:B------:R-:W-:Y:S01]  /*11e30*/  @P0 IMAD.HI.U32 R3, R4, c[0x0][0x4ec], RZ ;  /* 0x00013b0004030a27 */ /* 0x000fe200078e00ff */
[----:B------:R-:W-:-:S03]  /*11e40*/  IADD3 R17, R17, R5, RZ ;  /* 0x0000000511117210 */ /* 0x000fc60007ffe0ff */
[----:B------:R-:W-:Y:S01]  /*11e50*/  IMAD.WIDE.U32 R14, R13, c[0x0][0x4d8], R14 ;  /* 0x000136000d0e7a25 */ /* 0x000fe200078e000e */
[----:B------:R-:W-:Y:S02]  /*11e60*/  SHF.R.S32.HI R13, RZ, 0x1f, R18 ;  /* 0x0000001fff0d7819 */ /* 0x000fe40000011412 */
[----:B------:R-:W-:Y:S01]  /*11e70*/  @P0 SHF.R.U32.HI R7, RZ, c[0x0][0x4f0], R3 ;  /* 0x00013c00ff070a19 */ /* 0x000fe20000011603 */
[----:B------:R-:W-:Y:S02]  /*11e80*/  IMAD.IADD R15, R15, 0x1, R6 ;  /* 0x000000010f0f7824 */ /* 0x000fe400078e0206 */
[----:B------:R-:W-:Y:S02]  /*11e90*/  IMAD.MOV R5, RZ, RZ, -R9 ;  /* 0x000000ffff057224 */ /* 0x000fe400078e0a09 */
[C---:B------:R-:W-:Y:S02]  /*11ea0*/  IMAD R3, R13.reuse, c[0x0][0x4e0], RZ ;  /* 0x000138000d037a24 */ /* 0x040fe400078e02ff */
[----:B------:R-:W-:-:S02]  /*11eb0*/  IMAD R13, R13, c[0x0][0x448], RZ ;  /* 0x000112000d0d7a24 */ /* 0x000fc400078e02ff */
[----:B------:R-:W-:Y:S02]  /*11ec0*/  IMAD R5, R5, c[0x0][0x4e8], R4 ;  /* 0x00013a0005057a24 */ /* 0x000fe400078e0204 */
[----:B------:R-:W-:Y:S01]  /*11ed0*/  IMAD.WIDE.U32 R14, R18, c[0x0][0x4e0], R14 ;  /* 0x00013800120e7a25 */ /* 0x000fe200078e000e */
[----:B------:R-:W-:-:S03]  /*11ee0*/  SHF.R.S32.HI R8, RZ, 0x1f, R9 ;  /* 0x0000001fff087819 */ /* 0x000fc60000011409 */
[C---:B------:R-:W-:Y:S02]  /*11ef0*/  IMAD R3, R18.reuse, c[0x0][0x4e4], R3 ;  /* 0x0001390012037a24 */ /* 0x040fe400078e0203 */
[C---:B------:R-:W-:Y:S01]  /*11f00*/  IMAD R13, R18.reuse, c[0x0][0x44c], R13 ;  /* 0x00011300120d7a24 */ /* 0x040fe200078e020d */
[----:B------:R-:W-:Y:S01]  /*11f10*/  IADD3 R14, P0, R9, R14, RZ ;  /* 0x0000000e090e7210 */ /* 0x000fe20007f1e0ff */
[----:B------:R-:W-:Y:S01]  /*11f20*/  IMAD.WIDE.U32 R18, R18, c[0x0][0x448], R16 ;  /* 0x0001120012127a25 */ /* 0x000fe200078e0010 */
[----:B------:R-:W-:Y:S02]  /*11f30*/  SHF.R.S32.HI R16, RZ, 0x1f, R5 ;  /* 0x0000001fff107819 */ /* 0x000fe40000011405 */
[----:B------:R-:W-:-:S03]  /*11f40*/  IADD3.X R15, R8, R15, R3, P0, !PT ;  /* 0x0000000f080f7210 */ /* 0x000fc600007fe403 */
[----:B------:R-:W-:Y:S01]  /*11f50*/  IMAD R16, R16, c[0x0][0x4c8], RZ ;  /* 0x0001320010107a24 */ /* 0x000fe200078e02ff */
[----:B------:R-:W-:Y:S01]  /*11f60*/  SHF.R.S32.HI R6, RZ, 0x1f, R7 ;  /* 0x0000001fff067819 */ /* 0x000fe20000011407 */
[----:B------:R-:W-:-:S04]  /*11f70*/  IMAD.WIDE.U32 R8, R5, c[0x0][0x4c8], R14 ;  /* 0x0001320005087a25 */ /* 0x000fc800078e000e */
[----:B------:R-:W-:Y:S01]  /*11f80*/  IMAD R16, R5, c[0x0][0x4cc], R16 ;  /* 0x0001330005107a24 */ /* 0x000fe200078e0210 */
[----:B------:R-:W-:Y:S01]  /*11f90*/  IADD3 R19, R19, R13, RZ ;  /* 0x0000000d13137210 */ /* 0x000fe20007ffe0ff */
[----:B------:R-:W-:Y:S01]  /*11fa0*/  IMAD.MOV R3, RZ, RZ, -R7 ;  /* 0x000000ffff037224 */ /* 0x000fe200078e0a07 */
[----:B------:R-:W-:Y:S01]  /*11fb0*/  LEA R14, P0, R8, c[0x0][0x4a8], 0x2 ;  /* 0x00012a00080e7a11 */ /* 0x000fe200078010ff */
[----:B------:R-:W-:Y:S02]  /*11fc0*/  IMAD.IADD R16, R9, 0x1, R16 ;  /* 0x0000000109107824 */ /* 0x000fe400078e0210 */
[----:B------:R-:W-:Y:S02]  /*11fd0*/  IMAD R6, R6, c[0x0][0x430], RZ ;  /* 0x00010c0006067a24 */ /* 0x000fe400078e02ff */
[----:B------:R-:W-:Y:S01]  /*11fe0*/  IMAD R4, R3, c[0x0][0x4e8], R4 ;  /* 0x00013a0003047a24 */ /* 0x000fe200078e0204 */
[----:B------:R-:W-:Y:S01]  /*11ff0*/  LEA.HI.X R3, R8, c[0x0][0x4ac], R16, 0x2, P0 ;  /* 0x00012b0008037a11 */ /* 0x000fe200000f1410 */
[----:B------:R-:W-:-:S02]  /*12000*/  IMAD R6, R7, c[0x0][0x434], R6 ;  /* 0x00010d0007067a24 */ /* 0x000fc400078e0206 */
[----:B------:R-:W-:-:S04]  /*12010*/  IMAD.WIDE.U32 R18, R7, c[0x0][0x430], R18 ;  /* 0x00010c0007127a25 */ /* 0x000fc800078e0012 */
[----:B------:R-:W-:Y:S01]  /*12020*/  IMAD.IADD R5, R20, 0x1, R21 ;  /* 0x0000000114057824 */ /* 0x000fe200078e0215 */
[----:B------:R-:W-:Y:S01]  /*12030*/  IADD3 R23, R19, R6, RZ ;  /* 0x0000000613177210 */ /* 0x000fe20007ffe0ff */
[----:B------:R-:W-:Y:S01]  /*12040*/  SHFL.IDX PT, R20, R14, RZ, 0x1c1f ;  /* 0x001c1fff0e147589 */ /* 0x000fe200000e0000 */
[----:B------:R-:W-:-:S03]  /*12050*/  MOV R22, R18 ;  /* 0x0000001200167202 */ /* 0x000fc60000000f00 */
[----:B------:R-:W2:Y:S04]  /*12060*/  SHFL.IDX PT, R21, R3, RZ, 0x1c1f ;  /* 0x001c1fff03157589 */ /* 0x000ea800000e0000 */
[----:B------:R-:W-:Y:S04]  /*12070*/  SHFL.IDX PT, R18, R14, 0x1, 0x1c1f ;  /* 0x003c1f000e127f89 */ /* 0x000fe800000e0000 */
[----:B------:R-:W3:Y:S01]  /*12080*/  SHFL.IDX PT, R19, R3, 0x1, 0x1c1f ;  /* 0x003c1f0003137f89 */ /* 0x000ee200000e0000 */
[C---:B------:R-:W-:Y:S02]  /*12090*/  IADD3 R8, R5.reuse, 0x8, RZ ;  /* 0x0000000805087810 */ /* 0x040fe40007ffe0ff */
[----:B------:R-:W-:Y:S01]  /*120a0*/  ISETP.GE.OR P4, PT, R5, UR4, P1 ;  /* 0x0000000405007c0c */ /* 0x000fe20008f86670 */
[----:B------:R-:W-:Y:S01]  /*120b0*/  SHFL.IDX PT, R16, R14, 0x2, 0x1c1f ;  /* 0x005c1f000e107f89 */ /* 0x000fe200000e0000 */
[----:B------:R-:W-:-:S03]  /*120c0*/  ISETP.GE.OR P3, PT, R8, UR4, P1 ;  /* 0x0000000408007c0c */ /* 0x000fc60008f66670 */
[----:B------:R-:W4:Y:S01]  /*120d0*/  SHFL.IDX PT, R17, R3, 0x2, 0x1c1f ;  /* 0x005c1f0003117f89 */ /* 0x000f2200000e0000 */
[----:B------:R-:W-:-:S03]  /*120e0*/  SHF.R.S32.HI R6, RZ, 0x1f, R4 ;  /* 0x0000001fff067819 */ /* 0x000fc60000011404 */
[----:B------:R-:W-:Y:S04]  /*120f0*/  SHFL.IDX PT, R14, R14, 0x3, 0x1c1f ;  /* 0x007c1f000e0e7f89 */ /* 0x000fe800000e0000 */
[----:B------:R1:W4:Y:S01]  /*12100*/  SHFL.IDX PT, R15, R3, 0x3, 0x1c1f ;  /* 0x007c1f00030f7f89 */ /* 0x00032200000e0000 */
[----:B------:R-:W-:Y:S01]  /*12110*/  IADD3 R7, R5, 0x40, RZ ;  /* 0x0000004005077810 */ /* 0x000fe20007ffe0ff */
[----:B------:R-:W-:Y:S02]  /*12120*/  IMAD.WIDE.U32 R22, R4, c[0x0][0x428], R22 ;  /* 0x00010a0004167a25 */ /* 0x000fe400078e0016 */
[----:B--2---:R2:W-:Y:S01]  /*12130*/  @!P4 ST.E [R20.64], R10 ;  /* 0x0000000a1400c985 */ /* 0x0045e2000c101908 */
[----:B------:R-:W-:-:S03]  /*12140*/  ISETP.GE.OR P2, PT, R7, UR4, P1 ;  /* 0x0000000407007c0c */ /* 0x000fc60008f46670 */
[----:B---3--:R2:W-:Y:S01]  /*12150*/  @!P3 ST.E [R18.64], R11 ;  /* 0x0000000b1200b985 */ /* 0x0085e2000c101908 */
[C---:B------:R-:W-:Y:S01]  /*12160*/  ISETP.GE.AND P3, PT, R5.reuse, UR4, PT ;  /* 0x0000000405007c0c */ /* 0x040fe2000bf66270 */
[----:B-1----:R-:W-:Y:S01]  /*12170*/  IMAD R3, R6, c[0x0][0x428], RZ ;  /* 0x00010a0006037a24 */ /* 0x002fe200078e02ff */
[----:B------:R-:W-:-:S03]  /*12180*/  IADD3 R6, R5, 0x48, RZ ;  /* 0x0000004805067810 */ /* 0x000fc60007ffe0ff */
[----:B------:R-:W-:Y:S01]  /*12190*/  IMAD R3, R4, c[0x0][0x42c], R3 ;  /* 0x00010b0004037a24 */ /* 0x000fe200078e0203 */
[----:B------:R-:W-:Y:S02]  /*121a0*/  ISETP.GE.OR P1, PT, R6, UR4, P1 ;  /* 0x0000000406007c0c */ /* 0x000fe40008f26670 */
[C---:B------:R-:W-:Y:S01]  /*121b0*/  LEA R4, P0, R22.reuse, c[0x0][0x400], 0x2 ;  /* 0x0001000016047a11 */ /* 0x040fe200078010ff */
[----:B------:R-:W-:Y:S01]  /*121c0*/  IMAD.IADD R3, R23, 0x1, R3 ;  /* 0x0000000117037824 */ /* 0x000fe200078e0203 */
[----:B----4-:R2:W-:Y:S04]  /*121d0*/  @!P2 ST.E [R16.64], R12 ;  /* 0x0000000c1000a985 */ /* 0x0105e8000c101908 */
[----:B------:R-:W-:Y:S01]  /*121e0*/  LEA.HI.X R3, R22, c[0x0][0x404], R3, 0x2, P0 ;  /* 0x0001010016037a11 */ /* 0x000fe200000f1403 */
[----:B------:R2:W1:Y:S01]  /*121f0*/  SHFL.IDX PT, R9, R4, RZ, 0x1c1f ;  /* 0x001c1fff04097589 */ /* 0x00046200000e0000 */
[----:B------:R-:W-:-:S02]  /*12200*/  ISETP.GE.AND P2, PT, R8, UR4, PT ;  /* 0x0000000408007c0c */ /* 0x000fc4000bf46270 */
[----:B------:R-:W-:Y:S01]  /*12210*/  ISETP.GE.AND P0, PT, R6, UR4, PT ;  /* 0x0000000406007c0c */ /* 0x000fe2000bf06270 */
[----:B------:R2:W-:Y:S01]  /*12220*/  @!P1 ST.E [R14.64], R0 ;  /* 0x000000000e009985 */ /* 0x0005e2000c101908 */
[----:B------:R-:W-:-:S03]  /*12230*/  ISETP.GE.AND P1, PT, R7, UR4, PT ;  /* 0x0000000407007c0c */ /* 0x000fc6000bf26270 */
[----:B------:R2:W3:Y:S01]  /*12240*/  SHFL.IDX PT, R10, R3, RZ, 0x1c1f ;  /* 0x001c1fff030a7589 */ /* 0x0004e200000e0000 */
[----:B------:R-:W-:Y:S05]  /*12250*/  @P3 BRA `(.L_x_1264) ;  /* 0x0000041000003947 */ /* 0x000fea0003800000 */
[----:B-----5:R-:W-:Y:S02]  /*12260*/  ISETP.GE.AND P5, PT, R54, c[0x0][0x3c8], PT ;  /* 0x0000f20036007a0c */ /* 0x020fe40003fa6270 */
[----:B------:R-:W-:Y:S02]  /*12270*/  ISETP.GE.AND P4, PT, R52, c[0x0][0x3c8], PT ;  /* 0x0000f20034007a0c */ /* 0x000fe40003f86270 */
[----:B------:R-:W-:-:S09]  /*12280*/  ISETP.GE.AND P6, PT, R28, c[0x0][0x3c8], PT ;  /* 0x0000f2001c007a0c */ /* 0x000fd20003fc6270 */
[----:B-1----:R-:W-:-:S04]  /*12290*/  @!P5 LEA R6, P3, R54, R9, 0x2 ;  /* 0x000000093606d211 */ /* 0x002fc800078610ff */
[----:B---3--:R-:W-:Y:S02]  /*122a0*/  @!P5 LEA.HI.X R7, R54, R10, R55, 0x2, P3 ;  /* 0x0000000a3607d211 */ /* 0x008fe400018f1437 */
[----:B------:R-:W-:-:S03]  /*122b0*/  ISETP.GE.AND P3, PT, R50, c[0x0][0x3c8], PT ;  /* 0x0000f20032007a0c */ /* 0x000fc60003f66270 */
[----:B------:R1:W-:Y:S02]  /*122c0*/  @!P5 ST.E.64 [R6.64], R160 ;  /* 0x000000a00600d985 */ /* 0x0003e4000c101b08 */
[----:B-1----:R-:W-:-:S04]  /*122d0*/  @!P4 LEA R6, P5, R52, R9, 0x2 ;  /* 0x000000093406c211 */ /* 0x002fc800078a10ff */
[----:B------:R-:W-:Y:S02]  /*122e0*/  @!P4 LEA.HI.X R7, R52, R10, R53, 0x2, P5 ;  /* 0x0000000a3407c211 */ /* 0x000fe400028f1435 */
        /* <DEDUP_REMOVED lines=41> */
[----:B------:R1:W-:Y:S01]  /*12580*/  @!P3 ST.E.64 [R6.64], R96 ;  /* 0x000000600600b985 */ /* 0x0003e2000c101b08 */
[----:B--2---:R-:W-:-:S04]  /*12590*/  @!P5 LEA R14, P3, R30, R9, 0x2 ;  /* 0x000000091e0ed211 */ /* 0x004fc800078610ff */
[----:B------:R-:W-:Y:S02]  /*125a0*/  @!P5 LEA.HI.X R15, R30, R10, R31, 0x2, P3 ;  /* 0x0000000a1e0fd211 */ /* 0x000fe400018f141f */
[----:B------:R-:W-:Y:S02]  /*125b0*/  ISETP.GE.AND P5, PT, R26, c[0x0][0x3c8], PT ;  /* 0x0000f2001a007a0c */ /* 0x000fe40003fa6270 */
[----:B------:R-:W-:-:S04]  /*125c0*/  @!P6 LEA R12, P3, R28, R9, 0x2 ;  /* 0x000000091c0ce211 */ /* 0x000fc800078610ff */
[----:B------:R-:W-:-:S07]  /*125d0*/  @!P6 LEA.HI.X R13, R28, R10, R29, 0x2, P3 ;  /* 0x0000000a1c0de211 */ /* 0x000fce00018f141d */
[----:B-1----:R-:W-:-:S04]  /*125e0*/  @!P5 LEA R6, P3, R26, R9, 0x2 ;  /* 0x000000091a06d211 */ /* 0x002fc800078610ff */
[----:B------:R-:W-:Y:S02]  /*125f0*/  @!P5 LEA.HI.X R7, R26, R10, R27, 0x2, P3 ;  /* 0x0000000a1a07d211 */ /* 0x000fe400018f141b */
[----:B------:R-:W-:-:S04]  /*12600*/  @!P4 LEA R8, P3, R24, R9, 0x2 ;  /* 0x000000091808c211 */ /* 0x000fc800078610ff */
[----:B------:R-:W-:Y:S02]  /*12610*/  @!P4 LEA.HI.X R9, R24, R10, R25, 0x2, P3 ;  /* 0x0000000a1809c211 */ /* 0x000fe400018f1419 */
[----:B------:R-:W-:-:S13]  /*12620*/  ISETP.GE.AND P3, PT, R30, c[0x0][0x3c8], PT ;  /* 0x0000f2001e007a0c */ /* 0x000fda0003f66270 */
[----:B------:R1:W-:Y:S04]  /*12630*/  @!P3 ST.E.64 [R14.64], R100 ;  /* 0x000000640e00b985 */ /* 0x0003e8000c101b08 */
[----:B------:R1:W-:Y:S04]  /*12640*/  @!P6 ST.E.64 [R12.64], R112 ;  /* 0x000000700c00e985 */ /* 0x0003e8000c101b08 */
[----:B------:R1:W-:Y:S04]  /*12650*/  @!P5 ST.E.64 [R6.64], R116 ;  /* 0x000000740600d985 */ /* 0x0003e8000c101b08 */
[----:B------:R1:W-:Y:S02]  /*12660*/  @!P4 ST.E.64 [R8.64], R128 ;  /* 0x000000800800c985 */ /* 0x0003e4000c101b08 */
.L_x_1264:
[----:B------:R-:W-:Y:S05]  /*12670*/  BSYNC B0 ;  /* 0x0000000000007941 */ /* 0x000fea0003800000 */
.L_x_1263:
[----:B------:R4:W2:Y:S01]  /*12680*/  SHFL.IDX PT, R5, R3, 0x1, 0x1c1f ;  /* 0x003c1f0003057f89 */ /* 0x0008a200000e0000 */
[----:B------:R-:W-:Y:S03]  /*12690*/  BSSY B0, `(.L_x_1265) ;  /* 0x0000043000007945 */ /* 0x000fe60003800000 */
[----:B--2---:R4:W2:Y:S01]  /*126a0*/  SHFL.IDX PT, R0, R4, 0x1, 0x1c1f ;  /* 0x003c1f0004007f89 */ /* 0x0048a200000e0000 */
[----:B------:R-:W-:Y:S05]  /*126b0*/  @P2 BRA `(.L_x_1266) ;  /* 0x0000040000002947 */ /* 0x000fea0003800000 */
[----:B-----5:R-:W-:Y:S02]  /*126c0*/  ISETP.GE.AND P5, PT, R54, c[0x0][0x3c8], PT ;  /* 0x0000f20036007a0c */ /* 0x020fe40003fa6270 */
[----:B------:R-:W-:-:S02]  /*126d0*/  ISETP.GE.AND P2, PT, R52, c[0x0][0x3c8], PT ;  /* 0x0000f20034007a0c */ /* 0x000fc40003f46270 */
[----:B------:R-:W-:-:S09]  /*126e0*/  ISETP.GE.AND P3, PT, R50, c[0x0][0x3c8], PT ;  /* 0x0000f20032007a0c */ /* 0x000fd20003f66270 */
[----:B-12---:R-:W-:-:S04]  /*126f0*/  @!P5 LEA R8, P4, R54, R0, 0x2 ;  /* 0x000000003608d211 */ /* 0x006fc800078810ff */
[----:B------:R-:W-:Y:S02]  /*12700*/  @!P5 LEA.HI.X R9, R54, R5, R55, 0x2, P4 ;  /* 0x000000053609d211 */ /* 0x000fe400020f1437 */
[----:B------:R-:W-:-:S03]  /*12710*/  @!P2 LEA R6, P4, R52, R0, 0x2 ;  /* 0x000000003406a211 */ /* 0x000fc600078810ff */
[----:B------:R1:W-:Y:S01]  /*12720*/  @!P5 ST.E.64 [R8.64], R162 ;  /* 0x000000a20800d985 */ /* 0x0003e2000c101b08 */
[----:B------:R-:W-:Y:S02]  /*12730*/  ISETP.GE.AND P5, PT, R48, c[0x0][0x3c8], PT ;  /* 0x0000f20030007a0c */ /* 0x000fe40003fa6270 */
[----:B------:R-:W-:-:S05]  /*12740*/  @!P2 LEA.HI.X R7, R52, R5, R53, 0x2, P4 ;  /* 0x000000053407a211 */ /* 0x000fca00020f1435 */
[----:B------:R2:W-:Y:S01]  /*12750*/  @!P2 ST.E.64 [R6.64], R158 ;  /* 0x0000009e0600a985 */ /* 0x0005e2000c101b08 */
[----:B------:R-:W-:Y:S02]  /*12760*/  ISETP.GE.AND P2, PT, R46, c[0x0][0x3c8], PT ;  /* 0x0000f2002e007a0c */ /* 0x000fe40003f46270 */
[----:B-1----:R-:W-:-:S04]  /*12770*/  @!P3 LEA R8, P4, R50, R0, 0x2 ;  /* 0x000000003208b211 */ /* 0x002fc800078810ff */
[----:B------:R-:W-:Y:S02]  /*12780*/  @!P3 LEA.HI.X R9, R50, R5, R51, 0x2, P4 ;  /* 0x000000053209b211 */ /* 0x000fe400020f1433 */
[----:B--2---:R-:W-:-:S03]  /*12790*/  @!P5 LEA R6, P4, R48, R0, 0x2 ;  /* 0x000000003006d211 */ /* 0x004fc600078810ff */
        /* <DEDUP_REMOVED lines=35> */
[----:B------:R-:W-:Y:S01]  /*129d0*/  @!P3 ST.E.64 [R6.64], R98 ;  /* 0x000000620600b985 */ /* 0x000fe2000c101b08 */
[----:B------:R-:W-:Y:S02]  /*129e0*/  ISETP.GE.AND P3, PT, R26, c[0x0][0x3c8], PT ;  /* 0x0000f2001a007a0c */ /* 0x000fe40003f66270 */
[----:B-1----:R-:W-:-:S04]  /*129f0*/  @!P5 LEA R8, P2, R30, R0, 0x2 ;  /* 0x000000001e08d211 */ /* 0x002fc800078410ff */
[----:B------:R-:W-:Y:S02]  /*12a00*/  @!P5 LEA.HI.X R9, R30, R5, R31, 0x2, P2 ;  /* 0x000000051e09d211 */ /* 0x000fe400010f141f */
[----:B------:R-:W-:-:S03]  /*12a10*/  ISETP.GE.AND P2, PT, R24, c[0x0][0x3c8], PT ;  /* 0x0000f20018007a0c */ /* 0x000fc60003f46270 */
[----:B------:R1:W-:Y:S02]  /*12a20*/  @!P5 ST.E.64 [R8.64], R102 ;  /* 0x000000660800d985 */ /* 0x0003e4000c101b08 */
[----:B-1----:R-:W-:-:S04]  /*12a30*/  @!P4 LEA R8, P5, R28, R0, 0x2 ;  /* 0x000000001c08c211 */ /* 0x002fc800078a10ff */
[----:B------:R-:W-:Y:S02]  /*12a40*/  @!P4 LEA.HI.X R9, R28, R5, R29, 0x2, P5 ;  /* 0x000000051c09c211 */ /* 0x000fe400028f141d */
[----:B------:R-:W-:-:S03]  /*12a50*/  @!P3 LEA R6, P5, R26, R0, 0x2 ;  /* 0x000000001a06b211 */ /* 0x000fc600078a10ff */
[----:B------:R1:W-:Y:S01]  /*12a60*/  @!P4 ST.E.64 [R8.64], R114 ;  /* 0x000000720800c985 */ /* 0x0003e2000c101b08 */
[----:B------:R-:W-:Y:S02]  /*12a70*/  @!P3 LEA.HI.X R7, R26, R5, R27, 0x2, P5 ;  /* 0x000000051a07b211 */ /* 0x000fe400028f141b */
[----:B---3--:R-:W-:-:S03]  /*12a80*/  @!P2 LEA R10, P5, R24, R0, 0x2 ;  /* 0x00000000180aa211 */ /* 0x008fc600078a10ff */
[----:B------:R1:W-:Y:S01]  /*12a90*/  @!P3 ST.E.64 [R6.64], R118 ;  /* 0x000000760600b985 */ /* 0x0003e2000c101b08 */
[----:B------:R-:W-:-:S05]  /*12aa0*/  @!P2 LEA.HI.X R11, R24, R5, R25, 0x2, P5 ;  /* 0x00000005180ba211 */ /* 0x000fca00028f1419 */
[----:B------:R1:W-:Y:S04]  /*12ab0*/  @!P2 ST.E.64 [R10.64], R130 ;  /* 0x000000820a00a985 */ /* 0x0003e8000c101b08 */
.L_x_1266:
[----:B------:R-:W-:Y:S05]  /*12ac0*/  BSYNC B0 ;  /* 0x0000000000007941 */ /* 0x000fea0003800000 */
.L_x_1265:
[----:B------:R4:W3:Y:S01]  /*12ad0*/  SHFL.IDX PT, R5, R3, 0x2, 0x1c1f ;  /* 0x005c1f0003057f89 */ /* 0x0008e200000e0000 */
[----:B------:R-:W-:Y:S03]  /*12ae0*/  BSSY B0, `(.L_x_1267) ;  /* 0x0000043000007945 */ /* 0x000fe60003800000 */
[----:B--2---:R4:W2:Y:S01]  /*12af0*/  SHFL.IDX PT, R0, R4, 0x2, 0x1c1f ;  /* 0x005c1f0004007f89 */ /* 0x0048a200000e0000 */
[----:B------:R-:W-:Y:S05]  /*12b00*/  @P1 BRA `(.L_x_1268) ;  /* 0x0000040000001947 */ /* 0x000fea0003800000 */
[----:B-----5:R-:W-:Y:S02]  /*12b10*/  ISETP.GE.AND P3, PT, R54, c[0x0][0x3c8], PT ;  /* 0x0000f20036007a0c */ /* 0x020fe40003f66270 */
[----:B------:R-:W-:Y:S02]  /*12b20*/  ISETP.GE.AND P5, PT, R52, c[0x0][0x3c8], PT ;  /* 0x0000f20034007a0c */ /* 0x000fe40003fa6270 */
[----:B------:R-:W-:Y:S02]  /*12b30*/  ISETP.GE.AND P2, PT, R50, c[0x0][0x3c8], PT ;  /* 0x0000f20032007a0c */ /* 0x000fe40003f46270 */
[----:B------:R-:W-:-:S07]  /*12b40*/  ISETP.GE.AND P1, PT, R48, c[0x0][0x3c8], PT ;  /* 0x0000f20030007a0c */ /* 0x000fce0003f26270 */
[----:B-12---:R-:W-:-:S04]  /*12b50*/  @!P3 LEA R8, P4, R54, R0, 0x2 ;  /* 0x000000003608b211 */ /* 0x006fc800078810ff */
[----:B---3--:R-:W-:Y:S02]  /*12b60*/  @!P3 LEA.HI.X R9, R54, R5, R55, 0x2, P4 ;  /* 0x000000053609b211 */ /* 0x008fe400020f1437 */
        /* <DEDUP_REMOVED lines=39> */
[----:B--2---:R-:W-:Y:S02]  /*12de0*/  @!P1 LEA R6, P5, R32, R0, 0x2 ;  /* 0x0000000020069211 */ /* 0x004fe400078a10ff */
[----:B------:R-:W-:Y:S01]  /*12df0*/  ISETP.GE.AND P3, PT, R28, c[0x0][0x3c8], PT ;  /* 0x0000f2001c007a0c */ /* 0x000fe20003f66270 */
[----:B------:R1:W-:Y:S01]  /*12e00*/  @!P2 ST.E.64 [R8.64], R88 ;  /* 0x000000580800a985 */ /* 0x0003e2000c101b08 */
[----:B------:R-:W-:Y:S02]  /*12e10*/  @!P1 LEA.HI.X R7, R32, R5, R33, 0x2, P5 ;  /* 0x0000000520079211 */ /* 0x000fe400028f1421 */
[----:B------:R-:W-:-:S03]  /*12e20*/  ISETP.GE.AND P2, PT, R26, c[0x0][0x3c8], PT ;  /* 0x0000f2001a007a0c */ /* 0x000fc60003f46270 */
[----:B------:R2:W-:Y:S01]  /*12e30*/  @!P1 ST.E.64 [R6.64], R92 ;  /* 0x0000005c06009985 */ /* 0x0005e2000c101b08 */
[----:B------:R-:W-:Y:S02]  /*12e40*/  ISETP.GE.AND P1, PT, R24, c[0x0][0x3c8], PT ;  /* 0x0000f20018007a0c */ /* 0x000fe40003f26270 */
[----:B-1----:R-:W-:-:S04]  /*12e50*/  @!P4 LEA R8, P5, R30, R0, 0x2 ;  /* 0x000000001e08c211 */ /* 0x002fc800078a10ff */
[----:B------:R-:W-:Y:S02]  /*12e60*/  @!P4 LEA.HI.X R9, R30, R5, R31, 0x2, P5 ;  /* 0x000000051e09c211 */ /* 0x000fe400028f141f */
[----:B------:R-:W-:-:S03]  /*12e70*/  @!P3 LEA R10, P5, R28, R0, 0x2 ;  /* 0x000000001c0ab211 */ /* 0x000fc600078a10ff */
[----:B------:R1:W-:Y:S01]  /*12e80*/  @!P4 ST.E.64 [R8.64], R104 ;  /* 0x000000680800c985 */ /* 0x0003e2000c101b08 */
        /* <DEDUP_REMOVED lines=8> */
.L_x_1268:
[----:B------:R-:W-:Y:S05]  /*12f10*/  BSYNC B0 ;  /* 0x0000000000007941 */ /* 0x000fea0003800000 */
.L_x_1267:
[----:B----4-:R-:W4:Y:S04]  /*12f20*/  SHFL.IDX PT, R3, R3, 0x3, 0x1c1f ;  /* 0x007c1f0003037f89 */ /* 0x010f2800000e0000 */
[----:B------:R-:W3:Y:S01]  /*12f30*/  SHFL.IDX PT, R4, R4, 0x3, 0x1c1f ;  /* 0x007c1f0004047f89 */ /* 0x000ee200000e0000 */
[----:B------:R-:W-:Y:S05]  /*12f40*/  @P0 BRA `(.L_x_1269) ;  /* 0x000006e000000947 */ /* 0x000fea0003800000 */
[----:B-----5:R-:W-:Y:S02]  /*12f50*/  ISETP.GE.AND P1, PT, R54, c[0x0][0x3c8], PT ;  /* 0x0000f20036007a0c */ /* 0x020fe40003f26270 */
[----:B------:R-:W-:Y:S02]  /*12f60*/  ISETP.GE.AND P2, PT, R52, c[0x0][0x3c8], PT ;  /* 0x0000f20034007a0c */ /* 0x000fe40003f46270 */
[----:B------:R-:W-:-:S09]  /*12f70*/  ISETP.GE.AND P3, PT, R50, c[0x0][0x3c8], PT ;  /* 0x0000f20032007a0c */ /* 0x000fd20003f66270 */
[-C--:B-1-3--:R-:W-:Y:S02]  /*12f80*/  @!P1 LEA R8, P0, R54, R4.reuse, 0x2 ;  /* 0x0000000436089211 */ /* 0x08afe400078010ff */
[----:B------:R-:W-:Y:S02]  /*12f90*/  @!P2 LEA R6, P5, R52, R4, 0x2 ;  /* 0x000000043406a211 */ /* 0x000fe400078a10ff */
[-C--:B----4-:R-:W-:Y:S02]  /*12fa0*/  @!P1 LEA.HI.X R9, R54, R3.reuse, R55, 0x2, P0 ;  /* 0x0000000336099211 */ /* 0x090fe400000f1437 */
[----:B------:R-:W-:Y:S02]  /*12fb0*/  ISETP.GE.AND P0, PT, R48, c[0x0][0x3c8], PT ;  /* 0x0000f20030007a0c */ /* 0x000fe40003f06270 */
[----:B------:R-:W-:Y:S01]  /*12fc0*/  @!P2 LEA.HI.X R7, R52, R3, R53, 0x2, P5 ;  /* 0x000000033407a211 */ /* 0x000fe200028f1435 */
[----:B------:R1:W-:Y:S01]  /*12fd0*/  @!P1 ST.E.64 [R8.64], R166 ;  /* 0x000000a608009985 */ /* 0x0003e2000c101b08 */
[----:B------:R-:W-:-:S03]  /*12fe0*/  ISETP.GE.AND P1, PT, R46, c[0x0][0x3c8], PT ;  /* 0x0000f2002e007a0c */ /* 0x000fc60003f26270 */
[----:B------:R3:W-:Y:S01]  /*12ff0*/  @!P2 ST.E.64 [R6.64], R170 ;  /* 0x000000aa0600a985 */ /* 0x0007e2000c101b08 */
[----:B------:R-:W-:Y:S02]  /*13000*/  ISETP.GE.AND P2, PT, R44, c[0x0][0x3c8], PT ;  /* 0x0000f2002c007a0c */ /* 0x000fe40003f46270 */
[----:B-1----:R-:W-:-:S04]  /*13010*/  @!P3 LEA R8, P4, R50, R4, 0x2 ;  /* 0x000000043208b211 */ /* 0x002fc800078810ff */
[-C--:B------:R-:W-:Y:S02]  /*13020*/  @!P3 LEA.HI.X R9, R50, R3.reuse, R51, 0x2, P4 ;  /* 0x000000033209b211 */ /* 0x080fe400020f1433 */
[----:B---3--:R-:W-:Y:S02]  /*13030*/  @!P0 LEA R6, P5, R48, R4, 0x2 ;  /* 0x0000000430068211 */ /* 0x008fe400078a10ff */
[----:B------:R-:W-:Y:S01]  /*13040*/  ISETP.GE.AND P4, PT, R42, c[0x0][0x3c8], PT ;  /* 0x0000f2002a007a0c */ /* 0x000fe20003f86270 */
[----:B------:R1:W-:Y:S01]  /*13050*/  @!P3 ST.E.64 [R8.64], R174 ;  /* 0x000000ae0800b985 */ /* 0x0003e2000c101b08 */
[----:B------:R-:W-:-:S05]  /*13060*/  @!P0 LEA.HI.X R7, R48, R3, R49, 0x2, P5 ;  /* 0x0000000330078211 */ /* 0x000fca00028f1431 */
[----:B------:R3:W-:Y:S01]  /*13070*/  @!P0 ST.E.64 [R6.64], R178 ;  /* 0x000000b206008985 */ /* 0x0007e2000c101b08 */
[----:B-1----:R-:W-:-:S04]  /*13080*/  @!P1 LEA R8, P3, R46, R4, 0x2 ;  /* 0x000000042e089211 */ /* 0x002fc800078610ff */
[-C--:B------:R-:W-:Y:S02]  /*13090*/  @!P1 LEA.HI.X R9, R46, R3.reuse, R47, 0x2, P3 ;  /* 0x000000032e099211 */ /* 0x080fe400018f142f */
[----:B------:R-:W-:Y:S02]  /*130a0*/  ISETP.GE.AND P3, PT, R40, c[0x0][0x3c8], PT ;  /* 0x0000f20028007a0c */ /* 0x000fe40003f66270 */
[----:B---3--:R-:W-:Y:S01]  /*130b0*/  @!P2 LEA R6, P0, R44, R4, 0x2 ;  /* 0x000000042c06a211 */ /* 0x008fe200078010ff */
[----:B------:R1:W-:Y:S01]  /*130c0*/  @!P1 ST.E.64 [R8.64], R182 ;  /* 0x000000b608009985 */ /* 0x0003e2000c101b08 */
[----:B------:R-:W-:Y:S02]  /*130d0*/  ISETP.GE.AND P1, PT, R38, c[0x0][0x3c8], PT ;  /* 0x0000f20026007a0c */ /* 0x000fe40003f26270 */
[----:B------:R-:W-:Y:S02]  /*130e0*/  @!P2 LEA.HI.X R7, R44, R3, R45, 0x2, P0 ;  /* 0x000000032c07a211 */ /* 0x000fe400000f142d */
[----:B------:R-:W-:-:S03]  /*130f0*/  ISETP.GE.AND P0, PT, R36, c[0x0][0x3c8], PT ;  /* 0x0000f20024007a0c */ /* 0x000fc60003f06270 */
[----:B------:R3:W-:Y:S01]  /*13100*/  @!P2 ST.E.64 [R6.64], R186 ;  /* 0x000000ba0600a985 */ /* 0x0007e2000c101b08 */
[----:B-1----:R-:W-:-:S04]  /*13110*/  @!P4 LEA R8, P5, R42, R4, 0x2 ;  /* 0x000000042a08c211 */ /* 0x002fc800078a10ff */
[-C--:B------:R-:W-:Y:S02]  /*13120*/  @!P4 LEA.HI.X R9, R42, R3.reuse, R43, 0x2, P5 ;  /* 0x000000032a09c211 */ /* 0x080fe400028f142b */
[-C--:B------:R-:W-:Y:S02]  /*13130*/  @!P1 LEA R10, P5, R38, R4.reuse, 0x2 ;  /* 0x00000004260a9211 */ /* 0x080fe400078a10ff */
[----:B---3--:R-:W-:Y:S01]  /*13140*/  @!P3 LEA R6, P2, R40, R4, 0x2 ;  /* 0x000000042806b211 */ /* 0x008fe200078410ff */
[----:B------:R1:W-:Y:S01]  /*13150*/  @!P4 ST.E.64 [R8.64], R190 ;  /* 0x000000be0800c985 */ /* 0x0003e2000c101b08 */
[----:B------:R-:W-:Y:S02]  /*13160*/  ISETP.GE.AND P4, PT, R34, c[0x0][0x3c8], PT ;  /* 0x0000f20022007a0c */ /* 0x000fe40003f86270 */
[-C--:B------:R-:W-:Y:S02]  /*13170*/  @!P3 LEA.HI.X R7, R40, R3.reuse, R41, 0x2, P2 ;  /* 0x000000032807b211 */ /* 0x080fe400010f1429 */
[----:B------:R-:W-:-:S03]  /*13180*/  @!P1 LEA.HI.X R11, R38, R3, R39, 0x2, P5 ;  /* 0x00000003260b9211 */ /* 0x000fc600028f1427 */
[----:B------:R3:W-:Y:S01]  /*13190*/  @!P3 ST.E.64 [R6.64], R194 ;  /* 0x000000c20600b985 */ /* 0x0007e2000c101b08 */
[----:B------:R-:W-:-:S03]  /*131a0*/  ISETP.GE.AND P3, PT, R32, c[0x0][0x3c8], PT ;  /* 0x0000f20020007a0c */ /* 0x000fc60003f66270 */
[----:B------:R-:W-:Y:S01]  /*131b0*/  @!P1 ST.E.64 [R10.64], R74 ;  /* 0x0000004a0a009985 */ /* 0x000fe2000c101b08 */
[----:B------:R-:W-:Y:S02]  /*131c0*/  ISETP.GE.AND P1, PT, R28, c[0x0][0x3c8], PT ;  /* 0x0000f2001c007a0c */ /* 0x000fe40003f26270 */
[----:B-1----:R-:W-:-:S04]  /*131d0*/  @!P0 LEA R8, P2, R36, R4, 0x2 ;  /* 0x0000000424088211 */ /* 0x002fc800078410ff */
[-C--:B------:R-:W-:Y:S02]  /*131e0*/  @!P0 LEA.HI.X R9, R36, R3.reuse, R37, 0x2, P2 ;  /* 0x0000000324098211 */ /* 0x080fe400010f1425 */
[----:B------:R-:W-:Y:S02]  /*131f0*/  ISETP.GE.AND P2, PT, R30, c[0x0][0x3c8], PT ;  /* 0x0000f2001e007a0c */ /* 0x000fe40003f46270 */
[----:B---3--:R-:W-:Y:S01]  /*13200*/  @!P4 LEA R6, P5, R34, R4, 0x2 ;  /* 0x000000042206c211 */ /* 0x008fe200078a10ff */
[----:B------:R1:W-:Y:S01]  /*13210*/  @!P0 ST.E.64 [R8.64], R78 ;  /* 0x0000004e08008985 */ /* 0x0003e2000c101b08 */
[----:B------:R-:W-:Y:S02]  /*13220*/  ISETP.GE.AND P0, PT, R26, c[0x0][0x3c8], PT ;  /* 0x0000f2001a007a0c */ /* 0x000fe40003f06270 */
[----:B------:R-:W-:-:S05]  /*13230*/  @!P4 LEA.HI.X R7, R34, R3, R35, 0x2, P5 ;  /* 0x000000032207c211 */ /* 0x000fca00028f1423 */
[----:B------:R3:W-:Y:S02]  /*13240*/  @!P4 ST.E.64 [R6.64], R90 ;  /* 0x0000005a0600c985 */ /* 0x0007e4000c101b08 */
[----:B------:R-:W-:-:S04]  /*13250*/  @!P2 LEA R12, P4, R30, R4, 0x2 ;  /* 0x000000041e0ca211 */ /* 0x000fc800078810ff */
[----:B------:R-:W-:Y:S02]  /*13260*/  @!P2 LEA.HI.X R13, R30, R3, R31, 0x2, P4 ;  /* 0x000000031e0da211 */ /* 0x000fe400020f141f */
[----:B-1----:R-:W-:-:S04]  /*13270*/  @!P3 LEA R8, P5, R32, R4, 0x2 ;  /* 0x000000042008b211 */ /* 0x002fc800078a10ff */
[-C--:B------:R-:W-:Y:S02]  /*13280*/  @!P3 LEA.HI.X R9, R32, R3.reuse, R33, 0x2, P5 ;  /* 0x000000032009b211 */ /* 0x080fe400028f1421 */
[-C--:B------:R-:W-:Y:S02]  /*13290*/  @!P1 LEA R10, P5, R28, R4.reuse, 0x2 ;  /* 0x000000041c0a9211 */ /* 0x080fe400078a10ff */
[----:B---3--:R-:W-:Y:S01]  /*132a0*/  @!P0 LEA R6, P4, R26, R4, 0x2 ;  /* 0x000000041a068211 */ /* 0x008fe200078810ff */
[----:B------:R1:W-:Y:S01]  /*132b0*/  @!P3 ST.E.64 [R8.64], R94 ;  /* 0x0000005e0800b985 */ /* 0x0003e2000c101b08 */
[-C--:B------:R-:W-:Y:S02]  /*132c0*/  @!P1 LEA.HI.X R11, R28, R3.reuse, R29, 0x2, P5 ;  /* 0x000000031c0b9211 */ /* 0x080fe400028f141d */
[----:B------:R-:W-:Y:S01]  /*132d0*/  @!P0 LEA.HI.X R7, R26, R3, R27, 0x2, P4 ;  /* 0x000000031a078211 */ /* 0x000fe200020f141b */
[----:B------:R1:W-:Y:S04]  /*132e0*/  @!P2 ST.E.64 [R12.64], R106 ;  /* 0x0000006a0c00a985 */ /* 0x0003e8000c101b08 */
[----:B------:R1:W-:Y:S04]  /*132f0*/  @!P1 ST.E.64 [R10.64], R110 ;  /* 0x0000006e0a009985 */ /* 0x0003e8000c101b08 */
[----:B------:R1:W-:Y:S01]  /*13300*/  @!P0 ST.E.64 [R6.64], R122 ;  /* 0x0000007a06008985 */ /* 0x0003e2000c101b08 */
[----:B------:R-:W-:-:S13]  /*13310*/  ISETP.GE.AND P0, PT, R24, c[0x0][0x3c8], PT ;  /* 0x0000f20018007a0c */ /* 0x000fda0003f06270 */
[----:B------:R-:W-:Y:S05]  /*13320*/  @P0 BRA `(.L_x_1269) ;  /* 0x0000030000000947 */ /* 0x000fea0003800000 */
[----:B------:R-:W-:-:S04]  /*13330*/  LEA R4, P0, R24, R4, 0x2 ;  /* 0x0000000418047211 */ /* 0x000fc800078010ff */
[----:B------:R-:W-:-:S05]  /*13340*/  LEA.HI.X R5, R24, R3, R25, 0x2, P0 ;  /* 0x0000000318057211 */ /* 0x000fca00000f1419 */
[----:B------:R3:W-:Y:S01]  /*13350*/  ST.E.64 [R4.64], R126 ;  /* 0x0000007e04007985 */ /* 0x0007e2000c101b08 */
[----:B------:R-:W-:Y:S05]  /*13360*/  BRA `(.L_x_1269) ;  /* 0x000002c000007947 */ /* 0x000fea0003800000 */
.L_x_1261:
[----:B------:R-:W1:Y:S02]  /*13370*/  S2R R5, SR_TID.X ;  /* 0x0000000000057919 */ /* 0x000e640000002100 */
[----:B-1----:R-:W-:-:S13]  /*13380*/  ISETP.GT.AND P0, PT, R5, 0x7f, PT ;  /* 0x0000007f0500780c */ /* 0x002fda0003f04270 */
        /* <DEDUP_REMOVED lines=10> */
[----:B------:R-:W-:Y:S02]  /*13430*/  ISETP.NE.AND P0, PT, R4, 0x1, PT ;  /* 0x000000010400780c */ /* 0x000fe40003f05270 */
[----:B------:R-:W-:-:S02]  /*13440*/  MOV R6, R3 ;  /* 0x0000000300067202 */ /* 0x000fc40000000f00 */
[----:B--2---:R-:W-:Y:S01]  /*13450*/  SHF.R.S32.HI R4, RZ, 0x1f, R5 ;  /* 0x0000001fff047819 */ /* 0x004fe20000011405 */
[----:B------:R-:W-:Y:S01]  /*13460*/  IMAD.WIDE.U32 R8, R5, c[0x0][0x4d0], RZ ;  /* 0x0001340005087a25 */ /* 0x000fe200078e00ff */
[----:B---3--:R-:W-:-:S03]  /*13470*/  SHF.R.S32.HI R0, RZ, 0x1f, R10 ;  /* 0x0000001fff007819 */ /* 0x008fc6000001140a */
[----:B------:R-:W-:-:S04]  /*13480*/  IMAD R4, R4, c[0x0][0x4d0], RZ ;  /* 0x0001340004047a24 */ /* 0x000fc800078e02ff */
[----:B------:R-:W-:Y:S02]  /*13490*/  IMAD R4, R5, c[0x0][0x4d4], R4 ;  /* 0x0001350005047a24 */ /* 0x000fe400078e0204 */
[----:B------:R-:W-:-:S03]  /*134a0*/  @P0 IMAD.HI.U32 R5, R3, c[0x0][0x4ec], RZ ;  /* 0x00013b0003050a27 */ /* 0x000fc600078e00ff */
[----:B------:R-:W-:Y:S01]  /*134b0*/  IADD3 R9, R9, R4, RZ ;  /* 0x0000000409097210 */ /* 0x000fe20007ffe0ff */
[----:B------:R-:W-:Y:S01]  /*134c0*/  IMAD R0, R0, c[0x0][0x4d8], RZ ;  /* 0x0001360000007a24 */ /* 0x000fe200078e02ff */
[----:B------:R-:W-:Y:S02]  /*134d0*/  @P0 SHF.R.U32.HI R6, RZ, c[0x0][0x4f0], R5 ;  /* 0x00013c00ff060a19 */ /* 0x000fe40000011605 */
[----:B----4-:R-:W-:Y:S01]  /*134e0*/  SHF.R.S32.HI R4, RZ, 0x1f, R7 ;  /* 0x0000001fff047819 */ /* 0x010fe20000011407 */
[----:B------:R-:W-:Y:S01]  /*134f0*/  IMAD R0, R10, c[0x0][0x4dc], R0 ;  /* 0x000137000a007a24 */ /* 0x000fe200078e0200 */
[----:B------:R-:W-:Y:S01]  /*13500*/  IADD3 R5, -R6, RZ, RZ ;  /* 0x000000ff06057210 */ /* 0x000fe20007ffe1ff */
[----:B------:R-:W-:-:S04]  /*13510*/  IMAD.WIDE.U32 R8, R10, c[0x0][0x4d8], R8 ;  /* 0x000136000a087a25 */ /* 0x000fc800078e0008 */
[----:B------:R-:W-:Y:S01]  /*13520*/  IMAD R4, R4, c[0x0][0x4e0], RZ ;  /* 0x0001380004047a24 */ /* 0x000fe200078e02ff */
[----:B------:R-:W-:Y:S01]  /*13530*/  IADD3 R9, R9, R0, RZ ;  /* 0x0000000009097210 */ /* 0x000fe20007ffe0ff */
[----:B------:R-:W-:Y:S01]  /*13540*/  IMAD R5, R5, c[0x0][0x4e8], R3 ;  /* 0x00013a0005057a24 */ /* 0x000fe200078e0203 */
[----:B------:R-:W-:Y:S01]  /*13550*/  SHF.R.S32.HI R0, RZ, 0x1f, R6 ;  /* 0x0000001fff007819 */ /* 0x000fe20000011406 */
[C---:B------:R-:W-:Y:S02]  /*13560*/  IMAD R4, R7.reuse, c[0x0][0x4e4], R4 ;  /* 0x0001390007047a24 */ /* 0x040fe400078e0204 */
[----:B------:R-:W-:Y:S01]  /*13570*/  IMAD.WIDE.U32 R8, R7, c[0x0][0x4e0], R8 ;  /* 0x0001380007087a25 */ /* 0x000fe200078e0008 */
[----:B------:R-:W-:-:S04]  /*13580*/  SHF.R.S32.HI R3, RZ, 0x1f, R5 ;  /* 0x0000001fff037819 */ /* 0x000fc80000011405 */
[----:B------:R-:W-:Y:S01]  /*13590*/  IADD3 R6, P0, R6, R8, RZ ;  /* 0x0000000806067210 */ /* 0x000fe20007f1e0ff */
[----:B------:R-:W-:-:S03]  /*135a0*/  IMAD R3, R3, c[0x0][0x4c8], RZ ;  /* 0x0001320003037a24 */ /* 0x000fc600078e02ff */
[----:B------:R-:W-:Y:S01]  /*135b0*/  IADD3.X R7, R0, R9, R4, P0, !PT ;  /* 0x0000000900077210 */ /* 0x000fe200007fe404 */
[----:B------:R-:W-:Y:S01]  /*135c0*/  IMAD R3, R5, c[0x0][0x4cc], R3 ;  /* 0x0001330005037a24 */ /* 0x000fe200078e0203 */
[----:B------:R-:W-:-:S03]  /*135d0*/  MOV R0, 0xff800000 ;  /* 0xff80000000007802 */ /* 0x000fc60000000f00 */
[----:B------:R-:W-:-:S05]  /*135e0*/  IMAD.WIDE.U32 R6, R5, c[0x0][0x4c8], R6 ;  /* 0x0001320005067a25 */ /* 0x000fca00078e0006 */
[----:B------:R-:W-:Y:S02]  /*135f0*/  IADD3 R3, R7, R3, RZ ;  /* 0x0000000307037210 */ /* 0x000fe40007ffe0ff */
[----:B------:R-:W-:-:S04]  /*13600*/  LEA R4, P0, R6, c[0x0][0x4a8], 0x2 ;  /* 0x00012a0006047a11 */ /* 0x000fc800078010ff */
[----:B------:R-:W-:-:S05]  /*13610*/  LEA.HI.X R5, R6, c[0x0][0x4ac], R3, 0x2, P0 ;  /* 0x00012b0006057a11 */ /* 0x000fca00000f1403 */
[----:B------:R1:W-:Y:S04]  /*13620*/  STG.E [R4.64], R0 ;  /* 0x0000000004007986 */ /* 0x0003e8000c101908 */
.L_x_1269:
[----:B------:R-:W-:Y:S05]  /*13630*/  BSYNC B1 ;  /* 0x0000000000017941 */ /* 0x000fea0003800000 */
.L_x_1260:
[----:B------:R-:W-:-:S13]  /*13640*/  ISETP.NE.AND P0, PT, RZ, UR6, PT ;  /* 0x00000006ff007c0c */ /* 0x000fda000bf05270 */
[----:B------:R-:W-:Y:S01]  /*13650*/  @P0 WARPSYNC 0xffffffff ;  /* 0xffffffff00000948 */ /* 0x000fe20003800000 */
[----:B------:R-:W-:Y:S06]  /*13660*/  @P0 BAR.SYNC.DEFER_BLOCKING 0x5, 0x80 ;  /* 0x0142000000000b1d */ /* 0x000fec0000010000 */
[----:B-12---:R-:W1:Y:S04]  /*13670*/  @P0 LDS R0, [0x10100] ;  /* 0x01010000ff000984 */ /* 0x006e680000000800 */
[----:B-1----:R1:W-:Y:S04]  /*13680*/  @P0 STL [R1+0x1c], R0 ;  /* 0x00001c0001000387 */ /* 0x0023e80000100800 */
[----:B------:R-:W-:Y:S06]  /*13690*/  @P0 BAR.ARV 0x4, 0x80 ;  /* 0x0102000000000b1d */ /* 0x000fec0000002000 */
[----:B------:R-:W-:Y:S05]  /*136a0*/  @P0 BRA `(.L_x_1270) ;  /* 0x0000009000000947 */ /* 0x000fea0003800000 */
[----:B------:R-:W-:Y:S05]  /*136b0*/  BRA.DIV ~URZ, `(.L_x_1271) ;  /* 0x00003f727f007947 */ /* 0x000fea000b800000 */
[----:B---3--:R2:W3:Y:S02]  /*136c0*/  SHFL.IDX PT, R5, R2, RZ, 0x1f ;  /* 0x00001fff02057589 */ /* 0x0084e400000e0000 */
.L_x_1302:
[----:B-1----:R-:W1:Y:S01]  /*136d0*/  S2R R0, SR_TID.X ;  /* 0x0000000000007919 */ /* 0x002e620000002100 */
[----:B------:R-:W-:Y:S03]  /*136e0*/  WARPSYNC 0xffffffff ;  /* 0xffffffff00007948 */ /* 0x000fe60003800000 */
[----:B------:R-:W-:Y:S06]  /*136f0*/  BAR.SYNC.DEFER_BLOCKING 0x4, 0x80 ;  /* 0x0102000000007b1d */ /* 0x000fec0000010000 */
[----:B---3--:R3:W-:Y:S01]  /*13700*/  STL [R1+0x1c], R5 ;  /* 0x00001c0501007387 */ /* 0x0087e20000100800 */
[----:B-1----:R-:W-:-:S13]  /*13710*/  LOP3.LUT P0, RZ, R0, 0x7f, RZ, 0xc0, !PT ;  /* 0x0000007f00ff7812 */ /* 0x002fda000780c0ff */
[----:B------:R3:W-:Y:S04]  /*13720*/  @!P0 STS [0x10100], R2 ;  /* 0x01010002ff008388 */ /* 0x0007e80000000800 */
[----:B------:R-:W-:Y:S06]  /*13730*/  BAR.ARV 0x5, 0x80 ;  /* 0x0142000000007b1d */ /* 0x000fec0000002000 */
.L_x_1270:
[----:B-12---:R-:W2:Y:S02]  /*13740*/  LDL R0, [R1+0x1c] ;  /* 0x00001c0001007983 */ /* 0x006ea40000100800 */
[----:B--2---:R-:W-:-:S13]  /*13750*/  ISETP.GE.AND P0, PT, R0, c[0x0][0x538], PT ;  /* 0x00014e0000007a0c */ /* 0x004fda0003f06270 */
[----:B---345:R-:W-:Y:S01]  /*13760*/  @P0 CALL.REL.NOINC `(.L_x_1272) ;  /* 0x0000001000000944 */ /* 0x038fe20003c00000 */
[----:B------:R-:W-:Y:S05]  /*13770*/  BRA `(.L_x_1273) ;  /* 0xfffed33000007947 */ /* 0x000fea000383ffff */
.L_x_1272:
[----:B------:R-:W-:Y:S05]  /*13780*/  EXIT ;  /* 0x000000000000794d */ /* 0x000fea0003800000 */
.L_x_1204:
[----:B------:R-:W-:Y:S01]  /*13790*/  IMAD.MOV.U32 R7, RZ, RZ, R11 ;  /* 0x000000ffff077224 */ /* 0x000fe200078e000b */
[----:B------:R-:W-:Y:S01]  /*137a0*/  MOV R6, RZ ;  /* 0x000000ff00067202 */ /* 0x000fe20000000f00 */
[----:B------:R-:W-:Y:S01]  /*137b0*/  IMAD.MOV.U32 R5, RZ, RZ, 0x181f ;  /* 0x0000181fff057424 */ /* 0x000fe200078e00ff */
[----:B------:R-:W-:Y:S02]  /*137c0*/  MOV R4, 0x137e0 ;  /* 0x000137e000047802 */ /* 0x000fe40000000f00 */
[----:B-----5:R-:W-:Y:S05]  /*137d0*/  CALL.REL.NOINC `($__internal_19_$__cuda_sm70_shflsync_idx_p) ;  /* 0x00003f1000007944 */ /* 0x020fea0003c00000 */
[----:B------:R-:W-:Y:S01]  /*137e0*/  MOV R13, R5 ;  /* 0x00000005000d7202 */ /* 0x000fe20000000f00 */
[----:B------:R-:W-:Y:S05]  /*137f0*/  BRA `(.L_x_1274) ;  /* 0xfffee16000007947 */ /* 0x000fea000383ffff */
.L_x_1205:
[----:B------:R-:W-:Y:S01]  /*13800*/  IMAD.MOV.U32 R7, RZ, RZ, R12 ;  /* 0x000000ffff077224 */ /* 0x000fe200078e000c */
[----:B------:R-:W-:Y:S01]  /*13810*/  MOV R6, RZ ;  /* 0x000000ff00067202 */ /* 0x000fe20000000f00 */
[----:B------:R-:W-:Y:S01]  /*13820*/  IMAD.MOV.U32 R5, RZ, RZ, 0x181f ;  /* 0x0000181fff057424 */ /* 0x000fe200078e00ff */
[----:B------:R-:W-:Y:S02]  /*13830*/  MOV R4, 0x13850 ;  /* 0x0001385000047802 */ /* 0x000fe40000000f00 */
[----:B-12--5:R-:W-:Y:S05]  /*13840*/  CALL.REL.NOINC `($__internal_19_$__cuda_sm70_shflsync_idx_p) ;  /* 0x00003ea000007944 */ /* 0x026fea0003c00000 */
[----:B------:R-:W-:Y:S01]  /*13850*/  MOV R4, R5 ;  /* 0x0000000500047202 */ /* 0x000fe20000000f00 */
[----:B------:R-:W-:Y:S05]  /*13860*/  BRA `(.L_x_1275) ;  /* 0xfffee11000007947 */ /* 0x000fea000383ffff */
.L_x_1208:
[----:B-1----:R-:W-:Y:S01]  /*13870*/  IMAD.MOV.U32 R7, RZ, RZ, R11 ;  /* 0x000000ffff077224 */ /* 0x002fe200078e000b */
[----:B------:R-:W-:Y:S01]  /*13880*/  MOV R6, 0x1 ;  /* 0x0000000100067802 */ /* 0x000fe20000000f00 */
[----:B------:R-:W-:Y:S01]  /*13890*/  IMAD.MOV.U32 R5, RZ, RZ, 0x181f ;  /* 0x0000181fff057424 */ /* 0x000fe200078e00ff */
[----:B----4-:R-:W-:-:S02]  /*138a0*/  MOV R4, 0x138c0 ;  /* 0x000138c000047802 */ /* 0x010fc40000000f00 */
[----:B--2--5:R-:W-:Y:S05]  /*138b0*/  CALL.REL.NOINC `($__internal_19_$__cuda_sm70_shflsync_idx_p) ;  /* 0x00003e3000007944 */ /* 0x024fea0003c00000 */
[----:B------:R-:W-:Y:S01]  /*138c0*/  IMAD.MOV.U32 R13, RZ, RZ, R5 ;  /* 0x000000ffff0d7224 */ /* 0x000fe200078e0005 */
[----:B------:R-:W-:Y:S01]  /*138d0*/  MOV R6, 0x1 ;  /* 0x0000000100067802 */ /* 0x000fe20000000f00 */
[----:B------:R-:W-:Y:S01]  /*138e0*/  IMAD.MOV.U32 R7, RZ, RZ, R12 ;  /* 0x000000ffff077224 */ /* 0x000fe200078e000c */
[----:B------:R-:W-:-:S02]  /*138f0*/  MOV R5, 0x181f ;  /* 0x0000181f00057802 */ /* 0x000fc40000000f00 */
[----:B------:R-:W-:Y:S02]  /*13900*/  MOV R4, 0x13920 ;  /* 0x0001392000047802 */ /* 0x000fe40000000f00 */
[----:B------:R-:W-:Y:S05]  /*13910*/  CALL.REL.NOINC `($__internal_19_$__cuda_sm70_shflsync_idx_p) ;  /* 0x00003dd000007944 */ /* 0x000fea0003c00000 */
[----:B------:R-:W-:Y:S01]  /*13920*/  MOV R4, R5 ;  /* 0x0000000500047202 */ /* 0x000fe20000000f00 */
[----:B------:R-:W-:Y:S05]  /*13930*/  BRA `(.L_x_1276) ;  /* 0xfffee20000007947 */ /* 0x000fea000383ffff */
.L_x_1211:
[----:B-1----:R-:W-:Y:S01]  /*13940*/  IMAD.MOV.U32 R7, RZ, RZ, R11 ;  /* 0x000000ffff077224 */ /* 0x002fe200078e000b */
[----:B------:R-:W-:Y:S01]  /*13950*/  MOV R6, 0x2 ;  /* 0x0000000200067802 */ /* 0x000fe20000000f00 */
[----:B------:R-:W-:Y:S01]  /*13960*/  IMAD.MOV.U32 R5, RZ, RZ, 0x181f ;  /* 0x0000181fff057424 */ /* 0x000fe200078e00ff */
[----:B------:R-:W-:Y:S02]  /*13970*/  MOV R4, 0x13990 ;  /* 0x0001399000047802 */ /* 0x000fe40000000f00 */
[----:B--23-5:R-:W-:Y:S05]  /*13980*/  CALL.REL.NOINC `($__internal_19_$__cuda_sm70_shflsync_idx_p) ;  /* 0x00003d6000007944 */ /* 0x02cfea0003c00000 */
[----:B------:R-:W-:Y:S01]  /*13990*/  MOV R13, R5 ;  /* 0x00000005000d7202 */ /* 0x000fe20000000f00 */
[----:B------:R-:W-:Y:S05]  /*139a0*/  BRA `(.L_x_1277) ;  /* 0xfffee2d000007947 */ /* 0x000fea000383ffff */
.L_x_1212:
[----:B-1----:R-:W-:Y:S01]  /*139b0*/  IMAD.MOV.U32 R7, RZ, RZ, R12 ;  /* 0x000000ffff077224 */ /* 0x002fe200078e000c */
[----:B------:R-:W-:Y:S01]  /*139c0*/  MOV R6, 0x2 ;  /* 0x0000000200067802 */ /* 0x000fe20000000f00 */
[----:B------:R-:W-:Y:S01]  /*139d0*/  IMAD.MOV.U32 R5, RZ, RZ, 0x181f ;  /* 0x0000181fff057424 */ /* 0x000fe200078e00ff */
[----:B------:R-:W-:Y:S02]  /*139e0*/  MOV R4, 0x13a00 ;  /* 0x00013a0000047802 */ /* 0x000fe40000000f00 */
[----:B--2345:R-:W-:Y:S05]  /*139f0*/  CALL.REL.NOINC `($__internal_19_$__cuda_sm70_shflsync_idx_p) ;  /* 0x00003cf000007944 */ /* 0x03cfea0003c00000 */
[----:B------:R-:W-:Y:S01]  /*13a00*/  MOV R4, R5 ;  /* 0x0000000500047202 */ /* 0x000fe20000000f00 */
[----:B------:R-:W-:Y:S05]  /*13a10*/  BRA `(.L_x_1278) ;  /* 0xfffee28000007947 */ /* 0x000fea000383ffff */
.L_x_1215:
[----:B--2---:R-:W-:Y:S01]  /*13a20*/  IMAD.MOV.U32 R7, RZ, RZ, R11 ;  /* 0x000000ffff077224 */ /* 0x004fe200078e000b */
[----:B------:R-:W-:Y:S01]  /*13a30*/  MOV R6, 0x3 ;  /* 0x0000000300067802 */ /* 0x000fe20000000f00 */
[----:B------:R-:W-:Y:S01]  /*13a40*/  IMAD.MOV.U32 R5, RZ, RZ, 0x181f ;  /* 0x0000181fff057424 */ /* 0x000fe200078e00ff */
[----:B------:R-:W-:-:S02]  /*13a50*/  MOV R4, 0x13a70 ;  /* 0x00013a7000047802 */ /* 0x000fc40000000f00 */
[----:B-1-345:R-:W-:Y:S05]  /*13a60*/  CALL.REL.NOINC `($__internal_19_$__cuda_sm70_shflsync_idx_p) ;  /* 0x00003c8000007944 */ /* 0x03afea0003c00000 */
        /* <DEDUP_REMOVED lines=8> */
.L_x_1218:
[----:B-1----:R-:W-:Y:S01]  /*13af0*/  IMAD.MOV.U32 R7, RZ, RZ, R11 ;  /* 0x000000ffff077224 */ /* 0x002fe200078e000b */
[----:B------:R-:W-:Y:S01]  /*13b00*/  MOV R6, 0x4 ;  /* 0x0000000400067802 */ /* 0x000fe20000000f00 */
[----:B------:R-:W-:Y:S01]  /*13b10*/  IMAD.MOV.U32 R5, RZ, RZ, 0x181f ;  /* 0x0000181fff057424 */ /* 0x000fe200078e00ff */
[----:B--2---:R-:W-:Y:S02]  /*13b20*/  MOV R4, 0x13b40 ;  /* 0x00013b4000047802 */ /* 0x004fe40000000f00 */
[----:B---345:R-:W-:Y:S05]  /*13b30*/  CALL.REL.NOINC `($__internal_19_$__cuda_sm70_shflsync_idx_p) ;  /* 0x00003bb000007944 */ /* 0x038fea0003c00000 */
[----:B------:R-:W-:Y:S01]  /*13b40*/  MOV R13, R5 ;  /* 0x00000005000d7202 */ /* 0x000fe20000000f00 */
[----:B------:R-:W-:Y:S05]  /*13b50*/  BRA `(.L_x_1280) ;  /* 0xfffee3d000007947 */ /* 0x000fea000383ffff */
.L_x_1219:
[----:B------:R-:W-:Y:S01]  /*13b60*/  IMAD.MOV.U32 R7, RZ, RZ, R12 ;  /* 0x000000ffff077224 */ /* 0x000fe200078e000c */
[----:B------:R-:W-:Y:S01]  /*13b70*/  MOV R6, 0x4 ;  /* 0x0000000400067802 */ /* 0x000fe20000000f00 */
[----:B------:R-:W-:Y:S01]  /*13b80*/  IMAD.MOV.U32 R5, RZ, RZ, 0x181f ;  /* 0x0000181fff057424 */ /* 0x000fe200078e00ff */
[----:B--2---:R-:W-:Y:S02]  /*13b90*/  MOV R4, 0x13bb0 ;  /* 0x00013bb000047802 */ /* 0x004fe40000000f00 */
[----:B-1-345:R-:W-:Y:S05]  /*13ba0*/  CALL.REL.NOINC `($__internal_19_$__cuda_sm70_shflsync_idx_p) ;  /* 0x00003b4000007944 */ /* 0x03afea0003c00000 */
[----:B------:R-:W-:Y:S01]  /*13bb0*/  MOV R4, R5 ;  /* 0x0000000500047202 */ /* 0x000fe20000000f00 */
[----:B------:R-:W-:Y:S05]  /*13bc0*/  BRA `(.L_x_1281) ;  /* 0xfffee38000007947 */ /* 0x000fea000383ffff */
.L_x_1222:
[----:B-1----:R-:W-:Y:S01]  /*13bd0*/  IMAD.MOV.U32 R7, RZ, RZ, R11 ;  /* 0x000000ffff077224 */ /* 0x002fe200078e000b */
[----:B------:R-:W-:Y:S01]  /*13be0*/  MOV R6, 0x5 ;  /* 0x0000000500067802 */ /* 0x000fe20000000f00 */
[----:B------:R-:W-:Y:S01]  /*13bf0*/  IMAD.MOV.U32 R5, RZ, RZ, 0x181f ;  /* 0x0000181fff057424 */ /* 0x000fe200078e00ff */
[----:B------:R-:W-:-:S02]  /*13c00*/  MOV R4, 0x13c20 ;  /* 0x00013c2000047802 */ /* 0x000fc40000000f00 */
[----:B--2345:R-:W-:Y:S05]  /*13c10*/  CALL.REL.NOINC `($__internal_19_$__cuda_sm70_shflsync_idx_p) ;  /* 0x00003ad000007944 */ /* 0x03cfea0003c00000 */
        /* <DEDUP_REMOVED lines=8> */
.L_x_1225:
[----:B-1----:R-:W-:Y:S01]  /*13ca0*/  IMAD.MOV.U32 R7, RZ, RZ, R11 ;  /* 0x000000ffff077224 */ /* 0x002fe200078e000b */
[----:B------:R-:W-:Y:S01]  /*13cb0*/  MOV R6, 0x6 ;  /* 0x0000000600067802 */ /* 0x000fe20000000f00 */
[----:B------:R-:W-:Y:S01]  /*13cc0*/  IMAD.MOV.U32 R5, RZ, RZ, 0x181f ;  /* 0x0000181fff057424 */ /* 0x000fe200078e00ff */
[----:B------:R-:W-:Y:S02]  /*13cd0*/  MOV R4, 0x13cf0 ;  /* 0x00013cf000047802 */ /* 0x000fe40000000f00 */
[----:B--2345:R-:W-:Y:S05]  /*13ce0*/  CALL.REL.NOINC `($__internal_19_$__cuda_sm70_shflsync_idx_p) ;  /* 0x00003a0000007944 */ /* 0x03cfea0003c00000 */
[----:B------:R-:W-:Y:S01]  /*13cf0*/  MOV R13, R5 ;  /* 0x00000005000d7202 */ /* 0x000fe20000000f00 */
[----:B------:R-:W-:Y:S05]  /*13d00*/  BRA `(.L_x_1283) ;  /* 0xfffee4d000007947 */ /* 0x000fea000383ffff */
.L_x_1226:
[----:B-1----:R-:W-:Y:S01]  /*13d10*/  IMAD.MOV.U32 R7, RZ, RZ, R12 ;  /* 0x000000ffff077224 */ /* 0x002fe200078e000c */
[----:B------:R-:W-:Y:S01]  /*13d20*/  MOV R6, 0x6 ;  /* 0x0000000600067802 */ /* 0x000fe20000000f00 */
[----:B------:R-:W-:Y:S01]  /*13d30*/  IMAD.MOV.U32 R5, RZ, RZ, 0x181f ;  /* 0x0000181fff057424 */ /* 0x000fe200078e00ff */
[----:B------:R-:W-:Y:S02]  /*13d40*/  MOV R4, 0x13d60 ;  /* 0x00013d6000047802 */ /* 0x000fe40000000f00 */
[----:B--2345:R-:W-:Y:S05]  /*13d50*/  CALL.REL.NOINC `($__internal_19_$__cuda_sm70_shflsync_idx_p) ;  /* 0x0000399000007944 */ /* 0x03cfea0003c00000 */
[----:B------:R-:W-:Y:S01]  /*13d60*/  MOV R4, R5 ;  /* 0x0000000500047202 */ /* 0x000fe20000000f00 */
[----:B------:R-:W-:Y:S05]  /*13d70*/  BRA `(.L_x_1284) ;  /* 0xfffee48000007947 */ /* 0x000fea000383ffff */
.L_x_1229:
        /* <DEDUP_REMOVED lines=13> */
.L_x_1232:
[----:B------:R-:W-:Y:S01]  /*13e50*/  IMAD.MOV.U32 R7, RZ, RZ, R12 ;  /* 0x000000ffff077224 */ /* 0x000fe200078e000c */
[----:B------:R-:W-:Y:S01]  /*13e60*/  MOV R6, RZ ;  /* 0x000000ff00067202 */ /* 0x000fe20000000f00 */
[----:B------:R-:W-:Y:S01]  /*13e70*/  IMAD.MOV.U32 R5, RZ, RZ, 0x181f ;  /* 0x0000181fff057424 */ /* 0x000fe200078e00ff */
[----:B------:R-:W-:Y:S02]  /*13e80*/  MOV R4, 0x13ea0 ;  /* 0x00013ea000047802 */ /* 0x000fe40000000f00 */
[----:B-1----:R-:W-:Y:S05]  /*13e90*/  CALL.REL.NOINC `($__internal_19_$__cuda_sm70_shflsync_idx_p) ;  /* 0x0000385000007944 */ /* 0x002fea0003c00000 */
[----:B------:R-:W-:Y:S01]  /*13ea0*/  MOV R14, R5 ;  /* 0x00000005000e7202 */ /* 0x000fe20000000f00 */
[----:B------:R-:W-:Y:S05]  /*13eb0*/  BRA `(.L_x_1286) ;  /* 0xffff06c000007947 */ /* 0x000fea000383ffff */
.L_x_1233:
[----:B------:R-:W-:Y:S01]  /*13ec0*/  IMAD.MOV.U32 R7, RZ, RZ, R13 ;  /* 0x000000ffff077224 */ /* 0x000fe200078e000d */
[----:B------:R-:W-:Y:S01]  /*13ed0*/  MOV R6, RZ ;  /* 0x000000ff00067202 */ /* 0x000fe20000000f00 */
[----:B------:R-:W-:Y:S01]  /*13ee0*/  IMAD.MOV.U32 R5, RZ, RZ, 0x181f ;  /* 0x0000181fff057424 */ /* 0x000fe200078e00ff */
[----:B------:R-:W-:Y:S02]  /*13ef0*/  MOV R4, 0x13f10 ;  /* 0x00013f1000047802 */ /* 0x000fe40000000f00 */
[----:B-123--:R-:W-:Y:S05]  /*13f00*/  CALL.REL.NOINC `($__internal_19_$__cuda_sm70_shflsync_idx_p) ;  /* 0x000037e000007944 */ /* 0x00efea0003c00000 */
[----:B------:R-:W2:Y:S04]  /*13f10*/  LDL R6, [R1+0x18] ;  /* 0x0000180001067983 */ /* 0x000ea80000100800 */
[----:B------:R-:W3:Y:S04]  /*13f20*/  LDL R4, [R1+0x4] ;  /* 0x0000040001047983 */ /* 0x000ee80000100800 */
[----:B------:R-:W4:Y:S01]  /*13f30*/  LDL R8, [R1+0x8] ;  /* 0x0000080001087983 */ /* 0x000f220000100800 */
[----:B--2---:R-:W-:-:S02]  /*13f40*/  ISETP.GE.AND P2, PT, R6, c[0x0][0x1d4], PT ;  /* 0x0000750006007a0c */ /* 0x004fc40003f46270 */
[C---:B------:R-:W-:Y:S02]  /*13f50*/  IADD3 R6, P5, R5.reuse, R138, RZ ;  /* 0x0000008a05067210 */ /* 0x040fe40007fbe0ff */
[----:B---3--:R-:W-:Y:S02]  /*13f60*/  ISETP.GE.AND P0, PT, R4, c[0x0][0x1d4], PT ;  /* 0x0000750004007a0c */ /* 0x008fe40003f06270 */
[----:B------:R-:W-:Y:S01]  /*13f70*/  IADD3 R4, P6, R5, R136, RZ ;  /* 0x0000008805047210 */ /* 0x000fe20007fde0ff */
[C---:B------:R-:W-:Y:S01]  /*13f80*/  IMAD.X R7, R14.reuse, 0x1, R137, P5 ;  /* 0x000000010e077824 */ /* 0x040fe200028e0689 */
[----:B------:R-:W-:Y:S02]  /*13f90*/  SEL R21, RZ, 0x10, P2 ;  /* 0x00000010ff157807 */ /* 0x000fe40001000000 */
[----:B------:R-:W-:Y:S01]  /*13fa0*/  SEL R15, RZ, 0x10, P0 ;  /* 0x00000010ff0f7807 */ /* 0x000fe20000000000 */
[----:B------:R-:W-:-:S05]  /*13fb0*/  IMAD.X R5, R14, 0x1, R67, P6 ;  /* 0x000000010e057824 */ /* 0x000fca00030e0643 */
[----:B------:R-:W-:Y:S01]  /*13fc0*/  @!PT LDS RZ, [RZ] ;  /* 0x00000000fffff984 */ /* 0x000fe20000000800 */
[----:B------:R-:W-:Y:S01]  /*13fd0*/  @!PT LDS RZ, [RZ] ;  /* 0x00000000fffff984 */ /* 0x000fe20000000800 */
[----:B------:R-:W-:Y:S01]  /*13fe0*/  @!PT LDS RZ, [RZ] ;  /* 0x00000000fffff984 */ /* 0x000fe20000000800 */
[----:B----4-:R1:W-:Y:S04]  /*13ff0*/  LDGSTS.E.BYPASS.LTC128B.128 [R8+0x4100], [R4.64], !P2 ;  /* 0x0410000004087fae */ /* 0x0103e8000d101d48 */
[----:B------:R2:W-:Y:S01]  /*14000*/  LDGSTS.E.BYPASS.LTC128B.128 [R8+0x6100], [R6.64], !P0 ;  /* 0x0610000006087fae */ /* 0x0005e2000c101d48 */
[----:B-1----:R-:W-:Y:S01]  /*14010*/  IMAD.MOV.U32 R5, RZ, RZ, 0x181f ;  /* 0x0000181fff057424 */ /* 0x002fe200078e00ff */
[----:B------:R-:W-:Y:S01]  /*14020*/  MOV R4, 0x14060 ;  /* 0x0001406000047802 */ /* 0x000fe20000000f00 */
[----:B--2---:R-:W-:Y:S02]  /*14030*/  IMAD.MOV.U32 R7, RZ, RZ, R12 ;  /* 0x000000ffff077224 */ /* 0x004fe400078e000c */
[----:B------:R-:W-:Y:S02]  /*14040*/  IMAD.MOV.U32 R6, RZ, RZ, 0x1 ;  /* 0x00000001ff067424 */ /* 0x000fe400078e00ff */
[----:B------:R-:W-:Y:S05]  /*14050*/  CALL.REL.NOINC `($__internal_19_$__cuda_sm70_shflsync_idx_p) ;  /* 0x0000369000007944 */ /* 0x000fea0003c00000 */
[----:B------:R-:W-:Y:S01]  /*14060*/  IMAD.MOV.U32 R14, RZ, RZ, R5 ;  /* 0x000000ffff0e7224 */ /* 0x000fe200078e0005 */
[----:B------:R-:W-:Y:S01]  /*14070*/  MOV R6, 0x1 ;  /* 0x0000000100067802 */ /* 0x000fe20000000f00 */
[----:B------:R-:W-:Y:S01]  /*14080*/  IMAD.MOV.U32 R7, RZ, RZ, R13 ;  /* 0x000000ffff077224 */ /* 0x000fe200078e000d */
[----:B------:R-:W-:-:S02]  /*14090*/  MOV R5, 0x181f ;  /* 0x0000181f00057802 */ /* 0x000fc40000000f00 */
[----:B------:R-:W-:Y:S02]  /*140a0*/  MOV R4, 0x140c0 ;  /* 0x000140c000047802 */ /* 0x000fe40000000f00 */
[----:B------:R-:W-:Y:S05]  /*140b0*/  CALL.REL.NOINC `($__internal_19_$__cuda_sm70_shflsync_idx_p) ;  /* 0x0000363000007944 */ /* 0x000fea0003c00000 */
[----:B------:R-:W2:Y:S01]  /*140c0*/  LDL R8, [R1+0x8] ;  /* 0x0000080001087983 */ /* 0x000ea20000100800 */
[----:B------:R-:W-:Y:S02]  /*140d0*/  IADD3 R6, -R21, 0x10, RZ ;  /* 0x0000001015067810 */ /* 0x000fe40007ffe1ff */
[----:B------:R-:W-:Y:S02]  /*140e0*/  IADD3 R4, -R15, 0x10, RZ ;  /* 0x000000100f047810 */ /* 0x000fe40007ffe1ff */
[----:B------:R-:W-:Y:S02]  /*140f0*/  LOP3.LUT R6, R6, 0xf, RZ, 0xc0, !PT ;  /* 0x0000000f06067812 */ /* 0x000fe400078ec0ff */
[----:B------:R-:W-:Y:S02]  /*14100*/  ISETP.NE.U32.AND P6, PT, R21, RZ, PT ;  /* 0x000000ff1500720c */ /* 0x000fe40003fc5070 */
[----:B------:R-:W-:Y:S02]  /*14110*/  IADD3 R6, P2, P0, R6, R5, R136 ;  /* 0x0000000506067210 */ /* 0x000fe4000785e088 */
[----:B------:R-:W-:-:S02]  /*14120*/  LOP3.LUT R4, R4, 0xf, RZ, 0xc0, !PT ;  /* 0x0000000f04047812 */ /* 0x000fc400078ec0ff */
[----:B------:R-:W-:Y:S02]  /*14130*/  ISETP.NE.U32.AND P5, PT, R15, RZ, PT ;  /* 0x000000ff0f00720c */ /* 0x000fe40003fa5070 */
[----:B------:R-:W-:Y:S02]  /*14140*/  IADD3.X R7, RZ, R14, R67, P2, P0 ;  /* 0x0000000eff077210 */ /* 0x000fe400017e0443 */
[----:B------:R-:W-:-:S04]  /*14150*/  IADD3 R4, P2, P0, R4, R5, R138 ;  /* 0x0000000504047210 */ /* 0x000fc8000785e08a */
[----:B------:R-:W-:Y:S01]  /*14160*/  IADD3.X R5, RZ, R14, R137, P2, P0 ;  /* 0x0000000eff057210 */ /* 0x000fe200017e0489 */
[----:B------:R-:W-:Y:S01]  /*14170*/  @!PT LDS RZ, [RZ] ;  /* 0x00000000fffff984 */ /* 0x000fe20000000800 */
[----:B------:R-:W-:Y:S01]  /*14180*/  @!PT LDS RZ, [RZ] ;  /* 0x00000000fffff984 */ /* 0x000fe20000000800 */
[----:B------:R-:W-:Y:S01]  /*14190*/  @!PT LDS RZ, [RZ] ;  /* 0x00000000fffff984 */ /* 0x000fe20000000800 */
[----:B--2---:R1:W-:Y:S04]  /*141a0*/  LDGSTS.E.BYPASS.LTC128B.128.ZFILL [R8+0x4900], [R6.64], P6 ;  /* 0x0490000006087fae */ /* 0x0043e8000b141d48 */
[----:B------:R2:W-:Y:S01]  /*141b0*/  LDGSTS.E.BYPASS.LTC128B.128.ZFILL [R8+0x6900], [R4.64], P5 ;  /* 0x0690000004087fae */ /* 0x0005e2000a941d48 */
[----:B-1----:R-:W-:Y:S02]  /*141c0*/  IMAD.MOV.U32 R7, RZ, RZ, R12 ;  /* 0x000000ffff077224 */ /* 0x002fe400078e000c */
[----:B------:R-:W-:Y:S02]  /*141d0*/  IMAD.MOV.U32 R6, RZ, RZ, 0x2 ;  /* 0x00000002ff067424 */ /* 0x000fe400078e00ff */
[----:B--2---:R-:W-:Y:S01]  /*141e0*/  IMAD.MOV.U32 R5, RZ, RZ, 0x181f ;  /* 0x0000181fff057424 */ /* 0x004fe200078e00ff */
[----:B------:R-:W-:-:S02]  /*141f0*/  MOV R4, 0x14210 ;  /* 0x0001421000047802 */ /* 0x000fc40000000f00 */
        /* <DEDUP_REMOVED lines=36> */
.L_x_1234:
[----:B------:R-:W-:Y:S01]  /*14440*/  IMAD.MOV.U32 R6, RZ, RZ, RZ ;  /* 0x000000ffff067224 */ /* 0x000fe200078e00ff */
[----:B------:R-:W-:Y:S02]  /*14450*/  MOV R5, 0x1c1f ;  /* 0x00001c1f00057802 */ /* 0x000fe40000000f00 */
[----:B------:R-:W-:Y:S02]  /*14460*/  MOV R4, 0x14480 ;  /* 0x0001448000047802 */ /* 0x000fe40000000f00 */
[----:B------:R-:W-:Y:S05]  /*14470*/  CALL.REL.NOINC `($__internal_19_$__cuda_sm70_shflsync_idx_p) ;  /* 0x0000327000007944 */ /* 0x000fea0003c00000 */
[----:B------:R-:W-:Y:S01]  /*14480*/  MOV R4, R5 ;  /* 0x0000000500047202 */ /* 0x000fe20000000f00 */
[----:B------:R-:W-:Y:S05]  /*14490*/  BRA `(.L_x_1288) ;  /* 0xffff050000007947 */ /* 0x000fea000383ffff */
.L_x_1235:
[----:B------:R-:W-:Y:S01]  /*144a0*/  IMAD.MOV.U32 R6, RZ, RZ, 0x1 ;  /* 0x00000001ff067424 */ /* 0x000fe200078e00ff */
[----:B------:R-:W-:Y:S02]  /*144b0*/  MOV R5, 0x1c1f ;  /* 0x00001c1f00057802 */ /* 0x000fe40000000f00 */
[----:B------:R-:W-:Y:S02]  /*144c0*/  MOV R4, 0x144e0 ;  /* 0x000144e000047802 */ /* 0x000fe40000000f00 */
[----:B-1----:R-:W-:Y:S05]  /*144d0*/  CALL.REL.NOINC `($__internal_19_$__cuda_sm70_shflsync_idx_p) ;  /* 0x0000321000007944 */ /* 0x002fea0003c00000 */
[----:B------:R-:W-:Y:S01]  /*144e0*/  IMAD.IADD R0, R2, 0x1, R5 ;  /* 0x0000000102007824 */ /* 0x000fe200078e0205 */
[----:B------:R-:W-:Y:S01]  /*144f0*/  MOV R4, 0x14740 ;  /* 0x0001474000047802 */ /* 0x000fe20000000f00 */
[----:B------:R-:W-:-:S02]  /*14500*/  IMAD.MOV.U32 R6, RZ, RZ, 0x2 ;  /* 0x00000002ff067424 */ /* 0x000fc400078e00ff */
[----:B------:R-:W-:Y:S01]  /*14510*/  IMAD.MOV.U32 R5, RZ, RZ, 0x1c1f ;  /* 0x00001c1fff057424 */ /* 0x000fe200078e00ff */
        /* <DEDUP_REMOVED lines=33> */
[----:B------:R-:W-:Y:S05]  /*14730*/  CALL.REL.NOINC `($__internal_19_$__cuda_sm70_shflsync_idx_p) ;  /* 0x00002fb000007944 */ /* 0x000fea0003c00000 */
[----:B------:R-:W-:Y:S01]  /*14740*/  IMAD.IADD R0, R2, 0x1, R5 ;  /* 0x0000000102007824 */ /* 0x000fe200078e0205 */
[----:B------:R-:W-:Y:S01]  /*14750*/  MOV R4, 0x149a0 ;  /* 0x000149a000047802 */ /* 0x000fe20000000f00 */
[----:B------:R-:W-:Y:S02]  /*14760*/  IMAD.MOV.U32 R6, RZ, RZ, 0x3 ;  /* 0x00000003ff067424 */ /* 0x000fe400078e00ff */
[----:B------:R-:W-:Y:S01]  /*14770*/  IMAD.MOV.U32 R5, RZ, RZ, 0x1c1f ;  /* 0x00001c1fff057424 */ /* 0x000fe200078e00ff */
[----:B------:R-:W-:-:S04]  /*14780*/  IMNMX R0, R3, R0, PT ;  /* 0x0000000003007217 */ /* 0x000fc80003800200 */
[C---:B------:R-:W-:Y:S02]  /*14790*/  ISETP.GT.AND P5, PT, R0.reuse, 0x1, PT ;  /* 0x000000010000780c */ /* 0x040fe40003fa4270 */
[C---:B------:R-:W-:Y:S02]  /*147a0*/  ISETP.GT.AND P6, PT, R0.reuse, RZ, PT ;  /* 0x000000ff0000720c */ /* 0x040fe40003fc4270 */
[C---:B------:R-:W-:Y:S02]  /*147b0*/  ISETP.GT.AND P2, PT, R0.reuse, 0x8, PT ;  /* 0x000000080000780c */ /* 0x040fe40003f44270 */
[----:B------:R-:W-:Y:S02]  /*147c0*/  ISETP.GT.AND P0, PT, R0, 0x9, PT ;  /* 0x000000090000780c */ /* 0x000fe40003f04270 */
[----:B------:R-:W-:Y:S02]  /*147d0*/  FSEL R108, R108, -INF , P5 ;  /* 0xff8000006c6c7808 */ /* 0x000fe40002800000 */
[----:B------:R-:W-:-:S02]  /*147e0*/  FSEL R15, R107, -INF , P6 ;  /* 0xff8000006b0f7808 */ /* 0x000fc40003000000 */
[----:B------:R-:W-:Y:S02]  /*147f0*/  ISETP.GT.AND P5, PT, R0, 0x11, PT ;  /* 0x000000110000780c */ /* 0x000fe40003fa4270 */
[----:B------:R-:W-:Y:S02]  /*14800*/  FSEL R14, R113, -INF , P2 ;  /* 0xff800000710e7808 */ /* 0x000fe40001000000 */
[----:B------:R-:W-:Y:S02]  /*14810*/  FSEL R13, R114, -INF , P0 ;  /* 0xff800000720d7808 */ /* 0x000fe40000000000 */
[C---:B------:R-:W-:Y:S02]  /*14820*/  ISETP.GT.AND P6, PT, R0.reuse, 0x10, PT ;  /* 0x000000100000780c */ /* 0x040fe40003fc4270 */
[C---:B------:R-:W-:Y:S02]  /*14830*/  ISETP.GT.AND P2, PT, R0.reuse, 0x18, PT ;  /* 0x000000180000780c */ /* 0x040fe40003f44270 */
[----:B------:R-:W-:-:S02]  /*14840*/  ISETP.GT.AND P0, PT, R0, 0x19, PT ;  /* 0x000000190000780c */ /* 0x000fc40003f04270 */
[----:B------:R-:W-:Y:S02]  /*14850*/  FSEL R84, R84, -INF , P5 ;  /* 0xff80000054547808 */ /* 0x000fe40002800000 */
[----:B------:R-:W-:Y:S02]  /*14860*/  FSEL R12, R100, -INF , P6 ;  /* 0xff800000640c7808 */ /* 0x000fe40003000000 */
[----:B------:R-:W-:Y:S02]  /*14870*/  ISETP.GT.AND P5, PT, R0, 0x21, PT ;  /* 0x000000210000780c */ /* 0x000fe40003fa4270 */
[----:B------:R-:W-:Y:S02]  /*14880*/  FSEL R72, R72, -INF , P2 ;  /* 0xff80000048487808 */ /* 0x000fe40001000000 */
[----:B------:R-:W-:Y:S02]  /*14890*/  FSEL R73, R73, -INF , P0 ;  /* 0xff80000049497808 */ /* 0x000fe40000000000 */
[----:B------:R-:W-:-:S02]  /*148a0*/  ISETP.GT.AND P6, PT, R0, 0x20, PT ;  /* 0x000000200000780c */ /* 0x000fc40003fc4270 */
[C---:B------:R-:W-:Y:S02]  /*148b0*/  ISETP.GT.AND P2, PT, R0.reuse, 0x28, PT ;  /* 0x000000280000780c */ /* 0x040fe40003f44270 */
[----:B------:R-:W-:Y:S02]  /*148c0*/  ISETP.GT.AND P0, PT, R0, 0x29, PT ;  /* 0x000000290000780c */ /* 0x000fe40003f04270 */
[----:B------:R-:W-:Y:S02]  /*148d0*/  FSEL R38, R58, -INF , P5 ;  /* 0xff8000003a267808 */ /* 0x000fe40002800000 */
[----:B------:R-:W-:Y:S02]  /*148e0*/  FSEL R39, R54, -INF , P6 ;  /* 0xff80000036277808 */ /* 0x000fe40003000000 */
[----:B------:R-:W-:Y:S02]  /*148f0*/  ISETP.GT.AND P5, PT, R0, 0x31, PT ;  /* 0x000000310000780c */ /* 0x000fe40003fa4270 */
[----:B------:R-:W-:-:S02]  /*14900*/  FSEL R37, R37, -INF , P2 ;  /* 0xff80000025257808 */ /* 0x000fc40001000000 */
[----:B------:R-:W-:Y:S02]  /*14910*/  FSEL R36, R26, -INF , P0 ;  /* 0xff8000001a247808 */ /* 0x000fe40000000000 */
        /* <DEDUP_REMOVED lines=9> */
[----:B------:R-:W-:Y:S01]  /*149b0*/  FMNMX.FTZ R0, R43, R42, !PT ;  /* 0x0000002a2b007209 */ /* 0x000fe20007810000 */
[----:B------:R-:W-:Y:S01]  /*149c0*/  IMAD.MOV.U32 R5, RZ, RZ, 0x2 ;  /* 0x00000002ff057424 */ /* 0x000fe200078e00ff */
[----:B------:R-:W-:Y:S02]  /*149d0*/  FMNMX.FTZ R4, R15, R108, !PT ;  /* 0x0000006c0f047209 */ /* 0x000fe40007810000 */
[----:B------:R-:W-:Y:S02]  /*149e0*/  IMNMX R3, R3, R2, PT ;  /* 0x0000000203037217 */ /* 0x000fe40003800200 */
[----:B------:R-:W-:Y:S02]  /*149f0*/  FMNMX.FTZ R2, R41, R31, !PT ;  /* 0x0000001f29027209 */ /* 0x000fe40007810000 */
[----:B------:R-:W-:-:S02]  /*14a00*/  ISETP.GT.AND P6, PT, R3, RZ, PT ;  /* 0x000000ff0300720c */ /* 0x000fc40003fc4270 */
[C---:B------:R-:W-:Y:S02]  /*14a10*/  ISETP.GT.AND P5, PT, R3.reuse, 0x1, PT ;  /* 0x000000010300780c */ /* 0x040fe40003fa4270 */
[C---:B------:R-:W-:Y:S02]  /*14a20*/  ISETP.GT.AND P2, PT, R3.reuse, 0x8, PT ;  /* 0x000000080300780c */ /* 0x040fe40003f44270 */
[----:B------:R-:W-:Y:S02]  /*14a30*/  ISETP.GT.AND P0, PT, R3, 0x9, PT ;  /* 0x000000090300780c */ /* 0x000fe40003f04270 */
[----:B------:R-:W-:Y:S02]  /*14a40*/  FSEL R47, R109, -INF , P6 ;  /* 0xff8000006d2f7808 */ /* 0x000fe40003000000 */
[----:B------:R-:W-:Y:S02]  /*14a50*/  FSEL R46, R110, -INF , P5 ;  /* 0xff8000006e2e7808 */ /* 0x000fe40002800000 */
[----:B------:R-:W-:-:S02]  /*14a60*/  FSEL R115, R115, -INF , P2 ;  /* 0xff80000073737808 */ /* 0x000fc40001000000 */
[----:B------:R-:W-:Y:S02]  /*14a70*/  FSEL R25, R116, -INF , P0 ;  /* 0xff80000074197808 */ /* 0x000fe40000000000 */
[C---:B------:R-:W-:Y:S02]  /*14a80*/  ISETP.GT.AND P6, PT, R3.reuse, 0x10, PT ;  /* 0x000000100300780c */ /* 0x040fe40003fc4270 */
[C---:B------:R-:W-:Y:S02]  /*14a90*/  ISETP.GT.AND P5, PT, R3.reuse, 0x11, PT ;  /* 0x000000110300780c */ /* 0x040fe40003fa4270 */
[C---:B------:R-:W-:Y:S02]  /*14aa0*/  ISETP.GT.AND P2, PT, R3.reuse, 0x18, PT ;  /* 0x000000180300780c */ /* 0x040fe40003f44270 */
[----:B------:R-:W-:Y:S02]  /*14ab0*/  ISETP.GT.AND P0, PT, R3, 0x19, PT ;  /* 0x000000190300780c */ /* 0x000fe40003f04270 */
[----:B------:R-:W-:-:S02]  /*14ac0*/  FSEL R85, R85, -INF , P6 ;  /* 0xff80000055557808 */ /* 0x000fc40003000000 */
[----:B------:R-:W-:Y:S02]  /*14ad0*/  FSEL R40, R101, -INF , P5 ;  /* 0xff80000065287808 */ /* 0x000fe40002800000 */
[----:B------:R-:W-:Y:S02]  /*14ae0*/  FSEL R48, R48, -INF , P2 ;  /* 0xff80000030307808 */ /* 0x000fe40001000000 */
[----:B------:R-:W-:Y:S02]  /*14af0*/  FSEL R49, R49, -INF , P0 ;  /* 0xff80000031317808 */ /* 0x000fe40000000000 */
[C---:B------:R-:W-:Y:S02]  /*14b00*/  ISETP.GT.AND P6, PT, R3.reuse, 0x20, PT ;  /* 0x000000200300780c */ /* 0x040fe40003fc4270 */
[C---:B------:R-:W-:Y:S02]  /*14b10*/  ISETP.GT.AND P5, PT, R3.reuse, 0x21, PT ;  /* 0x000000210300780c */ /* 0x040fe40003fa4270 */
[----:B------:R-:W-:-:S02]  /*14b20*/  ISETP.GT.AND P2, PT, R3, 0x28, PT ;  /* 0x000000280300780c */ /* 0x000fc40003f44270 */
[----:B------:R-:W-:Y:S02]  /*14b30*/  ISETP.GT.AND P0, PT, R3, 0x29, PT ;  /* 0x000000290300780c */ /* 0x000fe40003f04270 */
[----:B------:R-:W-:Y:S02]  /*14b40*/  FSEL R107, R55, -INF , P6 ;  /* 0xff800000376b7808 */ /* 0x000fe40003000000 */
[----:B------:R-:W-:Y:S02]  /*14b50*/  FSEL R106, R50, -INF , P5 ;  /* 0xff800000326a7808 */ /* 0x000fe40002800000 */
[----:B------:R-:W-:Y:S02]  /*14b60*/  FSEL R105, R20, -INF , P2 ;  /* 0xff80000014697808 */ /* 0x000fe40001000000 */
[----:B------:R-:W-:Y:S02]  /*14b70*/  FSEL R104, R27, -INF , P0 ;  /* 0xff8000001b687808 */ /* 0x000fe40000000000 */
[----:B------:R-:W-:-:S02]  /*14b80*/  ISETP.GT.AND P6, PT, R3, 0x30, PT ;  /* 0x000000300300780c */ /* 0x000fc40003fc4270 */
[C---:B------:R-:W-:Y:S02]  /*14b90*/  ISETP.GT.AND P5, PT, R3.reuse, 0x31, PT ;  /* 0x000000310300780c */ /* 0x040fe40003fa4270 */
[C---:B------:R-:W-:Y:S02]  /*14ba0*/  ISETP.GT.AND P2, PT, R3.reuse, 0x38, PT ;  /* 0x000000380300780c */ /* 0x040fe40003f44270 */
[----:B------:R-:W-:Y:S02]  /*14bb0*/  ISETP.GT.AND P0, PT, R3, 0x39, PT ;  /* 0x000000390300780c */ /* 0x000fe40003f04270 */
        /* <DEDUP_REMOVED lines=39> */
[----:B------:R-:W-:Y:S02]  /*14e30*/  FSEL R103, R11, -INF , P6 ;  /* 0xff8000000b677808 */ /* 0x000fe40003000000 */
[----:B------:R-:W-:Y:S02]  /*14e40*/  FMNMX.FTZ R2, R79, R2, !PT ;  /* 0x000000024f027209 */ /* 0x000fe40007810000 */
[----:B------:R-:W-:Y:S02]  /*14e50*/  FMNMX.FTZ R0, R36, R0, !PT ;  /* 0x0000000024007209 */ /* 0x000fe40007810000 */
[----:B------:R-:W-:Y:S02]  /*14e60*/  FMNMX.FTZ R196, R104, R196, !PT ;  /* 0x000000c468c47209 */ /* 0x000fe40007810000 */
[----:B------:R-:W-:Y:S02]  /*14e70*/  FMNMX.FTZ R3, R18, R3, !PT ;  /* 0x0000000312037209 */ /* 0x000fe40007810000 */
[----:B------:R-:W-:-:S02]  /*14e80*/  FSEL R102, R10, -INF , P5 ;  /* 0xff8000000a667808 */ /* 0x000fc40002800000 */
[----:B------:R-:W-:Y:S02]  /*14e90*/  FMNMX.FTZ R2, R78, R2, !PT ;  /* 0x000000024e027209 */ /* 0x000fe40007810000 */
[----:B------:R-:W-:Y:S02]  /*14ea0*/  FMNMX.FTZ R0, R35, R0, !PT ;  /* 0x0000000023007209 */ /* 0x000fe40007810000 */
[----:B------:R-:W-:Y:S02]  /*14eb0*/  FMNMX.FTZ R196, R103, R196, !PT ;  /* 0x000000c467c47209 */ /* 0x000fe40007810000 */
[----:B------:R-:W-:Y:S02]  /*14ec0*/  FMNMX.FTZ R3, R17, R3, !PT ;  /* 0x0000000311037209 */ /* 0x000fe40007810000 */
[----:B------:R-:W-:Y:S02]  /*14ed0*/  FSEL R101, R45, -INF , P2 ;  /* 0xff8000002d657808 */ /* 0x000fe40001000000 */
[----:B------:R-:W-:-:S02]  /*14ee0*/  FMNMX.FTZ R2, R77, R2, !PT ;  /* 0x000000024d027209 */ /* 0x000fc40007810000 */
[----:B------:R-:W-:Y:S02]  /*14ef0*/  FMNMX.FTZ R0, R34, R0, !PT ;  /* 0x0000000022007209 */ /* 0x000fe40007810000 */
[----:B------:R-:W-:Y:S02]  /*14f00*/  FMNMX.FTZ R196, R102, R196, !PT ;  /* 0x000000c466c47209 */ /* 0x000fe40007810000 */
[----:B------:R-:W-:Y:S02]  /*14f10*/  FMNMX.FTZ R3, R16, R3, !PT ;  /* 0x0000000310037209 */ /* 0x000fe40007810000 */
[----:B------:R-:W-:Y:S02]  /*14f20*/  FSEL R100, R44, -INF , P0 ;  /* 0xff8000002c647808 */ /* 0x000fe40000000000 */
[----:B------:R-:W-:Y:S01]  /*14f30*/  FMNMX.FTZ R2, R76, R2, !PT ;  /* 0x000000024c027209 */ /* 0x000fe20007810000 */
[----:B------:R-:W-:Y:S01]  /*14f40*/  IMAD.MOV.U32 R4, RZ, RZ, R3 ;  /* 0x000000ffff047224 */ /* 0x000fe200078e0003 */
[----:B------:R-:W-:-:S02]  /*14f50*/  FMNMX.FTZ R0, R33, R0, !PT ;  /* 0x0000000021007209 */ /* 0x000fc40007810000 */
[----:B------:R-:W-:Y:S02]  /*14f60*/  FMNMX.FTZ R196, R101, R196, !PT ;  /* 0x000000c465c47209 */ /* 0x000fe40007810000 */
[----:B------:R-:W-:Y:S02]  /*14f70*/  FMNMX.FTZ R2, R67, R2, !PT ;  /* 0x0000000243027209 */ /* 0x000fe40007810000 */
[----:B------:R-:W-:Y:S02]  /*14f80*/  FMNMX.FTZ R0, R32, R0, !PT ;  /* 0x0000000020007209 */ /* 0x000fe40007810000 */
[----:B------:R-:W-:Y:S02]  /*14f90*/  FMNMX.FTZ R196, R100, R196, !PT ;  /* 0x000000c464c47209 */ /* 0x000fe40007810000 */
[----:B------:R-:W-:Y:S02]  /*14fa0*/  MOV R6, 0x14fc0 ;  /* 0x00014fc000067802 */ /* 0x000fe40000000f00 */
[----:B------:R-:W-:Y:S05]  /*14fb0*/  CALL.REL.NOINC `($__internal_18_$__cuda_sm70_shflsync_bfly_p) ;  /* 0x000026d000007944 */ /* 0x000fea0003c00000 */
[----:B------:R-:W-:Y:S01]  /*14fc0*/  FMNMX.FTZ R3, R3, R5, !PT ;  /* 0x0000000503037209 */ /* 0x000fe20007810000 */
[----:B------:R-:W-:Y:S01]  /*14fd0*/  IMAD.MOV.U32 R5, RZ, RZ, 0x1 ;  /* 0x00000001ff057424 */ /* 0x000fe200078e00ff */
[----:B------:R-:W-:-:S03]  /*14fe0*/  MOV R6, 0x15010 ;  /* 0x0001501000067802 */ /* 0x000fc60000000f00 */
[----:B------:R-:W-:Y:S02]  /*14ff0*/  IMAD.MOV.U32 R4, RZ, RZ, R3 ;  /* 0x000000ffff047224 */ /* 0x000fe400078e0003 */
[----:B------:R-:W-:Y:S05]  /*15000*/  CALL.REL.NOINC `($__internal_18_$__cuda_sm70_shflsync_bfly_p) ;  /* 0x0000268000007944 */ /* 0x000fea0003c00000 */
[----:B------:R-:W-:Y:S01]  /*15010*/  FMNMX.FTZ R3, R3, R5, !PT ;  /* 0x0000000503037209 */ /* 0x000fe20007810000 */
[----:B------:R-:W-:Y:S01]  /*15020*/  IMAD.MOV.U32 R4, RZ, RZ, R2 ;  /* 0x000000ffff047224 */ /* 0x000fe200078e0002 */
[----:B------:R-:W-:Y:S01]  /*15030*/  MOV R6, 0x15060 ;  /* 0x0001506000067802 */ /* 0x000fe20000000f00 */
[----:B------:R-:W-:Y:S02]  /*15040*/  IMAD.MOV.U32 R5, RZ, RZ, 0x2 ;  /* 0x00000002ff057424 */ /* 0x000fe400078e00ff */
        /* <DEDUP_REMOVED lines=26> */
[----:B------:R-:W-:Y:S05]  /*151f0*/  BRA `(.L_x_1289) ;  /* 0xffff051000007947 */ /* 0x000fea000383ffff */
.L_x_1239:
[----:B------:R-:W-:Y:S01]  /*15200*/  MOV R6, RZ ;  /* 0x000000ff00067202 */ /* 0x000fe20000000f00 */
[----:B------:R-:W-:Y:S01]  /*15210*/  IMAD.MOV.U32 R7, RZ, RZ, R11 ;  /* 0x000000ffff077224 */ /* 0x000fe200078e000b */
[----:B------:R-:W-:Y:S01]  /*15220*/  MOV R4, 0x15250 ;  /* 0x0001525000047802 */ /* 0x000fe20000000f00 */
[----:B------:R-:W-:Y:S02]  /*15230*/  IMAD.MOV.U32 R5, RZ, RZ, 0x181f ;  /* 0x0000181fff057424 */ /* 0x000fe400078e00ff */
[----:B------:R-:W-:Y:S05]  /*15240*/  CALL.REL.NOINC `($__internal_19_$__cuda_sm70_shflsync_idx_p) ;  /* 0x000024a000007944 */ /* 0x000fea0003c00000 */
[----:B------:R-:W-:Y:S01]  /*15250*/  MOV R13, R5 ;  /* 0x00000005000d7202 */ /* 0x000fe20000000f00 */
[----:B------:R-:W-:-:S05]  /*15260*/  BRA `(.L_x_1290) ;  /* 0xffff21b000007947 */ /* 0x000fca000383ffff */
.L_x_1240:
[----:B------:R-:W-:Y:S01]  /*15270*/  MOV R6, RZ ;  /* 0x000000ff00067202 */ /* 0x000fe20000000f00 */
[----:B------:R-:W-:Y:S01]  /*15280*/  IMAD.MOV.U32 R7, RZ, RZ, R12 ;  /* 0x000000ffff077224 */ /* 0x000fe200078e000c */
[----:B------:R-:W-:Y:S01]  /*15290*/  MOV R4, 0x152c0 ;  /* 0x000152c000047802 */ /* 0x000fe20000000f00 */
[----:B------:R-:W-:Y:S02]  /*152a0*/  IMAD.MOV.U32 R5, RZ, RZ, 0x181f ;  /* 0x0000181fff057424 */ /* 0x000fe400078e00ff */
[----:B-12---:R-:W-:Y:S05]  /*152b0*/  CALL.REL.NOINC `($__internal_19_$__cuda_sm70_shflsync_idx_p) ;  /* 0x0000243000007944 */ /* 0x006fea0003c00000 */
[----:B------:R-:W2:Y:S04]  /*152c0*/  LDL R6, [R1+0x18] ;  /* 0x0000180001067983 */ /* 0x000ea80000100800 */
[----:B------:R-:W3:Y:S04]  /*152d0*/  LDL R4, [R1+0x4] ;  /* 0x0000040001047983 */ /* 0x000ee80000100800 */
[----:B------:R-:W4:Y:S01]  /*152e0*/  LDL R8, [R1+0x8] ;  /* 0x0000080001087983 */ /* 0x000f220000100800 */
[----:B--2---:R-:W-:Y:S02]  /*152f0*/  ISETP.GE.AND P5, PT, R6, c[0x0][0x1d4], PT ;  /* 0x0000750006007a0c */ /* 0x004fe40003fa6270 */
[----:B------:R-:W-:Y:S02]  /*15300*/  IADD3 R6, P2, R5, R0, RZ ;  /* 0x0000000005067210 */ /* 0x000fe40007f5e0ff */
[----:B---3--:R-:W-:Y:S02]  /*15310*/  ISETP.GE.AND P0, PT, R4, c[0x0][0x1d4], PT ;  /* 0x0000750004007a0c */ /* 0x008fe40003f06270 */
[----:B------:R-:W-:Y:S01]  /*15320*/  SEL R15, RZ, 0x10, P5 ;  /* 0x00000010ff0f7807 */ /* 0x000fe20002800000 */
[----:B------:R-:W-:Y:S01]  /*15330*/  IMAD.X R7, R13, 0x1, R2, P2 ;  /* 0x000000010d077824 */ /* 0x000fe200010e0602 */
[----:B------:R-:W-:Y:S02]  /*15340*/  IADD3 R4, P2, R5, R3, RZ ;  /* 0x0000000305047210 */ /* 0x000fe40007f5e0ff */
[----:B------:R-:W-:Y:S03]  /*15350*/  SEL R14, RZ, 0x10, P0 ;  /* 0x00000010ff0e7807 */ /* 0x000fe60000000000 */
[----:B------:R-:W-:Y:S01]  /*15360*/  @!PT LDS RZ, [RZ] ;  /* 0x00000000fffff984 */ /* 0x000fe20000000800 */
[----:B------:R-:W-:Y:S01]  /*15370*/  @!PT LDS RZ, [RZ] ;  /* 0x00000000fffff984 */ /* 0x000fe20000000800 */
[----:B------:R-:W-:Y:S01]  /*15380*/  @!PT LDS RZ, [RZ] ;  /* 0x00000000fffff984 */ /* 0x000fe20000000800 */
[----:B----4-:R1:W-:Y:S01]  /*15390*/  LDGSTS.E.BYPASS.LTC128B.128 [R8+0x100], [R6.64], !P5 ;  /* 0x0010000006087fae */ /* 0x0103e2000e901d48 */
[----:B------:R-:W-:Y:S05]  /*153a0*/  IMAD.X R5, R13, 0x1, R10, P2 ;  /* 0x000000010d057824 */ /* 0x000fea00010e060a */
[----:B------:R2:W-:Y:S01]  /*153b0*/  LDGSTS.E.BYPASS.LTC128B.128 [R8+0x2100], [R4.64], !P0 ;  /* 0x0210000004087fae */ /* 0x0005e2000c101d48 */
[----:B-1----:R-:W-:Y:S02]  /*153c0*/  IMAD.MOV.U32 R7, RZ, RZ, R11 ;  /* 0x000000ffff077224 */ /* 0x002fe400078e000b */
[----:B------:R-:W-:Y:S01]  /*153d0*/  IMAD.MOV.U32 R6, RZ, RZ, 0x1 ;  /* 0x00000001ff067424 */ /* 0x000fe200078e00ff */
[----:B--2---:R-:W-:Y:S01]  /*153e0*/  MOV R4, 0x15410 ;  /* 0x0001541000047802 */ /* 0x004fe20000000f00 */
[----:B------:R-:W-:Y:S02]  /*153f0*/  IMAD.MOV.U32 R5, RZ, RZ, 0x181f ;  /* 0x0000181fff057424 */ /* 0x000fe400078e00ff */
[----:B------:R-:W-:Y:S05]  /*15400*/  CALL.REL.NOINC `($__internal_19_$__cuda_sm70_shflsync_idx_p) ;  /* 0x000022e000007944 */ /* 0x000fea0003c00000 */
[----:B------:R-:W-:Y:S01]  /*15410*/  MOV R6, 0x1 ;  /* 0x0000000100067802 */ /* 0x000fe20000000f00 */
[----:B------:R-:W-:Y:S01]  /*15420*/  IMAD.MOV.U32 R13, RZ, RZ, R5 ;  /* 0x000000ffff0d7224 */ /* 0x000fe200078e0005 */
[----:B------:R-:W-:Y:S01]  /*15430*/  MOV R5, 0x181f ;  /* 0x0000181f00057802 */ /* 0x000fe20000000f00 */
[----:B------:R-:W-:Y:S01]  /*15440*/  IMAD.MOV.U32 R7, RZ, RZ, R12 ;  /* 0x000000ffff077224 */ /* 0x000fe200078e000c */
[----:B------:R-:W-:Y:S02]  /*15450*/  MOV R4, 0x15470 ;  /* 0x0001547000047802 */ /* 0x000fe40000000f00 */
[----:B------:R-:W-:Y:S05]  /*15460*/  CALL.REL.NOINC `($__internal_19_$__cuda_sm70_shflsync_idx_p) ;  /* 0x0000228000007944 */ /* 0x000fea0003c00000 */
[C---:B------:R-:W-:Y:S01]  /*15470*/  IADD3 R4, -R15.reuse, 0x10, RZ ;  /* 0x000000100f047810 */ /* 0x040fe20007ffe1ff */
[----:B------:R-:W2:Y:S01]  /*15480*/  LDL R8, [R1+0x8] ;  /* 0x0000080001087983 */ /* 0x000ea20000100800 */
[----:B------:R-:W-:Y:S02]  /*15490*/  ISETP.NE.U32.AND P5, PT, R15, RZ, PT ;  /* 0x000000ff0f00720c */ /* 0x000fe40003fa5070 */
[----:B------:R-:W-:Y:S04]  /*154a0*/  LOP3.LUT R4, R4, 0xf, RZ, 0xc0, !PT ;  /* 0x0000000f04047812 */ /* 0x000fe800078ec0ff */
[----:B------:R-:W-:Y:S02]  /*154b0*/  IADD3 R6, P2, P0, R4, R5, R0 ;  /* 0x0000000504067210 */ /* 0x000fe4000785e000 */
        /* <DEDUP_REMOVED lines=11> */
[----:B------:R2:W-:Y:S01]  /*15570*/  LDGSTS.E.BYPASS.LTC128B.128.ZFILL [R8+0x2900], [R4.64], P5 ;  /* 0x0290000004087fae */ /* 0x0005e2000a941d48 */
        /* <DEDUP_REMOVED lines=39> */
[----:B------:R-:W-:-:S05]  /*157f0*/  BRA `(.L_x_1291) ;  /* 0xffff1e5000007947 */ /* 0x000fca000383ffff */
.L_x_1243:
[----:B------:R-:W-:Y:S01]  /*15800*/  MOV R6, RZ ;  /* 0x000000ff00067202 */ /* 0x000fe20000000f00 */
[----:B------:R-:W-:Y:S01]  /*15810*/  IMAD.MOV.U32 R7, RZ, RZ, R48 ;  /* 0x000000ffff077224 */ /* 0x000fe200078e0030 */
[----:B------:R-:W-:Y:S01]  /*15820*/  MOV R4, 0x15850 ;  /* 0x0001585000047802 */ /* 0x000fe20000000f00 */
[----:B------:R-:W-:Y:S02]  /*15830*/  IMAD.MOV.U32 R5, RZ, RZ, 0x181f ;  /* 0x0000181fff057424 */ /* 0x000fe400078e00ff */
[----:B------:R-:W-:Y:S05]  /*15840*/  CALL.REL.NOINC `($__internal_19_$__cuda_sm70_shflsync_idx_p) ;  /* 0x00001ea000007944 */ /* 0x000fea0003c00000 */
[----:B------:R-:W-:Y:S01]  /*15850*/  MOV R55, R5 ;  /* 0x0000000500377202 */ /* 0x000fe20000000f00 */
[----:B------:R-:W-:-:S05]  /*15860*/  BRA `(.L_x_1292) ;  /* 0xffff350000007947 */ /* 0x000fca000383ffff */
.L_x_1244:
        /* <DEDUP_REMOVED lines=89> */
.L_x_1245:
[----:B------:R-:W-:Y:S01]  /*15e00*/  MOV R5, 0x1c1f ;  /* 0x00001c1f00057802 */ /* 0x000fe20000000f00 */
[----:B------:R-:W-:Y:S01]  /*15e10*/  IMAD.MOV.U32 R6, RZ, RZ, RZ ;  /* 0x000000ffff067224 */ /* 0x000fe200078e00ff */
[----:B------:R-:W-:Y:S02]  /*15e20*/  MOV R4, 0x15e40 ;  /* 0x00015e4000047802 */ /* 0x000fe40000000f00 */
[----:B------:R-:W-:Y:S05]  /*15e30*/  CALL.REL.NOINC `($__internal_19_$__cuda_sm70_shflsync_idx_p) ;  /* 0x000018b000007944 */ /* 0x000fea0003c00000 */
[----:B------:R-:W-:-:S05]  /*15e40*/  BRA `(.L_x_1294) ;  /* 0xffff336000007947 */ /* 0x000fca000383ffff */
.L_x_1246:
[----:B------:R-:W-:Y:S01]  /*15e50*/  MOV R5, 0x1c1f ;  /* 0x00001c1f00057802 */ /* 0x000fe20000000f00 */
[----:B------:R-:W-:Y:S01]  /*15e60*/  IMAD.MOV.U32 R6, RZ, RZ, 0x1 ;  /* 0x00000001ff067424 */ /* 0x000fe200078e00ff */
[----:B------:R-:W-:Y:S02]  /*15e70*/  MOV R4, 0x15e90 ;  /* 0x00015e9000047802 */ /* 0x000fe40000000f00 */
[----:B-1----:R-:W-:Y:S05]  /*15e80*/  CALL.REL.NOINC `($__internal_19_$__cuda_sm70_shflsync_idx_p) ;  /* 0x0000186000007944 */ /* 0x002fea0003c00000 */
[----:B------:R-:W-:Y:S01]  /*15e90*/  MOV R4, 0x160e0 ;  /* 0x000160e000047802 */ /* 0x000fe20000000f00 */
[----:B------:R-:W-:Y:S02]  /*15ea0*/  IMAD.IADD R5, R62, 0x1, R5 ;  /* 0x000000013e057824 */ /* 0x000fe400078e0205 */
[----:B------:R-:W-:Y:S03]  /*15eb0*/  IMAD.MOV.U32 R6, RZ, RZ, 0x2 ;  /* 0x00000002ff067424 */ /* 0x000fe600078e00ff */
[C---:B------:R-:W-:Y:S02]  /*15ec0*/  ISETP.GT.AND P6, PT, R5.reuse, RZ, PT ;  /* 0x000000ff0500720c */ /* 0x040fe40003fc4270 */
[C---:B------:R-:W-:Y:S02]  /*15ed0*/  ISETP.GT.AND P5, PT, R5.reuse, 0x1, PT ;  /* 0x000000010500780c */ /* 0x040fe40003fa4270 */
[C---:B------:R-:W-:Y:S02]  /*15ee0*/  ISETP.GT.AND P2, PT, R5.reuse, 0x8, PT ;  /* 0x000000080500780c */ /* 0x040fe40003f44270 */
        /* <DEDUP_REMOVED lines=24> */
[----:B------:R-:W-:Y:S01]  /*16070*/  ISETP.GT.AND P0, PT, R5, 0x39, PT ;  /* 0x000000390500780c */ /* 0x000fe20003f04270 */
[----:B------:R-:W-:Y:S01]  /*16080*/  IMAD.MOV.U32 R5, RZ, RZ, 0x1c1f ;  /* 0x00001c1fff057424 */ /* 0x000fe200078e00ff */
[----:B------:R-:W-:Y:S02]  /*16090*/  FSEL R216, R224, -INF , P6 ;  /* 0xff800000e0d87808 */ /* 0x000fe40003000000 */
[----:B------:R-:W-:Y:S02]  /*160a0*/  FSEL R215, R223, -INF , P5 ;  /* 0xff800000dfd77808 */ /* 0x000fe40002800000 */
[----:B------:R-:W-:Y:S02]  /*160b0*/  FSEL R214, R214, -INF , P2 ;  /* 0xff800000d6d67808 */ /* 0x000fe40001000000 */
[----:B------:R-:W-:Y:S02]  /*160c0*/  FSEL R21, R63, -INF , P0 ;  /* 0xff8000003f157808 */ /* 0x000fe40000000000 */
[----:B------:R-:W-:Y:S05]  /*160d0*/  CALL.REL.NOINC `($__internal_19_$__cuda_sm70_shflsync_idx_p) ;  /* 0x0000161000007944 */ /* 0x000fea0003c00000 */
        /* <DEDUP_REMOVED lines=37> */
[----:B------:R-:W-:Y:S01]  /*16330*/  FMNMX.FTZ R3, R50, R199, !PT ;  /* 0x000000c732037209 */ /* 0x000fe20007810000 */
[----:B------:R-:W-:Y:S01]  /*16340*/  IMAD.IADD R5, R62, 0x1, R5 ;  /* 0x000000013e057824 */ /* 0x000fe200078e0205 */
[----:B------:R-:W-:Y:S02]  /*16350*/  FMNMX.FTZ R2, R32, R200, !PT ;  /* 0x000000c820027209 */ /* 0x000fe40007810000 */
[----:B------:R-:W-:Y:S02]  /*16360*/  FMNMX.FTZ R0, R16, R197, !PT ;  /* 0x000000c510007209 */ /* 0x000fe40007810000 */
[C---:B------:R-:W-:Y:S02]  /*16370*/  ISETP.GT.AND P5, PT, R5.reuse, 0x1, PT ;  /* 0x000000010500780c */ /* 0x040fe40003fa4270 */
[C---:B------:R-:W-:Y:S02]  /*16380*/  ISETP.GT.AND P6, PT, R5.reuse, RZ, PT ;  /* 0x000000ff0500720c */ /* 0x040fe40003fc4270 */
[----:B------:R-:W-:Y:S02]  /*16390*/  FSEL R206, R206, -INF , P5 ;  /* 0xff800000cece7808 */ /* 0x000fe40002800000 */
[----:B------:R-:W-:Y:S02]  /*163a0*/  ISETP.GT.AND P5, PT, R5, 0x11, PT ;  /* 0x000000110500780c */ /* 0x000fe40003fa4270 */
[----:B------:R-:W-:Y:S02]  /*163b0*/  FSEL R12, R205, -INF , P6 ;  /* 0xff800000cd0c7808 */ /* 0x000fe40003000000 */
[----:B------:R-:W-:Y:S02]  /*163c0*/  FSEL R27, R27, -INF , P5 ;  /* 0xff8000001b1b7808 */ /* 0x000fe40002800000 */
[C---:B------:R-:W-:Y:S02]  /*163d0*/  ISETP.GT.AND P5, PT, R5.reuse, 0x21, PT ;  /* 0x000000210500780c */ /* 0x040fe40003fa4270 */
[----:B------:R-:W-:Y:S02]  /*163e0*/  ISETP.GT.AND P2, PT, R5, 0x8, PT ;  /* 0x000000080500780c */ /* 0x000fe40003f44270 */
[----:B------:R-:W-:Y:S02]  /*163f0*/  FSEL R43, R43, -INF , P5 ;  /* 0xff8000002b2b7808 */ /* 0x000fe40002800000 */
[C---:B------:R-:W-:Y:S02]  /*16400*/  ISETP.GT.AND P5, PT, R5.reuse, 0x31, PT ;  /* 0x000000310500780c */ /* 0x040fe40003fa4270 */
[----:B------:R-:W-:Y:S02]  /*16410*/  FMNMX.FTZ R4, R12, R198, !PT ;  /* 0x000000c60c047209 */ /* 0x000fe40007810000 */
[----:B------:R-:W-:Y:S02]  /*16420*/  ISETP.GT.AND P0, PT, R5, 0x9, PT ;  /* 0x000000090500780c */ /* 0x000fe40003f04270 */
[----:B------:R-:W-:Y:S02]  /*16430*/  FSEL R14, R14, -INF , P2 ;  /* 0xff8000000e0e7808 */ /* 0x000fe40001000000 */
[----:B------:R-:W-:Y:S02]  /*16440*/  FMNMX.FTZ R3, R51, R3, !PT ;  /* 0x0000000333037209 */ /* 0x000fe40007810000 */
[----:B------:R-:W-:Y:S02]  /*16450*/  FMNMX.FTZ R2, R33, R2, !PT ;  /* 0x0000000221027209 */ /* 0x000fe40007810000 */
[----:B------:R-:W-:Y:S02]  /*16460*/  FMNMX.FTZ R0, R17, R0, !PT ;  /* 0x0000000011007209 */ /* 0x000fe40007810000 */
[----:B------:R-:W-:Y:S02]  /*16470*/  FSEL R11, R46, -INF , P5 ;  /* 0xff8000002e0b7808 */ /* 0x000fe40002800000 */
[----:B------:R-:W-:Y:S02]  /*16480*/  FMNMX.FTZ R46, R206, R4, !PT ;  /* 0x00000004ce2e7209 */ /* 0x000fe40007810000 */
[----:B------:R-:W-:Y:S02]  /*16490*/  ISETP.GT.AND P6, PT, R5, 0x10, PT ;  /* 0x000000100500780c */ /* 0x000fe40003fc4270 */
[----:B------:R-:W-:Y:S02]  /*164a0*/  FSEL R15, R15, -INF , P0 ;  /* 0xff8000000f0f7808 */ /* 0x000fe40000000000 */
[----:B------:R-:W-:Y:S02]  /*164b0*/  FMNMX.FTZ R3, R52, R3, !PT ;  /* 0x0000000334037209 */ /* 0x000fe40007810000 */
[----:B------:R-:W-:Y:S02]  /*164c0*/  FMNMX.FTZ R2, R36, R2, !PT ;  /* 0x0000000224027209 */ /* 0x000fe40007810000 */
[----:B------:R-:W-:Y:S02]  /*164d0*/  FMNMX.FTZ R0, R18, R0, !PT ;  /* 0x0000000012007209 */ /* 0x000fe40007810000 */
[----:B------:R-:W-:Y:S02]  /*164e0*/  FMNMX.FTZ R46, R14, R46, !PT ;  /* 0x0000002e0e2e7209 */ /* 0x000fe40007810000 */
[----:B------:R-:W-:Y:S02]  /*164f0*/  FSEL R26, R26, -INF , P6 ;  /* 0xff8000001a1a7808 */ /* 0x000fe40003000000 */
[----:B------:R-:W-:Y:S02]  /*16500*/  FMNMX.FTZ R3, R54, R3, !PT ;  /* 0x0000000336037209 */ /* 0x000fe40007810000 */
[----:B------:R-:W-:Y:S02]  /*16510*/  FMNMX.FTZ R2, R48, R2, !PT ;  /* 0x0000000230027209 */ /* 0x000fe40007810000 */
[----:B------:R-:W-:Y:S02]  /*16520*/  FMNMX.FTZ R0, R20, R0, !PT ;  /* 0x0000000014007209 */ /* 0x000fe40007810000 */
[----:B------:R-:W-:Y:S02]  /*16530*/  FMNMX.FTZ R46, R15, R46, !PT ;  /* 0x0000002e0f2e7209 */ /* 0x000fe40007810000 */
[----:B------:R-:W-:Y:S02]  /*16540*/  ISETP.GT.AND P2, PT, R5, 0x18, PT ;  /* 0x000000180500780c */ /* 0x000fe40003f44270 */
[----:B------:R-:W-:Y:S02]  /*16550*/  FMNMX.FTZ R4, R58, R3, !PT ;  /* 0x000000033a047209 */ /* 0x000fe40007810000 */
[----:B------:R-:W-:Y:S02]  /*16560*/  FMNMX.FTZ R2, R47, R2, !PT ;  /* 0x000000022f027209 */ /* 0x000fe40007810000 */
[----:B------:R-:W-:Y:S02]  /*16570*/  FMNMX.FTZ R0, R24, R0, !PT ;  /* 0x0000000018007209 */ /* 0x000fe40007810000 */
[----:B------:R-:W-:Y:S02]  /*16580*/  FMNMX.FTZ R46, R26, R46, !PT ;  /* 0x0000002e1a2e7209 */ /* 0x000fe40007810000 */
[----:B------:R-:W-:Y:S02]  /*16590*/  ISETP.GT.AND P0, PT, R5, 0x19, PT ;  /* 0x000000190500780c */ /* 0x000fe40003f04270 */
[----:B------:R-:W-:Y:S02]  /*165a0*/  FSEL R30, R30, -INF , P2 ;  /* 0xff8000001e1e7808 */ /* 0x000fe40001000000 */
        /* <DEDUP_REMOVED lines=15> */
[C---:B------:R-:W-:Y:S02]  /*166a0*/  ISETP.GT.AND P2, PT, R5.reuse, 0x28, PT ;  /* 0x000000280500780c */ /* 0x040fe40003f44270 */
        /* <DEDUP_REMOVED lines=26> */
[----:B------:R-:W-:Y:S01]  /*16850*/  ISETP.GT.AND P0, PT, R5, 0x39, PT ;  /* 0x000000390500780c */ /* 0x000fe20003f04270 */
[----:B------:R-:W-:Y:S01]  /*16860*/  IMAD.MOV.U32 R5, RZ, RZ, 0x2 ;  /* 0x00000002ff057424 */ /* 0x000fe200078e00ff */
        /* <DEDUP_REMOVED lines=18> */
[----:B------:R-:W-:Y:S02]  /*16990*/  MOV R6, 0x169b0 ;  /* 0x000169b000067802 */ /* 0x000fe40000000f00 */
        /* <DEDUP_REMOVED lines=28> */
[----:B------:R-:W-:Y:S01]  /*16b60*/  MOV R196, R5 ;  /* 0x0000000500c47202 */ /* 0x000fe20000000f00 */
[----:B------:R-:W-:-:S05]  /*16b70*/  BRA `(.L_x_1295) ;  /* 0xffff33a000007947 */ /* 0x000fca000383ffff */
.L_x_1249:
[----:B-1----:R-:W-:Y:S01]  /*16b80*/  MOV R6, RZ ;  /* 0x000000ff00067202 */ /* 0x002fe20000000f00 */
[----:B------:R-:W-:Y:S01]  /*16b90*/  IMAD.MOV.U32 R7, RZ, RZ, R52 ;  /* 0x000000ffff077224 */ /* 0x000fe200078e0034 */
[----:B------:R-:W-:Y:S01]  /*16ba0*/  MOV R4, 0x16bd0 ;  /* 0x00016bd000047802 */ /* 0x000fe20000000f00 */
[----:B------:R-:W-:Y:S02]  /*16bb0*/  IMAD.MOV.U32 R5, RZ, RZ, 0x181f ;  /* 0x0000181fff057424 */ /* 0x000fe400078e00ff */
[----:B------:R-:W-:Y:S05]  /*16bc0*/  CALL.REL.NOINC `($__internal_19_$__cuda_sm70_shflsync_idx_p) ;  /* 0x00000b2000007944 */ /* 0x000fea0003c00000 */
[----:B------:R-:W-:Y:S01]  /*16bd0*/  MOV R28, R5 ;  /* 0x00000005001c7202 */ /* 0x000fe20000000f00 */
[----:B------:R-:W-:-:S05]  /*16be0*/  BRA `(.L_x_1296) ;  /* 0xffff5b2000007947 */ /* 0x000fca000383ffff */
.L_x_1252:
[----:B------:R-:W-:Y:S01]  /*16bf0*/  MOV R6, RZ ;  /* 0x000000ff00067202 */ /* 0x000fe20000000f00 */
[----:B------:R-:W-:Y:S01]  /*16c00*/  IMAD.MOV.U32 R7, RZ, RZ, R2 ;  /* 0x000000ffff077224 */ /* 0x000fe200078e0002 */
[----:B------:R-:W-:Y:S01]  /*16c10*/  MOV R4, 0x16c40 ;  /* 0x00016c4000047802 */ /* 0x000fe20000000f00 */
[----:B------:R-:W-:Y:S02]  /*16c20*/  IMAD.MOV.U32 R5, RZ, RZ, 0x181f ;  /* 0x0000181fff057424 */ /* 0x000fe400078e00ff */
[----:B-1--4-:R-:W-:Y:S05]  /*16c30*/  CALL.REL.NOINC `($__internal_19_$__cuda_sm70_shflsync_idx_p) ;  /* 0x00000ab000007944 */ /* 0x012fea0003c00000 */
[----:B------:R-:W-:Y:S01]  /*16c40*/  MOV R55, R5 ;  /* 0x0000000500377202 */ /* 0x000fe20000000f00 */
[----:B------:R-:W-:-:S05]  /*16c50*/  BRA `(.L_x_1297) ;  /* 0xffff734000007947 */ /* 0x000fca000383ffff */
.L_x_1253:
[----:B------:R-:W-:Y:S01]  /*16c60*/  MOV R6, RZ ;  /* 0x000000ff00067202 */ /* 0x000fe20000000f00 */
[----:B------:R-:W-:Y:S01]  /*16c70*/  IMAD.MOV.U32 R7, RZ, RZ, R3 ;  /* 0x000000ffff077224 */ /* 0x000fe200078e0003 */
[----:B------:R-:W-:Y:S01]  /*16c80*/  MOV R4, 0x16cb0 ;  /* 0x00016cb000047802 */ /* 0x000fe20000000f00 */
[----:B------:R-:W-:Y:S02]  /*16c90*/  IMAD.MOV.U32 R5, RZ, RZ, 0x181f ;  /* 0x0000181fff057424 */ /* 0x000fe400078e00ff */
[----:B-1234-:R-:W-:Y:S05]  /*16ca0*/  CALL.REL.NOINC `($__internal_19_$__cuda_sm70_shflsync_idx_p) ;  /* 0x00000a4000007944 */ /* 0x01efea0003c00000 */
[C---:B------:R-:W-:Y:S01]  /*16cb0*/  IADD3 R4, -R0.reuse, 0x10, RZ ;  /* 0x0000001000047810 */ /* 0x040fe20007ffe1ff */
[----:B------:R-:W2:Y:S01]  /*16cc0*/  LDL R8, [R1+0x8] ;  /* 0x0000080001087983 */ /* 0x000ea20000100800 */
[----:B------:R-:W-:Y:S02]  /*16cd0*/  ISETP.NE.U32.AND P2, PT, R0, RZ, PT ;  /* 0x000000ff0000720c */ /* 0x000fe40003f45070 */
[----:B------:R-:W-:Y:S04]  /*16ce0*/  LOP3.LUT R4, R4, 0xf, RZ, 0xc0, !PT ;  /* 0x0000000f04047812 */ /* 0x000fe800078ec0ff */
[----:B------:R-:W-:Y:S04]  /*16cf0*/  IADD3 R6, P5, P4, R4, R5, R51 ;  /* 0x0000000504067210 */ /* 0x000fe80007cbe033 */
[----:B------:R-:W-:Y:S02]  /*16d00*/  IADD3.X R7, RZ, R55, R52, P5, P4 ;  /* 0x00000037ff077210 */ /* 0x000fe40002fe8434 */
[----:B------:R-:W-:Y:S05]  /*16d10*/  IADD3 R4, P4, R5, R53, RZ ;  /* 0x0000003505047210 */ /* 0x000fea0007f9e0ff */
[----:B------:R-:W-:Y:S01]  /*16d20*/  IMAD.X R5, R55, 0x1, R54, P4 ;  /* 0x0000000137057824 */ /* 0x000fe200020e0636 */
[----:B------:R-:W-:Y:S01]  /*16d30*/  @!PT LDS RZ, [RZ] ;  /* 0x00000000fffff984 */ /* 0x000fe20000000800 */
[----:B------:R-:W-:Y:S01]  /*16d40*/  @!PT LDS RZ, [RZ] ;  /* 0x00000000fffff984 */ /* 0x000fe20000000800 */
[----:B------:R-:W-:Y:S01]  /*16d50*/  @!PT LDS RZ, [RZ] ;  /* 0x00000000fffff984 */ /* 0x000fe20000000800 */
[----:B--2---:R1:W-:Y:S04]  /*16d60*/  LDGSTS.E.BYPASS.LTC128B.128.ZFILL [R8+0x4100], [R6.64], P2 ;  /* 0x0410000006087fae */ /* 0x0043e80009141d48 */
        /* <DEDUP_REMOVED lines=61> */
.L_x_1254:
[----:B------:R-:W-:Y:S02]  /*17140*/  MOV R5, 0x2 ;  /* 0x0000000200057802 */ /* 0x000fe40000000f00 */
        /* <DEDUP_REMOVED lines=35> */
.L_x_1256:
[----:B------:R1:W5:Y:S01]  /*17380*/  LDL R4, [R1+0xe0] ;  /* 0x0000e00001047983 */ /* 0x0003620000100800 */
[----:B------:R-:W-:-:S02]  /*17390*/  MOV R5, 0x2 ;  /* 0x0000000200057802 */ /* 0x000fc40000000f00 */
[----:B------:R-:W-:Y:S02]  /*173a0*/  MOV R6, 0x173c0 ;  /* 0x000173c000067802 */ /* 0x000fe40000000f00 */
[----:B-1---5:R-:W-:Y:S05]  /*173b0*/  CALL.REL.NOINC `($__internal_18_$__cuda_sm70_shflsync_bfly_p) ;  /* 0x000002d000007944 */ /* 0x022fea0003c00000 */
[----:B------:R-:W-:Y:S01]  /*173c0*/  MOV R10, R5 ;  /* 0x00000005000a7202 */ /* 0x000fe20000000f00 */
[----:B------:R-:W-:Y:S05]  /*173d0*/  BRA `(.L_x_1300) ;  /* 0xffff982000007947 */ /* 0x000fea000383ffff */
.L_x_1257:
[----:B------:R-:W-:Y:S01]  /*173e0*/  IMAD.MOV.U32 R4, RZ, RZ, R10 ;  /* 0x000000ffff047224 */ /* 0x000fe200078e000a */
[----:B------:R-:W-:Y:S02]  /*173f0*/  MOV R5, 0x1 ;  /* 0x0000000100057802 */ /* 0x000fe40000000f00 */
[----:B------:R-:W-:Y:S02]  /*17400*/  MOV R6, 0x17420 ;  /* 0x0001742000067802 */ /* 0x000fe40000000f00 */
[----:B------:R-:W-:Y:S05]  /*17410*/  CALL.REL.NOINC `($__internal_18_$__cuda_sm70_shflsync_bfly_p) ;  /* 0x0000027000007944 */ /* 0x000fea0003c00000 */
[----:B------:R1:W5:Y:S01]  /*17420*/  LDL R4, [R1+0xe4] ;  /* 0x0000e40001047983 */ /* 0x0003620000100800 */
[----:B------:R-:W-:Y:S01]  /*17430*/  FADD.FTZ R10, R10, R5 ;  /* 0x000000050a0a7221 */ /* 0x000fe20000010000 */
[----:B------:R-:W-:Y:S02]  /*17440*/  MOV R5, 0x2 ;  /* 0x0000000200057802 */ /* 0x000fe40000000f00 */
[----:B------:R-:W-:Y:S02]  /*17450*/  MOV R6, 0x17470 ;  /* 0x0001747000067802 */ /* 0x000fe40000000f00 */
[----:B-1---5:R-:W-:Y:S05]  /*17460*/  CALL.REL.NOINC `($__internal_18_$__cuda_sm70_shflsync_bfly_p) ;  /* 0x0000022000007944 */ /* 0x022fea0003c00000 */
[----:B------:R-:W2:Y:S01]  /*17470*/  LDL.LU R4, [R1+0xe4] ;  /* 0x0000e40001047983 */ /* 0x000ea20000300800 */
[----:B------:R-:W-:Y:S01]  /*17480*/  MOV R6, 0x174d0 ;  /* 0x000174d000067802 */ /* 0x000fe20000000f00 */
[----:B--2---:R-:W-:Y:S01]  /*17490*/  FADD.FTZ R9, R4, R5 ;  /* 0x0000000504097221 */ /* 0x004fe20000010000 */
[----:B------:R-:W-:-:S04]  /*174a0*/  MOV R5, 0x1 ;  /* 0x0000000100057802 */ /* 0x000fc80000000f00 */
[----:B------:R-:W-:Y:S02]  /*174b0*/  MOV R4, R9 ;  /* 0x0000000900047202 */ /* 0x000fe40000000f00 */
[----:B------:R-:W-:Y:S05]  /*174c0*/  CALL.REL.NOINC `($__internal_18_$__cuda_sm70_shflsync_bfly_p) ;  /* 0x000001c000007944 */ /* 0x000fea0003c00000 */
[----:B------:R-:W-:Y:S01]  /*174d0*/  FADD.FTZ R9, R9, R5 ;  /* 0x0000000509097221 */ /* 0x000fe20000010000 */
[----:B------:R-:W-:Y:S02]  /*174e0*/  MOV R4, R203 ;  /* 0x000000cb00047202 */ /* 0x000fe40000000f00 */
[----:B------:R-:W-:Y:S02]  /*174f0*/  MOV R5, 0x2 ;  /* 0x0000000200057802 */ /* 0x000fe40000000f00 */
[----:B------:R-:W-:Y:S02]  /*17500*/  MOV R6, 0x17520 ;  /* 0x0001752000067802 */ /* 0x000fe40000000f00 */
[----:B------:R-:W-:Y:S05]  /*17510*/  CALL.REL.NOINC `($__internal_18_$__cuda_sm70_shflsync_bfly_p) ;  /* 0x0000017000007944 */ /* 0x000fea0003c00000 */
[----:B------:R-:W-:Y:S01]  /*17520*/  FADD.FTZ R8, R203, R5 ;  /* 0x00000005cb087221 */ /* 0x000fe20000010000 */
[----:B------:R-:W-:Y:S02]  /*17530*/  MOV R5, 0x1 ;  /* 0x0000000100057802 */ /* 0x000fe40000000f00 */
[----:B------:R-:W-:Y:S02]  /*17540*/  MOV R6, 0x17570 ;  /* 0x0001757000067802 */ /* 0x000fe40000000f00 */
[----:B------:R-:W-:-:S02]  /*17550*/  MOV R4, R8 ;  /* 0x0000000800047202 */ /* 0x000fc40000000f00 */
[----:B------:R-:W-:Y:S05]  /*17560*/  CALL.REL.NOINC `($__internal_18_$__cuda_sm70_shflsync_bfly_p) ;  /* 0x0000012000007944 */ /* 0x000fea0003c00000 */
[----:B------:R-:W-:Y:S01]  /*17570*/  FADD.FTZ R8, R8, R5 ;  /* 0x0000000508087221 */ /* 0x000fe20000010000 */
[----:B------:R-:W-:-:S02]  /*17580*/  MOV R4, R202 ;  /* 0x000000ca00047202 */ /* 0x000fc40000000f00 */
[----:B------:R-:W-:Y:S02]  /*17590*/  MOV R5, 0x2 ;  /* 0x0000000200057802 */ /* 0x000fe40000000f00 */
[----:B------:R-:W-:Y:S02]  /*175a0*/  MOV R6, 0x175c0 ;  /* 0x000175c000067802 */ /* 0x000fe40000000f00 */
[----:B------:R-:W-:Y:S05]  /*175b0*/  CALL.REL.NOINC `($__internal_18_$__cuda_sm70_shflsync_bfly_p) ;  /* 0x000000d000007944 */ /* 0x000fea0003c00000 */
[----:B------:R-:W-:Y:S01]  /*175c0*/  FADD.FTZ R202, R202, R5 ;  /* 0x00000005caca7221 */ /* 0x000fe20000010000 */
[----:B------:R-:W-:Y:S02]  /*175d0*/  MOV R5, 0x1 ;  /* 0x0000000100057802 */ /* 0x000fe40000000f00 */
[----:B------:R-:W-:Y:S02]  /*175e0*/  MOV R6, 0x17610 ;  /* 0x0001761000067802 */ /* 0x000fe40000000f00 */
[----:B------:R-:W-:Y:S02]  /*175f0*/  MOV R4, R202 ;  /* 0x000000ca00047202 */ /* 0x000fe40000000f00 */
[----:B------:R-:W-:Y:S05]  /*17600*/  CALL.REL.NOINC `($__internal_18_$__cuda_sm70_shflsync_bfly_p) ;  /* 0x0000008000007944 */ /* 0x000fea0003c00000 */
[----:B------:R-:W-:Y:S01]  /*17610*/  MOV R4, R5 ;  /* 0x0000000500047202 */ /* 0x000fe20000000f00 */
[----:B------:R-:W-:Y:S05]  /*17620*/  BRA `(.L_x_1301) ;  /* 0xffff96e000007947 */ /* 0x000fea000383ffff */
.L_x_1271:
[----:B------:R-:W-:Y:S01]  /*17630*/  IMAD.MOV.U32 R7, RZ, RZ, R2 ;  /* 0x000000ffff077224 */ /* 0x000fe200078e0002 */
[----:B------:R-:W-:Y:S01]  /*17640*/  MOV R6, RZ ;  /* 0x000000ff00067202 */ /* 0x000fe20000000f00 */
[----:B---3--:R-:W-:Y:S01]  /*17650*/  IMAD.MOV.U32 R5, RZ, RZ, 0x1f ;  /* 0x0000001fff057424 */ /* 0x008fe200078e00ff */
[----:B------:R-:W-:-:S02]  /*17660*/  MOV R4, 0x17680 ;  /* 0x0001768000047802 */ /* 0x000fc40000000f00 */
[----:B-1--45:R-:W-:Y:S05]  /*17670*/  CALL.REL.NOINC `($__internal_19_$__cuda_sm70_shflsync_idx_p) ;  /* 0x0000007000007944 */ /* 0x032fea0003c00000 */
[----:B------:R-:W-:Y:S05]  /*17680*/  BRA `(.L_x_1302) ;  /* 0xffffc04000007947 */ /* 0x000fea000383ffff */
        .weak           $__internal_18_$__cuda_sm70_shflsync_bfly_p
        .type           $__internal_18_$__cuda_sm70_shflsync_bfly_p,@function
        .size           $__internal_18_$__cuda_sm70_shflsync_bfly_p,($__internal_19_$__cuda_sm70_shflsync_idx_p - $__internal_18_$__cuda_sm70_shflsync_bfly_p)
$__internal_18_$__cuda_sm70_shflsync_bfly_p:
[----:B------:R-:W-:Y:S02]  /*17690*/  MOV R59, 0xffffffff ;  /* 0xffffffff003b7802 */ /* 0x000fe40000000f00 */
[----:B------:R-:W-:-:S02]  /*176a0*/  MOV R7, 0x1f ;  /* 0x0000001f00077802 */ /* 0x000fc40000000f00 */
[----:B------:R-:W-:Y:S04]  /*176b0*/  WARPSYNC R59 ;  /* 0x0000003b00007348 */ /* 0x000fe80003800000 */
[----:B------:R1:W2:Y:S02]  /*176c0*/  SHFL.BFLY PT, R5, R4, R5, R7 ;  /* 0x0c00000504057389 */ /* 0x0002a400000e0007 */
[----:B-1----:R-:W-:-:S04]  /*176d0*/  MOV R7, 0x0 ;  /* 0x0000000000077802 */ /* 0x002fc80000000f00 */
[----:B--2---:R-:W-:Y:S05]  /*176e0*/  RET.REL.NODEC R6 `(_ZN7cutlass13device_kernelIN5flash19enable_sm80_to_sm89INS1_16FlashAttnFwdSm80INS1_25CollectiveMainloopFwdSm80ILi4ELi1ELb0EN4cute5tupleIJNS5_1CILi128EEENS7_ILi64EEES8_EEELi128ENS_10bfloat16_tEfNS_4arch4Sm80ELb1ELb0ELb1ELb0ELb1ELb0ELb1ELb1EEENS1_21CollectiveEpilogueFwdINS6_IJS8_S8_S9_EEENS6_IJNS7_ILi1EEESH_SH_EEESB_SD_Li128ELb0ELb1ELb1ELb0EEENS1_30DynamicPersistentTileSchedulerILi128ELi128ELb1ELb1ELb0EEEEEEEEEvNT_6ParamsE) ;  /* 0xfffe891006007950 */ /* 0x004fea0003c3ffff */
        .weak           $__internal_19_$__cuda_sm70_shflsync_idx_p
        .type           $__internal_19_$__cuda_sm70_shflsync_idx_p,@function
        .size           $__internal_19_$__cuda_sm70_shflsync_idx_p,(.L_x_3595 - $__internal_19_$__cuda_sm70_shflsync_idx_p)
$__internal_19_$__cuda_sm70_shflsync_idx_p:
[----:B------:R-:W-:Y:S02]  /*176f0*/  MOV R8, 0xffffffff ;  /* 0xffffffff00087802 */ /* 0x000fe40000000f00 */
[----:B------:R-:W-:Y:S02]  /*17700*/  MOV R9, 0x0 ;  /* 0x0000000000097802 */ /* 0x000fe40000000f00 */
[----:B------:R-:W-:Y:S04]  /*17710*/  WARPSYNC R8 ;  /* 0x0000000800007348 */ /* 0x000fe80003800000 */
[----:B------:R1:W2:Y:S02]  /*17720*/  SHFL.IDX PT, R5, R7, R6, R5 ;  /* 0x0000000607057389 */ /* 0x0002a400000e0005 */
[----:B-1----:R-:W-:-:S04]  /*17730*/  MOV R8, R4 ;  /* 0x0000000400087202 */ /* 0x002fc80000000f00 */
[----:B--2---:R-:W-:Y:S05]  /*17740*/  RET.REL.NODEC R8 `(_ZN7cutlass13device_kernelIN5flash19enable_sm80_to_sm89INS1_16FlashAttnFwdSm80INS1_25CollectiveMainloopFwdSm80ILi4ELi1ELb0EN4cute5tupleIJNS5_1CILi128EEENS7_ILi64EEES8_EEELi128ENS_10bfloat16_tEfNS_4arch4Sm80ELb1ELb0ELb1ELb0ELb1ELb0ELb1ELb1EEENS1_21CollectiveEpilogueFwdINS6_IJS8_S8_S9_EEENS6_IJNS7_ILi1EEESH_SH_EEESB_SD_Li128ELb0ELb1ELb1ELb0EEENS1_30DynamicPersistentTileSchedulerILi128ELi128ELb1ELb1ELb0EEEEEEEEEvNT_6ParamsE) ;  /* 0xfffe88b008007950 */ /* 0x004fea0003c3ffff */
.L_x_1303:
        /* <DEDUP_REMOVED lines=11> */
.L_x_3595:


//--------------------- .text._ZN7cutlass13device_kernelIN5flash19enable_sm80_to_sm89INS1_16FlashAttnFwdSm80INS1_25CollectiveMainloopFwdSm80ILi8ELi1ELb1EN4cute5tupleIJNS5_1CILi128EEENS7_ILi112EEES8_EEELi128ENS_10bfloat16_tEfNS_4arch4Sm80ELb1ELb0ELb1ELb1ELb1ELb0ELb1ELb1EEENS1_21CollectiveEpilogueFwdINS6_IJS8_S8_S9_EEENS6_IJNS7_ILi1EEESH_SH_EEESB_SD_Li256ELb1ELb1ELb1ELb0EEENS1_36VarlenDynamicPersistentTileSchedulerILi128ELi112ELi256ELi256ELb1ELb1ELb0ELb1ELb1ELb1EEEEEEEEEvNT_6ParamsE --------------------------
	.section	.text._ZN7cutlass13device_kernelIN5flash19enable_sm80_to_sm89INS1_16FlashAttnFwdSm80INS1_25CollectiveMainloopFwdSm80ILi8ELi1ELb1EN4cute5tupleIJNS5_1CILi128EEENS7_ILi112EEES8_EEELi128ENS_10bfloat16_tEfNS_4arch4Sm80ELb1ELb0ELb1ELb1ELb1ELb0ELb1ELb1EEENS1_21CollectiveEpilogueFwdINS6_IJS8_S8_S9_EEENS6_IJNS7_ILi1EEESH_SH_EEESB_SD_Li256ELb1ELb1ELb1ELb0EEENS1_36VarlenDynamicPersistentTileSchedulerILi128ELi112ELi256ELi256ELb1ELb1ELb0ELb1ELb1ELb1EEEEEEEEEvNT_6ParamsE,"ax",@progbits
	.sectioninfo	@"SHI_REGISTERS=255"
	.align	128
.text._ZN7cutlass13device_kernelIN5flash19enable_sm80_to_sm89INS1_16FlashAttnFwdSm80INS1_25CollectiveMainloopFwdSm80ILi8ELi1ELb1EN4cute5tupleIJNS5_1CILi128EEENS7_ILi112EEES8_EEELi128ENS_10bfloat16_tEfNS_4arch4Sm80ELb1ELb0ELb1ELb1ELb1ELb0ELb1ELb1EEENS1_21CollectiveEpilogueFwdINS6_IJS8_S8_S9_EEENS6_IJNS7_ILi1EEESH_SH_EEESB_SD_Li256ELb1ELb1ELb1ELb0EEENS1_36VarlenDynamicPersistentTileSchedulerILi128ELi112ELi256ELi256ELb1ELb1ELb0ELb1ELb1ELb1EEEEEEEEEvNT_6ParamsE:
        .type           _ZN7cutlass13device_kernelIN5flash19enable_sm80_to_sm89INS1_16FlashAttnFwdSm80INS1_25CollectiveMainloopFwdSm80ILi8ELi1ELb1EN4cute5tupleIJNS5_1CILi128EEENS7_ILi112EEES8_EEELi128ENS_10bfloat16_tEfNS_4arch4Sm80ELb1ELb0ELb1ELb1ELb1ELb0ELb1ELb1EEENS1_21CollectiveEpilogueFwdINS6_IJS8_S8_S9_EEENS6_IJNS7_ILi1EEESH_SH_EEESB_SD_Li256ELb1ELb1ELb1ELb0EEENS1_36VarlenDynamicPersistentTileSchedulerILi128ELi112ELi256ELi256ELb1ELb1ELb0ELb1ELb1ELb1EEEEEEEEEvNT_6ParamsE,@function
        .size           _ZN7cutlass13device_kernelIN5flash19enable_sm80_to_sm89INS1_16FlashAttnFwdSm80INS1_25CollectiveMainloopFwdSm80ILi8ELi1ELb1EN4cute5tupleIJNS5_1CILi128EEENS7_ILi112EEES8_EEELi128ENS_10bfloat16_tEfNS_4arch4Sm80ELb1ELb0ELb1ELb1ELb1ELb0ELb1ELb1EEENS1_21CollectiveEpilogueFwdINS6_IJS8_S8_S9_EEENS6_IJNS7_ILi1EEESH_SH_EEESB_SD_Li256ELb1ELb1ELb1ELb0EEENS1_36VarlenDynamicPersistentTileSchedulerILi128ELi112ELi256ELi256ELb1ELb1ELb0ELb1ELb1ELb1EEEEEEEEEvNT_6ParamsE,(.L_x_3598 - _ZN7cutlass13device_kernelIN5flash19enable_sm80_to_sm89INS1_16FlashAttnFwdSm80INS1_25CollectiveMainloopFwdSm80ILi8ELi1ELb1EN4cute5tupleIJNS5_1CILi128EEENS7_ILi112EEES8_EEELi128ENS_10bfloat16_tEfNS_4arch4Sm80ELb1ELb0ELb1ELb1ELb1ELb0ELb1ELb1EEENS1_21CollectiveEpilogueFwdINS6_IJS8_S8_S9_EEENS6_IJNS7_ILi1EEESH_SH_EEESB_SD_Li256ELb1ELb1ELb1ELb0EEENS1_36VarlenDynamicPersistentTileSchedulerILi128ELi112ELi256ELi256ELb1ELb1ELb0ELb1ELb1ELb1EEEEEEEEEvNT_6ParamsE)
        .other          _ZN7cutlass13device_kernelIN5flash19enable_sm80_to_sm89INS1_16FlashAttnFwdSm80INS1_25CollectiveMainloopFwdSm80ILi8ELi1ELb1EN4cute5tupleIJNS5_1CILi128EEENS7_ILi112EEES8_EEELi128ENS_10bfloat16_tEfNS_4arch4Sm80ELb1ELb0ELb1ELb1ELb1ELb0ELb1ELb1EEENS1_21CollectiveEpilogueFwdINS6_IJS8_S8_S9_EEENS6_IJNS7_ILi1EEESH_SH_EEESB_SD_Li256ELb1ELb1ELb1ELb0EEENS1_36VarlenDynamicPersistentTileSchedulerILi128ELi112ELi256ELi256ELb1ELb1ELb0ELb1ELb1ELb1EEEEEEEEEvNT_6ParamsE,@"STO_CUDA_ENTRY STV_DEFAULT"
_ZN7cutlass13device_kernelIN5flash19enable_sm80_to_sm89INS1_16FlashAttnFwdSm80INS1_25CollectiveMainloopFwdSm80ILi8ELi1ELb1EN4cute5tupleIJNS5_1CILi128EEENS7_ILi112EEES8_EEELi128ENS_10bfloat16_tEfNS_4arch4Sm80ELb1ELb0ELb1ELb1ELb1ELb0ELb1ELb1EEENS1_21CollectiveEpilogueFwdINS6_IJS8_S8_S9_EEENS6_IJNS7_ILi1EEESH_SH_EEESB_SD_Li256ELb1ELb1ELb1ELb0EEENS1_36VarlenDynamicPersistentTileSchedulerILi128ELi112ELi256ELi256ELb1ELb1ELb0ELb1ELb1ELb1EEEEEEEEEvNT_6ParamsE:
        /* <DEDUP_REMOVED lines=54> */
.L_x_1309:
        /* <DEDUP_REMOVED lines=16> */
.L_x_1440:
        /* <DEDUP_REMOVED lines=16> */
.L_x_1441:
[----:B--2---:R-:W-:-:S05]  /*0560*/  IMAD R0, R0, c[0x0][0x538], RZ ;  /* 0x00014e0000007a24 */ /* 0x004fca00078e02ff */
[----:B------:R-:W-:-:S04]  /*0570*/  IADD3 R6, R0, R6, RZ ;  /* 0x0000000600067210 */ /* 0x000fc80007ffe0ff */
[----:B------:R-:W-:-:S13]  /*0580*/  ISETP.GT.AND P0, PT, R6, UR4, PT ;  /* 0x0000000406007c0c */ /* 0x000fda000bf04270 */
[----:B-1----:R-:W-:Y:S05]  /*0590*/  @!P0 BRA `(.L_x_1309) ;  /* 0xfffffdc000008947 */ /* 0x002fea000383ffff */
.L_x_1305:
[----:B------:R-:W-:-:S05]  /*05a0*/  IADD3 R10, -R0, R6, RZ ;  /* 0x00000006000a7210 */ /* 0x000fca0007ffe1ff */
[----:B------:R-:W-:-:S05]  /*05b0*/  IMAD R0, R4, c[0x0][0x538], R10 ;  /* 0x00014e0004007a24 */ /* 0x000fca00078e020a */
[----:B------:R-:W-:Y:S01]  /*05c0*/  ISETP.GT.AND P0, PT, R0, UR4, PT ;  /* 0x0000000400007c0c */ /* 0x000fe2000bf04270 */
[----:B------:R-:W-:-:S12]  /*05d0*/  BRA.DIV ~URZ, `(.L_x_1310) ;  /* 0x00013fb27f007947 */ /* 0x000fd8000b800000 */
[----:B------:R-:W-:-:S04]  /*05e0*/  VOTE.ANY R6, PT, !P0 ;  /* 0x0000000000067806 */ /* 0x000fc800040e0100 */
.L_x_1442:
[----:B------:R-:W1:Y:S02]  /*05f0*/  POPC R0, R6 ;  /* 0x0000000600007309 */ /* 0x000e640000000000 */
[----:B-1----:R-:W-:-:S05]  /*0600*/  IADD3 R2, R0, R7, RZ ;  /* 0x0000000700027210 */ /* 0x002fca0007ffe0ff */
[----:B------:R1:W-:Y:S01]  /*0610*/  STL [R1+0x54], R2 ;  /* 0x0000540201007387 */ /* 0x0003e20000100800 */
[----:B------:R-:W-:Y:S05]  /*0620*/  BRA.DIV ~URZ, `(.L_x_1311) ;  /* 0x00013fb27f007947 */ /* 0x000fea000b800000 */
[----:B------:R2:W3:Y:S01]  /*0630*/  SHFL.IDX PT, R12, R9, R0, 0x1f ;  /* 0x00001f00090c7589 */ /* 0x0004e200000e0000 */
[----:B------:R-:W-:-:S03]  /*0640*/  MOV R5, RZ ;  /* 0x000000ff00057202 */ /* 0x000fc60000000f00 */
[----:B------:R2:W4:Y:S04]  /*0650*/  SHFL.IDX PT, R9, R8, R0, 0x1f ;  /* 0x00001f0008097589 */ /* 0x00052800000e0000 */
.L_x_1443:
[----:B------:R-:W-:Y:S01]  /*0660*/  ISETP.NE.AND P0, PT, R6, RZ, PT ;  /* 0x000000ff0600720c */ /* 0x000fe20003f05270 */
[----:B------:R-:W-:-:S12]  /*0670*/  BSSY B0, `(.L_x_1312) ;  /* 0x0000005000007945 */ /* 0x000fd80003800000 */
[----:B------:R-:W-:Y:S05]  /*0680*/  @!P0 BRA `(.L_x_1313) ;  /* 0x0000003000008947 */ /* 0x000fea0003800000 */
[----:B--2---:R-:W-:Y:S01]  /*0690*/  IADD3 R0, R0, -0x1, RZ ;  /* 0xffffffff00007810 */ /* 0x004fe20007ffe0ff */
[----:B------:R-:W-:Y:S05]  /*06a0*/  BRA.DIV ~URZ, `(.L_x_1314) ;  /* 0x000140127f007947 */ /* 0x000fea000b800000 */
[----:B------:R2:W1:Y:S02]  /*06b0*/  SHFL.IDX PT, R5, R4, R0, 0x1f ;  /* 0x00001f0004057589 */ /* 0x00046400000e0000 */
.L_x_1313:
[----:B------:R-:W-:Y:S05]  /*06c0*/  BSYNC B0 ;  /* 0x0000000000007941 */ /* 0x000fea0003800000 */
.L_x_1312:
        /* <DEDUP_REMOVED lines=69> */
.L_x_1316:
        /* <DEDUP_REMOVED lines=70> */
.L_x_1317:
[----:B------:R-:W-:Y:S05]  /*0f80*/  BSYNC B0 ;  /* 0x0000000000007941 */ /* 0x000fea0003800000 */
.L_x_1315:
[----:B------:R-:W-:-:S04]  /*0f90*/  LOP3.LUT R0, RZ, R0, RZ, 0x33, !PT ;  /* 0x00000000ff007212 */ /* 0x000fc800078e33ff */
[----:B------:R-:W-:-:S05]  /*0fa0*/  IADD3 R0, R0, R12, RZ ;  /* 0x0000000c00007210 */ /* 0x000fca0007ffe0ff */
[----:B------:R2:W-:Y:S01]  /*0fb0*/  STL [R1+0x4c], R0 ;  /* 0x00004c0001007387 */ /* 0x0005e20000100800 */
[----:B------:R-:W-:Y:S05]  /*0fc0*/  BRA `(.L_x_1318) ;  /* 0x0000006000007947 */ /* 0x000fea0003800000 */
.L_x_1306:
[----:B------:R-:W-:Y:S01]  /*0fd0*/  MOV R0, UR4 ;  /* 0x0000000400007c02 */ /* 0x000fe20008000f00 */
[----:B------:R-:W-:Y:S04]  /*0fe0*/  STL [R1+0x4c], RZ ;  /* 0x00004cff01007387 */ /* 0x000fe80000100800 */
[----:B------:R-:W-:Y:S04]  /*0ff0*/  STL [R1+0x50], RZ ;  /* 0x000050ff01007387 */ /* 0x000fe80000100800 */
[----:B------:R1:W-:Y:S02]  /*1000*/  STL [R1+0x48], R0 ;  /* 0x0000480001007387 */ /* 0x0003e40000100800 */
[----:B-1----:R-:W-:-:S05]  /*1010*/  MOV R0, c[0x0][0x53c] ;  /* 0x00014f0000007a02 */ /* 0x002fca0000000f00 */
[----:B------:R1:W-:Y:S02]  /*1020*/  STL [R1+0x54], R0 ;  /* 0x0000540001007387 */ /* 0x0003e40000100800 */
.L_x_1318:
        /* <DEDUP_REMOVED lines=8> */
.L_x_1304:
[----:B-12---:R-:W2:Y:S02]  /*10b0*/  LDL R0, [R1+0x54] ;  /* 0x0000540001007983 */ /* 0x006ea40000100800 */
[----:B--2---:R-:W-:-:S13]  /*10c0*/  ISETP.GE.AND P0, PT, R0, c[0x0][0x53c], PT ;  /* 0x00014f0000007a0c */ /* 0x004fda0003f06270 */
[----:B------:R-:W-:Y:S05]  /*10d0*/  @P0 EXIT ;  /* 0x000000000000094d */ /* 0x000fea0003800000 */
[----:B------:R-:W1:Y:S01]  /*10e0*/  S2R R16, SR_TID.X ;  /* 0x0000000000107919 */ /* 0x000e620000002100 */
[----:B------:R-:W-:Y:S02]  /*10f0*/  ULDC UR5, c[0x0][0x2ac] ;  /* 0x0000ab0000057ab9 */ /* 0x000fe40000000800 */
[----:B------:R-:W-:Y:S02]  /*1100*/  ULDC UR4, c[0x0][0x1d0] ;  /* 0x0000740000047ab9 */ /* 0x000fe40000000800 */
[----:B------:R-:W-:Y:S01]  /*1110*/  UIMAD UR5, UR5, UR4, URZ ;  /* 0x00000004050572a4 */ /* 0x000fe2000f8e023f */
[----:B-1-3--:R-:W-:-:S04]  /*1120*/  SHF.R.S32.HI R7, RZ, 0x1f, R16 ;  /* 0x0000001fff077819 */ /* 0x00afc80000011410 */
        /* <DEDUP_REMOVED lines=30> */
[----:B------:R-:W-:Y:S02]  /*1310*/  LOP3.LUT R3, R10, 0xffffffe0, RZ, 0xc0, !PT ;  /* 0xffffffe00a037812 */ /* 0x000fe400078ec0ff */
[----:B------:R-:W-:Y:S01]  /*1320*/  LOP3.LUT R0, R6, 0x1c0, RZ, 0xc0, !PT ;  /* 0x000001c006007812 */ /* 0x000fe200078ec0ff */
[----:B------:R-:W-:Y:S01]  /*1330*/  IMAD.IADD R6, R2, 0x1, -R4 ;  /* 0x0000000102067824 */ /* 0x000fe200078e0a04 */
        /* <DEDUP_REMOVED lines=22> */
[C---:B------:R-:W-:Y:S01]  /*14a0*/  R2P PR, R8.reuse, 0x6 ;  /* 0x0000000608007804 */ /* 0x040fe20000000000 */
[----:B------:R-:W-:Y:S01]  /*14b0*/  IMAD.SHL.U32 R5, R8, 0x40, RZ ;  /* 0x0000004008057824 */ /* 0x000fe200078e00ff */
[C---:B------:R-:W-:Y:S01]  /*14c0*/  LOP3.LUT P4, RZ, R6.reuse, 0x2, RZ, 0xc0, !PT ;  /* 0x0000000206ff7812 */ /* 0x040fe2000788c0ff */
[----:B------:R-:W-:Y:S01]  /*14d0*/  IMAD.IADD R8, R3, 0x1, -R4 ;  /* 0x0000000103087824 */ /* 0x000fe200078e0a04 */
[----:B------:R-:W-:Y:S01]  /*14e0*/  LOP3.LUT P3, RZ, R6, 0x4, RZ, 0xc0, !PT ;  /* 0x0000000406ff7812 */ /* 0x000fe2000786c0ff */
[----:B------:R-:W-:Y:S01]  /*14f0*/  IMAD.SHL.U32 R6, R13, 0x8, RZ ;  /* 0x000000080d067824 */ /* 0x000fe200078e00ff */
[----:B------:R-:W-:Y:S01]  /*1500*/  LOP3.LUT R2, R2, 0x1c0, RZ, 0xc0, !PT ;  /* 0x000001c002027812 */ /* 0x000fe200078ec0ff */
[----:B------:R-:W-:Y:S01]  /*1510*/  IMAD R8, R8, 0x8, R17 ;  /* 0x0000000808087824 */ /* 0x000fe200078e0211 */
[----:B------:R-:W-:Y:S01]  /*1520*/  LOP3.LUT R4, R5, 0x1c0, RZ, 0xc0, !PT ;  /* 0x000001c005047812 */ /* 0x000fe200078ec0ff */
[----:B------:R1:W-:Y:S01]  /*1530*/  STL [R1+0x110], R17 ;  /* 0x0001101101007387 */ /* 0x0003e20000100800 */
[----:B------:R-:W-:Y:S01]  /*1540*/  LOP3.LUT R11, R11, 0x7ffffe00, R7, 0xf8, !PT ;  /* 0x7ffffe000b0b7812 */ /* 0x000fe200078ef807 */
[----:B------:R-:W-:Y:S01]  /*1550*/  IMAD R7, R9, 0x200, R3 ;  /* 0x0000020009077824 */ /* 0x000fe200078e0203 */
[----:B------:R-:W-:Y:S01]  /*1560*/  LOP3.LUT R6, R2, 0x8, R6, 0xf8, !PT ;  /* 0x0000000802067812 */ /* 0x000fe200078ef806 */
[----:B------:R-:W-:Y:S01]  /*1570*/  IMAD R0, R13, 0x200, R10 ;  /* 0x000002000d007824 */ /* 0x000fe200078e020a */
[----:B------:R-:W-:Y:S01]  /*1580*/  SHF.R.U32.HI R3, RZ, 0x3, R2 ;  /* 0x00000003ff037819 */ /* 0x000fe20000011602 */
[----:B------:R-:W-:Y:S01]  /*1590*/  IMAD.MOV.U32 R10, RZ, RZ, 0x40 ;  /* 0x00000040ff0a7424 */ /* 0x000fe200078e00ff */
[----:B------:R-:W-:Y:S01]  /*15a0*/  LEA.HI R2, R4, R4, RZ, 0x1d ;  /* 0x0000000404027211 */ /* 0x000fe200078fe8ff */
[----:B------:R-:W-:Y:S01]  /*15b0*/  IMAD.SHL.U32 R215, R11, 0x2, RZ ;  /* 0x000000020bd77824 */ /* 0x000fe200078e00ff */
[----:B------:R-:W-:-:S02]  /*15c0*/  IADD3 R222, -R20, 0x70, RZ ;  /* 0x0000007014de7810 */ /* 0x000fc40007ffe1ff */
[----:B------:R-:W-:Y:S01]  /*15d0*/  SEL R5, R16, 0xfffffff0, !P4 ;  /* 0xfffffff010057807 */ /* 0x000fe20006000000 */
[----:B------:R-:W-:Y:S01]  /*15e0*/  IMAD.U32 R7, R7, 0x2, R2 ;  /* 0x0000000207077824 */ /* 0x000fe200078e0002 */
[----:B------:R-:W-:Y:S01]  /*15f0*/  LOP3.LUT R2, R12, 0x7ffffffc, RZ, 0xc0, !PT ;  /* 0x7ffffffc0c027812 */ /* 0x000fe200078ec0ff */
[----:B------:R-:W-:Y:S01]  /*1600*/  IMAD R12, R19, 0x20, R20 ;  /* 0x00000020130c7824 */ /* 0x000fe200078e0214 */
[----:B------:R-:W-:Y:S02]  /*1610*/  SEL R4, R15, 0xffffffe0, !P3 ;  /* 0xffffffe00f047807 */ /* 0x000fe40005800000 */
[----:B------:R-:W-:Y:S01]  /*1620*/  IADD3 R248, R238, 0x40, RZ ;  /* 0x00000040eef87810 */ /* 0x000fe20007ffe0ff */
[----:B------:R-:W-:Y:S01]  /*1630*/  IMAD.IADD R2, R18, 0x1, -R2 ;  /* 0x0000000112027824 */ /* 0x000fe200078e0a02 */
[----:B------:R2:W-:Y:S01]  /*1640*/  STL [R1+0x4], R12 ;  /* 0x0000040c01007387 */ /* 0x0005e20000100800 */
[----:B------:R-:W-:Y:S01]  /*1650*/  LOP3.LUT R3, R6, R3, RZ, 0x3c, !PT ;  /* 0x0000000306037212 */ /* 0x000fe200078e3cff */
[----:B------:R-:W-:Y:S01]  /*1660*/  IMAD.SHL.U32 R6, R14, 0x40, RZ ;  /* 0x000000400e067824 */ /* 0x000fe200078e00ff */
[----:B------:R-:W-:Y:S01]  /*1670*/  LEA R188, R0, 0x8100, 0x1 ;  /* 0x0000810000bc7811 */ /* 0x000fe200078e08ff */
[----:B------:R-:W-:Y:S01]  /*1680*/  IMAD.SHL.U32 R26, R2, 0x2, RZ ;  /* 0x00000002021a7824 */ /* 0x000fe200078e00ff */
[----:B------:R3:W-:Y:S01]  /*1690*/  STL [R1+0x58], R8 ;  /* 0x0000580801007387 */ /* 0x0007e20000100800 */
[----:B------:R-:W-:Y:S01]  /*16a0*/  IMAD.IADD R4, R5, 0x1, R4 ;  /* 0x0000000105047824 */ /* 0x000fe200078e0204 */
[----:B------:R-:W-:-:S02]  /*16b0*/  SHF.R.S32.HI R5, RZ, 0x1f, R248 ;  /* 0x0000001fff057819 */ /* 0x000fc400000114f8 */
[C---:B------:R-:W-:Y:S01]  /*16c0*/  IADD3 R25, R26.reuse, 0x8, RZ ;  /* 0x000000081a197810 */ /* 0x040fe20007ffe0ff */
[----:B------:R-:W-:Y:S01]  /*16d0*/  STL [R1+0x44], R26 ;  /* 0x0000441a01007387 */ /* 0x000fe20000100800 */
[C---:B------:R-:W-:Y:S02]  /*16e0*/  IADD3 R24, R26.reuse, 0x10, RZ ;  /* 0x000000101a187810 */ /* 0x040fe40007ffe0ff */
[C---:B------:R-:W-:Y:S01]  /*16f0*/  IADD3 R23, R26.reuse, 0x18, RZ ;  /* 0x000000181a177810 */ /* 0x040fe20007ffe0ff */
[----:B------:R-:W-:Y:S01]  /*1700*/  STL [R1+0xac], R25 ;  /* 0x0000ac1901007387 */ /* 0x000fe20000100800 */
[C---:B------:R-:W-:Y:S02]  /*1710*/  IADD3 R22, R26.reuse, 0x20, RZ ;  /* 0x000000201a167810 */ /* 0x040fe40007ffe0ff */
[C---:B------:R-:W-:Y:S01]  /*1720*/  IADD3 R21, R26.reuse, 0x28, RZ ;  /* 0x000000281a157810 */ /* 0x040fe20007ffe0ff */
[----:B------:R-:W-:Y:S01]  /*1730*/  STL [R1+0xa8], R24 ;  /* 0x0000a81801007387 */ /* 0x000fe20000100800 */
[----:B------:R-:W-:-:S02]  /*1740*/  IADD3 R20, R26, 0x30, RZ ;  /* 0x000000301a147810 */ /* 0x000fc40007ffe0ff */
[C---:B------:R-:W-:Y:S01]  /*1750*/  IADD3 R19, R26.reuse, 0x38, RZ ;  /* 0x000000381a137810 */ /* 0x040fe20007ffe0ff */
[----:B------:R-:W-:Y:S01]  /*1760*/  STL [R1+0xa4], R23 ;  /* 0x0000a41701007387 */ /* 0x000fe20000100800 */
[C---:B------:R-:W-:Y:S02]  /*1770*/  IADD3 R18, R26.reuse, 0x40, RZ ;  /* 0x000000401a127810 */ /* 0x040fe40007ffe0ff */
[C---:B-1----:R-:W-:Y:S01]  /*1780*/  IADD3 R17, R26.reuse, 0x48, RZ ;  /* 0x000000481a117810 */ /* 0x042fe20007ffe0ff */
[----:B------:R-:W-:Y:S01]  /*1790*/  STL [R1+0xa0], R22 ;  /* 0x0000a01601007387 */ /* 0x000fe20000100800 */
[C---:B------:R-:W-:Y:S02]  /*17a0*/  IADD3 R16, R26.reuse, 0x50, RZ ;  /* 0x000000501a107810 */ /* 0x040fe40007ffe0ff */
[C---:B------:R-:W-:Y:S01]  /*17b0*/  IADD3 R14, R26.reuse, 0x58, RZ ;  /* 0x000000581a0e7810 */ /* 0x040fe20007ffe0ff */
[----:B------:R-:W-:Y:S01]  /*17c0*/  STL [R1+0x9c], R21 ;  /* 0x00009c1501007387 */ /* 0x000fe20000100800 */
[----:B------:R-:W-:-:S02]  /*17d0*/  IADD3 R13, R26, 0x60, RZ ;  /* 0x000000601a0d7810 */ /* 0x000fc40007ffe0ff */
[C---:B------:R-:W-:Y:S01]  /*17e0*/  SEL R5, R10.reuse, 0xffffffc0, !P2 ;  /* 0xffffffc00a057807 */ /* 0x040fe20005000000 */
[----:B------:R1:W-:Y:S01]  /*17f0*/  STL [R1+0x98], R20 ;  /* 0x0000981401007387 */ /* 0x0003e20000100800 */
[----:B------:R-:W-:Y:S02]  /*1800*/  SEL R0, R10, 0xffffffc0, !P3 ;  /* 0xffffffc00a007807 */ /* 0x000fe40005800000 */
[C---:B--2---:R-:W-:Y:S01]  /*1810*/  IADD3 R12, R26.reuse, 0x68, RZ ;  /* 0x000000681a0c7810 */ /* 0x044fe20007ffe0ff */
[----:B------:R-:W-:Y:S01]  /*1820*/  STL [R1+0x94], R19 ;  /* 0x0000941301007387 */ /* 0x000fe20000100800 */
[----:B------:R-:W-:Y:S02]  /*1830*/  IADD3 R11, R26, 0x70, RZ ;  /* 0x000000701a0b7810 */ /* 0x000fe40007ffe0ff */
[----:B------:R-:W-:Y:S01]  /*1840*/  LEA R10, R7, 0x80, 0x1 ;  /* 0x00000080070a7811 */ /* 0x000fe200078e08ff */
[----:B------:R-:W-:Y:S01]  /*1850*/  STL [R1+0x90], R18 ;  /* 0x0000901201007387 */ /* 0x000fe20000100800 */
[----:B------:R-:W-:-:S02]  /*1860*/  SHF.R.S32.HI R7, RZ, 0x1f, R25 ;  /* 0x0000001fff077819 */ /* 0x000fc40000011419 */
[----:B------:R-:W-:Y:S01]  /*1870*/  LOP3.LUT R3, R3, 0x7ffffe00, R6, 0xf8, !PT ;  /* 0x7ffffe0003037812 */ /* 0x000fe200078ef806 */
[----:B------:R2:W-:Y:S01]  /*1880*/  STL [R1+0x8c], R17 ;  /* 0x00008c1101007387 */ /* 0x0005e20000100800 */
[----:B------:R-:W-:Y:S02]  /*1890*/  SHF.R.S32.HI R6, RZ, 0x1f, R238 ;  /* 0x0000001fff067819 */ /* 0x000fe400000114ee */
[C---:B------:R-:W-:Y:S01]  /*18a0*/  SEL R6, R15.reuse, 0xffffffe0, !P1 ;  /* 0xffffffe00f067807 */ /* 0x040fe20004800000 */
[----:B------:R-:W-:Y:S01]  /*18b0*/  STL [R1+0x88], R16 ;  /* 0x0000881001007387 */ /* 0x000fe20000100800 */
[----:B------:R-:W-:Y:S02]  /*18c0*/  SEL R2, R15, 0xffffffe0, !P4 ;  /* 0xffffffe00f027807 */ /* 0x000fe40006000000 */
[----:B---3--:R-:W-:Y:S01]  /*18d0*/  IADD3 R8, R26, 0x78, RZ ;  /* 0x000000781a087810 */ /* 0x008fe20007ffe0ff */
[----:B------:R-:W-:Y:S01]  /*18e0*/  STL [R1+0x84], R14 ;  /* 0x0000840e01007387 */ /* 0x000fe20000100800 */
[----:B------:R-:W-:-:S02]  /*18f0*/  SHF.R.S32.HI R15, RZ, 0x1f, R24 ;  /* 0x0000001fff0f7819 */ /* 0x000fc40000011418 */
[----:B------:R-:W-:Y:S01]  /*1900*/  LEA R191, R3, 0x100, 0x1 ;  /* 0x0000010003bf7811 */ /* 0x000fe200078e08ff */
[----:B------:R-:W-:Y:S01]  /*1910*/  STL [R1+0x80], R13 ;  /* 0x0000800d01007387 */ /* 0x000fe20000100800 */
[----:B-1----:R-:W-:Y:S02]  /*1920*/  SHF.R.S32.HI R20, RZ, 0x1f, R20 ;  /* 0x0000001fff147819 */ /* 0x002fe40000011414 */
[--C-:B------:R-:W-:Y:S01]  /*1930*/  IADD3 R194, R0, R191, R2.reuse ;  /* 0x000000bf00c27210 */ /* 0x100fe20007ffe002 */
[----:B------:R-:W-:Y:S01]  /*1940*/  STL [R1+0x7c], R12 ;  /* 0x00007c0c01007387 */ /* 0x000fe20000100800 */
[----:B------:R-:W-:Y:S02]  /*1950*/  IMAD R210, R9, 0x800, R191 ;  /* 0x0000080009d27824 */ /* 0x000fe400078e02bf */
[----:B------:R-:W-:Y:S01]  /*1960*/  IMAD.IADD R193, R191, 0x1, R2 ;  /* 0x00000001bfc17824 */ /* 0x000fe200078e0202 */
[----:B------:R-:W-:Y:S01]  /*1970*/  STL [R1+0x78], R11 ;  /* 0x0000780b01007387 */ /* 0x000fe20000100800 */
[----:B------:R-:W-:-:S02]  /*1980*/  IMAD.IADD R211, R2, 0x1, R210 ;  /* 0x0000000102d37824 */ /* 0x000fc400078e02d2 */
[----:B------:R-:W-:Y:S01]  /*1990*/  IMAD R196, R4, 0x2, R191 ;  /* 0x0000000204c47824 */ /* 0x000fe200078e02bf */
[----:B------:R1:W-:Y:S01]  /*19a0*/  STL [R1+0x108], R7 ;  /* 0x0001080701007387 */ /* 0x0003e20000100800 */
[----:B--2---:R-:W-:Y:S01]  /*19b0*/  SHF.R.S32.HI R17, RZ, 0x1f, R17 ;  /* 0x0000001fff117819 */ /* 0x004fe20000011411 */
[----:B------:R-:W-:Y:S02]  /*19c0*/  IMAD.IADD R192, R191, 0x1, R0 ;  /* 0x00000001bfc07824 */ /* 0x000fe400078e0200 */
[----:B------:R-:W-:Y:S01]  /*19d0*/  STL [R1+0x74], R8 ;  /* 0x0000740801007387 */ /* 0x000fe20000100800 */
[C---:B------:R-:W-:Y:S02]  /*19e0*/  IMAD.IADD R213, R0.reuse, 0x1, R210 ;  /* 0x0000000100d57824 */ /* 0x040fe400078e02d2 */
[----:B------:R-:W-:Y:S01]  /*19f0*/  IMAD.IADD R212, R0, 0x1, R211 ;  /* 0x0000000100d47824 */ /* 0x000fe200078e02d3 */
[----:B------:R2:W-:Y:S04]  /*1a00*/  STL [R1+0x104], R15 ;  /* 0x0001040f01007387 */ /* 0x0005e80000100800 */
[----:B------:R-:W-:Y:S01]  /*1a10*/  STL [R1+0xb0], R10 ;  /* 0x0000b00a01007387 */ /* 0x000fe20000100800 */
        /* <DEDUP_REMOVED lines=39> */
.L_x_1439:
[----:B------:R-:W2:Y:S01]  /*1c90*/  LDL R0, [R1+0x54] ;  /* 0x0000540001007983 */ /* 0x000ea20000100800 */
[----:B-1----:R-:W-:Y:S01]  /*1ca0*/  IMAD.MOV.U32 R8, RZ, RZ, 0x4 ;  /* 0x00000004ff087424 */ /* 0x002fe200078e00ff */
[----:B------:R-:W-:-:S02]  /*1cb0*/  ISETP.NE.U32.AND P4, PT, RZ, c[0x0][0x370], PT ;  /* 0x0000dc00ff007a0c */ /* 0x000fc40003f85070 */
[----:B------:R-:W-:Y:S01]  /*1cc0*/  ISETP.NE.U32.AND P3, PT, RZ, c[0x0][0x360], PT ;  /* 0x0000d800ff007a0c */ /* 0x000fe20003f65070 */
[----:B--2---:R-:W-:-:S05]  /*1cd0*/  IMAD.WIDE R2, R0, R8, c[0x0][0x588] ;  /* 0x0001620000027625 */ /* 0x004fca00078e0208 */
[----:B------:R-:W2:Y:S01]  /*1ce0*/  LDG.E R14, [R2.64] ;  /* 0x00000006020e7981 */ /* 0x000ea2000c1e1900 */
[----:B------:R-:W-:Y:S01]  /*1cf0*/  ISETP.NE.AND.EX P4, PT, RZ, c[0x0][0x374], PT, P4 ;  /* 0x0000dd00ff007a0c */ /* 0x000fe20003f85340 */
[----:B------:R-:W-:Y:S01]  /*1d00*/  IMAD.MOV.U32 R13, RZ, RZ, RZ ;  /* 0x000000ffff0d7224 */ /* 0x000fe200078e00ff */
[----:B------:R-:W-:Y:S01]  /*1d10*/  ISETP.NE.AND.EX P3, PT, RZ, c[0x0][0x364], PT, P3 ;  /* 0x0000d900ff007a0c */ /* 0x000fe20003f65330 */
[----:B------:R-:W-:Y:S01]  /*1d20*/  IMAD.MOV.U32 R11, RZ, RZ, RZ ;  /* 0x000000ffff0b7224 */ /* 0x000fe200078e00ff */
[----:B------:R-:W-:-:S04]  /*1d30*/  ISETP.NE.U32.AND P0, PT, RZ, c[0x0][0x348], PT ;  /* 0x0000d200ff007a0c */ /* 0x000fc80003f05070 */
[----:B------:R-:W-:Y:S01]  /*1d40*/  ISETP.NE.AND.EX P0, PT, RZ, c[0x0][0x34c], PT, P0 ;  /* 0x0000d300ff007a0c */ /* 0x000fe20003f05300 */
[C---:B--2---:R-:W-:Y:S01]  /*1d50*/  IMAD.SHL.U32 R19, R14.reuse, 0x4, RZ ;  /* 0x000000040e137824 */ /* 0x044fe200078e00ff */
[----:B------:R-:W-:Y:S01]  /*1d60*/  SHF.R.S32.HI R16, RZ, 0x1f, R14 ;  /* 0x0000001fff107819 */ /* 0x000fe2000001140e */
[----:B------:R1:W-:Y:S02]  /*1d70*/  STL [R1+0x5c], R14 ;  /* 0x00005c0e01007387 */ /* 0x0003e40000100800 */
[C---:B------:R-:W-:Y:S02]  /*1d80*/  @P4 LEA R6, P2, R14.reuse, c[0x0][0x370], 0x2 ;  /* 0x0000dc000e064a11 */ /* 0x040fe400078410ff */
[C-C-:B------:R-:W-:Y:S01]  /*1d90*/  SHF.L.U64.HI R18, R14.reuse, 0x2, R16.reuse ;  /* 0x000000020e127819 */ /* 0x140fe20000010210 */
[----:B------:R1:W-:Y:S01]  /*1da0*/  STL [R1+0x70], R16 ;  /* 0x0000701001007387 */ /* 0x0003e20000100800 */
[----:B------:R-:W-:Y:S02]  /*1db0*/  @P3 IADD3 R4, P1, R19, c[0x0][0x360], RZ ;  /* 0x0000d80013043a10 */ /* 0x000fe40007f3e0ff */
[----:B------:R-:W-:Y:S01]  /*1dc0*/  @P4 LEA.HI.X R7, R14, c[0x0][0x374], R16, 0x2, P2 ;  /* 0x0000dd000e074a11 */ /* 0x000fe200010f1410 */
[----:B------:R1:W-:Y:S01]  /*1dd0*/  STL [R1+0x60], R19 ;  /* 0x0000601301007387 */ /* 0x0003e20000100800 */
[----:B------:R-:W-:-:S02]  /*1de0*/  @P3 IADD3.X R5, R18, c[0x0][0x364], RZ, P1, !PT ;  /* 0x0000d90012053a10 */ /* 0x000fc40000ffe4ff */
[----:B------:R-:W-:Y:S01]  /*1df0*/  IADD3 R2, P2, R19, c[0x0][0x348], RZ ;  /* 0x0000d20013027a10 */ /* 0x000fe20007f5e0ff */
[----:B------:R-:W2:Y:S03]  /*1e00*/  @P4 LDG.E R13, [R6.64] ;  /* 0x00000006060d4981 */ /* 0x000ea6000c1e1900 */
[----:B------:R-:W-:Y:S01]  /*1e10*/  IADD3.X R3, R18, c[0x0][0x34c], RZ, P2, !PT ;  /* 0x0000d30012037a10 */ /* 0x000fe200017fe4ff */
[----:B------:R-:W3:Y:S04]  /*1e20*/  @P3 LDG.E R0, [R4.64] ;  /* 0x0000000604003981 */ /* 0x000ee8000c1e1900 */
[----:B------:R1:W5:Y:S04]  /*1e30*/  @P0 LDG.E R11, [R2.64] ;  /* 0x00000006020b0981 */ /* 0x000368000c1e1900 */
[----:B------:R1:W-:Y:S01]  /*1e40*/  STL [R1+0x64], R18 ;  /* 0x0000641201007387 */ /* 0x0003e20000100800 */
[----:B------:R-:W-:Y:S03]  /*1e50*/  YIELD ;  /* 0x0000000000007946 */ /* 0x000fe60003800000 */
[----:B--2---:R1:W-:Y:S04]  /*1e60*/  STL [R1+0xc], R13 ;  /* 0x00000c0d01007387 */ /* 0x0043e80000100800 */
[----:B---3--:R1:W-:Y:S01]  /*1e70*/  @P3 STL [R1+0x38], R0 ;  /* 0x0000380001003387 */ /* 0x0083e20000100800 */
[----:B------:R-:W-:Y:S05]  /*1e80*/  @P3 BRA `(.L_x_1319) ;  /* 0x0000007000003947 */ /* 0x000fea0003800000 */
[----:B-1----:R-:W-:-:S05]  /*1e90*/  MOV R0, c[0x0][0x168] ;  /* 0x00005a0000007a02 */ /* 0x002fca0000000f00 */
[----:B------:R1:W-:Y:S01]  /*1ea0*/  STL [R1+0x38], R0 ;  /* 0x0000380001007387 */ /* 0x0003e20000100800 */
[----:B------:R-:W-:Y:S05]  /*1eb0*/  @!P0 BRA `(.L_x_1319) ;  /* 0x0000004000008947 */ /* 0x000fea0003800000 */
[----:B-1----:R1:W2:Y:S04]  /*1ec0*/  LDG.E R0, [R2.64] ;  /* 0x0000000602007981 */ /* 0x0022a8000c1e1900 */
[----:B-1----:R-:W2:Y:S02]  /*1ed0*/  LDG.E R2, [R2.64+0x4] ;  /* 0x0000040602027981 */ /* 0x002ea4000c1e1900 */
[----:B--2---:R-:W-:-:S05]  /*1ee0*/  IADD3 R0, -R0, R2, RZ ;  /* 0x0000000200007210 */ /* 0x004fca0007ffe1ff */
[----:B------:R1:W-:Y:S02]  /*1ef0*/  STL [R1+0x38], R0 ;  /* 0x0000380001007387 */ /* 0x0003e40000100800 */
.L_x_1319:
[----:B------:R-:W-:-:S04]  /*1f00*/  ISETP.NE.U32.AND P1, PT, RZ, c[0x0][0x368], PT ;  /* 0x0000da00ff007a0c */ /* 0x000fc80003f25070 */
[----:B------:R-:W-:-:S13]  /*1f10*/  ISETP.NE.AND.EX P1, PT, RZ, c[0x0][0x36c], PT, P1 ;  /* 0x0000db00ff007a0c */ /* 0x000fda0003f25310 */
[----:B------:R-:W-:Y:S05]  /*1f20*/  @!P1 BRA `(.L_x_1320) ;  /* 0x0000004000009947 */ /* 0x000fea0003800000 */
[----:B-1----:R-:W-:-:S04]  /*1f30*/  IADD3 R2, P1, R19, c[0x0][0x368], RZ ;  /* 0x0000da0013027a10 */ /* 0x002fc80007f3e0ff */
[----:B------:R-:W-:-:S05]  /*1f40*/  IADD3.X R3, R18, c[0x0][0x36c], RZ, P1, !PT ;  /* 0x0000db0012037a10 */ /* 0x000fca0000ffe4ff */
[----:B------:R1:W5:Y:S01]  /*1f50*/  LDG.E R0, [R2.64] ;  /* 0x0000000602007981 */ /* 0x000362000c1e1900 */
[----:B------:R-:W-:Y:S05]  /*1f60*/  BRA `(.L_x_1321) ;  /* 0x0000008000007947 */ /* 0x000fea0003800000 */
.L_x_1320:
[----:B------:R-:W-:Y:S01]  /*1f70*/  ISETP.NE.U32.AND P1, PT, RZ, c[0x0][0x350], PT ;  /* 0x0000d400ff007a0c */ /* 0x000fe20003f25070 */
[----:B-1----:R-:W-:-:S03]  /*1f80*/  IMAD.U32 R0, RZ, RZ, UR5 ;  /* 0x00000005ff007e24 */ /* 0x002fc6000f8e00ff */
[----:B------:R-:W-:-:S13]  /*1f90*/  ISETP.NE.AND.EX P1, PT, RZ, c[0x0][0x354], PT, P1 ;  /* 0x0000d500ff007a0c */ /* 0x000fda0003f25310 */
[----:B------:R-:W-:Y:S05]  /*1fa0*/  @!P1 BRA `(.L_x_1321) ;  /* 0x0000004000009947 */ /* 0x000fea0003800000 */
[----:B------:R-:W-:-:S05]  /*1fb0*/  IMAD.WIDE R2, R14, R8, c[0x0][0x350] ;  /* 0x0000d4000e027625 */ /* 0x000fca00078e0208 */
[----:B------:R-:W2:Y:S04]  /*1fc0*/  LDG.E R4, [R2.64] ;  /* 0x0000000602047981 */ /* 0x000ea8000c1e1900 */
[----:B------:R-:W2:Y:S02]  /*1fd0*/  LDG.E R0, [R2.64+0x4] ;  /* 0x0000040602007981 */ /* 0x000ea4000c1e1900 */
[----:B--2---:R-:W-:Y:S02]  /*1fe0*/  IADD3 R0, -R4, R0, RZ ;  /* 0x0000000004007210 */ /* 0x004fe40007ffe1ff */
.L_x_1321:
[----:B-1----:R-:W2:Y:S04]  /*1ff0*/  LDL R2, [R1+0x38] ;  /* 0x0000380001027983 */ /* 0x002ea80000100800 */
[----:B------:R-:W3:Y:S04]  /*2000*/  LDL.LU R3, [R1+0x4c] ;  /* 0x00004c0001037983 */ /* 0x000ee80000300800 */
[----:B------:R-:W4:Y:S01]  /*2010*/  LDL R17, [R1+0x50] ;  /* 0x0000500001117983 */ /* 0x000f220000100800 */
[----:B-----5:R-:W-:Y:S01]  /*2020*/  IMAD.IADD R44, R0, 0x1, -R13 ;  /* 0x00000001002c7824 */ /* 0x020fe200078e0a0d */
[----:B------:R-:W-:Y:S01]  /*2030*/  BSSY B0, `(.L_x_1322) ;  /* 0x000003f000007945 */ /* 0x000fe20003800000 */
[----:B------:R-:W-:-:S03]  /*2040*/  IMAD.MOV.U32 R4, RZ, RZ, RZ ;  /* 0x000000ffff047224 */ /* 0x000fc600078e00ff */
[C---:B------:R-:W-:Y:S01]  /*2050*/  IADD3 R5, R44.reuse, 0x6f, RZ ;  /* 0x0000006f2c057810 */ /* 0x040fe20007ffe0ff */
[----:B--2---:R-:W-:Y:S02]  /*2060*/  IMAD.MOV.U32 R15, RZ, RZ, R2 ;  /* 0x000000ffff0f7224 */ /* 0x004fe400078e0002 */
[----:B------:R-:W-:Y:S02]  /*2070*/  IMAD.MOV.U32 R2, RZ, RZ, c[0x0][0x2c4] ;  /* 0x0000b100ff027624 */ /* 0x000fe400078e00ff */
[----:B---3--:R-:W-:Y:S01]  /*2080*/  IMAD.SHL.U32 R12, R3, 0x80, RZ ;  /* 0x00000080030c7824 */ /* 0x008fe200078e00ff */
[----:B------:R-:W-:Y:S02]  /*2090*/  IADD3 R3, R44, 0x70, -R15 ;  /* 0x000000702c037810 */ /* 0x000fe40007ffe80f */
[----:B------:R-:W-:Y:S02]  /*20a0*/  ISETP.NE.AND P3, PT, R2, 0x1, PT ;  /* 0x000000010200780c */ /* 0x000fe40003f65270 */
[----:B------:R-:W-:Y:S01]  /*20b0*/  IADD3 R2, R12, 0x7f, RZ ;  /* 0x0000007f0c027810 */ /* 0x000fe20007ffe0ff */
[----:B------:R1:W-:Y:S04]  /*20c0*/  STL [R1+0x40], R12 ;  /* 0x0000400c01007387 */ /* 0x0003e80000100800 */
[----:B------:R1:W-:Y:S06]  /*20d0*/  STL [R1+0x3c], R44 ;  /* 0x00003c2c01007387 */ /* 0x0003ec0000100800 */
[----:B------:R-:W-:-:S05]  /*20e0*/  @P3 IMAD.HI.U32 R0, R2, c[0x0][0x2c8], RZ ;  /* 0x0000b20002003a27 */ /* 0x000fca00078e00ff */
[----:B------:R-:W-:Y:S01]  /*20f0*/  @P3 SHF.R.U32.HI R2, RZ, c[0x0][0x2cc], R0 ;  /* 0x0000b300ff023a19 */ /* 0x000fe20000011600 */
[----:B------:R-:W-:-:S04]  /*2100*/  IMAD.HI R0, R5, -0x6db6db6d, R4 ;  /* 0x9249249305007827 */ /* 0x000fc800078e0204 */
[----:B------:R-:W-:Y:S01]  /*2110*/  IMAD.IADD R3, R3, 0x1, R2 ;  /* 0x0000000103037824 */ /* 0x000fe200078e0202 */
[----:B------:R-:W-:Y:S01]  /*2120*/  SHF.R.U32.HI R4, RZ, 0x1f, R0 ;  /* 0x0000001fff047819 */ /* 0x000fe20000011600 */
[----:B------:R-:W-:-:S03]  /*2130*/  IMAD.MOV.U32 R2, RZ, RZ, RZ ;  /* 0x000000ffff027224 */ /* 0x000fc600078e00ff */
[----:B------:R-:W-:Y:S01]  /*2140*/  LEA.HI.SX32 R4, R0, R4, 0x1a ;  /* 0x0000000400047211 */ /* 0x000fe200078fd2ff */
[----:B------:R-:W-:Y:S01]  /*2150*/  IMAD.HI R2, R3, -0x6db6db6d, R2 ;  /* 0x9249249303027827 */ /* 0x000fe200078e0202 */
[----:B----4-:R-:W-:-:S04]  /*2160*/  LOP3.LUT R0, R17, 0xff000000, RZ, 0xc0, !PT ;  /* 0xff00000011007812 */ /* 0x010fc800078ec0ff */
[----:B------:R-:W-:Y:S02]  /*2170*/  SHF.R.U32.HI R3, RZ, 0x1f, R2 ;  /* 0x0000001fff037819 */ /* 0x000fe40000011602 */
[----:B------:R-:W-:Y:S02]  /*2180*/  SHF.R.U32.HI R0, RZ, 0x8, R0 ;  /* 0x00000008ff007819 */ /* 0x000fe40000011600 */
[----:B------:R-:W-:Y:S02]  /*2190*/  LEA.HI.SX32 R2, R2, R3, 0x1a ;  /* 0x0000000302027211 */ /* 0x000fe400078fd2ff */
[----:B------:R-:W-:Y:S02]  /*21a0*/  LOP3.LUT R3, R17, 0xff0000, RZ, 0xc0, !PT ;  /* 0x00ff000011037812 */ /* 0x000fe400078ec0ff */
[----:B------:R-:W-:Y:S01]  /*21b0*/  IMNMX R7, R4, R2, PT ;  /* 0x0000000204077217 */ /* 0x000fe20003800200 */
[----:B------:R-:W-:Y:S01]  /*21c0*/  IMAD.MOV.U32 R2, RZ, RZ, RZ ;  /* 0x000000ffff027224 */ /* 0x000fe200078e00ff */
[----:B------:R-:W-:-:S02]  /*21d0*/  LEA.HI R0, R3, R0, RZ, 0x10 ;  /* 0x0000000003007211 */ /* 0x000fc400078f80ff */
[----:B------:R-:W-:Y:S02]  /*21e0*/  ISETP.GE.AND P1, PT, R7, 0x1, PT ;  /* 0x000000010700780c */ /* 0x000fe40003f26270 */
[----:B------:R-:W-:Y:S02]  /*21f0*/  LOP3.LUT R20, R0, 0xff, RZ, 0xc0, !PT ;  /* 0x000000ff00147812 */ /* 0x000fe400078ec0ff */
[----:B------:R-:W-:-:S03]  /*2200*/  SHF.R.U32.HI R6, RZ, 0x10, R0 ;  /* 0x00000010ff067819 */ /* 0x000fc60000011600 */
[----:B------:R1:W-:Y:S04]  /*2210*/  STL [R1+0x6c], R20 ;  /* 0x00006c1401007387 */ /* 0x0003e80000100800 */
[----:B------:R1:W-:Y:S02]  /*2220*/  STL [R1+0x68], R6 ;  /* 0x0000680601007387 */ /* 0x0003e40000100800 */
[----:B------:R-:W-:Y:S05]  /*2230*/  @!P1 BRA `(.L_x_1323) ;  /* 0x000001e000009947 */ /* 0x000fea0003800000 */
[----:B------:R-:W-:-:S04]  /*2240*/  ISETP.NE.AND P1, PT, R6, RZ, PT ;  /* 0x000000ff0600720c */ /* 0x000fc80003f25270 */
[----:B------:R-:W-:-:S04]  /*2250*/  SEL R0, R6, c[0x0][0x338], P1 ;  /* 0x0000ce0006007a07 */ /* 0x000fc80000800000 */
[----:B------:R-:W-:Y:S02]  /*2260*/  IABS R3, R0 ;  /* 0x0000000000037213 */ /* 0x000fe40000000000 */
[----:B-1----:R-:W-:Y:S02]  /*2270*/  IADD3 R6, R0, -0x1, R7 ;  /* 0xffffffff00067810 */ /* 0x002fe40007ffe007 */
[----:B------:R-:W1:Y:S02]  /*2280*/  I2F.RP R2, R3 ;  /* 0x0000000300027306 */ /* 0x000e640000209400 */
[----:B------:R-:W-:-:S06]  /*2290*/  IABS R10, R6 ;  /* 0x00000006000a7213 */ /* 0x000fcc0000000000 */
        /* <DEDUP_REMOVED lines=24> */
.L_x_1323:
[----:B------:R-:W-:Y:S05]  /*2420*/  BSYNC B0 ;  /* 0x0000000000007941 */ /* 0x000fea0003800000 */
.L_x_1322:
[----:B------:R-:W-:Y:S01]  /*2430*/  IMAD R3, R20, R2, RZ ;  /* 0x0000000214037224 */ /* 0x000fe200078e02ff */
[----:B------:R-:W-:Y:S01]  /*2440*/  PRMT R0, RZ, 0x7610, R0 ;  /* 0x00007610ff007816 */ /* 0x000fe20000000000 */
[----:B------:R-:W-:Y:S01]  /*2450*/  CS2R R22, SRZ ;  /* 0x0000000000167805 */ /* 0x000fe2000001ff00 */
[----:B------:R-:W-:Y:S01]  /*2460*/  CS2R R26, SRZ ;  /* 0x00000000001a7805 */ /* 0x000fe2000001ff00 */
[----:B------:R-:W-:Y:S01]  /*2470*/  IMAD.IADD R2, R3, 0x1, R2 ;  /* 0x0000000103027824 */ /* 0x000fe200078e0202 */
[----:B------:R2:W-:Y:S01]  /*2480*/  STL [R1], R3 ;  /* 0x0000000301007387 */ /* 0x0005e20000100800 */
        /* <DEDUP_REMOVED lines=36> */
[----:B------:R-:W-:-:S04]  /*26d0*/  @P2 IADD3 R2, P1, R19, c[0x0][0x340], RZ ;  /* 0x0000d00013022a10 */ /* 0x000fc80007f3e0ff */
[----:B------:R-:W-:-:S05]  /*26e0*/  @P2 IADD3.X R3, R18, c[0x0][0x344], RZ, P1, !PT ;  /* 0x0000d10012032a10 */ /* 0x000fca0000ffe4ff */
[----:B------:R2:W5:Y:S01]  /*26f0*/  @P2 LDG.E R0, [R2.64] ;  /* 0x0000000602002981 */ /* 0x000562000c1e1900 */
[----:B------:R-:W-:Y:S01]  /*2700*/  IMAD.WIDE.U32 R4, R11, c[0x0][0x178], RZ ;  /* 0x00005e000b047a25 */ /* 0x000fe200078e00ff */
[----:B------:R-:W-:Y:S01]  /*2710*/  WARPSYNC 0xffffffff ;  /* 0xffffffff00007948 */ /* 0x000fe20003800000 */
[----:B------:R-:W-:Y:S02]  /*2720*/  LOP3.LUT R17, R17, 0xffff, RZ, 0xc0, !PT ;  /* 0x0000ffff11117812 */ /* 0x000fe400078ec0ff */
[----:B------:R-:W-:Y:S02]  /*2730*/  SEL R7, R14, RZ, !P0 ;  /* 0x000000ff0e077207 */ /* 0x000fe40004000000 */
[----:B------:R-:W-:Y:S02]  /*2740*/  SEL R8, R16, RZ, !P0 ;  /* 0x000000ff10087207 */ /* 0x000fe40004000000 */
[----:B------:R-:W-:Y:S02]  /*2750*/  IADD3 R138, R218, -0x1, RZ ;  /* 0xffffffffda8a7810 */ /* 0x000fe40007ffe0ff */
[----:B--2---:R-:W-:-:S05]  /*2760*/  SHF.R.S32.HI R2, RZ, 0x1f, R11 ;  /* 0x0000001fff027819 */ /* 0x004fca000001140b */
[----:B------:R-:W-:-:S04]  /*2770*/  IMAD R2, R2, c[0x0][0x178], RZ ;  /* 0x00005e0002027a24 */ /* 0x000fc800078e02ff */
[----:B------:R-:W-:-:S04]  /*2780*/  IMAD R2, R11, c[0x0][0x17c], R2 ;  /* 0x00005f000b027a24 */ /* 0x000fc800078e0202 */
[----:B-1----:R-:W-:Y:S02]  /*2790*/  IMAD.IADD R6, R5, 0x1, R2 ;  /* 0x0000000105067824 */ /* 0x002fe400078e0202 */
[----:B------:R-:W-:-:S03]  /*27a0*/  @!P2 IMAD.MOV.U32 R0, RZ, RZ, R14 ;  /* 0x000000ffff00a224 */ /* 0x000fc600078e000e */
[----:B------:R-:W2:Y:S01]  /*27b0*/  LDL R18, [R1+0x4] ;  /* 0x0000040001127983 */ /* 0x000ea20000100800 */
[----:B------:R-:W-:Y:S01]  /*27c0*/  IMAD.MOV.U32 R137, RZ, RZ, 0x70 ;  /* 0x00000070ff897424 */ /* 0x000fe200078e00ff */
[----:B-----5:R-:W-:Y:S01]  /*27d0*/  SHF.R.S32.HI R3, RZ, 0x1f, R0 ;  /* 0x0000001fff037819 */ /* 0x020fe20000011400 */
[----:B------:R-:W-:Y:S02]  /*27e0*/  IMAD.MOV.U32 R2, RZ, RZ, c[0x0][0x2b8] ;  /* 0x0000ae00ff027624 */ /* 0x000fe400078e00ff */
[----:B------:R-:W-:Y:S02]  /*27f0*/  IMAD R137, R218, R137, -0x70 ;  /* 0xffffff90da897424 */ /* 0x000fe400078e0289 */
[----:B------:R-:W-:Y:S01]  /*2800*/  IMAD.WIDE.U32 R10, R0, c[0x0][0x2b0], RZ ;  /* 0x0000ac00000a7a25 */ /* 0x000fe200078e00ff */
[----:B------:R-:W-:-:S03]  /*2810*/  ISETP.NE.AND P2, PT, R2, 0x1, PT ;  /* 0x000000010200780c */ /* 0x000fc60003f45270 */
[----:B------:R-:W-:Y:S01]  /*2820*/  IMAD.MOV.U32 R219, RZ, RZ, RZ ;  /* 0x000000ffffdb7224 */ /* 0x000fe200078e00ff */
[----:B------:R1:W-:Y:S04]  /*2830*/  STL.64 [R1+0x20], R10 ;  /* 0x0000200a01007387 */ /* 0x0003e80000100a00 */
[----:B------:R-:W-:Y:S01]  /*2840*/  BAR.SYNC.DEFER_BLOCKING 0x0 ;  /* 0x0000000000007b1d */ /* 0x000fe20000010000 */
[----:B------:R-:W-:Y:S02]  /*2850*/  IMAD R15, R15, c[0x0][0x2c4], RZ ;  /* 0x0000b1000f0f7a24 */ /* 0x000fe400078e02ff */
[----:B--2---:R-:W-:-:S04]  /*2860*/  IMAD.IADD R2, R18, 0x1, R137 ;  /* 0x0000000112027824 */ /* 0x004fc800078e0289 */
[C---:B------:R-:W-:Y:S01]  /*2870*/  IMAD.IADD R14, R2.reuse, 0x1, R13 ;  /* 0x00000001020e7824 */ /* 0x040fe200078e020d */
[----:B------:R-:W-:Y:S01]  /*2880*/  ISETP.GE.AND P1, PT, R2, R44, PT ;  /* 0x0000002c0200720c */ /* 0x000fe20003f26270 */
[----:B------:R-:W-:Y:S02]  /*2890*/  IMAD R2, R3, c[0x0][0x2b0], RZ ;  /* 0x0000ac0003027a24 */ /* 0x000fe400078e02ff */
[----:B------:R-:W-:Y:S01]  /*28a0*/  @P2 IMAD.HI.U32 R3, R14, c[0x0][0x2bc], RZ ;  /* 0x0000af000e032a27 */ /* 0x000fe200078e00ff */
[----:B------:R-:W-:-:S03]  /*28b0*/  ISETP.GT.OR P1, PT, R18, 0x6f, P1 ;  /* 0x0000006f1200780c */ /* 0x000fc60000f24670 */
[----:B------:R-:W-:Y:S01]  /*28c0*/  IMAD.MOV.U32 R13, RZ, RZ, R14 ;  /* 0x000000ffff0d7224 */ /* 0x000fe200078e000e */
[----:B------:R-:W-:Y:S01]  /*28d0*/  @P2 SHF.R.U32.HI R13, RZ, c[0x0][0x2c0], R3 ;  /* 0x0000b000ff0d2a19 */ /* 0x000fe20000011603 */
[----:B------:R-:W-:-:S04]  /*28e0*/  IMAD R2, R0, c[0x0][0x2b4], R2 ;  /* 0x0000ad0000027a24 */ /* 0x000fc800078e0202 */
[----:B------:R-:W-:-:S04]  /*28f0*/  IMAD.IADD R5, R11, 0x1, R2 ;  /* 0x000000010b057824 */ /* 0x000fc800078e0202 */
[C---:B------:R-:W-:Y:S01]  /*2900*/  @!P1 IADD3 R0, P0, R13.reuse, R10, RZ ;  /* 0x0000000a0d009210 */ /* 0x040fe20007f1e0ff */
[----:B------:R2:W-:Y:S03]  /*2910*/  STL [R1+0x30], R5 ;  /* 0x0000300501007387 */ /* 0x0005e60000100800 */
[----:B------:R-:W-:Y:S02]  /*2920*/  @!P1 LEA.HI.X.SX32 R3, R13, R5, 0x1, P0 ;  /* 0x000000050d039211 */ /* 0x000fe400000f0eff */
[----:B------:R-:W-:-:S04]  /*2930*/  @!P1 LEA R2, P0, R0, c[0x0][0x2a0], 0x2 ;  /* 0x0000a80000029a11 */ /* 0x000fc800078010ff */
[----:B------:R-:W-:-:S05]  /*2940*/  @!P1 LEA.HI.X R3, R0, c[0x0][0x2a4], R3, 0x2, P0 ;  /* 0x0000a90000039a11 */ /* 0x000fca00000f1403 */
[----:B------:R3:W4:Y:S01]  /*2950*/  @!P1 LDG.E R219, [R2.64] ;  /* 0x0000000602db9981 */ /* 0x000722000c1e1900 */
[----:B------:R-:W-:Y:S01]  /*2960*/  SHF.R.S32.HI R21, RZ, 0x1f, R238 ;  /* 0x0000001fff157819 */ /* 0x000fe200000114ee */
[C---:B------:R-:W-:Y:S01]  /*2970*/  IMAD.WIDE.U32 R24, R17.reuse, c[0x0][0x1e8], RZ ;  /* 0x00007a0011187a25 */ /* 0x040fe200078e00ff */
[----:B------:R-:W-:Y:S01]  /*2980*/  SHF.R.S32.HI R20, RZ, 0x1f, R248 ;  /* 0x0000001fff147819 */ /* 0x000fe200000114f8 */
[----:B-1----:R-:W1:Y:S01]  /*2990*/  S2R R10, SR_TID.X ;  /* 0x00000000000a7919 */ /* 0x002e620000002100 */
[----:B------:R-:W-:Y:S01]  /*29a0*/  ISETP.GE.AND P5, PT, R238, c[0x0][0x198], PT ;  /* 0x00006600ee007a0c */ /* 0x000fe20003fa6270 */
[----:B------:R-:W-:Y:S01]  /*29b0*/  IMAD R22, R17, c[0x0][0x1ec], R25 ;  /* 0x00007b0011167a24 */ /* 0x000fe200078e0219 */
[----:B------:R-:W-:Y:S01]  /*29c0*/  IADD3 R195, R188, 0x20, RZ ;  /* 0x00000020bcc37810 */ /* 0x000fe20007ffe0ff */
[----:B------:R-:W-:Y:S01]  /*29d0*/  IMAD R136, R138, -0x70, R44 ;  /* 0xffffff908a887824 */ /* 0x000fe200078e022c */
[----:B------:R-:W-:Y:S01]  /*29e0*/  STL.64 [R1+0x18], R24 ;  /* 0x0000181801007387 */ /* 0x000fe20000100a00 */
[----:B------:R-:W-:Y:S01]  /*29f0*/  SHF.L.U64.HI R220, R238, 0x1, R21 ;  /* 0x00000001eedc7819 */ /* 0x000fe20000010215 */
[----:B--2---:R-:W-:Y:S01]  /*2a00*/  IMAD.IADD R5, R18, 0x1, R12 ;  /* 0x0000000112057824 */ /* 0x004fe200078e020c */
[----:B------:R-:W-:Y:S01]  /*2a10*/  SHF.L.U64.HI R221, R248, 0x1, R20 ;  /* 0x00000001f8dd7819 */ /* 0x000fe20000010214 */
[----:B------:R-:W-:Y:S01]  /*2a20*/  STL [R1+0x10], R22 ;  /* 0x0000101601007387 */ /* 0x000fe20000100800 */
[----:B------:R-:W-:Y:S01]  /*2a30*/  BSSY B0, `(.L_x_1325) ;  /* 0x00000f6000007945 */ /* 0x000fe20003800000 */
[----:B------:R-:W-:-:S02]  /*2a40*/  IMAD.MOV.U32 R0, RZ, RZ, R5 ;  /* 0x000000ffff007224 */ /* 0x000fc400078e0005 */
[----:B------:R-:W2:Y:S01]  /*2a50*/  S2R R23, SR_TID.X ;  /* 0x0000000000177919 */ /* 0x000ea20000002100 */
[----:B---3--:R-:W-:Y:S02]  /*2a60*/  IMAD.MOV.U32 R2, RZ, RZ, R4 ;  /* 0x000000ffff027224 */ /* 0x008fe400078e0004 */
[----:B------:R-:W-:Y:S01]  /*2a70*/  IMAD.MOV.U32 R3, RZ, RZ, R6 ;  /* 0x000000ffff037224 */ /* 0x000fe200078e0006 */
[----:B-1----:R-:W-:Y:S01]  /*2a80*/  SHF.R.S32.HI R19, RZ, 0x1f, R10 ;  /* 0x0000001fff137819 */ /* 0x002fe2000001140a */
[----:B------:R-:W-:-:S03]  /*2a90*/  @P3 IMAD.HI.U32 R4, R5, c[0x0][0x2c8], RZ ;  /* 0x0000b20005043a27 */ /* 0x000fc600078e00ff */
[----:B------:R-:W-:Y:S01]  /*2aa0*/  LEA.HI R19, R19, R10, RZ, 0x3 ;  /* 0x0000000a13137211 */ /* 0x000fe200078f18ff */
[C---:B------:R-:W-:Y:S01]  /*2ab0*/  IMAD.WIDE.U32 R2, R17.reuse, c[0x0][0x1b8], R2 ;  /* 0x00006e0011027a25 */ /* 0x040fe200078e0002 */
[----:B------:R-:W-:Y:S02]  /*2ac0*/  @P3 SHF.R.U32.HI R0, RZ, c[0x0][0x2cc], R4 ;  /* 0x0000b300ff003a19 */ /* 0x000fe40000011604 */
[----:B------:R-:W-:Y:S01]  /*2ad0*/  SHF.R.S32.HI R19, RZ, 0x3, R19 ;  /* 0x00000003ff137819 */ /* 0x000fe20000011413 */
[----:B------:R-:W-:Y:S02]  /*2ae0*/  IMAD R3, R17, c[0x0][0x1bc], R3 ;  /* 0x00006f0011037a24 */ /* 0x000fe400078e0203 */
[----:B------:R-:W-:Y:S02]  /*2af0*/  IMAD R6, R8, c[0x0][0x1c0], RZ ;  /* 0x0000700008067a24 */ /* 0x000fe400078e02ff */
[----:B------:R-:W-:-:S04]  /*2b00*/  IMAD.WIDE.U32 R2, R7, c[0x0][0x1c0], R2 ;  /* 0x0000700007027a25 */ /* 0x000fc800078e0002 */
[----:B------:R-:W-:Y:S01]  /*2b10*/  IMAD R6, R7, c[0x0][0x1c4], R6 ;  /* 0x0000710007067a24 */ /* 0x000fe200078e0206 */
[--C-:B------:R-:W-:Y:S01]  /*2b20*/  SHF.R.S32.HI R7, RZ, 0x1f, R0.reuse ;  /* 0x0000001fff077819 */ /* 0x100fe20000011400 */
[----:B------:R-:W-:Y:S02]  /*2b30*/  IMAD.MOV R4, RZ, RZ, -R0 ;  /* 0x000000ffff047224 */ /* 0x000fe400078e0a00 */
[----:B------:R-:W-:Y:S02]  /*2b40*/  IMAD.IADD R3, R3, 0x1, R6 ;  /* 0x0000000103037824 */ /* 0x000fe400078e0206 */
[----:B------:R-:W-:Y:S02]  /*2b50*/  IMAD R4, R4, c[0x0][0x2c4], R5 ;  /* 0x0000b10004047a24 */ /* 0x000fe400078e0205 */
[----:B------:R-:W-:Y:S02]  /*2b60*/  IMAD R5, R7, c[0x0][0x1b0], RZ ;  /* 0x00006c0007057a24 */ /* 0x000fe400078e02ff */
[----:B------:R-:W-:-:S04]  /*2b70*/  IMAD.WIDE.U32 R2, R0, c[0x0][0x1b0], R2 ;  /* 0x00006c0000027a25 */ /* 0x000fc800078e0002 */
[----:B------:R-:W-:Y:S01]  /*2b80*/  IMAD R6, R0, c[0x0][0x1b4], R5 ;  /* 0x00006d0000067a24 */ /* 0x000fe200078e0205 */
[----:B------:R-:W-:Y:S01]  /*2b90*/  SHF.R.S32.HI R5, RZ, 0x1f, R4 ;  /* 0x0000001fff057819 */ /* 0x000fe20000011404 */
[----:B------:R-:W-:Y:S02]  /*2ba0*/  IMAD.IADD R10, R19, 0x1, R12 ;  /* 0x00000001130a7824 */ /* 0x000fe400078e020c */
[----:B------:R-:W-:Y:S02]  /*2bb0*/  IMAD.IADD R3, R3, 0x1, R6 ;  /* 0x0000000103037824 */ /* 0x000fe400078e0206 */
[----:B------:R-:W-:Y:S01]  /*2bc0*/  IMAD R0, R5, c[0x0][0x1a8], RZ ;  /* 0x00006a0005007a24 */ /* 0x000fe200078e02ff */
[----:B------:R-:W-:Y:S01]  /*2bd0*/  ISETP.GE.AND P1, PT, R10, R15, PT ;  /* 0x0000000f0a00720c */ /* 0x000fe20003f26270 */
[----:B------:R-:W-:Y:S01]  /*2be0*/  IMAD.WIDE.U32 R2, R4, c[0x0][0x1a8], R2 ;  /* 0x00006a0004027a25 */ /* 0x000fe200078e0002 */
[----:B------:R-:W-:-:S03]  /*2bf0*/  IADD3 R7, R10, 0x20, RZ ;  /* 0x000000200a077810 */ /* 0x000fc60007ffe0ff */
[----:B------:R-:W-:Y:S01]  /*2c00*/  IMAD R0, R4, c[0x0][0x1ac], R0 ;  /* 0x00006b0004007a24 */ /* 0x000fe200078e0200 */
[----:B------:R-:W-:Y:S01]  /*2c10*/  LEA R8, P0, R2, c[0x0][0x160], 0x1 ;  /* 0x0000580002087a11 */ /* 0x000fe200078008ff */
[----:B------:R-:W-:Y:S02]  /*2c20*/  IMAD.MOV R6, RZ, RZ, -R13 ;  /* 0x000000ffff067224 */ /* 0x000fe400078e0a0d */
[----:B------:R-:W-:Y:S02]  /*2c30*/  IMAD.IADD R0, R3, 0x1, R0 ;  /* 0x0000000103007824 */ /* 0x000fe400078e0200 */
[----:B------:R-:W-:Y:S01]  /*2c40*/  SHFL.IDX PT, R11, R8, 0x1, 0x181f ;  /* 0x00381f00080b7f89 */ /* 0x000fe200000e0000 */
[----:B------:R-:W-:Y:S02]  /*2c50*/  IMAD R223, R6, c[0x0][0x2b8], R14 ;  /* 0x0000ae0006df7a24 */ /* 0x000fe400078e020e */
[----:B------:R-:W-:Y:S02]  /*2c60*/  LEA.HI.X R9, R2, c[0x0][0x164], R0, 0x1, P0 ;  /* 0x0000590002097a11 */ /* 0x000fe400000f0c00 */
[----:B------:R-:W1:Y:S01]  /*2c70*/  SHFL.IDX PT, R0, R8, RZ, 0x181f ;  /* 0x00181fff08007589 */ /* 0x000e6200000e0000 */
[----:B------:R-:W-:-:S03]  /*2c80*/  SHF.R.S32.HI R14, RZ, 0x1f, R223 ;  /* 0x0000001fff0e7819 */ /* 0x000fc600000114df */
[----:B------:R-:W3:Y:S04]  /*2c90*/  SHFL.IDX PT, R3, R9, RZ, 0x181f ;  /* 0x00181fff09037589 */ /* 0x000ee800000e0000 */
[----:B------:R-:W2:Y:S04]  /*2ca0*/  SHFL.IDX PT, R12, R9, 0x1, 0x181f ;  /* 0x00381f00090c7f89 */ /* 0x000ea800000e0000 */
[----:B------:R-:W-:Y:S04]  /*2cb0*/  SHFL.IDX PT, R13, R9, 0x2, 0x181f ;  /* 0x00581f00090d7f89 */ /* 0x000fe800000e0000 */
[----:B------:R-:W-:Y:S01]  /*2cc0*/  SHFL.IDX PT, R9, R9, 0x3, 0x181f ;  /* 0x00781f0009097f89 */ /* 0x000fe200000e0000 */
[----:B-1----:R-:W-:-:S02]  /*2cd0*/  @!P1 LEA R4, P4, R238, R0, 0x1 ;  /* 0x00000000ee049211 */ /* 0x002fc400078808ff */
[----:B------:R-:W-:Y:S02]  /*2ce0*/  @!P1 LEA R2, P0, R248, R0, 0x1 ;  /* 0x00000000f8029211 */ /* 0x000fe400078008ff */
[-C--:B---3--:R-:W-:Y:S01]  /*2cf0*/  @!P1 LEA.HI.X R5, R238, R3.reuse, R21, 0x1, P4 ;  /* 0x00000003ee059211 */ /* 0x088fe200020f0c15 */
[----:B------:R-:W1:Y:S01]  /*2d00*/  SHFL.IDX PT, R0, R8, 0x2, 0x181f ;  /* 0x00581f0008007f89 */ /* 0x000e6200000e0000 */
[C---:B------:R-:W-:Y:S02]  /*2d10*/  ISETP.GE.AND P4, PT, R248.reuse, c[0x0][0x198], PT ;  /* 0x00006600f8007a0c */ /* 0x040fe40003f86270 */
[----:B------:R-:W-:Y:S01]  /*2d20*/  @!P1 LEA.HI.X R3, R248, R3, R20, 0x1, P0 ;  /* 0x00000003f8039211 */ /* 0x000fe200000f0c14 */
[----:B------:R3:W-:Y:S01]  /*2d30*/  @!P1 LDGSTS.E.BYPASS.LTC128B.128 [R215+0x100], [R4.64], !P5 ;  /* 0x0010000004d79fae */ /* 0x0007e2000e901d46 */
[----:B------:R-:W-:-:S09]  /*2d40*/  ISETP.GE.AND P0, PT, R7, R15, PT ;  /* 0x0000000f0700720c */ /* 0x000fd20003f06270 */
[----:B------:R1:W-:Y:S04]  /*2d50*/  @!P1 LDGSTS.E.BYPASS.LTC128B.128 [R215+0x4100], [R2.64], !P4 ;  /* 0x0410000002d79fae */ /* 0x0003e8000e101d46 */
[----:B------:R-:W-:-:S04]  /*2d60*/  @!P0 LEA R6, P1, R238, R11, 0x1 ;  /* 0x0000000bee068211 */ /* 0x000fc800078208ff */
[----:B--2---:R-:W-:-:S05]  /*2d70*/  @!P0 LEA.HI.X R7, R238, R12, R21, 0x1, P1 ;  /* 0x0000000cee078211 */ /* 0x004fca00008f0c15 */
[----:B------:R2:W-:Y:S01]  /*2d80*/  @!P0 LDGSTS.E.BYPASS.LTC128B.128 [R215+0x1100], [R6.64], !P5 ;  /* 0x0110000006d78fae */ /* 0x0005e2000e901d46 */
[----:B---3--:R-:W-:-:S04]  /*2d90*/  IMAD R4, R14, c[0x0][0x1e0], RZ ;  /* 0x000078000e047a24 */ /* 0x008fc800078e02ff */
[C---:B------:R-:W-:Y:S01]  /*2da0*/  IMAD R5, R223.reuse, c[0x0][0x1e4], R4 ;  /* 0x00007900df057a24 */ /* 0x040fe200078e0204 */
[----:B------:R-:W-:Y:S02]  /*2db0*/  @!P0 LEA R4, P1, R248, R11, 0x1 ;  /* 0x0000000bf8048211 */ /* 0x000fe400078208ff */
[C---:B------:R-:W-:Y:S02]  /*2dc0*/  IADD3 R11, R10.reuse, 0x40, RZ ;  /* 0x000000400a0b7810 */ /* 0x040fe40007ffe0ff */
[----:B------:R-:W-:Y:S01]  /*2dd0*/  IADD3 R10, R10, 0x60, RZ ;  /* 0x000000600a0a7810 */ /* 0x000fe20007ffe0ff */
[----:B-1----:R-:W-:Y:S01]  /*2de0*/  IMAD.WIDE.U32 R2, R223, c[0x0][0x1e0], RZ ;  /* 0x00007800df027a25 */ /* 0x002fe200078e00ff */
[----:B------:R-:W-:-:S03]  /*2df0*/  ISETP.GE.AND P6, PT, R11, R15, PT ;  /* 0x0000000f0b00720c */ /* 0x000fc60003fc6270 */
[----:B------:R-:W-:Y:S01]  /*2e00*/  IMAD.IADD R3, R3, 0x1, R5 ;  /* 0x0000000103037824 */ /* 0x000fe200078e0205 */
[C---:B------:R-:W-:Y:S02]  /*2e10*/  @!P0 LEA.HI.X R5, R248.reuse, R12, R20, 0x1, P1 ;  /* 0x0000000cf8058211 */ /* 0x040fe400008f0c14 */
[----:B------:R1:W3:Y:S04]  /*2e20*/  SHFL.IDX PT, R12, R8, 0x3, 0x181f ;  /* 0x00781f00080c7f89 */ /* 0x0002e800000e0000 */
[----:B------:R1:W-:Y:S03]  /*2e30*/  @!P0 LDGSTS.E.BYPASS.LTC128B.128 [R215+0x5100], [R4.64], !P4 ;  /* 0x0510000004d78fae */ /* 0x0003e6000e101d46 */
[----:B--2---:R-:W-:-:S04]  /*2e40*/  @!P6 LEA R6, P1, R248, R0, 0x1 ;  /* 0x00000000f806e211 */ /* 0x004fc800078208ff */
[----:B------:R-:W-:Y:S02]  /*2e50*/  @!P6 LEA.HI.X R7, R248, R13, R20, 0x1, P1 ;  /* 0x0000000df807e211 */ /* 0x000fe400008f0c14 */
[----:B------:R-:W-:Y:S02]  /*2e60*/  ISETP.GE.AND P1, PT, R10, R15, PT ;  /* 0x0000000f0a00720c */ /* 0x000fe40003f26270 */
[----:B-1----:R-:W-:Y:S02]  /*2e70*/  @!P6 LEA R4, P0, R238, R0, 0x1 ;  /* 0x00000000ee04e211 */ /* 0x002fe400078008ff */
[----:B----4-:R-:W-:Y:S01]  /*2e80*/  SHF.R.S32.HI R16, RZ, 0x1f, R219 ;  /* 0x0000001fff107819 */ /* 0x010fe200000114db */
[----:B------:R-:W-:-:S04]  /*2e90*/  IMAD.WIDE.U32 R2, R219, c[0x0][0x1f0], R2 ;  /* 0x00007c00db027a25 */ /* 0x000fc800078e0002 */
[----:B------:R-:W-:-:S04]  /*2ea0*/  IMAD R5, R16, c[0x0][0x1f0], RZ ;  /* 0x00007c0010057a24 */ /* 0x000fc800078e02ff */
[----:B------:R-:W-:Y:S01]  /*2eb0*/  IMAD R0, R219, c[0x0][0x1f4], R5 ;  /* 0x00007d00db007a24 */ /* 0x000fe200078e0205 */
[----:B------:R-:W-:Y:S02]  /*2ec0*/  @!P6 LEA.HI.X R5, R238, R13, R21, 0x1, P0 ;  /* 0x0000000dee05e211 */ /* 0x000fe400000f0c15 */
[----:B------:R-:W-:Y:S01]  /*2ed0*/  IADD3 R2, P0, R2, R24, RZ ;  /* 0x0000001802027210 */ /* 0x000fe20007f1e0ff */
[C---:B------:R-:W-:Y:S02]  /*2ee0*/  IMAD.WIDE.U32 R24, R17.reuse, c[0x0][0x210], RZ ;  /* 0x0000840011187a25 */ /* 0x040fe400078e00ff */
[----:B------:R3:W-:Y:S01]  /*2ef0*/  @!P6 LDGSTS.E.BYPASS.LTC128B.128 [R215+0x2100], [R4.64], !P5 ;  /* 0x0210000004d7efae */ /* 0x0007e2000e901d46 */
[----:B------:R-:W-:Y:S01]  /*2f00*/  IADD3.X R3, R22, R3, R0, P0, !PT ;  /* 0x0000000316037210 */ /* 0x000fe200007fe400 */
[----:B------:R-:W-:Y:S01]  /*2f10*/  IMAD R22, R17, c[0x0][0x214], R25 ;  /* 0x0000850011167a24 */ /* 0x000fe200078e0219 */
[C---:B------:R-:W-:Y:S01]  /*2f20*/  LEA R0, P0, R2.reuse, c[0x0][0x1c8], 0x1 ;  /* 0x0000720002007a11 */ /* 0x040fe200078008ff */
[----:B------:R1:W-:Y:S03]  /*2f30*/  @!P6 LDGSTS.E.BYPASS.LTC128B.128 [R215+0x6100], [R6.64], !P4 ;  /* 0x0610000006d7efae */ /* 0x0003e6000e101d46 */
[----:B------:R-:W-:Y:S01]  /*2f40*/  LEA.HI.X R15, R2, c[0x0][0x1cc], R3, 0x1, P0 ;  /* 0x00007300020f7a11 */ /* 0x000fe200000f0c03 */
[----:B------:R-:W2:Y:S01]  /*2f50*/  SHFL.IDX PT, R10, R0, RZ, 0x181f ;  /* 0x00181fff000a7589 */ /* 0x000ea200000e0000 */
[----:B------:R-:W-:-:S03]  /*2f60*/  IMNMX R2, R136, 0x70, PT ;  /* 0x0000007088027817 */ /* 0x000fc60003800200 */
[----:B------:R-:W4:Y:S02]  /*2f70*/  SHFL.IDX PT, R11, R15, RZ, 0x181f ;  /* 0x00181fff0f0b7589 */ /* 0x000f2400000e0000 */
[----:B------:R-:W-:Y:S02]  /*2f80*/  IMAD.IADD R8, R2, 0x1, -R19 ;  /* 0x0000000102087824 */ /* 0x000fe400078e0a13 */
[----:B------:R-:W-:Y:S03]  /*2f90*/  SHFL.IDX PT, R13, R15, 0x2, 0x181f ;  /* 0x00581f000f0d7f89 */ /* 0x000fe600000e0000 */
[----:B------:R-:W-:Y:S01]  /*2fa0*/  ISETP.GE.AND P6, PT, R8, 0x1, PT ;  /* 0x000000010800780c */ /* 0x000fe20003fc6270 */
[----:B------:R-:W-:Y:S04]  /*2fb0*/  STL.64 [R1+0x28], R24 ;  /* 0x0000281801007387 */ /* 0x000fe80000100a00 */
[----:B------:R-:W-:Y:S01]  /*2fc0*/  STL [R1+0x34], R22 ;  /* 0x0000341601007387 */ /* 0x000fe20000100800 */
[----:B---3--:R-:W-:-:S04]  /*2fd0*/  @!P1 LEA R4, P0, R238, R12, 0x1 ;  /* 0x0000000cee049211 */ /* 0x008fc800078008ff */
[-C--:B------:R-:W-:Y:S02]  /*2fe0*/  @!P1 LEA.HI.X R5, R238, R9.reuse, R21, 0x1, P0 ;  /* 0x00000009ee059211 */ /* 0x080fe400000f0c15 */
[C---:B------:R-:W-:Y:S02]  /*2ff0*/  @!P1 LEA R2, P0, R248.reuse, R12, 0x1 ;  /* 0x0000000cf8029211 */ /* 0x040fe400078008ff */
[----:B------:R-:W-:Y:S02]  /*3000*/  SHFL.IDX PT, R12, R15, 0x1, 0x181f ;  /* 0x00381f000f0c7f89 */ /* 0x000fe400000e0000 */
[----:B------:R-:W-:Y:S02]  /*3010*/  @!P1 LEA.HI.X R3, R248, R9, R20, 0x1, P0 ;  /* 0x00000009f8039211 */ /* 0x000fe400000f0c14 */
[----:B------:R-:W1:Y:S04]  /*3020*/  SHFL.IDX PT, R9, R0, 0x1, 0x181f ;  /* 0x00381f0000097f89 */ /* 0x000e6800000e0000 */
[----:B------:R2:W-:Y:S01]  /*3030*/  @!P1 LDGSTS.E.BYPASS.LTC128B.128 [R215+0x3100], [R4.64], !P5 ;  /* 0x0310000004d79fae */ /* 0x0005e2000e901d46 */
[----:B------:R-:W-:-:S03]  /*3040*/  @P6 ISETP.GE.AND P5, PT, R238, c[0x0][0x1d4], PT ;  /* 0x00007500ee006a0c */ /* 0x000fc60003fa6270 */
[----:B------:R3:W-:Y:S01]  /*3050*/  @!P1 LDGSTS.E.BYPASS.LTC128B.128 [R215+0x7100], [R2.64], !P4 ;  /* 0x0710000002d79fae */ /* 0x0007e2000e101d46 */
[----:B------:R-:W-:Y:S02]  /*3060*/  @P6 ISETP.GE.AND P1, PT, R248, c[0x0][0x1d4], PT ;  /* 0x00007500f8006a0c */ /* 0x000fe40003f26270 */
[----:B------:R-:W-:Y:S01]  /*3070*/  ISETP.GE.AND P4, PT, R8, 0x21, PT ;  /* 0x000000210800780c */ /* 0x000fe20003f86270 */
[----:B------:R-:W0:Y:S01]  /*3080*/  LDGDEPBAR ;  /* 0x00000000000079af */ /* 0x000e220000000000 */
[----:B--2---:R-:W-:-:S04]  /*3090*/  @P6 LEA R4, P0, R238, R10, 0x1 ;  /* 0x0000000aee046211 */ /* 0x004fc800078008ff */
[-C--:B----4-:R-:W-:Y:S02]  /*30a0*/  @P6 LEA.HI.X R5, R238, R11.reuse, R21, 0x1, P0 ;  /* 0x0000000bee056211 */ /* 0x090fe400000f0c15 */
[C---:B---3--:R-:W-:Y:S02]  /*30b0*/  @P6 LEA R2, P0, R248.reuse, R10, 0x1 ;  /* 0x0000000af8026211 */ /* 0x048fe400078008ff */
[----:B------:R-:W2:Y:S02]  /*30c0*/  SHFL.IDX PT, R10, R0, 0x2, 0x181f ;  /* 0x00581f00000a7f89 */ /* 0x000ea400000e0000 */
[----:B------:R-:W-:Y:S02]  /*30d0*/  @P6 LEA.HI.X R3, R248, R11, R20, 0x1, P0 ;  /* 0x0000000bf8036211 */ /* 0x000fe400000f0c14 */
[----:B------:R3:W-:Y:S01]  /*30e0*/  @P6 LDGSTS.E.BYPASS.LTC128B.128 [R215+0x8100], [R4.64], !P5 ;  /* 0x0810000004d76fae */ /* 0x0007e2000e901d46 */
[C---:B------:R-:W-:Y:S02]  /*30f0*/  @P4 ISETP.GE.AND P0, PT, R238.reuse, c[0x0][0x1d4], PT ;  /* 0x00007500ee004a0c */ /* 0x040fe40003f06270 */
[----:B-1----:R-:W-:Y:S01]  /*3100*/  @P4 LEA R6, P5, R238, R9, 0x1 ;  /* 0x00000009ee064211 */ /* 0x002fe200078a08ff */
[----:B------:R1:W-:Y:S01]  /*3110*/  @P6 LDGSTS.E.BYPASS.LTC128B.128 [R215+0xb900], [R2.64], !P1 ;  /* 0x0b90000002d76fae */ /* 0x0003e2000c901d46 */
[----:B------:R-:W-:-:S02]  /*3120*/  ISETP.GE.AND P6, PT, R8, 0x41, PT ;  /* 0x000000410800780c */ /* 0x000fc40003fc6270 */
[----:B------:R-:W-:Y:S01]  /*3130*/  @P4 ISETP.GE.AND P1, PT, R248, c[0x0][0x1d4], PT ;  /* 0x00007500f8004a0c */ /* 0x000fe20003f26270 */
[----:B------:R4:W1:Y:S01]  /*3140*/  SHFL.IDX PT, R11, R0, 0x3, 0x181f ;  /* 0x00781f00000b7f89 */ /* 0x00086200000e0000 */
[----:B------:R-:W-:-:S05]  /*3150*/  @P4 LEA.HI.X R7, R238, R12, R21, 0x1, P5 ;  /* 0x0000000cee074211 */ /* 0x000fca00028f0c15 */
[----:B------:R2:W-:Y:S04]  /*3160*/  @P4 LDGSTS.E.BYPASS.LTC128B.128 [R215+0x9100], [R6.64], !P0 ;  /* 0x0910000006d74fae */ /* 0x0005e8000c101d46 */
[----:B------:R-:W-:Y:S01]  /*3170*/  @P6 ISETP.GE.AND P0, PT, R238, c[0x0][0x1d4], PT ;  /* 0x00007500ee006a0c */ /* 0x000fe20003f06270 */
[----:B---3--:R-:W-:Y:S02]  /*3180*/  IMAD R4, R14, c[0x0][0x208], RZ ;  /* 0x000082000e047a24 */ /* 0x008fe400078e02ff */
[----:B------:R-:W-:Y:S02]  /*3190*/  IMAD.SHL.U32 R14, R238, 0x2, RZ ;  /* 0x00000002ee0e7824 */ /* 0x000fe400078e00ff */
[C---:B------:R-:W-:Y:S01]  /*31a0*/  IMAD R5, R223.reuse, c[0x0][0x20c], R4 ;  /* 0x00008300df057a24 */ /* 0x040fe200078e0204 */
[C---:B------:R-:W-:Y:S01]  /*31b0*/  @P4 LEA R4, P5, R248.reuse, R9, 0x1 ;  /* 0x00000009f8044211 */ /* 0x040fe200078a08ff */
[----:B-1----:R-:W-:Y:S01]  /*31c0*/  IMAD.WIDE.U32 R2, R223, c[0x0][0x208], RZ ;  /* 0x00008200df027a25 */ /* 0x002fe200078e00ff */
[----:B------:R-:W1:Y:S03]  /*31d0*/  SHFL.IDX PT, R9, R15, 0x3, 0x181f ;  /* 0x00781f000f097f89 */ /* 0x000e6600000e0000 */
[----:B------:R-:W-:Y:S01]  /*31e0*/  IMAD.IADD R3, R3, 0x1, R5 ;  /* 0x0000000103037824 */ /* 0x000fe200078e0205 */
[----:B------:R-:W-:Y:S01]  /*31f0*/  @P4 LEA.HI.X R5, R248, R12, R20, 0x1, P5 ;  /* 0x0000000cf8054211 */ /* 0x000fe200028f0c14 */
[----:B----4-:R-:W-:Y:S01]  /*3200*/  IMAD R0, R16, c[0x0][0x218], RZ ;  /* 0x0000860010007a24 */ /* 0x010fe200078e02ff */
[----:B------:R-:W-:Y:S01]  /*3210*/  ISETP.GE.AND P5, PT, R8, 0x61, PT ;  /* 0x000000610800780c */ /* 0x000fe20003fa6270 */
[----:B------:R-:W-:-:S02]  /*3220*/  IMAD.WIDE.U32 R2, R219, c[0x0][0x218], R2 ;  /* 0x00008600db027a25 */ /* 0x000fc400078e0002 */
[----:B------:R3:W-:Y:S01]  /*3230*/  @P4 LDGSTS.E.BYPASS.LTC128B.128 [R215+0xc900], [R4.64], !P1 ;  /* 0x0c90000004d74fae */ /* 0x0007e2000c901d46 */
[-C--:B--2---:R-:W-:Y:S01]  /*3240*/  @P6 LEA R6, P4, R248, R10.reuse, 0x1 ;  /* 0x0000000af8066211 */ /* 0x084fe200078808ff */
[----:B------:R-:W-:Y:S01]  /*3250*/  IMAD R7, R219, c[0x0][0x21c], R0 ;  /* 0x00008700db077a24 */ /* 0x000fe200078e0200 */
[----:B---3--:R-:W-:-:S04]  /*3260*/  @P6 LEA R4, P1, R238, R10, 0x1 ;  /* 0x0000000aee046211 */ /* 0x008fc800078208ff */
[----:B------:R-:W-:Y:S02]  /*3270*/  @P6 LEA.HI.X R5, R238, R13, R21, 0x1, P1 ;  /* 0x0000000dee056211 */ /* 0x000fe400008f0c15 */
[----:B------:R-:W-:-:S03]  /*3280*/  IADD3 R0, P1, R2, R24, RZ ;  /* 0x0000001802007210 */ /* 0x000fc60007f3e0ff */
[----:B------:R2:W-:Y:S01]  /*3290*/  @P6 LDGSTS.E.BYPASS.LTC128B.128 [R215+0xa100], [R4.64], !P0 ;  /* 0x0a10000004d76fae */ /* 0x0005e2000c101d46 */
[----:B------:R-:W-:Y:S02]  /*32a0*/  IADD3.X R3, R22, R3, R7, P1, !PT ;  /* 0x0000000316037210 */ /* 0x000fe40000ffe407 */
[C---:B------:R-:W-:Y:S01]  /*32b0*/  @P6 LEA.HI.X R7, R248.reuse, R13, R20, 0x1, P4 ;  /* 0x0000000df8076211 */ /* 0x040fe200020f0c14 */
[----:B------:R-:W-:Y:S01]  /*32c0*/  IMAD.SHL.U32 R13, R248, 0x2, RZ ;  /* 0x00000002f80d7824 */ /* 0x000fe200078e00ff */
[----:B------:R-:W-:Y:S02]  /*32d0*/  LEA R12, P4, R0, c[0x0][0x1f8], 0x1 ;  /* 0x00007e00000c7a11 */ /* 0x000fe400078808ff */
[----:B------:R-:W-:Y:S02]  /*32e0*/  @P6 ISETP.GE.AND P1, PT, R248, c[0x0][0x1d4], PT ;  /* 0x00007500f8006a0c */ /* 0x000fe40003f26270 */
[----:B------:R-:W-:Y:S01]  /*32f0*/  LEA.HI.X R10, R0, c[0x0][0x1fc], R3, 0x1, P4 ;  /* 0x00007f00000a7a11 */ /* 0x000fe200020f0c03 */
[----:B------:R-:W3:Y:S01]  /*3300*/  SHFL.IDX PT, R8, R12, RZ, 0x181f ;  /* 0x00181fff0c087589 */ /* 0x000ee200000e0000 */
[----:B------:R-:W-:Y:S01]  /*3310*/  @P5 ISETP.GE.AND P4, PT, R238, c[0x0][0x1d4], PT ;  /* 0x00007500ee005a0c */ /* 0x000fe20003f86270 */
[----:B------:R-:W-:Y:S01]  /*3320*/  IMAD.IADD R0, R136, 0x1, -R19 ;  /* 0x0000000188007824 */ /* 0x000fe200078e0a13 */
[----:B------:R-:W-:-:S04]  /*3330*/  SHF.R.S32.HI R22, RZ, 0x1f, R23 ;  /* 0x0000001fff167819 */ /* 0x000fc80000011417 */
[----:B------:R-:W-:-:S03]  /*3340*/  LEA.HI R22, R22, R23, RZ, 0x3 ;  /* 0x0000001716167211 */ /* 0x000fc600078f18ff */
[----:B------:R4:W-:Y:S01]  /*3350*/  @P6 LDGSTS.E.BYPASS.LTC128B.128 [R215+0xd900], [R6.64], !P1 ;  /* 0x0d90000006d76fae */ /* 0x0009e2000c901d46 */
[----:B------:R-:W-:-:S05]  /*3360*/  LOP3.LUT R22, R22, 0xfffffff8, RZ, 0xc0, !PT ;  /* 0xfffffff816167812 */ /* 0x000fca00078ec0ff */
[----:B------:R-:W-:Y:S01]  /*3370*/  IMAD.IADD R22, R23, 0x1, -R22 ;  /* 0x0000000117167824 */ /* 0x000fe200078e0a16 */
[----:B--2---:R-:W-:-:S04]  /*3380*/  @P5 LEA R4, P0, R238, R11, 0x1 ;  /* 0x0000000bee045211 */ /* 0x004fc800078008ff */
[----:B-1----:R-:W-:Y:S02]  /*3390*/  @P5 LEA.HI.X R5, R238, R9, R21, 0x1, P0 ;  /* 0x00000009ee055211 */ /* 0x002fe400000f0c15 */
[----:B------:R-:W-:Y:S02]  /*33a0*/  @P5 LEA R2, P0, R248, R11, 0x1 ;  /* 0x0000000bf8025211 */ /* 0x000fe400078008ff */
[----:B------:R-:W-:Y:S01]  /*33b0*/  LOP3.LUT P1, RZ, R22, 0x2, RZ, 0xc0, !PT ;  /* 0x0000000216ff7812 */ /* 0x000fe2000782c0ff */
[----:B------:R1:W-:Y:S01]  /*33c0*/  @P5 LDGSTS.E.BYPASS.LTC128B.128 [R215+0xb100], [R4.64], !P4 ;  /* 0x0b10000004d75fae */ /* 0x0003e2000e101d46 */
[C---:B------:R-:W-:Y:S02]  /*33d0*/  @P5 LEA.HI.X R3, R248.reuse, R9, R20, 0x1, P0 ;  /* 0x00000009f8035211 */ /* 0x040fe400000f0c14 */
[----:B------:R-:W-:Y:S01]  /*33e0*/  @P5 ISETP.GE.AND P0, PT, R248, c[0x0][0x1d4], PT ;  /* 0x00007500f8005a0c */ /* 0x000fe20003f06270 */
[----:B------:R-:W2:Y:S01]  /*33f0*/  SHFL.IDX PT, R9, R10, RZ, 0x181f ;  /* 0x00181fff0a097589 */ /* 0x000ea200000e0000 */
[----:B------:R-:W-:-:S03]  /*3400*/  ISETP.GE.AND P4, PT, R238, c[0x0][0x1d4], PT ;  /* 0x00007500ee007a0c */ /* 0x000fc60003f86270 */
[----:B------:R-:W-:Y:S01]  /*3410*/  SHFL.IDX PT, R11, R10, 0x2, 0x181f ;  /* 0x00581f000a0b7f89 */ /* 0x000fe200000e0000 */
[----:B------:R-:W-:-:S03]  /*3420*/  ISETP.LT.OR P6, PT, R0, 0x1, P4 ;  /* 0x000000010000780c */ /* 0x000fc600027c1670 */
[----:B----4-:R-:W4:Y:S01]  /*3430*/  SHFL.IDX PT, R6, R12, 0x1, 0x181f ;  /* 0x00381f000c067f89 */ /* 0x010f2200000e0000 */
[----:B------:R-:W-:-:S03]  /*3440*/  @P1 IADD3 R195, R188, -0x20, RZ ;  /* 0xffffffe0bcc31810 */ /* 0x000fc60007ffe0ff */
[----:B------:R3:W-:Y:S01]  /*3450*/  @P5 LDGSTS.E.BYPASS.LTC128B.128 [R215+0xe900], [R2.64], !P0 ;  /* 0x0e90000002d75fae */ /* 0x0007e2000c101d46 */
[----:B------:R-:W-:Y:S02]  /*3460*/  ISETP.GE.AND P0, PT, R248, c[0x0][0x1d4], PT ;  /* 0x00007500f8007a0c */ /* 0x000fe40003f06270 */
[C---:B------:R-:W-:Y:S01]  /*3470*/  IADD3 R209, R195.reuse, 0x3000, RZ ;  /* 0x00003000c3d17810 */ /* 0x040fe20007ffe0ff */
[----:B------:R-:W0:Y:S01]  /*3480*/  LDGDEPBAR ;  /* 0x00000000000079af */ /* 0x000e220000000000 */
[----:B------:R-:W-:Y:S02]  /*3490*/  ISETP.LT.OR P5, PT, R0, 0x1, P0 ;  /* 0x000000010000780c */ /* 0x000fe400007a1670 */
[C---:B------:R-:W-:Y:S01]  /*34a0*/  IADD3 R208, R195.reuse, 0x2800, RZ ;  /* 0x00002800c3d07810 */ /* 0x040fe20007ffe0ff */
[----:B------:R-:W1:Y:S01]  /*34b0*/  SHFL.IDX PT, R7, R10, 0x1, 0x181f ;  /* 0x00381f000a077f89 */ /* 0x000e6200000e0000 */
[C---:B------:R-:W-:Y:S02]  /*34c0*/  IADD3 R207, R195.reuse, 0x2000, RZ ;  /* 0x00002000c3cf7810 */ /* 0x040fe40007ffe0ff */
[----:B------:R-:W-:-:S02]  /*34d0*/  IADD3 R206, R195, 0x1800, RZ ;  /* 0x00001800c3ce7810 */ /* 0x000fc40007ffe0ff */
[C---:B------:R-:W-:Y:S02]  /*34e0*/  IADD3 R205, R195.reuse, 0x1000, RZ ;  /* 0x00001000c3cd7810 */ /* 0x040fe40007ffe0ff */
[----:B------:R-:W-:Y:S02]  /*34f0*/  IADD3 R204, R195, 0x800, RZ ;  /* 0x00000800c3cc7810 */ /* 0x000fe40007ffe0ff */
[----:B---3--:R-:W-:Y:S01]  /*3500*/  IADD3 R2, P1, R8, R14, RZ ;  /* 0x0000000e08027210 */ /* 0x008fe20007f3e0ff */
[----:B------:R-:W-:-:S04]  /*3510*/  DEPBAR.LE SB0, 0x1 ;  /* 0x000080400000791a */ /* 0x000fc80000000000 */
[----:B------:R-:W-:Y:S01]  /*3520*/  BAR.SYNC.DEFER_BLOCKING 0x0 ;  /* 0x0000000000007b1d */ /* 0x000fe20000010000 */
[----:B--2---:R-:W-:Y:S01]  /*3530*/  IMAD.X R3, R9, 0x1, R220, P1 ;  /* 0x0000000109037824 */ /* 0x004fe200008e06dc */
[----:B-1----:R-:W-:-:S04]  /*3540*/  IADD3 R4, P1, R8, R13, RZ ;  /* 0x0000000d08047210 */ /* 0x002fc80007f3e0ff */
[----:B------:R-:W1:Y:S01]  /*3550*/  SHFL.IDX PT, R8, R12, 0x2, 0x181f ;  /* 0x00581f000c087f89 */ /* 0x000e6200000e0000 */
[----:B------:R-:W-:-:S03]  /*3560*/  IMAD.X R5, R9, 0x1, R221, P1 ;  /* 0x0000000109057824 */ /* 0x000fc600008e06dd */
        /* <DEDUP_REMOVED lines=43> */
[----:B----4-:R-:W-:-:S03]  /*3820*/  IADD3 R2, P1, R8, R13, RZ ;  /* 0x0000000d08027210 */ /* 0x010fc60007f3e0ff */
[----:B------:R-:W1:Y:S02]  /*3830*/  S2R R13, SR_TID.X ;  /* 0x00000000000d7919 */ /* 0x000e640000002100 */
[----:B------:R-:W-:Y:S01]  /*3840*/  IMAD.X R3, R11, 0x1, R221, P1 ;  /* 0x000000010b037824 */ /* 0x000fe200008e06dd */
[----:B------:R-:W-:-:S04]  /*3850*/  ISETP.GT.AND P1, PT, R18, 0x6f, PT ;  /* 0x0000006f1200780c */ /* 0x000fc80003f24270 */
[----:B------:R2:W-:Y:S01]  /*3860*/  LDGSTS.E.BYPASS.LTC128B.128 [R215+0x5900], [R2.64], !P5 ;  /* 0x0590000002d77fae */ /* 0x0005e2000e901d46 */
[----:B-1----:R-:W-:-:S13]  /*3870*/  ISETP.GT.AND P5, PT, R13, 0x7f, PT ;  /* 0x0000007f0d00780c */ /* 0x002fda0003fa4270 */
[----:B------:R-:W-:Y:S05]  /*3880*/  @P5 BRA `(.L_x_1326) ;  /* 0x0000010000005947 */ /* 0x000fea0003800000 */
[----:B--23--:R-:W-:Y:S05]  /*3890*/  BRA.DIV ~URZ, `(.L_x_1327) ;  /* 0x00010e927f007947 */ /* 0x00cfea000b800000 */
[----:B------:R1:W2:Y:S04]  /*38a0*/  SHFL.IDX PT, R6, R10, 0x3, 0x181f ;  /* 0x00781f000a067f89 */ /* 0x0002a800000e0000 */
[----:B------:R1:W3:Y:S02]  /*38b0*/  SHFL.IDX PT, R2, R12, 0x3, 0x181f ;  /* 0x00781f000c027f89 */ /* 0x0002e400000e0000 */
.L_x_1444:
[----:B------:R-:W-:Y:S01]  /*38c0*/  IMAD.SHL.U32 R4, R238, 0x2, RZ ;  /* 0x00000002ee047824 */ /* 0x000fe200078e00ff */
[----:B------:R-:W-:Y:S01]  /*38d0*/  ISETP.LT.OR P4, PT, R0, 0x61, P4 ;  /* 0x000000610000780c */ /* 0x000fe20002781670 */
        /* <DEDUP_REMOVED lines=11> */
.L_x_1326:
[----:B--23--:R-:W-:Y:S05]  /*3990*/  BSYNC B0 ;  /* 0x0000000000007941 */ /* 0x00cfea0003800000 */
.L_x_1325:
[----:B------:R-:W2:Y:S04]  /*39a0*/  S2R R2, SR_TID.X ;  /* 0x0000000000027919 */ /* 0x000ea80000002100 */
[----:B------:R-:W0:Y:S01]  /*39b0*/  LDGDEPBAR ;  /* 0x00000000000079af */ /* 0x000e220000000000 */
[----:B------:R-:W-:Y:S01]  /*39c0*/  WARPSYNC 0xffffffff ;  /* 0xffffffff00007948 */ /* 0x000fe20003800000 */
[C---:B------:R-:W-:Y:S08]  /*39d0*/  HMMA.16816.F32.BF16 R4, R128.reuse, R54, RZ ;  /* 0x000000368004723c */ /* 0x040ff000000418ff */
[C---:B------:R-:W-:Y:S08]  /*39e0*/  HMMA.16816.F32.BF16 R16, R128.reuse, R48, RZ ;  /* 0x000000308010723c */ /* 0x040ff000000418ff */
[----:B------:R-:W-:Y:S01]  /*39f0*/  HMMA.16816.F32.BF16 R40, R128, R36, RZ ;  /* 0x000000248028723c */ /* 0x000fe200000418ff */
[----:B--2---:R-:W-:-:S04]  /*3a00*/  SHF.R.S32.HI R0, RZ, 0x1f, R2 ;  /* 0x0000001fff007819 */ /* 0x004fc80000011402 */
[----:B------:R-:W-:-:S03]  /*3a10*/  LEA.HI R0, R0, R2, RZ, 0x3 ;  /* 0x0000000200007211 */ /* 0x000fc600078f18ff */
[----:B------:R-:W-:Y:S01]  /*3a20*/  HMMA.16816.F32.BF16 R24, R128, R20, RZ ;  /* 0x000000148018723c */ /* 0x000fe200000418ff */
[----:B------:R-:W-:-:S04]  /*3a30*/  LOP3.LUT R0, R0, 0xfffffff8, RZ, 0xc0, !PT ;  /* 0xfffffff800007812 */ /* 0x000fc800078ec0ff */
[----:B------:R-:W-:-:S03]  /*3a40*/  IADD3 R0, -R0, R2, RZ ;  /* 0x0000000200007210 */ /* 0x000fc60007ffe1ff */
[----:B------:R-:W-:Y:S01]  /*3a50*/  HMMA.16816.F32.BF16 R36, R128, R38, RZ ;  /* 0x000000268024723c */ /* 0x000fe200000418ff */
[----:B------:R-:W2:Y:S01]  /*3a60*/  LDL R2, [R1] ;  /* 0x0000000001027983 */ /* 0x000ea20000100800 */
[----:B------:R-:W-:Y:S02]  /*3a70*/  LOP3.LUT P0, RZ, R0, 0x4, RZ, 0xc0, !PT ;  /* 0x0000000400ff7812 */ /* 0x000fe4000780c0ff */
[----:B------:R-:W-:-:S04]  /*3a80*/  MOV R0, 0x40 ;  /* 0x0000004000007802 */ /* 0x000fc80000000f00 */
[----:B------:R-:W-:Y:S01]  /*3a90*/  SEL R0, R0, 0xffffffc0, !P0 ;  /* 0xffffffc000007807 */ /* 0x000fe20004000000 */
[----:B------:R-:W-:Y:S03]  /*3aa0*/  HMMA.16816.F32.BF16 R80, R132, R58, R4 ;  /* 0x0000003a8450723c */ /* 0x000fe60000041804 */
[----:B------:R-:W-:-:S05]  /*3ab0*/  IADD3 R190, R188, R0, RZ ;  /* 0x00000000bcbe7210 */ /* 0x000fca0007ffe0ff */
[C---:B------:R-:W-:Y:S01]  /*3ac0*/  HMMA.16816.F32.BF16 R20, R128.reuse, R22, RZ ;  /* 0x000000168014723c */ /* 0x040fe200000418ff */
[----:B------:R-:W3:Y:S04]  /*3ad0*/  LDSM.16.M88.4 R4, [R190] ;  /* 0x00000000be04783b */ /* 0x000ee80000000200 */
[----:B------:R-:W-:Y:S03]  /*3ae0*/  LDSM.16.M88.4 R44, [R190+0x1800] ;  /* 0x00180000be2c783b */ /* 0x000fe60000000200 */
[C---:B-1----:R-:W-:Y:S08]  /*3af0*/  HMMA.16816.F32.BF16 R12, R128.reuse, R50, RZ ;  /* 0x00000032800c723c */ /* 0x042ff000000418ff */
[----:B------:R-:W-:Y:S08]  /*3b00*/  HMMA.16816.F32.BF16 R8, R128, R52, RZ ;  /* 0x000000348008723c */ /* 0x000ff000000418ff */
[----:B------:R-:W-:Y:S08]  /*3b10*/  HMMA.16816.F32.BF16 R100, R132, R60, R16 ;  /* 0x0000003c8464723c */ /* 0x000ff00000041810 */
[C---:B------:R-:W-:Y:S08]  /*3b20*/  HMMA.16816.F32.BF16 R16, R128.reuse, R78, RZ ;  /* 0x0000004e8010723c */ /* 0x040ff000000418ff */
[----:B------:R-:W-:Y:S08]  /*3b30*/  HMMA.16816.F32.BF16 R32, R128, R28, RZ ;  /* 0x0000001c8020723c */ /* 0x000ff000000418ff */
[C---:B------:R-:W-:Y:S01]  /*3b40*/  HMMA.16816.F32.BF16 R112, R132.reuse, R64, R24 ;  /* 0x000000408470723c */ /* 0x040fe20000041818 */
[----:B------:R-:W1:Y:S07]  /*3b50*/  LDSM.16.M88.4 R24, [R190+0x1000] ;  /* 0x00100000be18783b */ /* 0x000e6e0000000200 */
[----:B------:R-:W-:Y:S01]  /*3b60*/  HMMA.16816.F32.BF16 R84, R132, R74, R36 ;  /* 0x0000004a8454723c */ /* 0x000fe20000041824 */
[----:B------:R-:W-:-:S07]  /*3b70*/  IADD3 R189, R195, R0, RZ ;  /* 0x00000000c3bd7210 */ /* 0x000fce0007ffe0ff */
[----:B------:R-:W-:Y:S08]  /*3b80*/  HMMA.16816.F32.BF16 R28, R128, R30, RZ ;  /* 0x0000001e801c723c */ /* 0x000ff000000418ff */
[----:B------:R-:W-:Y:S01]  /*3b90*/  HMMA.16816.F32.BF16 R104, R132, R66, R20 ;  /* 0x000000428468723c */ /* 0x000fe20000041814 */
[----:B------:R-:W-:Y:S07]  /*3ba0*/  LDSM.16.M88.4 R64, [R189+0x800] ;  /* 0x00080000bd40783b */ /* 0x000fee0000000200 */
[----:B------:R-:W-:Y:S01]  /*3bb0*/  HMMA.16816.F32.BF16 R20, R128, R76, RZ ;  /* 0x0000004c8014723c */ /* 0x000fe200000418ff */
[----:B------:R-:W-:Y:S07]  /*3bc0*/  LDSM.16.M88.4 R76, [R190+0x2000] ;  /* 0x00200000be4c783b */ /* 0x000fee0000000200 */
[C---:B------:R-:W-:Y:S01]  /*3bd0*/  HMMA.16816.F32.BF16 R88, R132.reuse, R72, R40 ;  /* 0x000000488458723c */ /* 0x040fe20000041828 */
[----:B------:R-:W-:Y:S07]  /*3be0*/  LDSM.16.M88.4 R72, [R190+0x2800] ;  /* 0x00280000be48783b */ /* 0x000fee0000000200 */
[C---:B------:R-:W-:Y:S08]  /*3bf0*/  HMMA.16816.F32.BF16 R96, R132.reuse, R62, R12 ;  /* 0x0000003e8460723c */ /* 0x040ff0000004180c */
[----:B------:R-:W-:Y:S01]  /*3c00*/  HMMA.16816.F32.BF16 R92, R132, R56, R8 ;  /* 0x00000038845c723c */ /* 0x000fe20000041808 */
[----:B------:R-:W-:Y:S07]  /*3c10*/  LDSM.16.M88.4 R56, [R190+0x3000] ;  /* 0x00300000be38783b */ /* 0x000fee0000000200 */
[C---:B------:R-:W-:Y:S08]  /*3c20*/  HMMA.16816.F32.BF16 R12, R128.reuse, R116, RZ ;  /* 0x00000074800c723c */ /* 0x040ff000000418ff */
[----:B------:R-:W-:Y:S08]  /*3c30*/  HMMA.16816.F32.BF16 R8, R128, R118, RZ ;  /* 0x000000768008723c */ /* 0x000ff000000418ff */
[C---:B------:R-:W-:Y:S01]  /*3c40*/  HMMA.16816.F32.BF16 R48, R132.reuse, R122, R16 ;  /* 0x0000007a8430723c */ /* 0x040fe20000041810 */
[----:B------:R-:W4:Y:S07]  /*3c50*/  LDSM.16.M88.4 R16, [R189] ;  /* 0x00000000bd10783b */ /* 0x000f2e0000000200 */
[----:B------:R-:W-:Y:S08]  /*3c60*/  HMMA.16816.F32.BF16 R52, R132, R68, R32 ;  /* 0x000000448434723c */ /* 0x000ff00000041820 */
[----:B---3--:R-:W-:Y:S01]  /*3c70*/  HMMA.16816.F32.BF16 R32, R164, R6, R84 ;  /* 0x00000006a420723c */ /* 0x008fe20000041854 */
[----:B------:R-:W3:Y:S07]  /*3c80*/  LDSM.16.M88.4 R84, [R189+0x1000] ;  /* 0x00100000bd54783b */ /* 0x000eee0000000200 */
[C---:B------:R-:W-:Y:S01]  /*3c90*/  HMMA.16816.F32.BF16 R108, R132.reuse, R70, R28 ;  /* 0x00000046846c723c */ /* 0x040fe2000004181c */
[----:B------:R-:W5:Y:S07]  /*3ca0*/  LDSM.16.M88.4 R28, [R190+0x800] ;  /* 0x00080000be1c783b */ /* 0x000f6e0000000200 */
[----:B------:R-:W-:Y:S08]  /*3cb0*/  HMMA.16816.F32.BF16 R68, R132, R120, R20 ;  /* 0x000000788444723c */ /* 0x000ff00000041814 */
[----:B------:R-:W-:Y:S01]  /*3cc0*/  HMMA.16816.F32.BF16 R20, R164, R4, R88 ;  /* 0x00000004a414723c */ /* 0x000fe20000041858 */
[----:B------:R-:W2:Y:S07]  /*3cd0*/  LDSM.16.M88.4 R88, [R189+0x1800] ;  /* 0x00180000bd58783b */ /* 0x000eae0000000200 */
[C---:B------:R-:W-:Y:S08]  /*3ce0*/  HMMA.16816.F32.BF16 R40, R132.reuse, R124, R12 ;  /* 0x0000007c8428723c */ /* 0x040ff0000004180c */
[----:B------:R-:W-:Y:S08]  /*3cf0*/  HMMA.16816.F32.BF16 R36, R132, R126, R8 ;  /* 0x0000007e8424723c */ /* 0x000ff00000041808 */
[C---:B-1----:R-:W-:Y:S08]  /*3d00*/  HMMA.16816.F32.BF16 R12, R164.reuse, R24, R112 ;  /* 0x00000018a40c723c */ /* 0x042ff00000041870 */
[C---:B------:R-:W-:Y:S08]  /*3d10*/  HMMA.16816.F32.BF16 R8, R164.reuse, R26, R104 ;  /* 0x0000001aa408723c */ /* 0x040ff00000041868 */
[C---:B------:R-:W-:Y:S08]  /*3d20*/  HMMA.16816.F32.BF16 R4, R164.reuse, R44, R100 ;  /* 0x0000002ca404723c */ /* 0x040ff00000041864 */
[----:B------:R-:W-:Y:S01]  /*3d30*/  HMMA.16816.F32.BF16 R24, R164, R46, R96 ;  /* 0x0000002ea418723c */ /* 0x000fe20000041860 */
[----:B------:R-:W1:Y:S07]  /*3d40*/  LDSM.16.M88.4 R44, [R188+0x3800] ;  /* 0x00380000bc2c783b */ /* 0x000e6e0000000200 */
[----:B----4-:R-:W-:Y:S08]  /*3d50*/  HMMA.16816.F32.BF16 R20, R168, R16, R20 ;  /* 0x00000010a814723c */ /* 0x010ff00000041814 */
[C---:B------:R-:W-:Y:S01]  /*3d60*/  HMMA.16816.F32.BF16 R100, R164.reuse, R56, R40 ;  /* 0x00000038a464723c */ /* 0x040fe20000041828 */
[----:B------:R-:W-:Y:S07]  /*3d70*/  LDSM.16.M88.4 R40, [R189+0x2000] ;  /* 0x00200000bd28783b */ /* 0x000fee0000000200 */
[----:B------:R-:W-:Y:S01]  /*3d80*/  HMMA.16816.F32.BF16 R96, R164, R58, R36 ;  /* 0x0000003aa460723c */ /* 0x000fe20000041824 */
[----:B------:R-:W-:Y:S07]  /*3d90*/  LDSM.16.M88.4 R36, [R190+0x3800] ;  /* 0x00380000be24783b */ /* 0x000fee0000000200 */
[----:B---3--:R-:W-:Y:S01]  /*3da0*/  HMMA.16816.F32.BF16 R56, R168, R86, R8 ;  /* 0x00000056a838723c */ /* 0x008fe20000041808 */
[----:B------:R-:W3:Y:S07]  /*3db0*/  LDSM.16.M88.4 R8, [R195+0x3800] ;  /* 0x00380000c308783b */ /* 0x000eee0000000200 */
[C---:B-----5:R-:W-:Y:S08]  /*3dc0*/  HMMA.16816.F32.BF16 R52, R164.reuse, R28, R52 ;  /* 0x0000001ca434723c */ /* 0x060ff00000041834 */
[----:B------:R-:W-:Y:S08]  /*3dd0*/  HMMA.16816.F32.BF16 R60, R164, R30, R108 ;  /* 0x0000001ea43c723c */ /* 0x000ff0000004186c */
[----:B------:R-:W-:Y:S01]  /*3de0*/  HMMA.16816.F32.BF16 R28, R168, R18, R32 ;  /* 0x00000012a81c723c */ /* 0x000fe20000041820 */
[----:B------:R-:W4:Y:S04]  /*3df0*/  LDSM.16.M88.4 R16, [R189+0x2800] ;  /* 0x00280000bd10783b */ /* 0x000f280000000200 */
[----:B------:R-:W-:Y:S03]  /*3e00*/  LDSM.16.M88.4 R32, [R189+0x3000] ;  /* 0x00300000bd20783b */ /* 0x000fe60000000200 */
[C---:B------:R-:W-:Y:S08]  /*3e10*/  HMMA.16816.F32.BF16 R92, R164.reuse, R76, R92 ;  /* 0x0000004ca45c723c */ /* 0x040ff0000004185c */
[C---:B------:R-:W-:Y:S08]  /*3e20*/  HMMA.16816.F32.BF16 R80, R164.reuse, R78, R80 ;  /* 0x0000004ea450723c */ /* 0x040ff00000041850 */
[C---:B------:R-:W-:Y:S08]  /*3e30*/  HMMA.16816.F32.BF16 R68, R164.reuse, R72, R68 ;  /* 0x00000048a444723c */ /* 0x040ff00000041844 */
[----:B------:R-:W-:Y:S08]  /*3e40*/  HMMA.16816.F32.BF16 R76, R164, R74, R48 ;  /* 0x0000004aa44c723c */ /* 0x000ff00000041830 */
[C---:B--2---:R-:W-:Y:S08]  /*3e50*/  HMMA.16816.F32.BF16 R72, R168.reuse, R88, R4 ;  /* 0x00000058a848723c */ /* 0x044ff00000041804 */
[----:B------:R-:W-:Y:S01]  /*3e60*/  HMMA.16816.F32.BF16 R88, R168, R90, R24 ;  /* 0x0000005aa858723c */ /* 0x000fe20000041818 */
[----:B------:R-:W2:Y:S07]  /*3e70*/  LDSM.16.M88.4 R24, [R188+0x4000] ;  /* 0x00400000bc18783b */ /* 0x000eae0000000200 */
[----:B-1----:R-:W-:Y:S08]  /*3e80*/  HMMA.16816.F32.BF16 R4, R172, R44, R20 ;  /* 0x0000002cac04723c */ /* 0x002ff00000041814 */
[C---:B------:R-:W-:Y:S08]  /*3e90*/  HMMA.16816.F32.BF16 R52, R168.reuse, R64, R52 ;  /* 0x00000040a834723c */ /* 0x040ff00000041834 */
[----:B------:R-:W-:Y:S08]  /*3ea0*/  HMMA.16816.F32.BF16 R48, R168, R84, R12 ;  /* 0x00000054a830723c */ /* 0x000ff0000004180c */
[----:B------:R-:W-:Y:S01]  /*3eb0*/  HMMA.16816.F32.BF16 R12, R172, R46, R28 ;  /* 0x0000002eac0c723c */ /* 0x000fe2000004181c */
[----:B------:R-:W1:Y:S07]  /*3ec0*/  LDSM.16.M88.4 R44, [R195+0x4000] ;  /* 0x00400000c32c783b */ /* 0x000e6e0000000200 */
[----:B---3--:R-:W-:Y:S08]  /*3ed0*/  HMMA.16816.F32.BF16 R4, R176, R8, R4 ;  /* 0x00000008b004723c */ /* 0x008ff00000041804 */
[C---:B------:R-:W-:Y:S08]  /*3ee0*/  HMMA.16816.F32.BF16 R92, R168.reuse, R40, R92 ;  /* 0x00000028a85c723c */ /* 0x040ff0000004185c */
[C---:B------:R-:W-:Y:S01]  /*3ef0*/  HMMA.16816.F32.BF16 R80, R168.reuse, R42, R80 ;  /* 0x0000002aa850723c */ /* 0x040fe20000041850 */
[----:B------:R-:W3:Y:S07]  /*3f00*/  LDSM.16.M88.4 R40, [R188+0x4800] ;  /* 0x00480000bc28783b */ /* 0x000eee0000000200 */
[C---:B----4-:R-:W-:Y:S01]  /*3f10*/  HMMA.16816.F32.BF16 R84, R168.reuse, R16, R68 ;  /* 0x00000010a854723c */ /* 0x050fe20000041844 */
[----:B------:R-:W4:Y:S07]  /*3f20*/  LDSM.16.M88.4 R68, [R189+0x3800] ;  /* 0x00380000bd44783b */ /* 0x000f2e0000000200 */
[----:B------:R-:W-:Y:S01]  /*3f30*/  HMMA.16816.F32.BF16 R64, R168, R66, R60 ;  /* 0x00000042a840723c */ /* 0x000fe2000004183c */
[----:B------:R-:W-:Y:S07]  /*3f40*/  LDSM.16.M88.4 R60, [R188+0x5000] ;  /* 0x00500000bc3c783b */ /* 0x000fee0000000200 */
[----:B--2---:R-:W-:Y:S01]  /*3f50*/  HMMA.16816.F32.BF16 R20, R172, R24, R52 ;  /* 0x00000018ac14723c */ /* 0x004fe20000041834 */
[----:B------:R-:W2:Y:S07]  /*3f60*/  LDSM.16.M88.4 R52, [R190+0x4000] ;  /* 0x00400000be34783b */ /* 0x000eae0000000200 */
[----:B------:R-:W-:Y:S08]  /*3f70*/  HMMA.16816.F32.BF16 R12, R176, R10, R12 ;  /* 0x0000000ab00c723c */ /* 0x000ff0000004180c */
[----:B------:R-:W-:Y:S08]  /*3f80*/  HMMA.16816.F32.BF16 R8, R180, R36, R4 ;  /* 0x00000024b408723c */ /* 0x000ff00000041804 */
[----:B------:R-:W-:Y:S08]  /*3f90*/  HMMA.16816.F32.BF16 R76, R168, R18, R76 ;  /* 0x00000012a84c723c */ /* 0x000ff0000004184c */
[----:B------:R-:W-:Y:S01]  /*3fa0*/  HMMA.16816.F32.BF16 R16, R172, R26, R64 ;  /* 0x0000001aac10723c */ /* 0x000fe20000041840 */
[----:B------:R-:W-:Y:S07]  /*3fb0*/  LDSM.16.M88.4 R64, [R188+0x5800] ;  /* 0x00580000bc40783b */ /* 0x000fee0000000200 */
[C---:B------:R-:W-:Y:S08]  /*3fc0*/  HMMA.16816.F32.BF16 R100, R168.reuse, R32, R100 ;  /* 0x00000020a864723c */ /* 0x040ff00000041864 */
[----:B------:R-:W-:Y:S01]  /*3fd0*/  HMMA.16816.F32.BF16 R96, R168, R34, R96 ;  /* 0x00000022a860723c */ /* 0x000fe20000041860 */
[----:B------:R-:W5:Y:S07]  /*3fe0*/  LDSM.16.M88.4 R32, [R195+0x4800] ;  /* 0x00480000c320783b */ /* 0x000f6e0000000200 */
[----:B-1----:R-:W-:Y:S08]  /*3ff0*/  HMMA.16816.F32.BF16 R20, R176, R44, R20 ;  /* 0x0000002cb014723c */ /* 0x002ff00000041814 */
[----:B------:R-:W-:Y:S01]  /*4000*/  HMMA.16816.F32.BF16 R4, R180, R38, R12 ;  /* 0x00000026b404723c */ /* 0x000fe2000004180c */
[----:B------:R-:W-:Y:S07]  /*4010*/  LDSM.16.M88.4 R36, [R189+0x4800] ;  /* 0x00480000bd24783b */ /* 0x000fee0000000200 */
[----:B---3--:R-:W-:Y:S01]  /*4020*/  HMMA.16816.F32.BF16 R28, R172, R40, R48 ;  /* 0x00000028ac1c723c */ /* 0x008fe20000041830 */
[----:B------:R-:W1:Y:S07]  /*4030*/  LDSM.16.M88.4 R48, [R189+0x4000] ;  /* 0x00400000bd30783b */ /* 0x000e6e0000000200 */
[----:B----4-:R-:W-:Y:S08]  /*4040*/  HMMA.16816.F32.BF16 R24, R184, R68, R8 ;  /* 0x00000044b818723c */ /* 0x010ff00000041808 */
[----:B------:R-:W-:Y:S01]  /*4050*/  HMMA.16816.F32.BF16 R8, R176, R46, R16 ;  /* 0x0000002eb008723c */ /* 0x000fe20000041810 */
[----:B------:R-:W-:Y:S07]  /*4060*/  LDSM.16.M88.4 R44, [R195+0x5800] ;  /* 0x00580000c32c783b */ /* 0x000fee0000000200 */
[----:B------:R-:W-:Y:S01]  /*4070*/  HMMA.16816.F32.BF16 R56, R172, R42, R56 ;  /* 0x0000002aac38723c */ /* 0x000fe20000041838 */
[----:B------:R-:W3:Y:S07]  /*4080*/  LDSM.16.M88.4 R40, [R190+0x4800] ;  /* 0x00480000be28783b */ /* 0x000eee0000000200 */
[----:B--2---:R-:W-:Y:S01]  /*4090*/  HMMA.16816.F32.BF16 R16, R180, R52, R20 ;  /* 0x00000034b410723c */ /* 0x004fe20000041814 */
[----:B------:R-:W-:-:S07]  /*40a0*/  FMUL.FTZ R0, R24, c[0x0][0x320] ;  /* 0x0000c80018007a20 */ /* 0x000fce0000410000 */
[----:B------:R-:W-:Y:S01]  /*40b0*/  HMMA.16816.F32.BF16 R4, R184, R70, R4 ;  /* 0x00000046b804723c */ /* 0x000fe20000041804 */
[----:B------:R2:W4:Y:S07]  /*40c0*/  MUFU.TANH R105, R0 ;  /* 0x0000000000697308 */ /* 0x00052e0000002400 */
[----:B-----5:R-:W-:Y:S01]  /*40d0*/  HMMA.16816.F32.BF16 R12, R176, R32, R28 ;  /* 0x00000020b00c723c */ /* 0x020fe2000004181c */
[----:B------:R-:W5:Y:S01]  /*40e0*/  LDSM.16.M88.4 R28, [R195+0x5000] ;  /* 0x00500000c31c783b */ /* 0x000f620000000200 */
[----:B--2---:R-:W-:-:S06]  /*40f0*/  FMUL.FTZ R0, R25, c[0x0][0x320] ;  /* 0x0000c80019007a20 */ /* 0x004fcc0000410000 */
[----:B------:R-:W-:Y:S01]  /*4100*/  HMMA.16816.F32.BF16 R8, R180, R54, R8 ;  /* 0x00000036b408723c */ /* 0x000fe20000041808 */
[----:B------:R-:W-:Y:S01]  /*4110*/  LDSM.16.M88.4 R52, [R188+0x6000] ;  /* 0x00600000bc34783b */ /* 0x000fe20000000200 */
[----:B------:R2:W1:Y:S02]  /*4120*/  MUFU.TANH R104, R0 ;  /* 0x0000000000687308 */ /* 0x0004640000002400 */
[----:B--2---:R-:W-:-:S06]  /*4130*/  FMUL.FTZ R0, R26, c[0x0][0x320] ;  /* 0x0000c8001a007a20 */ /* 0x004fcc0000410000 */
[----:B------:R2:W1:Y:S01]  /*4140*/  MUFU.TANH R107, R0 ;  /* 0x00000000006b7308 */ /* 0x0004620000002400 */
[----:B------:R-:W-:Y:S01]  /*4150*/  HMMA.16816.F32.BF16 R68, R172, R62, R88 ;  /* 0x0000003eac44723c */ /* 0x000fe20000041858 */
[----:B--2---:R-:W-:-:S07]  /*4160*/  FMUL.FTZ R0, R27, c[0x0][0x320] ;  /* 0x0000c8001b007a20 */ /* 0x004fce0000410000 */
[----:B-1----:R-:W-:Y:S01]  /*4170*/  HMMA.16816.F32.BF16 R24, R184, R48, R16 ;  /* 0x00000030b818723c */ /* 0x002fe20000041810 */
[----:B------:R1:W2:Y:S07]  /*4180*/  MUFU.TANH R106, R0 ;  /* 0x00000000006a7308 */ /* 0x0002ae0000002400 */
[----:B------:R-:W-:Y:S01]  /*4190*/  HMMA.16816.F32.BF16 R72, R172, R60, R72 ;  /* 0x0000003cac48723c */ /* 0x000fe20000041848 */
[----:B-1----:R-:W-:-:S04]  /*41a0*/  FMUL.FTZ R0, R4, c[0x0][0x320] ;  /* 0x0000c80004007a20 */ /* 0x002fc80000410000 */
[----:B------:R1:W1:Y:S03]  /*41b0*/  MUFU.TANH R91, R0 ;  /* 0x00000000005b7308 */ /* 0x0002660000002400 */
[----:B------:R-:W-:Y:S01]  /*41c0*/  HMMA.16816.F32.BF16 R20, R176, R34, R56 ;  /* 0x00000022b014723c */ /* 0x000fe20000041838 */
[----:B------:R-:W2:Y:S07]  /*41d0*/  LDSM.16.M88.4 R32, [R190+0x5000] ;  /* 0x00500000be20783b */ /* 0x000eae0000000200 */
[----:B---3--:R-:W-:Y:S01]  /*41e0*/  HMMA.16816.F32.BF16 R16, R180, R40, R12 ;  /* 0x00000028b410723c */ /* 0x008fe2000004180c */
[----:B-1----:R-:W-:-:S04]  /*41f0*/  FMUL.FTZ R0, R5, c[0x0][0x320] ;  /* 0x0000c80005007a20 */ /* 0x002fc80000410000 */
[----:B------:R1:W3:Y:S03]  /*4200*/  MUFU.TANH R90, R0 ;  /* 0x00000000005a7308 */ /* 0x0002e60000002400 */
[----:B------:R-:W-:Y:S01]  /*4210*/  HMMA.16816.F32.BF16 R60, R172, R64, R92 ;  /* 0x00000040ac3c723c */ /* 0x000fe2000004185c */
[----:B-1----:R-:W-:-:S04]  /*4220*/  FMUL.FTZ R0, R6, c[0x0][0x320] ;  /* 0x0000c80006007a20 */ /* 0x002fc80000410000 */
[----:B------:R1:W1:Y:S03]  /*4230*/  MUFU.TANH R93, R0 ;  /* 0x00000000005d7308 */ /* 0x0002660000002400 */
[----:B------:R-:W-:Y:S01]  /*4240*/  HMMA.16816.F32.BF16 R64, R172, R66, R80 ;  /* 0x00000042ac40723c */ /* 0x000fe20000041850 */
[----:B-1----:R-:W-:-:S07]  /*4250*/  FMUL.FTZ R0, R7, c[0x0][0x320] ;  /* 0x0000c80007007a20 */ /* 0x002fce0000410000 */
[----:B------:R-:W-:Y:S01]  /*4260*/  HMMA.16816.F32.BF16 R4, R184, R50, R8 ;  /* 0x00000032b804723c */ /* 0x000fe20000041808 */
[----:B------:R-:W-:Y:S01]  /*4270*/  LDSM.16.M88.4 R48, [R188+0x6800] ;  /* 0x00680000bc30783b */ /* 0x000fe20000000200 */
[----:B------:R1:W1:Y:S06]  /*4280*/  MUFU.TANH R92, R0 ;  /* 0x00000000005c7308 */ /* 0x00026c0000002400 */
[----:B-----5:R-:W-:Y:S01]  /*4290*/  HMMA.16816.F32.BF16 R12, R176, R28, R72 ;  /* 0x0000001cb00c723c */ /* 0x020fe20000041848 */
[----:B-1----:R-:W-:-:S04]  /*42a0*/  FMUL.FTZ R0, R24, c[0x0][0x320] ;  /* 0x0000c80018007a20 */ /* 0x002fc80000410000 */
[----:B------:R1:W1:Y:S03]  /*42b0*/  MUFU.TANH R88, R0 ;  /* 0x0000000000587308 */ /* 0x0002660000002400 */
[----:B------:R-:W-:Y:S01]  /*42c0*/  HMMA.16816.F32.BF16 R8, R180, R42, R20 ;  /* 0x0000002ab408723c */ /* 0x000fe20000041814 */
[----:B------:R-:W5:Y:S01]  /*42d0*/  LDSM.16.M88.4 R40, [R189+0x5000] ;  /* 0x00500000bd28783b */ /* 0x000f620000000200 */
[----:B-1----:R-:W-:-:S04]  /*42e0*/  FMUL.FTZ R0, R25, c[0x0][0x320] ;  /* 0x0000c80019007a20 */ /* 0x002fc80000410000 */
[----:B------:R1:W1:Y:S02]  /*42f0*/  MUFU.TANH R82, R0 ;  /* 0x0000000000527308 */ /* 0x0002640000002400 */
[----:B------:R-:W-:Y:S01]  /*4300*/  HMMA.16816.F32.BF16 R20, R176, R30, R68 ;  /* 0x0000001eb014723c */ /* 0x000fe20000041844 */
[----:B------:R-:W2:Y:S01]  /*4310*/  LDSM.16.M88.4 R28, [R190+0x5800] ;  /* 0x00580000be1c783b */ /* 0x000ea20000000200 */
[----:B-1----:R-:W-:-:S04]  /*4320*/  FMUL.FTZ R0, R26, c[0x0][0x320] ;  /* 0x0000c8001a007a20 */ /* 0x002fc80000410000 */
[----:B------:R1:W1:Y:S02]  /*4330*/  MUFU.TANH R89, R0 ;  /* 0x0000000000597308 */ /* 0x0002640000002400 */
[----:B-1----:R-:W-:Y:S02]  /*4340*/  FMUL.FTZ R0, R27, c[0x0][0x320] ;  /* 0x0000c8001b007a20 */ /* 0x002fe40000410000 */
[----:B------:R-:W-:Y:S04]  /*4350*/  HMMA.16816.F32.BF16 R24, R184, R36, R16 ;  /* 0x00000024b818723c */ /* 0x000fe80000041810 */
[----:B------:R1:W1:Y:S02]  /*4360*/  MUFU.TANH R83, R0 ;  /* 0x0000000000537308 */ /* 0x0002640000002400 */
[----:B-1----:R-:W-:-:S06]  /*4370*/  FMUL.FTZ R0, R4, c[0x0][0x320] ;  /* 0x0000c80004007a20 */ /* 0x002fcc0000410000 */
[----:B------:R1:W1:Y:S01]  /*4380*/  MUFU.TANH R75, R0 ;  /* 0x00000000004b7308 */ /* 0x0002620000002400 */
[----:B--2---:R-:W-:Y:S01]  /*4390*/  HMMA.16816.F32.BF16 R16, R180, R32, R12 ;  /* 0x00000020b410723c */ /* 0x004fe2000004180c */
[----:B-1----:R-:W-:-:S06]  /*43a0*/  FMUL.FTZ R0, R5, c[0x0][0x320] ;  /* 0x0000c80005007a20 */ /* 0x002fcc0000410000 */
[----:B------:R1:W2:Y:S02]  /*43b0*/  MUFU.TANH R74, R0 ;  /* 0x00000000004a7308 */ /* 0x0002a40000002400 */
[----:B-1----:R-:W-:-:S06]  /*43c0*/  FMUL.FTZ R0, R6, c[0x0][0x320] ;  /* 0x0000c80006007a20 */ /* 0x002fcc0000410000 */
[----:B------:R1:W1:Y:S01]  /*43d0*/  MUFU.TANH R81, R0 ;  /* 0x0000000000517308 */ /* 0x0002620000002400 */
[----:B------:R-:W-:Y:S01]  /*43e0*/  HMMA.16816.F32.BF16 R12, R176, R44, R60 ;  /* 0x0000002cb00c723c */ /* 0x000fe2000004183c */
[----:B-1----:R-:W-:-:S07]  /*43f0*/  FMUL.FTZ R0, R7, c[0x0][0x320] ;  /* 0x0000c80007007a20 */ /* 0x002fce0000410000 */
[----:B------:R-:W-:Y:S01]  /*4400*/  HMMA.16816.F32.BF16 R4, R184, R38, R8 ;  /* 0x00000026b804723c */ /* 0x000fe20000041808 */
[----:B------:R-:W-:Y:S01]  /*4410*/  LDSM.16.M88.4 R36, [R189+0x5800] ;  /* 0x00580000bd24783b */ /* 0x000fe20000000200 */
[----:B------:R1:W1:Y:S06]  /*4420*/  MUFU.TANH R80, R0 ;  /* 0x0000000000507308 */ /* 0x00026c0000002400 */
[----:B------:R-:W-:Y:S01]  /*4430*/  HMMA.16816.F32.BF16 R8, R180, R34, R20 ;  /* 0x00000022b408723c */ /* 0x000fe20000041814 */
[----:B------:R-:W2:Y:S01]  /*4440*/  LDSM.16.M88.4 R32, [R195+0x6000] ;  /* 0x00600000c320783b */ /* 0x000ea20000000200 */
[----:B-1----:R-:W-:-:S04]  /*4450*/  FMUL.FTZ R0, R24, c[0x0][0x320] ;  /* 0x0000c80018007a20 */ /* 0x002fc80000410000 */
[----:B------:R1:W1:Y:S02]  /*4460*/  MUFU.TANH R71, R0 ;  /* 0x0000000000477308 */ /* 0x0002640000002400 */
[----:B-1----:R-:W-:-:S06]  /*4470*/  FMUL.FTZ R0, R25, c[0x0][0x320] ;  /* 0x0000c80019007a20 */ /* 0x002fcc0000410000 */
[----:B------:R1:W1:Y:S01]  /*4480*/  MUFU.TANH R70, R0 ;  /* 0x0000000000467308 */ /* 0x0002620000002400 */
[----:B------:R-:W-:Y:S01]  /*4490*/  HMMA.16816.F32.BF16 R56, R172, R52, R84 ;  /* 0x00000034ac38723c */ /* 0x000fe20000041854 */
[----:B-1----:R-:W-:-:S06]  /*44a0*/  FMUL.FTZ R0, R26, c[0x0][0x320] ;  /* 0x0000c8001a007a20 */ /* 0x002fcc0000410000 */
[----:B------:R1:W1:Y:S01]  /*44b0*/  MUFU.TANH R72, R0 ;  /* 0x0000000000487308 */ /* 0x0002620000002400 */
[----:B------:R-:W-:Y:S01]  /*44c0*/  HMMA.16816.F32.BF16 R20, R176, R46, R64 ;  /* 0x0000002eb014723c */ /* 0x000fe20000041840 */
[----:B------:R-:W2:Y:S01]  /*44d0*/  LDSM.16.M88.4 R44, [R190+0x6000] ;  /* 0x00600000be2c783b */ /* 0x000ea20000000200 */
[----:B-1----:R-:W-:-:S06]  /*44e0*/  FMUL.FTZ R0, R27, c[0x0][0x320] ;  /* 0x0000c8001b007a20 */ /* 0x002fcc0000410000 */
[----:B-----5:R-:W-:Y:S01]  /*44f0*/  HMMA.16816.F32.BF16 R24, R184, R40, R16 ;  /* 0x00000028b818723c */ /* 0x020fe20000041810 */
[----:B------:R1:W1:Y:S02]  /*4500*/  MUFU.TANH R73, R0 ;  /* 0x0000000000497308 */ /* 0x0002640000002400 */
[----:B-1----:R-:W-:-:S06]  /*4510*/  FMUL.FTZ R0, R4, c[0x0][0x320] ;  /* 0x0000c80004007a20 */ /* 0x002fcc0000410000 */
[----:B------:R1:W1:Y:S01]  /*4520*/  MUFU.TANH R69, R0 ;  /* 0x0000000000457308 */ /* 0x0002620000002400 */
[----:B------:R-:W-:Y:S08]  /*4530*/  HMMA.16816.F32.BF16 R52, R172, R54, R76 ;  /* 0x00000036ac34723c */ /* 0x000ff0000004184c */
[----:B------:R-:W-:Y:S01]  /*4540*/  HMMA.16816.F32.BF16 R16, R180, R28, R12 ;  /* 0x0000001cb410723c */ /* 0x000fe2000004180c */
[----:B-1----:R-:W-:-:S04]  /*4550*/  FMUL.FTZ R0, R5, c[0x0][0x320] ;  /* 0x0000c80005007a20 */ /* 0x002fc80000410000 */
[----:B------:R1:W1:Y:S02]  /*4560*/  MUFU.TANH R68, R0 ;  /* 0x0000000000447308 */ /* 0x0002640000002400 */
[----:B-1----:R-:W-:-:S06]  /*4570*/  FMUL.FTZ R0, R6, c[0x0][0x320] ;  /* 0x0000c80006007a20 */ /* 0x002fcc0000410000 */
[----:B------:R1:W1:Y:S01]  /*4580*/  MUFU.TANH R65, R0 ;  /* 0x0000000000417308 */ /* 0x0002620000002400 */
[----:B--2---:R-:W-:Y:S01]  /*4590*/  HMMA.16816.F32.BF16 R12, R176, R32, R56 ;  /* 0x00000020b00c723c */ /* 0x004fe20000041838 */
[----:B-1----:R-:W-:-:S07]  /*45a0*/  FMUL.FTZ R0, R7, c[0x0][0x320] ;  /* 0x0000c80007007a20 */ /* 0x002fce0000410000 */
[----:B------:R-:W-:Y:S01]  /*45b0*/  HMMA.16816.F32.BF16 R4, R184, R42, R8 ;  /* 0x0000002ab804723c */ /* 0x000fe20000041808 */
[----:B------:R-:W1:Y:S01]  /*45c0*/  LDSM.16.M88.4 R40, [R195+0x6800] ;  /* 0x00680000c328783b */ /* 0x000e620000000200 */
[----:B------:R2:W1:Y:S02]  /*45d0*/  MUFU.TANH R64, R0 ;  /* 0x0000000000407308 */ /* 0x0004640000002400 */
[----:B--2---:R-:W-:-:S06]  /*45e0*/  FMUL.FTZ R0, R24, c[0x0][0x320] ;  /* 0x0000c80018007a20 */ /* 0x004fcc0000410000 */
[----:B------:R2:W1:Y:S01]  /*45f0*/  MUFU.TANH R60, R0 ;  /* 0x00000000003c7308 */ /* 0x0004620000002400 */
[----:B------:R-:W-:Y:S01]  /*4600*/  HMMA.16816.F32.BF16 R8, R180, R30, R20 ;  /* 0x0000001eb408723c */ /* 0x000fe20000041814 */
[----:B--2---:R-:W-:-:S06]  /*4610*/  FMUL.FTZ R0, R25, c[0x0][0x320] ;  /* 0x0000c80019007a20 */ /* 0x004fcc0000410000 */
[----:B------:R2:W1:Y:S01]  /*4620*/  MUFU.TANH R58, R0 ;  /* 0x00000000003a7308 */ /* 0x0004620000002400 */
[----:B------:R-:W-:Y:S01]  /*4630*/  HMMA.16816.F32.BF16 R28, R176, R34, R52 ;  /* 0x00000022b01c723c */ /* 0x000fe20000041834 */
[----:B------:R-:W5:Y:S04]  /*4640*/  LDSM.16.M88.4 R52, [R189+0x6000] ;  /* 0x00600000bd34783b */ /* 0x000f680000000200 */
[----:B------:R-:W1:Y:S01]  /*4650*/  LDSM.16.M88.4 R32, [R190+0x6800] ;  /* 0x00680000be20783b */ /* 0x000e620000000200 */
[----:B--2---:R-:W-:-:S04]  /*4660*/  FMUL.FTZ R0, R26, c[0x0][0x320] ;  /* 0x0000c8001a007a20 */ /* 0x004fc80000410000 */
[----:B------:R2:W1:Y:S02]  /*4670*/  MUFU.TANH R63, R0 ;  /* 0x00000000003f7308 */ /* 0x0004640000002400 */
[----:B--2---:R-:W-:Y:S02]  /*4680*/  FMUL.FTZ R0, R27, c[0x0][0x320] ;  /* 0x0000c8001b007a20 */ /* 0x004fe40000410000 */
[----:B------:R-:W-:Y:S04]  /*4690*/  HMMA.16816.F32.BF16 R24, R184, R36, R16 ;  /* 0x00000024b818723c */ /* 0x000fe80000041810 */
[----:B------:R2:W1:Y:S04]  /*46a0*/  MUFU.TANH R62, R0 ;  /* 0x00000000003e7308 */ /* 0x0004680000002400 */
[----:B------:R-:W-:Y:S01]  /*46b0*/  HMMA.16816.F32.BF16 R16, R172, R48, R100 ;  /* 0x00000030ac10723c */ /* 0x000fe20000041864 */
[----:B--2---:R-:W-:-:S04]  /*46c0*/  FMUL.FTZ R0, R4, c[0x0][0x320] ;  /* 0x0000c80004007a20 */ /* 0x004fc80000410000 */
[----:B------:R2:W1:Y:S03]  /*46d0*/  MUFU.TANH R57, R0 ;  /* 0x0000000000397308 */ /* 0x0004660000002400 */
[----:B------:R-:W-:Y:S01]  /*46e0*/  HMMA.16816.F32.BF16 R20, R180, R44, R12 ;  /* 0x0000002cb414723c */ /* 0x000fe2000004180c */
[----:B--2---:R-:W-:-:S04]  /*46f0*/  FMUL.FTZ R0, R5, c[0x0][0x320] ;  /* 0x0000c80005007a20 */ /* 0x004fc80000410000 */
[----:B------:R2:W1:Y:S03]  /*4700*/  MUFU.TANH R56, R0 ;  /* 0x0000000000387308 */ /* 0x0004660000002400 */
[----:B------:R-:W-:Y:S01]  /*4710*/  HMMA.16816.F32.BF16 R8, R184, R38, R8 ;  /* 0x00000026b808723c */ /* 0x000fe20000041808 */
[----:B--2---:R-:W-:-:S04]  /*4720*/  FMUL.FTZ R0, R6, c[0x0][0x320] ;  /* 0x0000c80006007a20 */ /* 0x004fc80000410000 */
[----:B------:R2:W2:Y:S03]  /*4730*/  MUFU.TANH R61, R0 ;  /* 0x00000000003d7308 */ /* 0x0004a60000002400 */
[----:B-1----:R-:W-:Y:S01]  /*4740*/  HMMA.16816.F32.BF16 R12, R176, R40, R16 ;  /* 0x00000028b00c723c */ /* 0x002fe20000041810 */
[----:B--2---:R-:W-:-:S04]  /*4750*/  FMUL.FTZ R0, R7, c[0x0][0x320] ;  /* 0x0000c80007007a20 */ /* 0x004fc80000410000 */
[----:B------:R1:W2:Y:S03]  /*4760*/  MUFU.TANH R59, R0 ;  /* 0x00000000003b7308 */ /* 0x0002a60000002400 */
[----:B------:R-:W-:Y:S01]  /*4770*/  HMMA.16816.F32.BF16 R4, R172, R50, R96 ;  /* 0x00000032ac04723c */ /* 0x000fe20000041860 */
[----:B-1----:R-:W-:-:S04]  /*4780*/  FMUL.FTZ R0, R24, c[0x0][0x320] ;  /* 0x0000c80018007a20 */ /* 0x002fc80000410000 */
[----:B------:R1:W1:Y:S03]  /*4790*/  MUFU.TANH R37, R0 ;  /* 0x0000000000257308 */ /* 0x0002660000002400 */
[----:B------:R-:W-:Y:S01]  /*47a0*/  HMMA.16816.F32.BF16 R16, R180, R46, R28 ;  /* 0x0000002eb410723c */ /* 0x000fe2000004181c */
[----:B-1----:R-:W-:-:S04]  /*47b0*/  FMUL.FTZ R0, R25, c[0x0][0x320] ;  /* 0x0000c80019007a20 */ /* 0x002fc80000410000 */
[----:B------:R1:W1:Y:S03]  /*47c0*/  MUFU.TANH R36, R0 ;  /* 0x0000000000247308 */ /* 0x0002660000002400 */
[----:B-----5:R-:W-:Y:S01]  /*47d0*/  HMMA.16816.F32.BF16 R20, R184, R52, R20 ;  /* 0x00000034b814723c */ /* 0x020fe20000041814 */
[----:B-1----:R-:W-:-:S04]  /*47e0*/  FMUL.FTZ R0, R26, c[0x0][0x320] ;  /* 0x0000c8001a007a20 */ /* 0x002fc80000410000 */
[----:B------:R1:W1:Y:S03]  /*47f0*/  MUFU.TANH R51, R0 ;  /* 0x0000000000337308 */ /* 0x0002660000002400 */
[----:B------:R-:W-:Y:S01]  /*4800*/  HMMA.16816.F32.BF16 R4, R176, R42, R4 ;  /* 0x0000002ab004723c */ /* 0x000fe20000041804 */
[----:B-1----:R-:W-:Y:S02]  /*4810*/  FMUL.FTZ R0, R27, c[0x0][0x320] ;  /* 0x0000c8001b007a20 */ /* 0x002fe40000410000 */
[----:B------:R-:W1:Y:S05]  /*4820*/  LDSM.16.M88.4 R24, [R189+0x6800] ;  /* 0x00680000bd18783b */ /* 0x000e6a0000000200 */
[----:B------:R-:W-:Y:S01]  /*4830*/  HMMA.16816.F32.BF16 R12, R180, R32, R12 ;  /* 0x00000020b40c723c */ /* 0x000fe2000004180c */
[----:B------:R5:W1:Y:S01]  /*4840*/  MUFU.TANH R50, R0 ;  /* 0x0000000000327308 */ /* 0x000a620000002400 */
[----:B------:R-:W-:Y:S01]  /*4850*/  ISETP.GT.AND P0, PT, R138, R2, PT ;  /* 0x000000028a00720c */ /* 0x000fe20003f04270 */
[----:B------:R-:W-:-:S04]  /*4860*/  DEPBAR.LE SB0, 0x0 ;  /* 0x000080000000791a */ /* 0x000fc80000000000 */
[----:B-----5:R-:W-:-:S04]  /*4870*/  FMUL.FTZ R0, R8, c[0x0][0x320] ;  /* 0x0000c80008007a20 */ /* 0x020fc80000410000 */
[----:B------:R5:W1:Y:S01]  /*4880*/  MUFU.TANH R31, R0 ;  /* 0x00000000001f7308 */ /* 0x000a620000002400 */
[----:B------:R-:W-:Y:S01]  /*4890*/  HMMA.16816.F32.BF16 R16, R184, R54, R16 ;  /* 0x00000036b810723c */ /* 0x000fe20000041810 */
[----:B-----5:R-:W-:-:S06]  /*48a0*/  FMUL.FTZ R0, R9, c[0x0][0x320] ;  /* 0x0000c80009007a20 */ /* 0x020fcc0000410000 */
[----:B------:R5:W1:Y:S02]  /*48b0*/  MUFU.TANH R30, R0 ;  /* 0x00000000001e7308 */ /* 0x000a640000002400 */
[----:B-----5:R-:W-:-:S06]  /*48c0*/  FMUL.FTZ R0, R10, c[0x0][0x320] ;  /* 0x0000c8000a007a20 */ /* 0x020fcc0000410000 */
[----:B------:R5:W1:Y:S02]  /*48d0*/  MUFU.TANH R39, R0 ;  /* 0x0000000000277308 */ /* 0x000a640000002400 */
[----:B-----5:R-:W-:-:S06]  /*48e0*/  FMUL.FTZ R0, R11, c[0x0][0x320] ;  /* 0x0000c8000b007a20 */ /* 0x020fcc0000410000 */
[----:B------:R5:W1:Y:S01]  /*48f0*/  MUFU.TANH R38, R0 ;  /* 0x0000000000267308 */ /* 0x000a620000002400 */
[----:B------:R-:W-:Y:S01]  /*4900*/  HMMA.16816.F32.BF16 R4, R180, R34, R4 ;  /* 0x00000022b404723c */ /* 0x000fe20000041804 */
[----:B-----5:R-:W-:-:S06]  /*4910*/  FMUL.FTZ R0, R20, c[0x0][0x320] ;  /* 0x0000c80014007a20 */ /* 0x020fcc0000410000 */
[----:B------:R5:W2:Y:S01]  /*4920*/  MUFU.TANH R29, R0 ;  /* 0x00000000001d7308 */ /* 0x000aa20000002400 */
[----:B-1----:R-:W-:Y:S01]  /*4930*/  HMMA.16816.F32.BF16 R8, R184, R24, R12 ;  /* 0x00000018b808723c */ /* 0x002fe2000004180c */
[----:B-----5:R-:W-:-:S06]  /*4940*/  FMUL.FTZ R0, R21, c[0x0][0x320] ;  /* 0x0000c80015007a20 */ /* 0x020fcc0000410000 */
        /* <DEDUP_REMOVED lines=28> */
[----:B------:R-:W-:Y:S01]  /*4b10*/  BSSY B1, `(.L_x_1328) ;  /* 0x000007c000017945 */ /* 0x000fe20003800000 */
[----:B-1----:R-:W-:-:S06]  /*4b20*/  FMUL.FTZ R0, R7, c[0x0][0x320] ;  /* 0x0000c80007007a20 */ /* 0x002fcc0000410000 */
[----:B------:R1:W1:Y:S01]  /*4b30*/  MUFU.TANH R23, R0 ;  /* 0x0000000000177308 */ /* 0x0002620000002400 */
[C---:B------:R-:W-:Y:S02]  /*4b40*/  IADD3 R203, R195.reuse, 0x3800, RZ ;  /* 0x00003800c3cb7810 */ /* 0x040fe40007ffe0ff */
[C---:B------:R-:W-:Y:S02]  /*4b50*/  IADD3 R202, R195.reuse, 0x6800, RZ ;  /* 0x00006800c3ca7810 */ /* 0x040fe40007ffe0ff */
[C---:B------:R-:W-:Y:S02]  /*4b60*/  IADD3 R201, R195.reuse, 0x6000, RZ ;  /* 0x00006000c3c97810 */ /* 0x040fe40007ffe0ff */
[C---:B------:R-:W-:Y:S02]  /*4b70*/  IADD3 R200, R195.reuse, 0x5800, RZ ;  /* 0x00005800c3c87810 */ /* 0x040fe40007ffe0ff */
[C---:B------:R-:W-:Y:S02]  /*4b80*/  IADD3 R199, R195.reuse, 0x5000, RZ ;  /* 0x00005000c3c77810 */ /* 0x040fe40007ffe0ff */
[----:B------:R-:W-:-:S02]  /*4b90*/  IADD3 R198, R195, 0x4800, RZ ;  /* 0x00004800c3c67810 */ /* 0x000fc40007ffe0ff */
[----:B------:R-:W-:Y:S01]  /*4ba0*/  IADD3 R197, R195, 0x4000, RZ ;  /* 0x00004000c3c57810 */ /* 0x000fe20007ffe0ff */
[----:B------:R-:W-:Y:S06]  /*4bb0*/  BAR.SYNC.DEFER_BLOCKING 0x0 ;  /* 0x0000000000007b1d */ /* 0x000fec0000010000 */
[----:B------:R-:W-:Y:S05]  /*4bc0*/  @!P0 BRA `(.L_x_1329) ;  /* 0x0000070000008947 */ /* 0x000fea0003800000 */
[----:B-1234-:R-:W2:Y:S04]  /*4bd0*/  LDL R3, [R1+0xc] ;  /* 0x00000c0001037983 */ /* 0x01eea80000100800 */
[----:B------:R-:W2:Y:S04]  /*4be0*/  LDL R2, [R1+0x4] ;  /* 0x0000040001027983 */ /* 0x000ea80000100800 */
[----:B------:R-:W3:Y:S04]  /*4bf0*/  LDL.64 R140, [R1+0x20] ;  /* 0x00002000018c7983 */ /* 0x000ee80000100a00 */
[----:B------:R-:W4:Y:S01]  /*4c00*/  LDL R139, [R1+0x30] ;  /* 0x00003000018b7983 */ /* 0x000f220000100800 */
[----:B------:R-:W-:-:S03]  /*4c10*/  IMAD.MOV.U32 R219, RZ, RZ, RZ ;  /* 0x000000ffffdb7224 */ /* 0x000fc600078e00ff */
[----:B------:R-:W5:Y:S04]  /*4c20*/  LDL.64 R16, [R1+0x18] ;  /* 0x0000180001107983 */ /* 0x000f680000100a00 */
[----:B------:R-:W3:Y:S01]  /*4c30*/  LDL R6, [R1+0x10] ;  /* 0x0000100001067983 */ /* 0x000ee20000100800 */
[----:B--2---:R-:W-:-:S04]  /*4c40*/  IADD3 R2, R2, R137, R3 ;  /* 0x0000008902027210 */ /* 0x004fc80007ffe003 */
[----:B------:R-:W-:-:S05]  /*4c50*/  IADD3 R2, R2, -0x70, RZ ;  /* 0xffffff9002027810 */ /* 0x000fca0007ffe0ff */
[----:B------:R-:W-:-:S04]  /*4c60*/  @P2 IMAD.HI.U32 R3, R2, c[0x0][0x2bc], RZ ;  /* 0x0000af0002032a27 */ /* 0x000fc800078e00ff */
[----:B------:R-:W-:Y:S01]  /*4c70*/  IMAD.MOV.U32 R0, RZ, RZ, R2 ;  /* 0x000000ffff007224 */ /* 0x000fe200078e0002 */
[----:B------:R-:W-:-:S04]  /*4c80*/  @P2 SHF.R.U32.HI R0, RZ, c[0x0][0x2c0], R3 ;  /* 0x0000b000ff002a19 */ /* 0x000fc80000011603 */
[----:B---3--:R-:W-:-:S04]  /*4c90*/  @!P1 IADD3 R3, P0, R0, R140, RZ ;  /* 0x0000008c00039210 */ /* 0x008fc80007f1e0ff */
[----:B----4-:R-:W-:Y:S02]  /*4ca0*/  @!P1 LEA.HI.X.SX32 R5, R0, R139, 0x1, P0 ;  /* 0x0000008b00059211 */ /* 0x010fe400000f0eff */
        /* <DEDUP_REMOVED lines=13> */
[----:B-----5:R-:W-:-:S03]  /*4d80*/  IADD3 R0, P4, R16, R2, RZ ;  /* 0x0000000210007210 */ /* 0x020fc60007f9e0ff */
[----:B------:R-:W-:Y:S01]  /*4d90*/  IMAD R2, R219, c[0x0][0x1f4], R4 ;  /* 0x00007d00db027a24 */ /* 0x000fe200078e0204 */
[----:B------:R-:W-:-:S04]  /*4da0*/  LEA R4, P0, R0, c[0x0][0x1c8], 0x1 ;  /* 0x0000720000047a11 */ /* 0x000fc800078008ff */
[----:B------:R-:W-:-:S04]  /*4db0*/  IADD3.X R2, R6, R3, R2, P4, !PT ;  /* 0x0000000306027210 */ /* 0x000fc800027fe402 */
[----:B------:R-:W-:Y:S01]  /*4dc0*/  LEA.HI.X R0, R0, c[0x0][0x1cc], R2, 0x1, P0 ;  /* 0x0000730000007a11 */ /* 0x000fe200000f0c02 */
[----:B------:R-:W-:Y:S05]  /*4dd0*/  BRA.DIV ~URZ, `(.L_x_1330) ;  /* 0x0000fa227f007947 */ /* 0x000fea000b800000 */
[----:B------:R1:W2:Y:S02]  /*4de0*/  SHFL.IDX PT, R5, R0, RZ, 0x181f ;  /* 0x00181fff00057589 */ /* 0x0002a400000e0000 */
.L_x_1445:
[----:B------:R-:W-:Y:S05]  /*4df0*/  BRA.DIV ~URZ, `(.L_x_1331) ;  /* 0x0000fa727f007947 */ /* 0x000fea000b800000 */
[----:B------:R3:W4:Y:S02]  /*4e00*/  SHFL.IDX PT, R2, R4, RZ, 0x181f ;  /* 0x00181fff04027589 */ /* 0x00072400000e0000 */
.L_x_1446:
[----:B------:R-:W-:Y:S01]  /*4e10*/  ISETP.GE.AND P0, PT, R222, 0x1, PT ;  /* 0x00000001de00780c */ /* 0x000fe20003f06270 */
[----:B------:R-:W-:-:S12]  /*4e20*/  BSSY B0, `(.L_x_1332) ;  /* 0x000000f000007945 */ /* 0x000fd80003800000 */
[----:B------:R-:W-:Y:S05]  /*4e30*/  @!P0 BRA `(.L_x_1333) ;  /* 0x000000d000008947 */ /* 0x000fea0003800000 */
[C---:B------:R-:W-:Y:S01]  /*4e40*/  IMAD.SHL.U32 R6, R238.reuse, 0x2, RZ ;  /* 0x00000002ee067824 */ /* 0x040fe200078e00ff */
[----:B------:R-:W-:Y:S01]  /*4e50*/  ISETP.GE.AND P4, PT, R238, c[0x0][0x1d4], PT ;  /* 0x00007500ee007a0c */ /* 0x000fe20003f86270 */
[C---:B------:R-:W-:Y:S01]  /*4e60*/  IMAD.SHL.U32 R3, R248.reuse, 0x2, RZ ;  /* 0x00000002f8037824 */ /* 0x040fe200078e00ff */
[----:B------:R-:W-:Y:S02]  /*4e70*/  ISETP.GE.AND P0, PT, R248, c[0x0][0x1d4], PT ;  /* 0x00007500f8007a0c */ /* 0x000fe40003f06270 */
[C---:B----4-:R-:W-:Y:S02]  /*4e80*/  IADD3 R6, P6, R2.reuse, R6, RZ ;  /* 0x0000000602067210 */ /* 0x050fe40007fde0ff */
        /* <DEDUP_REMOVED lines=8> */
.L_x_1333:
[----:B------:R-:W-:Y:S05]  /*4f10*/  BSYNC B0 ;  /* 0x0000000000007941 */ /* 0x000fea0003800000 */
.L_x_1332:
[----:B------:R-:W-:Y:S05]  /*4f20*/  BRA.DIV ~URZ, `(.L_x_1334) ;  /* 0x0000f9b27f007947 */ /* 0x000fea000b800000 */
[----:B--2---:R2:W1:Y:S04]  /*4f30*/  SHFL.IDX PT, R5, R0, 0x1, 0x181f ;  /* 0x00381f0000057f89 */ /* 0x00446800000e0000 */
[----:B----4-:R2:W4:Y:S02]  /*4f40*/  SHFL.IDX PT, R2, R4, 0x1, 0x181f ;  /* 0x00381f0004027f89 */ /* 0x01052400000e0000 */
.L_x_1447:
        /* <DEDUP_REMOVED lines=9> */
[C---:B-1----:R-:W-:Y:S02]  /*4fe0*/  IMAD.X R7, R5.reuse, 0x1, R220, P6 ;  /* 0x0000000105077824 */ /* 0x042fe400030e06dc */
[----:B------:R-:W-:-:S03]  /*4ff0*/  IMAD.X R3, R5, 0x1, R221, P5 ;  /* 0x0000000105037824 */ /* 0x000fc600028e06dd */
[----:B------:R-:W-:Y:S01]  /*5000*/  @!PT LDS RZ, [RZ] ;  /* 0x00000000fffff984 */ /* 0x000fe20000000800 */
[----:B------:R-:W-:Y:S01]  /*5010*/  @!PT LDS RZ, [RZ] ;  /* 0x00000000fffff984 */ /* 0x000fe20000000800 */
[----:B------:R-:W-:Y:S01]  /*5020*/  @!PT LDS RZ, [RZ] ;  /* 0x00000000fffff984 */ /* 0x000fe20000000800 */
[----:B------:R1:W-:Y:S04]  /*5030*/  LDGSTS.E.BYPASS.LTC128B.128 [R215+0x9100], [R6.64], !P4 ;  /* 0x0910000006d77fae */ /* 0x0003e8000e101d46 */
[----:B------:R1:W-:Y:S02]  /*5040*/  LDGSTS.E.BYPASS.LTC128B.128 [R215+0xc900], [R2.64], !P0 ;  /* 0x0c90000002d77fae */ /* 0x0003e4000c101d46 */
.L_x_1336:
[----:B------:R-:W-:Y:S05]  /*5050*/  BSYNC B0 ;  /* 0x0000000000007941 */ /* 0x000fea0003800000 */
.L_x_1335:
[----:B------:R-:W-:Y:S05]  /*5060*/  BRA.DIV ~URZ, `(.L_x_1337) ;  /* 0x0000f9427f007947 */ /* 0x000fea000b800000 */
[----:B-1----:R1:W2:Y:S02]  /*5070*/  SHFL.IDX PT, R5, R0, 0x2, 0x181f ;  /* 0x00581f0000057f89 */ /* 0x0022a400000e0000 */
.L_x_1448:
[----:B------:R-:W-:Y:S05]  /*5080*/  BRA.DIV ~URZ, `(.L_x_1338) ;  /* 0x0000f9927f007947 */ /* 0x000fea000b800000 */
[----:B----4-:R4:W1:Y:S02]  /*5090*/  SHFL.IDX PT, R2, R4, 0x2, 0x181f ;  /* 0x00581f0004027f89 */ /* 0x01086400000e0000 */
.L_x_1449:
[----:B------:R-:W-:Y:S01]  /*50a0*/  ISETP.GE.AND P0, PT, R222, 0x41, PT ;  /* 0x00000041de00780c */ /* 0x000fe20003f06270 */
[----:B------:R-:W-:-:S12]  /*50b0*/  BSSY B0, `(.L_x_1339) ;  /* 0x000000f000007945 */ /* 0x000fd80003800000 */
[----:B------:R-:W-:Y:S05]  /*50c0*/  @!P0 BRA `(.L_x_1340) ;  /* 0x000000d000008947 */ /* 0x000fea0003800000 */
[C---:B------:R-:W-:Y:S01]  /*50d0*/  IMAD.SHL.U32 R6, R238.reuse, 0x2, RZ ;  /* 0x00000002ee067824 */ /* 0x040fe200078e00ff */
[----:B------:R-:W-:Y:S01]  /*50e0*/  ISETP.GE.AND P4, PT, R238, c[0x0][0x1d4], PT ;  /* 0x00007500ee007a0c */ /* 0x000fe20003f86270 */
[C---:B------:R-:W-:Y:S01]  /*50f0*/  IMAD.SHL.U32 R3, R248.reuse, 0x2, RZ ;  /* 0x00000002f8037824 */ /* 0x040fe200078e00ff */
[----:B------:R-:W-:Y:S02]  /*5100*/  ISETP.GE.AND P0, PT, R248, c[0x0][0x1d4], PT ;  /* 0x00007500f8007a0c */ /* 0x000fe40003f06270 */
[C---:B-1----:R-:W-:Y:S02]  /*5110*/  IADD3 R6, P6, R2.reuse, R6, RZ ;  /* 0x0000000602067210 */ /* 0x042fe40007fde0ff */
        /* <DEDUP_REMOVED lines=8> */
.L_x_1340:
[----:B------:R-:W-:Y:S05]  /*51a0*/  BSYNC B0 ;  /* 0x0000000000007941 */ /* 0x000fea0003800000 */
.L_x_1339:
[----:B------:R-:W-:Y:S05]  /*51b0*/  BRA.DIV ~URZ, `(.L_x_1341) ;  /* 0x0000f8d27f007947 */ /* 0x000fea000b800000 */
[----:B-1----:R1:W3:Y:S04]  /*51c0*/  SHFL.IDX PT, R6, R0, 0x3, 0x181f ;  /* 0x00781f0000067f89 */ /* 0x0022e800000e0000 */
[----:B--2---:R1:W2:Y:S02]  /*51d0*/  SHFL.IDX PT, R0, R4, 0x3, 0x181f ;  /* 0x00781f0004007f89 */ /* 0x0042a400000e0000 */
.L_x_1450:
[----:B------:R-:W-:-:S13]  /*51e0*/  ISETP.GE.AND P0, PT, R222, 0x61, PT ;  /* 0x00000061de00780c */ /* 0x000fda0003f06270 */
[----:B------:R-:W-:Y:S05]  /*51f0*/  @!P0 BRA `(.L_x_1329) ;  /* 0x000000d000008947 */ /* 0x000fea0003800000 */
[C---:B------:R-:W-:Y:S01]  /*5200*/  IMAD.SHL.U32 R3, R238.reuse, 0x2, RZ ;  /* 0x00000002ee037824 */ /* 0x040fe200078e00ff */
[----:B------:R-:W-:Y:S01]  /*5210*/  ISETP.GE.AND P4, PT, R238, c[0x0][0x1d4], PT ;  /* 0x00007500ee007a0c */ /* 0x000fe20003f86270 */
[C---:B------:R-:W-:Y:S01]  /*5220*/  IMAD.SHL.U32 R2, R248.reuse, 0x2, RZ ;  /* 0x00000002f8027824 */ /* 0x040fe200078e00ff */
[----:B------:R-:W-:Y:S02]  /*5230*/  ISETP.GE.AND P0, PT, R248, c[0x0][0x1d4], PT ;  /* 0x00007500f8007a0c */ /* 0x000fe40003f06270 */
[C---:B-1234-:R-:W-:Y:S02]  /*5240*/  IADD3 R4, P6, R0.reuse, R3, RZ ;  /* 0x0000000300047210 */ /* 0x05efe40007fde0ff */
[----:B------:R-:W-:-:S03]  /*5250*/  IADD3 R2, P5, R0, R2, RZ ;  /* 0x0000000200027210 */ /* 0x000fc60007fbe0ff */
[C---:B------:R-:W-:Y:S02]  /*5260*/  IMAD.X R5, R6.reuse, 0x1, R220, P6 ;  /* 0x0000000106057824 */ /* 0x040fe400030e06dc */
[----:B------:R-:W-:-:S03]  /*5270*/  IMAD.X R3, R6, 0x1, R221, P5 ;  /* 0x0000000106037824 */ /* 0x000fc600028e06dd */
[----:B------:R-:W-:Y:S01]  /*5280*/  @!PT LDS RZ, [RZ] ;  /* 0x00000000fffff984 */ /* 0x000fe20000000800 */
[----:B------:R-:W-:Y:S01]  /*5290*/  @!PT LDS RZ, [RZ] ;  /* 0x00000000fffff984 */ /* 0x000fe20000000800 */
[----:B------:R-:W-:Y:S01]  /*52a0*/  @!PT LDS RZ, [RZ] ;  /* 0x00000000fffff984 */ /* 0x000fe20000000800 */
[----:B------:R1:W-:Y:S04]  /*52b0*/  LDGSTS.E.BYPASS.LTC128B.128 [R215+0xb100], [R4.64], !P4 ;  /* 0x0b10000004d77fae */ /* 0x0003e8000e101d46 */
[----:B------:R1:W-:Y:S02]  /*52c0*/  LDGSTS.E.BYPASS.LTC128B.128 [R215+0xe900], [R2.64], !P0 ;  /* 0x0e90000002d77fae */ /* 0x0003e4000c101d46 */
.L_x_1329:
[----:B-1234-:R-:W-:Y:S05]  /*52d0*/  BSYNC B1 ;  /* 0x0000000000017941 */ /* 0x01efea0003800000 */
.L_x_1328:
[----:B------:R-:W2:Y:S04]  /*52e0*/  LDL R2, [R1+0x40] ;  /* 0x0000400001027983 */ /* 0x000ea80000100800 */
[----:B------:R-:W2:Y:S04]  /*52f0*/  LDL R0, [R1+0x58] ;  /* 0x0000580001007983 */ /* 0x000ea80000100800 */
[----:B------:R-:W3:Y:S04]  /*5300*/  LDL R5, [R1+0x44] ;  /* 0x0000440001057983 */ /* 0x000ee80000100800 */
[----:B------:R-:W4:Y:S04]  /*5310*/  LDL R3, [R1+0x38] ;  /* 0x0000380001037983 */ /* 0x000f280000100800 */
[----:B------:R-:W0:Y:S01]  /*5320*/  LDGDEPBAR ;  /* 0x00000000000079af */ /* 0x000e220000000000 */
[----:B--2---:R-:W-:-:S04]  /*5330*/  IMAD.IADD R0, R0, 0x1, R2 ;  /* 0x0000000100007824 */ /* 0x004fc800078e0202 */
[----:B------:R-:W-:Y:S01]  /*5340*/  @P3 IMAD.HI.U32 R2, R0, c[0x0][0x2c8], RZ ;  /* 0x0000b20000023a27 */ /* 0x000fe200078e00ff */
[----:B---3--:R-:W-:-:S03]  /*5350*/  IADD3 R6, -R5, R136, RZ ;  /* 0x0000008805067210 */ /* 0x008fc60007ffe1ff */
[----:B------:R-:W-:Y:S01]  /*5360*/  IMAD.MOV.U32 R4, RZ, RZ, R0 ;  /* 0x000000ffff047224 */ /* 0x000fe200078e0000 */
[----:B------:R-:W-:Y:S02]  /*5370*/  IADD3 R0, -R5, 0x1, R136 ;  /* 0x0000000105007810 */ /* 0x000fe40007ffe188 */
[----:B------:R-:W-:Y:S02]  /*5380*/  @P3 SHF.R.U32.HI R4, RZ, c[0x0][0x2cc], R2 ;  /* 0x0000b300ff043a19 */ /* 0x000fe40000011602 */
[----:B----4-:R-:W-:Y:S01]  /*5390*/  IADD3 R5, R0, -R3, RZ ;  /* 0x8000000300057210 */ /* 0x010fe20007ffe0ff */
[----:B------:R-:W-:Y:S05]  /*53a0*/  BRA.DIV ~URZ, `(.L_x_1342) ;  /* 0x0000f7b27f007947 */ /* 0x000fea000b800000 */
[----:B------:R1:W2:Y:S02]  /*53b0*/  SHFL.IDX PT, R0, R4, RZ, 0x1c1f ;  /* 0x001c1fff04007589 */ /* 0x0002a400000e0000 */
.L_x_1451:
        /* <DEDUP_REMOVED lines=169> */
[----:B------:R-:W-:Y:S02]  /*5e50*/  FSEL R142, R23, -INF , P4 ;  /* 0xff800000178e7808 */ /* 0x000fe40002000000 */
[----:B------:R-:W-:Y:S02]  /*5e60*/  FMNMX.FTZ R2, R143, R3, !PT ;  /* 0x000000038f027209 */ /* 0x000fe40007810000 */
[----:B------:R-:W2:Y:S02]  /*5e70*/  SHFL.BFLY PT, R3, R0, 0x2, 0x1f ;  /* 0x0c401f0000037f89 */ /* 0x000ea400000e0000 */
[----:B------:R-:W-:-:S05]  /*5e80*/  FMNMX.FTZ R2, R142, R2, !PT ;  /* 0x000000028e027209 */ /* 0x000fca0007810000 */
[----:B-1----:R-:W1:Y:S01]  /*5e90*/  SHFL.BFLY PT, R4, R2, 0x2, 0x1f ;  /* 0x0c401f0002047f89 */ /* 0x002e6200000e0000 */
[----:B--2---:R-:W-:-:S05]  /*5ea0*/  FMNMX.FTZ R0, R3, R0, !PT ;  /* 0x0000000003007209 */ /* 0x004fca0007810000 */
[----:B------:R-:W2:Y:S01]  /*5eb0*/  SHFL.BFLY PT, R3, R0, 0x1, 0x1f ;  /* 0x0c201f0000037f89 */ /* 0x000ea200000e0000 */
[----:B-1----:R-:W-:-:S05]  /*5ec0*/  FMNMX.FTZ R4, R2, R4, !PT ;  /* 0x0000000402047209 */ /* 0x002fca0007810000 */
[----:B------:R1:W3:Y:S01]  /*5ed0*/  SHFL.BFLY PT, R5, R4, 0x1, 0x1f ;  /* 0x0c201f0004057f89 */ /* 0x0002e200000e0000 */
[----:B--2---:R-:W-:-:S05]  /*5ee0*/  FMNMX.FTZ R69, R0, R3, !PT ;  /* 0x0000000300457209 */ /* 0x004fca0007810000 */
.L_x_1452:
[C---:B------:R-:W-:Y:S01]  /*5ef0*/  FMUL.FTZ R2, R69.reuse, c[0x0][0x2d0] ;  /* 0x0000b40045027a20 */ /* 0x040fe20000410000 */
[----:B------:R-:W-:Y:S01]  /*5f00*/  FSETP.NEU.FTZ.AND P0, PT, R69, -INF , PT ;  /* 0xff8000004500780b */ /* 0x000fe20003f1d000 */
[----:B------:R-:W2:Y:S03]  /*5f10*/  LDL R153, [R1+0x40] ;  /* 0x0000400001997983 */ /* 0x000ea60000100800 */
[----:B------:R-:W-:Y:S01]  /*5f20*/  FSEL R2, R2, RZ, P0 ;  /* 0x000000ff02027208 */ /* 0x000fe20000000000 */
[----:B------:R-:W4:Y:S04]  /*5f30*/  LDL R152, [R1+0x38] ;  /* 0x0000380001987983 */ /* 0x000f280000100800 */
[--C-:B------:R-:W-:Y:S01]  /*5f40*/  FFMA.FTZ R0, R7, c[0x0][0x2d0], -R2.reuse ;  /* 0x0000b40007007a23 */ /* 0x100fe20000010802 */
[----:B------:R-:W4:Y:S03]  /*5f50*/  LDL R151, [R1+0x3c] ;  /* 0x00003c0001977983 */ /* 0x000f260000100800 */
[----:B------:R5:W-:Y:S01]  /*5f60*/  MUFU.EX2 R55, R0 ;  /* 0x0000000000377308 */ /* 0x000be20000000800 */
[----:B---3--:R-:W-:Y:S01]  /*5f70*/  FMNMX.FTZ R68, R5, R4, !PT ;  /* 0x0000000405447209 */ /* 0x008fe20007810000 */
[----:B------:R-:W3:Y:S01]  /*5f80*/  LDL R150, [R1] ;  /* 0x0000000001967983 */ /* 0x000ee20000100800 */
[--C-:B------:R-:W-:Y:S01]  /*5f90*/  FFMA.FTZ R3, R16, c[0x0][0x2d0], -R2.reuse ;  /* 0x0000b40010037a23 */ /* 0x100fe20000010802 */
[----:B------:R-:W-:Y:S01]  /*5fa0*/  WARPSYNC 0xffffffff ;  /* 0xffffffff00007948 */ /* 0x000fe20003800000 */
[----:B------:R-:W-:Y:S01]  /*5fb0*/  FSETP.NEU.FTZ.AND P0, PT, R68, -INF , PT ;  /* 0xff8000004400780b */ /* 0x000fe20003f1d000 */
[----:B------:R-:W-:Y:S01]  /*5fc0*/  LDSM.16.MT88.4 R24, [R191+0x800] ;  /* 0x00080000bf18783b */ /* 0x000fe20000004200 */
[----:B------:R-:W-:Y:S01]  /*5fd0*/  IADD3 R218, R218, -0x2, RZ ;  /* 0xfffffffedada7810 */ /* 0x000fe20007ffe0ff */
[----:B------:R1:W-:Y:S02]  /*5fe0*/  MUFU.EX2 R62, R3 ;  /* 0x00000003003e7308 */ /* 0x0003e40000000800 */
[----:B------:R-:W-:Y:S04]  /*5ff0*/  LDSM.16.MT88.4 R28, [R193] ;  /* 0x00000000c11c783b */ /* 0x000fe80000004200 */
[----:B------:R-:W-:Y:S01]  /*6000*/  LDSM.16.MT88.4 R36, [R193+0x800] ;  /* 0x00080000c124783b */ /* 0x000fe20000004200 */
[----:B-----5:R-:W-:-:S04]  /*6010*/  FFMA.FTZ R0, R9, c[0x0][0x2d0], -R2 ;  /* 0x0000b40009007a23 */ /* 0x020fc80000010802 */
[----:B------:R5:W5:Y:S01]  /*6020*/  MUFU.EX2 R54, R0 ;  /* 0x0000000000367308 */ /* 0x000b620000000800 */
[----:B-1----:R-:W-:-:S07]  /*6030*/  FFMA.FTZ R3, R17, c[0x0][0x2d0], -R2 ;  /* 0x0000b40011037a23 */ /* 0x002fce0000010802 */
[----:B------:R-:W-:Y:S01]  /*6040*/  MUFU.EX2 R61, R3 ;  /* 0x00000003003d7308 */ /* 0x000fe20000000800 */
[----:B-----5:R-:W-:-:S07]  /*6050*/  FFMA.FTZ R0, R11, c[0x0][0x2d0], -R2 ;  /* 0x0000b4000b007a23 */ /* 0x020fce0000010802 */
[----:B------:R1:W-:Y:S02]  /*6060*/  MUFU.EX2 R53, R0 ;  /* 0x0000000000357308 */ /* 0x0003e40000000800 */
[----:B-1----:R-:W-:Y:S01]  /*6070*/  FFMA.FTZ R0, R12, c[0x0][0x2d0], -R2 ;  /* 0x0000b4000c007a23 */ /* 0x002fe20000010802 */
[----:B------:R-:W-:-:S05]  /*6080*/  F2FP.BF16.PACK_AB R12, R54, R55 ;  /* 0x00000037360c723e */ /* 0x000fca00000010ff */
[----:B------:R1:W-:Y:S02]  /*6090*/  MUFU.EX2 R58, R0 ;  /* 0x00000000003a7308 */ /* 0x0003e40000000800 */
[----:B-1----:R-:W-:-:S06]  /*60a0*/  FFMA.FTZ R0, R15, c[0x0][0x2d0], -R2 ;  /* 0x0000b4000f007a23 */ /* 0x002fcc0000010802 */
[----:B------:R1:W5:Y:S02]  /*60b0*/  MUFU.EX2 R60, R0 ;  /* 0x00000000003c7308 */ /* 0x0003640000000800 */
[----:B-1----:R-:W-:-:S05]  /*60c0*/  FMUL.FTZ R0, R68, c[0x0][0x2d0] ;  /* 0x0000b40044007a20 */ /* 0x002fca0000410000 */
[----:B------:R-:W-:-:S05]  /*60d0*/  FSEL R0, R0, RZ, P0 ;  /* 0x000000ff00007208 */ /* 0x000fca0000000000 */
[--C-:B------:R-:W-:Y:S02]  /*60e0*/  FFMA.FTZ R3, R6, c[0x0][0x2d0], -R0.reuse ;  /* 0x0000b40006037a23 */ /* 0x100fe40000010800 */
[----:B------:R-:W1:Y:S02]  /*60f0*/  LDSM.16.MT88.4 R4, [R191] ;  /* 0x00000000bf04783b */ /* 0x000e640000004200 */
[----:B------:R5:W-:Y:S02]  /*6100*/  MUFU.EX2 R50, R3 ;  /* 0x0000000300327308 */ /* 0x000be40000000800 */
[----:B-----5:R-:W-:Y:S01]  /*6110*/  FFMA.FTZ R3, R8, c[0x0][0x2d0], -R0 ;  /* 0x0000b40008037a23 */ /* 0x020fe20000010800 */
[----:B------:R-:W-:-:S05]  /*6120*/  F2FP.BF16.PACK_AB R8, R62, R60 ;  /* 0x0000003c3e08723e */ /* 0x000fca00000010ff */
[----:B------:R5:W-:Y:S02]  /*6130*/  MUFU.EX2 R45, R3 ;  /* 0x00000003002d7308 */ /* 0x000be40000000800 */
[----:B-----5:R-:W-:-:S06]  /*6140*/  FFMA.FTZ R3, R10, c[0x0][0x2d0], -R0 ;  /* 0x0000b4000a037a23 */ /* 0x020fcc0000010800 */
[----:B------:R5:W-:Y:S02]  /*6150*/  MUFU.EX2 R44, R3 ;  /* 0x00000003002c7308 */ /* 0x000be40000000800 */
[----:B-----5:R-:W-:Y:S01]  /*6160*/  FFMA.FTZ R3, R14, c[0x0][0x2d0], -R0 ;  /* 0x0000b4000e037a23 */ /* 0x020fe20000010800 */
[----:B------:R-:W-:-:S05]  /*6170*/  F2FP.BF16.PACK_AB R14, R58, R53 ;  /* 0x000000353a0e723e */ /* 0x000fca00000010ff */
[----:B------:R5:W1:Y:S02]  /*6180*/  MUFU.EX2 R51, R3 ;  /* 0x0000000300337308 */ /* 0x000a640000000800 */
[----:B-----5:R-:W-:Y:S01]  /*6190*/  FFMA.FTZ R3, R20, c[0x0][0x2d0], -R2 ;  /* 0x0000b40014037a23 */ /* 0x020fe20000010802 */
[----:B-1----:R-:W-:-:S05]  /*61a0*/  F2FP.BF16.PACK_AB R15, R51, R44 ;  /* 0x0000002c330f723e */ /* 0x002fca00000010ff */
[----:B------:R1:W5:Y:S02]  /*61b0*/  MUFU.EX2 R63, R3 ;  /* 0x00000003003f7308 */ /* 0x0003640000000800 */
[----:B-1----:R-:W-:Y:S01]  /*61c0*/  FFMA.FTZ R3, R13, c[0x0][0x2d0], -R0 ;  /* 0x0000b4000d037a23 */ /* 0x002fe20000010800 */
[----:B------:R-:W-:Y:S02]  /*61d0*/  F2FP.BF16.PACK_AB R13, R45, R50 ;  /* 0x000000322d0d723e */ /* 0x000fe400000010ff */
[----:B-----5:R-:W-:-:S03]  /*61e0*/  F2FP.BF16.PACK_AB R10, R63, R61 ;  /* 0x0000003d3f0a723e */ /* 0x020fc600000010ff */
[----:B------:R1:W-:Y:S02]  /*61f0*/  MUFU.EX2 R52, R3 ;  /* 0x0000000300347308 */ /* 0x0003e40000000800 */
[----:B------:R-:W-:Y:S01]  /*6200*/  HMMA.16816.F32.BF16 R20, R12, R4, RZ ;  /* 0x000000040c14723c */ /* 0x000fe200000418ff */
[----:B-1----:R-:W-:-:S05]  /*6210*/  FFMA.FTZ R3, R18, c[0x0][0x2d0], -R0 ;  /* 0x0000b40012037a23 */ /* 0x002fca0000010800 */
[----:B------:R1:W5:Y:S02]  /*6220*/  MUFU.EX2 R57, R3 ;  /* 0x0000000300397308 */ /* 0x0003640000000800 */
[--C-:B-1----:R-:W-:Y:S01]  /*6230*/  FFMA.FTZ R3, R19, c[0x0][0x2d0], -R0.reuse ;  /* 0x0000b40013037a23 */ /* 0x102fe20000010800 */
[----:B-----5:R-:W-:Y:S01]  /*6240*/  F2FP.BF16.PACK_AB R9, R57, R52 ;  /* 0x000000343909723e */ /* 0x020fe200000010ff */
[C---:B------:R-:W-:Y:S04]  /*6250*/  HMMA.16816.F32.BF16 R16, R12.reuse, R6, RZ ;  /* 0x000000060c10723c */ /* 0x040fe800000418ff */
[----:B------:R1:W-:Y:S04]  /*6260*/  MUFU.EX2 R56, R3 ;  /* 0x0000000300387308 */ /* 0x0003e80000000800 */
[----:B------:R-:W-:Y:S01]  /*6270*/  HMMA.16816.F32.BF16 R4, R12, R28, RZ ;  /* 0x0000001c0c04723c */ /* 0x000fe200000418ff */
[----:B-1----:R-:W-:-:S02]  /*6280*/  FFMA.FTZ R3, R32, c[0x0][0x2d0], -R0 ;  /* 0x0000b40020037a23 */ /* 0x002fc40000010800 */
[----:B------:R-:W1:Y:S02]  /*6290*/  LDSM.16.MT88.4 R32, [R192] ;  /* 0x00000000c020783b */ /* 0x000e640000004200 */
[----:B------:R-:W5:Y:S02]  /*62a0*/  MUFU.EX2 R59, R3 ;  /* 0x00000003003b7308 */ /* 0x000f640000000800 */
[----:B-----5:R-:W-:Y:S01]  /*62b0*/  F2FP.BF16.PACK_AB R11, R59, R56 ;  /* 0x000000383b0b723e */ /* 0x020fe200000010ff */
[----:B------:R-:W-:-:S04]  /*62c0*/  FADD.FTZ R3, R55, R54 ;  /* 0x0000003637037221 */ /* 0x000fc80000010000 */
[----:B------:R-:W-:Y:S02]  /*62d0*/  FADD.FTZ R3, R53, R3 ;  /* 0x0000000335037221 */ /* 0x000fe40000010000 */
[----:B------:R-:W-:Y:S02]  /*62e0*/  HMMA.16816.F32.BF16 R104, R8, R24, R20 ;  /* 0x000000180868723c */ /* 0x000fe40000041814 */
[----:B------:R-:W-:-:S04]  /*62f0*/  FADD.FTZ R3, R58, R3 ;  /* 0x000000033a037221 */ /* 0x000fc80000010000 */
[----:B------:R-:W-:Y:S02]  /*6300*/  FADD.FTZ R3, R60, R3 ;  /* 0x000000033c037221 */ /* 0x000fe40000010000 */
[----:B------:R-:W-:Y:S01]  /*6310*/  HMMA.16816.F32.BF16 R96, R8, R26, R16 ;  /* 0x0000001a0860723c */ /* 0x000fe20000041810 */
[----:B------:R-:W5:Y:S07]  /*6320*/  LDSM.16.MT88.4 R24, [R192+0x800] ;  /* 0x00080000c018783b */ /* 0x000f6e0000004200 */
[C---:B------:R-:W-:Y:S01]  /*6330*/  HMMA.16816.F32.BF16 R20, R12.reuse, R30, RZ ;  /* 0x0000001e0c14723c */ /* 0x040fe200000418ff */
[----:B------:R-:W2:Y:S07]  /*6340*/  LDSM.16.MT88.4 R28, [R196] ;  /* 0x00000000c41c783b */ /* 0x000eae0000004200 */
[----:B-1----:R-:W-:Y:S08]  /*6350*/  HMMA.16816.F32.BF16 R16, R12, R32, RZ ;  /* 0x000000200c10723c */ /* 0x002ff000000418ff */
[----:B------:R-:W-:Y:S08]  /*6360*/  HMMA.16816.F32.BF16 R100, R8, R36, R4 ;  /* 0x000000240864723c */ /* 0x000ff00000041804 */
[----:B------:R-:W-:Y:S08]  /*6370*/  HMMA.16816.F32.BF16 R4, R12, R34, RZ ;  /* 0x000000220c04723c */ /* 0x000ff000000418ff */
[C---:B------:R-:W-:Y:S08]  /*6380*/  HMMA.16816.F32.BF16 R84, R8.reuse, R38, R20 ;  /* 0x000000260854723c */ /* 0x040ff00000041814 */
[C---:B-----5:R-:W-:Y:S01]  /*6390*/  HMMA.16816.F32.BF16 R88, R8.reuse, R24, R16 ;  /* 0x000000180858723c */ /* 0x060fe20000041810 */
[----:B------:R-:W1:Y:S07]  /*63a0*/  LDSM.16.MT88.4 R16, [R194+0x800] ;  /* 0x00080000c210783b */ /* 0x000e6e0000004200 */
[----:B------:R-:W-:Y:S01]  /*63b0*/  HMMA.16816.F32.BF16 R80, R8, R26, R4 ;  /* 0x0000001a0850723c */ /* 0x000fe20000041804 */
[----:B------:R-:W5:Y:S07]  /*63c0*/  LDSM.16.MT88.4 R24, [R191+0x3800] ;  /* 0x00380000bf18783b */ /* 0x000f6e0000004200 */
[----:B--2---:R-:W-:Y:S11]  /*63d0*/  HMMA.16816.F32.BF16 R4, R12, R28, RZ ;  /* 0x0000001c0c04723c */ /* 0x004ff600000418ff */
[----:B------:R-:W-:Y:S11]  /*63e0*/  @!UPT UIADD3 URZ, URZ, URZ, URZ ;  /* 0x0000003f3f3ff290 */ /* 0x000ff6000fffe03f */
[----:B------:R-:W-:Y:S02]  /*63f0*/  @!UPT UIADD3 URZ, URZ, URZ, URZ ;  /* 0x0000003f3f3ff290 */ /* 0x000fe4000fffe03f */
[----:B-1----:R-:W-:Y:S07]  /*6400*/  HMMA.16816.F32.BF16 R36, R8, R16, R4 ;  /* 0x000000100824723c */ /* 0x002fee0000041804 */
[----:B------:R-:W-:-:S04]  /*6410*/  FADD.FTZ R4, R50, R45 ;  /* 0x0000002d32047221 */ /* 0x000fc80000010000 */
[----:B------:R-:W-:Y:S02]  /*6420*/  FADD.FTZ R16, R44, R4 ;  /* 0x000000042c107221 */ /* 0x000fe40000010000 */
[----:B------:R-:W-:Y:S11]  /*6430*/  HMMA.16816.F32.BF16 R4, R12, R30, RZ ;  /* 0x0000001e0c04723c */ /* 0x000ff600000418ff */
[----:B------:R-:W-:Y:S11]  /*6440*/  @!UPT UIADD3 URZ, URZ, URZ, URZ ;  /* 0x0000003f3f3ff290 */ /* 0x000ff6000fffe03f */
[----:B------:R-:W-:Y:S02]  /*6450*/  @!UPT UIADD3 URZ, URZ, URZ, URZ ;  /* 0x0000003f3f3ff290 */ /* 0x000fe4000fffe03f */
[----:B------:R-:W-:Y:S07]  /*6460*/  HMMA.16816.F32.BF16 R76, R8, R18, R4 ;  /* 0x00000012084c723c */ /* 0x000fee0000041804 */
[----:B------:R-:W-:Y:S02]  /*6470*/  FADD.FTZ R4, R51, R16 ;  /* 0x0000001033047221 */ /* 0x000fe40000010000 */
[----:B------:R-:W1:Y:S02]  /*6480*/  LDSM.16.MT88.4 R16, [R191+0x4000] ;  /* 0x00400000bf10783b */ /* 0x000e640000004200 */
[----:B------:R-:W-:-:S02]  /*6490*/  FADD.FTZ R20, R52, R4 ;  /* 0x0000000434147221 */ /* 0x000fc40000010000 */
[----:B-----5:R-:W-:Y:S11]  /*64a0*/  HMMA.16816.F32.BF16 R4, R12, R24, RZ ;  /* 0x000000180c04723c */ /* 0x020ff600000418ff */
[----:B------:R-:W-:Y:S11]  /*64b0*/  @!UPT UIADD3 URZ, URZ, URZ, URZ ;  /* 0x0000003f3f3ff290 */ /* 0x000ff6000fffe03f */
[----:B------:R-:W-:Y:S02]  /*64c0*/  @!UPT UIADD3 URZ, URZ, URZ, URZ ;  /* 0x0000003f3f3ff290 */ /* 0x000fe4000fffe03f */
[----:B-1----:R-:W-:Y:S07]  /*64d0*/  HMMA.16816.F32.BF16 R52, R8, R16, R4 ;  /* 0x000000100834723c */ /* 0x002fee0000041804 */
[----:B------:R-:W-:Y:S02]  /*64e0*/  FADD.FTZ R4, R62, R3 ;  /* 0x000000033e047221 */ /* 0x000fe40000010000 */
[----:B------:R-:W-:Y:S02]  /*64f0*/  FADD.FTZ R3, R57, R20 ;  /* 0x0000001439037221 */ /* 0x000fe40000010000 */
[----:B------:R-:W-:Y:S01]  /*6500*/  FADD.FTZ R16, R61, R4 ;  /* 0x000000043d107221 */ /* 0x000fe20000010000 */
[----:B------:R-:W1:Y:S01]  /*6510*/  LDSM.16.MT88.4 R20, [R193+0x3800] ;  /* 0x00380000c114783b */ /* 0x000e620000004200 */
[----:B------:R-:W-:Y:S01]  /*6520*/  HMMA.16816.F32.BF16 R4, R12, R26, RZ ;  /* 0x0000001a0c04723c */ /* 0x000fe200000418ff */
[----:B------:R-:W-:-:S02]  /*6530*/  FADD.FTZ R3, R56, R3 ;  /* 0x0000000338037221 */ /* 0x000fc40000010000 */
[----:B------:R-:W-:Y:S02]  /*6540*/  FADD.FTZ R24, R63, R16 ;  /* 0x000000103f187221 */ /* 0x000fe40000010000 */
[----:B------:R-:W-:Y:S02]  /*6550*/  FADD.FTZ R25, R59, R3 ;  /* 0x000000033b197221 */ /* 0x000fe40000010000 */
[----:B------:R-:W-:Y:S11]  /*6560*/  FFMA.FTZ R3, R46, c[0x0][0x2d0], -R2 ;  /* 0x0000b4002e037a23 */ /* 0x000ff60000010802 */
[----:B------:R-:W-:Y:S06]  /*6570*/  @!UPT UIADD3 URZ, URZ, URZ, URZ ;  /* 0x0000003f3f3ff290 */ /* 0x000fec000fffe03f */
[----:B------:R-:W-:Y:S01]  /*6580*/  HMMA.16816.F32.BF16 R72, R8, R18, R4 ;  /* 0x000000120848723c */ /* 0x000fe20000041804 */
[----:B------:R-:W2:Y:S07]  /*6590*/  LDSM.16.MT88.4 R16, [R193+0x4000] ;  /* 0x00400000c110783b */ /* 0x000eae0000004200 */
[----:B-1----:R-:W-:Y:S11]  /*65a0*/  HMMA.16816.F32.BF16 R4, R12, R20, RZ ;  /* 0x000000140c04723c */ /* 0x002ff600000418ff */
[----:B------:R-:W-:Y:S11]  /*65b0*/  @!UPT UIADD3 URZ, URZ, URZ, URZ ;  /* 0x0000003f3f3ff290 */ /* 0x000ff6000fffe03f */
[----:B------:R-:W-:Y:S02]  /*65c0*/  @!UPT UIADD3 URZ, URZ, URZ, URZ ;  /* 0x0000003f3f3ff290 */ /* 0x000fe4000fffe03f */
[----:B--2---:R-:W-:Y:S08]  /*65d0*/  HMMA.16816.F32.BF16 R64, R8, R16, R4 ;  /* 0x000000100840723c */ /* 0x004ff00000041804 */
[----:B------:R-:W-:Y:S11]  /*65e0*/  HMMA.16816.F32.BF16 R4, R12, R22, RZ ;  /* 0x000000160c04723c */ /* 0x000ff600000418ff */
[----:B------:R-:W-:Y:S11]  /*65f0*/  @!UPT UIADD3 URZ, URZ, URZ, URZ ;  /* 0x0000003f3f3ff290 */ /* 0x000ff6000fffe03f */
[----:B------:R-:W-:Y:S02]  /*6600*/  @!UPT UIADD3 URZ, URZ, URZ, URZ ;  /* 0x0000003f3f3ff290 */ /* 0x000fe4000fffe03f */
[----:B------:R-:W-:Y:S01]  /*6610*/  HMMA.16816.F32.BF16 R92, R8, R18, R4 ;  /* 0x00000012085c723c */ /* 0x000fe20000041804 */
[----:B------:R1:W-:Y:S06]  /*6620*/  MUFU.EX2 R6, R3 ;  /* 0x0000000300067308 */ /* 0x0003ec0000000800 */
[----:B------:R-:W-:-:S04]  /*6630*/  FFMA.FTZ R4, R40, c[0x0][0x2d0], -R0 ;  /* 0x0000b40028047a23 */ /* 0x000fc80000010800 */
[----:B------:R-:W-:Y:S01]  /*6640*/  MUFU.EX2 R7, R4 ;  /* 0x0000000400077308 */ /* 0x000fe20000000800 */
[----:B-1----:R-:W-:-:S07]  /*6650*/  FFMA.FTZ R3, R47, c[0x0][0x2d0], -R2 ;  /* 0x0000b4002f037a23 */ /* 0x002fce0000010802 */
[----:B------:R1:W2:Y:S02]  /*6660*/  MUFU.EX2 R5, R3 ;  /* 0x0000000300057308 */ /* 0x0002a40000000800 */
[----:B-1----:R-:W-:Y:S01]  /*6670*/  FFMA.FTZ R3, R48, c[0x0][0x2d0], -R2 ;  /* 0x0000b40030037a23 */ /* 0x002fe20000010802 */
[----:B--2---:R-:W-:-:S05]  /*6680*/  F2FP.BF16.PACK_AB R4, R5, R6 ;  /* 0x000000060504723e */ /* 0x004fca00000010ff */
[----:B------:R1:W-:Y:S02]  /*6690*/  MUFU.EX2 R20, R3 ;  /* 0x0000000300147308 */ /* 0x0003e40000000800 */
[----:B-1----:R-:W-:-:S06]  /*66a0*/  FFMA.FTZ R3, R49, c[0x0][0x2d0], -R2 ;  /* 0x0000b40031037a23 */ /* 0x002fcc0000010802 */
[----:B------:R1:W2:Y:S02]  /*66b0*/  MUFU.EX2 R18, R3 ;  /* 0x0000000300127308 */ /* 0x0002a40000000800 */
[----:B-1----:R-:W-:-:S06]  /*66c0*/  FFMA.FTZ R3, R43, c[0x0][0x2d0], -R0 ;  /* 0x0000b4002b037a23 */ /* 0x002fcc0000010800 */
[----:B------:R1:W5:Y:S02]  /*66d0*/  MUFU.EX2 R19, R3 ;  /* 0x0000000300137308 */ /* 0x0003640000000800 */
[----:B-1----:R-:W-:-:S06]  /*66e0*/  FFMA.FTZ R3, R42, c[0x0][0x2d0], -R0 ;  /* 0x0000b4002a037a23 */ /* 0x002fcc0000010800 */
[----:B------:R1:W1:Y:S02]  /*66f0*/  MUFU.EX2 R17, R3 ;  /* 0x0000000300117308 */ /* 0x0002640000000800 */
[----:B-1----:R-:W-:-:S06]  /*6700*/  FFMA.FTZ R3, R41, c[0x0][0x2d0], -R0 ;  /* 0x0000b40029037a23 */ /* 0x002fcc0000010800 */
[----:B------:R1:W1:Y:S02]  /*6710*/  MUFU.EX2 R16, R3 ;  /* 0x0000000300107308 */ /* 0x0002640000000800 */
[----:B-1----:R-:W-:Y:S01]  /*6720*/  FADD.FTZ R3, R6, R24 ;  /* 0x0000001806037221 */ /* 0x002fe20000010000 */
[----:B--2---:R-:W-:-:S03]  /*6730*/  F2FP.BF16.PACK_AB R6, R18, R20 ;  /* 0x000000141206723e */ /* 0x004fc600000010ff */
[----:B------:R-:W-:Y:S02]  /*6740*/  FADD.FTZ R3, R5, R3 ;  /* 0x0000000305037221 */ /* 0x000fe40000010000 */
[----:B-----5:R-:W-:Y:S02]  /*6750*/  FADD.FTZ R5, R19, R25 ;  /* 0x0000001913057221 */ /* 0x020fe40000010000 */
[----:B------:R-:W-:Y:S01]  /*6760*/  FADD.FTZ R3, R20, R3 ;  /* 0x0000000314037221 */ /* 0x000fe20000010000 */
[----:B------:R-:W-:Y:S01]  /*6770*/  LDSM.16.MT88.4 R24, [R192+0x4000] ;  /* 0x00400000c018783b */ /* 0x000fe20000004200 */
[C---:B------:R-:W-:Y:S02]  /*6780*/  FADD.FTZ R5, R17.reuse, R5 ;  /* 0x0000000511057221 */ /* 0x040fe40000010000 */
[----:B------:R-:W-:Y:S01]  /*6790*/  FADD.FTZ R70, R18, R3 ;  /* 0x0000000312467221 */ /* 0x000fe20000010000 */
[----:B------:R-:W1:Y:S01]  /*67a0*/  LDSM.16.MT88.4 R20, [R192+0x3800] ;  /* 0x00380000c014783b */ /* 0x000e620000004200 */
[----:B------:R-:W-:Y:S01]  /*67b0*/  FADD.FTZ R3, R16, R5 ;  /* 0x0000000510037221 */ /* 0x000fe20000010000 */
[----:B------:R-:W-:-:S03]  /*67c0*/  F2FP.BF16.PACK_AB R5, R17, R19 ;  /* 0x000000131105723e */ /* 0x000fc600000010ff */
[C---:B------:R-:W-:Y:S01]  /*67d0*/  FADD.FTZ R71, R7.reuse, R3 ;  /* 0x0000000307477221 */ /* 0x040fe20000010000 */
[----:B------:R-:W-:Y:S01]  /*67e0*/  F2FP.BF16.PACK_AB R7, R7, R16 ;  /* 0x000000100707723e */ /* 0x000fe200000010ff */
[----:B------:R-:W-:Y:S01]  /*67f0*/  FFMA.FTZ R3, R112, c[0x0][0x2d0], -R2 ;  /* 0x0000b40070037a23 */ /* 0x000fe20000010802 */
[----:B-1----:R-:W-:Y:S11]  /*6800*/  HMMA.16816.F32.BF16 R16, R12, R20, RZ ;  /* 0x000000140c10723c */ /* 0x002ff600000418ff */
[----:B------:R-:W-:Y:S11]  /*6810*/  @!UPT UIADD3 URZ, URZ, URZ, URZ ;  /* 0x0000003f3f3ff290 */ /* 0x000ff6000fffe03f */
[----:B------:R-:W-:Y:S02]  /*6820*/  @!UPT UIADD3 URZ, URZ, URZ, URZ ;  /* 0x0000003f3f3ff290 */ /* 0x000fe4000fffe03f */
[----:B------:R-:W-:Y:S08]  /*6830*/  HMMA.16816.F32.BF16 R60, R8, R24, R16 ;  /* 0x00000018083c723c */ /* 0x000ff00000041810 */
        /* <DEDUP_REMOVED lines=35> */
[----:B------:R1:W2:Y:S01]  /*6a70*/  MUFU.EX2 R7, R3 ;  /* 0x0000000300077308 */ /* 0x0002a20000000800 */
[----:B------:R-:W5:Y:S05]  /*6a80*/  LDSM.16.MT88.4 R8, [R191+0x1800] ;  /* 0x00180000bf08783b */ /* 0x000f6a0000004200 */
[----:B------:R-:W-:-:S04]  /*6a90*/  FFMA.FTZ R5, R109, c[0x0][0x2d0], -R0 ;  /* 0x0000b4006d057a23 */ /* 0x000fc80000010800 */
[----:B------:R-:W-:Y:S01]  /*6aa0*/  MUFU.EX2 R15, R5 ;  /* 0x00000005000f7308 */ /* 0x000fe20000000800 */
[----:B-1----:R-:W-:-:S07]  /*6ab0*/  FFMA.FTZ R3, R113, c[0x0][0x2d0], -R2 ;  /* 0x0000b40071037a23 */ /* 0x002fce0000010802 */
[----:B------:R1:W-:Y:S02]  /*6ac0*/  MUFU.EX2 R4, R3 ;  /* 0x0000000300047308 */ /* 0x0003e40000000800 */
[----:B-1----:R-:W-:-:S06]  /*6ad0*/  FFMA.FTZ R3, R114, c[0x0][0x2d0], -R2 ;  /* 0x0000b40072037a23 */ /* 0x002fcc0000010802 */
[----:B------:R1:W-:Y:S02]  /*6ae0*/  MUFU.EX2 R12, R3 ;  /* 0x00000003000c7308 */ /* 0x0003e40000000800 */
[----:B-1----:R-:W-:-:S06]  /*6af0*/  FFMA.FTZ R3, R115, c[0x0][0x2d0], -R2 ;  /* 0x0000b40073037a23 */ /* 0x002fcc0000010802 */
[----:B------:R1:W-:Y:S02]  /*6b00*/  MUFU.EX2 R120, R3 ;  /* 0x0000000300787308 */ /* 0x0003e40000000800 */
[----:B-1----:R-:W-:-:S06]  /*6b10*/  FFMA.FTZ R3, R108, c[0x0][0x2d0], -R0 ;  /* 0x0000b4006c037a23 */ /* 0x002fcc0000010800 */
[----:B------:R2:W1:Y:S02]  /*6b20*/  MUFU.EX2 R13, R3 ;  /* 0x00000003000d7308 */ /* 0x0004640000000800 */
[----:B--2---:R-:W-:Y:S01]  /*6b30*/  FADD.FTZ R3, R7, R70 ;  /* 0x0000004607037221 */ /* 0x004fe20000010000 */
[----:B-1----:R-:W-:-:S03]  /*6b40*/  F2FP.BF16.PACK_AB R5, R15, R13 ;  /* 0x0000000d0f05723e */ /* 0x002fc600000010ff */
[C---:B------:R-:W-:Y:S01]  /*6b50*/  FADD.FTZ R6, R4.reuse, R3 ;  /* 0x0000000304067221 */ /* 0x040fe20000010000 */
[----:B------:R-:W-:Y:S01]  /*6b60*/  F2FP.BF16.PACK_AB R4, R4, R7 ;  /* 0x000000070404723e */ /* 0x000fe200000010ff */
[----:B------:R-:W-:Y:S02]  /*6b70*/  FFMA.FTZ R3, R111, c[0x0][0x2d0], -R0 ;  /* 0x0000b4006f037a23 */ /* 0x000fe40000010800 */
[----:B------:R-:W-:Y:S01]  /*6b80*/  FADD.FTZ R14, R12, R6 ;  /* 0x000000060c0e7221 */ /* 0x000fe20000010000 */
[----:B------:R-:W-:Y:S01]  /*6b90*/  F2FP.BF16.PACK_AB R6, R120, R12 ;  /* 0x0000000c7806723e */ /* 0x000fe200000010ff */
[----:B------:R1:W-:Y:S01]  /*6ba0*/  MUFU.EX2 R116, R3 ;  /* 0x0000000300747308 */ /* 0x0003e20000000800 */
[----:B------:R-:W-:Y:S02]  /*6bb0*/  FADD.FTZ R12, R13, R71 ;  /* 0x000000470d0c7221 */ /* 0x000fe40000010000 */
[----:B------:R-:W-:Y:S02]  /*6bc0*/  FFMA.FTZ R71, R126, c[0x0][0x2d0], -R2 ;  /* 0x0000b4007e477a23 */ /* 0x000fe40000010802 */
[----:B-1----:R-:W-:-:S04]  /*6bd0*/  FFMA.FTZ R3, R110, c[0x0][0x2d0], -R0 ;  /* 0x0000b4006e037a23 */ /* 0x002fc80000010800 */
[----:B------:R-:W1:Y:S02]  /*6be0*/  MUFU.EX2 R70, R3 ;  /* 0x0000000300467308 */ /* 0x000e640000000800 */
[----:B-1----:R-:W-:Y:S01]  /*6bf0*/  F2FP.BF16.PACK_AB R7, R70, R116 ;  /* 0x000000744607723e */ /* 0x002fe200000010ff */
[----:B------:R-:W-:-:S06]  /*6c00*/  FFMA.FTZ R3, R122, c[0x0][0x2d0], -R2 ;  /* 0x0000b4007a037a23 */ /* 0x000fcc0000010802 */
[C---:B-----5:R-:W-:Y:S08]  /*6c10*/  HMMA.16816.F32.BF16 R112, R4.reuse, R8, R48 ;  /* 0x000000080470723c */ /* 0x060ff00000041830 */
        /* <DEDUP_REMOVED lines=11> */
[----:B------:R-:W-:-:S02]  /*6cd0*/  FFMA.FTZ R19, R141, c[0x0][0x2d0], -R2 ;  /* 0x0000b4008d137a23 */ /* 0x000fc40000010802 */
[--C-:B------:R-:W-:Y:S02]  /*6ce0*/  FFMA.FTZ R18, R140, c[0x0][0x2d0], -R2.reuse ;  /* 0x0000b4008c127a23 */ /* 0x100fe40000010802 */
[--C-:B------:R-:W-:Y:S02]  /*6cf0*/  FFMA.FTZ R17, R139, c[0x0][0x2d0], -R2.reuse ;  /* 0x0000b4008b117a23 */ /* 0x100fe40000010802 */
[--C-:B------:R-:W-:Y:S01]  /*6d00*/  FFMA.FTZ R16, R138, c[0x0][0x2d0], -R2.reuse ;  /* 0x0000b4008a107a23 */ /* 0x100fe20000010802 */
        /* <DEDUP_REMOVED lines=9> */
[----:B------:R-:W1:Y:S06]  /*6da0*/  LDSM.16.MT88.4 R8, [R194+0x5000] ;  /* 0x00500000c208783b */ /* 0x000e6c0000004200 */
[----:B------:R-:W-:-:S02]  /*6db0*/  FFMA.FTZ R89, R136, c[0x0][0x2d0], -R2 ;  /* 0x0000b40088597a23 */ /* 0x000fc40000010802 */
[----:B------:R-:W-:-:S04]  /*6dc0*/  FFMA.FTZ R88, R127, c[0x0][0x2d0], -R2 ;  /* 0x0000b4007f587a23 */ /* 0x000fc80000010802 */
[----:B------:R-:W-:Y:S01]  /*6dd0*/  MUFU.EX2 R230, R88 ;  /* 0x0000005800e67308 */ /* 0x000fe20000000800 */
[C---:B-1----:R-:W-:Y:S07]  /*6de0*/  HMMA.16816.F32.BF16 R28, R4.reuse, R10, R20 ;  /* 0x0000000a041c723c */ /* 0x042fee0000041814 */
[----:B------:R1:W-:Y:S01]  /*6df0*/  MUFU.EX2 R21, R3 ;  /* 0x0000000300157308 */ /* 0x0003e20000000800 */
[----:B------:R-:W-:Y:S01]  /*6e00*/  HMMA.16816.F32.BF16 R36, R4, R8, R96 ;  /* 0x000000080424723c */ /* 0x000fe20000041860 */
[----:B------:R-:W-:Y:S06]  /*6e10*/  LDSM.16.MT88.4 R8, [R193+0x2000] ;  /* 0x00200000c108783b */ /* 0x000fec0000004200 */
[----:B------:R-:W-:Y:S01]  /*6e20*/  MUFU.EX2 R98, R17 ;  /* 0x0000001100627308 */ /* 0x000fe20000000800 */
[----:B------:R-:W-:-:S02]  /*6e30*/  FADD.FTZ R6, R120, R14 ;  /* 0x0000000e78067221 */ /* 0x000fc40000010000 */
[----:B-1----:R-:W-:-:S05]  /*6e40*/  FFMA.FTZ R3, R123, c[0x0][0x2d0], -R2 ;  /* 0x0000b4007b037a23 */ /* 0x002fca0000010802 */
[----:B------:R-:W-:Y:S01]  /*6e50*/  MUFU.EX2 R99, R16 ;  /* 0x0000001000637308 */ /* 0x000fe20000000800 */
[----:B------:R-:W-:-:S07]  /*6e60*/  FFMA.FTZ R4, R118, c[0x0][0x2d0], -R0 ;  /* 0x0000b40076047a23 */ /* 0x000fce0000010800 */
[----:B------:R1:W2:Y:S08]  /*6e70*/  MUFU.EX2 R20, R3 ;  /* 0x0000000300147308 */ /* 0x0002b00000000800 */
[----:B------:R5:W-:Y:S01]  /*6e80*/  MUFU.EX2 R22, R4 ;  /* 0x0000000400167308 */ /* 0x000be20000000800 */
[----:B-1----:R-:W-:-:S07]  /*6e90*/  FFMA.FTZ R3, R124, c[0x0][0x2d0], -R2 ;  /* 0x0000b4007c037a23 */ /* 0x002fce0000010802 */
[----:B------:R1:W-:Y:S01]  /*6ea0*/  MUFU.EX2 R23, R3 ;  /* 0x0000000300177308 */ /* 0x0003e20000000800 */
[----:B-----5:R-:W-:-:S07]  /*6eb0*/  FFMA.FTZ R4, R117, c[0x0][0x2d0], -R0 ;  /* 0x0000b40075047a23 */ /* 0x020fce0000010800 */
[----:B------:R2:W-:Y:S01]  /*6ec0*/  MUFU.EX2 R101, R4 ;  /* 0x0000000400657308 */ /* 0x0005e20000000800 */
[----:B-1----:R-:W-:-:S07]  /*6ed0*/  FFMA.FTZ R3, R125, c[0x0][0x2d0], -R2 ;  /* 0x0000b4007d037a23 */ /* 0x002fce0000010802 */
[----:B------:R1:W5:Y:S01]  /*6ee0*/  MUFU.EX2 R91, R3 ;  /* 0x00000003005b7308 */ /* 0x0003620000000800 */
[----:B--2---:R-:W-:Y:S01]  /*6ef0*/  F2FP.BF16.PACK_AB R4, R20, R21 ;  /* 0x000000151404723e */ /* 0x004fe200000010ff */
[----:B-1----:R-:W-:-:S06]  /*6f00*/  FFMA.FTZ R3, R119, c[0x0][0x2d0], -R0 ;  /* 0x0000b40077037a23 */ /* 0x002fcc0000010800 */
[----:B------:R1:W2:Y:S02]  /*6f10*/  MUFU.EX2 R7, R3 ;  /* 0x0000000300077308 */ /* 0x0002a40000000800 */
[----:B-1----:R-:W-:Y:S02]  /*6f20*/  FADD.FTZ R3, R15, R12 ;  /* 0x0000000c0f037221 */ /* 0x002fe40000010000 */
[----:B------:R-:W1:Y:S02]  /*6f30*/  LDSM.16.MT88.4 R12, [R191+0x2000] ;  /* 0x00200000bf0c783b */ /* 0x000e640000004200 */
[----:B------:R-:W-:-:S04]  /*6f40*/  FADD.FTZ R3, R116, R3 ;  /* 0x0000000374037221 */ /* 0x000fc80000010000 */
[----:B------:R-:W-:Y:S02]  /*6f50*/  FADD.FTZ R5, R70, R3 ;  /* 0x0000000346057221 */ /* 0x000fe40000010000 */
[----:B------:R-:W-:Y:S02]  /*6f60*/  FFMA.FTZ R3, R121, c[0x0][0x2d0], -R0 ;  /* 0x0000b40079037a23 */ /* 0x000fe40000010800 */
[----:B------:R-:W-:Y:S01]  /*6f70*/  FFMA.FTZ R70, R137, c[0x0][0x2d0], -R2 ;  /* 0x0000b40089467a23 */ /* 0x000fe20000010802 */
[----:B------:R-:W-:Y:S01]  /*6f80*/  LDSM.16.MT88.4 R120, [R191+0x3000] ;  /* 0x00300000bf78783b */ /* 0x000fe20000004200 */
[----:B------:R2:W2:Y:S01]  /*6f90*/  MUFU.EX2 R100, R3 ;  /* 0x0000000300647308 */ /* 0x0004a20000000800 */
[----:B------:R-:W-:-:S07]  /*6fa0*/  FFMA.FTZ R2, R149, c[0x0][0x2d0], -R0 ;  /* 0x0000b40095027a23 */ /* 0x000fce0000010800 */
[----:B------:R3:W-:Y:S01]  /*6fb0*/  MUFU.EX2 R90, R2 ;  /* 0x00000002005a7308 */ /* 0x0007e20000000800 */
[----:B--2---:R-:W-:Y:S01]  /*6fc0*/  FADD.FTZ R3, R21, R6 ;  /* 0x0000000615037221 */ /* 0x004fe20000010000 */
[----:B-----5:R-:W-:-:S06]  /*6fd0*/  F2FP.BF16.PACK_AB R6, R91, R23 ;  /* 0x000000175b06723e */ /* 0x020fcc00000010ff */
[----:B------:R-:W-:Y:S01]  /*6fe0*/  MUFU.EX2 R70, R70 ;  /* 0x0000004600467308 */ /* 0x000fe20000000800 */
[----:B------:R-:W-:Y:S02]  /*6ff0*/  FADD.FTZ R3, R20, R3 ;  /* 0x0000000314037221 */ /* 0x000fe40000010000 */
[----:B------:R-:W-:Y:S01]  /*7000*/  FADD.FTZ R20, R7, R5 ;  /* 0x0000000507147221 */ /* 0x000fe20000010000 */
[----:B------:R-:W-:Y:S01]  /*7010*/  F2FP.BF16.PACK_AB R5, R22, R7 ;  /* 0x000000071605723e */ /* 0x000fe200000010ff */
[----:B---3--:R-:W-:Y:S01]  /*7020*/  FFMA.FTZ R2, R148, c[0x0][0x2d0], -R0 ;  /* 0x0000b40094027a23 */ /* 0x008fe20000010800 */
[----:B------:R-:W-:Y:S01]  /*7030*/  F2FP.BF16.PACK_AB R7, R100, R101 ;  /* 0x000000656407723e */ /* 0x000fe200000010ff */
[----:B------:R-:W-:Y:S02]  /*7040*/  FADD.FTZ R3, R23, R3 ;  /* 0x0000000317037221 */ /* 0x000fe40000010000 */
[----:B------:R2:W-:Y:S04]  /*7050*/  MUFU.EX2 R97, R2 ;  /* 0x0000000200617308 */ /* 0x0005e80000000800 */
[C---:B-1----:R-:W-:Y:S08]  /*7060*/  HMMA.16816.F32.BF16 R112, R4.reuse, R12, R112 ;  /* 0x0000000c0470723c */ /* 0x042ff00000041870 */
[----:B------:R-:W-:Y:S01]  /*7070*/  HMMA.16816.F32.BF16 R108, R4, R14, R108 ;  /* 0x0000000e046c723c */ /* 0x000fe2000004186c */
[----:B------:R-:W1:Y:S01]  /*7080*/  LDSM.16.MT88.4 R12, [R192+0x2000] ;  /* 0x00200000c00c783b */ /* 0x000e620000004200 */
[----:B--2---:R-:W-:-:S03]  /*7090*/  FADD.FTZ R2, R22, R20 ;  /* 0x0000001416027221 */ /* 0x004fc60000010000 */
[----:B------:R-:W-:Y:S03]  /*70a0*/  LDSM.16.MT88.4 R20, [R191+0x2800] ;  /* 0x00280000bf14783b */ /* 0x000fe60000004200 */
[----:B------:R-:W-:Y:S01]  /*70b0*/  HMMA.16816.F32.BF16 R116, R4, R8, R84 ;  /* 0x000000080474723c */ /* 0x000fe20000041854 */
[----:B------:R-:W-:-:S04]  /*70c0*/  FADD.FTZ R2, R101, R2 ;  /* 0x0000000265027221 */ /* 0x000fc80000010000 */
[----:B------:R-:W-:-:S03]  /*70d0*/  FADD.FTZ R2, R100, R2 ;  /* 0x0000000264027221 */ /* 0x000fc60000010000 */
        /* <DEDUP_REMOVED lines=14> */
[----:B------:R-:W-:-:S02]  /*71c0*/  FFMA.FTZ R25, R145, c[0x0][0x2d0], -R0 ;  /* 0x0000b40091197a23 */ /* 0x000fc40000010800 */
[--C-:B------:R-:W-:Y:S02]  /*71d0*/  FFMA.FTZ R24, R144, c[0x0][0x2d0], -R0.reuse ;  /* 0x0000b40090187a23 */ /* 0x100fe40000010800 */
[--C-:B------:R-:W-:Y:S02]  /*71e0*/  FFMA.FTZ R26, R143, c[0x0][0x2d0], -R0.reuse ;  /* 0x0000b4008f1a7a23 */ /* 0x100fe40000010800 */
[--C-:B------:R-:W-:Y:S01]  /*71f0*/  FFMA.FTZ R27, R142, c[0x0][0x2d0], -R0.reuse ;  /* 0x0000b4008e1b7a23 */ /* 0x100fe20000010800 */
[C---:B-1----:R-:W-:Y:S08]  /*7200*/  HMMA.16816.F32.BF16 R52, R4.reuse, R12, R52 ;  /* 0x0000000c0434723c */ /* 0x042ff00000041834 */
[C---:B------:R-:W-:Y:S01]  /*7210*/  HMMA.16816.F32.BF16 R44, R4.reuse, R14, R44 ;  /* 0x0000000e042c723c */ /* 0x040fe2000004182c */
[----:B------:R-:W1:Y:S07]  /*7220*/  LDSM.16.MT88.4 R12, [R192+0x2800] ;  /* 0x00280000c00c783b */ /* 0x000e6e0000004200 */
[C---:B--2---:R-:W-:Y:S08]  /*7230*/  HMMA.16816.F32.BF16 R40, R4.reuse, R8, R36 ;  /* 0x000000080428723c */ /* 0x044ff00000041824 */
[----:B------:R-:W-:Y:S01]  /*7240*/  HMMA.16816.F32.BF16 R28, R4, R10, R28 ;  /* 0x0000000a041c723c */ /* 0x000fe2000004181c */
[----:B------:R-:W2:Y:S01]  /*7250*/  MUFU.EX2 R7, R19 ;  /* 0x0000001300077308 */ /* 0x000ea20000000800 */
[----:B------:R-:W3:Y:S05]  /*7260*/  LDSM.16.MT88.4 R8, [R194+0x2800] ;  /* 0x00280000c208783b */ /* 0x000eea0000004200 */
[----:B------:R-:W-:-:S02]  /*7270*/  FFMA.FTZ R5, R147, c[0x0][0x2d0], -R0 ;  /* 0x0000b40093057a23 */ /* 0x000fc40000010800 */
[----:B------:R-:W-:Y:S01]  /*7280*/  FFMA.FTZ R4, R146, c[0x0][0x2d0], -R0 ;  /* 0x0000b40092047a23 */ /* 0x000fe20000010800 */
[----:B------:R5:W1:Y:S01]  /*7290*/  MUFU.EX2 R6, R18 ;  /* 0x0000001200067308 */ /* 0x000a620000000800 */
[----:B------:R-:W-:-:S04]  /*72a0*/  FADD.FTZ R0, R91, R3 ;  /* 0x000000035b007221 */ /* 0x000fc80000010000 */
[----:B--2---:R-:W-:-:S03]  /*72b0*/  FADD.FTZ R0, R7, R0 ;  /* 0x0000000007007221 */ /* 0x004fc60000010000 */
[----:B------:R2:W2:Y:S08]  /*72c0*/  MUFU.EX2 R91, R5 ;  /* 0x00000005005b7308 */ /* 0x0004b00000000800 */
[----:B------:R3:W3:Y:S01]  /*72d0*/  MUFU.EX2 R96, R4 ;  /* 0x0000000400607308 */ /* 0x0006e20000000800 */
[----:B-----5:R-:W5:Y:S01]  /*72e0*/  LDSM.16.MT88.4 R16, [R193+0x2800] ;  /* 0x00280000c110783b */ /* 0x020f620000004200 */
[----:B-1----:R-:W-:-:S02]  /*72f0*/  FADD.FTZ R3, R6, R0 ;  /* 0x0000000006037221 */ /* 0x002fc40000010000 */
[----:B------:R-:W-:Y:S02]  /*7300*/  FADD.FTZ R0, R90, R2 ;  /* 0x000000025a007221 */ /* 0x000fe40000010000 */
[----:B------:R-:W-:Y:S01]  /*7310*/  FADD.FTZ R2, R98, R3 ;  /* 0x0000000362027221 */ /* 0x000fe20000010000 */
[C---:B--2---:R-:W-:Y:S01]  /*7320*/  F2FP.BF16.PACK_AB R5, R97.reuse, R90 ;  /* 0x0000005a6105723e */ /* 0x044fe200000010ff */
[----:B------:R-:W-:Y:S02]  /*7330*/  FADD.FTZ R0, R97, R0 ;  /* 0x0000000061007221 */ /* 0x000fe40000010000 */
[----:B------:R-:W-:Y:S02]  /*7340*/  FADD.FTZ R2, R99, R2 ;  /* 0x0000000263027221 */ /* 0x000fe40000010000 */
[----:B------:R-:W-:Y:S01]  /*7350*/  FADD.FTZ R0, R91, R0 ;  /* 0x000000005b007221 */ /* 0x000fe20000010000 */
[----:B---3--:R-:W-:-:S03]  /*7360*/  F2FP.BF16.PACK_AB R4, R6, R7 ;  /* 0x000000070604723e */ /* 0x008fc600000010ff */
[C---:B------:R-:W-:Y:S01]  /*7370*/  FADD.FTZ R0, R96.reuse, R0 ;  /* 0x0000000060007221 */ /* 0x040fe20000010000 */
[----:B------:R-:W-:Y:S02]  /*7380*/  F2FP.BF16.PACK_AB R6, R99, R98 ;  /* 0x000000626306723e */ /* 0x000fe400000010ff */
[----:B------:R-:W-:Y:S02]  /*7390*/  F2FP.BF16.PACK_AB R7, R96, R91 ;  /* 0x0000005b6007723e */ /* 0x000fe400000010ff */
[----:B------:R-:W-:Y:S05]  /*73a0*/  LDSM.16.MT88.4 R96, [R194+0x3000] ;  /* 0x00300000c260783b */ /* 0x000fea0000004200 */
[C---:B------:R-:W-:Y:S08]  /*73b0*/  HMMA.16816.F32.BF16 R32, R4.reuse, R22, R108 ;  /* 0x000000160420723c */ /* 0x040ff0000004186c */
[C---:B------:R-:W-:Y:S01]  /*73c0*/  HMMA.16816.F32.BF16 R108, R4.reuse, R12, R80 ;  /* 0x0000000c046c723c */ /* 0x040fe20000041850 */
[----:B------:R-:W-:Y:S07]  /*73d0*/  LDSM.16.MT88.4 R80, [R193+0x6800] ;  /* 0x00680000c150783b */ /* 0x000fee0000004200 */
[C---:B------:R-:W-:Y:S01]  /*73e0*/  HMMA.16816.F32.BF16 R76, R4.reuse, R14, R76 ;  /* 0x0000000e044c723c */ /* 0x040fe2000004184c */
[----:B------:R-:W1:Y:S07]  /*73f0*/  LDSM.16.MT88.4 R12, [R192+0x6000] ;  /* 0x00600000c00c783b */ /* 0x000e6e0000004200 */
[C---:B------:R-:W-:Y:S01]  /*7400*/  HMMA.16816.F32.BF16 R100, R4.reuse, R8, R72 ;  /* 0x000000080464723c */ /* 0x040fe20000041848 */
[----:B------:R-:W-:Y:S07]  /*7410*/  LDSM.16.MT88.4 R72, [R192+0x6800] ;  /* 0x00680000c048783b */ /* 0x000fee0000004200 */
[C---:B------:R-:W-:Y:S01]  /*7420*/  HMMA.16816.F32.BF16 R60, R4.reuse, R10, R60 ;  /* 0x0000000a043c723c */ /* 0x040fe2000004183c */
[----:B------:R-:W2:Y:S07]  /*7430*/  LDSM.16.MT88.4 R8, [R194+0x6000] ;  /* 0x00600000c208783b */ /* 0x000eae0000004200 */
[C---:B------:R-:W-:Y:S01]  /*7440*/  HMMA.16816.F32.BF16 R124, R4.reuse, R20, R112 ;  /* 0x00000014047c723c */ /* 0x040fe20000041870 */
[----:B------:R-:W3:Y:S04]  /*7450*/  LDSM.16.MT88.4 R20, [R191+0x6000] ;  /* 0x00600000bf14783b */ /* 0x000ee80000004200 */
[----:B------:R-:W-:Y:S03]  /*7460*/  LDSM.16.MT88.4 R112, [R193+0x3000] ;  /* 0x00300000c170783b */ /* 0x000fe60000004200 */
[C---:B-----5:R-:W-:Y:S08]  /*7470*/  HMMA.16816.F32.BF16 R116, R4.reuse, R16, R116 ;  /* 0x000000100474723c */ /* 0x060ff00000041874 */
[C---:B------:R-:W-:Y:S01]  /*7480*/  HMMA.16816.F32.BF16 R36, R4.reuse, R18, R84 ;  /* 0x000000120424723c */ /* 0x040fe20000041854 */
[----:B------:R-:W5:Y:S07]  /*7490*/  LDSM.16.MT88.4 R16, [R193+0x6000] ;  /* 0x00600000c110783b */ /* 0x000f6e0000004200 */
[C---:B-1----:R-:W-:Y:S01]  /*74a0*/  HMMA.16816.F32.BF16 R52, R4.reuse, R12, R52 ;  /* 0x0000000c0434723c */ /* 0x042fe20000041834 */
[----:B------:R-:W1:Y:S07]  /*74b0*/  MUFU.EX2 R13, R71 ;  /* 0x00000047000d7308 */ /* 0x000e6e0000000800 */
[C---:B------:R-:W-:Y:S01]  /*74c0*/  HMMA.16816.F32.BF16 R44, R4.reuse, R14, R44 ;  /* 0x0000000e042c723c */ /* 0x040fe2000004182c */
[----:B------:R-:W4:Y:S07]  /*74d0*/  MUFU.EX2 R12, R25 ;  /* 0x00000019000c7308 */ /* 0x000f2e0000000800 */
[C---:B--2---:R-:W-:Y:S01]  /*74e0*/  HMMA.16816.F32.BF16 R40, R4.reuse, R8, R40 ;  /* 0x000000080428723c */ /* 0x044fe20000041828 */
[----:B------:R2:W-:Y:S06]  /*74f0*/  MUFU.EX2 R15, R89 ;  /* 0x00000059000f7308 */ /* 0x0005ec0000000800 */
[----:B-1----:R-:W-:Y:S01]  /*7500*/  FADD.FTZ R9, R13, R2 ;  /* 0x000000020d097221 */ /* 0x002fe20000010000 */
[----:B---3--:R-:W-:Y:S01]  /*7510*/  HMMA.16816.F32.BF16 R92, R4, R20, R92 ;  /* 0x00000014045c723c */ /* 0x008fe2000004185c */
[----:B------:R-:W-:Y:S01]  /*7520*/  @P3 IMAD.HI.U32 R2, R153, c[0x0][0x2c8], RZ ;  /* 0x0000b20099023a27 */ /* 0x000fe200078e00ff */
[----:B------:R-:W1:Y:S03]  /*7530*/  MUFU.EX2 R14, R24 ;  /* 0x00000018000e7308 */ /* 0x000e660000000800 */
[----:B----4-:R-:W-:Y:S01]  /*7540*/  FADD.FTZ R8, R12, R0 ;  /* 0x000000000c087221 */ /* 0x010fe20000010000 */
[----:B------:R-:W-:-:S02]  /*7550*/  MOV R0, R153 ;  /* 0x0000009900007202 */ /* 0x000fc40000000f00 */
[----:B------:R-:W-:Y:S01]  /*7560*/  @P3 SHF.R.U32.HI R0, RZ, c[0x0][0x2cc], R2 ;  /* 0x0000b300ff003a19 */ /* 0x000fe20000011602 */
[----:B------:R-:W-:Y:S01]  /*7570*/  HMMA.16816.F32.BF16 R20, R4, R22, R64 ;  /* 0x000000160414723c */ /* 0x000fe20000041840 */
[----:B--2---:R-:W2:Y:S01]  /*7580*/  LDSM.16.MT88.4 R88, [R191+0x6800] ;  /* 0x00680000bf58783b */ /* 0x004ea20000004200 */
[----:B------:R-:W-:Y:S02]  /*7590*/  MOV R2, RZ ;  /* 0x000000ff00027202 */ /* 0x000fe40000000f00 */
[----:B------:R-:W-:-:S03]  /*75a0*/  IADD3 R3, R0, R151, -R152 ;  /* 0x0000009700037210 */ /* 0x000fc60007ffe898 */
[----:B------:R-:W-:Y:S01]  /*75b0*/  F2FP.BF16.PACK_AB R64, R70, R13 ;  /* 0x0000000d4640723e */ /* 0x000fe200000010ff */
[C---:B-----5:R-:W-:Y:S01]  /*75c0*/  HMMA.16816.F32.BF16 R56, R4.reuse, R16, R56 ;  /* 0x000000100438723c */ /* 0x060fe20000041838 */
[----:B------:R-:W-:Y:S01]  /*75d0*/  IMAD.HI R2, R3, -0x6db6db6d, R2 ;  /* 0x9249249303027827 */ /* 0x000fe200078e0202 */
[----:B-1----:R-:W-:Y:S02]  /*75e0*/  F2FP.BF16.PACK_AB R65, R14, R12 ;  /* 0x0000000c0e41723e */ /* 0x002fe400000010ff */
[----:B------:R-:W-:Y:S02]  /*75f0*/  F2FP.BF16.PACK_AB R66, R230, R15 ;  /* 0x0000000fe642723e */ /* 0x000fe400000010ff */
[----:B------:R-:W-:Y:S02]  /*7600*/  SHF.R.U32.HI R0, RZ, 0x1f, R2 ;  /* 0x0000001fff007819 */ /* 0x000fe40000011602 */
[----:B------:R-:W-:Y:S02]  /*7610*/  HMMA.16816.F32.BF16 R48, R4, R18, R48 ;  /* 0x000000120430723c */ /* 0x000fe40000041830 */
[----:B------:R-:W-:Y:S01]  /*7620*/  LEA.HI.SX32 R2, R2, R0, 0x1a ;  /* 0x0000000002027211 */ /* 0x000fe200078fd2ff */
[----:B------:R-:W-:-:S03]  /*7630*/  FADD.FTZ R0, R70, R9 ;  /* 0x0000000946007221 */ /* 0x000fc60000010000 */
[----:B------:R-:W-:Y:S01]  /*7640*/  IMNMX R12, R150, R2, !PT ;  /* 0x00000002960c7217 */ /* 0x000fe20007800200 */
[----:B------:R-:W-:Y:S01]  /*7650*/  FADD.FTZ R2, R14, R8 ;  /* 0x000000080e027221 */ /* 0x000fe20000010000 */
[----:B------:R-:W-:Y:S01]  /*7660*/  HMMA.16816.F32.BF16 R28, R4, R10, R28 ;  /* 0x0000000a041c723c */ /* 0x000fe2000004181c */
[----:B------:R-:W1:Y:S01]  /*7670*/  LDSM.16.MT88.4 R4, [R194+0x6800] ;  /* 0x00680000c204783b */ /* 0x000e620000004200 */
[----:B------:R-:W3:Y:S01]  /*7680*/  MUFU.EX2 R11, R26 ;  /* 0x0000001a000b7308 */ /* 0x000ee20000000800 */
[----:B------:R-:W-:Y:S01]  /*7690*/  ISETP.GE.AND P0, PT, R218, R12, PT ;  /* 0x0000000cda00720c */ /* 0x000fe20003f06270 */
[----:B------:R-:W-:Y:S01]  /*76a0*/  FADD.FTZ R0, R15, R0 ;  /* 0x000000000f007221 */ /* 0x000fe20000010000 */
[----:B------:R4:W-:Y:S03]  /*76b0*/  STL [R1+0x8], R12 ;  /* 0x0000080c01007387 */ /* 0x0009e60000100800 */
[----:B------:R-:W-:-:S02]  /*76c0*/  FADD.FTZ R230, R230, R0 ;  /* 0x00000000e6e67221 */ /* 0x000fc40000010000 */
[----:B------:R-:W5:Y:S01]  /*76d0*/  MUFU.EX2 R10, R27 ;  /* 0x0000001b000a7308 */ /* 0x000f620000000800 */
[----:B---3--:R-:W-:Y:S01]  /*76e0*/  FADD.FTZ R2, R11, R2 ;  /* 0x000000020b027221 */ /* 0x008fe20000010000 */
[----:B-----5:R-:W-:-:S03]  /*76f0*/  F2FP.BF16.PACK_AB R67, R10, R11 ;  /* 0x0000000b0a43723e */ /* 0x020fc600000010ff */
[----:B------:R-:W-:-:S04]  /*7700*/  FADD.FTZ R247, R10, R2 ;  /* 0x000000020af77221 */ /* 0x000fc80000010000 */
[C---:B------:R-:W-:Y:S08]  /*7710*/  HMMA.16816.F32.BF16 R108, R64.reuse, R104, R108 ;  /* 0x00000068406c723c */ /* 0x040ff0000004186c */
[C---:B------:R-:W-:Y:S08]  /*7720*/  HMMA.16816.F32.BF16 R104, R64.reuse, R106, R76 ;  /* 0x0000006a4068723c */ /* 0x040ff0000004184c */
[C---:B------:R-:W-:Y:S08]  /*7730*/  HMMA.16816.F32.BF16 R100, R64.reuse, R96, R100 ;  /* 0x000000604064723c */ /* 0x040ff00000041864 */
[C---:B------:R-:W-:Y:S08]  /*7740*/  HMMA.16816.F32.BF16 R124, R64.reuse, R120, R124 ;  /* 0x00000078407c723c */ /* 0x040ff0000004187c */
[C---:B------:R-:W-:Y:S08]  /*7750*/  HMMA.16816.F32.BF16 R116, R64.reuse, R112, R116 ;  /* 0x000000704074723c */ /* 0x040ff00000041874 */
[C---:B------:R-:W-:Y:S08]  /*7760*/  HMMA.16816.F32.BF16 R96, R64.reuse, R98, R60 ;  /* 0x000000624060723c */ /* 0x040ff0000004183c */
[C---:B--2---:R-:W-:Y:S08]  /*7770*/  HMMA.16816.F32.BF16 R92, R64.reuse, R88, R92 ;  /* 0x00000058405c723c */ /* 0x044ff0000004185c */
[C---:B------:R-:W-:Y:S08]  /*7780*/  HMMA.16816.F32.BF16 R84, R64.reuse, R80, R56 ;  /* 0x000000504054723c */ /* 0x040ff00000041838 */
[C---:B------:R-:W-:Y:S08]  /*7790*/  HMMA.16816.F32.BF16 R76, R64.reuse, R72, R52 ;  /* 0x00000048404c723c */ /* 0x040ff00000041834 */
[C---:B------:R-:W-:Y:S08]  /*77a0*/  HMMA.16816.F32.BF16 R120, R64.reuse, R122, R32 ;  /* 0x0000007a4078723c */ /* 0x040ff00000041820 */
[C---:B------:R-:W-:Y:S08]  /*77b0*/  HMMA.16816.F32.BF16 R112, R64.reuse, R114, R36 ;  /* 0x000000724070723c */ /* 0x040ff00000041824 */
[C---:B------:R-:W-:Y:S08]  /*77c0*/  HMMA.16816.F32.BF16 R88, R64.reuse, R90, R20 ;  /* 0x0000005a4058723c */ /* 0x040ff00000041814 */
[C---:B------:R-:W-:Y:S08]  /*77d0*/  HMMA.16816.F32.BF16 R80, R64.reuse, R82, R48 ;  /* 0x000000524050723c */ /* 0x040ff00000041830 */
[C---:B------:R-:W-:Y:S08]  /*77e0*/  HMMA.16816.F32.BF16 R72, R64.reuse, R74, R44 ;  /* 0x0000004a4048723c */ /* 0x040ff0000004182c */
[C---:B-1----:R-:W-:Y:S08]  /*77f0*/  HMMA.16816.F32.BF16 R60, R64.reuse, R4, R40 ;  /* 0x00000004403c723c */ /* 0x042ff00000041828 */
[----:B------:R-:W-:Y:S01]  /*7800*/  HMMA.16816.F32.BF16 R64, R64, R6, R28 ;  /* 0x000000064040723c */ /* 0x000fe2000004181c */
[----:B------:R-:W-:Y:S01]  /*7810*/  @!UPT UIADD3 URZ, URZ, URZ, URZ ;  /* 0x0000003f3f3ff290 */ /* 0x000fe2000fffe03f */
[----:B------:R-:W-:Y:S11]  /*7820*/  @!P0 BRA `(.L_x_1344) ;  /* 0x000046c000008947 */ /* 0x000ff60003800000 */
[----:B----4-:R-:W-:Y:S02]  /*7830*/  MOV R71, R68 ;  /* 0x0000004400477202 */ /* 0x010fe40000000f00 */
[----:B------:R-:W-:-:S02]  /*7840*/  MOV R70, R69 ;  /* 0x0000004500467202 */ /* 0x000fc40000000f00 */
[----:B------:R-:W-:-:S07]  /*7850*/  MOV R224, R218 ;  /* 0x000000da00e07202 */ /* 0x000fce0000000f00 */
.L_x_1360:
[----:B------:R-:W2:Y:S01]  /*7860*/  LDL R0, [R1] ;  /* 0x0000000001007983 */ /* 0x000ea20000100800 */
        /* <DEDUP_REMOVED lines=21> */
[C---:B-1-34-:R-:W-:Y:S01]  /*79c0*/  IMAD.WIDE.U32 R2, R223.reuse, c[0x0][0x208], RZ ;  /* 0x00008200df027a25 */ /* 0x05afe200078e00ff */
[----:B------:R-:W-:Y:S01]  /*79d0*/  SHF.R.S32.HI R0, RZ, 0x1f, R223 ;  /* 0x0000001fff007819 */ /* 0x000fe200000114df */
[----:B------:R-:W2:Y:S04]  /*79e0*/  LDL.64 R6, [R1+0x28] ;  /* 0x0000280001067983 */ /* 0x000ea80000100a00 */
[----:B------:R-:W-:Y:S02]  /*79f0*/  IMAD R0, R0, c[0x0][0x208], RZ ;  /* 0x0000820000007a24 */ /* 0x000fe400078e02ff */
[----:B------:R-:W3:Y:S02]  /*7a00*/  LDL R5, [R1+0x34] ;  /* 0x0000340001057983 */ /* 0x000ee40000100800 */
[----:B------:R-:W-:Y:S05]  /*7a10*/  IMAD R0, R223, c[0x0][0x20c], R0 ;  /* 0x00008300df007a24 */ /* 0x000fea00078e0200 */
[----:B------:R-:W-:Y:S02]  /*7a20*/  IADD3 R3, R3, R0, RZ ;  /* 0x0000000003037210 */ /* 0x000fe40007ffe0ff */
[----:B------:R-:W-:Y:S03]  /*7a30*/  SHF.R.S32.HI R0, RZ, 0x1f, R219 ;  /* 0x0000001fff007819 */ /* 0x000fe600000114db */
[C---:B------:R-:W-:Y:S04]  /*7a40*/  IMAD.WIDE.U32 R2, R219.reuse, c[0x0][0x218], R2 ;  /* 0x00008600db027a25 */ /* 0x040fe800078e0002 */
[----:B------:R-:W-:Y:S04]  /*7a50*/  IMAD R4, R0, c[0x0][0x218], RZ ;  /* 0x0000860000047a24 */ /* 0x000fe800078e02ff */
[----:B------:R-:W-:Y:S01]  /*7a60*/  IMAD R4, R219, c[0x0][0x21c], R4 ;  /* 0x00008700db047a24 */ /* 0x000fe200078e0204 */
[----:B--2---:R-:W-:Y:S04]  /*7a70*/  IADD3 R0, P0, R6, R2, RZ ;  /* 0x0000000206007210 */ /* 0x004fe80007f1e0ff */
[----:B---3--:R-:W-:Y:S02]  /*7a80*/  IADD3.X R2, R5, R3, R4, P0, !PT ;  /* 0x0000000305027210 */ /* 0x008fe400007fe404 */
[C---:B------:R-:W-:Y:S04]  /*7a90*/  LEA R6, P0, R0.reuse, c[0x0][0x1f8], 0x1 ;  /* 0x00007e0000067a11 */ /* 0x040fe800078008ff */
[----:B------:R-:W-:Y:S01]  /*7aa0*/  LEA.HI.X R5, R0, c[0x0][0x1fc], R2, 0x1, P0 ;  /* 0x00007f0000057a11 */ /* 0x000fe200000f0c02 */
[----:B------:R-:W-:-:S06]  /*7ab0*/  BRA.DIV ~URZ, `(.L_x_1347) ;  /* 0x0000d9a27f007947 */ /* 0x000fcc000b800000 */
[----:B------:R1:W2:Y:S02]  /*7ac0*/  SHFL.IDX PT, R0, R5, RZ, 0x181f ;  /* 0x00181fff05007589 */ /* 0x0002a400000e0000 */
.L_x_1453:
[----:B------:R-:W-:-:S05]  /*7ad0*/  BRA.DIV ~URZ, `(.L_x_1348) ;  /* 0x0000d9f27f007947 */ /* 0x000fca000b800000 */
[----:B------:R-:W3:Y:S01]  /*7ae0*/  SHFL.IDX PT, R2, R6, RZ, 0x181f ;  /* 0x00181fff06027589 */ /* 0x000ee200000e0000 */
[C---:B------:R-:W-:Y:S01]  /*7af0*/  IMAD.SHL.U32 R15, R238.reuse, 0x2, RZ ;  /* 0x00000002ee0f7824 */ /* 0x040fe200078e00ff */
[----:B------:R-:W-:Y:S01]  /*7b00*/  ISETP.GE.AND P4, PT, R238, c[0x0][0x1d4], PT ;  /* 0x00007500ee007a0c */ /* 0x000fe20003f86270 */
[C---:B------:R-:W-:Y:S01]  /*7b10*/  IMAD.SHL.U32 R14, R248.reuse, 0x2, RZ ;  /* 0x00000002f80e7824 */ /* 0x040fe200078e00ff */
[----:B------:R-:W-:Y:S01]  /*7b20*/  SHFL.IDX PT, R7, R6, 0x2, 0x181f ;  /* 0x00581f0006077f89 */ /* 0x000fe200000e0000 */
[----:B------:R-:W-:Y:S02]  /*7b30*/  ISETP.GE.AND P0, PT, R248, c[0x0][0x1d4], PT ;  /* 0x00007500f8007a0c */ /* 0x000fe40003f06270 */
[----:B------:R-:W-:Y:S02]  /*7b40*/  SEL R4, RZ, 0x10, P4 ;  /* 0x00000010ff047807 */ /* 0x000fe40002000000 */
[-C--:B---3--:R-:W-:Y:S05]  /*7b50*/  IADD3 R12, P5, R2, R15.reuse, RZ ;  /* 0x0000000f020c7210 */ /* 0x088fea0007fbe0ff */
[--C-:B--2---:R-:W-:Y:S01]  /*7b60*/  IMAD.X R13, R0, 0x1, R220.reuse, P5 ;  /* 0x00000001000d7824 */ /* 0x104fe200028e06dc */
[-C--:B------:R-:W-:Y:S04]  /*7b70*/  IADD3 R2, P5, R2, R14.reuse, RZ ;  /* 0x0000000e02027210 */ /* 0x080fe80007fbe0ff */
[----:B------:R-:W-:Y:S01]  /*7b80*/  @!PT LDS RZ, [RZ] ;  /* 0x00000000fffff984 */ /* 0x000fe20000000800 */
[----:B------:R2:W-:Y:S01]  /*7b90*/  LDGSTS.E.BYPASS.LTC128B.128 [R215+0x100], [R12.64], !P4 ;  /* 0x001000000cd77fae */ /* 0x0005e2000e101d46 */
[--C-:B------:R-:W-:Y:S03]  /*7ba0*/  IMAD.X R3, R0, 0x1, R221.reuse, P5 ;  /* 0x0000000100037824 */ /* 0x100fe600028e06dd */
[----:B------:R-:W-:Y:S04]  /*7bb0*/  SHFL.IDX PT, R0, R5, 0x1, 0x181f ;  /* 0x00381f0005007f89 */ /* 0x000fe800000e0000 */
[----:B------:R3:W-:Y:S04]  /*7bc0*/  LDGSTS.E.BYPASS.LTC128B.128 [R215+0x3900], [R2.64], !P0 ;  /* 0x0390000002d77fae */ /* 0x0007e8000c101d46 */
[----:B---3--:R-:W2:Y:S02]  /*7bd0*/  SHFL.IDX PT, R2, R6, 0x1, 0x181f ;  /* 0x00381f0006027f89 */ /* 0x008ea400000e0000 */
[----:B--2---:R-:W-:Y:S05]  /*7be0*/  IADD3 R12, P5, R2, R15, RZ ;  /* 0x0000000f020c7210 */ /* 0x004fea0007fbe0ff */
[----:B------:R-:W-:Y:S01]  /*7bf0*/  IMAD.X R13, R0, 0x1, R220, P5 ;  /* 0x00000001000d7824 */ /* 0x000fe200028e06dc */
[----:B------:R-:W-:Y:S04]  /*7c00*/  IADD3 R2, P5, R2, R14, RZ ;  /* 0x0000000e02027210 */ /* 0x000fe80007fbe0ff */
[----:B------:R2:W-:Y:S01]  /*7c10*/  LDGSTS.E.BYPASS.LTC128B.128 [R215+0x1100], [R12.64], !P4 ;  /* 0x011000000cd77fae */ /* 0x0005e2000e101d46 */
[----:B------:R-:W-:Y:S01]  /*7c20*/  IMAD.X R3, R0, 0x1, R221, P5 ;  /* 0x0000000100037824 */ /* 0x000fe200028e06dd */
[----:B------:R-:W-:Y:S04]  /*7c30*/  SEL R0, RZ, 0x10, P0 ;  /* 0x00000010ff007807 */ /* 0x000fe80000000000 */
[----:B------:R3:W-:Y:S04]  /*7c40*/  LDGSTS.E.BYPASS.LTC128B.128 [R215+0x4900], [R2.64], !P0 ;  /* 0x0490000002d77fae */ /* 0x0007e8000c101d46 */
[----:B--2---:R3:W2:Y:S02]  /*7c50*/  SHFL.IDX PT, R12, R5, 0x2, 0x181f ;  /* 0x00581f00050c7f89 */ /* 0x0046a400000e0000 */
.L_x_1454:
[----:B---3--:R-:W-:Y:S01]  /*7c60*/  IADD3 R2, -R4, 0x10, RZ ;  /* 0x0000001004027810 */ /* 0x008fe20007ffe1ff */
[----:B------:R-:W-:Y:S01]  /*7c70*/  IMAD.SHL.U32 R3, R238, 0x2, RZ ;  /* 0x00000002ee037824 */ /* 0x000fe200078e00ff */
[----:B------:R-:W-:Y:S01]  /*7c80*/  ISETP.NE.U32.AND P5, PT, R4, RZ, PT ;  /* 0x000000ff0400720c */ /* 0x000fe20003fa5070 */
[----:B------:R-:W-:Y:S01]  /*7c90*/  IMAD.SHL.U32 R14, R248, 0x2, RZ ;  /* 0x00000002f80e7824 */ /* 0x000fe200078e00ff */
[----:B------:R-:W-:Y:S01]  /*7ca0*/  LOP3.LUT R2, R2, 0xf, RZ, 0xc0, !PT ;  /* 0x0000000f02027812 */ /* 0x000fe200078ec0ff */
[----:B------:R-:W3:Y:S03]  /*7cb0*/  S2R R13, SR_TID.X ;  /* 0x00000000000d7919 */ /* 0x000ee60000002100 */
[-C--:B------:R-:W-:Y:S04]  /*7cc0*/  IADD3 R2, P4, P0, R2, R7.reuse, R3 ;  /* 0x0000000702027210 */ /* 0x080fe8000789e003 */
[-C--:B--2---:R-:W-:Y:S05]  /*7cd0*/  IADD3.X R3, RZ, R12.reuse, R220, P4, P0 ;  /* 0x0000000cff037210 */ /* 0x084fea00027e04dc */
[----:B------:R-:W-:Y:S01]  /*7ce0*/  @!PT LDS RZ, [RZ] ;  /* 0x00000000fffff984 */ /* 0x000fe20000000800 */
[----:B------:R-:W-:Y:S01]  /*7cf0*/  @!PT LDS RZ, [RZ] ;  /* 0x00000000fffff984 */ /* 0x000fe20000000800 */
[----:B------:R-:W-:Y:S01]  /*7d00*/  @!PT LDS RZ, [RZ] ;  /* 0x00000000fffff984 */ /* 0x000fe20000000800 */
[----:B------:R2:W-:Y:S01]  /*7d10*/  LDGSTS.E.BYPASS.LTC128B.128.ZFILL [R215+0x2100], [R2.64], P5 ;  /* 0x0210000002d77fae */ /* 0x0005e2000a941d46 */
[C---:B------:R-:W-:Y:S02]  /*7d20*/  ISETP.NE.U32.AND P5, PT, R0.reuse, RZ, PT ;  /* 0x000000ff0000720c */ /* 0x040fe40003fa5070 */
[----:B--2---:R-:W-:Y:S04]  /*7d30*/  IADD3 R2, -R0, 0x10, RZ ;  /* 0x0000001000027810 */ /* 0x004fe80007ffe1ff */
[----:B------:R-:W-:Y:S04]  /*7d40*/  LOP3.LUT R2, R2, 0xf, RZ, 0xc0, !PT ;  /* 0x0000000f02027812 */ /* 0x000fe800078ec0ff */
[----:B------:R-:W-:Y:S04]  /*7d50*/  IADD3 R2, P4, P0, R2, R7, R14 ;  /* 0x0000000702027210 */ /* 0x000fe8000789e00e */
[----:B------:R-:W-:Y:S02]  /*7d60*/  IADD3.X R3, RZ, R12, R221, P4, P0 ;  /* 0x0000000cff037210 */ /* 0x000fe400027e04dd */
[----:B---3--:R-:W-:Y:S03]  /*7d70*/  ISETP.GT.AND P0, PT, R13, 0x7f, PT ;  /* 0x0000007f0d00780c */ /* 0x008fe60003f04270 */
[----:B------:R2:W-:Y:S10]  /*7d80*/  LDGSTS.E.BYPASS.LTC128B.128.ZFILL [R215+0x5900], [R2.64], P5 ;  /* 0x0590000002d77fae */ /* 0x0005f4000a941d46 */
[----:B------:R-:W-:-:S05]  /*7d90*/  @P0 BRA `(.L_x_1346) ;  /* 0x0000014000000947 */ /* 0x000fca0003800000 */
[----:B------:R-:W-:-:S05]  /*7da0*/  BRA.DIV ~URZ, `(.L_x_1349) ;  /* 0x0000daf27f007947 */ /* 0x000fca000b800000 */
[----:B-1----:R-:W1:Y:S04]  /*7db0*/  SHFL.IDX PT, R5, R5, 0x3, 0x181f ;  /* 0x00781f0005057f89 */ /* 0x002e6800000e0000 */
[----:B------:R-:W3:Y:S02]  /*7dc0*/  SHFL.IDX PT, R6, R6, 0x3, 0x181f ;  /* 0x00781f0006067f89 */ /* 0x000ee400000e0000 */
.L_x_1455:
[----:B--2---:R-:W-:Y:S01]  /*7dd0*/  IADD3 R2, -R4, 0x10, RZ ;  /* 0x0000001004027810 */ /* 0x004fe20007ffe1ff */
[----:B------:R-:W-:Y:S01]  /*7de0*/  IMAD.SHL.U32 R3, R238, 0x2, RZ ;  /* 0x00000002ee037824 */ /* 0x000fe200078e00ff */
[----:B------:R-:W-:Y:S01]  /*7df0*/  ISETP.NE.U32.AND P0, PT, R4, RZ, PT ;  /* 0x000000ff0400720c */ /* 0x000fe20003f05070 */
[----:B------:R-:W-:Y:S01]  /*7e00*/  IMAD.SHL.U32 R7, R248, 0x2, RZ ;  /* 0x00000002f8077824 */ /* 0x000fe200078e00ff */
[----:B------:R-:W-:Y:S04]  /*7e10*/  LOP3.LUT R2, R2, 0xf, RZ, 0xc0, !PT ;  /* 0x0000000f02027812 */ /* 0x000fe800078ec0ff */
[-C--:B---3--:R-:W-:Y:S04]  /*7e20*/  IADD3 R2, P5, P4, R2, R6.reuse, R3 ;  /* 0x0000000602027210 */ /* 0x088fe80007cbe003 */
[-C--:B-1----:R-:W-:Y:S05]  /*7e30*/  IADD3.X R3, RZ, R5.reuse, R220, P5, P4 ;  /* 0x00000005ff037210 */ /* 0x082fea0002fe84dc */
        /* <DEDUP_REMOVED lines=10> */
.L_x_1346:
[----:B-1-34-:R-:W-:Y:S05]  /*7ee0*/  BSYNC B0 ;  /* 0x0000000000007941 */ /* 0x01afea0003800000 */
.L_x_1345:
[----:B------:R-:W0:Y:S01]  /*7ef0*/  LDGDEPBAR ;  /* 0x00000000000079af */ /* 0x000e220000000000 */
[----:B------:R-:W-:Y:S01]  /*7f00*/  WARPSYNC 0xffffffff ;  /* 0xffffffff00007948 */ /* 0x000fe20003800000 */
[C---:B------:R-:W-:Y:S01]  /*7f10*/  HMMA.16816.F32.BF16 R4, R128.reuse, R8, RZ ;  /* 0x000000088004723c */ /* 0x040fe200000418ff */
[----:B------:R-:W-:Y:S05]  /*7f20*/  BSSY B0, `(.L_x_1350) ;  /* 0x0000176000007945 */ /* 0x000fea0003800000 */
[----:B--2---:R-:W2:Y:S02]  /*7f30*/  LDL R3, [R1] ;  /* 0x0000000001037983 */ /* 0x004ea40000100800 */
        /* <DEDUP_REMOVED lines=29> */
[C---:B------:R-:W-:Y:S01]  /*8110*/  HMMA.16816.F32.BF16 R48, R132.reuse, R158, R48 ;  /* 0x0000009e8430723c */ /* 0x040fe20000041830 */
[----:B------:R-:W4:Y:S07]  /*8120*/  LDSM.16.M88.4 R156, [R190+0x2800] ;  /* 0x00280000be9c783b */ /* 0x000f2e0000000200 */
[C---:B------:R-:W-:Y:S08]  /*8130*/  HMMA.16816.F32.BF16 R52, R132.reuse, R160, R52 ;  /* 0x000000a08434723c */ /* 0x040ff00000041834 */
[----:B------:R-:W-:Y:S08]  /*8140*/  HMMA.16816.F32.BF16 R56, R132, R162, R56 ;  /* 0x000000a28438723c */ /* 0x000ff00000041838 */
[C---:B-1----:R-:W-:Y:S08]  /*8150*/  HMMA.16816.F32.BF16 R4, R164.reuse, R136, R4 ;  /* 0x00000088a404723c */ /* 0x042ff00000041804 */
[C---:B------:R-:W-:Y:S01]  /*8160*/  HMMA.16816.F32.BF16 R8, R164.reuse, R138, R8 ;  /* 0x0000008aa408723c */ /* 0x040fe20000041808 */
[----:B------:R-:W1:Y:S07]  /*8170*/  LDSM.16.M88.4 R136, [R190+0x3000] ;  /* 0x00300000be88783b */ /* 0x000e6e0000000200 */
[C---:B---3--:R-:W-:Y:S08]  /*8180*/  HMMA.16816.F32.BF16 R12, R164.reuse, R140, R12 ;  /* 0x0000008ca40c723c */ /* 0x048ff0000004180c */
[C---:B------:R-:W-:Y:S01]  /*8190*/  HMMA.16816.F32.BF16 R16, R164.reuse, R142, R16 ;  /* 0x0000008ea410723c */ /* 0x040fe20000041810 */
[----:B------:R-:W3:Y:S07]  /*81a0*/  LDSM.16.M88.4 R140, [R189] ;  /* 0x00000000bd8c783b */ /* 0x000eee0000000200 */
        /* <DEDUP_REMOVED lines=9> */
[C---:B------:R-:W-:Y:S03]  /*8240*/  HMMA.16816.F32.BF16 R44, R164.reuse, R156, R44 ;  /* 0x0000009ca42c723c */ /* 0x040fe6000004182c */
[----:B--2---:R-:W-:Y:S05]  /*8250*/  ISETP.GT.AND P0, PT, R224, R3, PT ;  /* 0x00000003e000720c */ /* 0x004fea0003f04270 */
[C---:B------:R-:W-:Y:S01]  /*8260*/  HMMA.16816.F32.BF16 R48, R164.reuse, R158, R48 ;  /* 0x0000009ea430723c */ /* 0x040fe20000041830 */
[----:B------:R-:W2:Y:S07]  /*8270*/  LDSM.16.M88.4 R156, [R189+0x2000] ;  /* 0x00200000bd9c783b */ /* 0x000eae0000000200 */
[C---:B-1----:R-:W-:Y:S08]  /*8280*/  HMMA.16816.F32.BF16 R52, R164.reuse, R136, R52 ;  /* 0x00000088a434723c */ /* 0x042ff00000041834 */
[----:B------:R-:W-:Y:S01]  /*8290*/  HMMA.16816.F32.BF16 R56, R164, R138, R56 ;  /* 0x0000008aa438723c */ /* 0x000fe20000041838 */
[----:B------:R-:W1:Y:S07]  /*82a0*/  LDSM.16.M88.4 R136, [R189+0x2800] ;  /* 0x00280000bd88783b */ /* 0x000e6e0000000200 */
        /* <DEDUP_REMOVED lines=12> */
[C---:B--2---:R-:W-:Y:S08]  /*8370*/  HMMA.16816.F32.BF16 R36, R168.reuse, R156, R36 ;  /* 0x0000009ca824723c */ /* 0x044ff00000041824 */
[C---:B------:R-:W-:Y:S01]  /*8380*/  HMMA.16816.F32.BF16 R40, R168.reuse, R158, R40 ;  /* 0x0000009ea828723c */ /* 0x040fe20000041828 */
[----:B------:R-:W2:Y:S07]  /*8390*/  LDSM.16.M88.4 R156, [R188+0x5000] ;  /* 0x00500000bc9c783b */ /* 0x000eae0000000200 */
[C---:B-1----:R-:W-:Y:S08]  /*83a0*/  HMMA.16816.F32.BF16 R44, R168.reuse, R136, R44 ;  /* 0x00000088a82c723c */ /* 0x042ff0000004182c */
[C---:B------:R-:W-:Y:S01]  /*83b0*/  HMMA.16816.F32.BF16 R48, R168.reuse, R138, R48 ;  /* 0x0000008aa830723c */ /* 0x040fe20000041830 */
[----:B------:R-:W1:Y:S07]  /*83c0*/  LDSM.16.M88.4 R136, [R188+0x5800] ;  /* 0x00580000bc88783b */ /* 0x000e6e0000000200 */
        /* <DEDUP_REMOVED lines=8> */
[----:B------:R-:W5:Y:S07]  /*8450*/  LDSM.16.M88.4 R148, [R203] ;  /* 0x00000000cb94783b */ /* 0x000f6e0000000200 */
[C---:B------:R-:W-:Y:S08]  /*8460*/  HMMA.16816.F32.BF16 R20, R172.reuse, R152, R20 ;  /* 0x00000098ac14723c */ /* 0x040ff00000041814 */
[C---:B------:R-:W-:Y:S01]  /*8470*/  HMMA.16816.F32.BF16 R24, R172.reuse, R154, R24 ;  /* 0x0000009aac18723c */ /* 0x040fe20000041818 */
[----:B------:R-:W4:Y:S07]  /*8480*/  LDSM.16.M88.4 R152, [R197] ;  /* 0x00000000c598783b */ /* 0x000f2e0000000200 */
[C---:B--2---:R-:W-:Y:S08]  /*8490*/  HMMA.16816.F32.BF16 R28, R172.reuse, R156, R28 ;  /* 0x0000009cac1c723c */ /* 0x044ff0000004181c */
        /* <DEDUP_REMOVED lines=9> */
[----:B------:R-:W-:Y:S01]  /*8530*/  HMMA.16816.F32.BF16 R56, R172, R146, R56 ;  /* 0x00000092ac38723c */ /* 0x000fe20000041838 */
[----:B------:R-:W4:Y:S07]  /*8540*/  LDSM.16.M88.4 R144, [R201] ;  /* 0x00000000c990783b */ /* 0x000f2e0000000200 */
[C---:B-----5:R-:W-:Y:S08]  /*8550*/  HMMA.16816.F32.BF16 R4, R176.reuse, R148, R4 ;  /* 0x00000094b004723c */ /* 0x060ff00000041804 */
[C---:B------:R-:W-:Y:S01]  /*8560*/  HMMA.16816.F32.BF16 R8, R176.reuse, R150, R8 ;  /* 0x00000096b008723c */ /* 0x040fe20000041808 */
[----:B------:R-:W5:Y:S07]  /*8570*/  LDSM.16.M88.4 R148, [R202] ;  /* 0x00000000ca94783b */ /* 0x000f6e0000000200 */
        /* <DEDUP_REMOVED lines=16> */
[----:B------:R-:W-:Y:S01]  /*8680*/  HMMA.16816.F32.BF16 R56, R176, R150, R56 ;  /* 0x00000096b038723c */ /* 0x000fe20000041838 */
        /* <DEDUP_REMOVED lines=11> */
[C---:B------:R-:W-:Y:S08]  /*8740*/  HMMA.16816.F32.BF16 R32, R180.reuse, R142, R32 ;  /* 0x0000008eb420723c */ /* 0x040ff00000041820 */
[C---:B----4-:R-:W-:Y:S08]  /*8750*/  HMMA.16816.F32.BF16 R36, R180.reuse, R144, R36 ;  /* 0x00000090b424723c */ /* 0x050ff00000041824 */
[C---:B------:R-:W-:Y:S08]  /*8760*/  HMMA.16816.F32.BF16 R40, R180.reuse, R146, R40 ;  /* 0x00000092b428723c */ /* 0x040ff00000041828 */
[C---:B-----5:R-:W-:Y:S08]  /*8770*/  HMMA.16816.F32.BF16 R44, R180.reuse, R148, R44 ;  /* 0x00000094b42c723c */ /* 0x060ff0000004182c */
        /* <DEDUP_REMOVED lines=37> */
[----:B------:R-:W1:Y:S03]  /*89d0*/  LDSM.16.M88.4 R8, [R189+0x6000] ;  /* 0x00600000bd08783b */ /* 0x000e660000000200 */
[----:B-----5:R-:W-:Y:S04]  /*89e0*/  FMUL.FTZ R0, R13, c[0x0][0x320] ;  /* 0x0000c8000d007a20 */ /* 0x020fe80000410000 */
[C---:B------:R-:W-:Y:S01]  /*89f0*/  HMMA.16816.F32.BF16 R36, R184.reuse, R4, R36 ;  /* 0x00000004b824723c */ /* 0x040fe20000041824 */
[----:B------:R5:W1:Y:S07]  /*8a00*/  MUFU.TANH R152, R0 ;  /* 0x0000000000987308 */ /* 0x000a6e0000002400 */
[C---:B------:R-:W-:Y:S01]  /*8a10*/  HMMA.16816.F32.BF16 R40, R184.reuse, R6, R40 ;  /* 0x00000006b828723c */ /* 0x040fe20000041828 */
[----:B------:R-:W2:Y:S01]  /*8a20*/  LDSM.16.M88.4 R4, [R189+0x6800] ;  /* 0x00680000bd04783b */ /* 0x000ea20000000200 */
[----:B------:R-:W-:Y:S06]  /*8a30*/  DEPBAR.LE SB0, 0x0 ;  /* 0x000080000000791a */ /* 0x000fec0000000000 */
[----:B------:R-:W-:Y:S04]  /*8a40*/  FMUL.FTZ R2, R35, c[0x0][0x320] ;  /* 0x0000c80023027a20 */ /* 0x000fe80000410000 */
[----:B------:R3:W2:Y:S01]  /*8a50*/  MUFU.TANH R142, R2 ;  /* 0x00000002008e7308 */ /* 0x0006a20000002400 */
[----:B------:R-:W-:Y:S01]  /*8a60*/  BAR.SYNC.DEFER_BLOCKING 0x0 ;  /* 0x0000000000007b1d */ /* 0x000fe20000010000 */
[----:B-----5:R-:W-:Y:S08]  /*8a70*/  FMUL.FTZ R0, R14, c[0x0][0x320] ;  /* 0x0000c8000e007a20 */ /* 0x020ff00000410000 */
[----:B------:R5:W4:Y:S01]  /*8a80*/  MUFU.TANH R163, R0 ;  /* 0x0000000000a37308 */ /* 0x000b220000002400 */
[C---:B-1----:R-:W-:Y:S08]  /*8a90*/  HMMA.16816.F32.BF16 R44, R184.reuse, R8, R44 ;  /* 0x00000008b82c723c */ /* 0x042ff0000004182c */
[C---:B------:R-:W-:Y:S04]  /*8aa0*/  HMMA.16816.F32.BF16 R48, R184.reuse, R10, R48 ;  /* 0x0000000ab830723c */ /* 0x040fe80000041830 */
[----:B---3--:R-:W-:Y:S04]  /*8ab0*/  FMUL.FTZ R2, R43, c[0x0][0x320] ;  /* 0x0000c8002b027a20 */ /* 0x008fe80000410000 */
[C---:B--2---:R-:W-:Y:S04]  /*8ac0*/  HMMA.16816.F32.BF16 R52, R184.reuse, R4, R52 ;  /* 0x00000004b834723c */ /* 0x044fe80000041834 */
[----:B-----5:R-:W-:Y:S04]  /*8ad0*/  FMUL.FTZ R0, R15, c[0x0][0x320] ;  /* 0x0000c8000f007a20 */ /* 0x020fe80000410000 */
[----:B------:R-:W-:Y:S01]  /*8ae0*/  HMMA.16816.F32.BF16 R56, R184, R6, R56 ;  /* 0x00000006b838723c */ /* 0x000fe20000041838 */
[----:B------:R1:W2:Y:S03]  /*8af0*/  MUFU.TANH R162, R0 ;  /* 0x0000000000a27308 */ /* 0x0002a60000002400 */
[----:B-1----:R-:W-:Y:S07]  /*8b00*/  FMUL.FTZ R0, R16, c[0x0][0x320] ;  /* 0x0000c80010007a20 */ /* 0x002fee0000410000 */
        /* <DEDUP_REMOVED lines=81> */
[----:B--234-:R-:W2:Y:S01]  /*9020*/  LDL R229, [R1+0xc] ;  /* 0x00000c0001e57983 */ /* 0x01cea20000100800 */
[----:B------:R-:W-:Y:S03]  /*9030*/  MOV R219, RZ ;  /* 0x000000ff00db7202 */ /* 0x000fe60000000f00 */
[----:B------:R-:W3:Y:S04]  /*9040*/  LDL R3, [R1+0x4] ;  /* 0x0000040001037983 */ /* 0x000ee80000100800 */
[----:B------:R-:W4:Y:S04]  /*9050*/  LDL.64 R232, [R1+0x20] ;  /* 0x0000200001e87983 */ /* 0x000f280000100a00 */
[----:B------:R-:W5:Y:S04]  /*9060*/  LDL R228, [R1+0x30] ;  /* 0x0000300001e47983 */ /* 0x000f680000100800 */
[----:B------:R-:W4:Y:S04]  /*9070*/  LDL.64 R226, [R1+0x18] ;  /* 0x0000180001e27983 */ /* 0x000f280000100a00 */
[----:B------:R-:W5:Y:S01]  /*9080*/  LDL R225, [R1+0x10] ;  /* 0x0000100001e17983 */ /* 0x000f620000100800 */
[----:B--2---:R-:W-:Y:S05]  /*9090*/  IMAD R2, R224, 0x70, R229 ;  /* 0x00000070e0027824 */ /* 0x004fea00078e02e5 */
[----:B---3--:R-:W-:Y:S05]  /*90a0*/  IADD3 R2, R2, -0x70, R3 ;  /* 0xffffff9002027810 */ /* 0x008fea0007ffe003 */
[----:B------:R-:W-:Y:S04]  /*90b0*/  @P2 IMAD.HI.U32 R3, R2, c[0x0][0x2bc], RZ ;  /* 0x0000af0002032a27 */ /* 0x000fe800078e00ff */
[----:B-1----:R-:W-:Y:S01]  /*90c0*/  IMAD.MOV.U32 R0, RZ, RZ, R2 ;  /* 0x000000ffff007224 */ /* 0x002fe200078e0002 */
[----:B------:R-:W-:Y:S04]  /*90d0*/  @P2 SHF.R.U32.HI R0, RZ, c[0x0][0x2c0], R3 ;  /* 0x0000b000ff002a19 */ /* 0x000fe80000011603 */
[C---:B----4-:R-:W-:Y:S01]  /*90e0*/  @!P1 IADD3 R3, P0, R0.reuse, R232, RZ ;  /* 0x000000e800039210 */ /* 0x050fe20007f1e0ff */
[----:B------:R-:W-:Y:S03]  /*90f0*/  IMAD.MOV R4, RZ, RZ, -R0 ;  /* 0x000000ffff047224 */ /* 0x000fe600078e0a00 */
[----:B-----5:R-:W-:Y:S01]  /*9100*/  @!P1 LEA.HI.X.SX32 R0, R0, R228, 0x1, P0 ;  /* 0x000000e400009211 */ /* 0x020fe200000f0eff */
        /* <DEDUP_REMOVED lines=19> */
.L_x_1456:
[----:B------:R-:W-:-:S05]  /*9240*/  BRA.DIV ~URZ, `(.L_x_1353) ;  /* 0x0000c7927f007947 */ /* 0x000fca000b800000 */
[----:B------:R3:W4:Y:S02]  /*9250*/  SHFL.IDX PT, R2, R4, RZ, 0x181f ;  /* 0x00181fff04027589 */ /* 0x00072400000e0000 */
.L_x_1457:
[----:B------:R-:W-:Y:S01]  /*9260*/  ISETP.GE.AND P5, PT, R222, 0x1, PT ;  /* 0x00000001de00780c */ /* 0x000fe20003fa6270 */
[----:B------:R-:W-:Y:S02]  /*9270*/  IMAD.SHL.U32 R6, R238, 0x2, RZ ;  /* 0x00000002ee067824 */ /* 0x000fe400078e00ff */
[----:B------:R-:W-:Y:S10]  /*9280*/  IMAD.SHL.U32 R3, R248, 0x2, RZ ;  /* 0x00000002f8037824 */ /* 0x000ff400078e00ff */
[----:B------:R-:W-:Y:S02]  /*9290*/  @P5 ISETP.GE.AND P4, PT, R238, c[0x0][0x1d4], PT ;  /* 0x00007500ee005a0c */ /* 0x000fe40003f86270 */
[----:B----4-:R-:W-:Y:S02]  /*92a0*/  @P5 IADD3 R6, P6, R2, R6, RZ ;  /* 0x0000000602065210 */ /* 0x010fe40007fde0ff */
[----:B------:R-:W-:Y:S03]  /*92b0*/  @P5 ISETP.GE.AND P0, PT, R248, c[0x0][0x1d4], PT ;  /* 0x00007500f8005a0c */ /* 0x000fe60003f06270 */
[C---:B--2---:R-:W-:Y:S01]  /*92c0*/  @P5 IMAD.X R7, R5.reuse, 0x1, R220, P6 ;  /* 0x0000000105075824 */ /* 0x044fe200030e06dc */
[----:B------:R-:W-:Y:S05]  /*92d0*/  @P5 IADD3 R2, P6, R2, R3, RZ ;  /* 0x0000000302025210 */ /* 0x000fea0007fde0ff */
[----:B------:R-:W-:Y:S01]  /*92e0*/  @!PT LDS RZ, [RZ] ;  /* 0x00000000fffff984 */ /* 0x000fe20000000800 */
[----:B------:R-:W-:Y:S01]  /*92f0*/  @!PT LDS RZ, [RZ] ;  /* 0x00000000fffff984 */ /* 0x000fe20000000800 */
[----:B------:R-:W-:Y:S01]  /*9300*/  @!PT LDS RZ, [RZ] ;  /* 0x00000000fffff984 */ /* 0x000fe20000000800 */
[----:B------:R2:W-:Y:S01]  /*9310*/  @P5 LDGSTS.E.BYPASS.LTC128B.128 [R215+0x8100], [R6.64], !P4 ;  /* 0x0810000006d75fae */ /* 0x0005e2000e101d46 */
[----:B------:R-:W-:Y:S05]  /*9320*/  @P5 IMAD.X R3, R5, 0x1, R221, P6 ;  /* 0x0000000105035824 */ /* 0x000fea00030e06dd */
[----:B------:R2:W-:Y:S01]  /*9330*/  @P5 LDGSTS.E.BYPASS.LTC128B.128 [R215+0xb900], [R2.64], !P0 ;  /* 0x0b90000002d75fae */ /* 0x0005e2000c101d46 */
[----:B------:R-:W-:-:S05]  /*9340*/  BRA.DIV ~URZ, `(.L_x_1354) ;  /* 0x0000c7027f007947 */ /* 0x000fca000b800000 */
[----:B------:R4:W1:Y:S04]  /*9350*/  SHFL.IDX PT, R5, R0, 0x1, 0x181f ;  /* 0x00381f0000057f89 */ /* 0x00086800000e0000 */
[----:B--2---:R4:W2:Y:S02]  /*9360*/  SHFL.IDX PT, R2, R4, 0x1, 0x181f ;  /* 0x00381f0004027f89 */ /* 0x0048a400000e0000 */
.L_x_1458:
[----:B------:R-:W-:Y:S01]  /*9370*/  ISETP.GE.AND P5, PT, R222, 0x21, PT ;  /* 0x00000021de00780c */ /* 0x000fe20003fa6270 */
[----:B------:R-:W-:Y:S02]  /*9380*/  IMAD.SHL.U32 R6, R238, 0x2, RZ ;  /* 0x00000002ee067824 */ /* 0x000fe400078e00ff */
[----:B------:R-:W-:Y:S10]  /*9390*/  IMAD.SHL.U32 R3, R248, 0x2, RZ ;  /* 0x00000002f8037824 */ /* 0x000ff400078e00ff */
[----:B------:R-:W-:Y:S02]  /*93a0*/  @P5 ISETP.GE.AND P4, PT, R238, c[0x0][0x1d4], PT ;  /* 0x00007500ee005a0c */ /* 0x000fe40003f86270 */
[----:B--2---:R-:W-:Y:S02]  /*93b0*/  @P5 IADD3 R6, P6, R2, R6, RZ ;  /* 0x0000000602065210 */ /* 0x004fe40007fde0ff */
[----:B------:R-:W-:Y:S03]  /*93c0*/  @P5 ISETP.GE.AND P0, PT, R248, c[0x0][0x1d4], PT ;  /* 0x00007500f8005a0c */ /* 0x000fe60003f06270 */
[C---:B-1----:R-:W-:Y:S01]  /*93d0*/  @P5 IMAD.X R7, R5.reuse, 0x1, R220, P6 ;  /* 0x0000000105075824 */ /* 0x042fe200030e06dc */
        /* <DEDUP_REMOVED lines=8> */
[----:B------:R2:W1:Y:S02]  /*9460*/  SHFL.IDX PT, R5, R0, 0x2, 0x181f ;  /* 0x00581f0000057f89 */ /* 0x00046400000e0000 */
.L_x_1459:
[----:B------:R-:W-:-:S05]  /*9470*/  BRA.DIV ~URZ, `(.L_x_1356) ;  /* 0x0000c7127f007947 */ /* 0x000fca000b800000 */
[----:B-1----:R1:W2:Y:S02]  /*9480*/  SHFL.IDX PT, R2, R4, 0x2, 0x181f ;  /* 0x00581f0004027f89 */ /* 0x0022a400000e0000 */
.L_x_1460:
[----:B------:R-:W-:Y:S01]  /*9490*/  ISETP.GE.AND P5, PT, R222, 0x41, PT ;  /* 0x00000041de00780c */ /* 0x000fe20003fa6270 */
[----:B------:R-:W-:Y:S02]  /*94a0*/  IMAD.SHL.U32 R6, R238, 0x2, RZ ;  /* 0x00000002ee067824 */ /* 0x000fe400078e00ff */
[----:B------:R-:W-:Y:S10]  /*94b0*/  IMAD.SHL.U32 R3, R248, 0x2, RZ ;  /* 0x00000002f8037824 */ /* 0x000ff400078e00ff */
[----:B------:R-:W-:Y:S02]  /*94c0*/  @P5 ISETP.GE.AND P4, PT, R238, c[0x0][0x1d4], PT ;  /* 0x00007500ee005a0c */ /* 0x000fe40003f86270 */
[----:B--2---:R-:W-:Y:S02]  /*94d0*/  @P5 IADD3 R6, P6, R2, R6, RZ ;  /* 0x0000000602065210 */ /* 0x004fe40007fde0ff */
[----:B------:R-:W-:Y:S03]  /*94e0*/  @P5 ISETP.GE.AND P0, PT, R248, c[0x0][0x1d4], PT ;  /* 0x00007500f8005a0c */ /* 0x000fe60003f06270 */
[C---:B------:R-:W-:Y:S01]  /*94f0*/  @P5 IMAD.X R7, R5.reuse, 0x1, R220, P6 ;  /* 0x0000000105075824 */ /* 0x040fe200030e06dc */
        /* <DEDUP_REMOVED lines=8> */
[----:B--2---:R2:W1:Y:S04]  /*9580*/  SHFL.IDX PT, R6, R0, 0x3, 0x181f ;  /* 0x00781f0000067f89 */ /* 0x00446800000e0000 */
[----:B----4-:R2:W4:Y:S02]  /*9590*/  SHFL.IDX PT, R0, R4, 0x3, 0x181f ;  /* 0x00781f0004007f89 */ /* 0x01052400000e0000 */
.L_x_1461:
[----:B------:R-:W-:Y:S01]  /*95a0*/  ISETP.GE.AND P5, PT, R222, 0x61, PT ;  /* 0x00000061de00780c */ /* 0x000fe20003fa6270 */
[----:B------:R-:W-:Y:S02]  /*95b0*/  IMAD.SHL.U32 R3, R238, 0x2, RZ ;  /* 0x00000002ee037824 */ /* 0x000fe400078e00ff */
[----:B------:R-:W-:Y:S10]  /*95c0*/  IMAD.SHL.U32 R2, R248, 0x2, RZ ;  /* 0x00000002f8027824 */ /* 0x000ff400078e00ff */
[----:B------:R-:W-:Y:S02]  /*95d0*/  @P5 ISETP.GE.AND P4, PT, R238, c[0x0][0x1d4], PT ;  /* 0x00007500ee005a0c */ /* 0x000fe40003f86270 */
[----:B-1234-:R-:W-:Y:S02]  /*95e0*/  @P5 IADD3 R4, P6, R0, R3, RZ ;  /* 0x0000000300045210 */ /* 0x01efe40007fde0ff */
[----:B------:R-:W-:Y:S03]  /*95f0*/  @P5 ISETP.GE.AND P0, PT, R248, c[0x0][0x1d4], PT ;  /* 0x00007500f8005a0c */ /* 0x000fe60003f06270 */
[----:B------:R-:W-:Y:S01]  /*9600*/  @P5 IMAD.X R5, R6, 0x1, R220, P6 ;  /* 0x0000000106055824 */ /* 0x000fe200030e06dc */
[----:B------:R-:W-:Y:S05]  /*9610*/  @P5 IADD3 R2, P6, R0, R2, RZ ;  /* 0x0000000200025210 */ /* 0x000fea0007fde0ff */
[----:B------:R-:W-:Y:S01]  /*9620*/  @!PT LDS RZ, [RZ] ;  /* 0x00000000fffff984 */ /* 0x000fe20000000800 */
[----:B------:R-:W-:Y:S01]  /*9630*/  @!PT LDS RZ, [RZ] ;  /* 0x00000000fffff984 */ /* 0x000fe20000000800 */
[----:B------:R-:W-:Y:S01]  /*9640*/  @!PT LDS RZ, [RZ] ;  /* 0x00000000fffff984 */ /* 0x000fe20000000800 */
[----:B------:R1:W-:Y:S01]  /*9650*/  @P5 LDGSTS.E.BYPASS.LTC128B.128 [R215+0xb100], [R4.64], !P4 ;  /* 0x0b10000004d75fae */ /* 0x0003e2000e101d46 */
[----:B------:R-:W-:Y:S05]  /*9660*/  @P5 IMAD.X R3, R6, 0x1, R221, P6 ;  /* 0x0000000106035824 */ /* 0x000fea00030e06dd */
[----:B------:R1:W-:Y:S02]  /*9670*/  @P5 LDGSTS.E.BYPASS.LTC128B.128 [R215+0xe900], [R2.64], !P0 ;  /* 0x0e90000002d75fae */ /* 0x0003e4000c101d46 */
.L_x_1351:
[----:B--234-:R-:W-:Y:S05]  /*9680*/  BSYNC B0 ;  /* 0x0000000000007941 */ /* 0x01cfea0003800000 */
.L_x_1350:
[----:B-1----:R-:W2:Y:S04]  /*9690*/  LDL R4, [R1+0x40] ;  /* 0x0000400001047983 */ /* 0x002ea80000100800 */
[----:B------:R-:W2:Y:S04]  /*96a0*/  LDL R0, [R1+0x58] ;  /* 0x0000580001007983 */ /* 0x000ea80000100800 */
[----:B------:R-:W3:Y:S04]  /*96b0*/  LDL R5, [R1+0x44] ;  /* 0x0000440001057983 */ /* 0x000ee80000100800 */
[----:B------:R-:W4:Y:S04]  /*96c0*/  LDL R3, [R1+0x3c] ;  /* 0x00003c0001037983 */ /* 0x000f280000100800 */
[----:B------:R-:W4:Y:S04]  /*96d0*/  LDL R2, [R1+0x38] ;  /* 0x0000380001027983 */ /* 0x000f280000100800 */
[----:B------:R-:W0:Y:S01]  /*96e0*/  LDGDEPBAR ;  /* 0x00000000000079af */ /* 0x000e220000000000 */
[----:B--2---:R-:W-:Y:S05]  /*96f0*/  IADD3 R4, R0, R4, RZ ;  /* 0x0000000400047210 */ /* 0x004fea0007ffe0ff */
[----:B------:R-:W-:Y:S05]  /*9700*/  @P3 IMAD.HI.U32 R0, R4, c[0x0][0x2c8], RZ ;  /* 0x0000b20004003a27 */ /* 0x000fea00078e00ff */
[----:B------:R-:W-:Y:S01]  /*9710*/  @P3 SHF.R.U32.HI R4, RZ, c[0x0][0x2cc], R0 ;  /* 0x0000b300ff043a19 */ /* 0x000fe20000011600 */
[----:B------:R-:W-:Y:S05]  /*9720*/  IMAD R0, R224, -0x70, RZ ;  /* 0xffffff90e0007824 */ /* 0x000fea00078e02ff */
[----:B---3--:R-:W-:Y:S04]  /*9730*/  IADD3 R0, -R5, 0x1, R0 ;  /* 0x0000000105007810 */ /* 0x008fe80007ffe100 */
[----:B----4-:R-:W-:Y:S01]  /*9740*/  IADD3 R5, -R2, R0, R3 ;  /* 0x0000000002057210 */ /* 0x010fe20007ffe103 */
[----:B------:R-:W-:-:S05]  /*9750*/  BRA.DIV ~URZ, `(.L_x_1358) ;  /* 0x0000c5727f007947 */ /* 0x000fca000b800000 */
[----:B------:R1:W2:Y:S02]  /*9760*/  SHFL.IDX PT, R0, R4, RZ, 0x1c1f ;  /* 0x001c1fff04007589 */ /* 0x0002a400000e0000 */
.L_x_1462:
        /* <DEDUP_REMOVED lines=177> */
[----:B-12---:R-:W-:Y:S06]  /*a280*/  FMNMX.FTZ R4, R0, R2, !PT ;  /* 0x0000000200047209 */ /* 0x006fec0007810000 */
[----:B------:R1:W2:Y:S02]  /*a290*/  SHFL.BFLY PT, R0, R4, 0x1, 0x1f ;  /* 0x0c201f0004007f89 */ /* 0x0002a400000e0000 */
.L_x_1463:
[C---:B------:R-:W-:Y:S01]  /*a2a0*/  FSETP.NEU.FTZ.AND P0, PT, R69.reuse, -INF , PT ;  /* 0xff8000004500780b */ /* 0x040fe20003f1d000 */
[C---:B------:R-:W-:Y:S01]  /*a2b0*/  FMUL.FTZ R2, R69.reuse, c[0x0][0x2d0] ;  /* 0x0000b40045027a20 */ /* 0x040fe20000410000 */
[----:B--2---:R-:W-:Y:S01]  /*a2c0*/  FMNMX.FTZ R3, R0, R4, !PT ;  /* 0x0000000400037209 */ /* 0x004fe20007810000 */
[----:B------:R-:W-:Y:S01]  /*a2d0*/  WARPSYNC 0xffffffff ;  /* 0xffffffff00007948 */ /* 0x000fe20003800000 */
[----:B------:R-:W-:Y:S02]  /*a2e0*/  FSEL R0, R69, RZ, P0 ;  /* 0x000000ff45007208 */ /* 0x000fe40000000000 */
[----:B------:R-:W-:Y:S02]  /*a2f0*/  FSEL R2, R2, RZ, P0 ;  /* 0x000000ff02027208 */ /* 0x000fe40000000000 */
[----:B------:R-:W-:Y:S01]  /*a300*/  FSETP.NEU.FTZ.AND P0, PT, R3, -INF , PT ;  /* 0xff8000000300780b */ /* 0x000fe20003f1d000 */
[----:B------:R-:W-:Y:S02]  /*a310*/  FADD.FTZ R0, -R0, R70 ;  /* 0x0000004600007221 */ /* 0x000fe40000010100 */
[--C-:B------:R-:W-:Y:S02]  /*a320*/  FFMA.FTZ R6, R6, c[0x0][0x2d0], -R2.reuse ;  /* 0x0000b40006067a23 */ /* 0x100fe40000010802 */
[----:B------:R-:W-:Y:S02]  /*a330*/  FMUL.FTZ R0, R0, c[0x0][0x2d0] ;  /* 0x0000b40000007a20 */ /* 0x000fe40000410000 */
[--C-:B-1----:R-:W-:Y:S02]  /*a340*/  FFMA.FTZ R4, R37, c[0x0][0x2d0], -R2.reuse ;  /* 0x0000b40025047a23 */ /* 0x102fe40000010802 */
        /* <DEDUP_REMOVED lines=27> */
[--C-:B------:R-:W-:Y:S02]  /*a500*/  FFMA.FTZ R241, R13, c[0x0][0x2d0], -R2.reuse ;  /* 0x0000b4000df17a23 */ /* 0x100fe40000010802 */
[--C-:B------:R-:W-:Y:S01]  /*a510*/  FFMA.FTZ R244, R12, c[0x0][0x2d0], -R2.reuse ;  /* 0x0000b4000cf47a23 */ /* 0x100fe20000010802 */
[----:B------:R-:W-:Y:S01]  /*a520*/  MUFU.EX2 R13, R36 ;  /* 0x00000024000d7308 */ /* 0x000fe20000000800 */
[----:B------:R-:W-:Y:S02]  /*a530*/  FFMA.FTZ R245, R11, c[0x0][0x2d0], -R2 ;  /* 0x0000b4000bf57a23 */ /* 0x000fe40000010802 */
[C---:B------:R-:W-:Y:S02]  /*a540*/  FFMA.FTZ R2, R0.reuse, R230, R6 ;  /* 0x000000e600027223 */ /* 0x040fe40000010006 */
[----:B------:R-:W-:Y:S02]  /*a550*/  FMUL.FTZ R20, R0, R108 ;  /* 0x0000006c00147220 */ /* 0x000fe40000410000 */
[----:B------:R-:W-:Y:S01]  /*a560*/  FADD.FTZ R11, R4, R2 ;  /* 0x00000002040b7221 */ /* 0x000fe20000010000 */
[C---:B------:R-:W-:Y:S01]  /*a570*/  FSEL R2, R3.reuse, RZ, P0 ;  /* 0x000000ff03027208 */ /* 0x040fe20000000000 */
[----:B------:R-:W-:Y:S01]  /*a580*/  FMUL.FTZ R4, R3, c[0x0][0x2d0] ;  /* 0x0000b40003047a20 */ /* 0x000fe20000410000 */
[----:B------:R-:W1:Y:S01]  /*a590*/  MUFU.EX2 R12, R35 ;  /* 0x00000023000c7308 */ /* 0x000e620000000800 */
[----:B------:R-:W-:Y:S02]  /*a5a0*/  FMUL.FTZ R16, R0, R112 ;  /* 0x0000007000107220 */ /* 0x000fe40000410000 */
[----:B------:R-:W-:Y:S01]  /*a5b0*/  FADD.FTZ R2, -R2, R71 ;  /* 0x0000004702027221 */ /* 0x000fe20000010100 */
[----:B------:R-:W-:Y:S01]  /*a5c0*/  FSEL R4, R4, RZ, P0 ;  /* 0x000000ff04047208 */ /* 0x000fe20000000000 */
[----:B------:R-:W-:Y:S02]  /*a5d0*/  FMUL.FTZ R17, R0, R113 ;  /* 0x0000007100117220 */ /* 0x000fe40000410000 */
[----:B------:R-:W-:Y:S02]  /*a5e0*/  FMUL.FTZ R2, R2, c[0x0][0x2d0] ;  /* 0x0000b40002027a20 */ /* 0x000fe40000410000 */
[--C-:B------:R-:W-:Y:S01]  /*a5f0*/  FFMA.FTZ R70, R58, c[0x0][0x2d0], -R4.reuse ;  /* 0x0000b4003a467a23 */ /* 0x100fe20000010804 */
[----:B------:R-:W-:Y:S01]  /*a600*/  MUFU.EX2 R71, R146 ;  /* 0x0000009200477308 */ /* 0x000fe20000000800 */
[--C-:B------:R-:W-:Y:S02]  /*a610*/  FFMA.FTZ R142, R57, c[0x0][0x2d0], -R4.reuse ;  /* 0x0000b400398e7a23 */ /* 0x100fe40000010804 */
[----:B------:R-:W-:Y:S02]  /*a620*/  FMUL.FTZ R57, R0, R73 ;  /* 0x0000004900397220 */ /* 0x000fe40000410000 */
[--C-:B------:R-:W-:Y:S02]  /*a630*/  FFMA.FTZ R141, R56, c[0x0][0x2d0], -R4.reuse ;  /* 0x0000b400388d7a23 */ /* 0x100fe40000010804 */
[----:B------:R-:W-:Y:S02]  /*a640*/  FMUL.FTZ R56, R0, R72 ;  /* 0x0000004800387220 */ /* 0x000fe40000410000 */
[--C-:B------:R-:W-:Y:S01]  /*a650*/  FFMA.FTZ R6, R68, c[0x0][0x2d0], -R4.reuse ;  /* 0x0000b40044067a23 */ /* 0x100fe20000010804 */
[----:B------:R-:W2:Y:S01]  /*a660*/  MUFU.EX2 R2, R2 ;  /* 0x0000000200027308 */ /* 0x000ea20000000800 */
[--C-:B------:R-:W-:Y:S02]  /*a670*/  FFMA.FTZ R68, R59, c[0x0][0x2d0], -R4.reuse ;  /* 0x0000b4003b447a23 */ /* 0x100fe40000010804 */
[--C-:B------:R-:W-:Y:S01]  /*a680*/  FFMA.FTZ R5, R5, c[0x0][0x2d0], -R4.reuse ;  /* 0x0000b40005057a23 */ /* 0x100fe20000010804 */
[----:B-1----:R-:W-:Y:S01]  /*a690*/  F2FP.BF16.PACK_AB R138, R12, R13 ;  /* 0x0000000d0c8a723e */ /* 0x002fe200000010ff */
        /* <DEDUP_REMOVED lines=12> */
[C---:B--2---:R-:W-:Y:S02]  /*a760*/  FMUL.FTZ R58, R2.reuse, R74 ;  /* 0x0000004a023a7220 */ /* 0x044fe40000410000 */
[C---:B------:R-:W-:Y:S02]  /*a770*/  FMUL.FTZ R59, R2.reuse, R75 ;  /* 0x0000004b023b7220 */ /* 0x040fe40000410000 */
[----:B------:R-:W1:Y:S01]  /*a780*/  LDSM.16.MT88.4 R72, [R191] ;  /* 0x00000000bf48783b */ /* 0x000e620000004200 */
[----:B------:R-:W-:Y:S01]  /*a790*/  FMUL.FTZ R31, R2, R103 ;  /* 0x00000067021f7220 */ /* 0x000fe20000410000 */
        /* <DEDUP_REMOVED lines=15> */
[----:B--2---:R-:W-:Y:S01]  /*a890*/  F2FP.BF16.PACK_AB R137, R6, R7 ;  /* 0x000000070689723e */ /* 0x004fe200000010ff */
[----:B------:R-:W-:Y:S02]  /*a8a0*/  FADD.FTZ R4, R13, R11 ;  /* 0x0000000b0d047221 */ /* 0x000fe40000010000 */
[C---:B------:R-:W-:Y:S02]  /*a8b0*/  FFMA.FTZ R5, R2.reuse, R247, R7 ;  /* 0x000000f702057223 */ /* 0x040fe40000010007 */
[----:B------:R-:W-:Y:S01]  /*a8c0*/  FMUL.FTZ R7, R2, R127 ;  /* 0x0000007f02077220 */ /* 0x000fe20000410000 */
[----:B------:R-:W-:Y:S01]  /*a8d0*/  MUFU.EX2 R250, R149 ;  /* 0x0000009500fa7308 */ /* 0x000fe20000000800 */
[----:B------:R-:W-:Y:S02]  /*a8e0*/  FADD.FTZ R247, R6, R5 ;  /* 0x0000000506f77221 */ /* 0x000fe40000010000 */
[----:B------:R-:W-:Y:S01]  /*a8f0*/  FMUL.FTZ R5, R0, R125 ;  /* 0x0000007d00057220 */ /* 0x000fe20000410000 */
[----:B---3--:R-:W-:Y:S01]  /*a900*/  F2FP.BF16.PACK_AB R139, R108, R103 ;  /* 0x000000676c8b723e */ /* 0x008fe200000010ff */
[----:B------:R-:W-:Y:S02]  /*a910*/  FMUL.FTZ R6, R2, R126 ;  /* 0x0000007e02067220 */ /* 0x000fe40000410000 */
[----:B------:R-:W-:Y:S02]  /*a920*/  FADD.FTZ R140, R12, R4 ;  /* 0x000000040c8c7221 */ /* 0x000fe40000010000 */
[C---:B------:R-:W-:Y:S01]  /*a930*/  FMUL.FTZ R4, R0.reuse, R124 ;  /* 0x0000007c00047220 */ /* 0x040fe20000410000 */
[----:B------:R-:W-:Y:S01]  /*a940*/  MUFU.EX2 R249, R151 ;  /* 0x0000009700f97308 */ /* 0x000fe20000000800 */
[C---:B------:R-:W-:Y:S02]  /*a950*/  FMUL.FTZ R8, R0.reuse, R120 ;  /* 0x0000007800087220 */ /* 0x040fe40000410000 */
[----:B------:R-:W-:Y:S02]  /*a960*/  FMUL.FTZ R9, R0, R121 ;  /* 0x0000007900097220 */ /* 0x000fe40000410000 */
[C---:B------:R-:W-:Y:S01]  /*a970*/  FMUL.FTZ R10, R2.reuse, R122 ;  /* 0x0000007a020a7220 */ /* 0x040fe20000410000 */
[C---:B-1----:R-:W-:Y:S04]  /*a980*/  HMMA.16816.F32.BF16 R4, R136.reuse, R72, R4 ;  /* 0x000000488804723c */ /* 0x042fe80000041804 */
[----:B------:R-:W1:Y:S01]  /*a990*/  MUFU.EX2 R68, R148 ;  /* 0x0000009400447308 */ /* 0x000e620000000800 */
[C---:B------:R-:W-:Y:S02]  /*a9a0*/  FMUL.FTZ R11, R2.reuse, R123 ;  /* 0x0000007b020b7220 */ /* 0x040fe40000410000 */
[----:B------:R-:W-:Y:S01]  /*a9b0*/  LDSM.16.MT88.4 R120, [R191+0x3000] ;  /* 0x00300000bf78783b */ /* 0x000fe20000004200 */
[----:B------:R-:W-:Y:S04]  /*a9c0*/  FMUL.FTZ R18, R2, R114 ;  /* 0x0000007202127220 */ /* 0x000fe80000410000 */
[C---:B------:R-:W-:Y:S02]  /*a9d0*/  HMMA.16816.F32.BF16 R8, R136.reuse, R74, R8 ;  /* 0x0000004a8808723c */ /* 0x040fe40000041808 */
[----:B------:R-:W-:Y:S01]  /*a9e0*/  MUFU.EX2 R70, R145 ;  /* 0x0000009100467308 */ /* 0x000fe20000000800 */
[----:B------:R-:W2:Y:S01]  /*a9f0*/  LDSM.16.MT88.4 R72, [R193] ;  /* 0x00000000c148783b */ /* 0x000ea20000004200 */
[C---:B------:R-:W-:Y:S02]  /*aa00*/  FMUL.FTZ R12, R0.reuse, R116 ;  /* 0x00000074000c7220 */ /* 0x040fe40000410000 */
[----:B------:R-:W-:Y:S02]  /*aa10*/  FMUL.FTZ R13, R0, R117 ;  /* 0x00000075000d7220 */ /* 0x000fe40000410000 */
[C---:B------:R-:W-:Y:S04]  /*aa20*/  FMUL.FTZ R14, R2.reuse, R118 ;  /* 0x00000076020e7220 */ /* 0x040fe80000410000 */
[C---:B------:R-:W-:Y:S01]  /*aa30*/  FMUL.FTZ R15, R2.reuse, R119 ;  /* 0x00000077020f7220 */ /* 0x040fe20000410000 */
[----:B------:R-:W-:Y:S01]  /*aa40*/  MUFU.EX2 R151, R216 ;  /* 0x000000d800977308 */ /* 0x000fe20000000800 */
[----:B------:R-:W-:Y:S02]  /*aa50*/  FMUL.FTZ R19, R2, R115 ;  /* 0x0000007302137220 */ /* 0x000fe40000410000 */
[----:B------:R-:W-:Y:S01]  /*aa60*/  LDSM.16.MT88.4 R112, [R193+0x3000] ;  /* 0x00300000c170783b */ /* 0x000fe20000004200 */
[C---:B------:R-:W-:Y:S02]  /*aa70*/  FMUL.FTZ R24, R0.reuse, R104 ;  /* 0x0000006800187220 */ /* 0x040fe40000410000 */
[----:B------:R-:W-:Y:S02]  /*aa80*/  FMUL.FTZ R25, R0, R105 ;  /* 0x0000006900197220 */ /* 0x000fe40000410000 */
[C---:B------:R-:W-:Y:S02]  /*aa90*/  FMUL.FTZ R26, R2.reuse, R106 ;  /* 0x0000006a021a7220 */ /* 0x040fe40000410000 */
[----:B------:R-:W-:Y:S01]  /*aaa0*/  FMUL.FTZ R27, R2, R107 ;  /* 0x0000006b021b7220 */ /* 0x000fe20000410000 */
[----:B------:R-:W-:Y:S01]  /*aab0*/  MUFU.EX2 R150, R217 ;  /* 0x000000d900967308 */ /* 0x000fe20000000800 */
[----:B------:R-:W-:Y:S01]  /*aac0*/  LDSM.16.MT88.4 R104, [R192+0x3000] ;  /* 0x00300000c068783b */ /* 0x000fe20000004200 */
[C---:B------:R-:W-:Y:S02]  /*aad0*/  FMUL.FTZ R32, R0.reuse, R96 ;  /* 0x0000006000207220 */ /* 0x040fe40000410000 */
[----:B------:R-:W-:Y:S02]  /*aae0*/  FMUL.FTZ R33, R0, R97 ;  /* 0x0000006100217220 */ /* 0x000fe40000410000 */
[C---:B------:R-:W-:Y:S02]  /*aaf0*/  FMUL.FTZ R34, R2.reuse, R98 ;  /* 0x0000006202227220 */ /* 0x040fe40000410000 */
[----:B------:R-:W-:Y:S02]  /*ab00*/  FMUL.FTZ R35, R2, R99 ;  /* 0x0000006302237220 */ /* 0x000fe40000410000 */
[----:B------:R-:W-:Y:S01]  /*ab10*/  LDSM.16.MT88.4 R96, [R193+0x6000] ;  /* 0x00600000c160783b */ /* 0x000fe20000004200 */
[C---:B------:R-:W-:Y:S01]  /*ab20*/  FMUL.FTZ R36, R0.reuse, R92 ;  /* 0x0000005c00247220 */ /* 0x040fe20000410000 */
[----:B------:R3:W-:Y:S01]  /*ab30*/  MUFU.EX2 R149, R218 ;  /* 0x000000da00957308 */ /* 0x0007e20000000800 */
[----:B------:R-:W-:Y:S02]  /*ab40*/  FMUL.FTZ R37, R0, R93 ;  /* 0x0000005d00257220 */ /* 0x000fe40000410000 */
[C---:B------:R-:W-:Y:S02]  /*ab50*/  FMUL.FTZ R38, R2.reuse, R94 ;  /* 0x0000005e02267220 */ /* 0x040fe40000410000 */
[----:B------:R-:W-:Y:S01]  /*ab60*/  FMUL.FTZ R39, R2, R95 ;  /* 0x0000005f02277220 */ /* 0x000fe20000410000 */
[C---:B--2---:R-:W-:Y:S01]  /*ab70*/  HMMA.16816.F32.BF16 R12, R136.reuse, R72, R12 ;  /* 0x00000048880c723c */ /* 0x044fe2000004180c */
[----:B------:R-:W-:Y:S02]  /*ab80*/  LDSM.16.MT88.4 R92, [R193+0x2000] ;  /* 0x00200000c15c783b */ /* 0x000fe40000004200 */
[C---:B------:R-:W-:Y:S01]  /*ab90*/  FMUL.FTZ R40, R0.reuse, R88 ;  /* 0x0000005800287220 */ /* 0x040fe20000410000 */
[----:B------:R-:W-:Y:S01]  /*aba0*/  MUFU.EX2 R148, R225 ;  /* 0x000000e100947308 */ /* 0x000fe20000000800 */
[----:B------:R-:W-:Y:S02]  /*abb0*/  FMUL.FTZ R41, R0, R89 ;  /* 0x0000005900297220 */ /* 0x000fe40000410000 */
[----:B------:R-:W-:Y:S01]  /*abc0*/  FMUL.FTZ R42, R2, R90 ;  /* 0x0000005a022a7220 */ /* 0x000fe20000410000 */
[C---:B------:R-:W-:Y:S01]  /*abd0*/  HMMA.16816.F32.BF16 R16, R136.reuse, R74, R16 ;  /* 0x0000004a8810723c */ /* 0x040fe20000041810 */
[----:B------:R-:W2:Y:S03]  /*abe0*/  LDSM.16.MT88.4 R72, [R192] ;  /* 0x00000000c048783b */ /* 0x000ea60000004200 */
[----:B------:R-:W-:Y:S02]  /*abf0*/  FMUL.FTZ R21, R0, R109 ;  /* 0x0000006d00157220 */ /* 0x000fe40000410000 */
[C---:B------:R-:W-:Y:S01]  /*ac00*/  FMUL.FTZ R22, R2.reuse, R110 ;  /* 0x0000006e02167220 */ /* 0x040fe20000410000 */
[----:B------:R-:W-:Y:S01]  /*ac10*/  MUFU.EX2 R143, R143 ;  /* 0x0000008f008f7308 */ /* 0x000fe20000000800 */
[----:B------:R-:W-:Y:S01]  /*ac20*/  FMUL.FTZ R23, R2, R111 ;  /* 0x0000006f02177220 */ /* 0x000fe20000410000 */
[----:B---3--:R-:W-:Y:S03]  /*ac30*/  IADD3 R218, R224, -0x1, RZ ;  /* 0xffffffffe0da7810 */ /* 0x008fe60007ffe0ff */
[----:B------:R-:W-:Y:S02]  /*ac40*/  FMUL.FTZ R43, R2, R91 ;  /* 0x0000005b022b7220 */ /* 0x000fe40000410000 */
[----:B------:R-:W-:Y:S01]  /*ac50*/  LDSM.16.MT88.4 R88, [R193+0x1800] ;  /* 0x00180000c158783b */ /* 0x000fe20000004200 */
[C---:B------:R-:W-:Y:S02]  /*ac60*/  FMUL.FTZ R44, R0.reuse, R84 ;  /* 0x00000054002c7220 */ /* 0x040fe40000410000 */
[----:B------:R-:W-:Y:S01]  /*ac70*/  FMUL.FTZ R45, R0, R85 ;  /* 0x00000055002d7220 */ /* 0x000fe20000410000 */
[----:B------:R-:W-:Y:S01]  /*ac80*/  MUFU.EX2 R252, R144 ;  /* 0x0000009000fc7308 */ /* 0x000fe20000000800 */
[C---:B------:R-:W-:Y:S02]  /*ac90*/  FMUL.FTZ R46, R2.reuse, R86 ;  /* 0x00000056022e7220 */ /* 0x040fe40000410000 */
[----:B------:R-:W-:Y:S02]  /*aca0*/  FMUL.FTZ R47, R2, R87 ;  /* 0x00000057022f7220 */ /* 0x000fe40000410000 */
[----:B------:R-:W-:Y:S01]  /*acb0*/  LDSM.16.MT88.4 R84, [R192+0x1000] ;  /* 0x00100000c054783b */ /* 0x000fe20000004200 */
[C---:B------:R-:W-:Y:S02]  /*acc0*/  FMUL.FTZ R48, R0.reuse, R80 ;  /* 0x0000005000307220 */ /* 0x040fe40000410000 */
[----:B------:R-:W-:Y:S02]  /*acd0*/  FMUL.FTZ R49, R0, R81 ;  /* 0x0000005100317220 */ /* 0x000fe40000410000 */
        /* <DEDUP_REMOVED lines=9> */
[C---:B--2---:R-:W-:Y:S01]  /*ad70*/  HMMA.16816.F32.BF16 R20, R136.reuse, R72, R20 ;  /* 0x000000488814723c */ /* 0x044fe20000041814 */
[----:B------:R-:W-:Y:S02]  /*ad80*/  LDSM.16.MT88.4 R76, [R191+0x800] ;  /* 0x00080000bf4c783b */ /* 0x000fe40000004200 */
[C---:B------:R-:W-:Y:S02]  /*ad90*/  FMUL.FTZ R28, R0.reuse, R100 ;  /* 0x00000064001c7220 */ /* 0x040fe40000410000 */
[----:B------:R-:W-:Y:S02]  /*ada0*/  FMUL.FTZ R29, R0, R101 ;  /* 0x00000065001d7220 */ /* 0x000fe40000410000 */
[C---:B------:R-:W-:Y:S01]  /*adb0*/  FMUL.FTZ R30, R2.reuse, R102 ;  /* 0x00000066021e7220 */ /* 0x040fe20000410000 */
[C---:B------:R-:W-:Y:S01]  /*adc0*/  HMMA.16816.F32.BF16 R24, R136.reuse, R74, R24 ;  /* 0x0000004a8818723c */ /* 0x040fe20000041818 */
[----:B------:R-:W2:Y:S01]  /*add0*/  LDSM.16.MT88.4 R72, [R196] ;  /* 0x00000000c448783b */ /* 0x000ea20000004200 */
[----:B------:R-:W-:Y:S02]  /*ade0*/  MUFU.EX2 R102, R142 ;  /* 0x0000008e00667308 */ /* 0x000fe40000000800 */
[C---:B------:R-:W-:Y:S02]  /*adf0*/  FMUL.FTZ R62, R2.reuse, R62 ;  /* 0x0000003e023e7220 */ /* 0x040fe40000410000 */
[C---:B------:R-:W-:Y:S02]  /*ae00*/  FMUL.FTZ R63, R2.reuse, R63 ;  /* 0x0000003f023f7220 */ /* 0x040fe40000410000 */
[C---:B------:R-:W-:Y:S04]  /*ae10*/  FMUL.FTZ R66, R2.reuse, R66 ;  /* 0x0000004202427220 */ /* 0x040fe80000410000 */
[----:B------:R-:W-:Y:S01]  /*ae20*/  FMUL.FTZ R67, R2, R67 ;  /* 0x0000004302437220 */ /* 0x000fe20000410000 */
[----:B------:R-:W-:Y:S01]  /*ae30*/  MUFU.EX2 R101, R141 ;  /* 0x0000008d00657308 */ /* 0x000fe20000000800 */
[C---:B------:R-:W-:Y:S02]  /*ae40*/  FMUL.FTZ R60, R0.reuse, R60 ;  /* 0x0000003c003c7220 */ /* 0x040fe40000410000 */
[C---:B------:R-:W-:Y:S02]  /*ae50*/  FMUL.FTZ R61, R0.reuse, R61 ;  /* 0x0000003d003d7220 */ /* 0x040fe40000410000 */
[C---:B------:R-:W-:Y:S02]  /*ae60*/  FMUL.FTZ R64, R0.reuse, R64 ;  /* 0x0000004000407220 */ /* 0x040fe40000410000 */
[----:B------:R-:W-:Y:S02]  /*ae70*/  FMUL.FTZ R65, R0, R65 ;  /* 0x0000004100417220 */ /* 0x000fe40000410000 */
[----:B-1----:R-:W-:Y:S01]  /*ae80*/  FADD.FTZ R0, R68, R140 ;  /* 0x0000008c44007221 */ /* 0x002fe20000010000 */
[----:B------:R-:W1:Y:S10]  /*ae90*/  MUFU.EX2 R2, R147 ;  /* 0x0000009300027308 */ /* 0x000e740000000800 */
[----:B------:R-:W-:Y:S01]  /*aea0*/  MUFU.EX2 R100, R242 ;  /* 0x000000f200647308 */ /* 0x000fe20000000800 */
[C---:B--2---:R-:W-:Y:S09]  /*aeb0*/  HMMA.16816.F32.BF16 R28, R136.reuse, R72, R28 ;  /* 0x00000048881c723c */ /* 0x044ff2000004181c */
[----:B------:R-:W-:Y:S03]  /*aec0*/  MUFU.EX2 R147, R230 ;  /* 0x000000e600937308 */ /* 0x000fe60000000800 */
[----:B-1----:R-:W-:Y:S01]  /*aed0*/  FADD.FTZ R0, R2, R0 ;  /* 0x0000000002007221 */ /* 0x002fe20000010000 */
[C---:B------:R-:W-:Y:S01]  /*aee0*/  HMMA.16816.F32.BF16 R32, R136.reuse, R74, R32 ;  /* 0x0000004a8820723c */ /* 0x040fe20000041820 */
[----:B------:R-:W1:Y:S02]  /*aef0*/  LDSM.16.MT88.4 R72, [R191+0x3800] ;  /* 0x00380000bf48783b */ /* 0x000e640000004200 */
[----:B------:R-:W-:Y:S03]  /*af00*/  FADD.FTZ R0, R71, R0 ;  /* 0x0000000047007221 */ /* 0x000fe60000010000 */
[----:B------:R-:W-:Y:S01]  /*af10*/  MUFU.EX2 R144, R235 ;  /* 0x000000eb00907308 */ /* 0x000fe20000000800 */
[----:B------:R-:W-:Y:S09]  /*af20*/  FADD.FTZ R0, R70, R0 ;  /* 0x0000000046007221 */ /* 0x000ff20000010000 */
[----:B------:R-:W-:Y:S10]  /*af30*/  MUFU.EX2 R142, R240 ;  /* 0x000000f0008e7308 */ /* 0x000ff40000000800 */
[----:B------:R-:W-:Y:S10]  /*af40*/  MUFU.EX2 R141, R243 ;  /* 0x000000f3008d7308 */ /* 0x000ff40000000800 */
[----:B------:R-:W2:Y:S01]  /*af50*/  MUFU.EX2 R140, R246 ;  /* 0x000000f6008c7308 */ /* 0x000ea20000000800 */
        /* <DEDUP_REMOVED lines=12> */
[----:B------:R-:W1:Y:S03]  /*b020*/  MUFU.EX2 R68, R156 ;  /* 0x0000009c00447308 */ /* 0x000e660000000800 */
[----:B------:R-:W-:Y:S03]  /*b030*/  F2FP.BF16.PACK_AB R73, R101, R102 ;  /* 0x000000666549723e */ /* 0x000fe600000010ff */
[----:B------:R-:W-:Y:S02]  /*b040*/  F2FP.BF16.PACK_AB R74, R70, R71 ;  /* 0x00000047464a723e */ /* 0x000fe400000010ff */
[----:B------:R-:W-:Y:S02]  /*b050*/  F2FP.BF16.PACK_AB R75, R252, R143 ;  /* 0x0000008ffc4b723e */ /* 0x000fe400000010ff */
[----:B------:R-:W3:Y:S01]  /*b060*/  MUFU.EX2 R2, R155 ;  /* 0x0000009b00027308 */ /* 0x000ee20000000800 */
[----:B--2---:R-:W-:Y:S04]  /*b070*/  F2FP.BF16.PACK_AB R139, R140, R141 ;  /* 0x0000008d8c8b723e */ /* 0x004fe800000010ff */
[C---:B------:R-:W-:Y:S05]  /*b080*/  HMMA.16816.F32.BF16 R4, R72.reuse, R76, R4 ;  /* 0x0000004c4804723c */ /* 0x040fea0000041804 */
[----:B------:R-:W2:Y:S03]  /*b090*/  MUFU.EX2 R71, R154 ;  /* 0x0000009a00477308 */ /* 0x000ea60000000800 */
[C---:B------:R-:W-:Y:S01]  /*b0a0*/  HMMA.16816.F32.BF16 R8, R72.reuse, R78, R8 ;  /* 0x0000004e4808723c */ /* 0x040fe20000041808 */
[----:B------:R-:W4:Y:S03]  /*b0b0*/  LDSM.16.MT88.4 R76, [R192+0x800] ;  /* 0x00080000c04c783b */ /* 0x000f260000004200 */
[----:B-1----:R-:W-:Y:S03]  /*b0c0*/  FADD.FTZ R0, R68, R0 ;  /* 0x0000000044007221 */ /* 0x002fe60000010000 */
[----:B------:R-:W1:Y:S01]  /*b0d0*/  MUFU.EX2 R70, R153 ;  /* 0x0000009900467308 */ /* 0x000e620000000800 */
[C---:B------:R-:W-:Y:S04]  /*b0e0*/  HMMA.16816.F32.BF16 R12, R72.reuse, R80, R12 ;  /* 0x00000050480c723c */ /* 0x040fe8000004180c */
[----:B---3--:R-:W-:Y:S04]  /*b0f0*/  FADD.FTZ R0, R2, R0 ;  /* 0x0000000002007221 */ /* 0x008fe80000010000 */
[C---:B------:R-:W-:Y:S01]  /*b100*/  HMMA.16816.F32.BF16 R16, R72.reuse, R82, R16 ;  /* 0x000000524810723c */ /* 0x040fe20000041810 */
[----:B------:R-:W3:Y:S01]  /*b110*/  LDSM.16.MT88.4 R80, [R194+0x800] ;  /* 0x00080000c250783b */ /* 0x000ee20000004200 */
[----:B------:R-:W5:Y:S02]  /*b120*/  MUFU.EX2 R156, R152 ;  /* 0x00000098009c7308 */ /* 0x000f640000000800 */
[----:B--2---:R-:W-:Y:S08]  /*b130*/  FADD.FTZ R0, R71, R0 ;  /* 0x0000000047007221 */ /* 0x004ff00000010000 */
[----:B------:R-:W-:Y:S01]  /*b140*/  MUFU.EX2 R155, R158 ;  /* 0x0000009e009b7308 */ /* 0x000fe20000000800 */
[----:B-1----:R-:W-:Y:S09]  /*b150*/  FADD.FTZ R0, R70, R0 ;  /* 0x0000000046007221 */ /* 0x002ff20000010000 */
[----:B------:R-:W-:Y:S01]  /*b160*/  MUFU.EX2 R154, R157 ;  /* 0x0000009d009a7308 */ /* 0x000fe20000000800 */
[C---:B----4-:R-:W-:Y:S09]  /*b170*/  HMMA.16816.F32.BF16 R20, R72.reuse, R76, R20 ;  /* 0x0000004c4814723c */ /* 0x050ff20000041814 */
[----:B------:R-:W-:Y:S01]  /*b180*/  MUFU.EX2 R153, R159 ;  /* 0x0000009f00997308 */ /* 0x000fe20000000800 */
[C---:B------:R-:W-:Y:S01]  /*b190*/  HMMA.16816.F32.BF16 R24, R72.reuse, R78, R24 ;  /* 0x0000004e4818723c */ /* 0x040fe20000041818 */
[----:B------:R-:W1:Y:S07]  /*b1a0*/  LDSM.16.MT88.4 R76, [R191+0x4000] ;  /* 0x00400000bf4c783b */ /* 0x000e6e0000004200 */
[C---:B---3--:R-:W-:Y:S01]  /*b1b0*/  HMMA.16816.F32.BF16 R28, R72.reuse, R80, R28 ;  /* 0x00000050481c723c */ /* 0x048fe2000004181c */
[----:B------:R-:W-:Y:S07]  /*b1c0*/  MUFU.EX2 R152, R160 ;  /* 0x000000a000987308 */ /* 0x000fee0000000800 */
        /* <DEDUP_REMOVED lines=15> */
[----:B------:R-:W-:Y:S01]  /*b2c0*/  F2FP.BF16.PACK_AB R74, R70, R71 ;  /* 0x00000047464a723e */ /* 0x000fe200000010ff */
[----:B------:R-:W3:Y:S02]  /*b2d0*/  MUFU.EX2 R68, R214 ;  /* 0x000000d600447308 */ /* 0x000ee40000000800 */
[----:B------:R-:W-:Y:S02]  /*b2e0*/  F2FP.BF16.PACK_AB R73, R250, R251 ;  /* 0x000000fbfa49723e */ /* 0x000fe400000010ff */
[----:B-----5:R-:W-:Y:S06]  /*b2f0*/  F2FP.BF16.PACK_AB R75, R156, R249 ;  /* 0x000000f99c4b723e */ /* 0x020fec00000010ff */
[----:B------:R-:W4:Y:S01]  /*b300*/  MUFU.EX2 R2, R163 ;  /* 0x000000a300027308 */ /* 0x000f220000000800 */
[C---:B-1----:R-:W-:Y:S09]  /*b310*/  HMMA.16816.F32.BF16 R4, R72.reuse, R76, R4 ;  /* 0x0000004c4804723c */ /* 0x042ff20000041804 */
[----:B------:R-:W1:Y:S01]  /*b320*/  MUFU.EX2 R71, R162 ;  /* 0x000000a200477308 */ /* 0x000e620000000800 */
[C---:B------:R-:W-:Y:S01]  /*b330*/  HMMA.16816.F32.BF16 R8, R72.reuse, R78, R8 ;  /* 0x0000004e4808723c */ /* 0x040fe20000041808 */
[----:B------:R-:W5:Y:S02]  /*b340*/  LDSM.16.MT88.4 R76, [R194+0x1000] ;  /* 0x00100000c24c783b */ /* 0x000f640000004200 */
[----:B---3--:R-:W-:Y:S01]  /*b350*/  FADD.FTZ R0, R68, R0 ;  /* 0x0000000044007221 */ /* 0x008fe20000010000 */
[----:B------:R-:W-:Y:S05]  /*b360*/  MOV R214, R143 ;  /* 0x0000008f00d67202 */ /* 0x000fea0000000f00 */
[----:B------:R-:W3:Y:S01]  /*b370*/  MUFU.EX2 R70, R161 ;  /* 0x000000a100467308 */ /* 0x000ee20000000800 */
[C---:B--2---:R-:W-:Y:S03]  /*b380*/  HMMA.16816.F32.BF16 R12, R72.reuse, R80, R12 ;  /* 0x00000050480c723c */ /* 0x044fe6000004180c */
[----:B----4-:R-:W-:Y:S05]  /*b390*/  FADD.FTZ R0, R2, R0 ;  /* 0x0000000002007221 */ /* 0x010fea0000010000 */
[C---:B------:R-:W-:Y:S01]  /*b3a0*/  HMMA.16816.F32.BF16 R16, R72.reuse, R82, R16 ;  /* 0x000000524810723c */ /* 0x040fe20000041810 */
[----:B------:R-:W2:Y:S01]  /*b3b0*/  LDSM.16.MT88.4 R80, [R191+0x4800] ;  /* 0x00480000bf50783b */ /* 0x000ea20000004200 */
[----:B------:R-:W4:Y:S02]  /*b3c0*/  MUFU.EX2 R143, R239 ;  /* 0x000000ef008f7308 */ /* 0x000f240000000800 */
[----:B-1----:R-:W-:Y:S04]  /*b3d0*/  FADD.FTZ R0, R71, R0 ;  /* 0x0000000047007221 */ /* 0x002fe80000010000 */
[C---:B------:R-:W-:Y:S04]  /*b3e0*/  HMMA.16816.F32.BF16 R20, R72.reuse, R84, R20 ;  /* 0x000000544814723c */ /* 0x040fe80000041814 */
[----:B---3--:R-:W-:Y:S04]  /*b3f0*/  FADD.FTZ R0, R70, R0 ;  /* 0x0000000046007221 */ /* 0x008fe80000010000 */
[C---:B------:R-:W-:Y:S01]  /*b400*/  HMMA.16816.F32.BF16 R24, R72.reuse, R86, R24 ;  /* 0x000000564818723c */ /* 0x040fe20000041818 */
[----:B------:R-:W1:Y:S07]  /*b410*/  LDSM.16.MT88.4 R84, [R193+0x4800] ;  /* 0x00480000c154783b */ /* 0x000e6e0000004200 */
[C---:B-----5:R-:W-:Y:S04]  /*b420*/  HMMA.16816.F32.BF16 R28, R72.reuse, R76, R28 ;  /* 0x0000004c481c723c */ /* 0x060fe8000004181c */
[----:B----4-:R-:W-:Y:S04]  /*b430*/  F2FP.BF16.PACK_AB R137, R142, R143 ;  /* 0x0000008f8e89723e */ /* 0x010fe800000010ff */
        /* <DEDUP_REMOVED lines=14> */
[C---:B--2---:R-:W-:Y:S03]  /*b520*/  HMMA.16816.F32.BF16 R60, R72.reuse, R80, R60 ;  /* 0x00000050483c723c */ /* 0x044fe6000004183c */
[----:B------:R-:W2:Y:S01]  /*b530*/  MUFU.EX2 R2, R228 ;  /* 0x000000e400027308 */ /* 0x000ea20000000800 */
[----:B------:R-:W-:Y:S04]  /*b540*/  F2FP.BF16.PACK_AB R79, R152, R153 ;  /* 0x00000099984f723e */ /* 0x000fe800000010ff */
[----:B------:R-:W-:Y:S01]  /*b550*/  HMMA.16816.F32.BF16 R64, R72, R82, R64 ;  /* 0x000000524840723c */ /* 0x000fe20000041840 */
[----:B------:R-:W4:Y:S04]  /*b560*/  LDSM.16.MT88.4 R72, [R192+0x1800] ;  /* 0x00180000c048783b */ /* 0x000f280000004200 */
[----:B------:R-:W5:Y:S03]  /*b570*/  MUFU.EX2 R71, R227 ;  /* 0x000000e300477308 */ /* 0x000f660000000800 */
[C---:B-1----:R-:W-:Y:S01]  /*b580*/  HMMA.16816.F32.BF16 R4, R76.reuse, R84, R4 ;  /* 0x000000544c04723c */ /* 0x042fe20000041804 */
[----:B------:R-:W1:Y:S04]  /*b590*/  LDSM.16.MT88.4 R80, [R194+0x1800] ;  /* 0x00180000c250783b */ /* 0x000e680000004200 */
[----:B---3--:R-:W-:Y:S02]  /*b5a0*/  FADD.FTZ R0, R68, R0 ;  /* 0x0000000044007221 */ /* 0x008fe40000010000 */
[----:B------:R-:W3:Y:S01]  /*b5b0*/  MUFU.EX2 R70, R226 ;  /* 0x000000e200467308 */ /* 0x000ee20000000800 */
[C---:B------:R-:W-:Y:S01]  /*b5c0*/  HMMA.16816.F32.BF16 R8, R76.reuse, R86, R8 ;  /* 0x000000564c08723c */ /* 0x040fe20000041808 */
[----:B------:R-:W1:Y:S03]  /*b5d0*/  LDSM.16.MT88.4 R84, [R191+0x5000] ;  /* 0x00500000bf54783b */ /* 0x000e660000004200 */
[----:B--2---:R-:W-:Y:S04]  /*b5e0*/  FADD.FTZ R0, R2, R0 ;  /* 0x0000000002007221 */ /* 0x004fe80000010000 */
[C---:B------:R-:W-:Y:S04]  /*b5f0*/  HMMA.16816.F32.BF16 R12, R76.reuse, R88, R12 ;  /* 0x000000584c0c723c */ /* 0x040fe8000004180c */
[----:B-----5:R-:W-:Y:S04]  /*b600*/  FADD.FTZ R0, R71, R0 ;  /* 0x0000000047007221 */ /* 0x020fe80000010000 */
[C---:B------:R-:W-:Y:S01]  /*b610*/  HMMA.16816.F32.BF16 R16, R76.reuse, R90, R16 ;  /* 0x0000005a4c10723c */ /* 0x040fe20000041810 */
[----:B------:R-:W-:Y:S03]  /*b620*/  LDSM.16.MT88.4 R88, [R192+0x5000] ;  /* 0x00500000c058783b */ /* 0x000fe60000004200 */
[----:B---3--:R-:W-:Y:S04]  /*b630*/  FADD.FTZ R0, R70, R0 ;  /* 0x0000000046007221 */ /* 0x008fe80000010000 */
[C---:B----4-:R-:W-:Y:S08]  /*b640*/  HMMA.16816.F32.BF16 R20, R76.reuse, R72, R20 ;  /* 0x000000484c14723c */ /* 0x050ff00000041814 */
[C---:B------:R-:W-:Y:S01]  /*b650*/  HMMA.16816.F32.BF16 R24, R76.reuse, R74, R24 ;  /* 0x0000004a4c18723c */ /* 0x040fe20000041818 */
[----:B------:R-:W2:Y:S07]  /*b660*/  LDSM.16.MT88.4 R72, [R193+0x5000] ;  /* 0x00500000c148783b */ /* 0x000eae0000004200 */
[C---:B-1----:R-:W-:Y:S08]  /*b670*/  HMMA.16816.F32.BF16 R28, R76.reuse, R80, R28 ;  /* 0x000000504c1c723c */ /* 0x042ff0000004181c */
[C---:B------:R-:W-:Y:S01]  /*b680*/  HMMA.16816.F32.BF16 R32, R76.reuse, R82, R32 ;  /* 0x000000524c20723c */ /* 0x040fe20000041820 */
[----:B------:R-:W1:Y:S07]  /*b690*/  LDSM.16.MT88.4 R80, [R194+0x5000] ;  /* 0x00500000c250783b */ /* 0x000e6e0000004200 */
[C---:B------:R-:W-:Y:S08]  /*b6a0*/  HMMA.16816.F32.BF16 R36, R76.reuse, R84, R36 ;  /* 0x000000544c24723c */ /* 0x040ff00000041824 */
        /* <DEDUP_REMOVED lines=24> */
[----:B-1----:R-:W-:Y:S04]  /*b830*/  FADD.FTZ R0, R68, R0 ;  /* 0x0000000044007221 */ /* 0x002fe80000010000 */
[C---:B------:R-:W-:Y:S04]  /*b840*/  HMMA.16816.F32.BF16 R12, R72.reuse, R92, R12 ;  /* 0x0000005c480c723c */ /* 0x040fe8000004180c */
[----:B------:R-:W-:Y:S04]  /*b850*/  FADD.FTZ R0, R2, R0 ;  /* 0x0000000002007221 */ /* 0x000fe80000010000 */
[C---:B------:R-:W-:Y:S01]  /*b860*/  HMMA.16816.F32.BF16 R16, R72.reuse, R94, R16 ;  /* 0x0000005e4810723c */ /* 0x040fe20000041810 */
[----:B------:R-:W1:Y:S03]  /*b870*/  LDSM.16.MT88.4 R92, [R192+0x5800] ;  /* 0x00580000c05c783b */ /* 0x000e660000004200 */
[----:B------:R-:W-:Y:S04]  /*b880*/  FADD.FTZ R0, R100, R0 ;  /* 0x0000000064007221 */ /* 0x000fe80000010000 */
[C---:B----4-:R-:W-:Y:S08]  /*b890*/  HMMA.16816.F32.BF16 R20, R72.reuse, R88, R20 ;  /* 0x000000584814723c */ /* 0x050ff00000041814 */
[C---:B------:R-:W-:Y:S01]  /*b8a0*/  HMMA.16816.F32.BF16 R24, R72.reuse, R90, R24 ;  /* 0x0000005a4818723c */ /* 0x040fe20000041818 */
[----:B------:R-:W4:Y:S07]  /*b8b0*/  LDSM.16.MT88.4 R88, [R194+0x5800] ;  /* 0x00580000c258783b */ /* 0x000f2e0000004200 */
[C---:B------:R-:W-:Y:S07]  /*b8c0*/  HMMA.16816.F32.BF16 R28, R72.reuse, R76, R28 ;  /* 0x0000004c481c723c */ /* 0x040fee000004181c */
[----:B------:R-:W-:Y:S01]  /*b8d0*/  F2FP.BF16.PACK_AB R76, R70, R71 ;  /* 0x00000047464c723e */ /* 0x000fe200000010ff */
[C---:B------:R-:W-:Y:S01]  /*b8e0*/  HMMA.16816.F32.BF16 R32, R72.reuse, R78, R32 ;  /* 0x0000004e4820723c */ /* 0x040fe20000041820 */
[----:B------:R-:W5:Y:S03]  /*b8f0*/  MUFU.EX2 R71, R241 ;  /* 0x000000f100477308 */ /* 0x000f660000000800 */
[----:B------:R-:W-:Y:S03]  /*b900*/  F2FP.BF16.PACK_AB R77, R146, R147 ;  /* 0x00000093924d723e */ /* 0x000fe600000010ff */
[----:B------:R-:W-:Y:S01]  /*b910*/  F2FP.BF16.PACK_AB R78, R2, R68 ;  /* 0x00000044024e723e */ /* 0x000fe200000010ff */
[C---:B--2---:R-:W-:Y:S03]  /*b920*/  HMMA.16816.F32.BF16 R36, R72.reuse, R80, R36 ;  /* 0x000000504824723c */ /* 0x044fe60000041824 */
[----:B------:R-:W2:Y:S01]  /*b930*/  MUFU.EX2 R70, R244 ;  /* 0x000000f400467308 */ /* 0x000ea20000000800 */
[----:B------:R-:W-:Y:S01]  /*b940*/  FADD.FTZ R2, R103, R247 ;  /* 0x000000f767027221 */ /* 0x000fe20000010000 */
[----:B------:R-:W-:Y:S03]  /*b950*/  F2FP.BF16.PACK_AB R79, R144, R145 ;  /* 0x00000091904f723e */ /* 0x000fe600000010ff */
[C---:B------:R-:W-:Y:S01]  /*b960*/  HMMA.16816.F32.BF16 R40, R72.reuse, R82, R40 ;  /* 0x000000524828723c */ /* 0x040fe20000041828 */
[----:B------:R-:W4:Y:S04]  /*b970*/  LDSM.16.MT88.4 R80, [R191+0x2800] ;  /* 0x00280000bf50783b */ /* 0x000f280000004200 */
[----:B------:R-:W1:Y:S03]  /*b980*/  MUFU.EX2 R68, R245 ;  /* 0x000000f500447308 */ /* 0x000e660000000800 */
[C---:B---3--:R-:W-:Y:S04]  /*b990*/  HMMA.16816.F32.BF16 R44, R72.reuse, R84, R44 ;  /* 0x00000054482c723c */ /* 0x048fe8000004182c */
[C---:B-----5:R-:W-:Y:S01]  /*b9a0*/  FADD.FTZ R0, R71.reuse, R0 ;  /* 0x0000000047007221 */ /* 0x060fe20000010000 */
[----:B------:R-:W-:Y:S02]  /*b9b0*/  F2FP.BF16.PACK_AB R136, R71, R100 ;  /* 0x000000644788723e */ /* 0x000fe400000010ff */
[-C--:B------:R-:W-:Y:S01]  /*b9c0*/  MOV R71, R3.reuse ;  /* 0x0000000300477202 */ /* 0x080fe20000000f00 */
[C---:B------:R-:W-:Y:S01]  /*b9d0*/  HMMA.16816.F32.BF16 R48, R72.reuse, R86, R48 ;  /* 0x000000564830723c */ /* 0x040fe20000041830 */
[----:B------:R-:W3:Y:S03]  /*b9e0*/  LDSM.16.MT88.4 R84, [R193+0x2800] ;  /* 0x00280000c154783b */ /* 0x000ee60000004200 */
[----:B--2---:R-:W-:Y:S04]  /*b9f0*/  FADD.FTZ R0, R70, R0 ;  /* 0x0000000046007221 */ /* 0x004fe80000010000 */
[C---:B-1----:R-:W-:Y:S04]  /*ba00*/  HMMA.16816.F32.BF16 R52, R72.reuse, R92, R52 ;  /* 0x0000005c4834723c */ /* 0x042fe80000041834 */
[C---:B------:R-:W-:Y:S01]  /*ba10*/  FADD.FTZ R230, R68.reuse, R0 ;  /* 0x0000000044e67221 */ /* 0x040fe20000010000 */
[----:B------:R-:W-:Y:S01]  /*ba20*/  F2FP.BF16.PACK_AB R138, R68, R70 ;  /* 0x00000046448a723e */ /* 0x000fe200000010ff */
[----:B------:R-:W-:Y:S02]  /*ba30*/  FADD.FTZ R0, R108, R2 ;  /* 0x000000026c007221 */ /* 0x000fe40000010000 */
[C---:B------:R-:W-:Y:S01]  /*ba40*/  HMMA.16816.F32.BF16 R56, R72.reuse, R94, R56 ;  /* 0x0000005e4838723c */ /* 0x040fe20000041838 */
[----:B------:R-:W2:Y:S03]  /*ba50*/  LDL R2, [R1+0x8] ;  /* 0x0000080001027983 */ /* 0x000ea60000100800 */
[----:B------:R-:W-:Y:S01]  /*ba60*/  MOV R68, R3 ;  /* 0x0000000300447202 */ /* 0x000fe20000000f00 */
[----:B------:R-:W1:Y:S01]  /*ba70*/  LDSM.16.MT88.4 R92, [R192+0x2800] ;  /* 0x00280000c05c783b */ /* 0x000e620000004200 */
[----:B------:R-:W-:Y:S01]  /*ba80*/  FADD.FTZ R0, R102, R0 ;  /* 0x0000000066007221 */ /* 0x000fe20000010000 */
[----:B------:R-:W-:Y:S01]  /*ba90*/  MOV R70, R69 ;  /* 0x0000004500467202 */ /* 0x000fe20000000f00 */
[C---:B----4-:R-:W-:Y:S04]  /*baa0*/  HMMA.16816.F32.BF16 R60, R72.reuse, R88, R60 ;  /* 0x00000058483c723c */ /* 0x050fe8000004183c */
[----:B------:R-:W-:Y:S04]  /*bab0*/  FADD.FTZ R0, R101, R0 ;  /* 0x0000000065007221 */ /* 0x000fe80000010000 */
[----:B------:R-:W-:Y:S01]  /*bac0*/  HMMA.16816.F32.BF16 R64, R72, R90, R64 ;  /* 0x0000005a4840723c */ /* 0x000fe20000041840 */
[----:B------:R-:W4:Y:S03]  /*bad0*/  LDSM.16.MT88.4 R72, [R194+0x2800] ;  /* 0x00280000c248783b */ /* 0x000f260000004200 */
[----:B------:R-:W-:Y:S04]  /*bae0*/  FADD.FTZ R0, R214, R0 ;  /* 0x00000000d6007221 */ /* 0x000fe80000010000 */
[C---:B------:R-:W-:Y:S01]  /*baf0*/  HMMA.16816.F32.BF16 R4, R76.reuse, R80, R4 ;  /* 0x000000504c04723c */ /* 0x040fe20000041804 */
[----:B------:R-:W5:Y:S04]  /*bb00*/  LDSM.16.MT88.4 R88, [R191+0x6000] ;  /* 0x00600000bf58783b */ /* 0x000f680000004200 */
        /* <DEDUP_REMOVED lines=13> */
[C---:B----4-:R-:W-:Y:S04]  /*bbe0*/  HMMA.16816.F32.BF16 R28, R76.reuse, R72, R28 ;  /* 0x000000484c1c723c */ /* 0x050fe8000004181c */
[----:B------:R-:W-:Y:S04]  /*bbf0*/  FADD.FTZ R0, R154, R0 ;  /* 0x000000009a007221 */ /* 0x000fe80000010000 */
[C---:B------:R-:W-:Y:S01]  /*bc00*/  HMMA.16816.F32.BF16 R32, R76.reuse, R74, R32 ;  /* 0x0000004a4c20723c */ /* 0x040fe20000041820 */
[----:B------:R-:W-:Y:S03]  /*bc10*/  LDSM.16.MT88.4 R72, [R192+0x6800] ;  /* 0x00680000c048783b */ /* 0x000fe60000004200 */
[----:B------:R-:W-:Y:S04]  /*bc20*/  FADD.FTZ R0, R153, R0 ;  /* 0x0000000099007221 */ /* 0x000fe80000010000 */
[C---:B-----5:R-:W-:Y:S04]  /*bc30*/  HMMA.16816.F32.BF16 R36, R76.reuse, R88, R36 ;  /* 0x000000584c24723c */ /* 0x060fe80000041824 */
        /* <DEDUP_REMOVED lines=29> */
[C---:B------:R-:W-:Y:S08]  /*be10*/  HMMA.16816.F32.BF16 R104, R136.reuse, R106, R24 ;  /* 0x0000006a8868723c */ /* 0x040ff00000041818 */
[C---:B-1----:R-:W-:Y:S08]  /*be20*/  HMMA.16816.F32.BF16 R100, R136.reuse, R96, R28 ;  /* 0x000000608864723c */ /* 0x042ff0000004181c */
[C---:B------:R-:W-:Y:S08]  /*be30*/  HMMA.16816.F32.BF16 R96, R136.reuse, R98, R32 ;  /* 0x000000628860723c */ /* 0x040ff00000041820 */
[C---:B------:R-:W-:Y:S08]  /*be40*/  HMMA.16816.F32.BF16 R92, R136.reuse, R88, R36 ;  /* 0x00000058885c723c */ /* 0x040ff00000041824 */
[C---:B------:R-:W-:Y:S08]  /*be50*/  HMMA.16816.F32.BF16 R88, R136.reuse, R90, R40 ;  /* 0x0000005a8858723c */ /* 0x040ff00000041828 */
[C---:B----4-:R-:W-:Y:S08]  /*be60*/  HMMA.16816.F32.BF16 R84, R136.reuse, R80, R44 ;  /* 0x000000508854723c */ /* 0x050ff0000004182c */
[C---:B------:R-:W-:Y:S08]  /*be70*/  HMMA.16816.F32.BF16 R80, R136.reuse, R82, R48 ;  /* 0x000000528850723c */ /* 0x040ff00000041830 */
[C---:B------:R-:W-:Y:S08]  /*be80*/  HMMA.16816.F32.BF16 R76, R136.reuse, R72, R52 ;  /* 0x00000048884c723c */ /* 0x040ff00000041834 */
[C---:B------:R-:W-:Y:S08]  /*be90*/  HMMA.16816.F32.BF16 R72, R136.reuse, R74, R56 ;  /* 0x0000004a8848723c */ /* 0x040ff00000041838 */
[C---:B---3--:R-:W-:Y:S08]  /*bea0*/  HMMA.16816.F32.BF16 R60, R136.reuse, R4, R60 ;  /* 0x00000004883c723c */ /* 0x048ff0000004183c */
[----:B------:R-:W-:Y:S03]  /*beb0*/  HMMA.16816.F32.BF16 R64, R136, R6, R64 ;  /* 0x000000068840723c */ /* 0x000fe60000041840 */
[----:B--2---:R-:W-:Y:S02]  /*bec0*/  ISETP.GT.AND P0, PT, R224, R2, PT ;  /* 0x00000002e000720c */ /* 0x004fe40003f04270 */
[----:B------:R-:W-:Y:S11]  /*bed0*/  MOV R224, R218 ;  /* 0x000000da00e07202 */ /* 0x000ff60000000f00 */
[----:B------:R-:W-:-:S05]  /*bee0*/  @P0 BRA `(.L_x_1360) ;  /* 0xffffb97000000947 */ /* 0x000fca000383ffff */
.L_x_1344:
[----:B----4-:R-:W2:Y:S02]  /*bef0*/  LDL R0, [R1] ;  /* 0x0000000001007983 */ /* 0x010ea40000100800 */
[----:B--2---:R-:W-:-:S13]  /*bf00*/  ISETP.GE.AND P0, PT, R218, R0, PT ;  /* 0x00000000da00720c */ /* 0x004fda0003f06270 */
[----:B------:R-:W-:Y:S05]  /*bf10*/  @!P0 BRA `(.L_x_1361) ;  /* 0x00003ea000008947 */ /* 0x000fea0003800000 */
.L_x_1376:
        /* <DEDUP_REMOVED lines=8> */
[----:B------:R-:W-:Y:S01]  /*bfa0*/  IMAD R0, R0, c[0x0][0x208], RZ ;  /* 0x0000820000007a24 */ /* 0x000fe200078e02ff */
[----:B------:R-:W-:Y:S02]  /*bfb0*/  MOV R70, R69 ;  /* 0x0000004500467202 */ /* 0x000fe40000000f00 */
[----:B------:R-:W-:Y:S02]  /*bfc0*/  IMAD R4, R4, c[0x0][0x218], RZ ;  /* 0x0000860004047a24 */ /* 0x000fe400078e02ff */
[----:B------:R-:W-:Y:S02]  /*bfd0*/  IMAD R0, R223, c[0x0][0x20c], R0 ;  /* 0x00008300df007a24 */ /* 0x000fe400078e0200 */
[----:B------:R-:W-:Y:S03]  /*bfe0*/  IMAD R4, R219, c[0x0][0x21c], R4 ;  /* 0x00008700db047a24 */ /* 0x000fe600078e0204 */
[----:B------:R-:W-:Y:S05]  /*bff0*/  IADD3 R3, R3, R0, RZ ;  /* 0x0000000003037210 */ /* 0x000fea0007ffe0ff */
[----:B------:R-:W-:Y:S01]  /*c000*/  IMAD.WIDE.U32 R2, R219, c[0x0][0x218], R2 ;  /* 0x00008600db027a25 */ /* 0x000fe200078e0002 */
[----:B------:R1:W4:Y:S04]  /*c010*/  LDSM.16.M88.4 R8, [R188] ;  /* 0x00000000bc08783b */ /* 0x0003280000000200 */
        /* <DEDUP_REMOVED lines=13> */
[----:B--2---:R-:W-:Y:S04]  /*c0f0*/  IADD3 R0, P0, R6, R2, RZ ;  /* 0x0000000206007210 */ /* 0x004fe80007f1e0ff */
[----:B---3--:R-:W-:Y:S02]  /*c100*/  IADD3.X R2, R5, R3, R4, P0, !PT ;  /* 0x0000000305027210 */ /* 0x008fe400007fe404 */
[C---:B------:R-:W-:Y:S04]  /*c110*/  LEA R4, P0, R0.reuse, c[0x0][0x1f8], 0x1 ;  /* 0x00007e0000047a11 */ /* 0x040fe800078008ff */
[----:B------:R-:W-:Y:S01]  /*c120*/  LEA.HI.X R0, R0, c[0x0][0x1fc], R2, 0x1, P0 ;  /* 0x00007f0000007a11 */ /* 0x000fe200000f0c02 */
[----:B------:R-:W-:-:S06]  /*c130*/  BRA.DIV ~URZ, `(.L_x_1362) ;  /* 0x0000a4727f007947 */ /* 0x000fcc000b800000 */
[----:B-1--4-:R1:W2:Y:S02]  /*c140*/  SHFL.IDX PT, R6, R0, RZ, 0x181f ;  /* 0x00181fff00067589 */ /* 0x0122a400000e0000 */
.L_x_1464:
[----:B------:R-:W3:Y:S01]  /*c150*/  SHFL.IDX PT, R5, R4, RZ, 0x181f ;  /* 0x00181fff04057589 */ /* 0x000ee200000e0000 */
[C---:B------:R-:W-:Y:S01]  /*c160*/  IMAD.SHL.U32 R12, R238.reuse, 0x2, RZ ;  /* 0x00000002ee0c7824 */ /* 0x040fe200078e00ff */
[----:B------:R-:W-:Y:S01]  /*c170*/  ISETP.GE.AND P3, PT, R238, c[0x0][0x1d4], PT ;  /* 0x00007500ee007a0c */ /* 0x000fe20003f66270 */
[----:B------:R-:W-:Y:S01]  /*c180*/  IMAD.SHL.U32 R7, R248, 0x2, RZ ;  /* 0x00000002f8077824 */ /* 0x000fe200078e00ff */
[----:B------:R-:W-:Y:S02]  /*c190*/  BSSY B0, `(.L_x_1363) ;  /* 0x000003a000007945 */ /* 0x000fe40003800000 */
[----:B------:R-:W-:Y:S04]  /*c1a0*/  SEL R214, RZ, 0x10, P3 ;  /* 0x00000010ffd67807 */ /* 0x000fe80001800000 */
[----:B------:R-:W-:Y:S02]  /*c1b0*/  ISETP.NE.U32.AND P5, PT, R214, RZ, PT ;  /* 0x000000ffd600720c */ /* 0x000fe40003fa5070 */
[CC--:B---3--:R-:W-:Y:S05]  /*c1c0*/  IADD3 R2, P0, R5.reuse, R12.reuse, RZ ;  /* 0x0000000c05027210 */ /* 0x0c8fea0007f1e0ff */
[--C-:B--2---:R-:W-:Y:S01]  /*c1d0*/  IMAD.X R3, R6, 0x1, R220.reuse, P0 ;  /* 0x0000000106037824 */ /* 0x104fe200000e06dc */
[----:B------:R-:W-:Y:S04]  /*c1e0*/  ISETP.GE.AND P0, PT, R248, c[0x0][0x1d4], PT ;  /* 0x00007500f8007a0c */ /* 0x000fe80003f06270 */
[----:B------:R-:W-:Y:S01]  /*c1f0*/  @!PT LDS RZ, [RZ] ;  /* 0x00000000fffff984 */ /* 0x000fe20000000800 */
[----:B------:R-:W-:Y:S01]  /*c200*/  @!PT LDS RZ, [RZ] ;  /* 0x00000000fffff984 */ /* 0x000fe20000000800 */
[----:B------:R2:W-:Y:S01]  /*c210*/  LDGSTS.E.BYPASS.LTC128B.128 [R215+0x100], [R2.64], !P3 ;  /* 0x0010000002d77fae */ /* 0x0005e2000d901d46 */
[----:B------:R-:W-:Y:S02]  /*c220*/  SEL R71, RZ, 0x10, P0 ;  /* 0x00000010ff477807 */ /* 0x000fe40000000000 */
[-C--:B--2---:R-:W-:Y:S02]  /*c230*/  IADD3 R2, P4, R5, R7.reuse, RZ ;  /* 0x0000000705027210 */ /* 0x084fe40007f9e0ff */
[----:B------:R-:W2:Y:S03]  /*c240*/  SHFL.IDX PT, R5, R4, 0x1, 0x181f ;  /* 0x00381f0004057f89 */ /* 0x000ea600000e0000 */
[--C-:B------:R-:W-:Y:S02]  /*c250*/  IMAD.X R3, R6, 0x1, R221.reuse, P4 ;  /* 0x0000000106037824 */ /* 0x100fe400020e06dd */
[----:B------:R-:W3:Y:S04]  /*c260*/  SHFL.IDX PT, R6, R0, 0x1, 0x181f ;  /* 0x00381f0000067f89 */ /* 0x000ee800000e0000 */
[----:B------:R2:W-:Y:S02]  /*c270*/  LDGSTS.E.BYPASS.LTC128B.128 [R215+0x3900], [R2.64], !P0 ;  /* 0x0390000002d77fae */ /* 0x0005e4000c101d46 */
[C---:B--2---:R-:W-:Y:S05]  /*c280*/  IADD3 R2, P4, R5.reuse, R12, RZ ;  /* 0x0000000c05027210 */ /* 0x044fea0007f9e0ff */
[C---:B---3--:R-:W-:Y:S05]  /*c290*/  IMAD.X R3, R6.reuse, 0x1, R220, P4 ;  /* 0x0000000106037824 */ /* 0x048fea00020e06dc */
        /* <DEDUP_REMOVED lines=9> */
[-C--:B---3--:R-:W-:Y:S02]  /*c330*/  IADD3.X R3, RZ, R6.reuse, R220, P4, P3 ;  /* 0x00000006ff037210 */ /* 0x088fe400027e64dc */
        /* <DEDUP_REMOVED lines=12> */
[----:B------:R2:W3:Y:S04]  /*c400*/  SHFL.IDX PT, R5, R0, 0x3, 0x181f ;  /* 0x00781f0000057f89 */ /* 0x0004e800000e0000 */
[----:B-1----:R2:W1:Y:S02]  /*c410*/  SHFL.IDX PT, R0, R4, 0x3, 0x181f ;  /* 0x00781f0004007f89 */ /* 0x00246400000e0000 */
.L_x_1465:
[----:B------:R-:W-:Y:S01]  /*c420*/  IADD3 R2, -R214, 0x10, RZ ;  /* 0x00000010d6027810 */ /* 0x000fe20007ffe1ff */
[----:B------:R-:W-:Y:S01]  /*c430*/  IMAD.SHL.U32 R3, R238, 0x2, RZ ;  /* 0x00000002ee037824 */ /* 0x000fe200078e00ff */
[----:B------:R-:W-:Y:S01]  /*c440*/  ISETP.NE.U32.AND P0, PT, R214, RZ, PT ;  /* 0x000000ffd600720c */ /* 0x000fe20003f05070 */
[----:B--2---:R-:W-:Y:S01]  /*c450*/  IMAD.SHL.U32 R4, R248, 0x2, RZ ;  /* 0x00000002f8047824 */ /* 0x004fe200078e00ff */
[----:B------:R-:W-:Y:S04]  /*c460*/  LOP3.LUT R2, R2, 0xf, RZ, 0xc0, !PT ;  /* 0x0000000f02027812 */ /* 0x000fe800078ec0ff */
[-C--:B-1----:R-:W-:Y:S04]  /*c470*/  IADD3 R2, P4, P3, R2, R0.reuse, R3 ;  /* 0x0000000002027210 */ /* 0x082fe80007b9e003 */
[-C--:B---3--:R-:W-:Y:S05]  /*c480*/  IADD3.X R3, RZ, R5.reuse, R220, P4, P3 ;  /* 0x00000005ff037210 */ /* 0x088fea00027e64dc */
        /* <DEDUP_REMOVED lines=10> */
.L_x_1364:
[----:B---3--:R-:W-:Y:S05]  /*c530*/  BSYNC B0 ;  /* 0x0000000000007941 */ /* 0x008fea0003800000 */
.L_x_1363:
[----:B------:R-:W0:Y:S01]  /*c540*/  LDGDEPBAR ;  /* 0x00000000000079af */ /* 0x000e220000000000 */
[----:B------:R-:W-:Y:S01]  /*c550*/  WARPSYNC 0xffffffff ;  /* 0xffffffff00007948 */ /* 0x000fe20003800000 */
[C---:B------:R-:W-:Y:S01]  /*c560*/  HMMA.16816.F32.BF16 R4, R128.reuse, R8, RZ ;  /* 0x000000088004723c */ /* 0x040fe200000418ff */
[----:B------:R-:W-:Y:S05]  /*c570*/  BSSY B0, `(.L_x_1366) ;  /* 0x0000185000007945 */ /* 0x000fea0003800000 */
[----:B------:R-:W2:Y:S02]  /*c580*/  LDL R224, [R1] ;  /* 0x0000000001e07983 */ /* 0x000ea40000100800 */
        /* <DEDUP_REMOVED lines=15> */
[----:B------:R-:W3:Y:S07]  /*c680*/  LDSM.16.M88.4 R136, [R190] ;  /* 0x00000000be88783b */ /* 0x000eee0000000200 */
        /* <DEDUP_REMOVED lines=14> */
[----:B------:R-:W1:Y:S07]  /*c770*/  LDSM.16.M88.4 R156, [R190+0x2800] ;  /* 0x00280000be9c783b */ /* 0x000e6e0000000200 */
[C---:B------:R-:W-:Y:S08]  /*c780*/  HMMA.16816.F32.BF16 R52, R132.reuse, R160, R52 ;  /* 0x000000a08434723c */ /* 0x040ff00000041834 */
[----:B------:R-:W-:Y:S08]  /*c790*/  HMMA.16816.F32.BF16 R56, R132, R162, R56 ;  /* 0x000000a28438723c */ /* 0x000ff00000041838 */
        /* <DEDUP_REMOVED lines=12> */
[C---:B------:R-:W-:Y:S08]  /*c860*/  HMMA.16816.F32.BF16 R36, R164.reuse, R152, R36 ;  /* 0x00000098a424723c */ /* 0x040ff00000041824 */
[C---:B------:R-:W-:Y:S01]  /*c870*/  HMMA.16816.F32.BF16 R40, R164.reuse, R154, R40 ;  /* 0x0000009aa428723c */ /* 0x040fe20000041828 */
[----:B------:R-:W1:Y:S07]  /*c880*/  LDSM.16.M88.4 R152, [R189+0x1800] ;  /* 0x00180000bd98783b */ /* 0x000e6e0000000200 */
[C---:B------:R-:W-:Y:S03]  /*c890*/  HMMA.16816.F32.BF16 R44, R164.reuse, R156, R44 ;  /* 0x0000009ca42c723c */ /* 0x040fe6000004182c */
[----:B--2---:R-:W-:Y:S05]  /*c8a0*/  ISETP.GT.AND P0, PT, R218, R224, PT ;  /* 0x000000e0da00720c */ /* 0x004fea0003f04270 */
        /* <DEDUP_REMOVED lines=85> */
[C---:B--2---:R-:W-:Y:S08]  /*ce00*/  HMMA.16816.F32.BF16 R4, R184.reuse, R156, R4 ;  /* 0x0000009cb804723c */ /* 0x044ff00000041804 */
[C---:B------:R-:W-:Y:S08]  /*ce10*/  HMMA.16816.F32.BF16 R8, R184.reuse, R158, R8 ;  /* 0x0000009eb808723c */ /* 0x040ff00000041808 */
[C---:B---3--:R-:W-:Y:S08]  /*ce20*/  HMMA.16816.F32.BF16 R12, R184.reuse, R136, R12 ;  /* 0x00000088b80c723c */ /* 0x048ff0000004180c */
        /* <DEDUP_REMOVED lines=49> */
[----:B------:R-:W-:Y:S08]  /*d140*/  DEPBAR.LE SB0, 0x0 ;  /* 0x000080000000791a */ /* 0x000ff00000000000 */
[----:B------:R4:W2:Y:S01]  /*d150*/  MUFU.TANH R34, R3 ;  /* 0x0000000300227308 */ /* 0x0008a20000002400 */
[----:B------:R-:W-:Y:S01]  /*d160*/  BAR.SYNC.DEFER_BLOCKING 0x0 ;  /* 0x0000000000007b1d */ /* 0x000fe20000010000 */
[----:B---3--:R-:W-:Y:S01]  /*d170*/  FMUL.FTZ R2, R36, c[0x0][0x320] ;  /* 0x0000c80024027a20 */ /* 0x008fe20000410000 */
[C---:B-----5:R-:W-:Y:S05]  /*d180*/  HMMA.16816.F32.BF16 R44, R184.reuse, R8, R44 ;  /* 0x00000008b82c723c */ /* 0x060fea000004182c */
[----:B-1----:R-:W-:Y:S02]  /*d190*/  FMUL.FTZ R0, R15, c[0x0][0x320] ;  /* 0x0000c8000f007a20 */ /* 0x002fe40000410000 */
[----:B------:R-:W-:Y:S01]  /*d1a0*/  FMUL.FTZ R8, R42, c[0x0][0x320] ;  /* 0x0000c8002a087a20 */ /* 0x000fe20000410000 */
[C---:B------:R-:W-:Y:S01]  /*d1b0*/  HMMA.16816.F32.BF16 R48, R184.reuse, R10, R48 ;  /* 0x0000000ab830723c */ /* 0x040fe20000041830 */
[----:B------:R1:W3:Y:S03]  /*d1c0*/  MUFU.TANH R157, R0 ;  /* 0x00000000009d7308 */ /* 0x0002e60000002400 */
[----:B----4-:R-:W-:Y:S07]  /*d1d0*/  FMUL.FTZ R3, R43, c[0x0][0x320] ;  /* 0x0000c8002b037a20 */ /* 0x010fee0000410000 */
[----:B------:R-:W4:Y:S01]  /*d1e0*/  MUFU.TANH R28, R3 ;  /* 0x00000003001c7308 */ /* 0x000f220000002400 */
[C---:B--2---:R-:W-:Y:S03]  /*d1f0*/  HMMA.16816.F32.BF16 R52, R184.reuse, R4, R52 ;  /* 0x00000004b834723c */ /* 0x044fe60000041834 */
[----:B-1----:R-:W-:Y:S05]  /*d200*/  FMUL.FTZ R0, R16, c[0x0][0x320] ;  /* 0x0000c80010007a20 */ /* 0x002fea0000410000 */
[----:B------:R-:W-:Y:S01]  /*d210*/  HMMA.16816.F32.BF16 R56, R184, R6, R56 ;  /* 0x00000006b838723c */ /* 0x000fe20000041838 */
[----:B------:R1:W2:Y:S03]  /*d220*/  MUFU.TANH R151, R0 ;  /* 0x0000000000977308 */ /* 0x0002a60000002400 */
[----:B-1----:R-:W-:Y:S07]  /*d230*/  FMUL.FTZ R0, R17, c[0x0][0x320] ;  /* 0x0000c80011007a20 */ /* 0x002fee0000410000 */
        /* <DEDUP_REMOVED lines=100> */
.L_x_1466:
[----:B------:R-:W-:-:S05]  /*d880*/  BRA.DIV ~URZ, `(.L_x_1369) ;  /* 0x00008ed27f007947 */ /* 0x000fca000b800000 */
[----:B------:R3:W4:Y:S02]  /*d890*/  SHFL.IDX PT, R5, R4, RZ, 0x181f ;  /* 0x00181fff04057589 */ /* 0x00072400000e0000 */
.L_x_1467:
[----:B------:R-:W-:Y:S01]  /*d8a0*/  ISETP.GE.AND P3, PT, R222, 0x1, PT ;  /* 0x00000001de00780c */ /* 0x000fe20003f66270 */
[----:B------:R-:W-:Y:S02]  /*d8b0*/  IMAD.SHL.U32 R3, R238, 0x2, RZ ;  /* 0x00000002ee037824 */ /* 0x000fe400078e00ff */
[----:B------:R-:W-:Y:S10]  /*d8c0*/  IMAD.SHL.U32 R7, R248, 0x2, RZ ;  /* 0x00000002f8077824 */ /* 0x000ff400078e00ff */
        /* <DEDUP_REMOVED lines=18> */
.L_x_1468:
[----:B------:R-:W-:Y:S01]  /*d9f0*/  ISETP.GE.AND P3, PT, R222, 0x21, PT ;  /* 0x00000021de00780c */ /* 0x000fe20003f66270 */
[----:B--2---:R-:W-:Y:S02]  /*da00*/  IMAD.SHL.U32 R3, R238, 0x2, RZ ;  /* 0x00000002ee037824 */ /* 0x004fe400078e00ff */
[----:B------:R-:W-:Y:S10]  /*da10*/  IMAD.SHL.U32 R7, R248, 0x2, RZ ;  /* 0x00000002f8077824 */ /* 0x000ff400078e00ff */
[C---:B------:R-:W-:Y:S02]  /*da20*/  @P3 IADD3 R2, -R214.reuse, 0x10, RZ ;  /* 0x00000010d6023810 */ /* 0x040fe40007ffe1ff */
        /* <DEDUP_REMOVED lines=16> */
.L_x_1469:
[----:B------:R-:W-:-:S05]  /*db30*/  BRA.DIV ~URZ, `(.L_x_1372) ;  /* 0x00008dd27f007947 */ /* 0x000fca000b800000 */
[----:B------:R2:W3:Y:S02]  /*db40*/  SHFL.IDX PT, R5, R4, 0x2, 0x181f ;  /* 0x00581f0004057f89 */ /* 0x0004e400000e0000 */
.L_x_1470:
[----:B------:R-:W-:Y:S01]  /*db50*/  ISETP.GE.AND P3, PT, R222, 0x41, PT ;  /* 0x00000041de00780c */ /* 0x000fe20003f66270 */
[----:B-1----:R-:W-:Y:S02]  /*db60*/  IMAD.SHL.U32 R3, R238, 0x2, RZ ;  /* 0x00000002ee037824 */ /* 0x002fe400078e00ff */
[----:B------:R-:W-:Y:S10]  /*db70*/  IMAD.SHL.U32 R7, R248, 0x2, RZ ;  /* 0x00000002f8077824 */ /* 0x000ff400078e00ff */
[C---:B------:R-:W-:Y:S02]  /*db80*/  @P3 IADD3 R2, -R214.reuse, 0x10, RZ ;  /* 0x00000010d6023810 */ /* 0x040fe40007ffe1ff */
        /* <DEDUP_REMOVED lines=17> */
.L_x_1471:
[----:B------:R-:W-:Y:S01]  /*dca0*/  ISETP.GE.AND P3, PT, R222, 0x61, PT ;  /* 0x00000061de00780c */ /* 0x000fe20003f66270 */
[----:B-1----:R-:W-:Y:S02]  /*dcb0*/  IMAD.SHL.U32 R3, R238, 0x2, RZ ;  /* 0x00000002ee037824 */ /* 0x002fe400078e00ff */
[----:B---3--:R-:W-:Y:S10]  /*dcc0*/  IMAD.SHL.U32 R4, R248, 0x2, RZ ;  /* 0x00000002f8047824 */ /* 0x008ff400078e00ff */
[C---:B------:R-:W-:Y:S02]  /*dcd0*/  @P3 IADD3 R2, -R214.reuse, 0x10, RZ ;  /* 0x00000010d6023810 */ /* 0x040fe40007ffe1ff */
        /* <DEDUP_REMOVED lines=14> */
.L_x_1367:
[----:B--234-:R-:W-:Y:S05]  /*ddc0*/  BSYNC B0 ;  /* 0x0000000000007941 */ /* 0x01cfea0003800000 */
.L_x_1366:
        /* <DEDUP_REMOVED lines=59> */
.L_x_1472:
[----:B-12---:R-:W-:Y:S01]  /*e180*/  FMNMX.FTZ R4, R4, R0, !PT ;  /* 0x0000000004047209 */ /* 0x006fe20007810000 */
[----:B------:R-:W-:-:S05]  /*e190*/  BRA.DIV ~URZ, `(.L_x_1375) ;  /* 0x000088f27f007947 */ /* 0x000fca000b800000 */
[----:B------:R-:W1:Y:S02]  /*e1a0*/  SHFL.BFLY PT, R0, R4, 0x1, 0x1f ;  /* 0x0c201f0004007f89 */ /* 0x000e6400000e0000 */
[----:B-1----:R-:W-:Y:S02]  /*e1b0*/  FMNMX.FTZ R69, R4, R0, !PT ;  /* 0x0000000004457209 */ /* 0x002fe40007810000 */
[----:B------:R-:W1:Y:S02]  /*e1c0*/  SHFL.BFLY PT, R0, R5, 0x2, 0x1f ;  /* 0x0c401f0005007f89 */ /* 0x000e6400000e0000 */
[----:B-1----:R-:W-:Y:S05]  /*e1d0*/  FMNMX.FTZ R4, R5, R0, !PT ;  /* 0x0000000005047209 */ /* 0x002fea0007810000 */
[----:B------:R1:W2:Y:S02]  /*e1e0*/  SHFL.BFLY PT, R0, R4, 0x1, 0x1f ;  /* 0x0c201f0004007f89 */ /* 0x0002a400000e0000 */
.L_x_1473:
[----:B--2---:R-:W-:Y:S01]  /*e1f0*/  FMNMX.FTZ R3, R0, R4, !PT ;  /* 0x0000000400037209 */ /* 0x004fe20007810000 */
[C---:B-1----:R-:W-:Y:S01]  /*e200*/  FMUL.FTZ R4, R69.reuse, c[0x0][0x2d0] ;  /* 0x0000b40045047a20 */ /* 0x042fe20000410000 */
[----:B------:R-:W-:Y:S01]  /*e210*/  WARPSYNC 0xffffffff ;  /* 0xffffffff00007948 */ /* 0x000fe20003800000 */
[----:B------:R-:W-:Y:S01]  /*e220*/  FADD.FTZ R0, -R69, R70 ;  /* 0x0000004645007221 */ /* 0x000fe20000010100 */
[----:B------:R-:W2:Y:S01]  /*e230*/  LDL R250, [R1] ;  /* 0x0000000001fa7983 */ /* 0x000ea20000100800 */
        /* <DEDUP_REMOVED lines=33> */
[----:B------:R-:W-:Y:S02]  /*e450*/  FFMA.FTZ R151, R140, c[0x0][0x2d0], -R4 ;  /* 0x0000b4008c977a23 */ /* 0x000fe40000010804 */
[----:B------:R-:W-:Y:S02]  /*e460*/  FMUL.FTZ R4, R3, c[0x0][0x2d0] ;  /* 0x0000b40003047a20 */ /* 0x000fe40000410000 */
[----:B------:R-:W-:Y:S02]  /*e470*/  MUFU.EX2 R71, R71 ;  /* 0x0000004700477308 */ /* 0x000fe40000000800 */
        /* <DEDUP_REMOVED lines=26> */
[----:B------:R-:W-:Y:S01]  /*e620*/  MUFU.EX2 R144, R235 ;  /* 0x000000eb00907308 */ /* 0x000fe20000000800 */
[C---:B-1----:R-:W-:Y:S01]  /*e630*/  FFMA.FTZ R0, R2.reuse, R230, R6 ;  /* 0x000000e602007223 */ /* 0x042fe20000010006 */
[C---:B---3--:R-:W-:Y:S01]  /*e640*/  F2FP.BF16.PACK_AB R136, R5.reuse, R6 ;  /* 0x000000060588723e */ /* 0x048fe200000010ff */
[----:B------:R-:W-:Y:S01]  /*e650*/  FMUL.FTZ R56, R2, R72 ;  /* 0x0000004802387220 */ /* 0x000fe20000410000 */
[----:B----4-:R-:W-:Y:S01]  /*e660*/  F2FP.BF16.PACK_AB R138, R8, R9 ;  /* 0x00000009088a723e */ /* 0x010fe200000010ff */
        /* <DEDUP_REMOVED lines=13> */
[----:B------:R-:W-:Y:S02]  /*e740*/  FADD.FTZ R4, R9, R7 ;  /* 0x0000000709047221 */ /* 0x000fe40000010000 */
[C---:B------:R-:W-:Y:S02]  /*e750*/  FMUL.FTZ R20, R2.reuse, R108 ;  /* 0x0000006c02147220 */ /* 0x040fe40000410000 */
[----:B------:R-:W-:Y:S02]  /*e760*/  FMUL.FTZ R21, R2, R109 ;  /* 0x0000006d02157220 */ /* 0x000fe40000410000 */
[----:B------:R-:W-:Y:S02]  /*e770*/  FADD.FTZ R141, R8, R4 ;  /* 0x00000004088d7221 */ /* 0x000fe40000010000 */
[C---:B------:R-:W-:Y:S01]  /*e780*/  FMUL.FTZ R4, R2.reuse, R124 ;  /* 0x0000007c02047220 */ /* 0x040fe20000410000 */
[----:B------:R-:W4:Y:S01]  /*e790*/  MUFU.EX2 R7, R6 ;  /* 0x0000000600077308 */ /* 0x000f220000000800 */
[C---:B------:R-:W-:Y:S02]  /*e7a0*/  FMUL.FTZ R29, R2.reuse, R101 ;  /* 0x00000065021d7220 */ /* 0x040fe40000410000 */
[----:B------:R-:W-:Y:S02]  /*e7b0*/  FMUL.FTZ R8, R2, R120 ;  /* 0x0000007802087220 */ /* 0x000fe40000410000 */
[C---:B-1----:R-:W-:Y:S02]  /*e7c0*/  FMUL.FTZ R58, R0.reuse, R74 ;  /* 0x0000004a003a7220 */ /* 0x042fe40000410000 */
[----:B------:R-:W-:Y:S02]  /*e7d0*/  FMUL.FTZ R59, R0, R75 ;  /* 0x0000004b003b7220 */ /* 0x000fe40000410000 */
[----:B------:R-:W1:Y:S01]  /*e7e0*/  LDSM.16.MT88.4 R72, [R191] ;  /* 0x00000000bf48783b */ /* 0x000e620000004200 */
[----:B------:R-:W-:Y:S01]  /*e7f0*/  MUFU.EX2 R108, R68 ;  /* 0x00000044006c7308 */ /* 0x000fe20000000800 */
[----:B------:R-:W-:Y:S02]  /*e800*/  FMUL.FTZ R9, R2, R121 ;  /* 0x0000007902097220 */ /* 0x000fe40000410000 */
[----:B------:R-:W-:Y:S02]  /*e810*/  FMUL.FTZ R11, R0, R123 ;  /* 0x0000007b000b7220 */ /* 0x000fe40000410000 */
[C---:B---3--:R-:W-:Y:S02]  /*e820*/  FMUL.FTZ R5, R2.reuse, R125 ;  /* 0x0000007d02057220 */ /* 0x048fe40000410000 */
[C---:B------:R-:W-:Y:S02]  /*e830*/  FMUL.FTZ R12, R2.reuse, R116 ;  /* 0x00000074020c7220 */ /* 0x040fe40000410000 */
[----:B------:R-:W-:Y:S01]  /*e840*/  FMUL.FTZ R13, R2, R117 ;  /* 0x00000075020d7220 */ /* 0x000fe20000410000 */
[----:B------:R-:W3:Y:S01]  /*e850*/  MUFU.EX2 R109, R70 ;  /* 0x00000046006d7308 */ /* 0x000ee20000000800 */
[C---:B------:R-:W-:Y:S02]  /*e860*/  FMUL.FTZ R14, R0.reuse, R118 ;  /* 0x00000076000e7220 */ /* 0x040fe40000410000 */
[C---:B------:R-:W-:Y:S01]  /*e870*/  FMUL.FTZ R15, R0.reuse, R119 ;  /* 0x00000077000f7220 */ /* 0x040fe20000410000 */
[C---:B----4-:R-:W-:Y:S01]  /*e880*/  F2FP.BF16.PACK_AB R137, R7.reuse, R10 ;  /* 0x0000000a0789723e */ /* 0x050fe200000010ff */
[C---:B------:R-:W-:Y:S02]  /*e890*/  FFMA.FTZ R6, R0.reuse, R247, R10 ;  /* 0x000000f700067223 */ /* 0x040fe4000001000a */
[C---:B------:R-:W-:Y:S02]  /*e8a0*/  FMUL.FTZ R10, R0.reuse, R122 ;  /* 0x0000007a000a7220 */ /* 0x040fe40000410000 */
[----:B------:R-:W-:Y:S01]  /*e8b0*/  FADD.FTZ R101, R7, R6 ;  /* 0x0000000607657221 */ /* 0x000fe20000010000 */
[----:B------:R-:W-:Y:S01]  /*e8c0*/  LDSM.16.MT88.4 R120, [R191+0x3000] ;  /* 0x00300000bf78783b */ /* 0x000fe20000004200 */
[C---:B------:R-:W-:Y:S01]  /*e8d0*/  FMUL.FTZ R6, R0.reuse, R126 ;  /* 0x0000007e00067220 */ /* 0x040fe20000410000 */
[----:B------:R-:W4:Y:S01]  /*e8e0*/  MUFU.EX2 R68, R153 ;  /* 0x0000009900447308 */ /* 0x000f220000000800 */
[----:B------:R-:W-:Y:S02]  /*e8f0*/  FMUL.FTZ R7, R0, R127 ;  /* 0x0000007f00077220 */ /* 0x000fe40000410000 */
[C---:B------:R-:W-:Y:S02]  /*e900*/  FMUL.FTZ R16, R2.reuse, R112 ;  /* 0x0000007002107220 */ /* 0x040fe40000410000 */
[----:B------:R-:W-:Y:S02]  /*e910*/  FMUL.FTZ R17, R2, R113 ;  /* 0x0000007102117220 */ /* 0x000fe40000410000 */
[C---:B------:R-:W-:Y:S02]  /*e920*/  FMUL.FTZ R18, R0.reuse, R114 ;  /* 0x0000007200127220 */ /* 0x040fe40000410000 */
[C---:B------:R-:W-:Y:S01]  /*e930*/  FMUL.FTZ R19, R0.reuse, R115 ;  /* 0x0000007300137220 */ /* 0x040fe20000410000 */
[----:B------:R-:W-:Y:S01]  /*e940*/  MUFU.EX2 R153, R142 ;  /* 0x0000008e00997308 */ /* 0x000fe20000000800 */
        /* <DEDUP_REMOVED lines=15> */
[C---:B------:R-:W-:Y:S04]  /*ea40*/  FMUL.FTZ R32, R2.reuse, R96 ;  /* 0x0000006002207220 */ /* 0x040fe80000410000 */
        /* <DEDUP_REMOVED lines=23> */
[C---:B-1----:R-:W-:Y:S01]  /*ebc0*/  HMMA.16816.F32.BF16 R12, R136.reuse, R72, R12 ;  /* 0x00000048880c723c */ /* 0x042fe2000004180c */
[----:B------:R-:W-:Y:S02]  /*ebd0*/  MUFU.EX2 R142, R239 ;  /* 0x000000ef008e7308 */ /* 0x000fe40000000800 */
[----:B------:R-:W-:Y:S02]  /*ebe0*/  FMUL.FTZ R49, R2, R81 ;  /* 0x0000005102317220 */ /* 0x000fe40000410000 */
[C---:B------:R-:W-:Y:S02]  /*ebf0*/  FMUL.FTZ R50, R0.reuse, R82 ;  /* 0x0000005200327220 */ /* 0x040fe40000410000 */
[----:B------:R-:W-:Y:S01]  /*ec00*/  FMUL.FTZ R51, R0, R83 ;  /* 0x0000005300337220 */ /* 0x000fe20000410000 */
[C---:B------:R-:W-:Y:S01]  /*ec10*/  HMMA.16816.F32.BF16 R16, R136.reuse, R74, R16 ;  /* 0x0000004a8810723c */ /* 0x040fe20000041810 */
[----:B------:R-:W1:Y:S03]  /*ec20*/  LDSM.16.MT88.4 R72, [R192] ;  /* 0x00000000c048783b */ /* 0x000e660000004200 */
[C---:B------:R-:W-:Y:S02]  /*ec30*/  FMUL.FTZ R52, R2.reuse, R76 ;  /* 0x0000004c02347220 */ /* 0x040fe40000410000 */
[----:B------:R-:W-:Y:S02]  /*ec40*/  FMUL.FTZ R53, R2, R77 ;  /* 0x0000004d02357220 */ /* 0x000fe40000410000 */
[C---:B------:R-:W-:Y:S01]  /*ec50*/  FMUL.FTZ R54, R0.reuse, R78 ;  /* 0x0000004e00367220 */ /* 0x040fe20000410000 */
[----:B------:R-:W-:Y:S03]  /*ec60*/  LDSM.16.MT88.4 R80, [R193+0x800] ;  /* 0x00080000c150783b */ /* 0x000fe60000004200 */
[C---:B------:R-:W-:Y:S02]  /*ec70*/  FMUL.FTZ R55, R0.reuse, R79 ;  /* 0x0000004f00377220 */ /* 0x040fe40000410000 */
[----:B------:R-:W-:Y:S01]  /*ec80*/  FMUL.FTZ R30, R0, R102 ;  /* 0x00000066001e7220 */ /* 0x000fe20000410000 */
[----:B--2---:R-:W-:Y:S01]  /*ec90*/  ISETP.GT.AND P0, PT, R218, R250, PT ;  /* 0x000000fada00720c */ /* 0x004fe20003f04270 */
[----:B------:R-:W-:Y:S01]  /*eca0*/  FMUL.FTZ R31, R0, R103 ;  /* 0x00000067001f7220 */ /* 0x000fe20000410000 */
[----:B------:R-:W-:Y:S01]  /*ecb0*/  LDSM.16.MT88.4 R76, [R191+0x800] ;  /* 0x00080000bf4c783b */ /* 0x000fe20000004200 */
[C---:B------:R-:W-:Y:S01]  /*ecc0*/  FMUL.FTZ R60, R2.reuse, R60 ;  /* 0x0000003c023c7220 */ /* 0x040fe20000410000 */
[----:B------:R-:W-:Y:S01]  /*ecd0*/  MUFU.EX2 R103, R143 ;  /* 0x0000008f00677308 */ /* 0x000fe20000000800 */
[C---:B------:R-:W-:Y:S02]  /*ece0*/  FMUL.FTZ R61, R2.reuse, R61 ;  /* 0x0000003d023d7220 */ /* 0x040fe40000410000 */
[C---:B------:R-:W-:Y:S02]  /*ecf0*/  FMUL.FTZ R64, R2.reuse, R64 ;  /* 0x0000004002407220 */ /* 0x040fe40000410000 */
[----:B------:R-:W-:Y:S02]  /*ed00*/  FMUL.FTZ R65, R2, R65 ;  /* 0x0000004102417220 */ /* 0x000fe40000410000 */
[C---:B------:R-:W-:Y:S02]  /*ed10*/  FMUL.FTZ R62, R0.reuse, R62 ;  /* 0x0000003e003e7220 */ /* 0x040fe40000410000 */
[C---:B------:R-:W-:Y:S01]  /*ed20*/  FMUL.FTZ R63, R0.reuse, R63 ;  /* 0x0000003f003f7220 */ /* 0x040fe20000410000 */
[----:B------:R-:W2:Y:S01]  /*ed30*/  MUFU.EX2 R2, R152 ;  /* 0x0000009800027308 */ /* 0x000ea20000000800 */
[C---:B------:R-:W-:Y:S02]  /*ed40*/  FMUL.FTZ R66, R0.reuse, R66 ;  /* 0x0000004200427220 */ /* 0x040fe40000410000 */
[----:B------:R-:W-:Y:S02]  /*ed50*/  FMUL.FTZ R67, R0, R67 ;  /* 0x0000004300437220 */ /* 0x000fe40000410000 */
[----:B----4-:R-:W-:Y:S05]  /*ed60*/  FADD.FTZ R0, R68, R141 ;  /* 0x0000008d44007221 */ /* 0x010fea0000010000 */
[----:B------:R-:W-:Y:S01]  /*ed70*/  MUFU.EX2 R152, R157 ;  /* 0x0000009d00987308 */ /* 0x000fe20000000800 */
[C---:B-1----:R-:W-:Y:S08]  /*ed80*/  HMMA.16816.F32.BF16 R20, R136.reuse, R72, R20 ;  /* 0x000000488814723c */ /* 0x042ff00000041814 */
[C---:B------:R-:W-:Y:S01]  /*ed90*/  HMMA.16816.F32.BF16 R24, R136.reuse, R74, R24 ;  /* 0x0000004a8818723c */ /* 0x040fe20000041818 */
[----:B------:R-:W1:Y:S01]  /*eda0*/  LDSM.16.MT88.4 R72, [R196] ;  /* 0x00000000c448783b */ /* 0x000e620000004200 */
[----:B------:R-:W3:Y:S02]  /*edb0*/  MUFU.EX2 R102, R140 ;  /* 0x0000008c00667308 */ /* 0x000ee40000000800 */
[----:B--2---:R-:W-:Y:S04]  /*edc0*/  FADD.FTZ R0, R2, R0 ;  /* 0x0000000002007221 */ /* 0x004fe80000010000 */
[----:B------:R-:W-:Y:S04]  /*edd0*/  FADD.FTZ R0, R71, R0 ;  /* 0x0000000047007221 */ /* 0x000fe80000010000 */
[----:B------:R-:W-:Y:S01]  /*ede0*/  FADD.FTZ R0, R70, R0 ;  /* 0x0000000046007221 */ /* 0x000fe20000010000 */
[----:B------:R-:W2:Y:S10]  /*edf0*/  MUFU.EX2 R143, R237 ;  /* 0x000000ed008f7308 */ /* 0x000eb40000000800 */
[----:B------:R-:W-:Y:S10]  /*ee00*/  MUFU.EX2 R141, R243 ;  /* 0x000000f3008d7308 */ /* 0x000ff40000000800 */
[----:B------:R-:W4:Y:S01]  /*ee10*/  MUFU.EX2 R140, R245 ;  /* 0x000000f5008c7308 */ /* 0x000f220000000800 */
        /* <DEDUP_REMOVED lines=16> */
[----:B---3--:R-:W-:Y:S03]  /*ef20*/  F2FP.BF16.PACK_AB R73, R102, R103 ;  /* 0x000000676649723e */ /* 0x008fe600000010ff */
[----:B------:R-:W-:Y:S02]  /*ef30*/  F2FP.BF16.PACK_AB R74, R70, R71 ;  /* 0x00000047464a723e */ /* 0x000fe400000010ff */
[----:B------:R-:W-:Y:S02]  /*ef40*/  F2FP.BF16.PACK_AB R75, R247, R249 ;  /* 0x000000f9f74b723e */ /* 0x000fe400000010ff */
[----:B------:R-:W3:Y:S01]  /*ef50*/  MUFU.EX2 R2, R159 ;  /* 0x0000009f00027308 */ /* 0x000ee20000000800 */
[----:B--2---:R-:W-:Y:S02]  /*ef60*/  F2FP.BF16.PACK_AB R137, R142, R143 ;  /* 0x0000008f8e89723e */ /* 0x004fe400000010ff */
[----:B----4-:R-:W-:Y:S02]  /*ef70*/  F2FP.BF16.PACK_AB R139, R140, R141 ;  /* 0x0000008d8c8b723e */ /* 0x010fe400000010ff */
        /* <DEDUP_REMOVED lines=14> */
[----:B------:R-:W1:Y:S01]  /*f060*/  MUFU.EX2 R156, R146 ;  /* 0x00000092009c7308 */ /* 0x000e620000000800 */
[C---:B----4-:R-:W-:Y:S09]  /*f070*/  HMMA.16816.F32.BF16 R20, R72.reuse, R76, R20 ;  /* 0x0000004c4814723c */ /* 0x050ff20000041814 */
[----:B------:R-:W-:Y:S01]  /*f080*/  MUFU.EX2 R151, R158 ;  /* 0x0000009e00977308 */ /* 0x000fe20000000800 */
[C---:B------:R-:W-:Y:S01]  /*f090*/  HMMA.16816.F32.BF16 R24, R72.reuse, R78, R24 ;  /* 0x0000004e4818723c */ /* 0x040fe20000041818 */
[----:B------:R-:W2:Y:S07]  /*f0a0*/  LDSM.16.MT88.4 R76, [R191+0x4000] ;  /* 0x00400000bf4c783b */ /* 0x000eae0000004200 */
[C---:B---3--:R-:W-:Y:S01]  /*f0b0*/  HMMA.16816.F32.BF16 R28, R72.reuse, R80, R28 ;  /* 0x00000050481c723c */ /* 0x048fe2000004181c */
[----:B------:R-:W-:Y:S07]  /*f0c0*/  MUFU.EX2 R149, R161 ;  /* 0x000000a100957308 */ /* 0x000fee0000000800 */
[C---:B------:R-:W-:Y:S01]  /*f0d0*/  HMMA.16816.F32.BF16 R32, R72.reuse, R82, R32 ;  /* 0x000000524820723c */ /* 0x040fe20000041820 */
[----:B------:R-:W3:Y:S02]  /*f0e0*/  LDSM.16.MT88.4 R80, [R193+0x4000] ;  /* 0x00400000c150783b */ /* 0x000ee40000004200 */
[----:B------:R-:W-:Y:S10]  /*f0f0*/  MUFU.EX2 R147, R217 ;  /* 0x000000d900937308 */ /* 0x000ff40000000800 */
[----:B------:R-:W-:Y:S01]  /*f100*/  MUFU.EX2 R146, R230 ;  /* 0x000000e600927308 */ /* 0x000fe20000000800 */
        /* <DEDUP_REMOVED lines=13> */
[----:B------:R-:W-:Y:S01]  /*f1e0*/  F2FP.BF16.PACK_AB R74, R70, R71 ;  /* 0x00000047464a723e */ /* 0x000fe200000010ff */
[----:B------:R-:W4:Y:S02]  /*f1f0*/  MUFU.EX2 R68, R225 ;  /* 0x000000e100447308 */ /* 0x000f240000000800 */
[----:B-----5:R-:W-:Y:S02]  /*f200*/  F2FP.BF16.PACK_AB R73, R163, R246 ;  /* 0x000000f6a349723e */ /* 0x020fe400000010ff */
[----:B-1----:R-:W-:Y:S06]  /*f210*/  F2FP.BF16.PACK_AB R75, R156, R159 ;  /* 0x0000009f9c4b723e */ /* 0x002fec00000010ff */
[----:B------:R-:W1:Y:S01]  /*f220*/  MUFU.EX2 R2, R224 ;  /* 0x000000e000027308 */ /* 0x000e620000000800 */
[C---:B--2---:R-:W-:Y:S09]  /*f230*/  HMMA.16816.F32.BF16 R4, R72.reuse, R76, R4 ;  /* 0x0000004c4804723c */ /* 0x044ff20000041804 */
[----:B------:R-:W2:Y:S01]  /*f240*/  MUFU.EX2 R71, R216 ;  /* 0x000000d800477308 */ /* 0x000ea20000000800 */
[C---:B------:R-:W-:Y:S01]  /*f250*/  HMMA.16816.F32.BF16 R8, R72.reuse, R78, R8 ;  /* 0x0000004e4808723c */ /* 0x040fe20000041808 */
[----:B------:R-:W5:Y:S02]  /*f260*/  LDSM.16.MT88.4 R76, [R194+0x1000] ;  /* 0x00100000c24c783b */ /* 0x000f640000004200 */
[----:B----4-:R-:W-:Y:S06]  /*f270*/  FADD.FTZ R0, R68, R0 ;  /* 0x0000000044007221 */ /* 0x010fec0000010000 */
[----:B------:R-:W4:Y:S01]  /*f280*/  MUFU.EX2 R70, R214 ;  /* 0x000000d600467308 */ /* 0x000f220000000800 */
[C---:B---3--:R-:W-:Y:S03]  /*f290*/  HMMA.16816.F32.BF16 R12, R72.reuse, R80, R12 ;  /* 0x00000050480c723c */ /* 0x048fe6000004180c */
[----:B-1----:R-:W-:Y:S05]  /*f2a0*/  FADD.FTZ R0, R2, R0 ;  /* 0x0000000002007221 */ /* 0x002fea0000010000 */
[C---:B------:R-:W-:Y:S01]  /*f2b0*/  HMMA.16816.F32.BF16 R16, R72.reuse, R82, R16 ;  /* 0x000000524810723c */ /* 0x040fe20000041810 */
[----:B------:R-:W1:Y:S03]  /*f2c0*/  LDSM.16.MT88.4 R80, [R191+0x4800] ;  /* 0x00480000bf50783b */ /* 0x000e660000004200 */
[----:B--2---:R-:W-:Y:S04]  /*f2d0*/  FADD.FTZ R0, R71, R0 ;  /* 0x0000000047007221 */ /* 0x004fe80000010000 */
[C---:B------:R-:W-:Y:S04]  /*f2e0*/  HMMA.16816.F32.BF16 R20, R72.reuse, R84, R20 ;  /* 0x000000544814723c */ /* 0x040fe80000041814 */
[----:B----4-:R-:W-:Y:S04]  /*f2f0*/  FADD.FTZ R0, R70, R0 ;  /* 0x0000000046007221 */ /* 0x010fe80000010000 */
        /* <DEDUP_REMOVED lines=17> */
[C---:B-1----:R-:W-:Y:S03]  /*f410*/  HMMA.16816.F32.BF16 R60, R72.reuse, R80, R60 ;  /* 0x00000050483c723c */ /* 0x042fe6000004183c */
[----:B------:R-:W1:Y:S01]  /*f420*/  MUFU.EX2 R2, R228 ;  /* 0x000000e400027308 */ /* 0x000e620000000800 */
[----:B------:R-:W-:Y:S04]  /*f430*/  F2FP.BF16.PACK_AB R79, R152, R155 ;  /* 0x0000009b984f723e */ /* 0x000fe800000010ff */
[----:B------:R-:W-:Y:S01]  /*f440*/  HMMA.16816.F32.BF16 R64, R72, R82, R64 ;  /* 0x000000524840723c */ /* 0x000fe20000041840 */
[----:B------:R-:W4:Y:S04]  /*f450*/  LDSM.16.MT88.4 R72, [R192+0x1800] ;  /* 0x00180000c048783b */ /* 0x000f280000004200 */
[----:B------:R-:W5:Y:S03]  /*f460*/  MUFU.EX2 R71, R227 ;  /* 0x000000e300477308 */ /* 0x000f660000000800 */
[C---:B--2---:R-:W-:Y:S01]  /*f470*/  HMMA.16816.F32.BF16 R4, R76.reuse, R84, R4 ;  /* 0x000000544c04723c */ /* 0x044fe20000041804 */
[----:B------:R-:W2:Y:S04]  /*f480*/  LDSM.16.MT88.4 R80, [R194+0x1800] ;  /* 0x00180000c250783b */ /* 0x000ea80000004200 */
[----:B---3--:R-:W-:Y:S02]  /*f490*/  FADD.FTZ R0, R68, R0 ;  /* 0x0000000044007221 */ /* 0x008fe40000010000 */
[----:B------:R-:W3:Y:S01]  /*f4a0*/  MUFU.EX2 R70, R226 ;  /* 0x000000e200467308 */ /* 0x000ee20000000800 */
[C---:B------:R-:W-:Y:S01]  /*f4b0*/  HMMA.16816.F32.BF16 R8, R76.reuse, R86, R8 ;  /* 0x000000564c08723c */ /* 0x040fe20000041808 */
[----:B------:R-:W2:Y:S03]  /*f4c0*/  LDSM.16.MT88.4 R84, [R191+0x5000] ;  /* 0x00500000bf54783b */ /* 0x000ea60000004200 */
[----:B-1----:R-:W-:Y:S04]  /*f4d0*/  FADD.FTZ R0, R2, R0 ;  /* 0x0000000002007221 */ /* 0x002fe80000010000 */
[C---:B------:R-:W-:Y:S04]  /*f4e0*/  HMMA.16816.F32.BF16 R12, R76.reuse, R88, R12 ;  /* 0x000000584c0c723c */ /* 0x040fe8000004180c */
[----:B-----5:R-:W-:Y:S04]  /*f4f0*/  FADD.FTZ R0, R71, R0 ;  /* 0x0000000047007221 */ /* 0x020fe80000010000 */
[C---:B------:R-:W-:Y:S01]  /*f500*/  HMMA.16816.F32.BF16 R16, R76.reuse, R90, R16 ;  /* 0x0000005a4c10723c */ /* 0x040fe20000041810 */
[----:B------:R-:W-:Y:S03]  /*f510*/  LDSM.16.MT88.4 R88, [R192+0x5000] ;  /* 0x00500000c058783b */ /* 0x000fe60000004200 */
[----:B---3--:R-:W-:Y:S04]  /*f520*/  FADD.FTZ R0, R70, R0 ;  /* 0x0000000046007221 */ /* 0x008fe80000010000 */
[C---:B----4-:R-:W-:Y:S08]  /*f530*/  HMMA.16816.F32.BF16 R20, R76.reuse, R72, R20 ;  /* 0x000000484c14723c */ /* 0x050ff00000041814 */
        /* <DEDUP_REMOVED lines=45> */
[C---:B-1----:R-:W-:Y:S03]  /*f810*/  HMMA.16816.F32.BF16 R36, R72.reuse, R80, R36 ;  /* 0x000000504824723c */ /* 0x042fe60000041824 */
[----:B------:R-:W1:Y:S01]  /*f820*/  MUFU.EX2 R70, R242 ;  /* 0x000000f200467308 */ /* 0x000e620000000800 */
[----:B------:R-:W-:Y:S01]  /*f830*/  F2FP.BF16.PACK_AB R79, R144, R145 ;  /* 0x00000091904f723e */ /* 0x000fe200000010ff */
[----:B------:R-:W-:Y:S03]  /*f840*/  FADD.FTZ R2, R108, R101 ;  /* 0x000000656c027221 */ /* 0x000fe60000010000 */
[C---:B------:R-:W-:Y:S01]  /*f850*/  HMMA.16816.F32.BF16 R40, R72.reuse, R82, R40 ;  /* 0x000000524828723c */ /* 0x040fe20000041828 */
[----:B------:R-:W4:Y:S04]  /*f860*/  LDSM.16.MT88.4 R80, [R191+0x2800] ;  /* 0x00280000bf50783b */ /* 0x000f280000004200 */
[----:B------:R-:W2:Y:S03]  /*f870*/  MUFU.EX2 R68, R244 ;  /* 0x000000f400447308 */ /* 0x000ea60000000800 */
[C---:B---3--:R-:W-:Y:S04]  /*f880*/  HMMA.16816.F32.BF16 R44, R72.reuse, R84, R44 ;  /* 0x00000054482c723c */ /* 0x048fe8000004182c */
[C---:B-----5:R-:W-:Y:S01]  /*f890*/  F2FP.BF16.PACK_AB R136, R71.reuse, R100 ;  /* 0x000000644788723e */ /* 0x060fe200000010ff */
[----:B------:R-:W-:Y:S03]  /*f8a0*/  FADD.FTZ R0, R71, R0 ;  /* 0x0000000047007221 */ /* 0x000fe60000010000 */
[C---:B------:R-:W-:Y:S01]  /*f8b0*/  HMMA.16816.F32.BF16 R48, R72.reuse, R86, R48 ;  /* 0x000000564830723c */ /* 0x040fe20000041830 */
[----:B------:R-:W3:Y:S03]  /*f8c0*/  LDSM.16.MT88.4 R84, [R193+0x2800] ;  /* 0x00280000c154783b */ /* 0x000ee60000004200 */
[----:B-1----:R-:W-:Y:S04]  /*f8d0*/  FADD.FTZ R0, R70, R0 ;  /* 0x0000000046007221 */ /* 0x002fe80000010000 */
[C---:B--2---:R-:W-:Y:S04]  /*f8e0*/  HMMA.16816.F32.BF16 R52, R72.reuse, R92, R52 ;  /* 0x0000005c4834723c */ /* 0x044fe80000041834 */
[C---:B------:R-:W-:Y:S01]  /*f8f0*/  F2FP.BF16.PACK_AB R138, R68.reuse, R70 ;  /* 0x00000046448a723e */ /* 0x040fe200000010ff */
[----:B------:R-:W-:Y:S01]  /*f900*/  FADD.FTZ R230, R68, R0 ;  /* 0x0000000044e67221 */ /* 0x000fe20000010000 */
[----:B------:R-:W-:Y:S02]  /*f910*/  MOV R68, R3 ;  /* 0x0000000300447202 */ /* 0x000fe40000000f00 */
        /* <DEDUP_REMOVED lines=74> */
.L_x_1361:
[----:B------:R-:W-:Y:S05]  /*fdc0*/  BRA.DIV ~URZ, `(.L_x_1377) ;  /* 0x00006d927f007947 */ /* 0x000fea000b800000 */
[----:B------:R1:W2:Y:S02]  /*fdd0*/  SHFL.BFLY PT, R0, R230, 0x2, 0x1f ;  /* 0x0c401f00e6007f89 */ /* 0x0002a400000e0000 */
.L_x_1474:
[----:B--2---:R-:W-:Y:S01]  /*fde0*/  FADD.FTZ R5, R0, R230 ;  /* 0x000000e600057221 */ /* 0x004fe20000010000 */
[----:B------:R-:W-:Y:S05]  /*fdf0*/  BRA.DIV ~URZ, `(.L_x_1378) ;  /* 0x00006db27f007947 */ /* 0x000fea000b800000 */
[----:B------:R-:W2:Y:S04]  /*fe00*/  SHFL.BFLY PT, R0, R247, 0x2, 0x1f ;  /* 0x0c401f00f7007f89 */ /* 0x000ea800000e0000 */
[----:B------:R-:W3:Y:S01]  /*fe10*/  SHFL.BFLY PT, R2, R5, 0x1, 0x1f ;  /* 0x0c201f0005027f89 */ /* 0x000ee200000e0000 */
[----:B--2---:R-:W-:-:S02]  /*fe20*/  FADD.FTZ R4, R0, R247 ;  /* 0x000000f700047221 */ /* 0x004fc40000010000 */
[----:B---3--:R-:W-:-:S03]  /*fe30*/  FADD.FTZ R5, R5, R2 ;  /* 0x0000000205057221 */ /* 0x008fc60000010000 */
[----:B------:R2:W3:Y:S04]  /*fe40*/  SHFL.BFLY PT, R3, R4, 0x1, 0x1f ;  /* 0x0c201f0004037f89 */ /* 0x0004e800000e0000 */
.L_x_1475:
        /* <DEDUP_REMOVED lines=85> */
.L_x_1324:
[----:B-12---:R1:W5:Y:S04]  /*103a0*/  LDL R6, [R1+0x48] ;  /* 0x0000480001067983 */ /* 0x0063680000100800 */
[----:B------:R-:W2:Y:S01]  /*103b0*/  S2R R2, SR_TID.X ;  /* 0x0000000000027919 */ /* 0x000ea20000002100 */
[----:B------:R-:W-:Y:S01]  /*103c0*/  BSSY B0, `(.L_x_1379) ;  /* 0x0000011000007945 */ /* 0x000fe20003800000 */
[----:B--2---:R-:W-:-:S13]  /*103d0*/  LOP3.LUT P0, RZ, R2, 0xff, RZ, 0xc0, !PT ;  /* 0x000000ff02ff7812 */ /* 0x004fda000780c0ff */
[----:B------:R-:W-:Y:S05]  /*103e0*/  @P0 BRA `(.L_x_1380) ;  /* 0x000000e000000947 */ /* 0x000fea0003800000 */
[----:B-1----:R-:W1:Y:S01]  /*103f0*/  S2R R4, SR_LANEID ;  /* 0x0000000000047919 */ /* 0x002e620000000000 */
[----:B------:R-:W-:Y:S01]  /*10400*/  VOTEU.ANY UR4, UPT, PT ;  /* 0x0000000000047886 */ /* 0x000fe200038e0100 */
[----:B------:R-:W-:Y:S01]  /*10410*/  IMAD.MOV.U32 R5, RZ, RZ, c[0x0][0x564] ;  /* 0x00015900ff057624 */ /* 0x000fe200078e00ff */
[----:B------:R-:W1:Y:S08]  /*10420*/  FLO.U32 R3, UR4 ;  /* 0x0000000400037d00 */ /* 0x000e7000080e0000 */
[----:B------:R-:W2:Y:S01]  /*10430*/  POPC R2, UR4 ;  /* 0x0000000400027d09 */ /* 0x000ea20008000000 */
[----:B-1----:R-:W-:Y:S01]  /*10440*/  ISETP.EQ.U32.AND P0, PT, R3, R4, PT ;  /* 0x000000040300720c */ /* 0x002fe20003f02070 */
[----:B------:R-:W-:-:S12]  /*10450*/  IMAD.MOV.U32 R4, RZ, RZ, c[0x0][0x560] ;  /* 0x00015800ff047624 */ /* 0x000fd800078e00ff */
[----:B--2---:R1:W2:Y:S04]  /*10460*/  @P0 ATOMG.E.ADD.STRONG.GPU PT, R2, [R4.64], R2 ;  /* 0x00000002040209a8 */ /* 0x0042a800081ee1c6 */
[----:B-1----:R-:W1:Y:S04]  /*10470*/  S2R R4, SR_LTMASK ;  /* 0x0000000000047919 */ /* 0x002e680000003900 */
[----:B--2---:R1:W2:Y:S02]  /*10480*/  SHFL.IDX PT, R3, R2, R3, 0x1f ;  /* 0x00001f0302037589 */ /* 0x0042a400000e0000 */
[----:B-1----:R-:W-:-:S06]  /*10490*/  LOP3.LUT R2, R4, UR4, RZ, 0xc0, !PT ;  /* 0x0000000404027c12 */ /* 0x002fcc000f8ec0ff */
[----:B------:R-:W2:Y:S02]  /*104a0*/  POPC R2, R2 ;  /* 0x0000000200027309 */ /* 0x000ea40000000000 */
[----:B--2--5:R-:W-:-:S05]  /*104b0*/  IADD3 R6, R3, c[0x0][0xc], R2 ;  /* 0x0000030003067a10 */ /* 0x024fca0007ffe002 */
[----:B------:R1:W-:Y:S02]  /*104c0*/  STL [R1+0x48], R6 ;  /* 0x0000480601007387 */ /* 0x0003e40000100800 */
.L_x_1380:
[----:B-1----:R-:W-:Y:S05]  /*104d0*/  BSYNC B0 ;  /* 0x0000000000007941 */ /* 0x002fea0003800000 */
.L_x_1379:
        /* <DEDUP_REMOVED lines=68> */
[----:B-1----:R-:W-:Y:S02]  /*10920*/  F2FP.BF16.PACK_AB R0, R89, R88 ;  /* 0x000000585900723e */ /* 0x002fe400000010ff */
[----:B------:R-:W-:-:S03]  /*10930*/  F2FP.BF16.PACK_AB R2, R75, R74 ;  /* 0x0000004a4b02723e */ /* 0x000fc600000010ff */
[----:B------:R1:W-:Y:S04]  /*10940*/  STS [R11+0x4000], R0 ;  /* 0x004000000b007388 */ /* 0x0003e80000000800 */
[----:B------:R-:W-:Y:S04]  /*10950*/  STS [R11+0x4400], R4 ;  /* 0x004400040b007388 */ /* 0x000fe80000000800 */
[----:B------:R4:W-:Y:S04]  /*10960*/  STS [R5+0x4000], R3 ;  /* 0x0040000305007388 */ /* 0x0009e80000000800 */
[----:B------:R4:W-:Y:S01]  /*10970*/  STS [R5+0x4400], R2 ;  /* 0x0044000205007388 */ /* 0x0009e20000000800 */
[----:B-1----:R-:W-:-:S05]  /*10980*/  F2FP.BF16.PACK_AB R0, R53, R52 ;  /* 0x000000343500723e */ /* 0x002fca00000010ff */
[----:B------:R1:W-:Y:S01]  /*10990*/  STS [R10+0x4000], R0 ;  /* 0x004000000a007388 */ /* 0x0003e20000000800 */
[----:B----4-:R-:W-:Y:S02]  /*109a0*/  F2FP.BF16.PACK_AB R3, R27, R26 ;  /* 0x0000001a1b03723e */ /* 0x010fe400000010ff */
[----:B------:R-:W-:-:S05]  /*109b0*/  F2FP.BF16.PACK_AB R2, R55, R54 ;  /* 0x000000363702723e */ /* 0x000fca00000010ff */
[----:B------:R4:W-:Y:S01]  /*109c0*/  STS [R10+0x4400], R2 ;  /* 0x004400020a007388 */ /* 0x0009e20000000800 */
[----:B-1----:R-:W-:-:S05]  /*109d0*/  F2FP.BF16.PACK_AB R0, R25, R24 ;  /* 0x000000181900723e */ /* 0x002fca00000010ff */
[----:B------:R1:W-:Y:S04]  /*109e0*/  STS [R8+0x4000], R0 ;  /* 0x0040000008007388 */ /* 0x0003e80000000800 */
[----:B------:R2:W-:Y:S04]  /*109f0*/  STS [R8+0x4400], R3 ;  /* 0x0044000308007388 */ /* 0x0005e80000000800 */
[----:B------:R-:W-:Y:S01]  /*10a00*/  BAR.SYNC.DEFER_BLOCKING 0x1, 0x100 ;  /* 0x0044000000007b1d */ /* 0x000fe20000010000 */
[----:B------:R-:W-:-:S04]  /*10a10*/  ISETP.NE.U32.AND P2, PT, RZ, c[0x0][0x500], PT ;  /* 0x00014000ff007a0c */ /* 0x000fc80003f45070 */
[----:B------:R-:W-:Y:S02]  /*10a20*/  ISETP.NE.AND.EX P2, PT, RZ, c[0x0][0x504], PT, P2 ;  /* 0x00014100ff007a0c */ /* 0x000fe40003f45320 */
[----:B----4-:R-:W-:Y:S01]  /*10a30*/  IADD3 R2, P1, R9, c[0x0][0x500], RZ ;  /* 0x0001400009027a10 */ /* 0x010fe20007f3e0ff */
[----:B-1----:R-:W-:-:S03]  /*10a40*/  IMAD.MOV.U32 R0, RZ, RZ, RZ ;  /* 0x000000ffff007224 */ /* 0x002fc600078e00ff */
[----:B--2---:R-:W-:-:S07]  /*10a50*/  IADD3.X R3, R7, c[0x0][0x504], RZ, P1, !PT ;  /* 0x0001410007037a10 */ /* 0x004fce0000ffe4ff */
[----:B------:R1:W5:Y:S01]  /*10a60*/  @P2 LDG.E R0, [R2.64] ;  /* 0x0000000602002981 */ /* 0x000362000c1e1900 */
[----:B------:R-:W-:-:S04]  /*10a70*/  ISETP.NE.U32.AND P3, PT, RZ, c[0x0][0x508], PT ;  /* 0x00014200ff007a0c */ /* 0x000fc80003f65070 */
[----:B------:R-:W-:Y:S01]  /*10a80*/  ISETP.NE.AND.EX P3, PT, RZ, c[0x0][0x50c], PT, P3 ;  /* 0x00014300ff007a0c */ /* 0x000fe20003f65330 */
[----:B------:R-:W-:-:S12]  /*10a90*/  IMAD.MOV.U32 R14, RZ, RZ, c[0x0][0x388] ;  /* 0x0000e200ff0e7624 */ /* 0x000fd800078e00ff */
[----:B------:R-:W-:-:S04]  /*10aa0*/  @P3 IADD3 R4, P0, R9, c[0x0][0x508], RZ ;  /* 0x0001420009043a10 */ /* 0x000fc80007f1e0ff */
[----:B------:R-:W-:-:S05]  /*10ab0*/  @P3 IADD3.X R5, R7, c[0x0][0x50c], RZ, P0, !PT ;  /* 0x0001430007053a10 */ /* 0x000fca00007fe4ff */
[----:B------:R2:W5:Y:S01]  /*10ac0*/  @P3 LDG.E R14, [R4.64] ;  /* 0x00000006040e3981 */ /* 0x000562000c1e1900 */
[----:B---3--:R-:W-:-:S04]  /*10ad0*/  ISETP.NE.AND P0, PT, R6, RZ, PT ;  /* 0x000000ff0600720c */ /* 0x008fc80003f05270 */
[----:B--2---:R-:W-:Y:S01]  /*10ae0*/  SEL R5, R6, c[0x0][0x3d4], P0 ;  /* 0x0000f50006057a07 */ /* 0x004fe20000000000 */
[----:B------:R-:W-:Y:S05]  /*10af0*/  @P3 BRA `(.L_x_1383) ;  /* 0x0000004000003947 */ /* 0x000fea0003800000 */
[----:B-1----:R-:W-:Y:S05]  /*10b00*/  @!P2 BRA `(.L_x_1383) ;  /* 0x000000300000a947 */ /* 0x002fea0003800000 */
[----:B------:R1:W2:Y:S04]  /*10b10*/  LDG.E R4, [R2.64] ;  /* 0x0000000602047981 */ /* 0x0002a8000c1e1900 */
[----:B-1----:R-:W2:Y:S02]  /*10b20*/  LDG.E R2, [R2.64+0x4] ;  /* 0x0000040602027981 */ /* 0x002ea4000c1e1900 */
[----:B--2--5:R-:W-:Y:S02]  /*10b30*/  IADD3 R14, -R4, R2, RZ ;  /* 0x00000002040e7210 */ /* 0x024fe40007ffe1ff */
.L_x_1383:
[----:B-1----:R-:W2:Y:S04]  /*10b40*/  LDL.LU R8, [R1+0x5c] ;  /* 0x00005c0001087983 */ /* 0x002ea80000300800 */
[----:B------:R-:W3:Y:S04]  /*10b50*/  LDL R7, [R1+0x58] ;  /* 0x0000580001077983 */ /* 0x000ee80000100800 */
[----:B------:R-:W4:Y:S04]  /*10b60*/  LDL.LU R3, [R1+0x70] ;  /* 0x0000700001037983 */ /* 0x000f280000300800 */
[----:B------:R-:W2:Y:S01]  /*10b70*/  LDL.LU R6, [R1+0x50] ;  /* 0x0000500001067983 */ /* 0x000ea20000300800 */
[----:B------:R-:W-:Y:S01]  /*10b80*/  IMAD.MOV.U32 R2, RZ, RZ, 0x368 ;  /* 0x00000368ff027424 */ /* 0x000fe200078e00ff */
[----:B------:R-:W-:-:S02]  /*10b90*/  ISETP.GT.AND P3, PT, R5, 0x1, PT ;  /* 0x000000010500780c */ /* 0x000fc40003f64270 */
[----:B------:R-:W3:Y:S02]  /*10ba0*/  LDL R44, [R1+0x40] ;  /* 0x00004000012c7983 */ /* 0x000ee40000100800 */
[----:B------:R-:W-:Y:S02]  /*10bb0*/  SEL R2, R2, 0x328, P3 ;  /* 0x0000032802027807 */ /* 0x000fe40001800000 */
[----:B------:R-:W3:Y:S02]  /*10bc0*/  LDL R13, [R1+0x6c] ;  /* 0x00006c00010d7983 */ /* 0x000ee40000100800 */
[----:B------:R-:W1:Y:S08]  /*10bd0*/  LDC.64 R16, c[0x0][R2+0x168] ;  /* 0x00005a0002107b82 */ /* 0x000e700000000a00 */
[----:B------:R1:W1:Y:S08]  /*10be0*/  LDC.64 R4, c[0x0][R2+0x170] ;  /* 0x00005c0002047b82 */ /* 0x0002700000000a00 */
[----:B------:R1:W1:Y:S08]  /*10bf0*/  LDC.64 R18, c[0x0][R2+0x178] ;  /* 0x00005e0002127b82 */ /* 0x0002700000000a00 */
[----:B------:R1:W1:Y:S01]  /*10c00*/  LDC.64 R20, c[0x0][R2+0x160] ;  /* 0x0000580002147b82 */ /* 0x0002620000000a00 */
[----:B------:R-:W-:-:S04]  /*10c10*/  ISETP.NE.U32.AND P0, PT, RZ, c[0x0][0x500], PT ;  /* 0x00014000ff007a0c */ /* 0x000fc80003f05070 */
[----:B------:R-:W-:Y:S02]  /*10c20*/  ISETP.NE.AND.EX P0, PT, RZ, c[0x0][0x504], PT, P0 ;  /* 0x00014100ff007a0c */ /* 0x000fe40003f05300 */
[----:B--2---:R-:W-:-:S05]  /*10c30*/  LOP3.LUT R10, R6, 0xffff, RZ, 0xc0, !PT ;  /* 0x0000ffff060a7812 */ /* 0x004fca00078ec0ff */
[----:B-1----:R-:W-:Y:S02]  /*10c40*/  IMAD R9, R17, R10, RZ ;  /* 0x0000000a11097224 */ /* 0x002fe400078e02ff */
[----:B------:R-:W2:Y:S01]  /*10c50*/  LDL R17, [R1+0x110] ;  /* 0x0001100001117983 */ /* 0x000ea20000100800 */
[----:B------:R-:W-:Y:S01]  /*10c60*/  IMAD.MOV.U32 R2, RZ, RZ, c[0x0][0x4e8] ;  /* 0x00013a00ff027624 */ /* 0x000fe200078e00ff */
[----:B------:R-:W-:-:S04]  /*10c70*/  SEL R8, R8, RZ, !P0 ;  /* 0x000000ff08087207 */ /* 0x000fc80004000000 */
[----:B------:R-:W-:Y:S01]  /*10c80*/  ISETP.NE.AND P2, PT, R2, 0x1, PT ;  /* 0x000000010200780c */ /* 0x000fe20003f45270 */
[----:B------:R-:W-:Y:S01]  /*10c90*/  IMAD R2, R5, R8, RZ ;  /* 0x0000000805027224 */ /* 0x000fe200078e02ff */
[----:B----4-:R-:W-:Y:S01]  /*10ca0*/  SEL R3, R3, RZ, !P0 ;  /* 0x000000ff03037207 */ /* 0x010fe20004000000 */
[----:B---3--:R-:W-:-:S04]  /*10cb0*/  IMAD.IADD R11, R7, 0x1, R44 ;  /* 0x00000001070b7824 */ /* 0x008fc800078e022c */
[C---:B------:R-:W-:Y:S02]  /*10cc0*/  IMAD R12, R4.reuse, R3, R2 ;  /* 0x00000003040c7224 */ /* 0x040fe400078e0202 */
[----:B------:R-:W-:-:S04]  /*10cd0*/  IMAD.WIDE.U32 R4, R4, R8, RZ ;  /* 0x0000000804047225 */ /* 0x000fc800078e00ff */
[----:B------:R-:W-:Y:S01]  /*10ce0*/  @P2 IMAD.HI.U32 R3, R11, c[0x0][0x4ec], RZ ;  /* 0x00013b000b032a27 */ /* 0x000fe200078e00ff */
[----:B------:R-:W1:Y:S03]  /*10cf0*/  S2R R45, SR_TID.X ;  /* 0x00000000002d7919 */ /* 0x000e660000002100 */
        /* <DEDUP_REMOVED lines=35> */
[----:B------:R2:W3:Y:S01]  /*10f30*/  SHFL.IDX PT, R5, R2, 0x1, 0x1c1f ;  /* 0x003c1f0002057f89 */ /* 0x0004e200000e0000 */
[----:B------:R-:W-:Y:S01]  /*10f40*/  IMAD R9, R14, c[0x0][0x4e8], RZ ;  /* 0x00013a000e097a24 */ /* 0x000fe200078e02ff */
        /* <DEDUP_REMOVED lines=8> */
[----:B------:R-:W-:Y:S01]  /*10fd0*/  ISETP.GE.AND P0, PT, R3, R9, PT ;  /* 0x000000090300720c */ /* 0x000fe20003f06270 */
[----:B------:R-:W-:Y:S05]  /*10fe0*/  @P3 BRA `(.L_x_1384) ;  /* 0x0000075000003947 */ /* 0x000fea0003800000 */
[----:B------:R-:W2:Y:S01]  /*10ff0*/  LDL R16, [R1+0x4] ;  /* 0x0000040001107983 */ /* 0x000ea20000100800 */
[----:B------:R-:W-:Y:S01]  /*11000*/  IMAD R12, R12, c[0x0][0x3a0], RZ ;  /* 0x0000e8000c0c7a24 */ /* 0x000fe200078e02ff */
[----:B-1----:R-:W-:Y:S01]  /*11010*/  SHF.R.S32.HI R5, RZ, 0x1f, R8 ;  /* 0x0000001fff057819 */ /* 0x002fe20000011408 */
[C---:B------:R-:W-:Y:S01]  /*11020*/  IMAD.WIDE.U32 R2, R0.reuse, c[0x0][0x3a0], RZ ;  /* 0x0000e80000027a25 */ /* 0x040fe200078e00ff */
[----:B------:R1:W3:Y:S03]  /*11030*/  LDS.128 R24, [R215+0x1080] ;  /* 0x00108000d7187984 */ /* 0x0002e60000000c00 */
[----:B------:R-:W-:Y:S01]  /*11040*/  IMAD R0, R0, c[0x0][0x3a4], R12 ;  /* 0x0000e90000007a24 */ /* 0x000fe200078e020c */
[----:B------:R1:W4:Y:S01]  /*11050*/  LDS.128 R32, [R215+0x2080] ;  /* 0x00208000d7207984 */ /* 0x0003220000000c00 */
[----:B------:R-:W-:-:S03]  /*11060*/  IMAD R5, R5, c[0x0][0x3f0], RZ ;  /* 0x0000fc0005057a24 */ /* 0x000fc600078e02ff */
[----:B------:R-:W-:Y:S01]  /*11070*/  IADD3 R3, R3, R0, RZ ;  /* 0x0000000003037210 */ /* 0x000fe20007ffe0ff */
[----:B------:R1:W1:Y:S01]  /*11080*/  LDS.128 R36, [R215+0x3080] ;  /* 0x00308000d7247984 */ /* 0x0002620000000c00 */
[----:B------:R-:W-:-:S03]  /*11090*/  IMAD R7, R8, c[0x0][0x3f4], R5 ;  /* 0x0000fd0008077a24 */ /* 0x000fc600078e0205 */
[C---:B------:R-:W-:Y:S01]  /*110a0*/  IMAD.WIDE.U32 R2, R10.reuse, c[0x0][0x3e8], R2 ;  /* 0x0000fa000a027a25 */ /* 0x040fe200078e0002 */
[----:B------:R1:W1:Y:S03]  /*110b0*/  LDS.128 R12, [R215+0x4080] ;  /* 0x00408000d70c7984 */ /* 0x0002660000000c00 */
[----:B------:R-:W-:Y:S01]  /*110c0*/  IMAD R3, R10, c[0x0][0x3ec], R3 ;  /* 0x0000fb000a037a24 */ /* 0x000fe200078e0203 */
[----:B------:R1:W1:Y:S03]  /*110d0*/  LDS.128 R20, [R215+0x5080] ;  /* 0x00508000d7147984 */ /* 0x0002660000000c00 */
[----:B------:R-:W-:Y:S01]  /*110e0*/  IMAD.WIDE.U32 R2, R8, c[0x0][0x3f0], R2 ;  /* 0x0000fc0008027a25 */ /* 0x000fe200078e0002 */
[----:B------:R1:W1:Y:S04]  /*110f0*/  LDS.128 R28, [R215+0x6080] ;  /* 0x00608000d71c7984 */ /* 0x0002680000000c00 */
[----:B------:R1:W1:Y:S01]  /*11100*/  LDS.128 R40, [R215+0x7080] ;  /* 0x00708000d7287984 */ /* 0x0002620000000c00 */
[----:B------:R-:W-:-:S02]  /*11110*/  IADD3 R3, R3, R7, RZ ;  /* 0x0000000703037210 */ /* 0x000fc40007ffe0ff */
[----:B--2---:R-:W-:Y:S02]  /*11120*/  IADD3 R4, R16, R44, RZ ;  /* 0x0000002c10047210 */ /* 0x004fe40007ffe0ff */
[----:B------:R2:W1:Y:S02]  /*11130*/  LDS.128 R16, [R215+0x80] ;  /* 0x00008000d7107984 */ /* 0x0004640000000c00 */
[----:B------:R-:W-:Y:S01]  /*11140*/  MOV R0, R4 ;  /* 0x0000000400007202 */ /* 0x000fe20000000f00 */
[----:B------:R-:W-:-:S05]  /*11150*/  @P2 IMAD.HI.U32 R6, R4, c[0x0][0x4ec], RZ ;  /* 0x00013b0004062a27 */ /* 0x000fca00078e00ff */
[----:B------:R-:W-:-:S04]  /*11160*/  @P2 SHF.R.U32.HI R0, RZ, c[0x0][0x4f0], R6 ;  /* 0x00013c00ff002a19 */ /* 0x000fc80000011606 */
[----:B------:R-:W-:Y:S01]  /*11170*/  SHF.R.S32.HI R6, RZ, 0x1f, R0 ;  /* 0x0000001fff067819 */ /* 0x000fe20000011400 */
[C---:B------:R-:W-:Y:S01]  /*11180*/  IMAD.WIDE.U32 R2, R0.reuse, c[0x0][0x3e0], R2 ;  /* 0x0000f80000027a25 */ /* 0x040fe200078e0002 */
[----:B------:R-:W-:-:S03]  /*11190*/  IADD3 R5, -R0, RZ, RZ ;  /* 0x000000ff00057210 */ /* 0x000fc60007ffe1ff */
[----:B------:R-:W-:Y:S02]  /*111a0*/  IMAD R6, R6, c[0x0][0x3e0], RZ ;  /* 0x0000f80006067a24 */ /* 0x000fe400078e02ff */
[----:B------:R-:W-:Y:S02]  /*111b0*/  IMAD R4, R5, c[0x0][0x4e8], R4 ;  /* 0x00013a0005047a24 */ /* 0x000fe400078e0204 */
[----:B------:R-:W-:-:S03]  /*111c0*/  IMAD R5, R0, c[0x0][0x3e4], R6 ;  /* 0x0000f90000057a24 */ /* 0x000fc600078e0206 */
[----:B------:R-:W-:Y:S02]  /*111d0*/  SHF.R.S32.HI R0, RZ, 0x1f, R4 ;  /* 0x0000001fff007819 */ /* 0x000fe40000011404 */
[----:B------:R-:W-:-:S03]  /*111e0*/  IADD3 R3, R3, R5, RZ ;  /* 0x0000000503037210 */ /* 0x000fc60007ffe0ff */
[----:B------:R-:W-:Y:S02]  /*111f0*/  IMAD R0, R0, c[0x0][0x3d8], RZ ;  /* 0x0000f60000007a24 */ /* 0x000fe400078e02ff */
[----:B------:R-:W-:-:S04]  /*11200*/  IMAD.WIDE.U32 R2, R4, c[0x0][0x3d8], R2 ;  /* 0x0000f60004027a25 */ /* 0x000fc800078e0002 */
[----:B------:R-:W-:Y:S01]  /*11210*/  IMAD R0, R4, c[0x0][0x3dc], R0 ;  /* 0x0000f70004007a24 */ /* 0x000fe200078e0200 */
[----:B------:R-:W-:-:S04]  /*11220*/  LEA R8, P0, R2, c[0x0][0x380], 0x1 ;  /* 0x0000e00002087a11 */ /* 0x000fc800078008ff */
[----:B------:R-:W-:-:S04]  /*11230*/  IADD3 R0, R3, R0, RZ ;  /* 0x0000000003007210 */ /* 0x000fc80007ffe0ff */
[----:B------:R-:W-:Y:S01]  /*11240*/  LEA.HI.X R7, R2, c[0x0][0x384], R0, 0x1, P0 ;  /* 0x0000e10002077a11 */ /* 0x000fe200000f0c00 */
[----:B------:R-:W-:Y:S05]  /*11250*/  BRA.DIV ~URZ, `(.L_x_1385) ;  /* 0x00005a427f007947 */ /* 0x000fea000b800000 */
[----:B-1234-:R1:W2:Y:S02]  /*11260*/  SHFL.IDX PT, R10, R7, RZ, 0x181f ;  /* 0x00181fff070a7589 */ /* 0x01e2a400000e0000 */
.L_x_1476:
[----:B------:R-:W-:Y:S05]  /*11270*/  BRA.DIV ~URZ, `(.L_x_1386) ;  /* 0x00005a927f007947 */ /* 0x000fea000b800000 */
[----:B------:R3:W4:Y:S02]  /*11280*/  SHFL.IDX PT, R0, R8, RZ, 0x181f ;  /* 0x00181fff08007589 */ /* 0x00072400000e0000 */
.L_x_1477:
[----:B------:R-:W5:Y:S04]  /*11290*/  LDL.LU R3, [R1+0x40] ;  /* 0x0000400001037983 */ /* 0x000f680000300800 */
[----:B------:R-:W1:Y:S02]  /*112a0*/  S2R R4, SR_TID.X ;  /* 0x0000000000047919 */ /* 0x000e640000002100 */
[----:B-1----:R-:W-:-:S04]  /*112b0*/  SHF.R.S32.HI R2, RZ, 0x1f, R4 ;  /* 0x0000001fff027819 */ /* 0x002fc80000011404 */
[----:B------:R-:W-:-:S04]  /*112c0*/  LEA.HI R2, R2, R4, RZ, 0x3 ;  /* 0x0000000402027211 */ /* 0x000fc800078f18ff */
[----:B------:R-:W-:Y:S01]  /*112d0*/  SHF.R.S32.HI R2, RZ, 0x3, R2 ;  /* 0x00000003ff027819 */ /* 0x000fe20000011402 */
[----:B------:R-:W-:Y:S04]  /*112e0*/  BSSY B0, `(.L_x_1387) ;  /* 0x000000e000007945 */ /* 0x000fe80003800000 */
[----:B-----5:R-:W-:-:S05]  /*112f0*/  IMAD.IADD R6, R2, 0x1, R3 ;  /* 0x0000000102067824 */ /* 0x020fca00078e0203 */
        /* <DEDUP_REMOVED lines=10> */
[----:B------:R1:W-:Y:S04]  /*113a0*/  @!P3 ST.E.128 [R4.64], R16 ;  /* 0x000000100400b985 */ /* 0x0003e8000c101d06 */
[----:B------:R1:W-:Y:S02]  /*113b0*/  @!P2 ST.E.128 [R2.64], R12 ;  /* 0x0000000c0200a985 */ /* 0x0003e4000c101d06 */
.L_x_1388:
[----:B------:R-:W-:Y:S05]  /*113c0*/  BSYNC B0 ;  /* 0x0000000000007941 */ /* 0x000fea0003800000 */
.L_x_1387:
[----:B------:R-:W-:Y:S05]  /*113d0*/  BRA.DIV ~URZ, `(.L_x_1389) ;  /* 0x000059a27f007947 */ /* 0x000fea000b800000 */
[----:B--2---:R2:W1:Y:S04]  /*113e0*/  SHFL.IDX PT, R10, R7, 0x1, 0x181f ;  /* 0x00381f00070a7f89 */ /* 0x00446800000e0000 */
[----:B----4-:R2:W4:Y:S02]  /*113f0*/  SHFL.IDX PT, R0, R8, 0x1, 0x181f ;  /* 0x00381f0008007f89 */ /* 0x01052400000e0000 */
.L_x_1478:
        /* <DEDUP_REMOVED lines=10> */
[-C--:B------:R-:W-:Y:S02]  /*114a0*/  @!P1 LEA.HI.X R5, R238, R10.reuse, R12, 0x1, P3 ;  /* 0x0000000aee059211 */ /* 0x080fe400018f0c0c */
[----:B------:R-:W-:-:S03]  /*114b0*/  @!P0 LEA.HI.X R3, R248, R10, R11, 0x1, P2 ;  /* 0x0000000af8038211 */ /* 0x000fc600010f0c0b */
[----:B------:R1:W-:Y:S04]  /*114c0*/  @!P1 ST.E.128 [R4.64], R24 ;  /* 0x0000001804009985 */ /* 0x0003e8000c101d06 */
[----:B------:R1:W-:Y:S02]  /*114d0*/  @!P0 ST.E.128 [R2.64], R20 ;  /* 0x0000001402008985 */ /* 0x0003e4000c101d06 */
.L_x_1391:
[----:B------:R-:W-:Y:S05]  /*114e0*/  BSYNC B0 ;  /* 0x0000000000007941 */ /* 0x000fea0003800000 */
.L_x_1390:
[----:B------:R-:W-:Y:S05]  /*114f0*/  BRA.DIV ~URZ, `(.L_x_1392) ;  /* 0x000059527f007947 */ /* 0x000fea000b800000 */
[----:B------:R1:W2:Y:S02]  /*11500*/  SHFL.IDX PT, R10, R7, 0x2, 0x181f ;  /* 0x00581f00070a7f89 */ /* 0x0002a400000e0000 */
.L_x_1479:
[----:B------:R-:W-:Y:S05]  /*11510*/  BRA.DIV ~URZ, `(.L_x_1393) ;  /* 0x000059a27f007947 */ /* 0x000fea000b800000 */
[----:B----4-:R4:W1:Y:S02]  /*11520*/  SHFL.IDX PT, R0, R8, 0x2, 0x181f ;  /* 0x00581f0008007f89 */ /* 0x01086400000e0000 */
.L_x_1480:
        /* <DEDUP_REMOVED lines=8> */
[-C--:B------:R-:W-:Y:S02]  /*115b0*/  @!P1 LEA R4, P3, R238, R0.reuse, 0x1 ;  /* 0x00000000ee049211 */ /* 0x080fe400078608ff */
[----:B------:R-:W-:Y:S02]  /*115c0*/  @!P0 LEA R2, P2, R248, R0, 0x1 ;  /* 0x00000000f8028211 */ /* 0x000fe400078408ff */
[-C--:B--2---:R-:W-:Y:S02]  /*115d0*/  @!P1 LEA.HI.X R5, R238, R10.reuse, R12, 0x1, P3 ;  /* 0x0000000aee059211 */ /* 0x084fe400018f0c0c */
[----:B------:R-:W-:-:S03]  /*115e0*/  @!P0 LEA.HI.X R3, R248, R10, R11, 0x1, P2 ;  /* 0x0000000af8038211 */ /* 0x000fc600010f0c0b */
[----:B------:R1:W-:Y:S04]  /*115f0*/  @!P1 ST.E.128 [R4.64], R32 ;  /* 0x0000002004009985 */ /* 0x0003e8000c101d06 */
[----:B------:R1:W-:Y:S02]  /*11600*/  @!P0 ST.E.128 [R2.64], R28 ;  /* 0x0000001c02008985 */ /* 0x0003e4000c101d06 */
.L_x_1395:
[----:B------:R-:W-:Y:S05]  /*11610*/  BSYNC B0 ;  /* 0x0000000000007941 */ /* 0x000fea0003800000 */
.L_x_1394:
[----:B------:R-:W-:Y:S05]  /*11620*/  BRA.DIV ~URZ, `(.L_x_1396) ;  /* 0x000059027f007947 */ /* 0x000fea000b800000 */
[----:B--2---:R-:W2:Y:S04]  /*11630*/  SHFL.IDX PT, R7, R7, 0x3, 0x181f ;  /* 0x00781f0007077f89 */ /* 0x004ea800000e0000 */
[----:B------:R1:W3:Y:S02]  /*11640*/  SHFL.IDX PT, R0, R8, 0x3, 0x181f ;  /* 0x00781f0008007f89 */ /* 0x0002e400000e0000 */
.L_x_1481:
[----:B-1----:R-:W-:-:S04]  /*11650*/  IADD3 R2, R6, 0x60, RZ ;  /* 0x0000006006027810 */ /* 0x002fc80007ffe0ff */
[----:B------:R-:W-:-:S13]  /*11660*/  ISETP.GE.AND P0, PT, R2, R9, PT ;  /* 0x000000090200720c */ /* 0x000fda0003f06270 */
[----:B------:R-:W-:Y:S05]  /*11670*/  @P0 BRA `(.L_x_1397) ;  /* 0x00001bb000000947 */ /* 0x000fea0003800000 */
[----:B------:R-:W-:Y:S02]  /*11680*/  ISETP.GE.AND P0, PT, R238, c[0x0][0x3c8], PT ;  /* 0x0000f200ee007a0c */ /* 0x000fe40003f06270 */
[----:B------:R-:W-:-:S11]  /*11690*/  SHF.R.S32.HI R4, RZ, 0x1f, R238 ;  /* 0x0000001fff047819 */ /* 0x000fd600000114ee */
[----:B---3--:R-:W-:-:S04]  /*116a0*/  @!P0 LEA R2, P1, R238, R0, 0x1 ;  /* 0x00000000ee028211 */ /* 0x008fc800078208ff */
[----:B--2---:R-:W-:-:S05]  /*116b0*/  @!P0 LEA.HI.X R3, R238, R7, R4, 0x1, P1 ;  /* 0x00000007ee038211 */ /* 0x004fca00008f0c04 */
        /* <DEDUP_REMOVED lines=8> */
.L_x_1384:
        /* <DEDUP_REMOVED lines=33> */
.L_x_1482:
[----:B------:R-:W-:Y:S05]  /*11950*/  BRA.DIV ~URZ, `(.L_x_1399) ;  /* 0x000057127f007947 */ /* 0x000fea000b800000 */
[----:B------:R3:W4:Y:S02]  /*11960*/  SHFL.IDX PT, R0, R12, RZ, 0x1c1f ;  /* 0x001c1fff0c007589 */ /* 0x00072400000e0000 */
.L_x_1483:
        /* <DEDUP_REMOVED lines=98> */
.L_x_1401:
[----:B------:R-:W-:Y:S05]  /*11f90*/  BSYNC B0 ;  /* 0x0000000000007941 */ /* 0x000fea0003800000 */
.L_x_1400:
[----:B------:R-:W-:Y:S05]  /*11fa0*/  BRA.DIV ~URZ, `(.L_x_1402) ;  /* 0x000051327f007947 */ /* 0x000fea000b800000 */
[----:B--2---:R2:W1:Y:S04]  /*11fb0*/  SHFL.IDX PT, R4, R5, 0x1, 0x1c1f ;  /* 0x003c1f0005047f89 */ /* 0x00446800000e0000 */
[----:B----4-:R2:W4:Y:S02]  /*11fc0*/  SHFL.IDX PT, R0, R12, 0x1, 0x1c1f ;  /* 0x003c1f000c007f89 */ /* 0x01052400000e0000 */
.L_x_1484:
        /* <DEDUP_REMOVED lines=99> */
.L_x_1382:
[----:B------:R-:W2:Y:S04]  /*12600*/  LDL.LU R4, [R1+0x60] ;  /* 0x0000600001047983 */ /* 0x000ea80000300800 */
[----:B------:R-:W3:Y:S01]  /*12610*/  LDL.LU R6, [R1+0x64] ;  /* 0x0000640001067983 */ /* 0x000ee20000300800 */
[----:B------:R-:W-:Y:S02]  /*12620*/  ISETP.NE.U32.AND P1, PT, RZ, c[0x0][0x508], PT ;  /* 0x00014200ff007a0c */ /* 0x000fe40003f25070 */
[----:B------:R-:W-:Y:S01]  /*12630*/  ISETP.NE.U32.AND P3, PT, RZ, c[0x0][0x500], PT ;  /* 0x00014000ff007a0c */ /* 0x000fe20003f65070 */
[----:B------:R-:W4:Y:S01]  /*12640*/  LDL.LU R0, [R1+0x68] ;  /* 0x0000680001007983 */ /* 0x000f220000300800 */
[----:B------:R-:W-:Y:S01]  /*12650*/  ISETP.NE.AND.EX P1, PT, RZ, c[0x0][0x50c], PT, P1 ;  /* 0x00014300ff007a0c */ /* 0x000fe20003f25310 */
[----:B------:R-:W-:Y:S01]  /*12660*/  IMAD.MOV.U32 R8, RZ, RZ, RZ ;  /* 0x000000ffff087224 */ /* 0x000fe200078e00ff */
[----:B------:R-:W-:Y:S01]  /*12670*/  ISETP.NE.AND.EX P3, PT, RZ, c[0x0][0x504], PT, P3 ;  /* 0x00014100ff007a0c */ /* 0x000fe20003f65330 */
[----:B------:R-:W-:Y:S01]  /*12680*/  IMAD.MOV.U32 R20, RZ, RZ, c[0x0][0x388] ;  /* 0x0000e200ff147624 */ /* 0x000fe200078e00ff */
[----:B--2---:R-:W-:-:S09]  /*12690*/  IADD3 R2, P2, R4, c[0x0][0x500], RZ ;  /* 0x0001400004027a10 */ /* 0x004fd20007f5e0ff */
[----:B------:R-:W-:Y:S02]  /*126a0*/  @P1 IADD3 R4, P0, R4, c[0x0][0x508], RZ ;  /* 0x0001420004041a10 */ /* 0x000fe40007f1e0ff */
        /* <DEDUP_REMOVED lines=11> */
.L_x_1403:
[----:B-1----:R-:W2:Y:S04]  /*12760*/  LDL.LU R4, [R1+0x50] ;  /* 0x0000500001047983 */ /* 0x002ea80000300800 */
[----:B------:R-:W3:Y:S04]  /*12770*/  LDL.LU R2, [R1+0x5c] ;  /* 0x00005c0001027983 */ /* 0x000ee80000300800 */
        /* <DEDUP_REMOVED lines=58> */
.L_x_1405:
[----:B------:R-:W-:Y:S05]  /*12b20*/  BSYNC B0 ;  /* 0x0000000000007941 */ /* 0x000fea0003800000 */
.L_x_1404:
[----:B------:R-:W-:-:S13]  /*12b30*/  ISETP.GT.AND P0, PT, R19, 0x1, PT ;  /* 0x000000011300780c */ /* 0x000fda0003f04270 */
[----:B------:R-:W-:Y:S05]  /*12b40*/  @P0 BRA `(.L_x_1397) ;  /* 0x000006e000000947 */ /* 0x000fea0003800000 */
[----:B-1----:R-:W2:Y:S04]  /*12b50*/  LDL R5, [R1+0x40] ;  /* 0x0000400001057983 */ /* 0x002ea80000100800 */
[----:B------:R-:W2:Y:S01]  /*12b60*/  LDL R4, [R1+0x4] ;  /* 0x0000040001047983 */ /* 0x000ea20000100800 */
[----:B------:R-:W-:Y:S01]  /*12b70*/  MOV R2, c[0x0][0x4e8] ;  /* 0x00013a0000027a02 */ /* 0x000fe20000000f00 */
[----:B------:R-:W-:-:S03]  /*12b80*/  IMAD R0, R18, c[0x0][0x3a0], RZ ;  /* 0x0000e80012007a24 */ /* 0x000fc600078e02ff */
[----:B------:R-:W-:Y:S01]  /*12b90*/  ISETP.NE.AND P0, PT, R2, 0x1, PT ;  /* 0x000000010200780c */ /* 0x000fe20003f05270 */
[----:B------:R-:W-:-:S04]  /*12ba0*/  IMAD.WIDE.U32 R2, R8, c[0x0][0x3a0], RZ ;  /* 0x0000e80008027a25 */ /* 0x000fc800078e00ff */
[----:B------:R-:W-:-:S05]  /*12bb0*/  IMAD R8, R8, c[0x0][0x3a4], R0 ;  /* 0x0000e90008087a24 */ /* 0x000fca00078e0200 */
[----:B------:R-:W-:-:S05]  /*12bc0*/  IADD3 R3, R3, R8, RZ ;  /* 0x0000000803037210 */ /* 0x000fca0007ffe0ff */
[----:B------:R-:W-:-:S04]  /*12bd0*/  IMAD.WIDE.U32 R2, R9, c[0x0][0x3e8], R2 ;  /* 0x0000fa0009027a25 */ /* 0x000fc800078e0002 */
[----:B------:R-:W-:-:S04]  /*12be0*/  IMAD R3, R9, c[0x0][0x3ec], R3 ;  /* 0x0000fb0009037a24 */ /* 0x000fc800078e0203 */
[----:B------:R-:W-:Y:S01]  /*12bf0*/  IMAD.WIDE.U32 R2, R15, c[0x0][0x3f0], R2 ;  /* 0x0000fc000f027a25 */ /* 0x000fe200078e0002 */
[----:B--2---:R-:W-:-:S03]  /*12c00*/  IADD3 R4, R4, R5, RZ ;  /* 0x0000000504047210 */ /* 0x004fc60007ffe0ff */
[----:B------:R-:W-:Y:S01]  /*12c10*/  IMAD R5, R21, c[0x0][0x3f0], RZ ;  /* 0x0000fc0015057a24 */ /* 0x000fe200078e02ff */
[----:B------:R-:W-:Y:S01]  /*12c20*/  MOV R0, R4 ;  /* 0x0000000400007202 */ /* 0x000fe20000000f00 */
[----:B------:R-:W-:-:S04]  /*12c30*/  @P0 IMAD.HI.U32 R6, R4, c[0x0][0x4ec], RZ ;  /* 0x00013b0004060a27 */ /* 0x000fc800078e00ff */
[----:B------:R-:W-:Y:S01]  /*12c40*/  IMAD R7, R15, c[0x0][0x3f4], R5 ;  /* 0x0000fd000f077a24 */ /* 0x000fe200078e0205 */
[----:B------:R-:W-:-:S04]  /*12c50*/  @P0 SHF.R.U32.HI R0, RZ, c[0x0][0x4f0], R6 ;  /* 0x00013c00ff000a19 */ /* 0x000fc80000011606 */
        /* <DEDUP_REMOVED lines=17> */
.L_x_1485:
[----:B------:R-:W-:Y:S05]  /*12d70*/  BRA.DIV ~URZ, `(.L_x_1407) ;  /* 0x000044a27f007947 */ /* 0x000fea000b800000 */
[----:B------:R3:W4:Y:S02]  /*12d80*/  SHFL.IDX PT, R0, R10, RZ, 0x181f ;  /* 0x00181fff0a007589 */ /* 0x00072400000e0000 */
.L_x_1486:
[----:B------:R-:W5:Y:S04]  /*12d90*/  LDL.LU R3, [R1+0x40] ;  /* 0x0000400001037983 */ /* 0x000f680000300800 */
[----:B------:R-:W1:Y:S01]  /*12da0*/  S2R R4, SR_TID.X ;  /* 0x0000000000047919 */ /* 0x000e620000002100 */
[----:B------:R-:W-:Y:S01]  /*12db0*/  IMAD R8, R20, c[0x0][0x4e8], RZ ;  /* 0x00013a0014087a24 */ /* 0x000fe200078e02ff */
        /* <DEDUP_REMOVED lines=17> */
.L_x_1409:
[----:B------:R-:W-:Y:S05]  /*12ed0*/  BSYNC B0 ;  /* 0x0000000000007941 */ /* 0x000fea0003800000 */
.L_x_1408:
[----:B------:R-:W-:Y:S05]  /*12ee0*/  BRA.DIV ~URZ, `(.L_x_1410) ;  /* 0x000043a27f007947 */ /* 0x000fea000b800000 */
[----:B--2---:R2:W1:Y:S04]  /*12ef0*/  SHFL.IDX PT, R9, R7, 0x1, 0x181f ;  /* 0x00381f0007097f89 */ /* 0x00446800000e0000 */
[----:B----4-:R2:W4:Y:S02]  /*12f00*/  SHFL.IDX PT, R0, R10, 0x1, 0x181f ;  /* 0x00381f000a007f89 */ /* 0x01052400000e0000 */
.L_x_1487:
        /* <DEDUP_REMOVED lines=12> */
[----:B------:R1:W-:Y:S04]  /*12fd0*/  @!P1 ST.E.128 [R4.64], RZ ;  /* 0x000000ff04009985 */ /* 0x0003e8000c101d06 */
[----:B------:R1:W-:Y:S02]  /*12fe0*/  @!P0 ST.E.128 [R2.64], RZ ;  /* 0x000000ff02008985 */ /* 0x0003e4000c101d06 */
.L_x_1412:
[----:B------:R-:W-:Y:S05]  /*12ff0*/  BSYNC B0 ;  /* 0x0000000000007941 */ /* 0x000fea0003800000 */
.L_x_1411:
[----:B------:R-:W-:Y:S05]  /*13000*/  BRA.DIV ~URZ, `(.L_x_1413) ;  /* 0x000043527f007947 */ /* 0x000fea000b800000 */
[----:B------:R1:W2:Y:S02]  /*13010*/  SHFL.IDX PT, R9, R7, 0x2, 0x181f ;  /* 0x00581f0007097f89 */ /* 0x0002a400000e0000 */
.L_x_1488:
[----:B------:R-:W-:Y:S05]  /*13020*/  BRA.DIV ~URZ, `(.L_x_1414) ;  /* 0x000043a27f007947 */ /* 0x000fea000b800000 */
[----:B----4-:R4:W1:Y:S02]  /*13030*/  SHFL.IDX PT, R0, R10, 0x2, 0x181f ;  /* 0x00581f000a007f89 */ /* 0x01086400000e0000 */
.L_x_1489:
        /* <DEDUP_REMOVED lines=12> */
[----:B------:R1:W-:Y:S04]  /*13100*/  @!P1 ST.E.128 [R4.64], RZ ;  /* 0x000000ff04009985 */ /* 0x0003e8000c101d06 */
[----:B------:R1:W-:Y:S02]  /*13110*/  @!P0 ST.E.128 [R2.64], RZ ;  /* 0x000000ff02008985 */ /* 0x0003e4000c101d06 */
.L_x_1416:
[----:B------:R-:W-:Y:S05]  /*13120*/  BSYNC B0 ;  /* 0x0000000000007941 */ /* 0x000fea0003800000 */
.L_x_1415:
[----:B------:R-:W-:Y:S05]  /*13130*/  BRA.DIV ~URZ, `(.L_x_1417) ;  /* 0x000043027f007947 */ /* 0x000fea000b800000 */
[----:B--2---:R-:W2:Y:S04]  /*13140*/  SHFL.IDX PT, R7, R7, 0x3, 0x181f ;  /* 0x00781f0007077f89 */ /* 0x004ea800000e0000 */
[----:B------:R1:W3:Y:S02]  /*13150*/  SHFL.IDX PT, R0, R10, 0x3, 0x181f ;  /* 0x00781f000a007f89 */ /* 0x0002e400000e0000 */
.L_x_1490:
[----:B------:R-:W-:-:S04]  /*13160*/  IADD3 R6, R6, 0x60, RZ ;  /* 0x0000006006067810 */ /* 0x000fc80007ffe0ff */
[----:B------:R-:W-:-:S13]  /*13170*/  ISETP.GE.AND P0, PT, R6, R8, PT ;  /* 0x000000080600720c */ /* 0x000fda0003f06270 */
[----:B------:R-:W-:Y:S05]  /*13180*/  @P0 BRA `(.L_x_1397) ;  /* 0x000000a000000947 */ /* 0x000fea0003800000 */
[----:B------:R-:W-:Y:S02]  /*13190*/  ISETP.GE.AND P1, PT, R238, c[0x0][0x3c8], PT ;  /* 0x0000f200ee007a0c */ /* 0x000fe40003f26270 */
[----:B------:R-:W-:Y:S02]  /*131a0*/  ISETP.GE.AND P0, PT, R248, c[0x0][0x3c8], PT ;  /* 0x0000f200f8007a0c */ /* 0x000fe40003f06270 */
[----:B-1-34-:R-:W-:Y:S02]  /*131b0*/  SHF.R.S32.HI R10, RZ, 0x1f, R238 ;  /* 0x0000001fff0a7819 */ /* 0x01afe400000114ee */
[----:B------:R-:W-:-:S07]  /*131c0*/  SHF.R.S32.HI R9, RZ, 0x1f, R248 ;  /* 0x0000001fff097819 */ /* 0x000fce00000114f8 */
[-C--:B------:R-:W-:Y:S02]  /*131d0*/  @!P1 LEA R4, P3, R238, R0.reuse, 0x1 ;  /* 0x00000000ee049211 */ /* 0x080fe400078608ff */
[----:B------:R-:W-:Y:S02]  /*131e0*/  @!P0 LEA R2, P2, R248, R0, 0x1 ;  /* 0x00000000f8028211 */ /* 0x000fe400078408ff */
[-C--:B--2---:R-:W-:Y:S02]  /*131f0*/  @!P1 LEA.HI.X R5, R238, R7.reuse, R10, 0x1, P3 ;  /* 0x00000007ee059211 */ /* 0x084fe400018f0c0a */
[----:B------:R-:W-:-:S03]  /*13200*/  @!P0 LEA.HI.X R3, R248, R7, R9, 0x1, P2 ;  /* 0x00000007f8038211 */ /* 0x000fc600010f0c09 */
[----:B------:R1:W-:Y:S04]  /*13210*/  @!P1 ST.E.128 [R4.64], RZ ;  /* 0x000000ff04009985 */ /* 0x0003e8000c101d06 */
[----:B------:R1:W-:Y:S02]  /*13220*/  @!P0 ST.E.128 [R2.64], RZ ;  /* 0x000000ff02008985 */ /* 0x0003e4000c101d06 */
.L_x_1397:
[----:B------:R-:W-:Y:S05]  /*13230*/  BSYNC B1 ;  /* 0x0000000000017941 */ /* 0x000fea0003800000 */
.L_x_1381:
[----:B-1-34-:R-:W3:Y:S02]  /*13240*/  LDL R0, [R1+0x10c] ;  /* 0x00010c0001007983 */ /* 0x01aee40000100800 */
[----:B---3--:R-:W-:-:S13]  /*13250*/  ISETP.NE.AND P0, PT, R0, RZ, PT ;  /* 0x000000ff0000720c */ /* 0x008fda0003f05270 */
[----:B------:R-:W-:Y:S01]  /*13260*/  @P0 WARPSYNC 0xffffffff ;  /* 0xffffffff00000948 */ /* 0x000fe20003800000 */
[----:B------:R-:W-:Y:S06]  /*13270*/  @P0 BAR.SYNC.DEFER_BLOCKING 0x5, 0x100 ;  /* 0x0144000000000b1d */ /* 0x000fec0000010000 */
[----:B--2---:R-:W1:Y:S04]  /*13280*/  @P0 LDS.128 R4, [0xf100] ;  /* 0x00f10000ff040984 */ /* 0x004e680000000c00 */
        /* <DEDUP_REMOVED lines=10> */
.L_x_1491:
[----:B------:R-:W-:Y:S05]  /*13330*/  BRA.DIV ~URZ, `(.L_x_1420) ;  /* 0x000042427f007947 */ /* 0x000fea000b800000 */
[----:B------:R3:W4:Y:S02]  /*13340*/  SHFL.IDX PT, R8, R62, 0x1, 0x1f ;  /* 0x00201f003e087f89 */ /* 0x00072400000e0000 */
.L_x_1492:
        /* <DEDUP_REMOVED lines=19> */
.L_x_1493:
        /* <DEDUP_REMOVED lines=16> */
.L_x_1494:
[----:B---3--:R-:W-:Y:S01]  /*13580*/  IMAD R0, R0, c[0x0][0x538], RZ ;  /* 0x00014e0000007a24 */ /* 0x008fe200078e02ff */
[----:B------:R-:W-:Y:S04]  /*13590*/  BSSY B1, `(.L_x_1423) ;  /* 0x00000cf000017945 */ /* 0x000fe80003800000 */
[----:B----4-:R-:W-:-:S04]  /*135a0*/  IADD3 R8, R0, R8, RZ ;  /* 0x0000000800087210 */ /* 0x010fc80007ffe0ff */
[----:B--2---:R-:W-:-:S13]  /*135b0*/  ISETP.GT.AND P6, PT, R8, R9, PT ;  /* 0x000000090800720c */ /* 0x004fda0003fc4270 */
[----:B------:R-:W-:Y:S05]  /*135c0*/  @P6 BRA `(.L_x_1424) ;  /* 0x0000025000006947 */ /* 0x000fea0003800000 */
.L_x_1428:
[----:B------:R-:W2:Y:S02]  /*135d0*/  LDL.LU R0, [R1+0x54] ;  /* 0x0000540001007983 */ /* 0x000ea40000300800 */
[----:B--2---:R-:W-:-:S04]  /*135e0*/  IADD3 R0, R0, 0x1f, RZ ;  /* 0x0000001f00007810 */ /* 0x004fc80007ffe0ff */
[----:B------:R-:W-:-:S13]  /*135f0*/  ISETP.GE.AND P6, PT, R0, c[0x0][0x53c], PT ;  /* 0x00014f0000007a0c */ /* 0x000fda0003fc6270 */
[----:B------:R-:W-:Y:S05]  /*13600*/  @P6 BRA `(.L_x_1425) ;  /* 0x00000c2000006947 */ /* 0x000fea0003800000 */
[----:B------:R2:W-:Y:S01]  /*13610*/  STL [R1+0x54], R0 ;  /* 0x0000540001007387 */ /* 0x0005e20000100800 */
[----:B------:R-:W-:Y:S01]  /*13620*/  CS2R R6, SRZ ;  /* 0x0000000000067805 */ /* 0x000fe2000001ff00 */
[----:B--2---:R-:W-:-:S04]  /*13630*/  IADD3 R0, R0, R12, RZ ;  /* 0x0000000c00007210 */ /* 0x004fc80007ffe0ff */
        /* <DEDUP_REMOVED lines=10> */
.L_x_1495:
        /* <DEDUP_REMOVED lines=16> */
.L_x_1496:
[----:B--2---:R-:W-:-:S05]  /*137e0*/  IMAD R0, R0, c[0x0][0x538], RZ ;  /* 0x00014e0000007a24 */ /* 0x004fca00078e02ff */
[----:B------:R-:W-:-:S04]  /*137f0*/  IADD3 R8, R0, R8, RZ ;  /* 0x0000000800087210 */ /* 0x000fc80007ffe0ff */
[----:B------:R-:W-:-:S13]  /*13800*/  ISETP.GT.AND P6, PT, R8, R9, PT ;  /* 0x000000090800720c */ /* 0x000fda0003fc4270 */
[----:B-1----:R-:W-:Y:S05]  /*13810*/  @!P6 BRA `(.L_x_1428) ;  /* 0xfffffdb00000e947 */ /* 0x002fea000383ffff */
.L_x_1424:
[----:B------:R-:W-:-:S05]  /*13820*/  IADD3 R8, -R0, R8, RZ ;  /* 0x0000000800087210 */ /* 0x000fca0007ffe1ff */
[----:B------:R-:W-:-:S05]  /*13830*/  IMAD R0, R4, c[0x0][0x538], R8 ;  /* 0x00014e0004007a24 */ /* 0x000fca00078e0208 */
[----:B------:R-:W-:Y:S01]  /*13840*/  ISETP.GT.AND P0, PT, R0, R9, PT ;  /* 0x000000090000720c */ /* 0x000fe20003f04270 */
[----:B------:R-:W-:-:S12]  /*13850*/  BRA.DIV ~URZ, `(.L_x_1429) ;  /* 0x000041827f007947 */ /* 0x000fd8000b800000 */
[----:B------:R-:W-:-:S03]  /*13860*/  VOTE.ANY R5, PT, !P0 ;  /* 0x0000000000057806 */ /* 0x000fc600040e0100 */
.L_x_1497:
[----:B------:R-:W2:Y:S01]  /*13870*/  LDL.LU R2, [R1+0x54] ;  /* 0x0000540001027983 */ /* 0x000ea20000300800 */
[----:B------:R-:W2:Y:S02]  /*13880*/  POPC R0, R5 ;  /* 0x0000000500007309 */ /* 0x000ea40000000000 */
[----:B--2---:R-:W-:-:S05]  /*13890*/  IADD3 R2, R0, R2, RZ ;  /* 0x0000000200027210 */ /* 0x004fca0007ffe0ff */
[----:B------:R2:W-:Y:S01]  /*138a0*/  STL [R1+0x54], R2 ;  /* 0x0000540201007387 */ /* 0x0005e20000100800 */
[----:B------:R-:W-:Y:S05]  /*138b0*/  BRA.DIV ~URZ, `(.L_x_1430) ;  /* 0x000041727f007947 */ /* 0x000fea000b800000 */
[----:B------:R3:W4:Y:S04]  /*138c0*/  SHFL.IDX PT, R10, R6, R0, 0x1f ;  /* 0x00001f00060a7589 */ /* 0x00072800000e0000 */
[----:B------:R3:W1:Y:S02]  /*138d0*/  SHFL.IDX PT, R7, R7, R0, 0x1f ;  /* 0x00001f0007077589 */ /* 0x00066400000e0000 */
.L_x_1498:
[----:B------:R-:W-:Y:S01]  /*138e0*/  ISETP.NE.AND P0, PT, R5, RZ, PT ;  /* 0x000000ff0500720c */ /* 0x000fe20003f05270 */
[----:B------:R-:W-:-:S12]  /*138f0*/  BSSY B0, `(.L_x_1431) ;  /* 0x0000005000007945 */ /* 0x000fd80003800000 */
[----:B------:R-:W-:Y:S05]  /*13900*/  @!P0 BRA `(.L_x_1432) ;  /* 0x0000003000008947 */ /* 0x000fea0003800000 */
[----:B---3--:R-:W-:Y:S01]  /*13910*/  IADD3 R0, R0, -0x1, RZ ;  /* 0xffffffff00007810 */ /* 0x008fe20007ffe0ff */
[----:B------:R-:W-:Y:S05]  /*13920*/  BRA.DIV ~URZ, `(.L_x_1433) ;  /* 0x000041d27f007947 */ /* 0x000fea000b800000 */
[----:B------:R3:W2:Y:S02]  /*13930*/  SHFL.IDX PT, R11, R4, R0, 0x1f ;  /* 0x00001f00040b7589 */ /* 0x0006a400000e0000 */
.L_x_1432:
[----:B------:R-:W-:Y:S05]  /*13940*/  BSYNC B0 ;  /* 0x0000000000007941 */ /* 0x000fea0003800000 */
.L_x_1431:
[----:B--23--:R-:W-:Y:S01]  /*13950*/  IMAD R0, R11, c[0x0][0x538], R8 ;  /* 0x00014e000b007a24 */ /* 0x00cfe200078e0208 */
[----:B-1----:R-:W-:Y:S01]  /*13960*/  ISETP.NE.AND P0, PT, R7, 0x1, PT ;  /* 0x000000010700780c */ /* 0x002fe20003f05270 */
[----:B------:R-:W-:Y:S03]  /*13970*/  BSSY B0, `(.L_x_1434) ;  /* 0x0000087000007945 */ /* 0x000fe60003800000 */
[----:B------:R1:W-:Y:S01]  /*13980*/  STL [R1+0x48], R0 ;  /* 0x0000480001007387 */ /* 0x0003e20000100800 */
[----:B------:R-:W-:-:S08]  /*13990*/  IADD3 R9, -R0, R9, RZ ;  /* 0x0000000900097210 */ /* 0x000fd00007ffe1ff */
[----:B------:R-:W-:Y:S05]  /*139a0*/  @!P0 BRA `(.L_x_1435) ;  /* 0x000003e000008947 */ /* 0x000fea0003800000 */
[-C--:B----4-:R-:W-:Y:S02]  /*139b0*/  IABS R2, R10.reuse ;  /* 0x0000000a00027213 */ /* 0x090fe40000000000 */
[----:B------:R-:W-:Y:S02]  /*139c0*/  IABS R8, R10 ;  /* 0x0000000a00087213 */ /* 0x000fe40000000000 */
[----:B-1----:R-:W1:Y:S08]  /*139d0*/  I2F.RP R0, R2 ;  /* 0x0000000200007306 */ /* 0x002e700000209400 */
        /* <DEDUP_REMOVED lines=59> */
.L_x_1435:
[----:B-1----:R-:W2:Y:S01]  /*13d90*/  LDL R0, [R1+0x54] ;  /* 0x0000540001007983 */ /* 0x002ea20000100800 */
[----:B------:R-:W-:-:S04]  /*13da0*/  IMAD.MOV.U32 R2, RZ, RZ, 0x4 ;  /* 0x00000004ff027424 */ /* 0x000fc800078e00ff */
        /* <DEDUP_REMOVED lines=14> */
[----:B------:R-:W-:Y:S01]  /*13e90*/  MOV R2, RZ ;  /* 0x000000ff00027202 */ /* 0x000fe20000000f00 */
[----:B------:R-:W-:-:S04]  /*13ea0*/  IMAD.MOV.U32 R6, RZ, RZ, R0 ;  /* 0x000000ffff067224 */ /* 0x000fc800078e0000 */
        /* <DEDUP_REMOVED lines=11> */
[----:B------:R-:W-:-:S05]  /*13f60*/  @P2 IADD3 R0, R0, 0x1, RZ ;  /* 0x0000000100002810 */ /* 0x000fca0007ffe0ff */
[----:B------:R-:W-:-:S05]  /*13f70*/  IMAD.MOV.U32 R2, RZ, RZ, R0 ;  /* 0x000000ffff027224 */ /* 0x000fca00078e0000 */
[----:B------:R-:W-:Y:S02]  /*13f80*/  @!P0 IADD3 R2, -R2, RZ, RZ ;  /* 0x000000ff02028210 */ /* 0x000fe40007ffe1ff */
        /* <DEDUP_REMOVED lines=15> */
[----:B------:R-:W-:Y:S01]  /*14080*/  IMAD R7, R6, R4, RZ ;  /* 0x0000000406077224 */ /* 0x000fe200078e02ff */
[----:B------:R-:W-:Y:S01]  /*14090*/  MOV R6, R2 ;  /* 0x0000000200067202 */ /* 0x000fe20000000f00 */
[----:B------:R-:W-:-:S04]  /*140a0*/  IMAD.MOV.U32 R2, RZ, RZ, RZ ;  /* 0x000000ffff027224 */ /* 0x000fc800078e00ff */
[----:B------:R-:W-:-:S04]  /*140b0*/  IMAD.HI.U32 R7, R3, R7, R2 ;  /* 0x0000000703077227 */ /* 0x000fc800078e0002 */
[----:B------:R-:W-:-:S04]  /*140c0*/  IMAD.MOV R2, RZ, RZ, -R8 ;  /* 0x000000ffff027224 */ /* 0x000fc800078e0a08 */
        /* <DEDUP_REMOVED lines=17> */
.L_x_1436:
[----:B------:R-:W-:Y:S05]  /*141e0*/  BSYNC B0 ;  /* 0x0000000000007941 */ /* 0x000fea0003800000 */
.L_x_1434:
[----:B------:R-:W-:-:S04]  /*141f0*/  LOP3.LUT R2, RZ, R2, RZ, 0x33, !PT ;  /* 0x00000002ff027212 */ /* 0x000fc800078e33ff */
[----:B-1----:R-:W-:-:S05]  /*14200*/  IADD3 R0, R2, R10, RZ ;  /* 0x0000000a02007210 */ /* 0x002fca0007ffe0ff */
[----:B------:R1:W-:Y:S01]  /*14210*/  STL [R1+0x4c], R0 ;  /* 0x00004c0001007387 */ /* 0x0003e20000100800 */
[----:B------:R-:W-:Y:S05]  /*14220*/  BRA `(.L_x_1437) ;  /* 0x0000005000007947 */ /* 0x000fea0003800000 */
.L_x_1425:
[----:B------:R-:W-:Y:S01]  /*14230*/  MOV R0, c[0x0][0x53c] ;  /* 0x00014f0000007a02 */ /* 0x000fe20000000f00 */
[----:B------:R2:W-:Y:S04]  /*14240*/  STL [R1+0x48], R9 ;  /* 0x0000480901007387 */ /* 0x0005e80000100800 */
[----:B------:R2:W-:Y:S04]  /*14250*/  STL [R1+0x4c], RZ ;  /* 0x00004cff01007387 */ /* 0x0005e80000100800 */
[----:B------:R2:W-:Y:S04]  /*14260*/  STL [R1+0x50], RZ ;  /* 0x000050ff01007387 */ /* 0x0005e80000100800 */
[----:B------:R2:W-:Y:S02]  /*14270*/  STL [R1+0x54], R0 ;  /* 0x0000540001007387 */ /* 0x0005e40000100800 */
.L_x_1437:
[----:B------:R-:W-:Y:S05]  /*14280*/  BSYNC B1 ;  /* 0x0000000000017941 */ /* 0x000fea0003800000 */
.L_x_1423:
[----:B-1----:R-:W3:Y:S04]  /*14290*/  LDL R4, [R1+0x48] ;  /* 0x0000480001047983 */ /* 0x002ee80000100800 */
[----:B------:R-:W3:Y:S04]  /*142a0*/  LDL R5, [R1+0x4c] ;  /* 0x00004c0001057983 */ /* 0x000ee80000100800 */
[----:B------:R-:W3:Y:S04]  /*142b0*/  LDL R6, [R1+0x50] ;  /* 0x0000500001067983 */ /* 0x000ee80000100800 */
[----:B------:R-:W3:Y:S01]  /*142c0*/  LDL R7, [R1+0x54] ;  /* 0x0000540001077983 */ /* 0x000ee20000100800 */
[----:B------:R-:W-:Y:S03]  /*142d0*/  WARPSYNC 0xffffffff ;  /* 0xffffffff00007948 */ /* 0x000fe60003800000 */
[----:B------:R-:W-:Y:S01]  /*142e0*/  BAR.SYNC.DEFER_BLOCKING 0x4, 0x100 ;  /* 0x0104000000007b1d */ /* 0x000fe20000010000 */
[----:B------:R-:W-:-:S13]  /*142f0*/  ISETP.NE.AND P0, PT, R12, RZ, PT ;  /* 0x000000ff0c00720c */ /* 0x000fda0003f05270 */
[----:B---3--:R1:W-:Y:S04]  /*14300*/  @!P0 STS.128 [0xf100], R4 ;  /* 0x00f10004ff008388 */ /* 0x0083e80000000c00 */
[----:B------:R-:W-:Y:S06]  /*14310*/  BAR.ARV 0x5, 0x100 ;  /* 0x0144000000007b1d */ /* 0x000fec0000002000 */
.L_x_1418:
[----:B--2---:R-:W2:Y:S02]  /*14320*/  LDL R0, [R1+0x54] ;  /* 0x0000540001007983 */ /* 0x004ea40000100800 */
[----:B--2---:R-:W-:-:S13]  /*14330*/  ISETP.GE.AND P0, PT, R0, c[0x0][0x53c], PT ;  /* 0x00014f0000007a0c */ /* 0x004fda0003f06270 */
[----:B-1----:R-:W-:Y:S01]  /*14340*/  @P0 CALL.REL.NOINC `(.L_x_1438) ;  /* 0x0000001000000944 */ /* 0x002fe20003c00000 */
[----:B------:R-:W-:Y:S05]  /*14350*/  BRA `(.L_x_1439) ;  /* 0xfffed93000007947 */ /* 0x000fea000383ffff */
.L_x_1438:
[----:B------:R-:W-:Y:S05]  /*14360*/  EXIT ;  /* 0x000000000000794d */ /* 0x000fea0003800000 */
.L_x_1307:
[----:B------:R-:W-:Y:S01]  /*14370*/  IMAD.MOV.U32 R0, RZ, RZ, R5 ;  /* 0x000000ffff007224 */ /* 0x000fe200078e0005 */
[----:B------:R-:W-:Y:S02]  /*14380*/  MOV R2, 0x1 ;  /* 0x0000000100027802 */ /* 0x000fe40000000f00 */
[----:B------:R-:W-:Y:S02]  /*14390*/  MOV R3, 0x143b0 ;  /* 0x000143b000037802 */ /* 0x000fe40000000f00 */
[----:B------:R-:W-:Y:S05]  /*143a0*/  CALL.REL.NOINC `($__internal_22_$__cuda_sm70_shflsync_up_p) ;  /* 0x0000388000007944 */ /* 0x000fea0003c00000 */
[----:B------:R-:W-:Y:S01]  /*143b0*/  MOV R0, R4 ;  /* 0x0000000400007202 */ /* 0x000fe20000000f00 */
[----:B------:R-:W-:Y:S05]  /*143c0*/  BRA `(.L_x_1440) ;  /* 0xfffec09000007947 */ /* 0x000fea000383ffff */
.L_x_1308:
[----:B------:R-:W-:Y:S01]  /*143d0*/  IMAD.MOV.U32 R0, RZ, RZ, R5 ;  /* 0x000000ffff007224 */ /* 0x000fe200078e0005 */
[----:B------:R-:W-:Y:S02]  /*143e0*/  MOV R2, 0x2 ;  /* 0x0000000200027802 */ /* 0x000fe40000000f00 */
[----:B------:R-:W-:Y:S02]  /*143f0*/  MOV R3, 0x14410 ;  /* 0x0001441000037802 */ /* 0x000fe40000000f00 */
[----:B------:R-:W-:Y:S05]  /*14400*/  CALL.REL.NOINC `($__internal_22_$__cuda_sm70_shflsync_up_p) ;  /* 0x0000382000007944 */ /* 0x000fea0003c00000 */
[----:B------:R-:W-:Y:S01]  /*14410*/  SEL R0, R4, RZ, P4 ;  /* 0x000000ff04007207 */ /* 0x000fe20002000000 */
[----:B------:R-:W-:Y:S01]  /*14420*/  IMAD.MOV.U32 R2, RZ, RZ, 0x4 ;  /* 0x00000004ff027424 */ /* 0x000fe200078e00ff */
[----:B------:R-:W-:-:S03]  /*14430*/  MOV R3, 0x14460 ;  /* 0x0001446000037802 */ /* 0x000fc60000000f00 */
[----:B------:R-:W-:Y:S02]  /*14440*/  IMAD.IADD R0, R5, 0x1, R0 ;  /* 0x0000000105007824 */ /* 0x000fe400078e0200 */
        /* <DEDUP_REMOVED lines=13> */
[----:B------:R-:W-:Y:S02]  /*14520*/  MOV R44, 0x1f ;  /* 0x0000001f002c7802 */ /* 0x000fe40000000f00 */
[----:B------:R-:W-:Y:S01]  /*14530*/  MOV R3, 0x14570 ;  /* 0x0001457000037802 */ /* 0x000fe20000000f00 */
[----:B------:R-:W-:-:S04]  /*14540*/  IMAD.IADD R4, R0, 0x1, R4 ;  /* 0x0000000100047824 */ /* 0x000fc800078e0204 */
[----:B------:R-:W-:Y:S02]  /*14550*/  IMAD.MOV.U32 R45, RZ, RZ, R4 ;  /* 0x000000ffff2d7224 */ /* 0x000fe400078e0004 */
[----:B------:R-:W-:Y:S05]  /*14560*/  CALL.REL.NOINC `($__internal_21_$__cuda_sm70_shflsync_idx_p) ;  /* 0x0000366000007944 */ /* 0x000fea0003c00000 */
[----:B------:R-:W-:Y:S01]  /*14570*/  MOV R0, R44 ;  /* 0x0000002c00007202 */ /* 0x000fe20000000f00 */
[----:B------:R-:W-:Y:S05]  /*14580*/  BRA `(.L_x_1441) ;  /* 0xfffebfd000007947 */ /* 0x000fea000383ffff */
.L_x_1310:
[----:B------:R-:W-:Y:S02]  /*14590*/  SEL R0, RZ, 0x1, P0 ;  /* 0x00000001ff007807 */ /* 0x000fe40000000000 */
[----:B------:R-:W-:Y:S02]  /*145a0*/  MOV R2, 0x145c0 ;  /* 0x000145c000027802 */ /* 0x000fe40000000f00 */
[----:B------:R-:W-:Y:S05]  /*145b0*/  CALL.REL.NOINC `($__internal_23_$__cuda_sm70_votesync_ballot) ;  /* 0x000036e000007944 */ /* 0x000fea0003c00000 */
[----:B------:R-:W-:Y:S01]  /*145c0*/  MOV R6, R0 ;  /* 0x0000000000067202 */ /* 0x000fe20000000f00 */
[----:B------:R-:W-:Y:S05]  /*145d0*/  BRA `(.L_x_1442) ;  /* 0xfffec01000007947 */ /* 0x000fea000383ffff */
.L_x_1311:
[----:B------:R-:W-:Y:S01]  /*145e0*/  IMAD.MOV.U32 R45, RZ, RZ, R9 ;  /* 0x000000ffff2d7224 */ /* 0x000fe200078e0009 */
[----:B-1----:R-:W-:Y:S01]  /*145f0*/  MOV R2, R0 ;  /* 0x0000000000027202 */ /* 0x002fe20000000f00 */
[----:B------:R-:W-:Y:S01]  /*14600*/  IMAD.MOV.U32 R44, RZ, RZ, 0x1f ;  /* 0x0000001fff2c7424 */ /* 0x000fe200078e00ff */
[----:B------:R-:W-:Y:S02]  /*14610*/  MOV R3, 0x14630 ;  /* 0x0001463000037802 */ /* 0x000fe40000000f00 */
[----:B------:R-:W-:Y:S05]  /*14620*/  CALL.REL.NOINC `($__internal_21_$__cuda_sm70_shflsync_idx_p) ;  /* 0x000035a000007944 */ /* 0x000fea0003c00000 */
[----:B------:R-:W-:Y:S01]  /*14630*/  IMAD.MOV.U32 R12, RZ, RZ, R44 ;  /* 0x000000ffff0c7224 */ /* 0x000fe200078e002c */
[----:B------:R-:W-:Y:S01]  /*14640*/  MOV R45, R8 ;  /* 0x00000008002d7202 */ /* 0x000fe20000000f00 */
[----:B------:R-:W-:Y:S01]  /*14650*/  IMAD.MOV.U32 R5, RZ, RZ, RZ ;  /* 0x000000ffff057224 */ /* 0x000fe200078e00ff */
[----:B------:R-:W-:Y:S01]  /*14660*/  MOV R2, R0 ;  /* 0x0000000000027202 */ /* 0x000fe20000000f00 */
[----:B------:R-:W-:Y:S01]  /*14670*/  IMAD.MOV.U32 R44, RZ, RZ, 0x1f ;  /* 0x0000001fff2c7424 */ /* 0x000fe200078e00ff */
[----:B------:R-:W-:-:S02]  /*14680*/  MOV R3, 0x146a0 ;  /* 0x000146a000037802 */ /* 0x000fc40000000f00 */
[----:B------:R-:W-:Y:S05]  /*14690*/  CALL.REL.NOINC `($__internal_21_$__cuda_sm70_shflsync_idx_p) ;  /* 0x0000353000007944 */ /* 0x000fea0003c00000 */
[----:B------:R-:W-:Y:S01]  /*146a0*/  MOV R9, R44 ;  /* 0x0000002c00097202 */ /* 0x000fe20000000f00 */
[----:B------:R-:W-:Y:S05]  /*146b0*/  BRA `(.L_x_1443) ;  /* 0xfffebfa000007947 */ /* 0x000fea000383ffff */
.L_x_1314:
[----:B------:R-:W-:Y:S01]  /*146c0*/  IMAD.MOV.U32 R45, RZ, RZ, R4 ;  /* 0x000000ffff2d7224 */ /* 0x000fe200078e0004 */
[----:B-1----:R-:W-:Y:S01]  /*146d0*/  MOV R2, R0 ;  /* 0x0000000000027202 */ /* 0x002fe20000000f00 */
[----:B------:R-:W-:Y:S01]  /*146e0*/  IMAD.MOV.U32 R44, RZ, RZ, 0x1f ;  /* 0x0000001fff2c7424 */ /* 0x000fe200078e00ff */
[----:B------:R-:W-:-:S02]  /*146f0*/  MOV R3, 0x14710 ;  /* 0x0001471000037802 */ /* 0x000fc40000000f00 */
[----:B---34-:R-:W-:Y:S05]  /*14700*/  CALL.REL.NOINC `($__internal_21_$__cuda_sm70_shflsync_idx_p) ;  /* 0x000034c000007944 */ /* 0x018fea0003c00000 */
[----:B------:R-:W-:Y:S01]  /*14710*/  MOV R5, R44 ;  /* 0x0000002c00057202 */ /* 0x000fe20000000f00 */
[----:B------:R-:W-:Y:S05]  /*14720*/  BRA `(.L_x_1313) ;  /* 0xfffebf9000007947 */ /* 0x000fea000383ffff */
.L_x_1327:
[----:B------:R-:W-:Y:S01]  /*14730*/  IMAD.MOV.U32 R45, RZ, RZ, R10 ;  /* 0x000000ffff2d7224 */ /* 0x000fe200078e000a */
[----:B------:R-:W-:Y:S01]  /*14740*/  MOV R2, 0x3 ;  /* 0x0000000300027802 */ /* 0x000fe20000000f00 */
[----:B------:R-:W-:Y:S01]  /*14750*/  IMAD.MOV.U32 R44, RZ, RZ, 0x181f ;  /* 0x0000181fff2c7424 */ /* 0x000fe200078e00ff */
[----:B------:R-:W-:-:S02]  /*14760*/  MOV R3, 0x14780 ;  /* 0x0001478000037802 */ /* 0x000fc40000000f00 */
[----:B------:R-:W-:Y:S05]  /*14770*/  CALL.REL.NOINC `($__internal_21_$__cuda_sm70_shflsync_idx_p) ;  /* 0x0000345000007944 */ /* 0x000fea0003c00000 */
[----:B------:R-:W-:Y:S01]  /*14780*/  IMAD.MOV.U32 R6, RZ, RZ, R44 ;  /* 0x000000ffff067224 */ /* 0x000fe200078e002c */
[----:B------:R-:W-:Y:S01]  /*14790*/  MOV R2, 0x3 ;  /* 0x0000000300027802 */ /* 0x000fe20000000f00 */
[----:B------:R-:W-:Y:S01]  /*147a0*/  IMAD.MOV.U32 R45, RZ, RZ, R12 ;  /* 0x000000ffff2d7224 */ /* 0x000fe200078e000c */
[----:B------:R-:W-:-:S02]  /*147b0*/  MOV R44, 0x181f ;  /* 0x0000181f002c7802 */ /* 0x000fc40000000f00 */
[----:B------:R-:W-:Y:S02]  /*147c0*/  MOV R3, 0x147e0 ;  /* 0x000147e000037802 */ /* 0x000fe40000000f00 */
[----:B------:R-:W-:Y:S05]  /*147d0*/  CALL.REL.NOINC `($__internal_21_$__cuda_sm70_shflsync_idx_p) ;  /* 0x000033f000007944 */ /* 0x000fea0003c00000 */
[----:B------:R-:W-:Y:S01]  /*147e0*/  MOV R2, R44 ;  /* 0x0000002c00027202 */ /* 0x000fe20000000f00 */
[----:B------:R-:W-:Y:S05]  /*147f0*/  BRA `(.L_x_1444) ;  /* 0xfffef0c000007947 */ /* 0x000fea000383ffff */
.L_x_1330:
[----:B------:R-:W-:Y:S01]  /*14800*/  IMAD.MOV.U32 R45, RZ, RZ, R0 ;  /* 0x000000ffff2d7224 */ /* 0x000fe200078e0000 */
[----:B------:R-:W-:Y:S01]  /*14810*/  MOV R2, RZ ;  /* 0x000000ff00027202 */ /* 0x000fe20000000f00 */
[----:B------:R-:W-:Y:S01]  /*14820*/  IMAD.MOV.U32 R44, RZ, RZ, 0x181f ;  /* 0x0000181fff2c7424 */ /* 0x000fe200078e00ff */
[----:B------:R-:W-:Y:S02]  /*14830*/  MOV R3, 0x14850 ;  /* 0x0001485000037802 */ /* 0x000fe40000000f00 */
[----:B------:R-:W-:Y:S05]  /*14840*/  CALL.REL.NOINC `($__internal_21_$__cuda_sm70_shflsync_idx_p) ;  /* 0x0000338000007944 */ /* 0x000fea0003c00000 */
[----:B------:R-:W-:Y:S01]  /*14850*/  MOV R5, R44 ;  /* 0x0000002c00057202 */ /* 0x000fe20000000f00 */
[----:B------:R-:W-:Y:S05]  /*14860*/  BRA `(.L_x_1445) ;  /* 0xffff058000007947 */ /* 0x000fea000383ffff */
.L_x_1331:
[----:B------:R-:W-:Y:S01]  /*14870*/  IMAD.MOV.U32 R45, RZ, RZ, R4 ;  /* 0x000000ffff2d7224 */ /* 0x000fe200078e0004 */
[----:B------:R-:W-:Y:S01]  /*14880*/  MOV R2, RZ ;  /* 0x000000ff00027202 */ /* 0x000fe20000000f00 */
[----:B------:R-:W-:Y:S01]  /*14890*/  IMAD.MOV.U32 R44, RZ, RZ, 0x181f ;  /* 0x0000181fff2c7424 */ /* 0x000fe200078e00ff */
[----:B------:R-:W-:Y:S02]  /*148a0*/  MOV R3, 0x148c0 ;  /* 0x000148c000037802 */ /* 0x000fe40000000f00 */
[----:B-12---:R-:W-:Y:S05]  /*148b0*/  CALL.REL.NOINC `($__internal_21_$__cuda_sm70_shflsync_idx_p) ;  /* 0x0000331000007944 */ /* 0x006fea0003c00000 */
[----:B------:R-:W-:Y:S01]  /*148c0*/  MOV R2, R44 ;  /* 0x0000002c00027202 */ /* 0x000fe20000000f00 */
[----:B------:R-:W-:Y:S05]  /*148d0*/  BRA `(.L_x_1446) ;  /* 0xffff053000007947 */ /* 0x000fea000383ffff */
.L_x_1334:
[----:B------:R-:W-:Y:S01]  /*148e0*/  IMAD.MOV.U32 R45, RZ, RZ, R0 ;  /* 0x000000ffff2d7224 */ /* 0x000fe200078e0000 */
[----:B--2-4-:R-:W-:Y:S01]  /*148f0*/  MOV R2, 0x1 ;  /* 0x0000000100027802 */ /* 0x014fe20000000f00 */
[----:B------:R-:W-:Y:S01]  /*14900*/  IMAD.MOV.U32 R44, RZ, RZ, 0x181f ;  /* 0x0000181fff2c7424 */ /* 0x000fe200078e00ff */
[----:B------:R-:W-:-:S02]  /*14910*/  MOV R3, 0x14930 ;  /* 0x0001493000037802 */ /* 0x000fc40000000f00 */
[----:B-1-3--:R-:W-:Y:S05]  /*14920*/  CALL.REL.NOINC `($__internal_21_$__cuda_sm70_shflsync_idx_p) ;  /* 0x000032a000007944 */ /* 0x00afea0003c00000 */
        /* <DEDUP_REMOVED lines=8> */
.L_x_1337:
[----:B------:R-:W-:Y:S01]  /*149b0*/  IMAD.MOV.U32 R45, RZ, RZ, R0 ;  /* 0x000000ffff2d7224 */ /* 0x000fe200078e0000 */
[----:B-1--4-:R-:W-:Y:S01]  /*149c0*/  MOV R2, 0x2 ;  /* 0x0000000200027802 */ /* 0x012fe20000000f00 */
[----:B------:R-:W-:Y:S01]  /*149d0*/  IMAD.MOV.U32 R44, RZ, RZ, 0x181f ;  /* 0x0000181fff2c7424 */ /* 0x000fe200078e00ff */
[----:B------:R-:W-:Y:S02]  /*149e0*/  MOV R3, 0x14a00 ;  /* 0x00014a0000037802 */ /* 0x000fe40000000f00 */
[----:B--23--:R-:W-:Y:S05]  /*149f0*/  CALL.REL.NOINC `($__internal_21_$__cuda_sm70_shflsync_idx_p) ;  /* 0x000031d000007944 */ /* 0x00cfea0003c00000 */
[----:B------:R-:W-:Y:S01]  /*14a00*/  MOV R5, R44 ;  /* 0x0000002c00057202 */ /* 0x000fe20000000f00 */
[----:B------:R-:W-:Y:S05]  /*14a10*/  BRA `(.L_x_1448) ;  /* 0xffff066000007947 */ /* 0x000fea000383ffff */
.L_x_1338:
[----:B------:R-:W-:Y:S01]  /*14a20*/  IMAD.MOV.U32 R45, RZ, RZ, R4 ;  /* 0x000000ffff2d7224 */ /* 0x000fe200078e0004 */
[----:B----4-:R-:W-:Y:S01]  /*14a30*/  MOV R2, 0x2 ;  /* 0x0000000200027802 */ /* 0x010fe20000000f00 */
[----:B------:R-:W-:Y:S01]  /*14a40*/  IMAD.MOV.U32 R44, RZ, RZ, 0x181f ;  /* 0x0000181fff2c7424 */ /* 0x000fe200078e00ff */
[----:B------:R-:W-:Y:S02]  /*14a50*/  MOV R3, 0x14a70 ;  /* 0x00014a7000037802 */ /* 0x000fe40000000f00 */
[----:B-123--:R-:W-:Y:S05]  /*14a60*/  CALL.REL.NOINC `($__internal_21_$__cuda_sm70_shflsync_idx_p) ;  /* 0x0000316000007944 */ /* 0x00efea0003c00000 */
[----:B------:R-:W-:Y:S01]  /*14a70*/  MOV R2, R44 ;  /* 0x0000002c00027202 */ /* 0x000fe20000000f00 */
[----:B------:R-:W-:Y:S05]  /*14a80*/  BRA `(.L_x_1449) ;  /* 0xffff061000007947 */ /* 0x000fea000383ffff */
.L_x_1341:
[----:B------:R-:W-:Y:S01]  /*14a90*/  IMAD.MOV.U32 R45, RZ, RZ, R0 ;  /* 0x000000ffff2d7224 */ /* 0x000fe200078e0000 */
[----:B-1----:R-:W-:Y:S01]  /*14aa0*/  MOV R2, 0x3 ;  /* 0x0000000300027802 */ /* 0x002fe20000000f00 */
[----:B------:R-:W-:Y:S01]  /*14ab0*/  IMAD.MOV.U32 R44, RZ, RZ, 0x181f ;  /* 0x0000181fff2c7424 */ /* 0x000fe200078e00ff */
[----:B------:R-:W-:-:S02]  /*14ac0*/  MOV R3, 0x14ae0 ;  /* 0x00014ae000037802 */ /* 0x000fc40000000f00 */
[----:B--234-:R-:W-:Y:S05]  /*14ad0*/  CALL.REL.NOINC `($__internal_21_$__cuda_sm70_shflsync_idx_p) ;  /* 0x000030f000007944 */ /* 0x01cfea0003c00000 */
        /* <DEDUP_REMOVED lines=8> */
.L_x_1342:
[----:B------:R-:W-:Y:S01]  /*14b60*/  IMAD.MOV.U32 R45, RZ, RZ, R4 ;  /* 0x000000ffff2d7224 */ /* 0x000fe200078e0004 */
[----:B------:R-:W-:Y:S01]  /*14b70*/  MOV R2, RZ ;  /* 0x000000ff00027202 */ /* 0x000fe20000000f00 */
[----:B------:R-:W-:Y:S01]  /*14b80*/  IMAD.MOV.U32 R44, RZ, RZ, 0x1c1f ;  /* 0x00001c1fff2c7424 */ /* 0x000fe200078e00ff */
[----:B------:R-:W-:Y:S02]  /*14b90*/  MOV R3, 0x14bb0 ;  /* 0x00014bb000037802 */ /* 0x000fe40000000f00 */
[----:B------:R-:W-:Y:S05]  /*14ba0*/  CALL.REL.NOINC `($__internal_21_$__cuda_sm70_shflsync_idx_p) ;  /* 0x0000302000007944 */ /* 0x000fea0003c00000 */
[----:B------:R-:W-:Y:S01]  /*14bb0*/  MOV R0, R44 ;  /* 0x0000002c00007202 */ /* 0x000fe20000000f00 */
[----:B------:R-:W-:Y:S05]  /*14bc0*/  BRA `(.L_x_1451) ;  /* 0xffff07f000007947 */ /* 0x000fea000383ffff */
.L_x_1343:
[----:B------:R-:W-:Y:S01]  /*14bd0*/  IMAD.MOV.U32 R45, RZ, RZ, R4 ;  /* 0x000000ffff2d7224 */ /* 0x000fe200078e0004 */
[----:B------:R-:W-:Y:S01]  /*14be0*/  MOV R2, 0x1 ;  /* 0x0000000100027802 */ /* 0x000fe20000000f00 */
[----:B------:R-:W-:Y:S01]  /*14bf0*/  IMAD.MOV.U32 R44, RZ, RZ, 0x1c1f ;  /* 0x00001c1fff2c7424 */ /* 0x000fe200078e00ff */
[----:B------:R-:W-:Y:S02]  /*14c00*/  MOV R3, 0x14c20 ;  /* 0x00014c2000037802 */ /* 0x000fe40000000f00 */
[----:B-1----:R-:W-:Y:S05]  /*14c10*/  CALL.REL.NOINC `($__internal_21_$__cuda_sm70_shflsync_idx_p) ;  /* 0x00002fb000007944 */ /* 0x002fea0003c00000 */
[----:B------:R-:W-:-:S05]  /*14c20*/  IMAD.IADD R0, R5, 0x1, R44 ;  /* 0x0000000105007824 */ /* 0x000fca00078e022c */
        /* <DEDUP_REMOVED lines=98> */
[----:B------:R-:W-:Y:S02]  /*15250*/  FSEL R145, R26, -INF , P6 ;  /* 0xff8000001a917808 */ /* 0x000fe40003000000 */
[----:B------:R-:W-:Y:S02]  /*15260*/  FMNMX.FTZ R0, R126, R0, !PT ;  /* 0x000000007e007209 */ /* 0x000fe40007810000 */
[----:B------:R-:W-:Y:S02]  /*15270*/  FMNMX.FTZ R5, R146, R5, !PT ;  /* 0x0000000592057209 */ /* 0x000fe40007810000 */
[----:B------:R-:W-:Y:S02]  /*15280*/  FMNMX.FTZ R0, R137, R0, !PT ;  /* 0x0000000089007209 */ /* 0x000fe40007810000 */
[----:B------:R-:W-:-:S02]  /*15290*/  FSEL R144, R25, -INF , P5 ;  /* 0xff80000019907808 */ /* 0x000fc40002800000 */
[----:B------:R-:W-:Y:S02]  /*152a0*/  FMNMX.FTZ R5, R145, R5, !PT ;  /* 0x0000000591057209 */ /* 0x000fe40007810000 */
[----:B------:R-:W-:Y:S02]  /*152b0*/  FMNMX.FTZ R0, R136, R0, !PT ;  /* 0x0000000088007209 */ /* 0x000fe40007810000 */
[----:B------:R-:W-:Y:S02]  /*152c0*/  FSEL R143, R24, -INF , P4 ;  /* 0xff800000188f7808 */ /* 0x000fe40002000000 */
[----:B------:R-:W-:Y:S02]  /*152d0*/  FMNMX.FTZ R5, R144, R5, !PT ;  /* 0x0000000590057209 */ /* 0x000fe40007810000 */
[----:B------:R-:W-:Y:S01]  /*152e0*/  FMNMX.FTZ R69, R127, R0, !PT ;  /* 0x000000007f457209 */ /* 0x000fe20007810000 */
[----:B------:R-:W-:Y:S01]  /*152f0*/  IMAD.MOV.U32 R0, RZ, RZ, 0x2 ;  /* 0x00000002ff007424 */ /* 0x000fe200078e00ff */
[----:B------:R-:W-:-:S02]  /*15300*/  FSEL R142, R23, -INF , P0 ;  /* 0xff800000178e7808 */ /* 0x000fc40000000000 */
[----:B------:R-:W-:Y:S01]  /*15310*/  FMNMX.FTZ R5, R143, R5, !PT ;  /* 0x000000058f057209 */ /* 0x000fe20007810000 */
[----:B------:R-:W-:Y:S01]  /*15320*/  IMAD.MOV.U32 R4, RZ, RZ, R69 ;  /* 0x000000ffff047224 */ /* 0x000fe200078e0045 */
[----:B------:R-:W-:Y:S02]  /*15330*/  MOV R2, 0x15360 ;  /* 0x0001536000027802 */ /* 0x000fe40000000f00 */
[----:B------:R-:W-:Y:S02]  /*15340*/  FMNMX.FTZ R5, R142, R5, !PT ;  /* 0x000000058e057209 */ /* 0x000fe40007810000 */
[----:B------:R-:W-:Y:S05]  /*15350*/  CALL.REL.NOINC `($__internal_20_$__cuda_sm70_shflsync_bfly_p) ;  /* 0x0000281000007944 */ /* 0x000fea0003c00000 */
[----:B------:R-:W-:Y:S01]  /*15360*/  FMNMX.FTZ R69, R69, R0, !PT ;  /* 0x0000000045457209 */ /* 0x000fe20007810000 */
[----:B------:R-:W-:Y:S01]  /*15370*/  IMAD.MOV.U32 R0, RZ, RZ, 0x1 ;  /* 0x00000001ff007424 */ /* 0x000fe200078e00ff */
[----:B------:R-:W-:-:S03]  /*15380*/  MOV R2, 0x153b0 ;  /* 0x000153b000027802 */ /* 0x000fc60000000f00 */
[----:B------:R-:W-:Y:S02]  /*15390*/  IMAD.MOV.U32 R4, RZ, RZ, R69 ;  /* 0x000000ffff047224 */ /* 0x000fe400078e0045 */
[----:B------:R-:W-:Y:S05]  /*153a0*/  CALL.REL.NOINC `($__internal_20_$__cuda_sm70_shflsync_bfly_p) ;  /* 0x000027c000007944 */ /* 0x000fea0003c00000 */
[----:B------:R-:W-:Y:S01]  /*153b0*/  FMNMX.FTZ R69, R69, R0, !PT ;  /* 0x0000000045457209 */ /* 0x000fe20007810000 */
[----:B------:R-:W-:Y:S01]  /*153c0*/  IMAD.MOV.U32 R4, RZ, RZ, R5 ;  /* 0x000000ffff047224 */ /* 0x000fe200078e0005 */
[----:B------:R-:W-:Y:S01]  /*153d0*/  MOV R2, 0x15400 ;  /* 0x0001540000027802 */ /* 0x000fe20000000f00 */
[----:B------:R-:W-:Y:S02]  /*153e0*/  IMAD.MOV.U32 R0, RZ, RZ, 0x2 ;  /* 0x00000002ff007424 */ /* 0x000fe400078e00ff */
[----:B------:R-:W-:Y:S05]  /*153f0*/  CALL.REL.NOINC `($__internal_20_$__cuda_sm70_shflsync_bfly_p) ;  /* 0x0000277000007944 */ /* 0x000fea0003c00000 */
[----:B------:R-:W-:Y:S01]  /*15400*/  FMNMX.FTZ R4, R5, R0, !PT ;  /* 0x0000000005047209 */ /* 0x000fe20007810000 */
[----:B------:R-:W-:Y:S01]  /*15410*/  IMAD.MOV.U32 R0, RZ, RZ, 0x1 ;  /* 0x00000001ff007424 */ /* 0x000fe200078e00ff */
[----:B------:R-:W-:Y:S02]  /*15420*/  MOV R2, 0x15440 ;  /* 0x0001544000027802 */ /* 0x000fe40000000f00 */
[----:B------:R-:W-:Y:S05]  /*15430*/  CALL.REL.NOINC `($__internal_20_$__cuda_sm70_shflsync_bfly_p) ;  /* 0x0000273000007944 */ /* 0x000fea0003c00000 */
[----:B------:R-:W-:Y:S01]  /*15440*/  MOV R5, R0 ;  /* 0x0000000000057202 */ /* 0x000fe20000000f00 */
[----:B------:R-:W-:Y:S05]  /*15450*/  BRA `(.L_x_1452) ;  /* 0xffff0a9000007947 */ /* 0x000fea000383ffff */
.L_x_1347:
[----:B------:R-:W-:Y:S01]  /*15460*/  MOV R2, RZ ;  /* 0x000000ff00027202 */ /* 0x000fe20000000f00 */
[----:B------:R-:W-:Y:S01]  /*15470*/  IMAD.MOV.U32 R45, RZ, RZ, R5 ;  /* 0x000000ffff2d7224 */ /* 0x000fe200078e0005 */
[----:B------:R-:W-:Y:S01]  /*15480*/  MOV R3, 0x154b0 ;  /* 0x000154b000037802 */ /* 0x000fe20000000f00 */
[----:B------:R-:W-:Y:S02]  /*15490*/  IMAD.MOV.U32 R44, RZ, RZ, 0x181f ;  /* 0x0000181fff2c7424 */ /* 0x000fe400078e00ff */
[----:B------:R-:W-:Y:S05]  /*154a0*/  CALL.REL.NOINC `($__internal_21_$__cuda_sm70_shflsync_idx_p) ;  /* 0x0000272000007944 */ /* 0x000fea0003c00000 */
[----:B------:R-:W-:Y:S01]  /*154b0*/  MOV R0, R44 ;  /* 0x0000002c00007202 */ /* 0x000fe20000000f00 */
[----:B------:R-:W-:-:S05]  /*154c0*/  BRA `(.L_x_1453) ;  /* 0xffff260000007947 */ /* 0x000fca000383ffff */
.L_x_1348:
[----:B------:R-:W-:Y:S01]  /*154d0*/  MOV R2, RZ ;  /* 0x000000ff00027202 */ /* 0x000fe20000000f00 */
[----:B------:R-:W-:Y:S01]  /*154e0*/  IMAD.MOV.U32 R45, RZ, RZ, R6 ;  /* 0x000000ffff2d7224 */ /* 0x000fe200078e0006 */
[----:B------:R-:W-:Y:S01]  /*154f0*/  MOV R3, 0x15520 ;  /* 0x0001552000037802 */ /* 0x000fe20000000f00 */
[----:B------:R-:W-:Y:S02]  /*15500*/  IMAD.MOV.U32 R44, RZ, RZ, 0x181f ;  /* 0x0000181fff2c7424 */ /* 0x000fe400078e00ff */
[----:B-12---:R-:W-:Y:S05]  /*15510*/  CALL.REL.NOINC `($__internal_21_$__cuda_sm70_shflsync_idx_p) ;  /* 0x000026b000007944 */ /* 0x006fea0003c00000 */
[C---:B------:R-:W-:Y:S01]  /*15520*/  ISETP.GE.AND P4, PT, R238.reuse, c[0x0][0x1d4], PT ;  /* 0x00007500ee007a0c */ /* 0x040fe20003f86270 */
[----:B------:R-:W-:Y:S01]  /*15530*/  IMAD.SHL.U32 R3, R238, 0x2, RZ ;  /* 0x00000002ee037824 */ /* 0x000fe200078e00ff */
[C---:B------:R-:W-:Y:S01]  /*15540*/  ISETP.GE.AND P0, PT, R248.reuse, c[0x0][0x1d4], PT ;  /* 0x00007500f8007a0c */ /* 0x040fe20003f06270 */
[----:B------:R-:W-:Y:S01]  /*15550*/  IMAD.SHL.U32 R2, R248, 0x2, RZ ;  /* 0x00000002f8027824 */ /* 0x000fe200078e00ff */
[----:B------:R-:W-:Y:S01]  /*15560*/  SEL R4, RZ, 0x10, P4 ;  /* 0x00000010ff047807 */ /* 0x000fe20002000000 */
[----:B------:R-:W-:Y:S01]  /*15570*/  IMAD.MOV.U32 R45, RZ, RZ, R5 ;  /* 0x000000ffff2d7224 */ /* 0x000fe200078e0005 */
[----:B------:R-:W-:Y:S05]  /*15580*/  IADD3 R12, P5, R44, R3, RZ ;  /* 0x000000032c0c7210 */ /* 0x000fea0007fbe0ff */
[----:B------:R-:W-:Y:S01]  /*15590*/  IMAD.X R13, R0, 0x1, R220, P5 ;  /* 0x00000001000d7824 */ /* 0x000fe200028e06dc */
[----:B------:R-:W-:Y:S01]  /*155a0*/  IADD3 R2, P5, R44, R2, RZ ;  /* 0x000000022c027210 */ /* 0x000fe20007fbe0ff */
[----:B------:R-:W-:Y:S03]  /*155b0*/  IMAD.MOV.U32 R44, RZ, RZ, 0x181f ;  /* 0x0000181fff2c7424 */ /* 0x000fe600078e00ff */
[----:B------:R-:W-:Y:S01]  /*155c0*/  @!PT LDS RZ, [RZ] ;  /* 0x00000000fffff984 */ /* 0x000fe20000000800 */
[----:B------:R-:W-:Y:S01]  /*155d0*/  @!PT LDS RZ, [RZ] ;  /* 0x00000000fffff984 */ /* 0x000fe20000000800 */
[----:B------:R-:W-:Y:S01]  /*155e0*/  @!PT LDS RZ, [RZ] ;  /* 0x00000000fffff984 */ /* 0x000fe20000000800 */
[----:B------:R1:W-:Y:S01]  /*155f0*/  LDGSTS.E.BYPASS.LTC128B.128 [R215+0x100], [R12.64], !P4 ;  /* 0x001000000cd77fae */ /* 0x0003e2000e101d46 */
[----:B------:R-:W-:Y:S01]  /*15600*/  IMAD.X R3, R0, 0x1, R221, P5 ;  /* 0x0000000100037824 */ /* 0x000fe200028e06dd */
[----:B------:R-:W-:Y:S04]  /*15610*/  SEL R0, RZ, 0x10, P0 ;  /* 0x00000010ff007807 */ /* 0x000fe80000000000 */
[----:B------:R2:W-:Y:S02]  /*15620*/  LDGSTS.E.BYPASS.LTC128B.128 [R215+0x3900], [R2.64], !P0 ;  /* 0x0390000002d77fae */ /* 0x0005e4000c101d46 */
[----:B--2---:R-:W-:Y:S01]  /*15630*/  MOV R3, 0x15660 ;  /* 0x0001566000037802 */ /* 0x004fe20000000f00 */
[----:B------:R-:W-:Y:S03]  /*15640*/  IMAD.MOV.U32 R2, RZ, RZ, 0x1 ;  /* 0x00000001ff027424 */ /* 0x000fe600078e00ff */
[----:B-1----:R-:W-:Y:S05]  /*15650*/  CALL.REL.NOINC `($__internal_21_$__cuda_sm70_shflsync_idx_p) ;  /* 0x0000257000007944 */ /* 0x002fea0003c00000 */
[----:B------:R-:W-:Y:S01]  /*15660*/  MOV R2, 0x1 ;  /* 0x0000000100027802 */ /* 0x000fe20000000f00 */
[----:B------:R-:W-:Y:S01]  /*15670*/  IMAD.MOV.U32 R7, RZ, RZ, R44 ;  /* 0x000000ffff077224 */ /* 0x000fe200078e002c */
[----:B------:R-:W-:Y:S01]  /*15680*/  MOV R44, 0x181f ;  /* 0x0000181f002c7802 */ /* 0x000fe20000000f00 */
[----:B------:R-:W-:Y:S01]  /*15690*/  IMAD.MOV.U32 R45, RZ, RZ, R6 ;  /* 0x000000ffff2d7224 */ /* 0x000fe200078e0006 */
[----:B------:R-:W-:Y:S02]  /*156a0*/  MOV R3, 0x156c0 ;  /* 0x000156c000037802 */ /* 0x000fe40000000f00 */
[----:B------:R-:W-:Y:S05]  /*156b0*/  CALL.REL.NOINC `($__internal_21_$__cuda_sm70_shflsync_idx_p) ;  /* 0x0000251000007944 */ /* 0x000fea0003c00000 */
[----:B------:R-:W-:Y:S01]  /*156c0*/  IADD3 R2, -R4, 0x10, RZ ;  /* 0x0000001004027810 */ /* 0x000fe20007ffe1ff */
[----:B------:R-:W-:Y:S01]  /*156d0*/  IMAD.SHL.U32 R3, R238, 0x2, RZ ;  /* 0x00000002ee037824 */ /* 0x000fe200078e00ff */
[----:B------:R-:W-:Y:S01]  /*156e0*/  ISETP.NE.U32.AND P5, PT, R4, RZ, PT ;  /* 0x000000ff0400720c */ /* 0x000fe20003fa5070 */
[----:B------:R-:W-:Y:S01]  /*156f0*/  IMAD.SHL.U32 R12, R248, 0x2, RZ ;  /* 0x00000002f80c7824 */ /* 0x000fe200078e00ff */
[----:B------:R-:W-:Y:S01]  /*15700*/  LOP3.LUT R2, R2, 0xf, RZ, 0xc0, !PT ;  /* 0x0000000f02027812 */ /* 0x000fe200078ec0ff */
[----:B------:R-:W-:Y:S03]  /*15710*/  IMAD.MOV.U32 R45, RZ, RZ, R5 ;  /* 0x000000ffff2d7224 */ /* 0x000fe600078e0005 */
        /* <DEDUP_REMOVED lines=15> */
[----:B------:R-:W-:Y:S05]  /*15810*/  CALL.REL.NOINC `($__internal_21_$__cuda_sm70_shflsync_idx_p) ;  /* 0x000023b000007944 */ /* 0x000fea0003c00000 */
[----:B------:R-:W-:Y:S01]  /*15820*/  MOV R2, 0x2 ;  /* 0x0000000200027802 */ /* 0x000fe20000000f00 */
[----:B------:R-:W-:Y:S01]  /*15830*/  IMAD.MOV.U32 R12, RZ, RZ, R44 ;  /* 0x000000ffff0c7224 */ /* 0x000fe200078e002c */
[----:B------:R-:W-:Y:S01]  /*15840*/  MOV R44, 0x181f ;  /* 0x0000181f002c7802 */ /* 0x000fe20000000f00 */
[----:B------:R-:W-:Y:S01]  /*15850*/  IMAD.MOV.U32 R45, RZ, RZ, R6 ;  /* 0x000000ffff2d7224 */ /* 0x000fe200078e0006 */
[----:B------:R-:W-:Y:S02]  /*15860*/  MOV R3, 0x15880 ;  /* 0x0001588000037802 */ /* 0x000fe40000000f00 */
[----:B------:R-:W-:Y:S05]  /*15870*/  CALL.REL.NOINC `($__internal_21_$__cuda_sm70_shflsync_idx_p) ;  /* 0x0000235000007944 */ /* 0x000fea0003c00000 */
[----:B------:R-:W-:Y:S01]  /*15880*/  MOV R7, R44 ;  /* 0x0000002c00077202 */ /* 0x000fe20000000f00 */
[----:B------:R-:W-:-:S05]  /*15890*/  BRA `(.L_x_1454) ;  /* 0xffff23c000007947 */ /* 0x000fca000383ffff */
.L_x_1349:
[----:B--2---:R-:W-:Y:S01]  /*158a0*/  MOV R2, 0x3 ;  /* 0x0000000300027802 */ /* 0x004fe20000000f00 */
[----:B------:R-:W-:Y:S01]  /*158b0*/  IMAD.MOV.U32 R45, RZ, RZ, R5 ;  /* 0x000000ffff2d7224 */ /* 0x000fe200078e0005 */
[----:B------:R-:W-:Y:S01]  /*158c0*/  MOV R3, 0x158f0 ;  /* 0x000158f000037802 */ /* 0x000fe20000000f00 */
[----:B------:R-:W-:Y:S02]  /*158d0*/  IMAD.MOV.U32 R44, RZ, RZ, 0x181f ;  /* 0x0000181fff2c7424 */ /* 0x000fe400078e00ff */
[----:B-1----:R-:W-:Y:S05]  /*158e0*/  CALL.REL.NOINC `($__internal_21_$__cuda_sm70_shflsync_idx_p) ;  /* 0x000022e000007944 */ /* 0x002fea0003c00000 */
        /* <DEDUP_REMOVED lines=8> */
.L_x_1352:
[----:B------:R-:W-:Y:S01]  /*15970*/  MOV R2, RZ ;  /* 0x000000ff00027202 */ /* 0x000fe20000000f00 */
[----:B------:R-:W-:Y:S01]  /*15980*/  IMAD.MOV.U32 R45, RZ, RZ, R0 ;  /* 0x000000ffff2d7224 */ /* 0x000fe200078e0000 */
[----:B------:R-:W-:Y:S01]  /*15990*/  MOV R3, 0x159c0 ;  /* 0x000159c000037802 */ /* 0x000fe20000000f00 */
[----:B------:R-:W-:Y:S02]  /*159a0*/  IMAD.MOV.U32 R44, RZ, RZ, 0x181f ;  /* 0x0000181fff2c7424 */ /* 0x000fe400078e00ff */
[----:B------:R-:W-:Y:S05]  /*159b0*/  CALL.REL.NOINC `($__internal_21_$__cuda_sm70_shflsync_idx_p) ;  /* 0x0000221000007944 */ /* 0x000fea0003c00000 */
[----:B------:R-:W-:Y:S01]  /*159c0*/  MOV R5, R44 ;  /* 0x0000002c00057202 */ /* 0x000fe20000000f00 */
[----:B------:R-:W-:-:S05]  /*159d0*/  BRA `(.L_x_1456) ;  /* 0xffff386000007947 */ /* 0x000fca000383ffff */
.L_x_1353:
[----:B------:R-:W-:Y:S01]  /*159e0*/  MOV R2, RZ ;  /* 0x000000ff00027202 */ /* 0x000fe20000000f00 */
[----:B------:R-:W-:Y:S01]  /*159f0*/  IMAD.MOV.U32 R45, RZ, RZ, R4 ;  /* 0x000000ffff2d7224 */ /* 0x000fe200078e0004 */
[----:B------:R-:W-:Y:S01]  /*15a00*/  MOV R3, 0x15a30 ;  /* 0x00015a3000037802 */ /* 0x000fe20000000f00 */
[----:B------:R-:W-:Y:S02]  /*15a10*/  IMAD.MOV.U32 R44, RZ, RZ, 0x181f ;  /* 0x0000181fff2c7424 */ /* 0x000fe400078e00ff */
[----:B-12---:R-:W-:Y:S05]  /*15a20*/  CALL.REL.NOINC `($__internal_21_$__cuda_sm70_shflsync_idx_p) ;  /* 0x000021a000007944 */ /* 0x006fea0003c00000 */
[----:B------:R-:W-:Y:S01]  /*15a30*/  MOV R2, R44 ;  /* 0x0000002c00027202 */ /* 0x000fe20000000f00 */
[----:B------:R-:W-:-:S05]  /*15a40*/  BRA `(.L_x_1457) ;  /* 0xffff381000007947 */ /* 0x000fca000383ffff */
.L_x_1354:
[----:B--2---:R-:W-:Y:S01]  /*15a50*/  MOV R2, 0x1 ;  /* 0x0000000100027802 */ /* 0x004fe20000000f00 */
[----:B------:R-:W-:Y:S01]  /*15a60*/  IMAD.MOV.U32 R45, RZ, RZ, R0 ;  /* 0x000000ffff2d7224 */ /* 0x000fe200078e0000 */
[----:B------:R-:W-:Y:S01]  /*15a70*/  MOV R3, 0x15aa0 ;  /* 0x00015aa000037802 */ /* 0x000fe20000000f00 */
[----:B------:R-:W-:Y:S02]  /*15a80*/  IMAD.MOV.U32 R44, RZ, RZ, 0x181f ;  /* 0x0000181fff2c7424 */ /* 0x000fe400078e00ff */
[----:B-1-3--:R-:W-:Y:S05]  /*15a90*/  CALL.REL.NOINC `($__internal_21_$__cuda_sm70_shflsync_idx_p) ;  /* 0x0000213000007944 */ /* 0x00afea0003c00000 */
        /* <DEDUP_REMOVED lines=8> */
.L_x_1355:
[----:B-1----:R-:W-:Y:S01]  /*15b20*/  MOV R2, 0x2 ;  /* 0x0000000200027802 */ /* 0x002fe20000000f00 */
[----:B------:R-:W-:Y:S01]  /*15b30*/  IMAD.MOV.U32 R45, RZ, RZ, R0 ;  /* 0x000000ffff2d7224 */ /* 0x000fe200078e0000 */
[----:B------:R-:W-:Y:S01]  /*15b40*/  MOV R3, 0x15b70 ;  /* 0x00015b7000037802 */ /* 0x000fe20000000f00 */
[----:B------:R-:W-:Y:S02]  /*15b50*/  IMAD.MOV.U32 R44, RZ, RZ, 0x181f ;  /* 0x0000181fff2c7424 */ /* 0x000fe400078e00ff */
[----:B---34-:R-:W-:Y:S05]  /*15b60*/  CALL.REL.NOINC `($__internal_21_$__cuda_sm70_shflsync_idx_p) ;  /* 0x0000206000007944 */ /* 0x018fea0003c00000 */
[----:B------:R-:W-:Y:S01]  /*15b70*/  MOV R5, R44 ;  /* 0x0000002c00057202 */ /* 0x000fe20000000f00 */
[----:B------:R-:W-:-:S05]  /*15b80*/  BRA `(.L_x_1459) ;  /* 0xffff38e000007947 */ /* 0x000fca000383ffff */
.L_x_1356:
[----:B-1----:R-:W-:Y:S01]  /*15b90*/  MOV R2, 0x2 ;  /* 0x0000000200027802 */ /* 0x002fe20000000f00 */
[----:B------:R-:W-:Y:S01]  /*15ba0*/  IMAD.MOV.U32 R45, RZ, RZ, R4 ;  /* 0x000000ffff2d7224 */ /* 0x000fe200078e0004 */
[----:B------:R-:W-:Y:S01]  /*15bb0*/  MOV R3, 0x15be0 ;  /* 0x00015be000037802 */ /* 0x000fe20000000f00 */
[----:B------:R-:W-:Y:S02]  /*15bc0*/  IMAD.MOV.U32 R44, RZ, RZ, 0x181f ;  /* 0x0000181fff2c7424 */ /* 0x000fe400078e00ff */
[----:B--234-:R-:W-:Y:S05]  /*15bd0*/  CALL.REL.NOINC `($__internal_21_$__cuda_sm70_shflsync_idx_p) ;  /* 0x00001ff000007944 */ /* 0x01cfea0003c00000 */
[----:B------:R-:W-:Y:S01]  /*15be0*/  MOV R2, R44 ;  /* 0x0000002c00027202 */ /* 0x000fe20000000f00 */
[----:B------:R-:W-:-:S05]  /*15bf0*/  BRA `(.L_x_1460) ;  /* 0xffff389000007947 */ /* 0x000fca000383ffff */
.L_x_1357:
[----:B--2---:R-:W-:Y:S01]  /*15c00*/  MOV R2, 0x3 ;  /* 0x0000000300027802 */ /* 0x004fe20000000f00 */
[----:B------:R-:W-:Y:S01]  /*15c10*/  IMAD.MOV.U32 R45, RZ, RZ, R0 ;  /* 0x000000ffff2d7224 */ /* 0x000fe200078e0000 */
[----:B------:R-:W-:Y:S01]  /*15c20*/  MOV R3, 0x15c50 ;  /* 0x00015c5000037802 */ /* 0x000fe20000000f00 */
[----:B------:R-:W-:Y:S02]  /*15c30*/  IMAD.MOV.U32 R44, RZ, RZ, 0x181f ;  /* 0x0000181fff2c7424 */ /* 0x000fe400078e00ff */
[----:B-1-34-:R-:W-:Y:S05]  /*15c40*/  CALL.REL.NOINC `($__internal_21_$__cuda_sm70_shflsync_idx_p) ;  /* 0x00001f8000007944 */ /* 0x01afea0003c00000 */
        /* <DEDUP_REMOVED lines=8> */
.L_x_1358:
[----:B------:R-:W-:Y:S01]  /*15cd0*/  MOV R2, RZ ;  /* 0x000000ff00027202 */ /* 0x000fe20000000f00 */
[----:B------:R-:W-:Y:S01]  /*15ce0*/  IMAD.MOV.U32 R45, RZ, RZ, R4 ;  /* 0x000000ffff2d7224 */ /* 0x000fe200078e0004 */
[----:B------:R-:W-:Y:S01]  /*15cf0*/  MOV R3, 0x15d20 ;  /* 0x00015d2000037802 */ /* 0x000fe20000000f00 */
[----:B------:R-:W-:Y:S02]  /*15d00*/  IMAD.MOV.U32 R44, RZ, RZ, 0x1c1f ;  /* 0x00001c1fff2c7424 */ /* 0x000fe400078e00ff */
[----:B------:R-:W-:Y:S05]  /*15d10*/  CALL.REL.NOINC `($__internal_21_$__cuda_sm70_shflsync_idx_p) ;  /* 0x00001eb000007944 */ /* 0x000fea0003c00000 */
[----:B------:R-:W-:Y:S01]  /*15d20*/  MOV R0, R44 ;  /* 0x0000002c00007202 */ /* 0x000fe20000000f00 */
[----:B------:R-:W-:-:S05]  /*15d30*/  BRA `(.L_x_1462) ;  /* 0xffff3a3000007947 */ /* 0x000fca000383ffff */
.L_x_1359:
[----:B------:R-:W-:Y:S01]  /*15d40*/  MOV R2, 0x1 ;  /* 0x0000000100027802 */ /* 0x000fe20000000f00 */
[----:B------:R-:W-:Y:S01]  /*15d50*/  IMAD.MOV.U32 R45, RZ, RZ, R4 ;  /* 0x000000ffff2d7224 */ /* 0x000fe200078e0004 */
[----:B------:R-:W-:Y:S01]  /*15d60*/  MOV R3, 0x15d90 ;  /* 0x00015d9000037802 */ /* 0x000fe20000000f00 */
[----:B------:R-:W-:Y:S02]  /*15d70*/  IMAD.MOV.U32 R44, RZ, RZ, 0x1c1f ;  /* 0x00001c1fff2c7424 */ /* 0x000fe400078e00ff */
[----:B-1----:R-:W-:Y:S05]  /*15d80*/  CALL.REL.NOINC `($__internal_21_$__cuda_sm70_shflsync_idx_p) ;  /* 0x00001e4000007944 */ /* 0x002fea0003c00000 */
[----:B------:R-:W-:Y:S05]  /*15d90*/  IMAD.IADD R0, R5, 0x1, R44 ;  /* 0x0000000105007824 */ /* 0x000fea00078e022c */
        /* <DEDUP_REMOVED lines=114> */
[----:B------:R-:W-:Y:S05]  /*164c0*/  CALL.REL.NOINC `($__internal_20_$__cuda_sm70_shflsync_bfly_p) ;  /* 0x000016a000007944 */ /* 0x000fea0003c00000 */
[----:B------:R-:W-:Y:S01]  /*164d0*/  FMNMX.FTZ R4, R4, R0, !PT ;  /* 0x0000000004047209 */ /* 0x000fe20007810000 */
[----:B------:R-:W-:Y:S01]  /*164e0*/  IMAD.MOV.U32 R0, RZ, RZ, 0x1 ;  /* 0x00000001ff007424 */ /* 0x000fe200078e00ff */
[----:B------:R-:W-:Y:S02]  /*164f0*/  MOV R2, 0x16510 ;  /* 0x0001651000027802 */ /* 0x000fe40000000f00 */
        /* <DEDUP_REMOVED lines=10> */
[----:B------:R-:W-:-:S05]  /*165a0*/  BRA `(.L_x_1463) ;  /* 0xffff3cf000007947 */ /* 0x000fca000383ffff */
.L_x_1362:
[----:B-1--4-:R-:W-:Y:S01]  /*165b0*/  MOV R2, RZ ;  /* 0x000000ff00027202 */ /* 0x012fe20000000f00 */
[----:B------:R-:W-:Y:S01]  /*165c0*/  IMAD.MOV.U32 R45, RZ, RZ, R0 ;  /* 0x000000ffff2d7224 */ /* 0x000fe200078e0000 */
[----:B------:R-:W-:Y:S01]  /*165d0*/  MOV R3, 0x16600 ;  /* 0x0001660000037802 */ /* 0x000fe20000000f00 */
[----:B------:R-:W-:Y:S02]  /*165e0*/  IMAD.MOV.U32 R44, RZ, RZ, 0x181f ;  /* 0x0000181fff2c7424 */ /* 0x000fe400078e00ff */
[----:B------:R-:W-:Y:S05]  /*165f0*/  CALL.REL.NOINC `($__internal_21_$__cuda_sm70_shflsync_idx_p) ;  /* 0x000015d000007944 */ /* 0x000fea0003c00000 */
[----:B------:R-:W-:Y:S01]  /*16600*/  MOV R6, R44 ;  /* 0x0000002c00067202 */ /* 0x000fe20000000f00 */
[----:B------:R-:W-:-:S05]  /*16610*/  BRA `(.L_x_1464) ;  /* 0xffff5b3000007947 */ /* 0x000fca000383ffff */
.L_x_1365:
[----:B------:R-:W-:Y:S01]  /*16620*/  MOV R2, 0x3 ;  /* 0x0000000300027802 */ /* 0x000fe20000000f00 */
        /* <DEDUP_REMOVED lines=12> */
.L_x_1368:
[----:B------:R-:W-:Y:S01]  /*166f0*/  MOV R2, RZ ;  /* 0x000000ff00027202 */ /* 0x000fe20000000f00 */
[----:B------:R-:W-:Y:S01]  /*16700*/  IMAD.MOV.U32 R45, RZ, RZ, R0 ;  /* 0x000000ffff2d7224 */ /* 0x000fe200078e0000 */
[----:B------:R-:W-:Y:S01]  /*16710*/  MOV R3, 0x16740 ;  /* 0x0001674000037802 */ /* 0x000fe20000000f00 */
[----:B------:R-:W-:Y:S02]  /*16720*/  IMAD.MOV.U32 R44, RZ, RZ, 0x181f ;  /* 0x0000181fff2c7424 */ /* 0x000fe400078e00ff */
[----:B------:R-:W-:Y:S05]  /*16730*/  CALL.REL.NOINC `($__internal_21_$__cuda_sm70_shflsync_idx_p) ;  /* 0x0000149000007944 */ /* 0x000fea0003c00000 */
[----:B------:R-:W-:Y:S01]  /*16740*/  MOV R6, R44 ;  /* 0x0000002c00067202 */ /* 0x000fe20000000f00 */
[----:B------:R-:W-:-:S05]  /*16750*/  BRA `(.L_x_1466) ;  /* 0xffff712000007947 */ /* 0x000fca000383ffff */
.L_x_1369:
[----:B------:R-:W-:Y:S01]  /*16760*/  MOV R2, RZ ;  /* 0x000000ff00027202 */ /* 0x000fe20000000f00 */
[----:B------:R-:W-:Y:S01]  /*16770*/  IMAD.MOV.U32 R45, RZ, RZ, R4 ;  /* 0x000000ffff2d7224 */ /* 0x000fe200078e0004 */
[----:B------:R-:W-:Y:S01]  /*16780*/  MOV R3, 0x167b0 ;  /* 0x000167b000037802 */ /* 0x000fe20000000f00 */
[----:B------:R-:W-:Y:S02]  /*16790*/  IMAD.MOV.U32 R44, RZ, RZ, 0x181f ;  /* 0x0000181fff2c7424 */ /* 0x000fe400078e00ff */
[----:B-12---:R-:W-:Y:S05]  /*167a0*/  CALL.REL.NOINC `($__internal_21_$__cuda_sm70_shflsync_idx_p) ;  /* 0x0000142000007944 */ /* 0x006fea0003c00000 */
[----:B------:R-:W-:Y:S01]  /*167b0*/  MOV R5, R44 ;  /* 0x0000002c00057202 */ /* 0x000fe20000000f00 */
[----:B------:R-:W-:-:S05]  /*167c0*/  BRA `(.L_x_1467) ;  /* 0xffff70d000007947 */ /* 0x000fca000383ffff */
.L_x_1370:
        /* <DEDUP_REMOVED lines=13> */
.L_x_1371:
[----:B-1----:R-:W-:Y:S01]  /*168a0*/  MOV R2, 0x2 ;  /* 0x0000000200027802 */ /* 0x002fe20000000f00 */
[----:B------:R-:W-:Y:S01]  /*168b0*/  IMAD.MOV.U32 R45, RZ, RZ, R0 ;  /* 0x000000ffff2d7224 */ /* 0x000fe200078e0000 */
[----:B------:R-:W-:Y:S01]  /*168c0*/  MOV R3, 0x168f0 ;  /* 0x000168f000037802 */ /* 0x000fe20000000f00 */
[----:B------:R-:W-:Y:S02]  /*168d0*/  IMAD.MOV.U32 R44, RZ, RZ, 0x181f ;  /* 0x0000181fff2c7424 */ /* 0x000fe400078e00ff */
[----:B---34-:R-:W-:Y:S05]  /*168e0*/  CALL.REL.NOINC `($__internal_21_$__cuda_sm70_shflsync_idx_p) ;  /* 0x000012e000007944 */ /* 0x018fea0003c00000 */
[----:B------:R-:W-:Y:S01]  /*168f0*/  MOV R6, R44 ;  /* 0x0000002c00067202 */ /* 0x000fe20000000f00 */
[----:B------:R-:W-:-:S05]  /*16900*/  BRA `(.L_x_1469) ;  /* 0xffff722000007947 */ /* 0x000fca000383ffff */
.L_x_1372:
[----:B-1----:R-:W-:Y:S01]  /*16910*/  MOV R2, 0x2 ;  /* 0x0000000200027802 */ /* 0x002fe20000000f00 */
[----:B------:R-:W-:Y:S01]  /*16920*/  IMAD.MOV.U32 R45, RZ, RZ, R4 ;  /* 0x000000ffff2d7224 */ /* 0x000fe200078e0004 */
[----:B------:R-:W-:Y:S01]  /*16930*/  MOV R3, 0x16960 ;  /* 0x0001696000037802 */ /* 0x000fe20000000f00 */
[----:B------:R-:W-:Y:S02]  /*16940*/  IMAD.MOV.U32 R44, RZ, RZ, 0x181f ;  /* 0x0000181fff2c7424 */ /* 0x000fe400078e00ff */
[----:B--234-:R-:W-:Y:S05]  /*16950*/  CALL.REL.NOINC `($__internal_21_$__cuda_sm70_shflsync_idx_p) ;  /* 0x0000127000007944 */ /* 0x01cfea0003c00000 */
[----:B------:R-:W-:Y:S01]  /*16960*/  MOV R5, R44 ;  /* 0x0000002c00057202 */ /* 0x000fe20000000f00 */
[----:B------:R-:W-:-:S05]  /*16970*/  BRA `(.L_x_1470) ;  /* 0xffff71d000007947 */ /* 0x000fca000383ffff */
.L_x_1373:
[----:B-1----:R-:W-:Y:S01]  /*16980*/  MOV R2, 0x3 ;  /* 0x0000000300027802 */ /* 0x002fe20000000f00 */
[----:B------:R-:W-:Y:S01]  /*16990*/  IMAD.MOV.U32 R45, RZ, RZ, R0 ;  /* 0x000000ffff2d7224 */ /* 0x000fe200078e0000 */
[----:B------:R-:W-:Y:S01]  /*169a0*/  MOV R3, 0x169d0 ;  /* 0x000169d000037802 */ /* 0x000fe20000000f00 */
[----:B------:R-:W-:Y:S02]  /*169b0*/  IMAD.MOV.U32 R44, RZ, RZ, 0x181f ;  /* 0x0000181fff2c7424 */ /* 0x000fe400078e00ff */
[----:B--2-4-:R-:W-:Y:S05]  /*169c0*/  CALL.REL.NOINC `($__internal_21_$__cuda_sm70_shflsync_idx_p) ;  /* 0x0000120000007944 */ /* 0x014fea0003c00000 */
        /* <DEDUP_REMOVED lines=8> */
.L_x_1374:
[----:B------:R-:W-:Y:S02]  /*16a50*/  MOV R0, 0x2 ;  /* 0x0000000200007802 */ /* 0x000fe40000000f00 */
[----:B------:R-:W-:Y:S02]  /*16a60*/  MOV R2, 0x16a80 ;  /* 0x00016a8000027802 */ /* 0x000fe40000000f00 */
[----:B------:R-:W-:Y:S05]  /*16a70*/  CALL.REL.NOINC `($__internal_20_$__cuda_sm70_shflsync_bfly_p) ;  /* 0x000010f000007944 */ /* 0x000fea0003c00000 */
[----:B------:R-:W-:-:S05]  /*16a80*/  BRA `(.L_x_1472) ;  /* 0xffff76f000007947 */ /* 0x000fca000383ffff */
.L_x_1375:
[----:B------:R-:W-:Y:S02]  /*16a90*/  MOV R0, 0x1 ;  /* 0x0000000100007802 */ /* 0x000fe40000000f00 */
        /* <DEDUP_REMOVED lines=12> */
.L_x_1377:
[----:B------:R-:W-:Y:S01]  /*16b60*/  IMAD.MOV.U32 R4, RZ, RZ, R230 ;  /* 0x000000ffff047224 */ /* 0x000fe200078e00e6 */
[----:B------:R-:W-:-:S02]  /*16b70*/  MOV R0, 0x2 ;  /* 0x0000000200007802 */ /* 0x000fc40000000f00 */
[----:B------:R-:W-:Y:S02]  /*16b80*/  MOV R2, 0x16ba0 ;  /* 0x00016ba000027802 */ /* 0x000fe40000000f00 */
[----:B------:R-:W-:Y:S05]  /*16b90*/  CALL.REL.NOINC `($__internal_20_$__cuda_sm70_shflsync_bfly_p) ;  /* 0x00000fd000007944 */ /* 0x000fea0003c00000 */
[----:B------:R-:W-:Y:S05]  /*16ba0*/  BRA `(.L_x_1474) ;  /* 0xffff923000007947 */ /* 0x000fea000383ffff */
.L_x_1378:
[----:B------:R-:W-:Y:S01]  /*16bb0*/  IMAD.MOV.U32 R4, RZ, RZ, R5 ;  /* 0x000000ffff047224 */ /* 0x000fe200078e0005 */
[----:B------:R-:W-:Y:S02]  /*16bc0*/  MOV R0, 0x1 ;  /* 0x0000000100007802 */ /* 0x000fe40000000f00 */
[----:B------:R-:W-:Y:S02]  /*16bd0*/  MOV R2, 0x16bf0 ;  /* 0x00016bf000027802 */ /* 0x000fe40000000f00 */
[----:B-1----:R-:W-:Y:S05]  /*16be0*/  CALL.REL.NOINC `($__internal_20_$__cuda_sm70_shflsync_bfly_p) ;  /* 0x00000f8000007944 */ /* 0x002fea0003c00000 */
[----:B------:R-:W-:Y:S01]  /*16bf0*/  FADD.FTZ R5, R5, R0 ;  /* 0x0000000005057221 */ /* 0x000fe20000010000 */
[----:B------:R-:W-:Y:S02]  /*16c00*/  MOV R4, R247 ;  /* 0x000000f700047202 */ /* 0x000fe40000000f00 */
[----:B------:R-:W-:Y:S02]  /*16c10*/  MOV R0, 0x2 ;  /* 0x0000000200007802 */ /* 0x000fe40000000f00 */
[----:B------:R-:W-:Y:S02]  /*16c20*/  MOV R2, 0x16c40 ;  /* 0x00016c4000027802 */ /* 0x000fe40000000f00 */
[----:B------:R-:W-:Y:S05]  /*16c30*/  CALL.REL.NOINC `($__internal_20_$__cuda_sm70_shflsync_bfly_p) ;  /* 0x00000f3000007944 */ /* 0x000fea0003c00000 */
[----:B------:R-:W-:Y:S01]  /*16c40*/  FADD.FTZ R4, R247, R0 ;  /* 0x00000000f7047221 */ /* 0x000fe20000010000 */
[----:B------:R-:W-:Y:S02]  /*16c50*/  MOV R0, 0x1 ;  /* 0x0000000100007802 */ /* 0x000fe40000000f00 */
[----:B------:R-:W-:-:S02]  /*16c60*/  MOV R2, 0x16c80 ;  /* 0x00016c8000027802 */ /* 0x000fc40000000f00 */
[----:B------:R-:W-:Y:S05]  /*16c70*/  CALL.REL.NOINC `($__internal_20_$__cuda_sm70_shflsync_bfly_p) ;  /* 0x00000ef000007944 */ /* 0x000fea0003c00000 */
[----:B------:R-:W-:Y:S01]  /*16c80*/  MOV R3, R0 ;  /* 0x0000000000037202 */ /* 0x000fe20000000f00 */
[----:B------:R-:W-:Y:S05]  /*16c90*/  BRA `(.L_x_1475) ;  /* 0xffff91b000007947 */ /* 0x000fea000383ffff */
.L_x_1385:
[----:B-1234-:R-:W-:Y:S01]  /*16ca0*/  IMAD.MOV.U32 R45, RZ, RZ, R7 ;  /* 0x000000ffff2d7224 */ /* 0x01efe200078e0007 */
[----:B------:R-:W-:Y:S01]  /*16cb0*/  MOV R2, RZ ;  /* 0x000000ff00027202 */ /* 0x000fe20000000f00 */
[----:B------:R-:W-:Y:S01]  /*16cc0*/  IMAD.MOV.U32 R44, RZ, RZ, 0x181f ;  /* 0x0000181fff2c7424 */ /* 0x000fe200078e00ff */
[----:B------:R-:W-:-:S02]  /*16cd0*/  MOV R3, 0x16cf0 ;  /* 0x00016cf000037802 */ /* 0x000fc40000000f00 */
[----:B------:R-:W-:Y:S05]  /*16ce0*/  CALL.REL.NOINC `($__internal_21_$__cuda_sm70_shflsync_idx_p) ;  /* 0x00000ee000007944 */ /* 0x000fea0003c00000 */
[----:B------:R-:W-:Y:S01]  /*16cf0*/  MOV R10, R44 ;  /* 0x0000002c000a7202 */ /* 0x000fe20000000f00 */
[----:B------:R-:W-:Y:S05]  /*16d00*/  BRA `(.L_x_1476) ;  /* 0xffffa56000007947 */ /* 0x000fea000383ffff */
.L_x_1386:
[----:B------:R-:W-:Y:S01]  /*16d10*/  IMAD.MOV.U32 R45, RZ, RZ, R8 ;  /* 0x000000ffff2d7224 */ /* 0x000fe200078e0008 */
[----:B------:R-:W-:Y:S01]  /*16d20*/  MOV R2, RZ ;  /* 0x000000ff00027202 */ /* 0x000fe20000000f00 */
[----:B------:R-:W-:Y:S01]  /*16d30*/  IMAD.MOV.U32 R44, RZ, RZ, 0x181f ;  /* 0x0000181fff2c7424 */ /* 0x000fe200078e00ff */
[----:B------:R-:W-:-:S02]  /*16d40*/  MOV R3, 0x16d60 ;  /* 0x00016d6000037802 */ /* 0x000fc40000000f00 */
[----:B-12---:R-:W-:Y:S05]  /*16d50*/  CALL.REL.NOINC `($__internal_21_$__cuda_sm70_shflsync_idx_p) ;  /* 0x00000e7000007944 */ /* 0x006fea0003c00000 */
[----:B------:R-:W-:Y:S01]  /*16d60*/  MOV R0, R44 ;  /* 0x0000002c00007202 */ /* 0x000fe20000000f00 */
[----:B------:R-:W-:Y:S05]  /*16d70*/  BRA `(.L_x_1477) ;  /* 0xffffa51000007947 */ /* 0x000fea000383ffff */
.L_x_1389:
        /* <DEDUP_REMOVED lines=13> */
.L_x_1392:
[----:B------:R-:W-:Y:S01]  /*16e50*/  IMAD.MOV.U32 R45, RZ, RZ, R7 ;  /* 0x000000ffff2d7224 */ /* 0x000fe200078e0007 */
[----:B-1----:R-:W-:Y:S01]  /*16e60*/  MOV R2, 0x2 ;  /* 0x0000000200027802 */ /* 0x002fe20000000f00 */
[----:B------:R-:W-:Y:S01]  /*16e70*/  IMAD.MOV.U32 R44, RZ, RZ, 0x181f ;  /* 0x0000181fff2c7424 */ /* 0x000fe200078e00ff */
[----:B------:R-:W-:Y:S02]  /*16e80*/  MOV R3, 0x16ea0 ;  /* 0x00016ea000037802 */ /* 0x000fe40000000f00 */
[----:B--234-:R-:W-:Y:S05]  /*16e90*/  CALL.REL.NOINC `($__internal_21_$__cuda_sm70_shflsync_idx_p) ;  /* 0x00000d3000007944 */ /* 0x01cfea0003c00000 */
[----:B------:R-:W-:Y:S01]  /*16ea0*/  MOV R10, R44 ;  /* 0x0000002c000a7202 */ /* 0x000fe20000000f00 */
[----:B------:R-:W-:Y:S05]  /*16eb0*/  BRA `(.L_x_1479) ;  /* 0xffffa65000007947 */ /* 0x000fea000383ffff */
.L_x_1393:
[----:B------:R-:W-:Y:S01]  /*16ec0*/  IMAD.MOV.U32 R45, RZ, RZ, R8 ;  /* 0x000000ffff2d7224 */ /* 0x000fe200078e0008 */
[----:B-1----:R-:W-:Y:S01]  /*16ed0*/  MOV R2, 0x2 ;  /* 0x0000000200027802 */ /* 0x002fe20000000f00 */
[----:B------:R-:W-:Y:S01]  /*16ee0*/  IMAD.MOV.U32 R44, RZ, RZ, 0x181f ;  /* 0x0000181fff2c7424 */ /* 0x000fe200078e00ff */
[----:B------:R-:W-:Y:S02]  /*16ef0*/  MOV R3, 0x16f10 ;  /* 0x00016f1000037802 */ /* 0x000fe40000000f00 */
[----:B--234-:R-:W-:Y:S05]  /*16f00*/  CALL.REL.NOINC `($__internal_21_$__cuda_sm70_shflsync_idx_p) ;  /* 0x00000cc000007944 */ /* 0x01cfea0003c00000 */
[----:B------:R-:W-:Y:S01]  /*16f10*/  MOV R0, R44 ;  /* 0x0000002c00007202 */ /* 0x000fe20000000f00 */
[----:B------:R-:W-:Y:S05]  /*16f20*/  BRA `(.L_x_1480) ;  /* 0xffffa60000007947 */ /* 0x000fea000383ffff */
.L_x_1396:
        /* <DEDUP_REMOVED lines=13> */
.L_x_1398:
[----:B------:R-:W-:Y:S01]  /*17000*/  IMAD.MOV.U32 R45, RZ, RZ, R5 ;  /* 0x000000ffff2d7224 */ /* 0x000fe200078e0005 */
[----:B------:R-:W-:Y:S01]  /*17010*/  MOV R2, RZ ;  /* 0x000000ff00027202 */ /* 0x000fe20000000f00 */
[----:B------:R-:W-:Y:S01]  /*17020*/  IMAD.MOV.U32 R44, RZ, RZ, 0x1c1f ;  /* 0x00001c1fff2c7424 */ /* 0x000fe200078e00ff */
[----:B------:R-:W-:Y:S02]  /*17030*/  MOV R3, 0x17050 ;  /* 0x0001705000037802 */ /* 0x000fe40000000f00 */
[----:B------:R-:W-:Y:S05]  /*17040*/  CALL.REL.NOINC `($__internal_21_$__cuda_sm70_shflsync_idx_p) ;  /* 0x00000b8000007944 */ /* 0x000fea0003c00000 */
[----:B------:R-:W-:Y:S01]  /*17050*/  MOV R4, R44 ;  /* 0x0000002c00047202 */ /* 0x000fe20000000f00 */
[----:B------:R-:W-:Y:S05]  /*17060*/  BRA `(.L_x_1482) ;  /* 0xffffa8e000007947 */ /* 0x000fea000383ffff */
.L_x_1399:
[----:B------:R-:W-:Y:S01]  /*17070*/  IMAD.MOV.U32 R45, RZ, RZ, R12 ;  /* 0x000000ffff2d7224 */ /* 0x000fe200078e000c */
[----:B------:R-:W-:Y:S01]  /*17080*/  MOV R2, RZ ;  /* 0x000000ff00027202 */ /* 0x000fe20000000f00 */
[----:B------:R-:W-:Y:S01]  /*17090*/  IMAD.MOV.U32 R44, RZ, RZ, 0x1c1f ;  /* 0x00001c1fff2c7424 */ /* 0x000fe200078e00ff */
[----:B------:R-:W-:Y:S02]  /*170a0*/  MOV R3, 0x170c0 ;  /* 0x000170c000037802 */ /* 0x000fe40000000f00 */
[----:B-12---:R-:W-:Y:S05]  /*170b0*/  CALL.REL.NOINC `($__internal_21_$__cuda_sm70_shflsync_idx_p) ;  /* 0x00000b1000007944 */ /* 0x006fea0003c00000 */
[----:B------:R-:W-:Y:S01]  /*170c0*/  MOV R0, R44 ;  /* 0x0000002c00007202 */ /* 0x000fe20000000f00 */
[----:B------:R-:W-:Y:S05]  /*170d0*/  BRA `(.L_x_1483) ;  /* 0xffffa89000007947 */ /* 0x000fea000383ffff */
.L_x_1402:
[----:B------:R-:W-:Y:S01]  /*170e0*/  IMAD.MOV.U32 R45, RZ, RZ, R5 ;  /* 0x000000ffff2d7224 */ /* 0x000fe200078e0005 */
[----:B--2---:R-:W-:Y:S01]  /*170f0*/  MOV R2, 0x1 ;  /* 0x0000000100027802 */ /* 0x004fe20000000f00 */
[----:B------:R-:W-:Y:S01]  /*17100*/  IMAD.MOV.U32 R44, RZ, RZ, 0x1c1f ;  /* 0x00001c1fff2c7424 */ /* 0x000fe200078e00ff */
[----:B------:R-:W-:-:S02]  /*17110*/  MOV R3, 0x17130 ;  /* 0x0001713000037802 */ /* 0x000fc40000000f00 */
[----:B-1-34-:R-:W-:Y:S05]  /*17120*/  CALL.REL.NOINC `($__internal_21_$__cuda_sm70_shflsync_idx_p) ;  /* 0x00000aa000007944 */ /* 0x01afea0003c00000 */
        /* <DEDUP_REMOVED lines=8> */
.L_x_1406:
[----:B------:R-:W-:Y:S01]  /*171b0*/  IMAD.MOV.U32 R45, RZ, RZ, R7 ;  /* 0x000000ffff2d7224 */ /* 0x000fe200078e0007 */
[----:B------:R-:W-:Y:S01]  /*171c0*/  MOV R2, RZ ;  /* 0x000000ff00027202 */ /* 0x000fe20000000f00 */
[----:B------:R-:W-:Y:S01]  /*171d0*/  IMAD.MOV.U32 R44, RZ, RZ, 0x181f ;  /* 0x0000181fff2c7424 */ /* 0x000fe200078e00ff */
[----:B------:R-:W-:Y:S02]  /*171e0*/  MOV R3, 0x17200 ;  /* 0x0001720000037802 */ /* 0x000fe40000000f00 */
[----:B------:R-:W-:Y:S05]  /*171f0*/  CALL.REL.NOINC `($__internal_21_$__cuda_sm70_shflsync_idx_p) ;  /* 0x000009d000007944 */ /* 0x000fea0003c00000 */
[----:B------:R-:W-:Y:S01]  /*17200*/  MOV R9, R44 ;  /* 0x0000002c00097202 */ /* 0x000fe20000000f00 */
[----:B------:R-:W-:Y:S05]  /*17210*/  BRA `(.L_x_1485) ;  /* 0xffffbb5000007947 */ /* 0x000fea000383ffff */
.L_x_1407:
[----:B------:R-:W-:Y:S01]  /*17220*/  IMAD.MOV.U32 R45, RZ, RZ, R10 ;  /* 0x000000ffff2d7224 */ /* 0x000fe200078e000a */
[----:B------:R-:W-:Y:S01]  /*17230*/  MOV R2, RZ ;  /* 0x000000ff00027202 */ /* 0x000fe20000000f00 */
[----:B------:R-:W-:Y:S01]  /*17240*/  IMAD.MOV.U32 R44, RZ, RZ, 0x181f ;  /* 0x0000181fff2c7424 */ /* 0x000fe200078e00ff */
[----:B------:R-:W-:Y:S02]  /*17250*/  MOV R3, 0x17270 ;  /* 0x0001727000037802 */ /* 0x000fe40000000f00 */
[----:B-12---:R-:W-:Y:S05]  /*17260*/  CALL.REL.NOINC `($__internal_21_$__cuda_sm70_shflsync_idx_p) ;  /* 0x0000096000007944 */ /* 0x006fea0003c00000 */
[----:B------:R-:W-:Y:S01]  /*17270*/  MOV R0, R44 ;  /* 0x0000002c00007202 */ /* 0x000fe20000000f00 */
[----:B------:R-:W-:Y:S05]  /*17280*/  BRA `(.L_x_1486) ;  /* 0xffffbb0000007947 */ /* 0x000fea000383ffff */
.L_x_1410:
        /* <DEDUP_REMOVED lines=13> */
.L_x_1413:
[----:B------:R-:W-:Y:S01]  /*17360*/  IMAD.MOV.U32 R45, RZ, RZ, R7 ;  /* 0x000000ffff2d7224 */ /* 0x000fe200078e0007 */
[----:B-1----:R-:W-:Y:S01]  /*17370*/  MOV R2, 0x2 ;  /* 0x0000000200027802 */ /* 0x002fe20000000f00 */
[----:B------:R-:W-:Y:S01]  /*17380*/  IMAD.MOV.U32 R44, RZ, RZ, 0x181f ;  /* 0x0000181fff2c7424 */ /* 0x000fe200078e00ff */
[----:B------:R-:W-:Y:S02]  /*17390*/  MOV R3, 0x173b0 ;  /* 0x000173b000037802 */ /* 0x000fe40000000f00 */
[----:B--234-:R-:W-:Y:S05]  /*173a0*/  CALL.REL.NOINC `($__internal_21_$__cuda_sm70_shflsync_idx_p) ;  /* 0x0000082000007944 */ /* 0x01cfea0003c00000 */
[----:B------:R-:W-:Y:S01]  /*173b0*/  MOV R9, R44 ;  /* 0x0000002c00097202 */ /* 0x000fe20000000f00 */
[----:B------:R-:W-:Y:S05]  /*173c0*/  BRA `(.L_x_1488) ;  /* 0xffffbc5000007947 */ /* 0x000fea000383ffff */
.L_x_1414:
[----:B------:R-:W-:Y:S01]  /*173d0*/  IMAD.MOV.U32 R45, RZ, RZ, R10 ;  /* 0x000000ffff2d7224 */ /* 0x000fe200078e000a */
[----:B-1----:R-:W-:Y:S01]  /*173e0*/  MOV R2, 0x2 ;  /* 0x0000000200027802 */ /* 0x002fe20000000f00 */
[----:B------:R-:W-:Y:S01]  /*173f0*/  IMAD.MOV.U32 R44, RZ, RZ, 0x181f ;  /* 0x0000181fff2c7424 */ /* 0x000fe200078e00ff */
[----:B------:R-:W-:Y:S02]  /*17400*/  MOV R3, 0x17420 ;  /* 0x0001742000037802 */ /* 0x000fe40000000f00 */
[----:B--234-:R-:W-:Y:S05]  /*17410*/  CALL.REL.NOINC `($__internal_21_$__cuda_sm70_shflsync_idx_p) ;  /* 0x000007b000007944 */ /* 0x01cfea0003c00000 */
[----:B------:R-:W-:Y:S01]  /*17420*/  MOV R0, R44 ;  /* 0x0000002c00007202 */ /* 0x000fe20000000f00 */
[----:B------:R-:W-:Y:S05]  /*17430*/  BRA `(.L_x_1489) ;  /* 0xffffbc0000007947 */ /* 0x000fea000383ffff */
.L_x_1417:
        /* <DEDUP_REMOVED lines=13> */
.L_x_1419:
[----:B------:R-:W-:Y:S01]  /*17510*/  IMAD.MOV.U32 R45, RZ, RZ, R62 ;  /* 0x000000ffff2d7224 */ /* 0x000fe200078e003e */
[----:B------:R-:W-:Y:S01]  /*17520*/  MOV R2, RZ ;  /* 0x000000ff00027202 */ /* 0x000fe20000000f00 */
[----:B------:R-:W-:Y:S01]  /*17530*/  IMAD.MOV.U32 R44, RZ, RZ, 0x1f ;  /* 0x0000001fff2c7424 */ /* 0x000fe200078e00ff */
[----:B------:R-:W-:Y:S02]  /*17540*/  MOV R3, 0x17560 ;  /* 0x0001756000037802 */ /* 0x000fe40000000f00 */
[----:B------:R-:W-:Y:S05]  /*17550*/  CALL.REL.NOINC `($__internal_21_$__cuda_sm70_shflsync_idx_p) ;  /* 0x0000067000007944 */ /* 0x000fea0003c00000 */
[----:B------:R-:W-:Y:S01]  /*17560*/  MOV R9, R44 ;  /* 0x0000002c00097202 */ /* 0x000fe20000000f00 */
[----:B------:R-:W-:Y:S05]  /*17570*/  BRA `(.L_x_1491) ;  /* 0xffffbdb000007947 */ /* 0x000fea000383ffff */
.L_x_1420:
[----:B------:R-:W-:Y:S01]  /*17580*/  IMAD.MOV.U32 R45, RZ, RZ, R62 ;  /* 0x000000ffff2d7224 */ /* 0x000fe200078e003e */
[----:B------:R-:W-:Y:S01]  /*17590*/  MOV R2, 0x1 ;  /* 0x0000000100027802 */ /* 0x000fe20000000f00 */
[----:B------:R-:W-:Y:S01]  /*175a0*/  IMAD.MOV.U32 R44, RZ, RZ, 0x1f ;  /* 0x0000001fff2c7424 */ /* 0x000fe200078e00ff */
[----:B------:R-:W-:Y:S02]  /*175b0*/  MOV R3, 0x175d0 ;  /* 0x000175d000037802 */ /* 0x000fe40000000f00 */
[----:B-12---:R-:W-:Y:S05]  /*175c0*/  CALL.REL.NOINC `($__internal_21_$__cuda_sm70_shflsync_idx_p) ;  /* 0x0000060000007944 */ /* 0x006fea0003c00000 */
[----:B------:R-:W-:Y:S01]  /*175d0*/  MOV R8, R44 ;  /* 0x0000002c00087202 */ /* 0x000fe20000000f00 */
[----:B------:R-:W-:Y:S05]  /*175e0*/  BRA `(.L_x_1492) ;  /* 0xffffbd6000007947 */ /* 0x000fea000383ffff */
.L_x_1421:
[----:B------:R-:W-:Y:S02]  /*175f0*/  MOV R2, 0x1 ;  /* 0x0000000100027802 */ /* 0x000fe40000000f00 */
[----:B------:R-:W-:-:S02]  /*17600*/  MOV R3, 0x17620 ;  /* 0x0001762000037802 */ /* 0x000fc40000000f00 */
[----:B-1234-:R-:W-:Y:S05]  /*17610*/  CALL.REL.NOINC `($__internal_22_$__cuda_sm70_shflsync_up_p) ;  /* 0x0000061000007944 */ /* 0x01efea0003c00000 */
[----:B------:R-:W-:Y:S05]  /*17620*/  BRA `(.L_x_1493) ;  /* 0xffffbe5000007947 */ /* 0x000fea000383ffff */
.L_x_1422:
[----:B------:R-:W-:Y:S02]  /*17630*/  MOV R2, 0x2 ;  /* 0x0000000200027802 */ /* 0x000fe40000000f00 */
[----:B------:R-:W-:-:S02]  /*17640*/  MOV R3, 0x17660 ;  /* 0x0001766000037802 */ /* 0x000fc40000000f00 */
[----:B--2-4-:R-:W-:Y:S05]  /*17650*/  CALL.REL.NOINC `($__internal_22_$__cuda_sm70_shflsync_up_p) ;  /* 0x000005d000007944 */ /* 0x014fea0003c00000 */
        /* <DEDUP_REMOVED lines=24> */
.L_x_1426:
[----:B------:R-:W-:Y:S02]  /*177e0*/  MOV R2, 0x1 ;  /* 0x0000000100027802 */ /* 0x000fe40000000f00 */
[----:B------:R-:W-:Y:S02]  /*177f0*/  MOV R3, 0x17810 ;  /* 0x0001781000037802 */ /* 0x000fe40000000f00 */
[----:B------:R-:W-:Y:S05]  /*17800*/  CALL.REL.NOINC `($__internal_22_$__cuda_sm70_shflsync_up_p) ;  /* 0x0000042000007944 */ /* 0x000fea0003c00000 */
[----:B------:R-:W-:Y:S01]  /*17810*/  MOV R2, R4 ;  /* 0x0000000400027202 */ /* 0x000fe20000000f00 */
[----:B------:R-:W-:Y:S05]  /*17820*/  BRA `(.L_x_1495) ;  /* 0xffffbeb000007947 */ /* 0x000fea000383ffff */
.L_x_1427:
        /* <DEDUP_REMOVED lines=27> */
.L_x_1429:
[----:B------:R-:W-:Y:S02]  /*179e0*/  SEL R0, RZ, 0x1, P0 ;  /* 0x00000001ff007807 */ /* 0x000fe40000000000 */
[----:B------:R-:W-:Y:S02]  /*179f0*/  MOV R2, 0x17a10 ;  /* 0x00017a1000027802 */ /* 0x000fe40000000f00 */
[----:B-1----:R-:W-:Y:S05]  /*17a00*/  CALL.REL.NOINC `($__internal_23_$__cuda_sm70_votesync_ballot) ;  /* 0x0000029000007944 */ /* 0x002fea0003c00000 */
[----:B------:R-:W-:Y:S01]  /*17a10*/  MOV R5, R0 ;  /* 0x0000000000057202 */ /* 0x000fe20000000f00 */
[----:B------:R-:W-:Y:S05]  /*17a20*/  BRA `(.L_x_1497) ;  /* 0xffffbe4000007947 */ /* 0x000fea000383ffff */
.L_x_1430:
[----:B------:R-:W-:Y:S01]  /*17a30*/  IMAD.MOV.U32 R45, RZ, RZ, R6 ;  /* 0x000000ffff2d7224 */ /* 0x000fe200078e0006 */
[----:B--2---:R-:W-:Y:S01]  /*17a40*/  MOV R2, R0 ;  /* 0x0000000000027202 */ /* 0x004fe20000000f00 */
[----:B------:R-:W-:Y:S01]  /*17a50*/  IMAD.MOV.U32 R44, RZ, RZ, 0x1f ;  /* 0x0000001fff2c7424 */ /* 0x000fe200078e00ff */
[----:B------:R-:W-:Y:S02]  /*17a60*/  MOV R3, 0x17a80 ;  /* 0x00017a8000037802 */ /* 0x000fe40000000f00 */
[----:B-1----:R-:W-:Y:S05]  /*17a70*/  CALL.REL.NOINC `($__internal_21_$__cuda_sm70_shflsync_idx_p) ;  /* 0x0000015000007944 */ /* 0x002fea0003c00000 */
[----:B------:R-:W-:Y:S01]  /*17a80*/  IMAD.MOV.U32 R10, RZ, RZ, R44 ;  /* 0x000000ffff0a7224 */ /* 0x000fe200078e002c */
[----:B------:R-:W-:Y:S01]  /*17a90*/  MOV R2, R0 ;  /* 0x0000000000027202 */ /* 0x000fe20000000f00 */
[----:B------:R-:W-:Y:S01]  /*17aa0*/  IMAD.MOV.U32 R45, RZ, RZ, R7 ;  /* 0x000000ffff2d7224 */ /* 0x000fe200078e0007 */
[----:B------:R-:W-:-:S02]  /*17ab0*/  MOV R44, 0x1f ;  /* 0x0000001f002c7802 */ /* 0x000fc40000000f00 */
[----:B------:R-:W-:Y:S02]  /*17ac0*/  MOV R3, 0x17ae0 ;  /* 0x00017ae000037802 */ /* 0x000fe40000000f00 */
[----:B------:R-:W-:Y:S05]  /*17ad0*/  CALL.REL.NOINC `($__internal_21_$__cuda_sm70_shflsync_idx_p) ;  /* 0x000000f000007944 */ /* 0x000fea0003c00000 */
[----:B------:R-:W-:Y:S01]  /*17ae0*/  MOV R7, R44 ;  /* 0x0000002c00077202 */ /* 0x000fe20000000f00 */
[----:B------:R-:W-:Y:S05]  /*17af0*/  BRA `(.L_x_1498) ;  /* 0xffffbde000007947 */ /* 0x000fea000383ffff */
.L_x_1433:
[----:B------:R-:W-:Y:S01]  /*17b00*/  IMAD.MOV.U32 R45, RZ, RZ, R4 ;  /* 0x000000ffff2d7224 */ /* 0x000fe200078e0004 */
[----:B--2---:R-:W-:Y:S01]  /*17b10*/  MOV R2, R0 ;  /* 0x0000000000027202 */ /* 0x004fe20000000f00 */
[----:B------:R-:W-:Y:S01]  /*17b20*/  IMAD.MOV.U32 R44, RZ, RZ, 0x1f ;  /* 0x0000001fff2c7424 */ /* 0x000fe200078e00ff */
[----:B------:R-:W-:Y:S02]  /*17b30*/  MOV R3, 0x17b50 ;  /* 0x00017b5000037802 */ /* 0x000fe40000000f00 */
[----:B-1--4-:R-:W-:Y:S05]  /*17b40*/  CALL.REL.NOINC `($__internal_21_$__cuda_sm70_shflsync_idx_p) ;  /* 0x0000008000007944 */ /* 0x012fea0003c00000 */
[----:B------:R-:W-:Y:S01]  /*17b50*/  MOV R11, R44 ;  /* 0x0000002c000b7202 */ /* 0x000fe20000000f00 */
[----:B------:R-:W-:Y:S05]  /*17b60*/  BRA `(.L_x_1432) ;  /* 0xffffbdd000007947 */ /* 0x000fea000383ffff */
        .weak           $__internal_20_$__cuda_sm70_shflsync_bfly_p
        .type           $__internal_20_$__cuda_sm70_shflsync_bfly_p,@function
        .size           $__internal_20_$__cuda_sm70_shflsync_bfly_p,($__internal_21_$__cuda_sm70_shflsync_idx_p - $__internal_20_$__cuda_sm70_shflsync_bfly_p)
$__internal_20_$__cuda_sm70_shflsync_bfly_p:
[----:B------:R-:W-:Y:S02]  /*17b70*/  MOV R214, 0xffffffff ;  /* 0xffffffff00d67802 */ /* 0x000fe40000000f00 */
[----:B------:R-:W-:Y:S02]  /*17b80*/  MOV R3, 0x1f ;  /* 0x0000001f00037802 */ /* 0x000fe40000000f00 */
[----:B------:R-:W-:Y:S04]  /*17b90*/  WARPSYNC R214 ;  /* 0x000000d600007348 */ /* 0x000fe80003800000 */
[----:B------:R1:W2:Y:S02]  /*17ba0*/  SHFL.BFLY PT, R0, R4, R0, R3 ;  /* 0x0c00000004007389 */ /* 0x0002a400000e0003 */
[----:B-1----:R-:W-:-:S04]  /*17bb0*/  MOV R3, 0x0 ;  /* 0x0000000000037802 */ /* 0x002fc80000000f00 */
[----:B--2---:R-:W-:Y:S05]  /*17bc0*/  RET.REL.NODEC R2 `(_ZN7cutlass13device_kernelIN5flash19enable_sm80_to_sm89INS1_16FlashAttnFwdSm80INS1_25CollectiveMainloopFwdSm80ILi8ELi1ELb1EN4cute5tupleIJNS5_1CILi128EEENS7_ILi112EEES8_EEELi128ENS_10bfloat16_tEfNS_4arch4Sm80ELb1ELb0ELb1ELb1ELb1ELb0ELb1ELb1EEENS1_21CollectiveEpilogueFwdINS6_IJS8_S8_S9_EEENS6_IJNS7_ILi1EEESH_SH_EEESB_SD_Li256ELb1ELb1ELb1ELb0EEENS1_36VarlenDynamicPersistentTileSchedulerILi128ELi112ELi256ELi256ELb1ELb1ELb0ELb1ELb1ELb1EEEEEEEEEvNT_6ParamsE) ;  /* 0xfffe843002007950 */ /* 0x004fea0003c3ffff */
        .weak           $__internal_21_$__cuda_sm70_shflsync_idx_p
        .type           $__internal_21_$__cuda_sm70_shflsync_idx_p,@function
        .size           $__internal_21_$__cuda_sm70_shflsync_idx_p,($__internal_22_$__cuda_sm70_shflsync_up_p - $__internal_21_$__cuda_sm70_shflsync_idx_p)
$__internal_21_$__cuda_sm70_shflsync_idx_p:
[----:B------:R-:W-:-:S04]  /*17bd0*/  MOV R225, 0xffffffff ;  /* 0xffffffff00e17802 */ /* 0x000fc80000000f00 */
[----:B------:R-:W-:Y:S04]  /*17be0*/  WARPSYNC R225 ;  /* 0x000000e100007348 */ /* 0x000fe80003800000 */
[----:B------:R1:W2:Y:S02]  /*17bf0*/  SHFL.IDX PT, R44, R45, R2, R44 ;  /* 0x000000022d2c7389 */ /* 0x0002a400000e002c */
[----:B-1----:R-:W-:Y:S02]  /*17c00*/  MOV R2, R3 ;  /* 0x0000000300027202 */ /* 0x002fe40000000f00 */
[----:B------:R-:W-:-:S04]  /*17c10*/  MOV R3, 0x0 ;  /* 0x0000000000037802 */ /* 0x000fc80000000f00 */
[----:B--2---:R-:W-:Y:S05]  /*17c20*/  RET.REL.NODEC R2 `(_ZN7cutlass13device_kernelIN5flash19enable_sm80_to_sm89INS1_16FlashAttnFwdSm80INS1_25CollectiveMainloopFwdSm80ILi8ELi1ELb1EN4cute5tupleIJNS5_1CILi128EEENS7_ILi112EEES8_EEELi128ENS_10bfloat16_tEfNS_4arch4Sm80ELb1ELb0ELb1ELb1ELb1ELb0ELb1ELb1EEENS1_21CollectiveEpilogueFwdINS6_IJS8_S8_S9_EEENS6_IJNS7_ILi1EEESH_SH_EEESB_SD_Li256ELb1ELb1ELb1ELb0EEENS1_36VarlenDynamicPersistentTileSchedulerILi128ELi112ELi256ELi256ELb1ELb1ELb0ELb1ELb1ELb1EEEEEEEEEvNT_6ParamsE) ;  /* 0xfffe83d002007950 */ /* 0x004fea0003c3ffff */
        .weak           $__internal_22_$__cuda_sm70_shflsync_up_p
        .type           $__internal_22_$__cuda_sm70_shflsync_up_p,@function
        .size           $__internal_22_$__cuda_sm70_shflsync_up_p,($__internal_23_$__cuda_sm70_votesync_ballot - $__internal_22_$__cuda_sm70_shflsync_up_p)
$__internal_22_$__cuda_sm70_shflsync_up_p:
[----:B------:R-:W-:Y:S02]  /*17c30*/  IMAD.MOV.U32 R4, RZ, RZ, RZ ;  /* 0x000000ffff047224 */ /* 0x000fe400078e00ff */
[----:B------:R-:W-:-:S04]  /*17c40*/  IMAD.MOV.U32 R10, RZ, RZ, -0x1 ;  /* 0xffffffffff0a7424 */ /* 0x000fc800078e00ff */
[----:B------:R-:W-:Y:S04]  /*17c50*/  WARPSYNC R10 ;  /* 0x0000000a00007348 */ /* 0x000fe80003800000 */
[----:B------:R1:W2:Y:S02]  /*17c60*/  SHFL.UP PT, R4, R0, R2, R4 ;  /* 0x0400000200047389 */ /* 0x0002a400000e0004 */
[----:B-1----:R-:W-:Y:S02]  /*17c70*/  MOV R2, R3 ;  /* 0x0000000300027202 */ /* 0x002fe40000000f00 */
[----:B------:R-:W-:-:S04]  /*17c80*/  MOV R3, 0x0 ;  /* 0x0000000000037802 */ /* 0x000fc80000000f00 */
[----:B--2---:R-:W-:Y:S05]  /*17c90*/  RET.REL.NODEC R2 `(_ZN7cutlass13device_kernelIN5flash19enable_sm80_to_sm89INS1_16FlashAttnFwdSm80INS1_25CollectiveMainloopFwdSm80ILi8ELi1ELb1EN4cute5tupleIJNS5_1CILi128EEENS7_ILi112EEES8_EEELi128ENS_10bfloat16_tEfNS_4arch4Sm80ELb1ELb0ELb1ELb1ELb1ELb0ELb1ELb1EEENS1_21CollectiveEpilogueFwdINS6_IJS8_S8_S9_EEENS6_IJNS7_ILi1EEESH_SH_EEESB_SD_Li256ELb1ELb1ELb1ELb0EEENS1_36VarlenDynamicPersistentTileSchedulerILi128ELi112ELi256ELi256ELb1ELb1ELb0ELb1ELb1ELb1EEEEEEEEEvNT_6ParamsE) ;  /* 0xfffe836002007950 */ /* 0x004fea0003c3ffff */
        .weak           $__internal_23_$__cuda_sm70_votesync_ballot
        .type           $__internal_23_$__cuda_sm70_votesync_ballot,@function
        .size           $__internal_23_$__cuda_sm70_votesync_ballot,(.L_x_3598 - $__internal_23_$__cuda_sm70_votesync_ballot)
$__internal_23_$__cuda_sm70_votesync_ballot:
[----:B------:R-:W-:Y:S01]  /*17ca0*/  ISETP.NE.U32.AND P0, PT, R0, 0x1, PT ;  /* 0x000000010000780c */ /* 0x000fe20003f05070 */
[----:B------:R-:W-:-:S04]  /*17cb0*/  IMAD.MOV.U32 R3, RZ, RZ, -0x1 ;  /* 0xffffffffff037424 */ /* 0x000fc800078e00ff */
[----:B------:R-:W-:Y:S08]  /*17cc0*/  WARPSYNC R3 ;  /* 0x0000000300007348 */ /* 0x000ff00003800000 */
[----:B------:R-:W-:-:S04]  /*17cd0*/  VOTE.ANY R0, PT, !P0 ;  /* 0x0000000000007806 */ /* 0x000fc800040e0100 */
[----:B------:R-:W-:Y:S01]  /*17ce0*/  LOP3.LUT R0, R0, R3, RZ, 0xc0, !PT ;  /* 0x0000000300007212 */ /* 0x000fe200078ec0ff */
[----:B------:R-:W-:-:S04]  /*17cf0*/  IMAD.MOV.U32 R3, RZ, RZ, 0x0 ;  /* 0x00000000ff037424 */ /* 0x000fc800078e00ff */
[----:B------:R-:W-:Y:S05]  /*17d00*/  RET.REL.NODEC R2 `(_ZN7cutlass13device_kernelIN5flash19enable_sm80_to_sm89INS1_16FlashAttnFwdSm80INS1_25CollectiveMainloopFwdSm80ILi8ELi1ELb1EN4cute5tupleIJNS5_1CILi128EEENS7_ILi112EEES8_EEELi128ENS_10bfloat16_tEfNS_4arch4Sm80ELb1ELb0ELb1ELb1ELb1ELb0ELb1ELb1EEENS1_21CollectiveEpilogueFwdINS6_IJS8_S8_S9_EEENS6_IJNS7_ILi1EEESH_SH_EEESB_SD_Li256ELb1ELb1ELb1ELb0EEENS1_36VarlenDynamicPersistentTileSchedulerILi128ELi112ELi256ELi256ELb1ELb1ELb0ELb1ELb1ELb1EEEEEEEEEvNT_6ParamsE) ;  /* 0xfffe82f002007950 */ /* 0x000fea0003c3ffff */
.L_x_1499:
        /* <DEDUP_REMOVED lines=15> */
.L_x_3598:


//--------------------- .text._ZN7cutlass13device_kernelIN5flash19enable_sm80_to_sm89INS1_16FlashAttnFwdSm80INS1_25CollectiveMainloopFwdSm80ILi8ELi1ELb1EN4cute5tupleIJNS5_1CILi128EEENS7_ILi112EEES8_EEELi128ENS_10bfloat16_tEfNS_4arch4Sm80ELb1ELb0ELb1ELb1ELb1ELb1ELb1ELb1EEENS1_21CollectiveEpilogueFwdINS6_IJS8_S8_S9_EEENS6_IJNS7_ILi1EEESH_SH_EEESB_SD_Li256ELb1ELb1ELb1ELb0EEENS1_36VarlenDynamicPersistentTileSchedulerILi128ELi112ELi256ELi256ELb1ELb1ELb0ELb1ELb1ELb1EEEEEEEEEvNT_6ParamsE --------------------------
	.section	.text._ZN7cutlass13device_kernelIN5flash19enable_sm80_to_sm89INS1_16FlashAttnFwdSm80INS1_25CollectiveMainloopFwdSm80ILi8ELi1ELb1EN4cute5tupleIJNS5_1CILi128EEENS7_ILi112EEES8_EEELi128ENS_10bfloat16_tEfNS_4arch4Sm80ELb1ELb0ELb1ELb1ELb1ELb1ELb1ELb1EEENS1_21CollectiveEpilogueFwdINS6_IJS8_S8_S9_EEENS6_IJNS7_ILi1EEESH_SH_EEESB_SD_Li256ELb1ELb1ELb1ELb0EEENS1_36VarlenDynamicPersistentTileSchedulerILi128ELi112ELi256ELi256ELb1ELb1ELb0ELb1ELb1ELb1EEEEEEEEEvNT_6ParamsE,"ax",@progbits
	.sectioninfo	@"SHI_REGISTERS=255"
	.align	128
.text._ZN7cutlass13device_kernelIN5flash19enable_sm80_to_sm89INS1_16FlashAttnFwdSm80INS1_25CollectiveMainloopFwdSm80ILi8ELi1ELb1EN4cute5tupleIJNS5_1CILi128EEENS7_ILi112EEES8_EEELi128ENS_10bfloat16_tEfNS_4arch4Sm80ELb1ELb0ELb1ELb1ELb1ELb1ELb1ELb1EEENS1_21CollectiveEpilogueFwdINS6_IJS8_S8_S9_EEENS6_IJNS7_ILi1EEESH_SH_EEESB_SD_Li256ELb1ELb1ELb1ELb0EEENS1_36VarlenDynamicPersistentTileSchedulerILi128ELi112ELi256ELi256ELb1ELb1ELb0ELb1ELb1ELb1EEEEEEEEEvNT_6ParamsE:
        .type           _ZN7cutlass13device_kernelIN5flash19enable_sm80_to_sm89INS1_16FlashAttnFwdSm80INS1_25CollectiveMainloopFwdSm80ILi8ELi1ELb1EN4cute5tupleIJNS5_1CILi128EEENS7_ILi112EEES8_EEELi128ENS_10bfloat16_tEfNS_4arch4Sm80ELb1ELb0ELb1ELb1ELb1ELb1ELb1ELb1EEENS1_21CollectiveEpilogueFwdINS6_IJS8_S8_S9_EEENS6_IJNS7_ILi1EEESH_SH_EEESB_SD_Li256ELb1ELb1ELb1ELb0EEENS1_36VarlenDynamicPersistentTileSchedulerILi128ELi112ELi256ELi256ELb1ELb1ELb0ELb1ELb1ELb1EEEEEEEEEvNT_6ParamsE,@function
        .size           _ZN7cutlass13device_kernelIN5flash19enable_sm80_to_sm89INS1_16FlashAttnFwdSm80INS1_25CollectiveMainloopFwdSm80ILi8ELi1ELb1EN4cute5tupleIJNS5_1CILi128EEENS7_ILi112EEES8_EEELi128ENS_10bfloat16_tEfNS_4arch4Sm80ELb1ELb0ELb1ELb1ELb1ELb1ELb1ELb1EEENS1_21CollectiveEpilogueFwdINS6_IJS8_S8_S9_EEENS6_IJNS7_ILi1EEESH_SH_EEESB_SD_Li256ELb1ELb1ELb1ELb0EEENS1_36VarlenDynamicPersistentTileSchedulerILi128ELi112ELi256ELi256ELb1ELb1ELb0ELb1ELb1ELb1EEEEEEEEEvNT_6ParamsE,(.L_x_3603 - _ZN7cutlass13device_kernelIN5flash19enable_sm80_to_sm89INS1_16FlashAttnFwdSm80INS1_25CollectiveMainloopFwdSm80ILi8ELi1ELb1EN4cute5tupleIJNS5_1CILi128EEENS7_ILi112EEES8_EEELi128ENS_10bfloat16_tEfNS_4arch4Sm80ELb1ELb0ELb1ELb1ELb1ELb1ELb1ELb1EEENS1_21CollectiveEpilogueFwdINS6_IJS8_S8_S9_EEENS6_IJNS7_ILi1EEESH_SH_EEESB_SD_Li256ELb1ELb1ELb1ELb0EEENS1_36VarlenDynamicPersistentTileSchedulerILi128ELi112ELi256ELi256ELb1ELb1ELb0ELb1ELb1ELb1EEEEEEEEEvNT_6ParamsE)
        .other          _ZN7cutlass13device_kernelIN5flash19enable_sm80_to_sm89INS1_16FlashAttnFwdSm80INS1_25CollectiveMainloopFwdSm80ILi8ELi1ELb1EN4cute5tupleIJNS5_1CILi128EEENS7_ILi112EEES8_EEELi128ENS_10bfloat16_tEfNS_4arch4Sm80ELb1ELb0ELb1ELb1ELb1ELb1ELb1ELb1EEENS1_21CollectiveEpilogueFwdINS6_IJS8_S8_S9_EEENS6_IJNS7_ILi1EEESH_SH_EEESB_SD_Li256ELb1ELb1ELb1ELb0EEENS1_36VarlenDynamicPersistentTileSchedulerILi128ELi112ELi256ELi256ELb1ELb1ELb0ELb1ELb1ELb1EEEEEEEEEvNT_6ParamsE,@"STO_CUDA_ENTRY STV_DEFAULT"
_ZN7cutlass13device_kernelIN5flash19enable_sm80_to_sm89INS1_16FlashAttnFwdSm80INS1_25CollectiveMainloopFwdSm80ILi8ELi1ELb1EN4cute5tupleIJNS5_1CILi128EEENS7_ILi112EEES8_EEELi128ENS_10bfloat16_tEfNS_4arch4Sm80ELb1ELb0ELb1ELb1ELb1ELb1ELb1ELb1EEENS1_21CollectiveEpilogueFwdINS6_IJS8_S8_S9_EEENS6_IJNS7_ILi1EEESH_SH_EEESB_SD_Li256ELb1ELb1ELb1ELb0EEENS1_36VarlenDynamicPersistentTileSchedulerILi128ELi112ELi256ELi256ELb1ELb1ELb0ELb1ELb1ELb1EEEEEEEEEvNT_6ParamsE:
        /* <DEDUP_REMOVED lines=54> */
.L_x_1505:
        /* <DEDUP_REMOVED lines=16> */
.L_x_1724:
        /* <DEDUP_REMOVED lines=16> */
.L_x_1725:
[----:B--2---:R-:W-:-:S05]  /*0560*/  IMAD R0, R0, c[0x0][0x538], RZ ;  /* 0x00014e0000007a24 */ /* 0x004fca00078e02ff */
[----:B------:R-:W-:-:S04]  /*0570*/  IADD3 R7, R0, R7, RZ ;  /* 0x0000000700077210 */ /* 0x000fc80007ffe0ff */
[----:B------:R-:W-:-:S13]  /*0580*/  ISETP.GT.AND P0, PT, R7, UR4, PT ;  /* 0x0000000407007c0c */ /* 0x000fda000bf04270 */
[----:B-1----:R-:W-:Y:S05]  /*0590*/  @!P0 BRA `(.L_x_1505) ;  /* 0xfffffdc000008947 */ /* 0x002fea000383ffff */
.L_x_1501:
[----:B------:R-:W-:-:S05]  /*05a0*/  IADD3 R7, -R0, R7, RZ ;  /* 0x0000000700077210 */ /* 0x000fca0007ffe1ff */
[----:B------:R-:W-:-:S05]  /*05b0*/  IMAD R0, R4, c[0x0][0x538], R7 ;  /* 0x00014e0004007a24 */ /* 0x000fca00078e0207 */
[----:B------:R-:W-:Y:S01]  /*05c0*/  ISETP.GT.AND P0, PT, R0, UR4, PT ;  /* 0x0000000400007c0c */ /* 0x000fe2000bf04270 */
[----:B------:R-:W-:-:S12]  /*05d0*/  BRA.DIV ~URZ, `(.L_x_1506) ;  /* 0x000206427f007947 */ /* 0x000fd8000b800000 */
[----:B------:R-:W-:-:S04]  /*05e0*/  VOTE.ANY R15, PT, !P0 ;  /* 0x00000000000f7806 */ /* 0x000fc800040e0100 */
.L_x_1726:
[----:B------:R-:W1:Y:S02]  /*05f0*/  POPC R0, R15 ;  /* 0x0000000f00007309 */ /* 0x000e640000000000 */
[----:B-1----:R-:W-:-:S05]  /*0600*/  IADD3 R2, R0, R6, RZ ;  /* 0x0000000600027210 */ /* 0x002fca0007ffe0ff */
[----:B------:R1:W-:Y:S01]  /*0610*/  STL [R1+0x5c], R2 ;  /* 0x00005c0201007387 */ /* 0x0003e20000100800 */
[----:B------:R-:W-:Y:S05]  /*0620*/  BRA.DIV ~URZ, `(.L_x_1507) ;  /* 0x000206327f007947 */ /* 0x000fea000b800000 */
[----:B------:R2:W3:Y:S01]  /*0630*/  SHFL.IDX PT, R12, R9, R0, 0x1f ;  /* 0x00001f00090c7589 */ /* 0x0004e200000e0000 */
[----:B------:R-:W-:-:S03]  /*0640*/  MOV R5, RZ ;  /* 0x000000ff00057202 */ /* 0x000fc60000000f00 */
[----:B------:R2:W4:Y:S04]  /*0650*/  SHFL.IDX PT, R9, R8, R0, 0x1f ;  /* 0x00001f0008097589 */ /* 0x00052800000e0000 */
.L_x_1727:
[----:B------:R-:W-:Y:S01]  /*0660*/  ISETP.NE.AND P0, PT, R15, RZ, PT ;  /* 0x000000ff0f00720c */ /* 0x000fe20003f05270 */
[----:B------:R-:W-:-:S12]  /*0670*/  BSSY B0, `(.L_x_1508) ;  /* 0x0000005000007945 */ /* 0x000fd80003800000 */
[----:B------:R-:W-:Y:S05]  /*0680*/  @!P0 BRA `(.L_x_1509) ;  /* 0x0000003000008947 */ /* 0x000fea0003800000 */
[----:B--2---:R-:W-:Y:S01]  /*0690*/  IADD3 R0, R0, -0x1, RZ ;  /* 0xffffffff00007810 */ /* 0x004fe20007ffe0ff */
[----:B------:R-:W-:Y:S05]  /*06a0*/  BRA.DIV ~URZ, `(.L_x_1510) ;  /* 0x000206927f007947 */ /* 0x000fea000b800000 */
[----:B------:R2:W1:Y:S02]  /*06b0*/  SHFL.IDX PT, R5, R4, R0, 0x1f ;  /* 0x00001f0004057589 */ /* 0x00046400000e0000 */
.L_x_1509:
[----:B------:R-:W-:Y:S05]  /*06c0*/  BSYNC B0 ;  /* 0x0000000000007941 */ /* 0x000fea0003800000 */
.L_x_1508:
        /* <DEDUP_REMOVED lines=69> */
.L_x_1512:
        /* <DEDUP_REMOVED lines=70> */
.L_x_1513:
[----:B------:R-:W-:Y:S05]  /*0f80*/  BSYNC B0 ;  /* 0x0000000000007941 */ /* 0x000fea0003800000 */
.L_x_1511:
[----:B------:R-:W-:-:S04]  /*0f90*/  LOP3.LUT R0, RZ, R0, RZ, 0x33, !PT ;  /* 0x00000000ff007212 */ /* 0x000fc800078e33ff */
[----:B------:R-:W-:-:S05]  /*0fa0*/  IADD3 R0, R0, R12, RZ ;  /* 0x0000000c00007210 */ /* 0x000fca0007ffe0ff */
[----:B------:R2:W-:Y:S01]  /*0fb0*/  STL [R1+0x54], R0 ;  /* 0x0000540001007387 */ /* 0x0005e20000100800 */
[----:B------:R-:W-:Y:S05]  /*0fc0*/  BRA `(.L_x_1514) ;  /* 0x0000006000007947 */ /* 0x000fea0003800000 */
.L_x_1502:
[----:B------:R-:W-:Y:S01]  /*0fd0*/  MOV R0, UR4 ;  /* 0x0000000400007c02 */ /* 0x000fe20008000f00 */
[----:B------:R-:W-:Y:S04]  /*0fe0*/  STL [R1+0x54], RZ ;  /* 0x000054ff01007387 */ /* 0x000fe80000100800 */
[----:B------:R-:W-:Y:S04]  /*0ff0*/  STL [R1+0x58], RZ ;  /* 0x000058ff01007387 */ /* 0x000fe80000100800 */
[----:B------:R1:W-:Y:S02]  /*1000*/  STL [R1+0x50], R0 ;  /* 0x0000500001007387 */ /* 0x0003e40000100800 */
[----:B-1----:R-:W-:-:S05]  /*1010*/  MOV R0, c[0x0][0x53c] ;  /* 0x00014f0000007a02 */ /* 0x002fca0000000f00 */
[----:B------:R1:W-:Y:S02]  /*1020*/  STL [R1+0x5c], R0 ;  /* 0x00005c0001007387 */ /* 0x0003e40000100800 */
.L_x_1514:
        /* <DEDUP_REMOVED lines=8> */
.L_x_1500:
[----:B-12---:R-:W2:Y:S02]  /*10b0*/  LDL R0, [R1+0x5c] ;  /* 0x00005c0001007983 */ /* 0x006ea40000100800 */
[----:B--2---:R-:W-:-:S13]  /*10c0*/  ISETP.GE.AND P0, PT, R0, c[0x0][0x53c], PT ;  /* 0x00014f0000007a0c */ /* 0x004fda0003f06270 */
[----:B------:R-:W-:Y:S05]  /*10d0*/  @P0 EXIT ;  /* 0x000000000000094d */ /* 0x000fea0003800000 */
[----:B------:R-:W1:Y:S01]  /*10e0*/  S2R R15, SR_TID.X ;  /* 0x00000000000f7919 */ /* 0x000e620000002100 */
[----:B------:R-:W-:Y:S01]  /*10f0*/  IMAD.MOV.U32 R19, RZ, RZ, 0x20 ;  /* 0x00000020ff137424 */ /* 0x000fe200078e00ff */
[----:B------:R-:W-:Y:S01]  /*1100*/  ULDC UR4, c[0x0][0x2ac] ;  /* 0x0000ab0000047ab9 */ /* 0x000fe20000000800 */
[----:B------:R-:W-:Y:S01]  /*1110*/  IMAD.MOV.U32 R18, RZ, RZ, 0x40 ;  /* 0x00000040ff127424 */ /* 0x000fe200078e00ff */
        /* <DEDUP_REMOVED lines=35> */
[C---:B------:R-:W-:Y:S01]  /*1350*/  IMAD.SHL.U32 R76, R83.reuse, 0x8, RZ ;  /* 0x00000008534c7824 */ /* 0x040fe200078e00ff */
        /* <DEDUP_REMOVED lines=33> */
[----:B------:R-:W-:Y:S01]  /*1570*/  IADD3 R22, R82, 0x40, RZ ;  /* 0x0000004052167810 */ /* 0x000fe20007ffe0ff */
[----:B------:R-:W-:Y:S01]  /*1580*/  IMAD R25, R10, 0x10, R4 ;  /* 0x000000100a197824 */ /* 0x000fe200078e0204 */
[----:B------:R-:W-:Y:S01]  /*1590*/  LOP3.LUT R7, R0, 0xfffffe00, RZ, 0xc0, !PT ;  /* 0xfffffe0000077812 */ /* 0x000fe200078ec0ff */
[C---:B------:R-:W-:Y:S01]  /*15a0*/  IMAD.SHL.U32 R0, R82.reuse, 0x40, RZ ;  /* 0x0000004052007824 */ /* 0x040fe200078e00ff */
[----:B------:R-:W-:Y:S01]  /*15b0*/  IADD3 R13, R82, 0x60, RZ ;  /* 0x00000060520d7810 */ /* 0x000fe20007ffe0ff */
[----:B------:R-:W-:Y:S01]  /*15c0*/  IMAD.SHL.U32 R4, R15, 0x40, RZ ;  /* 0x000000400f047824 */ /* 0x000fe200078e00ff */
[C---:B------:R-:W-:Y:S01]  /*15d0*/  LOP3.LUT P4, RZ, R9.reuse, 0x2, RZ, 0xc0, !PT ;  /* 0x0000000209ff7812 */ /* 0x040fe2000788c0ff */
[----:B------:R-:W-:Y:S01]  /*15e0*/  STL [R1+0x128], R25 ;  /* 0x0001281901007387 */ /* 0x000fe20000100800 */
[----:B------:R-:W-:Y:S02]  /*15f0*/  LOP3.LUT P3, RZ, R9, 0x4, RZ, 0xc0, !PT ;  /* 0x0000000409ff7812 */ /* 0x000fe4000786c0ff */
[----:B------:R-:W-:Y:S01]  /*1600*/  SHF.R.S32.HI R9, RZ, 0x1f, R15 ;  /* 0x0000001fff097819 */ /* 0x000fe2000001140f */
[----:B------:R-:W-:Y:S01]  /*1610*/  STL [R1+0xbc], R21 ;  /* 0x0000bc1501007387 */ /* 0x000fe20000100800 */
[----:B------:R-:W-:-:S02]  /*1620*/  IADD3 R3, R21, 0x80, RZ ;  /* 0x0000008015037810 */ /* 0x000fc40007ffe0ff */
[----:B------:R-:W-:Y:S02]  /*1630*/  SHF.R.S32.HI R8, RZ, 0x1f, R22 ;  /* 0x0000001fff087819 */ /* 0x000fe40000011416 */
[----:B------:R-:W-:Y:S02]  /*1640*/  SHF.R.S32.HI R10, RZ, 0x1f, R13 ;  /* 0x0000001fff0a7819 */ /* 0x000fe4000001140d */
[----:B------:R-:W-:Y:S01]  /*1650*/  LOP3.LUT R11, R0, 0x1c0, RZ, 0xc0, !PT ;  /* 0x000001c0000b7812 */ /* 0x000fe200078ec0ff */
[----:B------:R-:W-:Y:S01]  /*1660*/  IMAD R0, R83, 0x20, R82 ;  /* 0x0000002053007824 */ /* 0x000fe200078e0252 */
[----:B------:R-:W-:Y:S02]  /*1670*/  IADD3 R20, R21, 0x70, RZ ;  /* 0x0000007015147810 */ /* 0x000fe40007ffe0ff */
[----:B------:R-:W-:Y:S02]  /*1680*/  LEA.HI R9, R9, R15, RZ, 0x3 ;  /* 0x0000000f09097211 */ /* 0x000fe400078f18ff */
[----:B------:R-:W-:Y:S01]  /*1690*/  @P0 IADD3 R20, R3, 0x10, RZ ;  /* 0x0000001003140810 */ /* 0x000fe20007ffe0ff */
[----:B------:R-:W-:Y:S01]  /*16a0*/  IMAD.SHL.U32 R3, R22, 0x40, RZ ;  /* 0x0000004016037824 */ /* 0x000fe200078e00ff */
[----:B------:R-:W-:-:S02]  /*16b0*/  LOP3.LUT R15, R4, 0x1c0, RZ, 0xc0, !PT ;  /* 0x000001c0040f7812 */ /* 0x000fc400078ec0ff */
[----:B------:R-:W-:Y:S01]  /*16c0*/  SHF.R.S32.HI R2, RZ, 0x1f, R82 ;  /* 0x0000001fff027819 */ /* 0x000fe20000011452 */
[----:B------:R-:W-:Y:S01]  /*16d0*/  IMAD.SHL.U32 R2, R13, 0x40, RZ ;  /* 0x000000400d027824 */ /* 0x000fe200078e00ff */
[----:B------:R-:W-:Y:S01]  /*16e0*/  LEA.HI R8, R8, R22, RZ, 0x3 ;  /* 0x0000001608087211 */ /* 0x000fe200078f18ff */
[----:B------:R-:W-:Y:S01]  /*16f0*/  STL [R1+0xc0], R20 ;  /* 0x0000c01401007387 */ /* 0x000fe20000100800 */
[----:B------:R-:W-:Y:S02]  /*1700*/  LEA.HI R4, R10, R13, RZ, 0x3 ;  /* 0x0000000d0a047211 */ /* 0x000fe400078f18ff */
[----:B------:R-:W-:Y:S02]  /*1710*/  LOP3.LUT R10, R11, 0x38, R76, 0xf8, !PT ;  /* 0x000000380b0a7812 */ /* 0x000fe400078ef84c */
[----:B------:R-:W-:Y:S01]  /*1720*/  SHF.R.U32.HI R22, RZ, 0x3, R11 ;  /* 0x00000003ff167819 */ /* 0x000fe2000001160b */
[----:B------:R-:W-:Y:S01]  /*1730*/  IMAD.SHL.U32 R4, R4, 0x40, RZ ;  /* 0x0000004004047824 */ /* 0x000fe200078e00ff */
[----:B------:R-:W-:-:S02]  /*1740*/  IADD3 R81, R78, 0x20, RZ ;  /* 0x000000204e517810 */ /* 0x000fc40007ffe0ff */
[----:B------:R-:W-:Y:S02]  /*1750*/  LOP3.LUT R11, R12, 0x7ffffffc, RZ, 0xc0, !PT ;  /* 0x7ffffffc0c0b7812 */ /* 0x000fe400078ec0ff */
[----:B------:R-:W-:Y:S02]  /*1760*/  LOP3.LUT R26, R10, R22, RZ, 0x3c, !PT ;  /* 0x000000160a1a7212 */ /* 0x000fe400078e3cff */
[----:B------:R-:W-:Y:S01]  /*1770*/  LOP3.LUT R13, R2, 0x1c0, RZ, 0xc0, !PT ;  /* 0x000001c0020d7812 */ /* 0x000fe200078ec0ff */
[----:B------:R-:W-:Y:S01]  /*1780*/  IMAD.SHL.U32 R2, R9, 0x40, RZ ;  /* 0x0000004009027824 */ /* 0x000fe200078e00ff */
[----:B------:R-:W-:Y:S01]  /*1790*/  SHF.R.S32.HI R12, RZ, 0x1f, R81 ;  /* 0x0000001fff0c7819 */ /* 0x000fe20000011451 */
[----:B------:R-:W-:Y:S01]  /*17a0*/  STL [R1+0x124], R26 ;  /* 0x0001241a01007387 */ /* 0x000fe20000100800 */
[----:B------:R-:W-:Y:S01]  /*17b0*/  LOP3.LUT R14, R3, 0x1c0, RZ, 0xc0, !PT ;  /* 0x000001c0030e7812 */ /* 0x000fe200078ec0ff */
[----:B------:R-:W-:Y:S01]  /*17c0*/  IMAD.SHL.U32 R3, R8, 0x40, RZ ;  /* 0x0000004008037824 */ /* 0x000fe200078e00ff */
[--C-:B------:R-:W-:Y:S01]  /*17d0*/  LOP3.LUT R9, R15, 0x38, R76.reuse, 0xf8, !PT ;  /* 0x000000380f097812 */ /* 0x100fe200078ef84c */
[----:B------:R1:W-:Y:S01]  /*17e0*/  STL [R1+0xb8], R12 ;  /* 0x0000b80c01007387 */ /* 0x0003e20000100800 */
[----:B------:R-:W-:Y:S01]  /*17f0*/  SHF.R.U32.HI R24, RZ, 0x3, R15 ;  /* 0x00000003ff187819 */ /* 0x000fe2000001160f */
[----:B------:R-:W-:Y:S01]  /*1800*/  IMAD.IADD R11, R27, 0x1, -R11 ;  /* 0x000000011b0b7824 */ /* 0x000fe200078e0a0b */
[----:B------:R-:W-:-:S02]  /*1810*/  LOP3.LUT R15, R13, 0x38, R76, 0xf8, !PT ;  /* 0x000000380d0f7812 */ /* 0x000fc400078ef84c */
[----:B------:R-:W-:Y:S01]  /*1820*/  SHF.R.U32.HI R22, RZ, 0x3, R13 ;  /* 0x00000003ff167819 */ /* 0x000fe2000001160d */
[----:B------:R-:W-:Y:S01]  /*1830*/  IMAD.SHL.U32 R30, R11, 0x2, RZ ;  /* 0x000000020b1e7824 */ /* 0x000fe200078e00ff */
[----:B------:R-:W-:Y:S02]  /*1840*/  IADD3 R226, R76, 0x40, RZ ;  /* 0x000000404ce27810 */ /* 0x000fe40007ffe0ff */
[----:B------:R-:W-:Y:S02]  /*1850*/  LOP3.LUT R10, R14, 0x38, R76, 0xf8, !PT ;  /* 0x000000380e0a7812 */ /* 0x000fe400078ef84c */
[----:B------:R-:W-:Y:S02]  /*1860*/  SHF.R.U32.HI R23, RZ, 0x3, R14 ;  /* 0x00000003ff177819 */ /* 0x000fe4000001160e */
[----:B------:R-:W-:Y:S01]  /*1870*/  LOP3.LUT R13, R3, 0xfffffe00, RZ, 0xc0, !PT ;  /* 0xfffffe00030d7812 */ /* 0x000fe200078ec0ff */
[----:B------:R-:W-:Y:S01]  /*1880*/  IMAD R3, R17, 0x8, R25 ;  /* 0x0000000811037824 */ /* 0x000fe200078e0219 */
[----:B------:R-:W-:-:S02]  /*1890*/  LOP3.LUT R14, R4, 0xfffffe00, RZ, 0xc0, !PT ;  /* 0xfffffe00040e7812 */ /* 0x000fc400078ec0ff */
[----:B------:R-:W-:Y:S02]  /*18a0*/  SHF.R.S32.HI R8, RZ, 0x1f, R226 ;  /* 0x0000001fff087819 */ /* 0x000fe400000114e2 */
[----:B------:R-:W-:Y:S02]  /*18b0*/  LOP3.LUT R10, R13, R10, R23, 0xf6, !PT ;  /* 0x0000000a0d0a7212 */ /* 0x000fe400078ef617 */
[----:B------:R-:W-:Y:S01]  /*18c0*/  LEA R202, R6, 0x8100, 0x1 ;  /* 0x0000810006ca7811 */ /* 0x000fe200078e08ff */
[----:B------:R2:W-:Y:S01]  /*18d0*/  STL [R1+0x4], R8 ;  /* 0x0000040801007387 */ /* 0x0005e20000100800 */
[----:B------:R-:W-:Y:S02]  /*18e0*/  LEA R10, R10, 0x100, 0x1 ;  /* 0x000001000a0a7811 */ /* 0x000fe400078e08ff */
[----:B-1----:R-:W-:Y:S01]  /*18f0*/  LOP3.LUT R12, R2, 0xfffffe00, RZ, 0xc0, !PT ;  /* 0xfffffe00020c7812 */ /* 0x002fe200078ec0ff */
[----:B------:R1:W-:Y:S01]  /*1900*/  STL [R1+0x64], R3 ;  /* 0x0000640301007387 */ /* 0x0003e20000100800 */
[----:B------:R-:W-:-:S02]  /*1910*/  IADD3 R29, R30, 0x8, RZ ;  /* 0x000000081e1d7810 */ /* 0x000fc40007ffe0ff */
[----:B------:R-:W-:Y:S01]  /*1920*/  LOP3.LUT R11, R12, R9, R24, 0xf6, !PT ;  /* 0x000000090c0b7212 */ /* 0x000fe200078ef618 */
[----:B------:R-:W-:Y:S01]  /*1930*/  STL [R1+0x60], R30 ;  /* 0x0000601e01007387 */ /* 0x000fe20000100800 */
[----:B------:R-:W-:Y:S02]  /*1940*/  LOP3.LUT R9, R14, R15, R22, 0xf6, !PT ;  /* 0x0000000f0e097212 */ /* 0x000fe400078ef616 */
[----:B------:R-:W-:Y:S02]  /*1950*/  LEA R11, R11, 0x100, 0x1 ;  /* 0x000001000b0b7811 */ /* 0x000fe400078e08ff */
[----:B------:R-:W-:Y:S02]  /*1960*/  LEA R6, R9, 0x100, 0x1 ;  /* 0x0000010009067811 */ /* 0x000fe400078e08ff */
[----:B------:R-:W-:Y:S01]  /*1970*/  IADD3 R28, R30, 0x10, RZ ;  /* 0x000000101e1c7810 */ /* 0x000fe20007ffe0ff */
[----:B------:R3:W-:Y:S01]  /*1980*/  STL [R1+0x120], R11 ;  /* 0x0001200b01007387 */ /* 0x0007e20000100800 */
[----:B------:R-:W-:-:S02]  /*1990*/  LOP3.LUT R2, R26, R7, RZ, 0xfc, !PT ;  /* 0x000000071a027212 */ /* 0x000fc400078efcff */
[C---:B------:R-:W-:Y:S01]  /*19a0*/  IADD3 R27, R30.reuse, 0x18, RZ ;  /* 0x000000181e1b7810 */ /* 0x040fe20007ffe0ff */
[----:B------:R4:W-:Y:S01]  /*19b0*/  STL [R1+0x11c], R10 ;  /* 0x00011c0a01007387 */ /* 0x0009e20000100800 */
[----:B------:R-:W-:Y:S01]  /*19c0*/  IADD3 R26, R30, 0x20, RZ ;  /* 0x000000201e1a7810 */ /* 0x000fe20007ffe0ff */
[----:B------:R-:W-:Y:S01]  /*19d0*/  IMAD.SHL.U32 R229, R2, 0x2, RZ ;  /* 0x0000000202e57824 */ /* 0x000fe200078e00ff */
[C---:B------:R-:W-:Y:S01]  /*19e0*/  IADD3 R25, R30.reuse, 0x28, RZ ;  /* 0x000000281e197810 */ /* 0x040fe20007ffe0ff */
[----:B------:R5:W-:Y:S01]  /*19f0*/  STL [R1+0x118], R6 ;  /* 0x0001180601007387 */ /* 0x000be20000100800 */
[C---:B------:R-:W-:Y:S02]  /*1a00*/  IADD3 R24, R30.reuse, 0x30, RZ ;  /* 0x000000301e187810 */ /* 0x040fe40007ffe0ff */
[----:B------:R-:W-:Y:S01]  /*1a10*/  IADD3 R23, R30, 0x38, RZ ;  /* 0x000000381e177810 */ /* 0x000fe20007ffe0ff */
[----:B------:R-:W-:Y:S01]  /*1a20*/  STL [R1+0xb4], R29 ;  /* 0x0000b41d01007387 */ /* 0x000fe20000100800 */
[----:B--2---:R-:W-:-:S02]  /*1a30*/  SEL R8, R19, 0xffffffe0, !P1 ;  /* 0xffffffe013087807 */ /* 0x004fc40004800000 */
[----:B-1----:R-:W-:Y:S01]  /*1a40*/  SEL R3, R19, 0xffffffe0, !P4 ;  /* 0xffffffe013037807 */ /* 0x002fe20006000000 */
[----:B------:R1:W-:Y:S01]  /*1a50*/  STL [R1+0xb0], R28 ;  /* 0x0000b01c01007387 */ /* 0x0003e20000100800 */
[----:B------:R-:W-:Y:S02]  /*1a60*/  IADD3 R22, R30, 0x40, RZ ;  /* 0x000000401e167810 */ /* 0x000fe40007ffe0ff */
[C---:B------:R-:W-:Y:S01]  /*1a70*/  SEL R4, R18.reuse, 0xffffffc0, !P2 ;  /* 0xffffffc012047807 */ /* 0x040fe20005000000 */
[----:B------:R-:W-:Y:S01]  /*1a80*/  STL [R1+0xac], R27 ;  /* 0x0000ac1b01007387 */ /* 0x000fe20000100800 */
[----:B------:R-:W-:Y:S02]  /*1a90*/  SEL R2, R18, 0xffffffc0, !P3 ;  /* 0xffffffc012027807 */ /* 0x000fe40005800000 */
[C---:B------:R-:W-:Y:S01]  /*1aa0*/  IADD3 R19, R30.reuse, 0x48, RZ ;  /* 0x000000481e137810 */ /* 0x040fe20007ffe0ff */
[----:B------:R2:W-:Y:S01]  /*1ab0*/  STL [R1+0xa8], R26 ;  /* 0x0000a81a01007387 */ /* 0x0005e20000100800 */
[----:B------:R-:W-:-:S02]  /*1ac0*/  IADD3 R18, R30, 0x50, RZ ;  /* 0x000000501e127810 */ /* 0x000fc40007ffe0ff */
[C---:B------:R-:W-:Y:S01]  /*1ad0*/  IADD3 R17, R30.reuse, 0x58, RZ ;  /* 0x000000581e117810 */ /* 0x040fe20007ffe0ff */
[----:B------:R2:W-:Y:S01]  /*1ae0*/  STL [R1+0xa4], R25 ;  /* 0x0000a41901007387 */ /* 0x0005e20000100800 */
[C---:B------:R-:W-:Y:S02]  /*1af0*/  IADD3 R15, R30.reuse, 0x60, RZ ;  /* 0x000000601e0f7810 */ /* 0x040fe40007ffe0ff */
[C---:B---3--:R-:W-:Y:S01]  /*1b00*/  IADD3 R11, R30.reuse, 0x68, RZ ;  /* 0x000000681e0b7810 */ /* 0x048fe20007ffe0ff */
[----:B------:R-:W-:Y:S01]  /*1b10*/  STL [R1+0xa0], R24 ;  /* 0x0000a01801007387 */ /* 0x000fe20000100800 */
[----:B------:R-:W-:Y:S02]  /*1b20*/  SHF.R.S32.HI R9, RZ, 0x1f, R29 ;  /* 0x0000001fff097819 */ /* 0x000fe4000001141d */
[C---:B----4-:R-:W-:Y:S01]  /*1b30*/  IADD3 R10, R30.reuse, 0x70, RZ ;  /* 0x000000701e0a7810 */ /* 0x050fe20007ffe0ff */
[----:B------:R3:W-:Y:S01]  /*1b40*/  STL [R1+0x9c], R23 ;  /* 0x00009c1701007387 */ /* 0x0007e20000100800 */
[----:B-----5:R-:W-:-:S02]  /*1b50*/  IADD3 R6, R30, 0x78, RZ ;  /* 0x000000781e067810 */ /* 0x020fc40007ffe0ff */
[----:B------:R-:W-:Y:S01]  /*1b60*/  LEA R203, R5, 0x100, 0x1 ;  /* 0x0000010005cb7811 */ /* 0x000fe200078e08ff */
[----:B------:R4:W-:Y:S01]  /*1b70*/  STL [R1+0x98], R22 ;  /* 0x0000981601007387 */ /* 0x0009e20000100800 */
[----:B-1----:R-:W-:Y:S02]  /*1b80*/  SHF.R.S32.HI R28, RZ, 0x1f, R28 ;  /* 0x0000001fff1c7819 */ /* 0x002fe4000001141c */
[----:B------:R-:W-:Y:S01]  /*1b90*/  IADD3 R237, -R82, 0x70, RZ ;  /* 0x0000007052ed7810 */ /* 0x000fe20007ffe1ff */
[----:B------:R-:W-:Y:S01]  /*1ba0*/  STL [R1+0x94], R19 ;  /* 0x0000941301007387 */ /* 0x000fe20000100800 */
[--C-:B------:R-:W-:Y:S01]  /*1bb0*/  IMAD.IADD R204, R3, 0x1, R203.reuse ;  /* 0x0000000103cc7824 */ /* 0x100fe200078e02cb */
[----:B------:R-:W-:Y:S01]  /*1bc0*/  SHF.R.S32.HI R77, RZ, 0x1f, R76 ;  /* 0x0000001fff4d7819 */ /* 0x000fe2000001144c */
[C---:B------:R-:W-:Y:S01]  /*1bd0*/  IMAD.IADD R206, R2.reuse, 0x1, R203 ;  /* 0x0000000102ce7824 */ /* 0x040fe200078e02cb */
[----:B------:R1:W-:Y:S01]  /*1be0*/  STL [R1+0x90], R18 ;  /* 0x0000901201007387 */ /* 0x0003e20000100800 */
[----:B--2---:R-:W-:Y:S01]  /*1bf0*/  SHF.R.S32.HI R26, RZ, 0x1f, R26 ;  /* 0x0000001fff1a7819 */ /* 0x004fe2000001141a */
[----:B------:R-:W-:Y:S01]  /*1c00*/  IMAD.IADD R205, R2, 0x1, R204 ;  /* 0x0000000102cd7824 */ /* 0x000fe200078e02cc */
[----:B------:R-:W-:Y:S01]  /*1c10*/  SHF.R.S32.HI R79, RZ, 0x1f, R78 ;  /* 0x0000001fff4f7819 */ /* 0x000fe2000001144e */
[----:B------:R2:W-:Y:S01]  /*1c20*/  STL [R1+0x8c], R17 ;  /* 0x00008c1101007387 */ /* 0x0005e20000100800 */
[----:B------:R-:W-:-:S03]  /*1c30*/  SHF.R.S32.HI R25, RZ, 0x1f, R25 ;  /* 0x0000001fff197819 */ /* 0x000fc60000011419 */
[----:B------:R-:W-:Y:S04]  /*1c40*/  STL [R1+0x88], R15 ;  /* 0x0000880f01007387 */ /* 0x000fe80000100800 */
[----:B------:R5:W-:Y:S01]  /*1c50*/  STL [R1+0x84], R11 ;  /* 0x0000840b01007387 */ /* 0x000be20000100800 */
[----:B---3--:R-:W-:-:S03]  /*1c60*/  SHF.R.S32.HI R23, RZ, 0x1f, R23 ;  /* 0x0000001fff177819 */ /* 0x008fc60000011417 */
[----:B------:R3:W-:Y:S01]  /*1c70*/  STL [R1+0x114], R9 ;  /* 0x0001140901007387 */ /* 0x0007e20000100800 */
[----:B----4-:R-:W-:-:S03]  /*1c80*/  SHF.R.S32.HI R22, RZ, 0x1f, R22 ;  /* 0x0000001fff167819 */ /* 0x010fc60000011416 */
[----:B------:R4:W-:Y:S04]  /*1c90*/  STL [R1+0x80], R10 ;  /* 0x0000800a01007387 */ /* 0x0009e80000100800 */
[----:B------:R-:W-:Y:S01]  /*1ca0*/  STL [R1+0x110], R28 ;  /* 0x0001101c01007387 */ /* 0x000fe20000100800 */
[----:B-1----:R-:W-:-:S03]  /*1cb0*/  SHF.R.S32.HI R18, RZ, 0x1f, R18 ;  /* 0x0000001fff127819 */ /* 0x002fc60000011412 */
[----:B------:R-:W-:Y:S01]  /*1cc0*/  STL [R1+0x7c], R6 ;  /* 0x00007c0601007387 */ /* 0x000fe20000100800 */
[----:B--2---:R-:W-:Y:S02]  /*1cd0*/  SHF.R.S32.HI R17, RZ, 0x1f, R17 ;  /* 0x0000001fff117819 */ /* 0x004fe40000011411 */
[----:B-----5:R-:W-:Y:S02]  /*1ce0*/  SHF.R.S32.HI R11, RZ, 0x1f, R11 ;  /* 0x0000001fff0b7819 */ /* 0x020fe4000001140b */
[----:B---3--:R-:W-:Y:S02]  /*1cf0*/  SHF.R.S32.HI R9, RZ, 0x1f, R27 ;  /* 0x0000001fff097819 */ /* 0x008fe4000001141b */
[----:B----4-:R-:W-:-:S03]  /*1d00*/  SHF.R.S32.HI R10, RZ, 0x1f, R10 ;  /* 0x0000001fff0a7819 */ /* 0x010fc6000001140a */
        /* <DEDUP_REMOVED lines=25> */
[----:B------:R2:W-:Y:S01]  /*1ea0*/  STL [R1+0xd8], R10 ;  /* 0x0000d80a01007387 */ /* 0x0005e20000100800 */
[----:B------:R-:W-:-:S02]  /*1eb0*/  IMAD.IADD R224, R221, 0x1, R2 ;  /* 0x00000001dde07824 */ /* 0x000fc400078e0202 */
[----:B------:R-:W-:Y:S02]  /*1ec0*/  IMAD.IADD R223, R222, 0x1, R2 ;  /* 0x00000001dedf7824 */ /* 0x000fe400078e0202 */
[----:B-1----:R-:W-:Y:S02]  /*1ed0*/  IMAD.IADD R9, R4, 0x1, R9 ;  /* 0x0000000104097824 */ /* 0x002fe400078e0209 */
[----:B------:R-:W-:-:S03]  /*1ee0*/  IMAD.IADD R4, R8, 0x1, R4 ;  /* 0x0000000108047824 */ /* 0x000fc600078e0204 */
[----:B------:R2:W-:Y:S04]  /*1ef0*/  STL [R1+0xd4], R9 ;  /* 0x0000d40901007387 */ /* 0x0005e80000100800 */
[----:B------:R2:W-:Y:S04]  /*1f00*/  STL [R1+0xc4], R8 ;  /* 0x0000c40801007387 */ /* 0x0005e80000100800 */
[----:B------:R2:W-:Y:S04]  /*1f10*/  STL [R1+0xd0], R5 ;  /* 0x0000d00501007387 */ /* 0x0005e80000100800 */
[----:B------:R2:W-:Y:S02]  /*1f20*/  STL [R1+0xcc], R4 ;  /* 0x0000cc0401007387 */ /* 0x0005e40000100800 */
.L_x_1723:
[----:B------:R-:W3:Y:S01]  /*1f30*/  LDL R3, [R1+0x5c] ;  /* 0x00005c0001037983 */ /* 0x000ee20000100800 */
[----:B------:R-:W-:Y:S01]  /*1f40*/  IMAD.MOV.U32 R2, RZ, RZ, 0x4 ;  /* 0x00000004ff027424 */ /* 0x000fe200078e00ff */
[----:B------:R-:W-:-:S02]  /*1f50*/  ISETP.NE.U32.AND P0, PT, RZ, c[0x0][0x370], PT ;  /* 0x0000dc00ff007a0c */ /* 0x000fc40003f05070 */
[----:B------:R-:W-:Y:S02]  /*1f60*/  ISETP.NE.U32.AND P4, PT, RZ, c[0x0][0x360], PT ;  /* 0x0000d800ff007a0c */ /* 0x000fe40003f85070 */
[----:B------:R-:W-:Y:S01]  /*1f70*/  ISETP.NE.AND.EX P1, PT, RZ, c[0x0][0x374], PT, P0 ;  /* 0x0000dd00ff007a0c */ /* 0x000fe20003f25300 */
[----:B---3--:R-:W-:-:S05]  /*1f80*/  IMAD.WIDE R2, R3, R2, c[0x0][0x588] ;  /* 0x0001620003027625 */ /* 0x008fca00078e0202 */
[----:B------:R-:W3:Y:S01]  /*1f90*/  LDG.E R32, [R2.64] ;  /* 0x0000000802207981 */ /* 0x000ee2000c1e1900 */
[----:B------:R-:W-:Y:S01]  /*1fa0*/  ISETP.NE.AND.EX P4, PT, RZ, c[0x0][0x364], PT, P4 ;  /* 0x0000d900ff007a0c */ /* 0x000fe20003f85340 */
[----:B------:R-:W-:Y:S01]  /*1fb0*/  IMAD.MOV.U32 R11, RZ, RZ, RZ ;  /* 0x000000ffff0b7224 */ /* 0x000fe200078e00ff */
[----:B------:R-:W-:Y:S02]  /*1fc0*/  ISETP.NE.U32.AND P3, PT, RZ, c[0x0][0x348], PT ;  /* 0x0000d200ff007a0c */ /* 0x000fe40003f65070 */
[----:B------:R-:W-:Y:S02]  /*1fd0*/  ISETP.NE.U32.AND P5, PT, RZ, c[0x0][0x350], PT ;  /* 0x0000d400ff007a0c */ /* 0x000fe40003fa5070 */
[----:B------:R-:W-:Y:S02]  /*1fe0*/  ISETP.NE.U32.AND P6, PT, RZ, c[0x0][0x358], PT ;  /* 0x0000d600ff007a0c */ /* 0x000fe40003fc5070 */
[----:B------:R-:W-:Y:S02]  /*1ff0*/  ISETP.NE.AND.EX P3, PT, RZ, c[0x0][0x34c], PT, P3 ;  /* 0x0000d300ff007a0c */ /* 0x000fe40003f65330 */
[----:B------:R-:W-:-:S02]  /*2000*/  ISETP.NE.AND.EX P5, PT, RZ, c[0x0][0x354], PT, P5 ;  /* 0x0000d500ff007a0c */ /* 0x000fc40003fa5350 */
[----:B------:R-:W-:Y:S01]  /*2010*/  ISETP.NE.AND.EX P6, PT, RZ, c[0x0][0x35c], PT, P6 ;  /* 0x0000d700ff007a0c */ /* 0x000fe20003fc5360 */
[----:B------:R-:W-:Y:S01]  /*2020*/  IMAD.MOV.U32 R146, RZ, RZ, RZ ;  /* 0x000000ffff927224 */ /* 0x000fe200078e00ff */
[----:B------:R-:W-:Y:S01]  /*2030*/  CS2R R18, SRZ ;  /* 0x0000000000127805 */ /* 0x000fe2000001ff00 */
[----:B---3--:R-:W-:Y:S01]  /*2040*/  SHF.R.S32.HI R33, RZ, 0x1f, R32 ;  /* 0x0000001fff217819 */ /* 0x008fe20000011420 */
[C---:B------:R-:W-:Y:S01]  /*2050*/  IMAD.SHL.U32 R24, R32.reuse, 0x4, RZ ;  /* 0x0000000420187824 */ /* 0x040fe200078e00ff */
[C---:B--2---:R-:W-:Y:S01]  /*2060*/  @P1 LEA R4, P0, R32.reuse, c[0x0][0x370], 0x2 ;  /* 0x0000dc0020041a11 */ /* 0x044fe200078010ff */
[----:B------:R1:W-:Y:S01]  /*2070*/  STL [R1+0x70], R32 ;  /* 0x0000702001007387 */ /* 0x0003e20000100800 */
[C-C-:B------:R-:W-:Y:S02]  /*2080*/  SHF.L.U64.HI R23, R32.reuse, 0x2, R33.reuse ;  /* 0x0000000220177819 */ /* 0x140fe40000010221 */
[----:B------:R-:W-:Y:S01]  /*2090*/  @P1 LEA.HI.X R5, R32, c[0x0][0x374], R33, 0x2, P0 ;  /* 0x0000dd0020051a11 */ /* 0x000fe200000f1421 */
[----:B------:R1:W-:Y:S01]  /*20a0*/  STL [R1+0x74], R33 ;  /* 0x0000742101007387 */ /* 0x0003e20000100800 */
[----:B------:R-:W-:-:S03]  /*20b0*/  @P4 IADD3 R2, P0, R24, c[0x0][0x360], RZ ;  /* 0x0000d80018024a10 */ /* 0x000fc60007f1e0ff */
[----:B------:R2:W3:Y:S01]  /*20c0*/  @P1 LDG.E R11, [R4.64] ;  /* 0x00000008040b1981 */ /* 0x0004e2000c1e1900 */
[C---:B------:R-:W-:Y:S02]  /*20d0*/  @P4 IADD3.X R3, R23.reuse, c[0x0][0x364], RZ, P0, !PT ;  /* 0x0000d90017034a10 */ /* 0x040fe400007fe4ff */
[----:B------:R-:W-:Y:S01]  /*20e0*/  IADD3 R8, P2, R24, c[0x0][0x348], RZ ;  /* 0x0000d20018087a10 */ /* 0x000fe20007f5e0ff */
[----:B------:R1:W-:Y:S04]  /*20f0*/  STL [R1+0x68], R24 ;  /* 0x0000681801007387 */ /* 0x0003e80000100800 */
[----:B------:R4:W3:Y:S01]  /*2100*/  @P4 LDG.E R6, [R2.64] ;  /* 0x0000000802064981 */ /* 0x0008e2000c1e1900 */
        /* <DEDUP_REMOVED lines=10> */
[----:B---3--:R1:W-:Y:S04]  /*21b0*/  STL [R1+0x3c], R11 ;  /* 0x00003c0b01007387 */ /* 0x0083e80000100800 */
[----:B------:R1:W-:Y:S01]  /*21c0*/  @P4 STL [R1+0x44], R6 ;  /* 0x0000440601004387 */ /* 0x0003e20000100800 */
[----:B------:R-:W-:Y:S05]  /*21d0*/  @P4 BRA `(.L_x_1515) ;  /* 0x0000007000004947 */ /* 0x000fea0003800000 */
[----:B-1----:R-:W-:-:S05]  /*21e0*/  MOV R6, c[0x0][0x168] ;  /* 0x00005a0000067a02 */ /* 0x002fca0000000f00 */
[----:B------:R1:W-:Y:S01]  /*21f0*/  STL [R1+0x44], R6 ;  /* 0x0000440601007387 */ /* 0x0003e20000100800 */
[----:B------:R-:W-:Y:S05]  /*2200*/  @!P3 BRA `(.L_x_1515) ;  /* 0x000000400000b947 */ /* 0x000fea0003800000 */
[----:B------:R-:W2:Y:S04]  /*2210*/  LDG.E R10, [R8.64] ;  /* 0x00000008080a7981 */ /* 0x000ea8000c1e1900 */
[----:B-1----:R-:W2:Y:S02]  /*2220*/  LDG.E R6, [R8.64+0x4] ;  /* 0x0000040808067981 */ /* 0x002ea4000c1e1900 */
[----:B--2---:R-:W-:-:S05]  /*2230*/  IADD3 R6, -R10, R6, RZ ;  /* 0x000000060a067210 */ /* 0x004fca0007ffe1ff */
[----:B------:R1:W-:Y:S02]  /*2240*/  STL [R1+0x44], R6 ;  /* 0x0000440601007387 */ /* 0x0003e40000100800 */
.L_x_1515:
[----:B------:R-:W-:-:S04]  /*2250*/  ISETP.NE.U32.AND P0, PT, RZ, c[0x0][0x368], PT ;  /* 0x0000da00ff007a0c */ /* 0x000fc80003f05070 */
[----:B------:R-:W-:-:S13]  /*2260*/  ISETP.NE.AND.EX P0, PT, RZ, c[0x0][0x36c], PT, P0 ;  /* 0x0000db00ff007a0c */ /* 0x000fda0003f05300 */
[----:B------:R-:W-:Y:S05]  /*2270*/  @!P0 BRA `(.L_x_1516) ;  /* 0x0000004000008947 */ /* 0x000fea0003800000 */
[----:B-1----:R-:W-:-:S04]  /*2280*/  IADD3 R4, P0, R24, c[0x0][0x368], RZ ;  /* 0x0000da0018047a10 */ /* 0x002fc80007f1e0ff */
[----:B------:R-:W-:-:S05]  /*2290*/  IADD3.X R5, R23, c[0x0][0x36c], RZ, P0, !PT ;  /* 0x0000db0017057a10 */ /* 0x000fca00007fe4ff */
[----:B------:R1:W5:Y:S01]  /*22a0*/  LDG.E R17, [R4.64] ;  /* 0x0000000804117981 */ /* 0x000362000c1e1900 */
[----:B------:R-:W-:Y:S05]  /*22b0*/  BRA `(.L_x_1517) ;  /* 0x0000005000007947 */ /* 0x000fea0003800000 */
.L_x_1516:
[----:B------:R-:W-:Y:S01]  /*22c0*/  MOV R17, UR6 ;  /* 0x0000000600117c02 */ /* 0x000fe20008000f00 */
[----:B------:R-:W-:Y:S05]  /*22d0*/  @!P5 BRA `(.L_x_1517) ;  /* 0x000000300000d947 */ /* 0x000fea0003800000 */
[----:B-1----:R1:W2:Y:S04]  /*22e0*/  LDG.E R6, [R4.64] ;  /* 0x0000000804067981 */ /* 0x0022a8000c1e1900 */
[----:B-1----:R-:W2:Y:S02]  /*22f0*/  LDG.E R4, [R4.64+0x4] ;  /* 0x0000040804047981 */ /* 0x002ea4000c1e1900 */
[----:B--2---:R-:W-:Y:S02]  /*2300*/  IADD3 R17, -R6, R4, RZ ;  /* 0x0000000406117210 */ /* 0x004fe40007ffe1ff */
.L_x_1517:
[----:B-1----:R-:W2:Y:S04]  /*2310*/  LDL R4, [R1+0x44] ;  /* 0x0000440001047983 */ /* 0x002ea80000100800 */
[----:B------:R-:W3:Y:S04]  /*2320*/  LDL.LU R9, [R1+0x54] ;  /* 0x0000540001097983 */ /* 0x000ee80000300800 */
[----:B------:R1:W4:Y:S04]  /*2330*/  @P6 LDG.E R5, [R2.64] ;  /* 0x0000000802056981 */ /* 0x000328000c1e1900 */
[----:B------:R-:W3:Y:S04]  /*2340*/  LDL.LU R21, [R1+0x8] ;  /* 0x0000080001157983 */ /* 0x000ee80000300800 */
[----:B------:R-:W3:Y:S01]  /*2350*/  LDL R20, [R1+0x58] ;  /* 0x0000580001147983 */ /* 0x000ee20000100800 */
[----:B------:R-:W-:-:S04]  /*2360*/  ISETP.NE.U32.AND P0, PT, RZ, c[0x0][0x378], PT ;  /* 0x0000de00ff007a0c */ /* 0x000fc80003f05070 */
[----:B------:R-:W-:Y:S01]  /*2370*/  ISETP.NE.AND.EX P1, PT, RZ, c[0x0][0x37c], PT, P0 ;  /* 0x0000df00ff007a0c */ /* 0x000fe20003f25300 */
[----:B--2---:R-:W-:Y:S02]  /*2380*/  IMAD.MOV.U32 R6, RZ, RZ, R4 ;  /* 0x000000ffff067224 */ /* 0x004fe400078e0004 */
[----:B------:R1:W4:Y:S01]  /*2390*/  @P6 LDG.E R4, [R2.64+0x4] ;  /* 0x0000040802046981 */ /* 0x000322000c1e1900 */
[----:B-----5:R-:W-:Y:S02]  /*23a0*/  IMAD.MOV.U32 R137, RZ, RZ, R17 ;  /* 0x000000ffff897224 */ /* 0x020fe400078e0011 */
[----:B------:R-:W-:-:S05]  /*23b0*/  IMAD.MOV.U32 R10, RZ, RZ, c[0x0][0x2c4] ;  /* 0x0000b100ff0a7624 */ /* 0x000fca00078e00ff */
[----:B------:R-:W-:Y:S02]  /*23c0*/  ISETP.NE.AND P2, PT, R10, 0x1, PT ;  /* 0x000000010a00780c */ /* 0x000fe40003f45270 */
[----:B-1----:R-:W-:-:S04]  /*23d0*/  @P1 IADD3 R2, P0, R24, c[0x0][0x378], RZ ;  /* 0x0000de0018021a10 */ /* 0x002fc80007f1e0ff */
[----:B------:R-:W-:-:S05]  /*23e0*/  @P1 IADD3.X R3, R23, c[0x0][0x37c], RZ, P0, !PT ;  /* 0x0000df0017031a10 */ /* 0x000fca00007fe4ff */
[----:B------:R1:W5:Y:S01]  /*23f0*/  @P1 LDG.E R137, [R2.64] ;  /* 0x0000000802891981 */ /* 0x000362000c1e1900 */
[----:B------:R-:W-:Y:S01]  /*2400*/  IMAD.IADD R11, R17, 0x1, -R11 ;  /* 0x00000001110b7824 */ /* 0x000fe200078e0a0b */
[----:B---3--:R-:W-:Y:S01]  /*2410*/  LOP3.LUT R21, R21, 0xffffffdf, RZ, 0xc0, !PT ;  /* 0xffffffdf15157812 */ /* 0x008fe200078ec0ff */
[----:B------:R-:W-:-:S03]  /*2420*/  IMAD.MOV.U32 R8, RZ, RZ, RZ ;  /* 0x000000ffff087224 */ /* 0x000fc600078e00ff */
[----:B------:R-:W-:Y:S01]  /*2430*/  @P2 LOP3.LUT R21, R21, 0x20, RZ, 0xfc, !PT ;  /* 0x0000002015152812 */ /* 0x000fe200078efcff */
[----:B-1----:R-:W-:Y:S02]  /*2440*/  IMAD.SHL.U32 R3, R9, 0x80, RZ ;  /* 0x0000008009037824 */ /* 0x002fe400078e00ff */
[----:B------:R-:W-:-:S03]  /*2450*/  IMAD.MOV.U32 R2, RZ, RZ, c[0x0][0x228] ;  /* 0x00008a00ff027624 */ /* 0x000fc600078e00ff */
[----:B------:R1:W-:Y:S04]  /*2460*/  STL [R1+0x40], R3 ;  /* 0x0000400301007387 */ /* 0x0003e80000100800 */
[----:B------:R-:W-:Y:S01]  /*2470*/  STL [R1+0x8], R21 ;  /* 0x0000081501007387 */ /* 0x000fe20000100800 */
[----:B-1----:R-:W-:Y:S01]  /*2480*/  IADD3 R3, R3, 0x7f, RZ ;  /* 0x0000007f03037810 */ /* 0x002fe20007ffe0ff */
[----:B------:R-:W-:Y:S01]  /*2490*/  BSSY B0, `(.L_x_1518) ;  /* 0x000003b000007945 */ /* 0x000fe20003800000 */
[----:B----4-:R-:W-:-:S03]  /*24a0*/  @P6 IMAD.IADD R2, R4, 0x1, -R5 ;  /* 0x0000000104026824 */ /* 0x010fc600078e0a05 */
[----:B------:R-:W-:-:S04]  /*24b0*/  @P2 IMAD.HI.U32 R4, R3, c[0x0][0x2c8], RZ ;  /* 0x0000b20003042a27 */ /* 0x000fc800078e00ff */
[----:B------:R-:W-:Y:S01]  /*24c0*/  IMAD.IADD R5, R11, 0x1, R2 ;  /* 0x000000010b057824 */ /* 0x000fe200078e0202 */
[----:B------:R-:W-:-:S04]  /*24d0*/  @P2 SHF.R.U32.HI R3, RZ, c[0x0][0x2cc], R4 ;  /* 0x0000b300ff032a19 */ /* 0x000fc80000011604 */
[C---:B------:R-:W-:Y:S02]  /*24e0*/  IADD3 R152, R5.reuse, 0x70, -R6 ;  /* 0x0000007005987810 */ /* 0x040fe40007ffe806 */
[----:B------:R-:W-:Y:S01]  /*24f0*/  IADD3 R9, R5, 0x6f, RZ ;  /* 0x0000006f05097810 */ /* 0x000fe20007ffe0ff */
[----:B------:R1:W-:Y:S01]  /*2500*/  STL [R1+0x48], R5 ;  /* 0x0000480501007387 */ /* 0x0003e20000100800 */
[----:B------:R-:W-:-:S03]  /*2510*/  IMAD.MOV.U32 R4, RZ, RZ, RZ ;  /* 0x000000ffff047224 */ /* 0x000fc600078e00ff */
[----:B------:R-:W-:Y:S01]  /*2520*/  IMAD.HI R6, R9, -0x6db6db6d, R8 ;  /* 0x9249249309067827 */ /* 0x000fe200078e0208 */
[----:B------:R-:W-:-:S04]  /*2530*/  LOP3.LUT R8, R20, 0xff000000, RZ, 0xc0, !PT ;  /* 0xff00000014087812 */ /* 0x000fc800078ec0ff */
[----:B------:R-:W-:Y:S01]  /*2540*/  SHF.R.U32.HI R9, RZ, 0x1f, R6 ;  /* 0x0000001fff097819 */ /* 0x000fe20000011606 */
[----:B-1----:R-:W-:-:S04]  /*2550*/  IMAD.IADD R5, R152, 0x1, R3 ;  /* 0x0000000198057824 */ /* 0x002fc800078e0203 */
[----:B------:R-:W-:Y:S01]  /*2560*/  IMAD.HI R3, R5, -0x6db6db6d, R4 ;  /* 0x9249249305037827 */ /* 0x000fe200078e0204 */
[----:B------:R-:W-:Y:S02]  /*2570*/  LOP3.LUT R4, R20, 0xff0000, RZ, 0xc0, !PT ;  /* 0x00ff000014047812 */ /* 0x000fe400078ec0ff */
[----:B------:R-:W-:-:S04]  /*2580*/  SHF.R.U32.HI R5, RZ, 0x8, R8 ;  /* 0x00000008ff057819 */ /* 0x000fc80000011608 */
[----:B------:R-:W-:Y:S02]  /*2590*/  LEA.HI R4, R4, R5, RZ, 0x10 ;  /* 0x0000000504047211 */ /* 0x000fe400078f80ff */
[----:B------:R-:W-:Y:S02]  /*25a0*/  SHF.R.U32.HI R8, RZ, 0x1f, R3 ;  /* 0x0000001fff087819 */ /* 0x000fe40000011603 */
[----:B------:R-:W-:Y:S02]  /*25b0*/  SHF.R.U32.HI R10, RZ, 0x10, R4 ;  /* 0x00000010ff0a7819 */ /* 0x000fe40000011604 */
[----:B------:R-:W-:Y:S02]  /*25c0*/  LOP3.LUT R25, R4, 0xff, RZ, 0xc0, !PT ;  /* 0x000000ff04197812 */ /* 0x000fe400078ec0ff */
[----:B------:R-:W-:Y:S02]  /*25d0*/  LEA.HI.SX32 R151, R6, R9, 0x1a ;  /* 0x0000000906977211 */ /* 0x000fe400078fd2ff */
[----:B------:R-:W-:Y:S01]  /*25e0*/  LEA.HI.SX32 R3, R3, R8, 0x1a ;  /* 0x0000000803037211 */ /* 0x000fe200078fd2ff */
[----:B------:R1:W-:Y:S03]  /*25f0*/  STL [R1+0x54], R10 ;  /* 0x0000540a01007387 */ /* 0x0003e60000100800 */
[----:B------:R-:W-:Y:S01]  /*2600*/  IMNMX R6, R151, R3, PT ;  /* 0x0000000397067217 */ /* 0x000fe20003800200 */
[----:B------:R1:W-:Y:S03]  /*2610*/  STL [R1+0x78], R25 ;  /* 0x0000781901007387 */ /* 0x0003e60000100800 */
[----:B------:R-:W-:-:S02]  /*2620*/  ISETP.GE.AND P0, PT, R6, 0x1, PT ;  /* 0x000000010600780c */ /* 0x000fc40003f06270 */
[----:B------:R-:W-:Y:S01]  /*2630*/  ISETP.NE.AND P1, PT, R10, RZ, PT ;  /* 0x000000ff0a00720c */ /* 0x000fe20003f25270 */
[----:B------:R-:W-:-:S03]  /*2640*/  IMAD.MOV.U32 R3, RZ, RZ, RZ ;  /* 0x000000ffff037224 */ /* 0x000fc600078e00ff */
[----:B------:R-:W-:-:S07]  /*2650*/  SEL R136, R10, c[0x0][0x338], P1 ;  /* 0x0000ce000a887a07 */ /* 0x000fce0000800000 */
[----:B------:R-:W-:Y:S05]  /*2660*/  @!P0 BRA `(.L_x_1519) ;  /* 0x000001d000008947 */ /* 0x000fea0003800000 */
[----:B------:R-:W-:Y:S01]  /*2670*/  IABS R3, R136 ;  /* 0x0000008800037213 */ /* 0x000fe20000000000 */
[----:B------:R-:W-:Y:S01]  /*2680*/  IMAD.MOV.U32 R8, RZ, RZ, RZ ;  /* 0x000000ffff087224 */ /* 0x000fe200078e00ff */
[----:B-1----:R-:W-:-:S03]  /*2690*/  IADD3 R10, R136, -0x1, R6 ;  /* 0xffffffff880a7810 */ /* 0x002fc60007ffe006 */
[----:B------:R-:W-:Y:S01]  /*26a0*/  IMAD.MOV.U32 R4, RZ, RZ, R3 ;  /* 0x000000ffff047224 */ /* 0x000fe200078e0003 */
[----:B------:R-:W-:-:S03]  /*26b0*/  IABS R16, R10 ;  /* 0x0000000a00107213 */ /* 0x000fc60000000000 */
[----:B------:R-:W1:Y:S08]  /*26c0*/  I2F.RP R3, R4 ;  /* 0x0000000400037306 */ /* 0x000e700000209400 */
        /* <DEDUP_REMOVED lines=23> */
.L_x_1519:
[----:B------:R-:W-:Y:S05]  /*2840*/  BSYNC B0 ;  /* 0x0000000000007941 */ /* 0x000fea0003800000 */
.L_x_1518:
[----:B-1----:R-:W2:Y:S01]  /*2850*/  LDL R10, [R1+0x124] ;  /* 0x00012400010a7983 */ /* 0x002ea20000100800 */
[----:B------:R-:W-:-:S04]  /*2860*/  IMAD R4, R25, R3, RZ ;  /* 0x0000000319047224 */ /* 0x000fc800078e02ff */
[----:B------:R-:W-:-:S05]  /*2870*/  IMAD.IADD R3, R4, 0x1, R3 ;  /* 0x0000000104037824 */ /* 0x000fca00078e0203 */
[----:B------:R-:W-:Y:S01]  /*2880*/  IMNMX R5, R6, R3, PT ;  /* 0x0000000306057217 */ /* 0x000fe20003800200 */
[----:B------:R-:W-:-:S04]  /*2890*/  IMAD R3, R4, 0x70, -R11 ;  /* 0x0000007004037824 */ /* 0x000fc800078e0a0b */
[----:B------:R-:W-:Y:S01]  /*28a0*/  IMAD R5, R5, 0x70, -R11 ;  /* 0x0000007005057824 */ /* 0x000fe200078e0a0b */
[----:B------:R-:W-:-:S04]  /*28b0*/  IMNMX R4, RZ, R3, !PT ;  /* 0x00000003ff047217 */ /* 0x000fc80007800200 */
[----:B------:R-:W-:-:S04]  /*28c0*/  IMNMX R3, R5, R2, PT ;  /* 0x0000000205037217 */ /* 0x000fc80003800200 */
[----:B------:R-:W-:Y:S02]  /*28d0*/  ISETP.GT.AND P0, PT, R3, R4, PT ;  /* 0x000000040300720c */ /* 0x000fe40003f04270 */
[----:B------:R-:W-:-:S05]  /*28e0*/  SHF.R.U32.HI R4, RZ, 0x4, R4 ;  /* 0x00000004ff047819 */ /* 0x000fca0000011604 */
[----:B------:R-:W-:-:S04]  /*28f0*/  IMAD.WIDE.U32 R8, R4, 0x24924925, RZ ;  /* 0x2492492504087825 */ /* 0x000fc800078e00ff */
        /* <DEDUP_REMOVED lines=11> */
[----:B------:R-:W-:Y:S02]  /*29b0*/  ISETP.NE.U32.AND P0, PT, RZ, c[0x0][0x340], PT ;  /* 0x0000d000ff007a0c */ /* 0x000fe40003f05070 */
[----:B------:R-:W-:Y:S02]  /*29c0*/  SHF.R.S32.HI R16, RZ, 0x1f, R82 ;  /* 0x0000001fff107819 */ /* 0x000fe40000011452 */
[----:B------:R-:W-:Y:S02]  /*29d0*/  ISETP.NE.AND.EX P3, PT, RZ, c[0x0][0x344], PT, P0 ;  /* 0x0000d100ff007a0c */ /* 0x000fe40003f65300 */
[----:B------:R-:W-:-:S11]  /*29e0*/  MOV R31, R21 ;  /* 0x00000015001f7202 */ /* 0x000fd60000000f00 */
[----:B------:R-:W-:-:S04]  /*29f0*/  @P3 IADD3 R4, P0, R24, c[0x0][0x340], RZ ;  /* 0x0000d00018043a10 */ /* 0x000fc80007f1e0ff */
[----:B------:R-:W-:-:S05]  /*2a00*/  @P3 IADD3.X R5, R23, c[0x0][0x344], RZ, P0, !PT ;  /* 0x0000d10017053a10 */ /* 0x000fca00007fe4ff */
[----:B------:R1:W2:Y:S01]  /*2a10*/  @P3 LDG.E R26, [R4.64] ;  /* 0x00000008041a3981 */ /* 0x0002a2000c1e1900 */
[----:B------:R-:W-:Y:S01]  /*2a20*/  IADD3 R116, P0, R82, R18, RZ ;  /* 0x0000001252747210 */ /* 0x000fe20007f1e0ff */
[----:B------:R-:W-:Y:S01]  /*2a30*/  IMAD.MOV.U32 R30, RZ, RZ, c[0x0][0x238] ;  /* 0x00008e00ff1e7624 */ /* 0x000fe200078e00ff */
[----:B------:R-:W-:Y:S01]  /*2a40*/  IADD3 R39, R3, -0x1, RZ ;  /* 0xffffffff03277810 */ /* 0x000fe20007ffe0ff */
[----:B------:R-:W-:Y:S01]  /*2a50*/  IMAD R11, R16, c[0x0][0x280], RZ ;  /* 0x0000a000100b7a24 */ /* 0x000fe200078e02ff */
[----:B------:R-:W-:Y:S01]  /*2a60*/  LEA.HI.X.SX32 R117, R18, R16, 0x1, P0 ;  /* 0x0000001012757211 */ /* 0x000fe200000f0eff */
[----:B------:R-:W-:Y:S01]  /*2a70*/  ULDC UR5, c[0x0][0x23c] ;  /* 0x00008f0000057ab9 */ /* 0x000fe20000000800 */
[----:B------:R-:W-:Y:S01]  /*2a80*/  LOP3.LUT R29, R20, 0xffff, RZ, 0xc0, !PT ;  /* 0x0000ffff141d7812 */ /* 0x000fe200078ec0ff */
[----:B------:R-:W-:Y:S01]  /*2a90*/  IMAD.WIDE.U32 R20, R30, 0x40, RZ ;  /* 0x000000401e147825 */ /* 0x000fe200078e00ff */
[----:B------:R-:W-:Y:S01]  /*2aa0*/  SEL R27, R33, RZ, !P6 ;  /* 0x000000ff211b7207 */ /* 0x000fe20007000000 */
[----:B------:R-:W-:Y:S01]  /*2ab0*/  USHF.L.U32 UR12, UR5, 0x6, URZ ;  /* 0x00000006050c7899 */ /* 0x000fe2000800063f */
[----:B------:R-:W-:Y:S01]  /*2ac0*/  MOV R140, 0x70 ;  /* 0x00000070008c7802 */ /* 0x000fe20000000f00 */
[----:B------:R-:W-:Y:S01]  /*2ad0*/  IMAD R6, R117, c[0x0][0x238], RZ ;  /* 0x00008e0075067a24 */ /* 0x000fe200078e02ff */
[----:B------:R-:W-:Y:S01]  /*2ae0*/  SEL R28, R32, RZ, !P6 ;  /* 0x000000ff201c7207 */ /* 0x000fe20007000000 */
[----:B------:R-:W-:Y:S01]  /*2af0*/  IMAD R3, R27, c[0x0][0x248], RZ ;  /* 0x000092001b037a24 */ /* 0x000fe200078e02ff */
[----:B------:R-:W-:Y:S01]  /*2b00*/  ISETP.GE.AND P5, PT, R76, c[0x0][0x1d4], PT ;  /* 0x000075004c007a0c */ /* 0x000fe20003fa6270 */
[----:B------:R-:W-:Y:S01]  /*2b10*/  IMAD R6, R116, c[0x0][0x23c], R6 ;  /* 0x00008f0074067a24 */ /* 0x000fe200078e0206 */
[----:B------:R-:W-:Y:S01]  /*2b20*/  ISETP.GE.AND P4, PT, R226, c[0x0][0x1d4], PT ;  /* 0x00007500e2007a0c */ /* 0x000fe20003f86270 */
[C---:B------:R-:W-:Y:S01]  /*2b30*/  IMAD R153, R140.reuse, c[0x0][0x23c], RZ ;  /* 0x00008f008c997a24 */ /* 0x040fe200078e02ff */
[----:B------:R-:W-:Y:S01]  /*2b40*/  MOV R150, 0x5 ;  /* 0x0000000500967802 */ /* 0x000fe20000000f00 */
[----:B------:R-:W-:Y:S01]  /*2b50*/  IMAD.WIDE.U32 R138, R140, c[0x0][0x238], RZ ;  /* 0x00008e008c8a7a25 */ /* 0x000fe200078e00ff */
[C---:B------:R-:W-:Y:S01]  /*2b60*/  SHF.L.U32 R162, R30.reuse, 0x5, RZ ;  /* 0x000000051ea27819 */ /* 0x040fe200000006ff */
[----:B------:R-:W-:Y:S01]  /*2b70*/  UIMAD UR5, UR5, 0x60, URZ ;  /* 0x00000060050578a4 */ /* 0x000fe2000f8e023f */
[----:B------:R-:W-:Y:S01]  /*2b80*/  SHF.L.U64.HI R157, R30, R150, c[0x0][0x23c] ;  /* 0x00008f001e9d7619 */ /* 0x000fe20000010296 */
[----:B------:R-:W-:Y:S01]  /*2b90*/  IMAD.IADD R153, R139, 0x1, R153 ;  /* 0x000000018b997824 */ /* 0x000fe200078e0299 */
[----:B------:R-:W-:Y:S01]  /*2ba0*/  LOP3.LUT R31, R31, 0xfffffffb, RZ, 0xc0, !PT ;  /* 0xfffffffb1f1f7812 */ /* 0x000fe200078ec0ff */
[----:B-1----:R-:W-:Y:S01]  /*2bb0*/  IMAD.WIDE.U32 R4, R116, c[0x0][0x238], R76 ;  /* 0x00008e0074047a25 */ /* 0x002fe200078e004c */
[----:B------:R-:W-:-:S02]  /*2bc0*/  MOV R159, c[0x0][0x290] ;  /* 0x0000a400009f7a02 */ /* 0x000fc40000000f00 */
[----:B------:R-:W-:Y:S01]  /*2bd0*/  @P5 LOP3.LUT R31, R31, 0x4, RZ, 0xfc, !PT ;  /* 0x000000041f1f5812 */ /* 0x000fe200078efcff */
[----:B------:R-:W-:Y:S02]  /*2be0*/  IMAD.IADD R5, R5, 0x1, R6 ;  /* 0x0000000105057824 */ /* 0x000fe400078e0206 */
[----:B------:R-:W-:Y:S01]  /*2bf0*/  IMAD R6, R39, -0x70, R2 ;  /* 0xffffff9027067824 */ /* 0x000fe200078e0202 */
[----:B------:R-:W-:Y:S01]  /*2c00*/  LOP3.LUT R31, R31, 0xfffffffd, RZ, 0xc0, !PT ;  /* 0xfffffffd1f1f7812 */ /* 0x000fe200078ec0ff */
[----:B------:R-:W-:-:S03]  /*2c10*/  IMAD.WIDE.U32 R4, R29, c[0x0][0x240], R4 ;  /* 0x000090001d047a25 */ /* 0x000fc600078e0004 */
[----:B------:R-:W-:Y:S01]  /*2c20*/  IMNMX R8, R6, 0x70, PT ;  /* 0x0000007006087817 */ /* 0x000fe20003800200 */
[----:B------:R-:W-:Y:S01]  /*2c30*/  IMAD R5, R29, c[0x0][0x244], R5 ;  /* 0x000091001d057a24 */ /* 0x000fe200078e0205 */
[----:B------:R-:W-:Y:S01]  /*2c40*/  @P4 LOP3.LUT R31, R31, 0x2, RZ, 0xfc, !PT ;  /* 0x000000021f1f4812 */ /* 0x000fe200078efcff */
[----:B------:R-:W-:Y:S01]  /*2c50*/  IMAD R6, R28, c[0x0][0x24c], R3 ;  /* 0x000093001c067a24 */ /* 0x000fe200078e0203 */
[----:B------:R-:W-:Y:S01]  /*2c60*/  IADD3 R3, -R82, R8, RZ ;  /* 0x0000000852037210 */ /* 0x000fe20007ffe1ff */
[----:B------:R-:W-:Y:S01]  /*2c70*/  IMAD.WIDE.U32 R120, R28, c[0x0][0x248], R4 ;  /* 0x000092001c787a25 */ /* 0x000fe200078e0004 */
[----:B------:R-:W-:Y:S01]  /*2c80*/  SHF.R.S32.HI R5, RZ, 0x1f, R39 ;  /* 0x0000001fff057819 */ /* 0x000fe20000011427 */
[----:B------:R1:W-:Y:S01]  /*2c90*/  STL [R1+0x8], R31 ;  /* 0x0000081f01007387 */ /* 0x0003e20000100800 */
[----:B------:R-:W-:Y:S01]  /*2ca0*/  ISETP.GE.AND P0, PT, R3, 0x1, PT ;  /* 0x000000010300780c */ /* 0x000fe20003f06270 */
[----:B------:R-:W-:Y:S01]  /*2cb0*/  IMAD R4, R153, R39, RZ ;  /* 0x0000002799047224 */ /* 0x000fe200078e02ff */
[----:B------:R-:W-:Y:S01]  /*2cc0*/  MOV R118, R120 ;  /* 0x0000007800767202 */ /* 0x000fe20000000f00 */
[----:B------:R-:W-:Y:S01]  /*2cd0*/  IMAD.IADD R119, R121, 0x1, R6 ;  /* 0x0000000179777824 */ /* 0x000fe200078e0206 */
[----:B------:R-:W-:Y:S01]  /*2ce0*/  ISETP.GE.AND P2, PT, R3, 0x21, PT ;  /* 0x000000210300780c */ /* 0x000fe20003f46270 */
[----:B------:R-:W-:-:S02]  /*2cf0*/  IMAD R6, R5, R138, R4 ;  /* 0x0000008a05067224 */ /* 0x000fc400078e0204 */
[----:B------:R-:W-:-:S04]  /*2d00*/  IMAD.WIDE.U32 R4, R39, R138, R118 ;  /* 0x0000008a27047225 */ /* 0x000fc800078e0076 */
[----:B------:R-:W-:Y:S02]  /*2d10*/  IMAD.IADD R5, R5, 0x1, R6 ;  /* 0x0000000105057824 */ /* 0x000fe400078e0206 */
[----:B------:R-:W-:Y:S01]  /*2d20*/  @P0 LEA R8, P1, R4, c[0x0][0x220], 0x1 ;  /* 0x0000880004080a11 */ /* 0x000fe200078208ff */
[----:B------:R-:W-:Y:S02]  /*2d30*/  IMAD R15, R82, c[0x0][0x284], R11 ;  /* 0x0000a100520f7a24 */ /* 0x000fe400078e020b */
[----:B------:R-:W-:Y:S01]  /*2d40*/  IMAD.IADD R135, R17, 0x1, R19 ;  /* 0x0000000111877824 */ /* 0x000fe200078e0213 */
[----:B------:R-:W-:Y:S01]  /*2d50*/  @P0 LEA.HI.X R9, R4, c[0x0][0x224], R5, 0x1, P1 ;  /* 0x0000890004090a11 */ /* 0x000fe200008f0c05 */
[----:B------:R-:W-:Y:S01]  /*2d60*/  IMAD.WIDE.U32 R24, R82, c[0x0][0x290], R76 ;  /* 0x0000a40052187a25 */ /* 0x000fe200078e004c */
[----:B------:R-:W-:-:S03]  /*2d70*/  @P2 IADD3 R6, P1, R162, R4, RZ ;  /* 0x00000004a2062210 */ /* 0x000fc60007f3e0ff */
[----:B------:R-:W-:Y:S01]  /*2d80*/  @!PT LDS RZ, [RZ] ;  /* 0x00000000fffff984 */ /* 0x000fe20000000800 */
[----:B------:R-:W-:Y:S01]  /*2d90*/  @!PT LDS RZ, [RZ] ;  /* 0x00000000fffff984 */ /* 0x000fe20000000800 */
[----:B------:R-:W-:Y:S01]  /*2da0*/  @!PT LDS RZ, [RZ] ;  /* 0x00000000fffff984 */ /* 0x000fe20000000800 */
[----:B------:R3:W-:Y:S01]  /*2db0*/  @P0 LDGSTS.E.BYPASS.LTC128B.128 [R227+0x8100], [R8.64], !P5 ;  /* 0x0810000008e30fae */ /* 0x0007e2000e901d48 */
[----:B------:R-:W-:-:S03]  /*2dc0*/  IMAD.WIDE.U32 R18, R82, c[0x0][0x280], R76 ;  /* 0x0000a00052127a25 */ /* 0x000fc600078e004c */
[----:B------:R3:W-:Y:S01]  /*2dd0*/  @P0 LDGSTS.E.BYPASS.LTC128B.128 [R227+0xb900], [R8.64+0x80], !P4 ;  /* 0x0b90008008e30fae */ /* 0x0007e2000e101d48 */
[----:B------:R-:W-:Y:S01]  /*2de0*/  @P2 IMAD.X R10, R5, 0x1, R157, P1 ;  /* 0x00000001050a2824 */ /* 0x000fe200008e069d */
[----:B------:R-:W-:Y:S01]  /*2df0*/  ISETP.GE.AND P1, PT, R3, 0x41, PT ;  /* 0x000000410300780c */ /* 0x000fe20003f26270 */
[----:B------:R-:W-:Y:S01]  /*2e00*/  IMAD.WIDE.U32 R144, R30, 0x60, RZ ;  /* 0x000000601e907825 */ /* 0x000fe200078e00ff */
[----:B------:R-:W-:-:S03]  /*2e10*/  IADD3 R19, R15, R19, RZ ;  /* 0x000000130f137210 */ /* 0x000fc60007ffe0ff */
[----:B------:R-:W-:Y:S01]  /*2e20*/  IMAD.MOV.U32 R147, RZ, RZ, c[0x0][0x280] ;  /* 0x0000a000ff937624 */ /* 0x000fe200078e00ff */
[----:B------:R-:W-:Y:S01]  /*2e30*/  IADD3 R156, R145, UR5, RZ ;  /* 0x00000005919c7c10 */ /* 0x000fe2000fffe0ff */
[C---:B------:R-:W-:Y:S02]  /*2e40*/  IMAD R154, R140.reuse, c[0x0][0x284], RZ ;  /* 0x0000a1008c9a7a24 */ /* 0x040fe400078e02ff */
[C---:B------:R-:W-:Y:S01]  /*2e50*/  IMAD R155, R140.reuse, c[0x0][0x294], RZ ;  /* 0x0000a5008c9b7a24 */ /* 0x040fe200078e02ff */
[-C--:B------:R-:W-:Y:S01]  /*2e60*/  SHF.L.U64.HI R149, R147, R150.reuse, c[0x0][0x284] ;  /* 0x0000a10093957619 */ /* 0x080fe20000010296 */
[----:B------:R-:W-:Y:S01]  /*2e70*/  IMAD.WIDE.U32 R142, R140, c[0x0][0x280], RZ ;  /* 0x0000a0008c8e7a25 */ /* 0x000fe200078e00ff */
[----:B------:R-:W-:Y:S02]  /*2e80*/  SHF.L.U64.HI R150, R159, R150, c[0x0][0x294] ;  /* 0x0000a5009f967619 */ /* 0x000fe40000010296 */
[----:B------:R-:W-:Y:S01]  /*2e90*/  SHF.L.U32 R160, R147, 0x5, RZ ;  /* 0x0000000593a07819 */ /* 0x000fe200000006ff */
[----:B-----5:R-:W-:Y:S01]  /*2ea0*/  IMAD.WIDE.U32 R102, R137, c[0x0][0x280], R18 ;  /* 0x0000a00089667a25 */ /* 0x020fe200078e0012 */
[----:B------:R-:W-:-:S03]  /*2eb0*/  IADD3 R154, R143, R154, RZ ;  /* 0x0000009a8f9a7210 */ /* 0x000fc60007ffe0ff */
[----:B------:R-:W-:-:S04]  /*2ec0*/  IMAD.WIDE.U32 R140, R140, c[0x0][0x290], RZ ;  /* 0x0000a4008c8c7a25 */ /* 0x000fc800078e00ff */
[----:B------:R-:W-:Y:S01]  /*2ed0*/  IMAD.WIDE.U32 R126, R29, c[0x0][0x1e8], RZ ;  /* 0x00007a001d7e7a25 */ /* 0x000fe200078e00ff */
[----:B---3--:R-:W-:-:S03]  /*2ee0*/  @P2 LEA R8, P0, R6, c[0x0][0x220], 0x1 ;  /* 0x0000880006082a11 */ /* 0x008fc600078008ff */
[----:B------:R-:W-:Y:S01]  /*2ef0*/  IMAD.WIDE.U32 R124, R29, c[0x0][0x210], RZ ;  /* 0x000084001d7c7a25 */ /* 0x000fe200078e00ff */
[----:B------:R-:W-:Y:S02]  /*2f00*/  @P2 LEA.HI.X R9, R6, c[0x0][0x224], R10, 0x1, P0 ;  /* 0x0000890006092a11 */ /* 0x000fe400000f0c0a */
[----:B------:R-:W-:Y:S01]  /*2f10*/  ISETP.GT.AND P0, PT, R3, 0x60, PT ;  /* 0x000000600300780c */ /* 0x000fe20003f04270 */
[--C-:B------:R-:W-:Y:S02]  /*2f20*/  IMAD.WIDE.U32 R10, R82, c[0x0][0x280], R78.reuse ;  /* 0x0000a000520a7a25 */ /* 0x100fe400078e004e */
[----:B------:R3:W-:Y:S02]  /*2f30*/  @P2 LDGSTS.E.BYPASS.LTC128B.128 [R229+0x9100], [R8.64], !P5 ;  /* 0x0910000008e52fae */ /* 0x0007e4000e901d48 */
[----:B------:R-:W-:Y:S01]  /*2f40*/  IMAD R3, R16, c[0x0][0x290], RZ ;  /* 0x0000a40010037a24 */ /* 0x000fe200078e02ff */
[----:B------:R-:W-:Y:S01]  /*2f50*/  MOV R22, R10 ;  /* 0x0000000a00167202 */ /* 0x000fe20000000f00 */
[----:B------:R3:W-:Y:S01]  /*2f60*/  @P2 LDGSTS.E.BYPASS.LTC128B.128 [R229+0xc900], [R8.64+0x80], !P4 ;  /* 0x0c90008008e52fae */ /* 0x0007e2000e101d48 */
[----:B------:R-:W-:Y:S01]  /*2f70*/  @P1 IADD3 R6, P2, R4, R20, RZ ;  /* 0x0000001404061210 */ /* 0x000fe20007f5e0ff */
[----:B------:R-:W-:Y:S01]  /*2f80*/  IMAD.WIDE.U32 R16, R82, c[0x0][0x290], R78 ;  /* 0x0000a40052107a25 */ /* 0x000fe200078e004e */
[----:B------:R-:W-:-:S03]  /*2f90*/  IADD3 R23, R11, R15, RZ ;  /* 0x0000000f0b177210 */ /* 0x000fc60007ffe0ff */
[----:B------:R-:W-:Y:S01]  /*2fa0*/  IMAD R3, R82, c[0x0][0x294], R3 ;  /* 0x0000a50052037a24 */ /* 0x000fe200078e0203 */
[----:B------:R-:W-:Y:S01]  /*2fb0*/  MOV R20, R16 ;  /* 0x0000001000147202 */ /* 0x000fe20000000f00 */
[----:B------:R-:W-:Y:S02]  /*2fc0*/  IMAD.MOV.U32 R16, RZ, RZ, R24 ;  /* 0x000000ffff107224 */ /* 0x000fe400078e0018 */
[----:B------:R-:W-:-:S04]  /*2fd0*/  IMAD.WIDE.U32 R106, R137, c[0x0][0x280], R22 ;  /* 0x0000a000896a7a25 */ /* 0x000fc800078e0016 */
[----:B------:R-:W-:Y:S02]  /*2fe0*/  IMAD.SHL.U32 R161, R159, 0x20, RZ ;  /* 0x000000209fa17824 */ /* 0x000fe400078e00ff */
[----:B------:R-:W-:Y:S02]  /*2ff0*/  IMAD.IADD R155, R141, 0x1, R155 ;  /* 0x000000018d9b7824 */ /* 0x000fe400078e029b */
[C---:B------:R-:W-:Y:S02]  /*3000*/  IMAD R134, R29.reuse, c[0x0][0x1ec], R127 ;  /* 0x00007b001d867a24 */ /* 0x040fe400078e027f */
[----:B------:R-:W-:Y:S01]  /*3010*/  IMAD R133, R29, c[0x0][0x214], R125 ;  /* 0x000085001d857a24 */ /* 0x000fe200078e027d */
[----:B---3--:R-:W-:Y:S01]  /*3020*/  @P1 IADD3.X R8, R5, UR12, R21, P2, !PT ;  /* 0x0000000c05081c10 */ /* 0x008fe200097fe415 */
[----:B------:R-:W-:Y:S01]  /*3030*/  @P0 IMAD.WIDE.U32 R4, R30, 0x60, R4 ;  /* 0x000000601e040825 */ /* 0x000fe200078e0004 */
[----:B------:R-:W-:-:S03]  /*3040*/  @P1 LEA R10, P2, R6, c[0x0][0x220], 0x1 ;  /* 0x00008800060a1a11 */ /* 0x000fc600078408ff */
[----:B------:R-:W-:Y:S01]  /*3050*/  IMAD.IADD R21, R17, 0x1, R3 ;  /* 0x0000000111157824 */ /* 0x000fe200078e0203 */
[----:B------:R-:W-:Y:S01]  /*3060*/  @P1 LEA.HI.X R11, R6, c[0x0][0x224], R8, 0x1, P2 ;  /* 0x00008900060b1a11 */ /* 0x000fe200010f0c08 */
[----:B------:R-:W-:Y:S01]  /*3070*/  IMAD.IADD R17, R3, 0x1, R25 ;  /* 0x0000000103117824 */ /* 0x000fe200078e0219 */
[----:B------:R-:W-:Y:S01]  /*3080*/  @P0 IADD3 R3, R5, UR5, RZ ;  /* 0x0000000505030c10 */ /* 0x000fe2000fffe0ff */
[C---:B------:R-:W-:Y:S01]  /*3090*/  IMAD.WIDE.U32 R104, R137.reuse, c[0x0][0x290], R20 ;  /* 0x0000a40089687a25 */ /* 0x040fe200078e0014 */
[C---:B------:R-:W-:Y:S01]  /*30a0*/  @P0 LEA R8, P2, R4.reuse, c[0x0][0x220], 0x1 ;  /* 0x0000880004080a11 */ /* 0x040fe200078408ff */
[----:B------:R1:W-:Y:S02]  /*30b0*/  @P1 LDGSTS.E.BYPASS.LTC128B.128 [R229+0xa100], [R10.64], !P5 ;  /* 0x0a1000000ae51fae */ /* 0x0003e4000e901d48 */
[----:B------:R-:W-:Y:S01]  /*30c0*/  IMAD.WIDE.U32 R100, R137, c[0x0][0x290], R16 ;  /* 0x0000a40089647a25 */ /* 0x000fe200078e0010 */
[----:B------:R-:W-:Y:S01]  /*30d0*/  @P0 LEA.HI.X R9, R4, c[0x0][0x224], R3, 0x1, P2 ;  /* 0x0000890004090a11 */ /* 0x000fe200010f0c03 */
[----:B------:R1:W-:Y:S01]  /*30e0*/  @P1 LDGSTS.E.BYPASS.LTC128B.128 [R229+0xd900], [R10.64+0x80], !P4 ;  /* 0x0d9000800ae51fae */ /* 0x0003e2000e101d48 */
[----:B------:R-:W-:-:S02]  /*30f0*/  SHF.R.S32.HI R4, RZ, 0x1f, R137 ;  /* 0x0000001fff047819 */ /* 0x000fc40000011489 */
[----:B------:R-:W-:Y:S01]  /*3100*/  MOV R3, c[0x0][0x27c] ;  /* 0x00009f0000037a02 */ /* 0x000fe20000000f00 */
[----:B------:R1:W-:Y:S02]  /*3110*/  @P0 LDGSTS.E.BYPASS.LTC128B.128 [R229+0xb100], [R8.64], !P5 ;  /* 0x0b10000008e50fae */ /* 0x0003e4000e901d48 */
[C---:B------:R-:W-:Y:S02]  /*3120*/  IMAD R5, R4.reuse, c[0x0][0x290], RZ ;  /* 0x0000a40004057a24 */ /* 0x040fe400078e02ff */
[----:B------:R-:W-:Y:S01]  /*3130*/  IMAD.SHL.U32 R73, R3, 0x2, RZ ;  /* 0x0000000203497824 */ /* 0x000fe200078e00ff */
[----:B------:R1:W-:Y:S01]  /*3140*/  @P0 LDGSTS.E.BYPASS.LTC128B.128 [R229+0xe900], [R8.64+0x80], !P4 ;  /* 0x0e90008008e50fae */ /* 0x0003e2000e101d48 */
[----:B------:R-:W-:Y:S02]  /*3150*/  IMAD R3, R137, c[0x0][0x294], R5 ;  /* 0x0000a50089037a24 */ /* 0x000fe400078e0205 */
[----:B------:R-:W-:Y:S01]  /*3160*/  IMAD R6, R4, c[0x0][0x280], RZ ;  /* 0x0000a00004067a24 */ /* 0x000fe200078e02ff */
[----:B------:R-:W0:Y:S01]  /*3170*/  LDGDEPBAR ;  /* 0x00000000000079af */ /* 0x000e220000000000 */
[----:B------:R-:W-:Y:S01]  /*3180*/  WARPSYNC 0xffffffff ;  /* 0xffffffff00007948 */ /* 0x000fe20003800000 */
[----:B------:R-:W-:Y:S01]  /*3190*/  IMAD.IADD R111, R105, 0x1, R3 ;  /* 0x00000001696f7824 */ /* 0x000fe200078e0203 */
[----:B------:R-:W-:Y:S01]  /*31a0*/  IADD3 R109, R3, R101, RZ ;  /* 0x00000065036d7210 */ /* 0x000fe20007ffe0ff */
[----:B------:R-:W-:-:S05]  /*31b0*/  IMAD R4, R137, c[0x0][0x284], R6 ;  /* 0x0000a10089047a24 */ /* 0x000fca00078e0206 */
[----:B------:R-:W-:Y:S02]  /*31c0*/  IADD3 R112, R107, R4, RZ ;  /* 0x000000046b707210 */ /* 0x000fe40007ffe0ff */
[----:B------:R-:W-:Y:S02]  /*31d0*/  IADD3 R110, R4, R103, RZ ;  /* 0x00000067046e7210 */ /* 0x000fe40007ffe0ff */
[----:B--2---:R-:W-:Y:S01]  /*31e0*/  @P3 SHF.R.S32.HI R5, RZ, 0x1f, R26 ;  /* 0x0000001fff053819 */ /* 0x004fe2000001141a */
[----:B------:R-:W-:Y:S01]  /*31f0*/  @!P3 IMAD.MOV.U32 R26, RZ, RZ, R32 ;  /* 0x000000ffff1ab224 */ /* 0x000fe200078e0020 */
[----:B------:R-:W-:-:S03]  /*3200*/  @!P3 MOV R5, R33 ;  /* 0x000000210005b202 */ /* 0x000fc60000000f00 */
[----:B------:R-:W-:-:S04]  /*3210*/  IMAD.WIDE.U32 R122, R26, c[0x0][0x2b0], RZ ;  /* 0x0000ac001a7a7a25 */ /* 0x000fc800078e00ff */
[----:B------:R-:W-:-:S04]  /*3220*/  IMAD R5, R5, c[0x0][0x2b0], RZ ;  /* 0x0000ac0005057a24 */ /* 0x000fc800078e02ff */
[----:B------:R-:W-:-:S05]  /*3230*/  IMAD R5, R26, c[0x0][0x2b4], R5 ;  /* 0x0000ad001a057a24 */ /* 0x000fca00078e0205 */
[----:B------:R-:W-:Y:S02]  /*3240*/  IADD3 R132, R123, R5, RZ ;  /* 0x000000057b847210 */ /* 0x000fe40007ffe0ff */
[----:B-1----:R-:W-:Y:S01]  /*3250*/  ISETP.GE.AND P2, PT, R76, c[0x0][0x27c], PT ;  /* 0x00009f004c007a0c */ /* 0x002fe20003f46270 */
[C---:B------:R-:W-:Y:S01]  /*3260*/  IMAD.WIDE.U32 R4, R29.reuse, c[0x0][0x260], R76 ;  /* 0x000098001d047a25 */ /* 0x040fe200078e004c */
[C---:B------:R-:W-:Y:S01]  /*3270*/  IADD3 R11, R82.reuse, 0x20, RZ ;  /* 0x00000020520b7810 */ /* 0x040fe20007ffe0ff */
        /* <DEDUP_REMOVED lines=12> */
[----:B------:R-:W-:Y:S01]  /*3340*/  IMAD.MOV.U32 R165, RZ, RZ, c[0x0][0x2b8] ;  /* 0x0000ae00ffa57624 */ /* 0x000fe200078e00ff */
[----:B------:R-:W-:Y:S01]  /*3350*/  LOP3.LUT R11, R11, 0x1c0, RZ, 0xc0, !PT ;  /* 0x000001c00b0b7812 */ /* 0x000fe200078ec0ff */
[----:B------:R-:W-:Y:S01]  /*3360*/  IMAD.WIDE.U32 R98, R28, c[0x0][0x268], R8 ;  /* 0x00009a001c627a25 */ /* 0x000fe200078e0008 */
[CC--:B------:R-:W-:Y:S01]  /*3370*/  LEA.HI R10, R5.reuse, R3.reuse, RZ, 0x6 ;  /* 0x00000003050a7211 */ /* 0x0c0fe200078f30ff */
[----:B------:R-:W-:Y:S01]  /*3380*/  ULDC.64 UR4, c[0x0][0x280] ;  /* 0x0000a00000047ab9 */ /* 0x000fe20000000a00 */
[----:B------:R-:W-:Y:S01]  /*3390*/  LEA.HI R3, R5, R3, RZ, 0x3 ;  /* 0x0000000305037211 */ /* 0x000fe200078f18ff */
[----:B------:R-:W-:Y:S01]  /*33a0*/  IMAD.MOV.U32 R164, RZ, RZ, c[0x0][0x27c] ;  /* 0x00009f00ffa47624 */ /* 0x000fe200078e00ff */
[----:B------:R-:W-:Y:S01]  /*33b0*/  ISETP.NE.AND P1, PT, R165, 0x1, PT ;  /* 0x00000001a500780c */ /* 0x000fe20003f25270 */
[----:B------:R-:W-:Y:S01]  /*33c0*/  IMAD R6, R27, c[0x0][0x268], RZ ;  /* 0x00009a001b067a24 */ /* 0x000fe200078e02ff */
[--C-:B------:R-:W-:Y:S01]  /*33d0*/  LOP3.LUT R5, R22, 0x38, R3.reuse, 0xf8, !PT ;  /* 0x0000003816057812 */ /* 0x100fe200078ef803 */
[C---:B------:R-:W-:Y:S01]  /*33e0*/  IMAD.SHL.U32 R22, R82.reuse, 0x40, RZ ;  /* 0x0000004052167824 */ /* 0x040fe200078e00ff */
[----:B------:R-:W-:Y:S01]  /*33f0*/  LOP3.LUT R8, R11, 0x38, R3, 0xf8, !PT ;  /* 0x000000380b087812 */ /* 0x000fe200078ef803 */
[----:B------:R-:W-:Y:S01]  /*3400*/  IMAD.SHL.U32 R23, R23, 0x40, RZ ;  /* 0x0000004017177824 */ /* 0x000fe200078e00ff */
[----:B------:R-:W-:Y:S01]  /*3410*/  IADD3 R11, R82, 0x20, RZ ;  /* 0x00000020520b7810 */ /* 0x000fe20007ffe0ff */
[----:B------:R-:W-:Y:S01]  /*3420*/  IMAD R15, R28, c[0x0][0x26c], R6 ;  /* 0x00009b001c0f7a24 */ /* 0x000fe200078e0206 */
[----:B------:R-:W-:Y:S01]  /*3430*/  LOP3.LUT R22, R22, 0x1c0, RZ, 0xc0, !PT ;  /* 0x000001c016167812 */ /* 0x000fe200078ec0ff */
[----:B------:R-:W-:Y:S01]  /*3440*/  IMAD.MOV.U32 R148, RZ, RZ, 0x6 ;  /* 0x00000006ff947424 */ /* 0x000fe200078e00ff */
[----:B------:R-:W-:Y:S01]  /*3450*/  SHF.R.S32.HI R4, RZ, 0x6, R10 ;  /* 0x00000006ff047819 */ /* 0x000fe2000001140a */
[----:B------:R-:W-:Y:S01]  /*3460*/  IMAD.SHL.U32 R11, R11, 0x40, RZ ;  /* 0x000000400b0b7824 */ /* 0x000fe200078e00ff */
[----:B------:R-:W-:Y:S01]  /*3470*/  SHF.R.U32.HI R22, RZ, 0x3, R22 ;  /* 0x00000003ff167819 */ /* 0x000fe20000011616 */
[----:B------:R-:W-:Y:S01]  /*3480*/  UIMAD.WIDE.U32 UR10, UR4, 0x60, URZ ;  /* 0x00000060040a78a5 */ /* 0x000fe2000f8e003f */
[----:B------:R-:W-:Y:S01]  /*3490*/  ISETP.GE.AND P0, PT, R164, 0x1, PT ;  /* 0x00000001a400780c */ /* 0x000fe20003f06270 */
[C---:B------:R-:W-:Y:S01]  /*34a0*/  IMAD R10, R4.reuse, 0x1c00, R7 ;  /* 0x00001c00040a7824 */ /* 0x040fe200078e0207 */
[----:B------:R-:W-:Y:S01]  /*34b0*/  LOP3.LUT R11, R11, 0x1c0, RZ, 0xc0, !PT ;  /* 0x000001c00b0b7812 */ /* 0x000fe200078ec0ff */
[----:B------:R-:W-:Y:S01]  /*34c0*/  IMAD R6, R4, 0x1c00, R12 ;  /* 0x00001c0004067824 */ /* 0x000fe200078e020c */
[----:B------:R-:W-:Y:S01]  /*34d0*/  LOP3.LUT R9, R5, R22, RZ, 0x3c, !PT ;  /* 0x0000001605097212 */ /* 0x000fe200078e3cff */
[----:B------:R-:W-:Y:S01]  /*34e0*/  UIMAD UR13, UR12, UR5, URZ ;  /* 0x000000050c0d72a4 */ /* 0x000fe2000f8e023f */
[----:B------:R-:W-:Y:S01]  /*34f0*/  IADD3 R22, R82, 0x60, RZ ;  /* 0x0000006052167810 */ /* 0x000fe20007ffe0ff */
[----:B------:R-:W-:Y:S01]  /*3500*/  IMAD.SHL.U32 R158, R147, 0x40, RZ ;  /* 0x00000040939e7824 */ /* 0x000fe200078e00ff */
[----:B------:R-:W-:Y:S01]  /*3510*/  SHF.R.U32.HI R11, RZ, 0x3, R11 ;  /* 0x00000003ff0b7819 */ /* 0x000fe2000001160b */
[----:B------:R-:W-:Y:S01]  /*3520*/  ULDC.64 UR4, c[0x0][0x290] ;  /* 0x0000a40000047ab9 */ /* 0x000fe20000000a00 */
[----:B------:R-:W-:Y:S01]  /*3530*/  LOP3.LUT R23, R23, 0x1c0, RZ, 0xc0, !PT ;  /* 0x000001c017177812 */ /* 0x000fe200078ec0ff */
        /* <DEDUP_REMOVED lines=9> */
[----:B------:R-:W-:Y:S01]  /*35d0*/  IADD3 R23, R82, 0x40, RZ ;  /* 0x0000004052177810 */ /* 0x000fe20007ffe0ff */
[----:B------:R-:W-:Y:S01]  /*35e0*/  UIMAD UR5, UR12, UR5, URZ ;  /* 0x000000050c0572a4 */ /* 0x000fe2000f8e023f */
[----:B------:R-:W-:Y:S01]  /*35f0*/  @P1 LOP3.LUT R31, R31, 0x8, RZ, 0xfc, !PT ;  /* 0x000000081f1f1812 */ /* 0x000fe200078efcff */
[----:B------:R-:W-:Y:S01]  /*3600*/  ULDC UR4, c[0x0][0x238] ;  /* 0x00008e0000047ab9 */ /* 0x000fe20000000800 */
[----:B------:R-:W-:Y:S01]  /*3610*/  LOP3.LUT R6, R22, 0x38, R3, 0xf8, !PT ;  /* 0x0000003816067812 */ /* 0x000fe200078ef803 */
[----:B------:R-:W-:Y:S01]  /*3620*/  IMAD.SHL.U32 R23, R23, 0x40, RZ ;  /* 0x0000004017177824 */ /* 0x000fe200078e00ff */
[----:B------:R-:W-:Y:S01]  /*3630*/  IADD3 R22, R82, 0x60, RZ ;  /* 0x0000006052167810 */ /* 0x000fe20007ffe0ff */
[----:B------:R-:W-:Y:S01]  /*3640*/  UMOV UR12, 0x6 ;  /* 0x00000006000c7882 */ /* 0x000fe20000000000 */
[----:B------:R-:W-:Y:S01]  /*3650*/  @P0 LOP3.LUT R31, R31, 0x10, RZ, 0xfc, !PT ;  /* 0x000000101f1f0812 */ /* 0x000fe200078efcff */
[----:B------:R-:W-:Y:S01]  /*3660*/  ULDC UR15, c[0x0][0x23c] ;  /* 0x00008f00000f7ab9 */ /* 0x000fe20000000800 */
[----:B------:R-:W-:Y:S01]  /*3670*/  LOP3.LUT R23, R23, 0x1c0, RZ, 0xc0, !PT ;  /* 0x000001c017177812 */ /* 0x000fe200078ec0ff */
[----:B------:R-:W-:Y:S01]  /*3680*/  IMAD.SHL.U32 R22, R22, 0x40, RZ ;  /* 0x0000004016167824 */ /* 0x000fe200078e00ff */
[----:B------:R-:W-:Y:S01]  /*3690*/  LOP3.LUT R94, R3, 0xfffffff8, RZ, 0xc0, !PT ;  /* 0xfffffff8035e7812 */ /* 0x000fe200078ec0ff */
[----:B------:R1:W-:Y:S01]  /*36a0*/  STL [R1+0x8], R31 ;  /* 0x0000081f01007387 */ /* 0x0003e20000100800 */
[----:B------:R-:W-:Y:S01]  /*36b0*/  SHF.R.U32.HI R23, RZ, 0x3, R23 ;  /* 0x00000003ff177819 */ /* 0x000fe20000011617 */
[----:B------:R-:W-:Y:S01]  /*36c0*/  IMAD.SHL.U32 R163, R30, 0x40, RZ ;  /* 0x000000401ea37824 */ /* 0x000fe200078e00ff */
[----:B------:R-:W-:Y:S01]  /*36d0*/  LOP3.LUT R22, R22, 0x1c0, RZ, 0xc0, !PT ;  /* 0x000001c016167812 */ /* 0x000fe200078ec0ff */
[----:B------:R-:W-:Y:S01]  /*36e0*/  IMAD.IADD R97, R99, 0x1, R15 ;  /* 0x0000000163617824 */ /* 0x000fe200078e020f */
[----:B------:R-:W-:Y:S01]  /*36f0*/  LOP3.LUT R8, R5, R23, RZ, 0x3c, !PT ;  /* 0x0000001705087212 */ /* 0x000fe200078e3cff */
[----:B------:R-:W-:Y:S01]  /*3700*/  IMAD R5, R4, 0x1c00, R14 ;  /* 0x00001c0004057824 */ /* 0x000fe200078e020e */
[----:B------:R-:W-:Y:S01]  /*3710*/  SHF.R.U32.HI R22, RZ, 0x3, R22 ;  /* 0x00000003ff167819 */ /* 0x000fe20000011616 */
[----:B------:R-:W-:Y:S01]  /*3720*/  IMAD.SHL.U32 R131, R11, 0x2, RZ ;  /* 0x000000020b837824 */ /* 0x000fe200078e00ff */
[----:B------:R-:W-:Y:S01]  /*3730*/  SHF.L.U64.HI R147, R147, R148, c[0x0][0x284] ;  /* 0x0000a10093937619 */ /* 0x000fe20000010294 */
[----:B------:R-:W-:Y:S01]  /*3740*/  IMAD.SHL.U32 R130, R10, 0x2, RZ ;  /* 0x000000020a827824 */ /* 0x000fe200078e00ff */
[----:B------:R-:W-:Y:S01]  /*3750*/  LOP3.LUT R4, R6, R22, RZ, 0x3c, !PT ;  /* 0x0000001606047212 */ /* 0x000fe200078e3cff */
[----:B------:R-:W-:Y:S01]  /*3760*/  IMAD.IADD R6, R9, 0x1, R8 ;  /* 0x0000000109067824 */ /* 0x000fe200078e0208 */
[C---:B------:R-:W-:Y:S01]  /*3770*/  SHF.L.U64.HI R148, R159.reuse, R148, c[0x0][0x294] ;  /* 0x0000a5009f947619 */ /* 0x040fe20000010294 */
[----:B------:R-:W-:Y:S01]  /*3780*/  IMAD.SHL.U32 R159, R159, 0x40, RZ ;  /* 0x000000409f9f7824 */ /* 0x000fe200078e00ff */
[----:B------:R-:W-:Y:S01]  /*3790*/  ISETP.GE.AND P6, PT, R76, c[0x0][0x1d4], PT ;  /* 0x000075004c007a0c */ /* 0x000fe20003fc6270 */
[----:B------:R-:W-:Y:S01]  /*37a0*/  IMAD.IADD R4, R5, 0x1, R4 ;  /* 0x0000000105047824 */ /* 0x000fe200078e0204 */
[----:B------:R-:W-:Y:S01]  /*37b0*/  SHF.R.S32.HI R71, RZ, 0x3, R3 ;  /* 0x00000003ff477819 */ /* 0x000fe20000011403 */
[----:B------:R-:W-:Y:S01]  /*37c0*/  IMAD.SHL.U32 R129, R6, 0x2, RZ ;  /* 0x0000000206817824 */ /* 0x000fe200078e00ff */
[----:B------:R-:W-:Y:S01]  /*37d0*/  SHF.R.S32.HI R108, RZ, 0x1f, R94 ;  /* 0x0000001fff6c7819 */ /* 0x000fe2000001145e */
[----:B------:R-:W-:Y:S01]  /*37e0*/  IMAD.SHL.U32 R128, R4, 0x2, RZ ;  /* 0x0000000204807824 */ /* 0x000fe200078e00ff */
[----:B------:R-:W-:-:S02]  /*37f0*/  USHF.L.U64.HI UR15, UR4, UR12, UR15 ;  /* 0x0000000c040f7299 */ /* 0x000fc4000801020f */
[----:B------:R-:W-:Y:S02]  /*3800*/  UIADD3 UR13, UR11, UR13, URZ ;  /* 0x0000000d0b0d7290 */ /* 0x000fe4000fffe03f */
[----:B------:R-:W-:Y:S02]  /*3810*/  UIADD3 UR14, UR17, UR5, URZ ;  /* 0x00000005110e7290 */ /* 0x000fe4000fffe03f */
[----:B-1----:R-:W-:Y:S02]  /*3820*/  ULDC.U8 UR4, c[0x0][0x298] ;  /* 0x0000a60000047ab9 */ /* 0x002fe40000000000 */
.L_x_1569:
[----:B------:R-:W-:Y:S01]  /*3830*/  IMAD R3, R39, 0x70, R0 ;  /* 0x0000007027037824 */ /* 0x000fe200078e0200 */
[----:B------:R-:W-:Y:S01]  /*3840*/  ISETP.NE.AND P1, PT, R165, 0x1, PT ;  /* 0x00000001a500780c */ /* 0x000fe20003f25270 */
[----:B------:R-:W-:Y:S01]  /*3850*/  IMAD.MOV.U32 R95, RZ, RZ, RZ ;  /* 0x000000ffff5f7224 */ /* 0x000fe200078e00ff */
[----:B-1----:R1:W5:Y:S01]  /*3860*/  LDL R167, [R1+0x4] ;  /* 0x0000040001a77983 */ /* 0x0023620000100800 */
[----:B------:R-:W-:Y:S01]  /*3870*/  IMAD.IADD R4, R135, 0x1, R3 ;  /* 0x0000000187047824 */ /* 0x000fe200078e0203 */
[----:B------:R-:W-:Y:S01]  /*3880*/  ISETP.GE.AND P0, PT, R3, R2, PT ;  /* 0x000000020300720c */ /* 0x000fe20003f06270 */
[----:B------:R-:W-:Y:S04]  /*3890*/  DEPBAR.LE SB0, 0x0 ;  /* 0x000080000000791a */ /* 0x000fe80000000000 */
[--C-:B------:R-:W-:Y:S01]  /*38a0*/  IMAD.MOV.U32 R3, RZ, RZ, R4.reuse ;  /* 0x000000ffff037224 */ /* 0x100fe200078e0004 */
[----:B------:R-:W-:Y:S01]  /*38b0*/  ISETP.GT.OR P0, PT, R0, 0x6f, P0 ;  /* 0x0000006f0000780c */ /* 0x000fe20000704670 */
[----:B------:R1:W5:Y:S01]  /*38c0*/  LDL R166, [R1+0x8] ;  /* 0x0000080001a67983 */ /* 0x0003620000100800 */
[----:B------:R-:W-:Y:S01]  /*38d0*/  WARPSYNC 0xffffffff ;  /* 0xffffffff00007948 */ /* 0x000fe20003800000 */
[----:B----4-:R-:W-:Y:S01]  /*38e0*/  @P1 IMAD.HI.U32 R5, R4, c[0x0][0x2bc], RZ ;  /* 0x0000af0004051a27 */ /* 0x010fe200078e00ff */
[----:B------:R-:W-:Y:S01]  /*38f0*/  ISETP.GE.AND P3, PT, R164, 0x1, PT ;  /* 0x00000001a400780c */ /* 0x000fe20003f66270 */
[----:B------:R-:W-:Y:S03]  /*3900*/  BSSY B2, `(.L_x_1521) ;  /* 0x0000563000027945 */ /* 0x000fe60003800000 */
[----:B------:R-:W-:Y:S05]  /*3910*/  @P1 SHF.R.U32.HI R3, RZ, c[0x0][0x2c0], R5 ;  /* 0x0000b000ff031a19 */ /* 0x000fea0000011605 */
[C---:B------:R-:W-:Y:S04]  /*3920*/  @!P0 IADD3 R5, P1, R3.reuse, R122, RZ ;  /* 0x0000007a03058210 */ /* 0x040fe80007f3e0ff */
[----:B------:R-:W-:Y:S01]  /*3930*/  @!P0 LEA.HI.X.SX32 R6, R3, R132, 0x1, P1 ;  /* 0x0000008403068211 */ /* 0x000fe200008f0eff */
[----:B------:R-:W-:Y:S01]  /*3940*/  IMAD.MOV R3, RZ, RZ, -R3 ;  /* 0x000000ffff037224 */ /* 0x000fe200078e0a03 */
[----:B------:R-:W-:Y:S03]  /*3950*/  @!P0 LEA R8, P1, R5, c[0x0][0x2a0], 0x2 ;  /* 0x0000a80005088a11 */ /* 0x000fe600078210ff */
        /* <DEDUP_REMOVED lines=17> */
[----:B------:R-:W-:-:S05]  /*3a70*/  @!P3 BRA `(.L_x_1522) ;  /* 0x000050900000b947 */ /* 0x000fca0003800000 */
[-C--:B-1----:R-:W-:Y:S01]  /*3a80*/  IMAD R6, R154, R39.reuse, RZ ;  /* 0x000000279a067224 */ /* 0x082fe200078e02ff */
[----:B------:R-:W-:Y:S01]  /*3a90*/  ISETP.NE.AND P0, PT, RZ, UR4, PT ;  /* 0x00000004ff007c0c */ /* 0x000fe2000bf05270 */
[-C--:B------:R-:W-:Y:S01]  /*3aa0*/  IMAD R5, R155, R39.reuse, RZ ;  /* 0x000000279b057224 */ /* 0x080fe200078e02ff */
[----:B------:R-:W-:Y:S01]  /*3ab0*/  SHF.R.S32.HI R4, RZ, 0x1f, R39 ;  /* 0x0000001fff047819 */ /* 0x000fe20000011427 */
[----:B------:R-:W-:Y:S02]  /*3ac0*/  IMAD R3, R39, -0x70, R2 ;  /* 0xffffff9027037824 */ /* 0x000fe400078e0202 */
[-C--:B------:R-:W-:Y:S03]  /*3ad0*/  IMAD.WIDE.U32 R42, R142, R39.reuse, RZ ;  /* 0x000000278e2a7225 */ /* 0x080fe600078e00ff */
        /* <DEDUP_REMOVED lines=35> */
.L_x_1525:
[----:B------:R-:W-:Y:S05]  /*3d10*/  BSYNC B0 ;  /* 0x0000000000007941 */ /* 0x000fea0003800000 */
.L_x_1524:
        /* <DEDUP_REMOVED lines=19> */
[----:B------:R-:W-:Y:S03]  /*3e50*/  PRMT R38, R6, 0x5410, R3 ;  /* 0x0000541006267816 */ /* 0x000fe60000000003 */
[----:B------:R1:W-:Y:S01]  /*3e60*/  STL [R1+0x8], R166 ;  /* 0x000008a601007387 */ /* 0x0003e20000100800 */
        /* <DEDUP_REMOVED lines=21> */
.L_x_1527:
[----:B------:R-:W-:Y:S05]  /*3fc0*/  BSYNC B0 ;  /* 0x0000000000007941 */ /* 0x000fea0003800000 */
.L_x_1526:
[----:B--2---:R-:W-:Y:S01]  /*3fd0*/  IADD3 R10, R82, 0x40, RZ ;  /* 0x00000040520a7810 */ /* 0x004fe20007ffe0ff */
        /* <DEDUP_REMOVED lines=40> */
.L_x_1529:
[----:B------:R-:W-:Y:S05]  /*4260*/  BSYNC B0 ;  /* 0x0000000000007941 */ /* 0x000fea0003800000 */
.L_x_1528:
        /* <DEDUP_REMOVED lines=39> */
.L_x_1531:
[----:B------:R-:W-:Y:S05]  /*44e0*/  BSYNC B0 ;  /* 0x0000000000007941 */ /* 0x000fea0003800000 */
.L_x_1530:
[----:B-----5:R-:W-:Y:S01]  /*44f0*/  MOV R6, R26 ;  /* 0x0000001a00067202 */ /* 0x020fe20000000f00 */
[----:B------:R3:W4:Y:S01]  /*4500*/  SHFL.IDX PT, R69, R92, RZ, 0x181f ;  /* 0x00181fff5c457589 */ /* 0x00072200000e0000 */
[----:B--2---:R-:W-:Y:S01]  /*4510*/  IMAD.MOV.U32 R9, RZ, RZ, R30 ;  /* 0x000000ffff097224 */ /* 0x004fe200078e001e */
[----:B------:R-:W-:Y:S01]  /*4520*/  BSSY B1, `(.L_x_1532) ;  /* 0x000007f000017945 */ /* 0x000fe20003800000 */
[----:B------:R-:W-:Y:S02]  /*4530*/  IMAD.MOV.U32 R8, RZ, RZ, R31 ;  /* 0x000000ffff087224 */ /* 0x000fe400078e001f */
[----:B------:R-:W-:Y:S01]  /*4540*/  IMAD.MOV.U32 R3, RZ, RZ, R27 ;  /* 0x000000ffff037224 */ /* 0x000fe200078e001b */
[----:B------:R3:W2:Y:S02]  /*4550*/  SHFL.IDX PT, R68, R93, RZ, 0x181f ;  /* 0x00181fff5d447589 */ /* 0x0006a400000e0000 */
        /* <DEDUP_REMOVED lines=65> */
.L_x_1535:
[----:B------:R-:W-:Y:S05]  /*4970*/  BSYNC B0 ;  /* 0x0000000000007941 */ /* 0x000fea0003800000 */
.L_x_1534:
        /* <DEDUP_REMOVED lines=57> */
.L_x_1533:
[----:B------:R-:W-:Y:S05]  /*4d10*/  BSYNC B1 ;  /* 0x0000000000017941 */ /* 0x000fea0003800000 */
.L_x_1532:
[----:B--2---:R2:W1:Y:S01]  /*4d20*/  SHFL.IDX PT, R42, R92, 0x1, 0x181f ;  /* 0x00381f005c2a7f89 */ /* 0x00446200000e0000 */
[----:B------:R-:W-:Y:S01]  /*4d30*/  LOP3.LUT P0, RZ, R166, 0x1, RZ, 0xc0, !PT ;  /* 0x00000001a6ff7812 */ /* 0x000fe2000780c0ff */
[----:B------:R-:W-:Y:S02]  /*4d40*/  BSSY B1, `(.L_x_1536) ;  /* 0x0000075000017945 */ /* 0x000fe40003800000 */
[----:B------:R2:W3:Y:S10]  /*4d50*/  SHFL.IDX PT, R38, R93, 0x1, 0x181f ;  /* 0x00381f005d267f89 */ /* 0x0004f400000e0000 */
[----:B------:R-:W-:-:S05]  /*4d60*/  @P0 BRA `(.L_x_1537) ;  /* 0x0000072000000947 */ /* 0x000fca0003800000 */
[----:B------:R-:W-:Y:S01]  /*4d70*/  BSSY B0, `(.L_x_1538) ;  /* 0x0000038000007945 */ /* 0x000fe20003800000 */
[----:B------:R-:W-:-:S05]  /*4d80*/  @P6 BRA `(.L_x_1539) ;  /* 0x0000036000006947 */ /* 0x000fca0003800000 */
[C---:B---3--:R-:W-:Y:S01]  /*4d90*/  LEA R40, P0, R76.reuse, R38, 0x1 ;  /* 0x000000264c287211 */ /* 0x048fe200078008ff */
[----:B------:R-:W3:Y:S03]  /*4da0*/  LDS.128 R8, [R227+0x9100] ;  /* 0x00910000e3087984 */ /* 0x000ee60000000c00 */
        /* <DEDUP_REMOVED lines=15> */
[C---:B---3--:R-:W-:Y:S01]  /*4ea0*/  @!P0 IMAD.U32 R18, R8.reuse, 0x10000, RZ ;  /* 0x0001000008128824 */ /* 0x048fe200078e00ff */
        /* <DEDUP_REMOVED lines=36> */
.L_x_1539:
[----:B------:R-:W-:Y:S05]  /*50f0*/  BSYNC B0 ;  /* 0x0000000000007941 */ /* 0x000fea0003800000 */
.L_x_1538:
[----:B------:R-:W-:Y:S11]  /*5100*/  ISETP.GE.AND P0, PT, R226, c[0x0][0x1d4], PT ;  /* 0x00007500e2007a0c */ /* 0x000ff60003f06270 */
[----:B------:R-:W-:Y:S02]  /*5110*/  @!UPT UIADD3 URZ, URZ, URZ, URZ ;  /* 0x0000003f3f3ff290 */ /* 0x000fe4000fffe03f */
[----:B------:R-:W-:-:S05]  /*5120*/  @P0 BRA `(.L_x_1537) ;  /* 0x0000036000000947 */ /* 0x000fca0003800000 */
[C---:B-1-3--:R-:W-:Y:S01]  /*5130*/  LEA R40, P0, R226.reuse, R38, 0x1 ;  /* 0x00000026e2287211 */ /* 0x04afe200078008ff */
[----:B------:R-:W1:Y:S03]  /*5140*/  LDS.128 R8, [R227+0xc900] ;  /* 0x00c90000e3087984 */ /* 0x000e660000000c00 */
        /* <DEDUP_REMOVED lines=52> */
.L_x_1537:
[----:B------:R-:W-:Y:S05]  /*5490*/  BSYNC B1 ;  /* 0x0000000000017941 */ /* 0x000fea0003800000 */
.L_x_1536:
[----:B------:R2:W4:Y:S01]  /*54a0*/  SHFL.IDX PT, R33, R92, 0x2, 0x181f ;  /* 0x00581f005c217f89 */ /* 0x00052200000e0000 */
[----:B------:R-:W-:Y:S03]  /*54b0*/  BSSY B1, `(.L_x_1540) ;  /* 0x0000075000017945 */ /* 0x000fe60003800000 */
[----:B------:R2:W3:Y:S01]  /*54c0*/  SHFL.IDX PT, R32, R93, 0x2, 0x181f ;  /* 0x00581f005d207f89 */ /* 0x0004e200000e0000 */
[----:B------:R-:W-:-:S05]  /*54d0*/  @P4 BRA `(.L_x_1541) ;  /* 0x0000072000004947 */ /* 0x000fca0003800000 */
[----:B------:R-:W-:Y:S01]  /*54e0*/  BSSY B0, `(.L_x_1542) ;  /* 0x0000038000007945 */ /* 0x000fe20003800000 */
[----:B------:R-:W-:-:S05]  /*54f0*/  @P6 BRA `(.L_x_1543) ;  /* 0x0000036000006947 */ /* 0x000fca0003800000 */
[C---:B---3--:R-:W-:Y:S01]  /*5500*/  LEA R28, P0, R76.reuse, R32, 0x1 ;  /* 0x000000204c1c7211 */ /* 0x048fe200078008ff */
[----:B-1----:R-:W1:Y:S03]  /*5510*/  LDS.128 R8, [R227+0xa100] ;  /* 0x00a10000e3087984 */ /* 0x002e660000000c00 */
        /* <DEDUP_REMOVED lines=52> */
.L_x_1543:
[----:B------:R-:W-:Y:S05]  /*5860*/  BSYNC B0 ;  /* 0x0000000000007941 */ /* 0x000fea0003800000 */
.L_x_1542:
[----:B------:R-:W-:Y:S11]  /*5870*/  ISETP.GE.AND P0, PT, R226, c[0x0][0x1d4], PT ;  /* 0x00007500e2007a0c */ /* 0x000ff60003f06270 */
[----:B------:R-:W-:Y:S02]  /*5880*/  @!UPT UIADD3 URZ, URZ, URZ, URZ ;  /* 0x0000003f3f3ff290 */ /* 0x000fe4000fffe03f */
[----:B------:R-:W-:-:S05]  /*5890*/  @P0 BRA `(.L_x_1541) ;  /* 0x0000036000000947 */ /* 0x000fca0003800000 */
[C---:B-1-3--:R-:W-:Y:S01]  /*58a0*/  LEA R28, P0, R226.reuse, R32, 0x1 ;  /* 0x00000020e21c7211 */ /* 0x04afe200078008ff */
        /* <DEDUP_REMOVED lines=53> */
.L_x_1541:
[----:B------:R-:W-:Y:S05]  /*5c00*/  BSYNC B1 ;  /* 0x0000000000017941 */ /* 0x000fea0003800000 */
.L_x_1540:
[----:B-1----:R1:W2:Y:S04]  /*5c10*/  SHFL.IDX PT, R29, R92, 0x3, 0x181f ;  /* 0x00781f005c1d7f89 */ /* 0x0022a800000e0000 */
[----:B------:R1:W4:Y:S01]  /*5c20*/  SHFL.IDX PT, R28, R93, 0x3, 0x181f ;  /* 0x00781f005d1c7f89 */ /* 0x00032200000e0000 */
[----:B------:R-:W-:-:S05]  /*5c30*/  @P3 BRA `(.L_x_1544) ;  /* 0x000032f000003947 */ /* 0x000fca0003800000 */
[----:B------:R-:W-:Y:S01]  /*5c40*/  BSSY B0, `(.L_x_1545) ;  /* 0x0000038000007945 */ /* 0x000fe20003800000 */
[----:B------:R-:W-:-:S05]  /*5c50*/  @P6 BRA `(.L_x_1546) ;  /* 0x0000036000006947 */ /* 0x000fca0003800000 */
[C---:B----4-:R-:W-:Y:S01]  /*5c60*/  LEA R24, P0, R76.reuse, R28, 0x1 ;  /* 0x0000001c4c187211 */ /* 0x050fe200078008ff */
[----:B------:R-:W4:Y:S03]  /*5c70*/  LDS.128 R8, [R227+0xb100] ;  /* 0x00b10000e3087984 */ /* 0x000f260000000c00 */
        /* <DEDUP_REMOVED lines=52> */
.L_x_1546:
[----:B------:R-:W-:Y:S05]  /*5fc0*/  BSYNC B0 ;  /* 0x0000000000007941 */ /* 0x000fea0003800000 */
.L_x_1545:
[----:B------:R-:W-:Y:S11]  /*5fd0*/  ISETP.GE.AND P0, PT, R226, c[0x0][0x1d4], PT ;  /* 0x00007500e2007a0c */ /* 0x000ff60003f06270 */
[----:B------:R-:W-:Y:S02]  /*5fe0*/  @!UPT UIADD3 URZ, URZ, URZ, URZ ;  /* 0x0000003f3f3ff290 */ /* 0x000fe4000fffe03f */
[----:B------:R-:W-:-:S05]  /*5ff0*/  @P0 BRA `(.L_x_1544) ;  /* 0x00002f3000000947 */ /* 0x000fca0003800000 */
[C---:B----4-:R-:W-:Y:S01]  /*6000*/  LEA R26, P0, R226.reuse, R28, 0x1 ;  /* 0x0000001ce21a7211 */ /* 0x050fe200078008ff */
[----:B--2---:R-:W2:Y:S03]  /*6010*/  LDS.128 R8, [R227+0xe900] ;  /* 0x00e90000e3087984 */ /* 0x004ea60000000c00 */
        /* <DEDUP_REMOVED lines=53> */
.L_x_1523:
        /* <DEDUP_REMOVED lines=24> */
[----:B------:R-:W-:Y:S02]  /*64f0*/  @!P3 IADD3.X R10, R109, R68, R150, P1, P0 ;  /* 0x000000446d0ab210 */ /* 0x000fe40000fe0496 */
[----:B------:R-:W-:Y:S04]  /*6500*/  ISETP.GE.AND P1, PT, R169, R91, PT ;  /* 0x0000005ba900720c */ /* 0x000fe80003f26270 */
[----:B------:R-:W-:Y:S11]  /*6510*/  ISETP.GE.OR P1, PT, R76, c[0x0][0x27c], P1 ;  /* 0x00009f004c007a0c */ /* 0x000ff60000f26670 */
[----:B------:R-:W-:Y:S02]  /*6520*/  @!UPT UIADD3 URZ, URZ, URZ, URZ ;  /* 0x0000003f3f3ff290 */ /* 0x000fe4000fffe03f */
[----:B------:R-:W-:Y:S04]  /*6530*/  @!P1 IADD3 R6, P4, P0, R102, R158, R42 ;  /* 0x0000009e66069210 */ /* 0x000fe8000789e02a */
[----:B------:R-:W-:Y:S02]  /*6540*/  @!P1 IADD3.X R17, R110, R147, R44, P4, P0 ;  /* 0x000000936e119210 */ /* 0x000fe400027e042c */
[----:B------:R-:W-:Y:S04]  /*6550*/  @!P1 IADD3 R11, P4, P0, R100, R159, R36 ;  /* 0x0000009f640b9210 */ /* 0x000fe8000789e024 */
[C---:B------:R-:W-:Y:S02]  /*6560*/  @!P1 IADD3.X R18, R109.reuse, R148, R68, P4, P0 ;  /* 0x000000946d129210 */ /* 0x040fe400027e0444 */
        /* <DEDUP_REMOVED lines=101> */
[----:B------:R-:W-:Y:S01]  /*6bc0*/  IMAD.MOV.U32 R46, RZ, RZ, R41 ;  /* 0x000000ffff2e7224 */ /* 0x000fe200078e0029 */
[----:B------:R-:W-:Y:S01]  /*6bd0*/  @!P1 SHF.R.U64 R8, R10, 0x10, R11 ;  /* 0x000000100a089819 */ /* 0x000fe2000000120b */
[----:B------:R-:W-:Y:S01]  /*6be0*/  IMAD R3, R3, 0x1c00, R7 ;  /* 0x00001c0003037824 */ /* 0x000fe200078e0207 */
[----:B------:R-:W-:Y:S02]  /*6bf0*/  LOP3.LUT R4, R4, R45, RZ, 0x3c, !PT ;  /* 0x0000002d04047212 */ /* 0x000fe400078e3cff */
[--C-:B------:R-:W-:Y:S01]  /*6c00*/  @!P1 SHF.R.U64 R45, R40, 0x10, R41.reuse ;  /* 0x00000010282d9819 */ /* 0x100fe20000001229 */
[----:B------:R-:W-:Y:S01]  /*6c10*/  IMAD.MOV.U32 R40, RZ, RZ, R42 ;  /* 0x000000ffff287224 */ /* 0x000fe200078e002a */
[----:B------:R-:W-:Y:S01]  /*6c20*/  MOV R24, R11 ;  /* 0x0000000b00187202 */ /* 0x000fe20000000f00 */
[----:B------:R-:W-:Y:S01]  /*6c30*/  IMAD.IADD R3, R3, 0x1, R4 ;  /* 0x0000000103037824 */ /* 0x000fe200078e0204 */
[----:B------:R-:W-:Y:S01]  /*6c40*/  @!P1 SHF.R.U32.HI R41, RZ, 0x10, R41 ;  /* 0x00000010ff299819 */ /* 0x000fe20000011629 */
[----:B------:R-:W-:Y:S01]  /*6c50*/  IMAD.MOV.U32 R4, RZ, RZ, R10 ;  /* 0x000000ffff047224 */ /* 0x000fe200078e000a */
[--C-:B------:R-:W-:Y:S02]  /*6c60*/  @!P1 SHF.R.U64 R42, R42, 0x10, R43.reuse ;  /* 0x000000102a2a9819 */ /* 0x100fe4000000122b */
[----:B------:R-:W-:Y:S02]  /*6c70*/  SHF.L.U32 R3, R3, 0x1, RZ ;  /* 0x0000000103037819 */ /* 0x000fe400000006ff */
[----:B------:R-:W-:Y:S02]  /*6c80*/  @!P1 PRMT R47, R40, 0x5410, R42 ;  /* 0x00005410282f9816 */ /* 0x000fe4000000002a */
[----:B------:R-:W-:Y:S01]  /*6c90*/  @!P1 SHF.R.U32.HI R43, RZ, 0x10, R43 ;  /* 0x00000010ff2b9819 */ /* 0x000fe2000001162b */
[----:B------:R1:W2:Y:S03]  /*6ca0*/  LDS.128 R16, [R3+0x8100] ;  /* 0x0081000003107984 */ /* 0x0002a60000000c00 */
[----:B------:R-:W-:Y:S02]  /*6cb0*/  @!P1 PRMT R56, R56, 0x5410, R43 ;  /* 0x0000541038389816 */ /* 0x000fe4000000002b */
[----:B-1----:R-:W-:Y:S02]  /*6cc0*/  @!P1 SHF.R.U32.HI R3, RZ, 0x10, R9 ;  /* 0x00000010ff039819 */ /* 0x002fe40000011609 */
[----:B------:R-:W-:Y:S02]  /*6cd0*/  @!P1 SHF.R.U32.HI R9, RZ, 0x10, R11 ;  /* 0x00000010ff099819 */ /* 0x000fe4000001160b */
[----:B------:R-:W-:Y:S02]  /*6ce0*/  @!P1 PRMT R11, R44, 0x5410, R45 ;  /* 0x000054102c0b9816 */ /* 0x000fe4000000002d */
[----:B------:R-:W-:Y:S02]  /*6cf0*/  @!P1 PRMT R10, R15, 0x5410, R3 ;  /* 0x000054100f0a9816 */ /* 0x000fe40000000003 */
[----:B------:R-:W-:Y:S02]  /*6d00*/  @!P1 PRMT R24, R24, 0x5410, R9 ;  /* 0x0000541018189816 */ /* 0x000fe40000000009 */
[C---:B------:R-:W-:Y:S02]  /*6d10*/  @!P1 LOP3.LUT R40, R11.reuse, 0xffff0000, RZ, 0xc0, !PT ;  /* 0xffff00000b289812 */ /* 0x040fe400078ec0ff */
[----:B------:R-:W-:Y:S01]  /*6d20*/  @!P1 PRMT R15, R4, 0x5410, R8 ;  /* 0x00005410040f9816 */ /* 0x000fe20000000008 */
[----:B------:R-:W-:Y:S01]  /*6d30*/  @!P1 IMAD.U32 R8, R11, 0x10000, RZ ;  /* 0x000100000b089824 */ /* 0x000fe200078e00ff */
[----:B------:R-:W-:Y:S01]  /*6d40*/  @!P1 PRMT R44, R46, 0x5410, R41 ;  /* 0x000054102e2c9816 */ /* 0x000fe20000000029 */
[C---:B------:R-:W-:Y:S01]  /*6d50*/  @!P1 IMAD.U32 R4, R5.reuse, 0x10000, RZ ;  /* 0x0001000005049824 */ /* 0x040fe200078e00ff */
[----:B------:R-:W-:Y:S01]  /*6d60*/  @!P1 LOP3.LUT R5, R5, 0xffff0000, RZ, 0xc0, !PT ;  /* 0xffff000005059812 */ /* 0x000fe200078ec0ff */
[----:B--2---:R-:W-:Y:S01]  /*6d70*/  @!P1 IMAD.U32 R3, R16, 0x10000, RZ ;  /* 0x0001000010039824 */ /* 0x004fe200078e00ff */
[----:B------:R-:W-:Y:S01]  /*6d80*/  @!P1 SHF.L.U32 R9, R48, 0x10, RZ ;  /* 0x0000001030099819 */ /* 0x000fe200000006ff */
[----:B------:R-:W-:Y:S01]  /*6d90*/  @!P1 IMAD.U32 R42, R44, 0x10000, RZ ;  /* 0x000100002c2a9824 */ /* 0x000fe200078e00ff */
[----:B------:R-:W-:Y:S01]  /*6da0*/  @!P1 LOP3.LUT R6, R16, 0xffff0000, RZ, 0xc0, !PT ;  /* 0xffff000010069812 */ /* 0x000fe200078ec0ff */
[----:B------:R-:W-:Y:S01]  /*6db0*/  @!P1 FMUL.FTZ R41, R3, R8 ;  /* 0x0000000803299220 */ /* 0x000fe20000410000 */
[----:B------:R-:W-:Y:S01]  /*6dc0*/  @!P1 SHF.L.U32 R43, R49, 0x10, RZ ;  /* 0x00000010312b9819 */ /* 0x000fe200000006ff */
[-C--:B------:R-:W-:Y:S01]  /*6dd0*/  @!P1 FMUL.FTZ R3, R3, R4.reuse ;  /* 0x0000000403039220 */ /* 0x080fe20000410000 */
[----:B------:R-:W-:Y:S01]  /*6de0*/  @!P1 LOP3.LUT R45, R49, 0xffff0000, RZ, 0xc0, !PT ;  /* 0xffff0000312d9812 */ /* 0x000fe200078ec0ff */
[----:B------:R-:W-:Y:S01]  /*6df0*/  @!P1 FFMA.FTZ R90, R9, R4, -R41 ;  /* 0x00000004095a9223 */ /* 0x000fe20000010829 */
[----:B------:R-:W-:Y:S01]  /*6e00*/  @!P1 LOP3.LUT R41, R48, 0xffff0000, RZ, 0xc0, !PT ;  /* 0xffff000030299812 */ /* 0x000fe200078ec0ff */
[----:B------:R-:W-:Y:S01]  /*6e10*/  @!P1 FFMA.FTZ R3, R8, R9, R3 ;  /* 0x0000000908039223 */ /* 0x000fe20000010003 */
[----:B------:R-:W-:Y:S01]  /*6e20*/  @!P1 LOP3.LUT R44, R44, 0xffff0000, RZ, 0xc0, !PT ;  /* 0xffff00002c2c9812 */ /* 0x000fe200078ec0ff */
[C---:B------:R-:W-:Y:S02]  /*6e30*/  @!P1 FMUL.FTZ R9, R6.reuse, R40 ;  /* 0x0000002806099220 */ /* 0x040fe40000410000 */
[----:B------:R-:W-:Y:S02]  /*6e40*/  @!P1 IMAD.U32 R8, R17, 0x10000, RZ ;  /* 0x0001000011089824 */ /* 0x000fe400078e00ff */
        /* <DEDUP_REMOVED lines=8> */
[----:B------:R-:W-:Y:S02]  /*6ed0*/  @!P1 FFMA.FTZ R89, R43, R6, -R11 ;  /* 0x000000062b599223 */ /* 0x000fe4000001080b */
[----:B------:R-:W-:Y:S02]  /*6ee0*/  @!P1 FMUL.FTZ R10, R9, R44 ;  /* 0x0000002c090a9220 */ /* 0x000fe40000410000 */
[----:B------:R-:W-:Y:S02]  /*6ef0*/  @!P1 IMAD.U32 R46, R47, 0x10000, RZ ;  /* 0x000100002f2e9824 */ /* 0x000fe400078e00ff */
[----:B------:R-:W-:Y:S02]  /*6f00*/  @!P1 IMAD.U32 R11, R18, 0x10000, RZ ;  /* 0x00010000120b9824 */ /* 0x000fe400078e00ff */
[----:B------:R-:W-:Y:S01]  /*6f10*/  @!P1 FFMA.FTZ R4, R40, R41, R4 ;  /* 0x0000002928049223 */ /* 0x000fe20000010004 */
[----:B------:R-:W-:Y:S01]  /*6f20*/  @!P1 SHF.L.U32 R40, R50, 0x10, RZ ;  /* 0x0000001032289819 */ /* 0x000fe200000006ff */
[-C--:B------:R-:W-:Y:S01]  /*6f30*/  @!P1 FMUL.FTZ R6, R9, R8.reuse ;  /* 0x0000000809069220 */ /* 0x080fe20000410000 */
[----:B------:R-:W-:Y:S01]  /*6f40*/  @!P1 LOP3.LUT R41, R47, 0xffff0000, RZ, 0xc0, !PT ;  /* 0xffff00002f299812 */ /* 0x000fe200078ec0ff */
[----:B------:R-:W-:Y:S01]  /*6f50*/  @!P1 FFMA.FTZ R80, R45, R8, -R10 ;  /* 0x000000082d509223 */ /* 0x000fe2000001080a */
[----:B------:R-:W-:Y:S01]  /*6f60*/  @!P1 LOP3.LUT R10, R18, 0xffff0000, RZ, 0xc0, !PT ;  /* 0xffff0000120a9812 */ /* 0x000fe200078ec0ff */
[----:B------:R-:W-:Y:S01]  /*6f70*/  @!P1 IMAD.U32 R9, R15, 0x10000, RZ ;  /* 0x000100000f099824 */ /* 0x000fe200078e00ff */
[----:B------:R-:W-:Y:S01]  /*6f80*/  @!P1 LOP3.LUT R47, R50, 0xffff0000, RZ, 0xc0, !PT ;  /* 0xffff0000322f9812 */ /* 0x000fe200078ec0ff */
[C---:B------:R-:W-:Y:S02]  /*6f90*/  @!P1 FMUL.FTZ R74, R11.reuse, R46 ;  /* 0x0000002e0b4a9220 */ /* 0x040fe40000410000 */
[-C--:B------:R-:W-:Y:S02]  /*6fa0*/  @!P1 FMUL.FTZ R8, R11, R9.reuse ;  /* 0x000000090b089220 */ /* 0x080fe40000410000 */
[----:B------:R-:W-:Y:S01]  /*6fb0*/  @!P1 FFMA.FTZ R74, R40, R9, -R74 ;  /* 0x00000009284a9223 */ /* 0x000fe2000001084a */
[----:B------:R-:W-:Y:S01]  /*6fc0*/  @!P1 LOP3.LUT R9, R15, 0xffff0000, RZ, 0xc0, !PT ;  /* 0xffff00000f099812 */ /* 0x000fe200078ec0ff */
[----:B------:R-:W-:Y:S02]  /*6fd0*/  @!P1 FMUL.FTZ R11, R10, R41 ;  /* 0x000000290a0b9220 */ /* 0x000fe40000410000 */
[----:B------:R-:W-:Y:S02]  /*6fe0*/  @!P1 FFMA.FTZ R5, R42, R43, R5 ;  /* 0x0000002b2a059223 */ /* 0x000fe40000010005 */
[-C--:B------:R-:W-:Y:S02]  /*6ff0*/  @!P1 FFMA.FTZ R75, R47, R9.reuse, -R11 ;  /* 0x000000092f4b9223 */ /* 0x080fe4000001080b */
[----:B------:R-:W-:Y:S02]  /*7000*/  @!P1 IMAD.U32 R42, R56, 0x10000, RZ ;  /* 0x00010000382a9824 */ /* 0x000fe400078e00ff */
[----:B------:R-:W-:Y:S02]  /*7010*/  @!P1 IMAD.U32 R11, R19, 0x10000, RZ ;  /* 0x00010000130b9824 */ /* 0x000fe400078e00ff */
[----:B------:R-:W-:Y:S01]  /*7020*/  @!P1 FMUL.FTZ R9, R10, R9 ;  /* 0x000000090a099220 */ /* 0x000fe20000410000 */
[----:B------:R-:W-:Y:S01]  /*7030*/  @!P1 SHF.L.U32 R10, R24, 0x10, RZ ;  /* 0x00000010180a9819 */ /* 0x000fe200000006ff */
[----:B------:R-:W-:Y:S02]  /*7040*/  @!P1 IMAD.U32 R43, R51, 0x10000, RZ ;  /* 0x00010000332b9824 */ /* 0x000fe400078e00ff */
[----:B------:R-:W-:Y:S02]  /*7050*/  @!P1 FMUL.FTZ R15, R11, R42 ;  /* 0x0000002a0b0f9220 */ /* 0x000fe40000410000 */
[----:B------:R-:W-:Y:S01]  /*7060*/  @!P1 FFMA.FTZ R6, R44, R45, R6 ;  /* 0x0000002d2c069223 */ /* 0x000fe20000010006 */
[----:B------:R-:W-:Y:S01]  /*7070*/  @!P1 LOP3.LUT R45, R51, 0xffff0000, RZ, 0xc0, !PT ;  /* 0xffff0000332d9812 */ /* 0x000fe200078ec0ff */
[-C--:B------:R-:W-:Y:S01]  /*7080*/  @!P1 FFMA.FTZ R88, R43, R10.reuse, -R15 ;  /* 0x0000000a2b589223 */ /* 0x080fe2000001080f */
[----:B------:R-:W-:Y:S01]  /*7090*/  @!P1 LOP3.LUT R15, R19, 0xffff0000, RZ, 0xc0, !PT ;  /* 0xffff0000130f9812 */ /* 0x000fe200078ec0ff */
[----:B------:R-:W-:Y:S01]  /*70a0*/  @!P1 FMUL.FTZ R10, R11, R10 ;  /* 0x0000000a0b0a9220 */ /* 0x000fe20000410000 */
[----:B------:R-:W-:Y:S01]  /*70b0*/  @!P1 LOP3.LUT R44, R56, 0xffff0000, RZ, 0xc0, !PT ;  /* 0xffff0000382c9812 */ /* 0x000fe200078ec0ff */
[----:B------:R-:W-:Y:S01]  /*70c0*/  @!P1 FFMA.FTZ R8, R46, R40, R8 ;  /* 0x000000282e089223 */ /* 0x000fe20000010008 */
[----:B------:R-:W-:Y:S01]  /*70d0*/  @!P1 LOP3.LUT R11, R24, 0xffff0000, RZ, 0xc0, !PT ;  /* 0xffff0000180b9812 */ /* 0x000fe200078ec0ff */
[----:B------:R-:W-:Y:S01]  /*70e0*/  @!P1 FFMA.FTZ R9, R41, R47, R9 ;  /* 0x0000002f29099223 */ /* 0x000fe20000010009 */
[----:B------:R-:W-:Y:S01]  /*70f0*/  @!P1 F2FP.BF16.PACK_AB R56, R80, R89 ;  /* 0x000000595038923e */ /* 0x000fe200000010ff */
[----:B------:R-:W-:Y:S01]  /*7100*/  @!P1 FMUL.FTZ R24, R15, R44 ;  /* 0x0000002c0f189220 */ /* 0x000fe20000410000 */
[----:B------:R-:W-:Y:S01]  /*7110*/  @!P1 F2FP.BF16.PACK_AB R80, R75, R74 ;  /* 0x0000004a4b50923e */ /* 0x000fe200000010ff */
[----:B------:R-:W-:Y:S01]  /*7120*/  @!P1 FFMA.FTZ R10, R42, R43, R10 ;  /* 0x0000002b2a0a9223 */ /* 0x000fe2000001000a */
[----:B------:R-:W-:Y:S01]  /*7130*/  LEA R74, P0, R94, R84, 0x1 ;  /* 0x000000545e4a7211 */ /* 0x000fe200078008ff */
[----:B------:R-:W-:Y:S01]  /*7140*/  @!P1 FFMA.FTZ R24, R45, R11, -R24 ;  /* 0x0000000b2d189223 */ /* 0x000fe20000010818 */
[----:B------:R-:W-:Y:S01]  /*7150*/  @!P1 F2FP.BF16.PACK_AB R5, R6, R5 ;  /* 0x000000050605923e */ /* 0x000fe200000010ff */
[----:B------:R-:W-:Y:S01]  /*7160*/  @!P1 FMUL.FTZ R11, R15, R11 ;  /* 0x0000000b0f0b9220 */ /* 0x000fe20000410000 */
[----:B------:R-:W-:Y:S01]  /*7170*/  LEA.HI.X R75, R94, R85, R108, 0x1, P0 ;  /* 0x000000555e4b7211 */ /* 0x000fe200000f0c6c */
[----:B------:R-:W-:Y:S01]  /*7180*/  @!P1 IMAD.MOV.U32 R48, RZ, RZ, R86 ;  /* 0x000000ffff309224 */ /* 0x000fe200078e0056 */
[----:B------:R-:W-:Y:S01]  /*7190*/  ISETP.GE.AND P0, PT, R87, c[0x0][0x1d4], PT ;  /* 0x0000750057007a0c */ /* 0x000fe20003f06270 */
[----:B------:R-:W-:Y:S01]  /*71a0*/  @!P1 FFMA.FTZ R11, R44, R45, R11 ;  /* 0x0000002d2c0b9223 */ /* 0x000fe2000001000b */
[----:B------:R-:W-:Y:S01]  /*71b0*/  @!P1 F2FP.BF16.PACK_AB R24, R24, R88 ;  /* 0x000000581818923e */ /* 0x000fe200000010ff */
[----:B------:R-:W-:Y:S01]  /*71c0*/  @!P1 IMAD.MOV.U32 R49, RZ, RZ, R56 ;  /* 0x000000ffff319224 */ /* 0x000fe200078e0038 */
[----:B------:R-:W-:Y:S01]  /*71d0*/  @!P1 F2FP.BF16.PACK_AB R15, R4, R3 ;  /* 0x00000003040f923e */ /* 0x000fe200000010ff */
[----:B------:R-:W-:Y:S01]  /*71e0*/  @!P1 IMAD.MOV.U32 R50, RZ, RZ, R80 ;  /* 0x000000ffff329224 */ /* 0x000fe200078e0050 */
[----:B------:R-:W-:Y:S01]  /*71f0*/  @!P1 MOV R51, R24 ;  /* 0x0000001800339202 */ /* 0x000fe20000000f00 */
[----:B------:R-:W-:Y:S01]  /*7200*/  @!P1 IMAD.MOV.U32 R17, RZ, RZ, R5 ;  /* 0x000000ffff119224 */ /* 0x000fe200078e0005 */
[----:B------:R-:W-:Y:S01]  /*7210*/  @!P1 F2FP.BF16.PACK_AB R3, R11, R10 ;  /* 0x0000000a0b03923e */ /* 0x000fe200000010ff */
[----:B------:R-:W-:Y:S01]  /*7220*/  @!P1 IMAD.MOV.U32 R16, RZ, RZ, R15 ;  /* 0x000000ffff109224 */ /* 0x000fe200078e000f */
[----:B------:R-:W-:Y:S01]  /*7230*/  @!P1 F2FP.BF16.PACK_AB R4, R9, R8 ;  /* 0x000000080904923e */ /* 0x000fe200000010ff */
[----:B------:R1:W-:Y:S02]  /*7240*/  ST.E.128 [R74.64], R48 ;  /* 0x000000304a007985 */ /* 0x0003e4000c101d08 */
[----:B------:R-:W-:Y:S01]  /*7250*/  @!P0 IMAD.WIDE R84, R87, 0x2, R84 ;  /* 0x0000000257548825 */ /* 0x000fe200078e0254 */
[----:B------:R-:W-:Y:S03]  /*7260*/  @!P1 MOV R18, R4 ;  /* 0x0000000400129202 */ /* 0x000fe60000000f00 */
[----:B------:R-:W-:Y:S05]  /*7270*/  @!P1 IMAD.MOV.U32 R19, RZ, RZ, R3 ;  /* 0x000000ffff139224 */ /* 0x000fea00078e0003 */
[----:B------:R1:W-:Y:S02]  /*7280*/  @!P0 ST.E.128 [R84.64], R16 ;  /* 0x0000001054008985 */ /* 0x0003e4000c101d08 */
.L_x_1548:
[----:B-1----:R-:W-:Y:S05]  /*7290*/  BSYNC B0 ;  /* 0x0000000000007941 */ /* 0x002fea0003800000 */
.L_x_1547:
        /* <DEDUP_REMOVED lines=27> */
[----:B------:R-:W-:Y:S02]  /*7450*/  @!P1 SHF.R.U64 R5, R20, 0x10, R21 ;  /* 0x0000001014059819 */ /* 0x000fe40000001215 */
[----:B-----5:R-:W-:Y:S01]  /*7460*/  @!P1 SHF.R.U64 R11, R54, 0x10, R55 ;  /* 0x00000010360b9819 */ /* 0x020fe20000001237 */
[----:B------:R-:W-:Y:S01]  /*7470*/  IMAD.IADD R3, R3, 0x1, R4 ;  /* 0x0000000103037824 */ /* 0x000fe200078e0204 */
[----:B------:R-:W-:Y:S02]  /*7480*/  @!P1 PRMT R10, R25, 0x5432, R5 ;  /* 0x00005432190a9816 */ /* 0x000fe40000000005 */
[----:B------:R-:W-:Y:S01]  /*7490*/  @!P1 PRMT R42, R58, 0x5432, R11 ;  /* 0x000054323a2a9816 */ /* 0x000fe2000000000b */
[----:B------:R-:W-:Y:S01]  /*74a0*/  IMAD.SHL.U32 R3, R3, 0x2, RZ ;  /* 0x0000000203037824 */ /* 0x000fe200078e00ff */
[C---:B----4-:R-:W-:Y:S01]  /*74b0*/  @!P1 LOP3.LUT R47, R51.reuse, 0xffff0000, RZ, 0xc0, !PT ;  /* 0xffff0000332f9812 */ /* 0x050fe200078ec0ff */
[----:B------:R-:W-:Y:S01]  /*74c0*/  @!P1 IMAD.U32 R11, R48, 0x10000, RZ ;  /* 0x00010000300b9824 */ /* 0x000fe200078e00ff */
[----:B------:R-:W-:Y:S01]  /*74d0*/  @!P1 LOP3.LUT R43, R50, 0xffff0000, RZ, 0xc0, !PT ;  /* 0xffff0000322b9812 */ /* 0x000fe200078ec0ff */
[----:B------:R-:W-:Y:S01]  /*74e0*/  @!P0 IMAD.WIDE R84, R24, 0x2, R44 ;  /* 0x0000000218548825 */ /* 0x000fe200078e022c */
[----:B------:R2:W3:Y:S01]  /*74f0*/  LDS.128 R16, [R3+0x8100] ;  /* 0x0081000003107984 */ /* 0x0004e20000000c00 */
[----:B------:R-:W-:Y:S02]  /*7500*/  @!P1 SHF.L.U32 R45, R51, 0x10, RZ ;  /* 0x00000010332d9819 */ /* 0x000fe400000006ff */
[----:B------:R-:W-:Y:S01]  /*7510*/  @!P1 IMAD.U32 R24, R49, 0x10000, RZ ;  /* 0x0001000031189824 */ /* 0x000fe200078e00ff */
[--C-:B------:R-:W-:Y:S01]  /*7520*/  @!P1 SHF.R.U64 R8, R52, 0x10, R53.reuse ;  /* 0x0000001034089819 */ /* 0x100fe20000001235 */
[----:B------:R-:W-:Y:S01]  /*7530*/  @!P1 IMAD.U32 R41, R50, 0x10000, RZ ;  /* 0x0001000032299824 */ /* 0x000fe200078e00ff */
[----:B------:R-:W-:Y:S02]  /*7540*/  @!P1 SHF.R.U32.HI R9, RZ, 0x10, R53 ;  /* 0x00000010ff099819 */ /* 0x000fe40000011635 */
[----:B------:R-:W-:Y:S02]  /*7550*/  @!P1 SHF.R.U32.HI R15, RZ, 0x10, R55 ;  /* 0x00000010ff0f9819 */ /* 0x000fe40000011637 */
[----:B------:R-:W-:Y:S02]  /*7560*/  @!P1 SHF.R.U32.HI R6, RZ, 0x10, R23 ;  /* 0x00000010ff069819 */ /* 0x000fe40000011617 */
[----:B------:R-:W-:Y:S02]  /*7570*/  @!P1 PRMT R40, R58, 0x5410, R15 ;  /* 0x000054103a289816 */ /* 0x000fe4000000000f */
[----:B------:R-:W-:Y:S02]  /*7580*/  @!P1 PRMT R15, R26, 0x5410, R6 ;  /* 0x000054101a0f9816 */ /* 0x000fe40000000006 */
[C---:B------:R-:W-:Y:S01]  /*7590*/  @!P1 LOP3.LUT R46, R40.reuse, 0xffff0000, RZ, 0xc0, !PT ;  /* 0xffff0000282e9812 */ /* 0x040fe200078ec0ff */
[----:B------:R-:W-:Y:S01]  /*75a0*/  @!P1 IMAD.U32 R44, R40, 0x10000, RZ ;  /* 0x00010000282c9824 */ /* 0x000fe200078e00ff */
[----:B------:R-:W-:Y:S02]  /*75b0*/  @!P1 SHF.R.U32.HI R4, RZ, 0x10, R21 ;  /* 0x00000010ff049819 */ /* 0x000fe40000011615 */
[----:B------:R-:W-:Y:S02]  /*75c0*/  @!P1 PRMT R21, R57, 0x5432, R9 ;  /* 0x0000543239159816 */ /* 0x000fe40000000009 */
[----:B------:R-:W-:Y:S01]  /*75d0*/  @!P1 PRMT R9, R25, 0x5410, R4 ;  /* 0x0000541019099816 */ /* 0x000fe20000000004 */
[----:B------:R-:W-:Y:S01]  /*75e0*/  @!P1 IMAD.U32 R4, R10, 0x10000, RZ ;  /* 0x000100000a049824 */ /* 0x000fe200078e00ff */
[----:B--2---:R-:W-:Y:S01]  /*75f0*/  @!P1 SHF.R.U64 R3, R22, 0x10, R23 ;  /* 0x0000001016039819 */ /* 0x004fe20000001217 */
[----:B------:R-:W-:Y:S01]  /*7600*/  @!P1 IMAD.U32 R23, R21, 0x10000, RZ ;  /* 0x0001000015179824 */ /* 0x000fe200078e00ff */
[----:B------:R-:W-:Y:S01]  /*7610*/  @!P1 PRMT R22, R57, 0x5410, R8 ;  /* 0x0000541039169816 */ /* 0x000fe20000000008 */
[----:B------:R-:W-:Y:S01]  /*7620*/  @!P1 IMAD.U32 R6, R9, 0x10000, RZ ;  /* 0x0001000009069824 */ /* 0x000fe200078e00ff */
[----:B------:R-:W-:Y:S03]  /*7630*/  @!P1 PRMT R20, R26, 0x5432, R3 ;  /* 0x000054321a149816 */ /* 0x000fe60000000003 */
        /* <DEDUP_REMOVED lines=47> */
[----:B------:R-:W-:Y:S01]  /*7930*/  @!P1 FMUL.FTZ R9, R15, R20 ;  /* 0x000000140f099220 */ /* 0x000fe20000410000 */
        /* <DEDUP_REMOVED lines=23> */
.L_x_1550:
[----:B------:R-:W-:Y:S05]  /*7ab0*/  BSYNC B0 ;  /* 0x0000000000007941 */ /* 0x000fea0003800000 */
.L_x_1549:
        /* <DEDUP_REMOVED lines=38> */
[C---:B------:R-:W-:Y:S02]  /*7d20*/  @!P1 PRMT R22, R59.reuse, 0x5410, R8 ;  /* 0x000054103b169816 */ /* 0x040fe40000000008 */
        /* <DEDUP_REMOVED lines=90> */
.L_x_1552:
[----:B------:R-:W-:Y:S05]  /*82d0*/  BSYNC B0 ;  /* 0x0000000000007941 */ /* 0x000fea0003800000 */
.L_x_1551:
        /* <DEDUP_REMOVED lines=26> */
[----:B------:R-:W-:Y:S02]  /*8480*/  @!P1 SHF.R.U64 R5, R34, 0x10, R35 ;  /* 0x0000001022059819 */ /* 0x000fe40000001223 */
[----:B------:R-:W-:Y:S01]  /*8490*/  @!P1 PRMT R27, R70, 0x5410, R11 ;  /* 0x00005410461b9816 */ /* 0x000fe2000000000b */
[----:B------:R-:W-:Y:S01]  /*84a0*/  IMAD.IADD R3, R3, 0x1, R4 ;  /* 0x0000000103037824 */ /* 0x000fe200078e0204 */
[----:B------:R-:W-:Y:S02]  /*84b0*/  @!P1 SHF.R.U64 R8, R64, 0x10, R65 ;  /* 0x0000001040089819 */ /* 0x000fe40000001241 */
[----:B------:R-:W-:Y:S01]  /*84c0*/  @!P1 SHF.R.U32.HI R6, RZ, 0x10, R35 ;  /* 0x00000010ff069819 */ /* 0x000fe20000011623 */
[----:B------:R-:W-:Y:S01]  /*84d0*/  IMAD.SHL.U32 R3, R3, 0x2, RZ ;  /* 0x0000000203037824 */ /* 0x000fe200078e00ff */
[----:B-1----:R-:W-:Y:S01]  /*84e0*/  @!P1 LOP3.LUT R34, R43, 0xffff0000, RZ, 0xc0, !PT ;  /* 0xffff00002b229812 */ /* 0x002fe200078ec0ff */
[----:B------:R-:W-:Y:S01]  /*84f0*/  @!P1 IMAD.U32 R11, R40, 0x10000, RZ ;  /* 0x00010000280b9824 */ /* 0x000fe200078e00ff */
[C---:B------:R-:W-:Y:S01]  /*8500*/  @!P1 LOP3.LUT R30, R42.reuse, 0xffff0000, RZ, 0xc0, !PT ;  /* 0xffff00002a1e9812 */ /* 0x040fe200078ec0ff */
[----:B------:R-:W-:Y:S01]  /*8510*/  @!P1 IMAD.U32 R24, R41, 0x10000, RZ ;  /* 0x0001000029189824 */ /* 0x000fe200078e00ff */
[----:B------:R1:W2:Y:S01]  /*8520*/  LDS.128 R16, [R3+0x8100] ;  /* 0x0081000003107984 */ /* 0x0002a20000000c00 */
[----:B------:R-:W-:Y:S01]  /*8530*/  @!P1 IMAD.U32 R31, R27, 0x10000, RZ ;  /* 0x000100001b1f9824 */ /* 0x000fe200078e00ff */
[C---:B------:R-:W-:Y:S01]  /*8540*/  @!P1 PRMT R22, R69.reuse, 0x5410, R8 ;  /* 0x0000541045169816 */ /* 0x040fe20000000008 */
[----:B------:R-:W-:Y:S01]  /*8550*/  @!P1 IMAD.U32 R28, R42, 0x10000, RZ ;  /* 0x000100002a1c9824 */ /* 0x000fe200078e00ff */
[----:B------:R-:W-:Y:S02]  /*8560*/  @!P1 PRMT R15, R38, 0x5410, R6 ;  /* 0x00005410260f9816 */ /* 0x000fe40000000006 */
[----:B------:R-:W-:Y:S01]  /*8570*/  @!P1 SHF.R.U32.HI R9, RZ, 0x10, R65 ;  /* 0x00000010ff099819 */ /* 0x000fe20000011641 */
[----:B------:R-:W-:Y:S01]  /*8580*/  @!P1 IMAD.U32 R8, R22, 0x10000, RZ ;  /* 0x0001000016089824 */ /* 0x000fe200078e00ff */
[----:B------:R-:W-:Y:S02]  /*8590*/  @!P1 SHF.R.U32.HI R4, RZ, 0x10, R33 ;  /* 0x00000010ff049819 */ /* 0x000fe40000011621 */
[----:B------:R-:W-:Y:S02]  /*85a0*/  @!P1 PRMT R21, R69, 0x5432, R9 ;  /* 0x0000543245159816 */ /* 0x000fe40000000009 */
[----:B------:R-:W-:Y:S02]  /*85b0*/  @!P1 SHF.R.U64 R20, R66, 0x10, R67 ;  /* 0x0000001042149819 */ /* 0x000fe40000001243 */
[----:B------:R-:W-:Y:S01]  /*85c0*/  @!P1 PRMT R9, R37, 0x5410, R4 ;  /* 0x0000541025099816 */ /* 0x000fe20000000004 */
[----:B------:R-:W-:Y:S01]  /*85d0*/  @!P1 IMAD.U32 R23, R21, 0x10000, RZ ;  /* 0x0001000015179824 */ /* 0x000fe200078e00ff */
[----:B------:R-:W-:Y:S02]  /*85e0*/  @!P1 PRMT R29, R70, 0x5432, R20 ;  /* 0x00005432461d9816 */ /* 0x000fe40000000014 */
[----:B------:R-:W-:Y:S01]  /*85f0*/  @!P1 PRMT R20, R38, 0x5432, R5 ;  /* 0x0000543226149816 */ /* 0x000fe20000000005 */
[----:B------:R-:W-:Y:S01]  /*8600*/  @!P1 IMAD.U32 R6, R9, 0x10000, RZ ;  /* 0x0001000009069824 */ /* 0x000fe200078e00ff */
[----:B------:R-:W-:Y:S02]  /*8610*/  ISETP.GE.AND P0, PT, R36, c[0x0][0x1d4], PT ;  /* 0x0000750024007a0c */ /* 0x000fe40003f06270 */
[----:B-1----:R-:W-:Y:S02]  /*8620*/  @!P1 SHF.R.U64 R3, R32, 0x10, R33 ;  /* 0x0000001020039819 */ /* 0x002fe40000001221 */
[----:B------:R-:W-:Y:S02]  /*8630*/  @!P1 SHF.L.U32 R32, R43, 0x10, RZ ;  /* 0x000000102b209819 */ /* 0x000fe400000006ff */
[----:B------:R-:W-:Y:S02]  /*8640*/  @!P1 PRMT R10, R37, 0x5432, R3 ;  /* 0x00005432250a9816 */ /* 0x000fe40000000003 */
[----:B------:R-:W-:Y:S03]  /*8650*/  @!P1 LOP3.LUT R33, R27, 0xffff0000, RZ, 0xc0, !PT ;  /* 0xffff00001b219812 */ /* 0x000fe600078ec0ff */
        /* <DEDUP_REMOVED lines=19> */
[----:B------:R-:W-:Y:S01]  /*8790*/  @!P1 FFMA.FTZ R48, R22, R9, -R11 ;  /* 0x0000000916309223 */ /* 0x000fe2000001080b */
[C---:B------:R-:W-:Y:S01]  /*87a0*/  @!P1 LOP3.LUT R11, R19.reuse, 0xffff0000, RZ, 0xc0, !PT ;  /* 0xffff0000130b9812 */ /* 0x040fe200078ec0ff */
        /* <DEDUP_REMOVED lines=21> */
[-C--:B------:R-:W-:Y:S01]  /*8900*/  @!P1 FFMA.FTZ R46, R28, R9.reuse, -R35 ;  /* 0x000000091c2e9223 */ /* 0x080fe20000010823 */
[----:B------:R-:W-:Y:S01]  /*8910*/  @!P1 F2FP.BF16.PACK_AB R35, R49, R50 ;  /* 0x000000323123923e */ /* 0x000fe200000010ff */
[-C--:B------:R-:W-:Y:S02]  /*8920*/  @!P1 FFMA.FTZ R37, R30, R20.reuse, -R37 ;  /* 0x000000141e259223 */ /* 0x080fe40000010825 */
        /* <DEDUP_REMOVED lines=30> */
.L_x_1522:
[----:B-1----:R1:W2:Y:S01]  /*8b10*/  SHFL.IDX PT, R5, R92, RZ, 0x181f ;  /* 0x00181fff5c057589 */ /* 0x0022a200000e0000 */
        /* <DEDUP_REMOVED lines=14> */
[----:B-----5:R-:W-:Y:S01]  /*8c00*/  @!P0 LEA.HI.X R5, R226, R5, R167, 0x1, P1 ;  /* 0x00000005e2058211 */ /* 0x020fe200008f0ca7 */
[----:B-1----:R-:W-:Y:S04]  /*8c10*/  @!P6 ST.E.128 [R8.64], R16 ;  /* 0x000000100800e985 */ /* 0x002fe8000c101d08 */
[----:B------:R-:W1:Y:S04]  /*8c20*/  @!P0 LDS.128 R8, [R227+0xb900] ;  /* 0x00b90000e3088984 */ /* 0x000e680000000c00 */
[----:B-1----:R1:W-:Y:S02]  /*8c30*/  @!P0 ST.E.128 [R4.64], R8 ;  /* 0x0000000804008985 */ /* 0x0023e4000c101d08 */
.L_x_1554:
[----:B-12---:R-:W-:Y:S05]  /*8c40*/  BSYNC B0 ;  /* 0x0000000000007941 */ /* 0x006fea0003800000 */
.L_x_1553:
        /* <DEDUP_REMOVED lines=11> */
[----:B-----5:R-:W-:Y:S01]  /*8d00*/  @!P0 LEA.HI.X R5, R226, R5, R167, 0x1, P1 ;  /* 0x00000005e2058211 */ /* 0x020fe200008f0ca7 */
[----:B----4-:R-:W-:Y:S04]  /*8d10*/  @!P6 ST.E.128 [R8.64], R16 ;  /* 0x000000100800e985 */ /* 0x010fe8000c101d08 */
[----:B------:R-:W2:Y:S04]  /*8d20*/  @!P0 LDS.128 R8, [R227+0xc900] ;  /* 0x00c90000e3088984 */ /* 0x000ea80000000c00 */
[----:B--2---:R2:W-:Y:S02]  /*8d30*/  @!P0 ST.E.128 [R4.64], R8 ;  /* 0x0000000804008985 */ /* 0x0045e4000c101d08 */
.L_x_1556:
[----:B------:R-:W-:Y:S05]  /*8d40*/  BSYNC B0 ;  /* 0x0000000000007941 */ /* 0x000fea0003800000 */
.L_x_1555:
[----:B--2---:R2:W4:Y:S01]  /*8d50*/  SHFL.IDX PT, R5, R92, 0x2, 0x181f ;  /* 0x00581f005c057f89 */ /* 0x00452200000e0000 */
[----:B------:R-:W-:Y:S01]  /*8d60*/  ISETP.GE.AND P0, PT, R3, 0x41, PT ;  /* 0x000000410300780c */ /* 0x000fe20003f06270 */
[----:B------:R-:W-:Y:S02]  /*8d70*/  BSSY B0, `(.L_x_1557) ;  /* 0x000000d000007945 */ /* 0x000fe40003800000 */
[----:B---3--:R2:W3:Y:S10]  /*8d80*/  SHFL.IDX PT, R4, R93, 0x2, 0x181f ;  /* 0x00581f005d047f89 */ /* 0x0084f400000e0000 */
[----:B------:R-:W-:-:S05]  /*8d90*/  @!P0 BRA `(.L_x_1558) ;  /* 0x000000a000008947 */ /* 0x000fca0003800000 */
[----:B------:R-:W1:Y:S01]  /*8da0*/  @!P6 LDS.128 R16, [R227+0xa100] ;  /* 0x00a10000e310e984 */ /* 0x000e620000000c00 */
[CC--:B---3--:R-:W-:Y:S04]  /*8db0*/  @!P6 LEA R8, P0, R76.reuse, R4.reuse, 0x1 ;  /* 0x000000044c08e211 */ /* 0x0c8fe800078008ff */
[-C--:B----4-:R-:W-:Y:S02]  /*8dc0*/  @!P6 LEA.HI.X R9, R76, R5.reuse, R77, 0x1, P0 ;  /* 0x000000054c09e211 */ /* 0x090fe400000f0c4d */
[C---:B------:R-:W-:Y:S11]  /*8dd0*/  ISETP.GE.AND P0, PT, R226.reuse, c[0x0][0x1d4], PT ;  /* 0x00007500e2007a0c */ /* 0x040ff60003f06270 */
[----:B------:R-:W-:Y:S02]  /*8de0*/  @!UPT UIADD3 URZ, URZ, URZ, URZ ;  /* 0x0000003f3f3ff290 */ /* 0x000fe4000fffe03f */
[C---:B------:R-:W-:Y:S04]  /*8df0*/  @!P0 LEA R4, P1, R226.reuse, R4, 0x1 ;  /* 0x00000004e2048211 */ /* 0x040fe800078208ff */
[----:B-----5:R-:W-:Y:S01]  /*8e00*/  @!P0 LEA.HI.X R5, R226, R5, R167, 0x1, P1 ;  /* 0x00000005e2058211 */ /* 0x020fe200008f0ca7 */
[----:B-1----:R-:W-:Y:S04]  /*8e10*/  @!P6 ST.E.128 [R8.64], R16 ;  /* 0x000000100800e985 */ /* 0x002fe8000c101d08 */
[----:B------:R-:W1:Y:S04]  /*8e20*/  @!P0 LDS.128 R8, [R227+0xd900] ;  /* 0x00d90000e3088984 */ /* 0x000e680000000c00 */
[----:B-1----:R1:W-:Y:S02]  /*8e30*/  @!P0 ST.E.128 [R4.64], R8 ;  /* 0x0000000804008985 */ /* 0x0023e4000c101d08 */
.L_x_1558:
[----:B------:R-:W-:Y:S05]  /*8e40*/  BSYNC B0 ;  /* 0x0000000000007941 */ /* 0x000fea0003800000 */
.L_x_1557:
[----:B-1--4-:R1:W4:Y:S01]  /*8e50*/  SHFL.IDX PT, R5, R92, 0x3, 0x181f ;  /* 0x00781f005c057f89 */ /* 0x01232200000e0000 */
[----:B------:R-:W-:Y:S03]  /*8e60*/  ISETP.GE.AND P0, PT, R3, 0x61, PT ;  /* 0x000000610300780c */ /* 0x000fe60003f06270 */
        /* <DEDUP_REMOVED lines=12> */
.L_x_1544:
[----:B------:R-:W-:Y:S05]  /*8f30*/  BSYNC B2 ;  /* 0x0000000000027941 */ /* 0x000fea0003800000 */
.L_x_1521:
[----:B------:R-:W-:Y:S01]  /*8f40*/  IMAD.IADD R3, R91, 0x1, -R82 ;  /* 0x000000015b037824 */ /* 0x000fe200078e0a52 */
[----:B--2---:R-:W-:Y:S01]  /*8f50*/  P2R R24, PR, RZ, 0x4 ;  /* 0x00000004ff187803 */ /* 0x004fe20000000000 */
[----:B-1---5:R-:W-:Y:S01]  /*8f60*/  IMAD.WIDE R8, R39, 0x70, R116 ;  /* 0x0000007027087825 */ /* 0x022fe200078e0274 */
        /* <DEDUP_REMOVED lines=14> */
[----:B---3--:R-:W-:Y:S01]  /*9050*/  @P0 MOV R4, R98 ;  /* 0x0000006200040202 */ /* 0x008fe20000000f00 */
        /* <DEDUP_REMOVED lines=47> */
[----:B------:R1:W3:Y:S10]  /*9350*/  SHFL.IDX PT, R5, R6, RZ, 0x181f ;  /* 0x00181fff06057589 */ /* 0x0002f400000e0000 */
        /* <DEDUP_REMOVED lines=12> */
[----:B-123--:R-:W1:Y:S01]  /*9420*/  @!P6 LDS.128 R16, [R227+0x100] ;  /* 0x00010000e310e984 */ /* 0x00ee620000000c00 */
        /* <DEDUP_REMOVED lines=9> */
.L_x_1560:
[----:B-123--:R-:W-:Y:S05]  /*94c0*/  BSYNC B0 ;  /* 0x0000000000007941 */ /* 0x00efea0003800000 */
.L_x_1559:
[----:B------:R1:W2:Y:S01]  /*94d0*/  SHFL.IDX PT, R5, R6, 0x1, 0x181f ;  /* 0x00381f0006057f89 */ /* 0x0002a200000e0000 */
[----:B------:R-:W-:Y:S03]  /*94e0*/  BSSY B0, `(.L_x_1561) ;  /* 0x000000d000007945 */ /* 0x000fe60003800000 */
[----:B------:R1:W3:Y:S01]  /*94f0*/  SHFL.IDX PT, R3, R15, 0x1, 0x181f ;  /* 0x00381f000f037f89 */ /* 0x0002e200000e0000 */
[----:B------:R-:W-:-:S05]  /*9500*/  @!P1 BRA `(.L_x_1562) ;  /* 0x000000a000009947 */ /* 0x000fca0003800000 */
[----:B------:R-:W4:Y:S01]  /*9510*/  @!P6 LDS.128 R16, [R227+0x1100] ;  /* 0x00110000e310e984 */ /* 0x000f220000000c00 */
[C---:B---3--:R-:W-:Y:S04]  /*9520*/  @!P6 LEA R8, P0, R76.reuse, R3, 0x1 ;  /* 0x000000034c08e211 */ /* 0x048fe800078008ff */
[----:B--2---:R-:W-:Y:S02]  /*9530*/  @!P6 LEA.HI.X R9, R76, R5, R77, 0x1, P0 ;  /* 0x000000054c09e211 */ /* 0x004fe400000f0c4d */
[C---:B------:R-:W-:Y:S11]  /*9540*/  ISETP.GE.AND P0, PT, R226.reuse, c[0x0][0x1d4], PT ;  /* 0x00007500e2007a0c */ /* 0x040ff60003f06270 */
[----:B------:R-:W-:Y:S02]  /*9550*/  @!UPT UIADD3 URZ, URZ, URZ, URZ ;  /* 0x0000003f3f3ff290 */ /* 0x000fe4000fffe03f */
[C---:B------:R-:W-:Y:S04]  /*9560*/  @!P0 LEA R4, P1, R226.reuse, R3, 0x1 ;  /* 0x00000003e2048211 */ /* 0x040fe800078208ff */
[----:B------:R-:W-:Y:S01]  /*9570*/  @!P0 LEA.HI.X R5, R226, R5, R167, 0x1, P1 ;  /* 0x00000005e2058211 */ /* 0x000fe200008f0ca7 */
[----:B----4-:R-:W-:Y:S04]  /*9580*/  @!P6 ST.E.128 [R8.64], R16 ;  /* 0x000000100800e985 */ /* 0x010fe8000c101d08 */
[----:B------:R-:W2:Y:S04]  /*9590*/  @!P0 LDS.128 R8, [R227+0x4900] ;  /* 0x00490000e3088984 */ /* 0x000ea80000000c00 */
[----:B--2---:R2:W-:Y:S02]  /*95a0*/  @!P0 ST.E.128 [R4.64], R8 ;  /* 0x0000000804008985 */ /* 0x0045e4000c101d08 */
.L_x_1562:
[----:B------:R-:W-:Y:S05]  /*95b0*/  BSYNC B0 ;  /* 0x0000000000007941 */ /* 0x000fea0003800000 */
.L_x_1561:
[----:B--2---:R2:W4:Y:S01]  /*95c0*/  SHFL.IDX PT, R5, R6, 0x2, 0x181f ;  /* 0x00581f0006057f89 */ /* 0x00452200000e0000 */
[----:B------:R-:W-:Y:S03]  /*95d0*/  BSSY B0, `(.L_x_1563) ;  /* 0x000000d000007945 */ /* 0x000fe60003800000 */
[----:B---3--:R2:W3:Y:S01]  /*95e0*/  SHFL.IDX PT, R3, R15, 0x2, 0x181f ;  /* 0x00581f000f037f89 */ /* 0x0084e200000e0000 */
[----:B------:R-:W-:-:S05]  /*95f0*/  @!P3 BRA `(.L_x_1564) ;  /* 0x000000a00000b947 */ /* 0x000fca0003800000 */
[----:B------:R-:W5:Y:S01]  /*9600*/  @!P6 LDS.128 R16, [R227+0x2100] ;  /* 0x00210000e310e984 */ /* 0x000f620000000c00 */
[C---:B---3--:R-:W-:Y:S04]  /*9610*/  @!P6 LEA R8, P0, R76.reuse, R3, 0x1 ;  /* 0x000000034c08e211 */ /* 0x048fe800078008ff */
[----:B----4-:R-:W-:Y:S02]  /*9620*/  @!P6 LEA.HI.X R9, R76, R5, R77, 0x1, P0 ;  /* 0x000000054c09e211 */ /* 0x010fe400000f0c4d */
[C---:B------:R-:W-:Y:S11]  /*9630*/  ISETP.GE.AND P0, PT, R226.reuse, c[0x0][0x1d4], PT ;  /* 0x00007500e2007a0c */ /* 0x040ff60003f06270 */
[----:B------:R-:W-:Y:S02]  /*9640*/  @!UPT UIADD3 URZ, URZ, URZ, URZ ;  /* 0x0000003f3f3ff290 */ /* 0x000fe4000fffe03f */
[C---:B------:R-:W-:Y:S04]  /*9650*/  @!P0 LEA R4, P1, R226.reuse, R3, 0x1 ;  /* 0x00000003e2048211 */ /* 0x040fe800078208ff */
[----:B------:R-:W-:Y:S01]  /*9660*/  @!P0 LEA.HI.X R5, R226, R5, R167, 0x1, P1 ;  /* 0x00000005e2058211 */ /* 0x000fe200008f0ca7 */
[----:B-----5:R-:W-:Y:S04]  /*9670*/  @!P6 ST.E.128 [R8.64], R16 ;  /* 0x000000100800e985 */ /* 0x020fe8000c101d08 */
[----:B------:R-:W3:Y:S04]  /*9680*/  @!P0 LDS.128 R8, [R227+0x5900] ;  /* 0x00590000e3088984 */ /* 0x000ee80000000c00 */
[----:B---3--:R3:W-:Y:S02]  /*9690*/  @!P0 ST.E.128 [R4.64], R8 ;  /* 0x0000000804008985 */ /* 0x0087e4000c101d08 */
.L_x_1564:
[----:B------:R-:W-:Y:S05]  /*96a0*/  BSYNC B0 ;  /* 0x0000000000007941 */ /* 0x000fea0003800000 */
.L_x_1563:
[----:B---34-:R3:W4:Y:S01]  /*96b0*/  SHFL.IDX PT, R5, R6, 0x3, 0x181f ;  /* 0x00781f0006057f89 */ /* 0x01872200000e0000 */
[----:B------:R-:W-:Y:S03]  /*96c0*/  BSSY B0, `(.L_x_1565) ;  /* 0x000000d000007945 */ /* 0x000fe60003800000 */
[----:B------:R3:W1:Y:S01]  /*96d0*/  SHFL.IDX PT, R3, R15, 0x3, 0x181f ;  /* 0x00781f000f037f89 */ /* 0x00066200000e0000 */
[----:B------:R-:W-:-:S05]  /*96e0*/  @!P4 BRA `(.L_x_1566) ;  /* 0x000000a00000c947 */ /* 0x000fca0003800000 */
[----:B------:R-:W5:Y:S01]  /*96f0*/  @!P6 LDS.128 R16, [R227+0x3100] ;  /* 0x00310000e310e984 */ /* 0x000f620000000c00 */
[C---:B-1----:R-:W-:Y:S04]  /*9700*/  @!P6 LEA R8, P0, R76.reuse, R3, 0x1 ;  /* 0x000000034c08e211 */ /* 0x042fe800078008ff */
[----:B----4-:R-:W-:Y:S02]  /*9710*/  @!P6 LEA.HI.X R9, R76, R5, R77, 0x1, P0 ;  /* 0x000000054c09e211 */ /* 0x010fe400000f0c4d */
[C---:B------:R-:W-:Y:S11]  /*9720*/  ISETP.GE.AND P0, PT, R226.reuse, c[0x0][0x1d4], PT ;  /* 0x00007500e2007a0c */ /* 0x040ff60003f06270 */
[----:B------:R-:W-:Y:S02]  /*9730*/  @!UPT UIADD3 URZ, URZ, URZ, URZ ;  /* 0x0000003f3f3ff290 */ /* 0x000fe4000fffe03f */
[C---:B------:R-:W-:Y:S04]  /*9740*/  @!P0 LEA R4, P1, R226.reuse, R3, 0x1 ;  /* 0x00000003e2048211 */ /* 0x040fe800078208ff */
[----:B------:R-:W-:Y:S01]  /*9750*/  @!P0 LEA.HI.X R5, R226, R5, R167, 0x1, P1 ;  /* 0x00000005e2058211 */ /* 0x000fe200008f0ca7 */
[----:B-----5:R-:W-:Y:S04]  /*9760*/  @!P6 ST.E.128 [R8.64], R16 ;  /* 0x000000100800e985 */ /* 0x020fe8000c101d08 */
[----:B------:R-:W1:Y:S04]  /*9770*/  @!P0 LDS.128 R8, [R227+0x6900] ;  /* 0x00690000e3088984 */ /* 0x000e680000000c00 */
[----:B-1----:R1:W-:Y:S02]  /*9780*/  @!P0 ST.E.128 [R4.64], R8 ;  /* 0x0000000804008985 */ /* 0x0023e4000c101d08 */
.L_x_1566:
[----:B------:R-:W-:Y:S05]  /*9790*/  BSYNC B0 ;  /* 0x0000000000007941 */ /* 0x000fea0003800000 */
.L_x_1565:
[----:B------:R-:W-:Y:S01]  /*97a0*/  ISETP.GT.AND P0, PT, R39, R115, PT ;  /* 0x000000732700720c */ /* 0x000fe20003f04270 */
[----:B------:R-:W-:Y:S03]  /*97b0*/  BSSY B0, `(.L_x_1567) ;  /* 0x0000030000007945 */ /* 0x000fe60003800000 */
[----:B-123--:R-:W-:Y:S09]  /*97c0*/  P2R R15, PR, RZ, 0x1 ;  /* 0x00000001ff0f7803 */ /* 0x00eff20000000000 */
[----:B------:R-:W-:-:S05]  /*97d0*/  @!P0 BRA `(.L_x_1568) ;  /* 0x000002d000008947 */ /* 0x000fca0003800000 */
[----:B------:R-:W-:Y:S01]  /*97e0*/  IADD3 R3, R39, -0x1, RZ ;  /* 0xffffffff27037810 */ /* 0x000fe20007ffe0ff */
[----:B------:R-:W-:Y:S01]  /*97f0*/  IMAD.MOV.U32 R4, RZ, RZ, R120 ;  /* 0x000000ffff047224 */ /* 0x000fe200078e0078 */
[----:B------:R-:W-:Y:S01]  /*9800*/  ISETP.GE.AND P3, PT, R237, 0x21, PT ;  /* 0x00000021ed00780c */ /* 0x000fe20003f66270 */
[----:B----4-:R-:W-:Y:S01]  /*9810*/  IMAD.MOV.U32 R5, RZ, RZ, R119 ;  /* 0x000000ffff057224 */ /* 0x010fe200078e0077 */
[----:B------:R-:W-:Y:S01]  /*9820*/  SHF.R.S32.HI R8, RZ, 0x1f, R3 ;  /* 0x0000001fff087819 */ /* 0x000fe20000011403 */
[----:B------:R-:W-:Y:S01]  /*9830*/  IMAD R6, R153, R3, RZ ;  /* 0x0000000399067224 */ /* 0x000fe200078e02ff */
[----:B------:R-:W-:Y:S01]  /*9840*/  ISETP.GE.AND P1, PT, R237, 0x41, PT ;  /* 0x00000041ed00780c */ /* 0x000fe20003f26270 */
[-C--:B------:R-:W-:Y:S01]  /*9850*/  IMAD.WIDE.U32 R4, R3, R138.reuse, R4 ;  /* 0x0000008a03047225 */ /* 0x080fe200078e0004 */
[----:B------:R-:W-:Y:S02]  /*9860*/  ISETP.GE.AND P4, PT, R237, 0x1, PT ;  /* 0x00000001ed00780c */ /* 0x000fe40003f86270 */
[----:B------:R-:W-:Y:S01]  /*9870*/  P2R R18, PR, RZ, 0x4 ;  /* 0x00000004ff127803 */ /* 0x000fe20000000000 */
[----:B------:R-:W-:Y:S01]  /*9880*/  IMAD R3, R8, R138, R6 ;  /* 0x0000008a08037224 */ /* 0x000fe200078e0206 */
[----:B------:R-:W-:Y:S03]  /*9890*/  LOP3.LUT P2, RZ, R166, 0x4, RZ, 0xc0, !PT ;  /* 0x00000004a6ff7812 */ /* 0x000fe6000784c0ff */
[----:B------:R-:W-:Y:S01]  /*98a0*/  IMAD.IADD R3, R5, 0x1, R3 ;  /* 0x0000000105037824 */ /* 0x000fe200078e0203 */
[-C--:B------:R-:W-:Y:S05]  /*98b0*/  @P3 IADD3 R5, P0, R162, R4.reuse, RZ ;  /* 0x00000004a2053210 */ /* 0x080fea0007f1e0ff */
[----:B------:R-:W-:Y:S01]  /*98c0*/  @P3 IMAD.X R8, R3, 0x1, R157, P0 ;  /* 0x0000000103083824 */ /* 0x000fe200000e069d */
        /* <DEDUP_REMOVED lines=30> */
.L_x_1568:
[----:B------:R-:W-:Y:S05]  /*9ab0*/  BSYNC B0 ;  /* 0x0000000000007941 */ /* 0x000fea0003800000 */
.L_x_1567:
[----:B------:R-:W0:Y:S01]  /*9ac0*/  LDGDEPBAR ;  /* 0x00000000000079af */ /* 0x000e220000000000 */
[----:B------:R-:W-:Y:S02]  /*9ad0*/  ISETP.NE.AND P0, PT, R15, RZ, PT ;  /* 0x000000ff0f00720c */ /* 0x000fe40003f05270 */
[----:B------:R-:W-:Y:S11]  /*9ae0*/  IADD3 R39, R39, -0x1, RZ ;  /* 0xffffffff27277810 */ /* 0x000ff60007ffe0ff */
[----:B------:R-:W-:-:S05]  /*9af0*/  @P0 BRA `(.L_x_1569) ;  /* 0xffff9d3000000947 */ /* 0x000fca000383ffff */
[----:B------:R-:W-:Y:S01]  /*9b00*/  WARPSYNC 0xffffffff ;  /* 0xffffffff00007948 */ /* 0x000fe20003800000 */
[----:B------:R-:W-:Y:S06]  /*9b10*/  BAR.SYNC.DEFER_BLOCKING 0x0 ;  /* 0x0000000000007b1d */ /* 0x000fec0000010000 */
.L_x_1520:
[----:B------:R-:W2:Y:S01]  /*9b20*/  LDL R99, [R1+0x40] ;  /* 0x0000400001637983 */ /* 0x000ea20000100800 */
[----:B------:R-:W-:-:S05]  /*9b30*/  IMAD.MOV.U32 R74, RZ, RZ, c[0x0][0x2c4] ;  /* 0x0000b100ff4a7624 */ /* 0x000fca00078e00ff */
[----:B------:R-:W-:Y:S01]  /*9b40*/  ISETP.NE.AND P3, PT, R74, 0x1, PT ;  /* 0x000000014a00780c */ /* 0x000fe20003f65270 */
[----:B------:R-:W-:Y:S01]  /*9b50*/  BSSY B0, `(.L_x_1570) ;  /* 0x0000029000007945 */ /* 0x000fe20003800000 */
[----:B--2---:R-:W-:-:S11]  /*9b60*/  IADD3 R2, R99, 0x7f, RZ ;  /* 0x0000007f63027810 */ /* 0x004fd60007ffe0ff */
[----:B------:R-:W-:-:S05]  /*9b70*/  @P3 IMAD.HI.U32 R3, R2, c[0x0][0x2c8], RZ ;  /* 0x0000b20002033a27 */ /* 0x000fca00078e00ff */
[----:B------:R-:W-:-:S05]  /*9b80*/  @P3 SHF.R.U32.HI R2, RZ, c[0x0][0x2cc], R3 ;  /* 0x0000b300ff023a19 */ /* 0x000fca0000011603 */
[----:B------:R-:W-:Y:S02]  /*9b90*/  IMAD.IADD R3, R152, 0x1, R2 ;  /* 0x0000000198037824 */ /* 0x000fe400078e0202 */
[----:B------:R-:W-:-:S04]  /*9ba0*/  IMAD.MOV.U32 R2, RZ, RZ, RZ ;  /* 0x000000ffff027224 */ /* 0x000fc800078e00ff */
[----:B------:R-:W-:-:S05]  /*9bb0*/  IMAD.HI R2, R3, -0x6db6db6d, R2 ;  /* 0x9249249303027827 */ /* 0x000fca00078e0202 */
[----:B------:R-:W-:-:S04]  /*9bc0*/  SHF.R.U32.HI R3, RZ, 0x1f, R2 ;  /* 0x0000001fff037819 */ /* 0x000fc80000011602 */
[----:B------:R-:W-:-:S04]  /*9bd0*/  LEA.HI.SX32 R2, R2, R3, 0x1a ;  /* 0x0000000302027211 */ /* 0x000fc800078fd2ff */
[----:B------:R-:W-:-:S04]  /*9be0*/  IMNMX R6, R151, R2, PT ;  /* 0x0000000297067217 */ /* 0x000fc80003800200 */
[----:B------:R-:W-:Y:S01]  /*9bf0*/  ISETP.GE.AND P0, PT, R6, 0x1, PT ;  /* 0x000000010600780c */ /* 0x000fe20003f06270 */
[----:B------:R-:W-:-:S12]  /*9c00*/  IMAD.MOV.U32 R2, RZ, RZ, RZ ;  /* 0x000000ffff027224 */ /* 0x000fd800078e00ff */
[----:B------:R-:W-:Y:S05]  /*9c10*/  @!P0 BRA `(.L_x_1571) ;  /* 0x000001c000008947 */ /* 0x000fea0003800000 */
[----:B------:R-:W-:Y:S02]  /*9c20*/  IABS R3, R136 ;  /* 0x0000008800037213 */ /* 0x000fe40000000000 */
[----:B-1----:R-:W-:Y:S02]  /*9c30*/  IADD3 R8, R136, -0x1, R6 ;  /* 0xffffffff88087810 */ /* 0x002fe40007ffe006 */
[----:B------:R-:W1:Y:S02]  /*9c40*/  I2F.RP R2, R3 ;  /* 0x0000000300027306 */ /* 0x000e640000209400 */
[----:B------:R-:W-:-:S06]  /*9c50*/  IABS R11, R8 ;  /* 0x00000008000b7213 */ /* 0x000fcc0000000000 */
[----:B-1----:R-:W1:Y:S02]  /*9c60*/  MUFU.RCP R2, R2 ;  /* 0x0000000200027308 */ /* 0x002e640000001000 */
[----:B-1----:R-:W-:-:S06]  /*9c70*/  IADD3 R2, R2, 0xffffffe, RZ ;  /* 0x0ffffffe02027810 */ /* 0x002fcc0007ffe0ff */
[----:B----4-:R-:W1:Y:S02]  /*9c80*/  F2I.FTZ.U32.TRUNC.NTZ R5, R2 ;  /* 0x0000000200057305 */ /* 0x010e64000021f000 */
        /* <DEDUP_REMOVED lines=21> */
.L_x_1571:
[----:B------:R-:W-:Y:S05]  /*9de0*/  BSYNC B0 ;  /* 0x0000000000007941 */ /* 0x000fea0003800000 */
.L_x_1570:
        /* <DEDUP_REMOVED lines=34> */
[----:B-12---:R-:W-:-:S04]  /*a010*/  IMAD R4, R3, R2, RZ ;  /* 0x0000000203047224 */ /* 0x006fc800078e02ff */
[--C-:B------:R-:W-:Y:S01]  /*a020*/  IMAD.IADD R3, R4, 0x1, R2.reuse ;  /* 0x0000000104037824 */ /* 0x100fe200078e0202 */
[----:B------:R1:W-:Y:S01]  /*a030*/  STL [R1+0xc], R4 ;  /* 0x00000c0401007387 */ /* 0x0003e20000100800 */
[----:B------:R-:W-:-:S03]  /*a040*/  PRMT R2, RZ, 0x7610, R2 ;  /* 0x00007610ff027816 */ /* 0x000fc60000000002 */
[----:B------:R-:W-:-:S04]  /*a050*/  IMNMX R234, R6, R3, PT ;  /* 0x0000000306ea7217 */ /* 0x000fc80003800200 */
[----:B------:R-:W-:-:S13]  /*a060*/  ISETP.GT.AND P0, PT, R234, R4, PT ;  /* 0x00000004ea00720c */ /* 0x000fda0003f04270 */
[----:B------:R-:W-:Y:S05]  /*a070*/  @!P0 BRA `(.L_x_1572) ;  /* 0x00012a8000008947 */ /* 0x000fea0003800000 */
[----:B----4-:R-:W2:Y:S04]  /*a080*/  LDL R5, [R1+0x68] ;  /* 0x0000680001057983 */ /* 0x010ea80000100800 */
[----:B-1----:R-:W3:Y:S01]  /*a090*/  LDL R4, [R1+0x6c] ;  /* 0x00006c0001047983 */ /* 0x002ee20000100800 */
[----:B------:R-:W-:-:S03]  /*a0a0*/  ISETP.NE.U32.AND P0, PT, RZ, c[0x0][0x340], PT ;  /* 0x0000d000ff007a0c */ /* 0x000fc60003f05070 */
[----:B------:R-:W4:Y:S01]  /*a0b0*/  LDL R8, [R1+0x58] ;  /* 0x0000580001087983 */ /* 0x000f220000100800 */
[----:B------:R-:W-:-:S03]  /*a0c0*/  ISETP.NE.AND.EX P1, PT, RZ, c[0x0][0x344], PT, P0 ;  /* 0x0000d100ff007a0c */ /* 0x000fc60003f25300 */
[----:B------:R-:W4:Y:S04]  /*a0d0*/  LDL R10, [R1+0x74] ;  /* 0x00007400010a7983 */ /* 0x000f280000100800 */
[----:B------:R-:W4:Y:S06]  /*a0e0*/  LDL R9, [R1+0x70] ;  /* 0x0000700001097983 */ /* 0x000f2c0000100800 */
[----:B--2---:R-:W-:-:S04]  /*a0f0*/  @P1 IADD3 R2, P0, R5, c[0x0][0x340], RZ ;  /* 0x0000d00005021a10 */ /* 0x004fc80007f1e0ff */
[----:B---3--:R-:W-:-:S05]  /*a100*/  @P1 IADD3.X R3, R4, c[0x0][0x344], RZ, P0, !PT ;  /* 0x0000d10004031a10 */ /* 0x008fca00007fe4ff */
[----:B------:R1:W5:Y:S01]  /*a110*/  @P1 LDG.E R2, [R2.64] ;  /* 0x0000000802021981 */ /* 0x000362000c1e1900 */
[----:B------:R-:W-:Y:S01]  /*a120*/  ISETP.NE.U32.AND P0, PT, RZ, c[0x0][0x348], PT ;  /* 0x0000d200ff007a0c */ /* 0x000fe20003f05070 */
[----:B------:R-:W-:Y:S01]  /*a130*/  IMAD.WIDE.U32 R4, R146, c[0x0][0x178], RZ ;  /* 0x00005e0092047a25 */ /* 0x000fe200078e00ff */
[----:B------:R-:W-:Y:S01]  /*a140*/  WARPSYNC 0xffffffff ;  /* 0xffffffff00007948 */ /* 0x000fe20003800000 */
[----:B----4-:R-:W-:Y:S02]  /*a150*/  LOP3.LUT R72, R8, 0xffff, RZ, 0xc0, !PT ;  /* 0x0000ffff08487812 */ /* 0x010fe400078ec0ff */
[----:B------:R-:W-:Y:S02]  /*a160*/  ISETP.NE.AND.EX P0, PT, RZ, c[0x0][0x34c], PT, P0 ;  /* 0x0000d300ff007a0c */ /* 0x000fe40003f05300 */
[----:B------:R-:W-:Y:S02]  /*a170*/  IADD3 R126, R234, -0x1, RZ ;  /* 0xffffffffea7e7810 */ /* 0x000fe40007ffe0ff */
[----:B------:R-:W-:-:S02]  /*a180*/  SEL R11, R10, RZ, !P0 ;  /* 0x000000ff0a0b7207 */ /* 0x000fc40004000000 */
[----:B------:R-:W-:Y:S02]  /*a190*/  SEL R8, R9, RZ, !P0 ;  /* 0x000000ff09087207 */ /* 0x000fe40004000000 */
[----:B-1----:R-:W-:-:S05]  /*a1a0*/  SHF.R.S32.HI R3, RZ, 0x1f, R146 ;  /* 0x0000001fff037819 */ /* 0x002fca0000011492 */
[----:B------:R-:W-:-:S04]  /*a1b0*/  IMAD R3, R3, c[0x0][0x178], RZ ;  /* 0x00005e0003037a24 */ /* 0x000fc800078e02ff */
[----:B------:R-:W-:-:S04]  /*a1c0*/  IMAD R3, R146, c[0x0][0x17c], R3 ;  /* 0x00005f0092037a24 */ /* 0x000fc800078e0203 */
[----:B------:R-:W-:Y:S02]  /*a1d0*/  IMAD.IADD R10, R5, 0x1, R3 ;  /* 0x00000001050a7824 */ /* 0x000fe400078e0203 */
[----:B------:R-:W-:Y:S02]  /*a1e0*/  @!P1 IMAD.MOV.U32 R2, RZ, RZ, R9 ;  /* 0x000000ffff029224 */ /* 0x000fe400078e0009 */
[----:B------:R-:W2:Y:S04]  /*a1f0*/  LDL R15, [R1+0x4] ;  /* 0x00000400010f7983 */ /* 0x000ea80000100800 */
[----:B------:R-:W3:Y:S04]  /*a200*/  LDL.LU R9, [R1+0x8] ;  /* 0x0000080001097983 */ /* 0x000ee80000300800 */
[----:B------:R-:W4:Y:S04]  /*a210*/  LDL R52, [R1+0x48] ;  /* 0x0000480001347983 */ /* 0x000f280000100800 */
[----:B------:R-:W2:Y:S01]  /*a220*/  LDL R6, [R1+0x3c] ;  /* 0x00003c0001067983 */ /* 0x000ea20000100800 */
[----:B------:R-:W-:-:S02]  /*a230*/  IMAD.MOV.U32 R3, RZ, RZ, c[0x0][0x2b8] ;  /* 0x0000ae00ff037624 */ /* 0x000fc400078e00ff */
[----:B------:R-:W-:-:S03]  /*a240*/  IMAD.MOV.U32 R125, RZ, RZ, 0x70 ;  /* 0x00000070ff7d7424 */ /* 0x000fc600078e00ff */
[----:B------:R-:W-:Y:S01]  /*a250*/  ISETP.NE.AND P1, PT, R3, 0x1, PT ;  /* 0x000000010300780c */ /* 0x000fe20003f25270 */
[----:B------:R-:W-:-:S04]  /*a260*/  IMAD R125, R234, R125, -0x70 ;  /* 0xffffff90ea7d7424 */ /* 0x000fc800078e027d */
[----:B------:R-:W-:Y:S01]  /*a270*/  IMAD.IADD R3, R0, 0x1, R125 ;  /* 0x0000000100037824 */ /* 0x000fe200078e027d */
[----:B-----5:R-:W-:Y:S01]  /*a280*/  SHF.R.S32.HI R5, RZ, 0x1f, R2 ;  /* 0x0000001fff057819 */ /* 0x020fe20000011402 */
[----:B------:R-:W-:-:S04]  /*a290*/  IMAD.WIDE.U32 R18, R2, c[0x0][0x2b0], RZ ;  /* 0x0000ac0002127a25 */ /* 0x000fc800078e00ff */
[----:B------:R-:W-:Y:S01]  /*a2a0*/  IMAD.MOV.U32 R236, RZ, RZ, RZ ;  /* 0x000000ffffec7224 */ /* 0x000fe200078e00ff */
[----:B------:R-:W-:Y:S01]  /*a2b0*/  BAR.SYNC.DEFER_BLOCKING 0x0 ;  /* 0x0000000000007b1d */ /* 0x000fe20000010000 */
[----:B---3--:R-:W-:-:S04]  /*a2c0*/  LOP3.LUT R9, R9, 0xfffffffd, RZ, 0xc0, !PT ;  /* 0xfffffffd09097812 */ /* 0x008fc800078ec0ff */
[----:B------:R-:W-:Y:S02]  /*a2d0*/  @P1 LOP3.LUT R9, R9, 0x2, RZ, 0xfc, !PT ;  /* 0x0000000209091812 */ /* 0x000fe400078efcff */
[----:B----4-:R-:W-:-:S03]  /*a2e0*/  ISETP.GE.AND P0, PT, R3, R52, PT ;  /* 0x000000340300720c */ /* 0x010fc60003f06270 */
[----:B------:R2:W-:Y:S01]  /*a2f0*/  STL [R1+0x8], R9 ;  /* 0x0000080901007387 */ /* 0x0005e20000100800 */
[----:B------:R-:W-:-:S03]  /*a300*/  ISETP.GT.OR P0, PT, R0, 0x6f, P0 ;  /* 0x0000006f0000780c */ /* 0x000fc60000704670 */
[----:B------:R-:W-:Y:S01]  /*a310*/  STL.64 [R1+0x30], R18 ;  /* 0x0000301201007387 */ /* 0x000fe20000100a00 */
        /* <DEDUP_REMOVED lines=8> */
[----:B------:R1:W-:Y:S01]  /*a3a0*/  STL [R1+0x38], R16 ;  /* 0x0000381001007387 */ /* 0x0003e20000100800 */
[----:B------:R-:W-:Y:S02]  /*a3b0*/  @!P0 LEA.HI.X.SX32 R5, R6, R16, 0x1, P1 ;  /* 0x0000001006058211 */ /* 0x000fe400008f0eff */
[----:B------:R-:W-:-:S04]  /*a3c0*/  @!P0 LEA R2, P1, R3, c[0x0][0x2a0], 0x2 ;  /* 0x0000a80003028a11 */ /* 0x000fc800078210ff */
[----:B------:R-:W-:-:S05]  /*a3d0*/  @!P0 LEA.HI.X R3, R3, c[0x0][0x2a4], R5, 0x2, P1 ;  /* 0x0000a90003038a11 */ /* 0x000fca00008f1405 */
[----:B------:R2:W3:Y:S04]  /*a3e0*/  @!P0 LDG.E R236, [R2.64] ;  /* 0x0000000802ec8981 */ /* 0x0004e8000c1e1900 */
[----:B-1----:R-:W4:Y:S01]  /*a3f0*/  LDL R16, [R1+0x44] ;  /* 0x0000440001107983 */ /* 0x002f220000100800 */
[----:B------:R-:W-:-:S04]  /*a400*/  IMAD.MOV.U32 R5, RZ, RZ, R10 ;  /* 0x000000ffff057224 */ /* 0x000fc800078e000a */
[----:B------:R-:W-:-:S04]  /*a410*/  IMAD.WIDE.U32 R4, R72, c[0x0][0x1b8], R4 ;  /* 0x00006e0048047a25 */ /* 0x000fc800078e0004 */
[----:B--2---:R-:W-:-:S04]  /*a420*/  IMAD.IADD R3, R0, 0x1, R99 ;  /* 0x0000000100037824 */ /* 0x004fc800078e0263 */
[----:B------:R-:W-:-:S04]  /*a430*/  @P3 IMAD.HI.U32 R10, R3, c[0x0][0x2c8], RZ ;  /* 0x0000b200030a3a27 */ /* 0x000fc800078e00ff */
        /* <DEDUP_REMOVED lines=8> */
[----:B------:R-:W-:Y:S02]  /*a4c0*/  IMAD R10, R10, c[0x0][0x1b0], RZ ;  /* 0x00006c000a0a7a24 */ /* 0x000fe400078e02ff */
[----:B------:R-:W-:Y:S02]  /*a4d0*/  IMAD.IADD R5, R5, 0x1, R11 ;  /* 0x0000000105057824 */ /* 0x000fe400078e020b */
[----:B------:R-:W-:Y:S02]  /*a4e0*/  IMAD R8, R8, c[0x0][0x2c4], R3 ;  /* 0x0000b10008087a24 */ /* 0x000fe400078e0203 */
[----:B------:R-:W-:-:S02]  /*a4f0*/  IMAD R10, R2, c[0x0][0x1b4], R10 ;  /* 0x00006d00020a7a24 */ /* 0x000fc400078e020a */
[----:B------:R-:W-:Y:S01]  /*a500*/  IMAD.WIDE.U32 R2, R2, c[0x0][0x1b0], R4 ;  /* 0x00006c0002027a25 */ /* 0x000fe200078e0004 */
[----:B------:R-:W-:-:S03]  /*a510*/  SHF.R.S32.HI R4, RZ, 0x1f, R8 ;  /* 0x0000001fff047819 */ /* 0x000fc60000011408 */
[----:B------:R-:W-:Y:S02]  /*a520*/  IMAD.IADD R3, R3, 0x1, R10 ;  /* 0x0000000103037824 */ /* 0x000fe400078e020a */
[----:B------:R-:W-:Y:S02]  /*a530*/  IMAD R5, R4, c[0x0][0x1a8], RZ ;  /* 0x00006a0004057a24 */ /* 0x000fe400078e02ff */
[----:B------:R-:W-:Y:S02]  /*a540*/  IMAD.MOV R4, RZ, RZ, -R6 ;  /* 0x000000ffff047224 */ /* 0x000fe400078e0a06 */
[C---:B------:R-:W-:Y:S02]  /*a550*/  IMAD R5, R8.reuse, c[0x0][0x1ac], R5 ;  /* 0x00006b0008057a24 */ /* 0x040fe400078e0205 */
[----:B------:R-:W-:-:S04]  /*a560*/  IMAD.WIDE.U32 R2, R8, c[0x0][0x1a8], R2 ;  /* 0x00006a0008027a25 */ /* 0x000fc800078e0002 */
[----:B------:R-:W-:Y:S02]  /*a570*/  IMAD R239, R4, c[0x0][0x2b8], R9 ;  /* 0x0000ae0004ef7a24 */ /* 0x000fe400078e0209 */
[----:B------:R-:W-:Y:S01]  /*a580*/  IMAD.IADD R4, R3, 0x1, R5 ;  /* 0x0000000103047824 */ /* 0x000fe200078e0205 */
[C---:B------:R-:W-:Y:S02]  /*a590*/  LEA R3, P0, R2.reuse, c[0x0][0x160], 0x1 ;  /* 0x0000580002037a11 */ /* 0x040fe400078008ff */
[----:B------:R-:W-:Y:S02]  /*a5a0*/  SHF.R.S32.HI R85, RZ, 0x1f, R239 ;  /* 0x0000001fff557819 */ /* 0x000fe400000114ef */
[----:B------:R-:W-:Y:S01]  /*a5b0*/  LEA.HI.X R2, R2, c[0x0][0x164], R4, 0x1, P0 ;  /* 0x0000590002027a11 */ /* 0x000fe200000f0c04 */
[----:B------:R-:W1:Y:S02]  /*a5c0*/  SHFL.IDX PT, R8, R3, RZ, 0x181f ;  /* 0x00181fff03087589 */ /* 0x000e6400000e0000 */
[----:B------:R-:W-:-:S02]  /*a5d0*/  IMAD R10, R85, c[0x0][0x1e0], RZ ;  /* 0x00007800550a7a24 */ /* 0x000fc400078e02ff */
[----:B------:R-:W2:Y:S01]  /*a5e0*/  SHFL.IDX PT, R9, R2, RZ, 0x181f ;  /* 0x00181fff02097589 */ /* 0x000ea200000e0000 */
[----:B------:R-:W-:Y:S02]  /*a5f0*/  IMAD.MOV.U32 R98, RZ, RZ, R15 ;  /* 0x000000ffff627224 */ /* 0x000fe400078e000f */
[----:B------:R-:W-:Y:S01]  /*a600*/  IMAD.IADD R15, R82, 0x1, R99 ;  /* 0x00000001520f7824 */ /* 0x000fe200078e0263 */
[----:B------:R-:W1:Y:S04]  /*a610*/  SHFL.IDX PT, R6, R3, 0x1, 0x181f ;  /* 0x00381f0003067f89 */ /* 0x000e6800000e0000 */
[----:B------:R-:W1:Y:S01]  /*a620*/  SHFL.IDX PT, R11, R2, 0x1, 0x181f ;  /* 0x00381f00020b7f89 */ /* 0x000e6200000e0000 */
[----:B------:R-:W-:-:S03]  /*a630*/  IADD3 R19, R15, 0x20, RZ ;  /* 0x000000200f137810 */ /* 0x000fc60007ffe0ff */
[----:B------:R-:W-:Y:S01]  /*a640*/  SHFL.IDX PT, R17, R2, 0x2, 0x181f ;  /* 0x00581f0002117f89 */ /* 0x000fe200000e0000 */
[----:B------:R-:W-:Y:S01]  /*a650*/  IADD3 R18, R15, 0x40, RZ ;  /* 0x000000400f127810 */ /* 0x000fe20007ffe0ff */
[----:B------:R-:W-:Y:S02]  /*a660*/  IMAD.WIDE.U32 R4, R239, c[0x0][0x1e0], RZ ;  /* 0x00007800ef047a25 */ /* 0x000fe400078e00ff */
[----:B------:R-:W-:Y:S02]  /*a670*/  SHFL.IDX PT, R29, R3, 0x3, 0x181f ;  /* 0x00781f00031d7f89 */ /* 0x000fe400000e0000 */
[----:B------:R-:W-:-:S04]  /*a680*/  IMAD.WIDE.U32 R32, R72, c[0x0][0x1e8], RZ ;  /* 0x00007a0048207a25 */ /* 0x000fc800078e00ff */
[----:B------:R-:W-:Y:S01]  /*a690*/  IMAD R31, R72, c[0x0][0x1ec], R33 ;  /* 0x00007b00481f7a24 */ /* 0x000fe200078e0221 */
[----:B------:R-:W-:Y:S01]  /*a6a0*/  IADD3 R30, R15, 0x60, RZ ;  /* 0x000000600f1e7810 */ /* 0x000fe20007ffe0ff */
[----:B------:R-:W-:Y:S02]  /*a6b0*/  IMAD R124, R126, -0x70, R52 ;  /* 0xffffff907e7c7824 */ /* 0x000fe400078e0234 */
[----:B----4-:R-:W-:Y:S02]  /*a6c0*/  IMAD R60, R16, c[0x0][0x2c4], RZ ;  /* 0x0000b100103c7a24 */ /* 0x010fe400078e02ff */
[----:B------:R-:W-:Y:S02]  /*a6d0*/  IMAD R16, R239, c[0x0][0x1e4], R10 ;  /* 0x00007900ef107a24 */ /* 0x000fe400078e020a */
[----:B------:R-:W4:Y:S01]  /*a6e0*/  SHFL.IDX PT, R10, R3, 0x2, 0x181f ;  /* 0x00581f00030a7f89 */ /* 0x000f2200000e0000 */
[-C--:B------:R-:W-:Y:S02]  /*a6f0*/  ISETP.GE.AND P3, PT, R15, R60.reuse, PT ;  /* 0x0000003c0f00720c */ /* 0x080fe40003f66270 */
[----:B------:R-:W-:-:S02]  /*a700*/  ISETP.GE.AND P4, PT, R19, R60, PT ;  /* 0x0000003c1300720c */ /* 0x000fc40003f86270 */
[----:B------:R-:W-:Y:S01]  /*a710*/  ISETP.GE.AND P6, PT, R18, R60, PT ;  /* 0x0000003c1200720c */ /* 0x000fe20003fc6270 */
[----:B------:R-:W-:Y:S01]  /*a720*/  IMAD.IADD R5, R5, 0x1, R16 ;  /* 0x0000000105057824 */ /* 0x000fe200078e0210 */
[----:B---3--:R-:W-:-:S07]  /*a730*/  SHF.R.S32.HI R84, RZ, 0x1f, R236 ;  /* 0x0000001fff547819 */ /* 0x008fce00000114ec */
[-C--:B-1----:R-:W-:Y:S02]  /*a740*/  @!P3 LEA R26, P0, R76, R8.reuse, 0x1 ;  /* 0x000000084c1ab211 */ /* 0x082fe400078008ff */
[----:B------:R-:W-:Y:S02]  /*a750*/  @!P3 LEA R24, P1, R226, R8, 0x1 ;  /* 0x00000008e218b211 */ /* 0x000fe400078208ff */
[CCC-:B--2---:R-:W-:Y:S02]  /*a760*/  @!P3 LEA.HI.X R27, R76.reuse, R9.reuse, R77.reuse, 0x1, P0 ;  /* 0x000000094c1bb211 */ /* 0x1c4fe400000f0c4d */
[----:B------:R-:W-:Y:S01]  /*a770*/  @!P4 LEA R22, P0, R76, R6, 0x1 ;  /* 0x000000064c16c211 */ /* 0x000fe200078008ff */
[----:B------:R1:W2:Y:S01]  /*a780*/  SHFL.IDX PT, R8, R2, 0x3, 0x181f ;  /* 0x00781f0002087f89 */ /* 0x0002a200000e0000 */
[----:B------:R-:W-:Y:S01]  /*a790*/  @!P3 LEA.HI.X R25, R226, R9, R98, 0x1, P1 ;  /* 0x00000009e219b211 */ /* 0x000fe200008f0c62 */
[----:B------:R-:W-:Y:S01]  /*a7a0*/  IMAD R28, R84, c[0x0][0x1f0], RZ ;  /* 0x00007c00541c7a24 */ /* 0x000fe200078e02ff */
[----:B------:R-:W-:-:S02]  /*a7b0*/  @!P4 LEA.HI.X R23, R76, R11, R77, 0x1, P0 ;  /* 0x0000000b4c17c211 */ /* 0x000fc400000f0c4d */
[-C--:B----4-:R-:W-:Y:S02]  /*a7c0*/  @!P6 LEA R18, P1, R76, R10.reuse, 0x1 ;  /* 0x0000000a4c12e211 */ /* 0x090fe400078208ff */
[----:B------:R-:W-:Y:S02]  /*a7d0*/  @!P6 LEA R16, P0, R226, R10, 0x1 ;  /* 0x0000000ae210e211 */ /* 0x000fe400078008ff */
[-C--:B------:R-:W-:Y:S02]  /*a7e0*/  @!P6 LEA.HI.X R19, R76, R17.reuse, R77, 0x1, P1 ;  /* 0x000000114c13e211 */ /* 0x080fe400008f0c4d */
[----:B------:R-:W-:Y:S01]  /*a7f0*/  @!P6 LEA.HI.X R17, R226, R17, R98, 0x1, P0 ;  /* 0x00000011e211e211 */ /* 0x000fe200000f0c62 */
[----:B-1----:R-:W-:-:S04]  /*a800*/  IMAD.WIDE.U32 R2, R236, c[0x0][0x1f0], R4 ;  /* 0x00007c00ec027a25 */ /* 0x002fc800078e0004 */
[----:B------:R-:W-:Y:S01]  /*a810*/  IMAD R4, R236, c[0x0][0x1f4], R28 ;  /* 0x00007d00ec047a24 */ /* 0x000fe200078e021c */
[----:B------:R-:W-:-:S04]  /*a820*/  IADD3 R2, P0, R2, R32, RZ ;  /* 0x0000002002027210 */ /* 0x000fc80007f1e0ff */
[----:B------:R-:W-:Y:S02]  /*a830*/  IADD3.X R4, R31, R3, R4, P0, !PT ;  /* 0x000000031f047210 */ /* 0x000fe400007fe404 */
[----:B------:R-:W-:Y:S02]  /*a840*/  LEA R3, P0, R2, c[0x0][0x1c8], 0x1 ;  /* 0x0000720002037a11 */ /* 0x000fe400078008ff */
[----:B------:R-:W-:Y:S02]  /*a850*/  ISETP.GE.AND P5, PT, R30, R60, PT ;  /* 0x0000003c1e00720c */ /* 0x000fe40003fa6270 */
[----:B------:R-:W-:Y:S02]  /*a860*/  @!P4 LEA R20, P2, R226, R6, 0x1 ;  /* 0x00000006e214c211 */ /* 0x000fe400078408ff */
[----:B------:R-:W-:Y:S01]  /*a870*/  LEA.HI.X R30, R2, c[0x0][0x1cc], R4, 0x1, P0 ;  /* 0x00007300021e7a11 */ /* 0x000fe200000f0c04 */
[----:B------:R-:W1:Y:S01]  /*a880*/  SHFL.IDX PT, R6, R3, RZ, 0x181f ;  /* 0x00181fff03067589 */ /* 0x000e6200000e0000 */
[----:B------:R-:W-:-:S03]  /*a890*/  IMNMX R2, R124, 0x70, PT ;  /* 0x000000707c027817 */ /* 0x000fc60003800200 */
[----:B------:R-:W3:Y:S02]  /*a8a0*/  SHFL.IDX PT, R28, R30, RZ, 0x181f ;  /* 0x00181fff1e1c7589 */ /* 0x000ee400000e0000 */
[----:B------:R-:W-:Y:S01]  /*a8b0*/  IMAD.IADD R2, R2, 0x1, -R82 ;  /* 0x0000000102027824 */ /* 0x000fe200078e0a52 */
[----:B------:R-:W-:-:S04]  /*a8c0*/  @!P4 LEA.HI.X R21, R226, R11, R98, 0x1, P2 ;  /* 0x0000000be215c211 */ /* 0x000fc800010f0c62 */
[----:B------:R-:W-:Y:S02]  /*a8d0*/  ISETP.GE.AND P2, PT, R2, 0x1, PT ;  /* 0x000000010200780c */ /* 0x000fe40003f46270 */
[----:B------:R-:W-:-:S04]  /*a8e0*/  @!P5 LEA R4, P0, R76, R29, 0x1 ;  /* 0x0000001d4c04d211 */ /* 0x000fc800078008ff */
[----:B--2---:R-:W-:Y:S02]  /*a8f0*/  @!P5 LEA.HI.X R5, R76, R8, R77, 0x1, P0 ;  /* 0x000000084c05d211 */ /* 0x004fe400000f0c4d */
[----:B------:R-:W-:-:S04]  /*a900*/  @!P5 LEA R10, P0, R226, R29, 0x1 ;  /* 0x0000001de20ad211 */ /* 0x000fc800078008ff */
[----:B------:R-:W-:Y:S02]  /*a910*/  @!P5 LEA.HI.X R11, R226, R8, R98, 0x1, P0 ;  /* 0x00000008e20bd211 */ /* 0x000fe400000f0c62 */
[C---:B-1----:R-:W-:Y:S02]  /*a920*/  @P2 LEA R8, P0, R76.reuse, R6, 0x1 ;  /* 0x000000064c082211 */ /* 0x042fe400078008ff */
[C---:B------:R-:W-:Y:S02]  /*a930*/  ISETP.GE.AND P1, PT, R76.reuse, c[0x0][0x198], PT ;  /* 0x000066004c007a0c */ /* 0x040fe40003f26270 */
[----:B---3--:R-:W-:Y:S02]  /*a940*/  @P2 LEA.HI.X R9, R76, R28, R77, 0x1, P0 ;  /* 0x0000001c4c092211 */ /* 0x008fe400000f0c4d */
[----:B------:R-:W-:-:S09]  /*a950*/  ISETP.GE.AND P0, PT, R226, c[0x0][0x198], PT ;  /* 0x00006600e2007a0c */ /* 0x000fd20003f06270 */
[----:B------:R1:W-:Y:S04]  /*a960*/  @!P3 LDGSTS.E.BYPASS.LTC128B.128 [R227+0x100], [R26.64], !P1 ;  /* 0x001000001ae3bfae */ /* 0x0003e8000c901d48 */
        /* <DEDUP_REMOVED lines=12> */
[----:B------:R-:W-:-:S07]  /*aa30*/  @P2 LEA.HI.X R5, R226, R28, R98, 0x1, P1 ;  /* 0x0000001ce2052211 */ /* 0x000fce00008f0c62 */
[----:B------:R2:W-:Y:S01]  /*aa40*/  @P2 LDGSTS.E.BYPASS.LTC128B.128 [R227+0xb900], [R4.64], !P0 ;  /* 0x0b90000004e32fae */ /* 0x0005e2000c101d48 */
[----:B------:R-:W-:-:S03]  /*aa50*/  ISETP.GE.AND P0, PT, R2, 0x21, PT ;  /* 0x000000210200780c */ /* 0x000fc60003f06270 */
[----:B--2---:R-:W3:Y:S04]  /*aa60*/  SHFL.IDX PT, R4, R3, 0x1, 0x181f ;  /* 0x00381f0003047f89 */ /* 0x004ee800000e0000 */
[----:B------:R-:W2:Y:S06]  /*aa70*/  SHFL.IDX PT, R5, R30, 0x1, 0x181f ;  /* 0x00381f001e057f89 */ /* 0x000eac00000e0000 */
        /* <DEDUP_REMOVED lines=15> */
[----:B------:R-:W-:Y:S01]  /*ab70*/  @P0 ISETP.GE.AND P1, PT, R76, c[0x0][0x1d4], PT ;  /* 0x000075004c000a0c */ /* 0x000fe20003f26270 */
[----:B------:R-:W2:Y:S04]  /*ab80*/  SHFL.IDX PT, R3, R3, 0x3, 0x181f ;  /* 0x00781f0003037f89 */ /* 0x000ea800000e0000 */
[----:B------:R-:W3:Y:S08]  /*ab90*/  SHFL.IDX PT, R6, R30, 0x3, 0x181f ;  /* 0x00781f001e067f89 */ /* 0x000ef000000e0000 */
[----:B------:R1:W-:Y:S01]  /*aba0*/  @P0 LDGSTS.E.BYPASS.LTC128B.128 [R229+0xa100], [R8.64], !P1 ;  /* 0x0a10000008e50fae */ /* 0x0003e2000c901d48 */
[----:B------:R-:W-:-:S13]  /*abb0*/  @P0 ISETP.GE.AND P1, PT, R226, c[0x0][0x1d4], PT ;  /* 0x00007500e2000a0c */ /* 0x000fda0003f26270 */
[----:B------:R2:W-:Y:S01]  /*abc0*/  @P0 LDGSTS.E.BYPASS.LTC128B.128 [R229+0xd900], [R4.64], !P1 ;  /* 0x0d90000004e50fae */ /* 0x0005e2000c901d48 */
[----:B------:R-:W-:-:S13]  /*abd0*/  ISETP.GE.AND P0, PT, R2, 0x61, PT ;  /* 0x000000610200780c */ /* 0x000fda0003f06270 */
[----:B--2---:R-:W-:-:S04]  /*abe0*/  @P0 LEA R4, P1, R76, R3, 0x1 ;  /* 0x000000034c040211 */ /* 0x004fc800078208ff */
[----:B---3--:R-:W-:Y:S02]  /*abf0*/  @P0 LEA.HI.X R5, R76, R6, R77, 0x1, P1 ;  /* 0x000000064c050211 */ /* 0x008fe400008f0c4d */
[----:B------:R-:W-:-:S04]  /*ac00*/  @P0 LEA R2, P1, R226, R3, 0x1 ;  /* 0x00000003e2020211 */ /* 0x000fc800078208ff */
[----:B------:R-:W-:Y:S02]  /*ac10*/  @P0 LEA.HI.X R3, R226, R6, R98, 0x1, P1 ;  /* 0x00000006e2030211 */ /* 0x000fe400008f0c62 */
[----:B------:R-:W-:Y:S01]  /*ac20*/  @P0 ISETP.GE.AND P1, PT, R76, c[0x0][0x1d4], PT ;  /* 0x000075004c000a0c */ /* 0x000fe20003f26270 */
[----:B------:R1:W-:-:S12]  /*ac30*/  STL.64 [R1+0x28], R32 ;  /* 0x0000282001007387 */ /* 0x0003d80000100a00 */
[----:B------:R1:W-:Y:S01]  /*ac40*/  @P0 LDGSTS.E.BYPASS.LTC128B.128 [R229+0xb100], [R4.64], !P1 ;  /* 0x0b10000004e50fae */ /* 0x0003e2000c901d48 */
[----:B------:R-:W-:-:S03]  /*ac50*/  @P0 ISETP.GE.AND P1, PT, R226, c[0x0][0x1d4], PT ;  /* 0x00007500e2000a0c */ /* 0x000fc60003f26270 */
[----:B------:R1:W-:Y:S10]  /*ac60*/  STL [R1+0x24], R31 ;  /* 0x0000241f01007387 */ /* 0x0003f40000100800 */
[----:B------:R1:W-:Y:S01]  /*ac70*/  @P0 LDGSTS.E.BYPASS.LTC128B.128 [R229+0xe900], [R2.64], !P1 ;  /* 0x0e90000002e50fae */ /* 0x0003e2000c901d48 */
[----:B------:R-:W-:-:S03]  /*ac80*/  ISETP.LT.AND P0, PT, RZ, c[0x0][0x27c], PT ;  /* 0x00009f00ff007a0c */ /* 0x000fc60003f01270 */
[----:B------:R-:W0:Y:S01]  /*ac90*/  LDGDEPBAR ;  /* 0x00000000000079af */ /* 0x000e220000000000 */
[----:B------:R-:W-:Y:S02]  /*aca0*/  P2R R46, PR, RZ, 0x20 ;  /* 0x00000020ff2e7803 */ /* 0x000fe40000000000 */
[----:B------:R-:W-:-:S07]  /*acb0*/  ISETP.GT.AND P5, PT, R0, 0x6f, PT ;  /* 0x0000006f0000780c */ /* 0x000fce0003fa4270 */
[----:B------:R-:W-:Y:S05]  /*acc0*/  @P0 BRA `(.L_x_1573) ;  /* 0x0000002000000947 */ /* 0x000fea0003800000 */
[----:B------:R-:W-:-:S04]  /*acd0*/  DEPBAR.LE SB0, 0x1 ;  /* 0x000080400000791a */ /* 0x000fc80000000000 */
[----:B------:R-:W-:Y:S05]  /*ace0*/  BRA `(.L_x_1574) ;  /* 0x00004d9000007947 */ /* 0x000fea0003800000 */
.L_x_1573:
        /* <DEDUP_REMOVED lines=8> */
[----:B------:R-:W-:Y:S01]  /*ad70*/  IMAD R6, R137, c[0x0][0x294], R2 ;  /* 0x0000a50089067a24 */ /* 0x000fe200078e0202 */
        /* <DEDUP_REMOVED lines=57> */
.L_x_1577:
[----:B--2---:R-:W-:Y:S05]  /*b110*/  BSYNC B0 ;  /* 0x0000000000007941 */ /* 0x004fea0003800000 */
.L_x_1576:
        /* <DEDUP_REMOVED lines=15> */
[----:B---3--:R2:W3:Y:S01]  /*b210*/  SHFL.IDX PT, R21, R28, 0x1, 0x181f ;  /* 0x00381f001c157f89 */ /* 0x0084e200000e0000 */
        /* <DEDUP_REMOVED lines=9> */
[----:B-1----:R-:W-:-:S05]  /*b2b0*/  @!P1 IADD3 R24, P0, R6, R2, RZ ;  /* 0x0000000206189210 */ /* 0x002fca0007f1e0ff */
[----:B----4-:R-:W-:Y:S01]  /*b2c0*/  @!P1 IMAD.X R25, R20, 0x1, R3, P0 ;  /* 0x0000000114199824 */ /* 0x010fe200000e0603 */
[----:B------:R-:W-:-:S05]  /*b2d0*/  @!P1 IADD3 R22, P0, R15, R2, RZ ;  /* 0x000000020f169210 */ /* 0x000fca0007f1e0ff */
[----:B---3--:R-:W-:Y:S01]  /*b2e0*/  @!P1 IMAD.X R23, R21, 0x1, R3, P0 ;  /* 0x0000000115179824 */ /* 0x008fe200000e0603 */
[----:B------:R-:W-:-:S13]  /*b2f0*/  ISETP.GE.AND P0, PT, R81, c[0x0][0x27c], PT ;  /* 0x00009f0051007a0c */ /* 0x000fda0003f06270 */
[C---:B------:R-:W-:Y:S01]  /*b300*/  @!P0 IMAD.SHL.U32 R4, R81.reuse, 0x2, RZ ;  /* 0x0000000251048824 */ /* 0x040fe200078e00ff */
[----:B------:R-:W-:-:S04]  /*b310*/  @!P0 SHF.L.U64.HI R5, R81, 0x1, R65 ;  /* 0x0000000151058819 */ /* 0x000fc80000010241 */
[----:B------:R-:W-:-:S05]  /*b320*/  @!P0 IADD3 R2, P2, R6, R4, RZ ;  /* 0x0000000406028210 */ /* 0x000fca0007f5e0ff */
[----:B------:R-:W-:Y:S01]  /*b330*/  @!P0 IMAD.X R3, R20, 0x1, R5, P2 ;  /* 0x0000000114038824 */ /* 0x000fe200010e0605 */
[----:B------:R-:W-:Y:S01]  /*b340*/  @!P0 IADD3 R20, P2, R15, R4, RZ ;  /* 0x000000040f148210 */ /* 0x000fe20007f5e0ff */
[----:B------:R-:W-:-:S03]  /*b350*/  CS2R R34, SRZ ;  /* 0x0000000000227805 */ /* 0x000fc6000001ff00 */
[----:B------:R1:W5:Y:S01]  /*b360*/  @!P0 LD.E.64 R40, [R2.64] ;  /* 0x0000000802288980 */ /* 0x000362000c101b00 */
[----:B------:R-:W-:Y:S02]  /*b370*/  @!P0 IMAD.X R21, R21, 0x1, R5, P2 ;  /* 0x0000000115158824 */ /* 0x000fe400010e0605 */
[----:B------:R-:W-:-:S03]  /*b380*/  CS2R R4, SRZ ;  /* 0x0000000000047805 */ /* 0x000fc6000001ff00 */
[----:B------:R3:W5:Y:S04]  /*b390*/  @!P0 LD.E.64 R34, [R20.64] ;  /* 0x0000000814228980 */ /* 0x000768000c101b00 */
[----:B------:R3:W5:Y:S01]  /*b3a0*/  @!P1 LD.E.64 R4, [R24.64] ;  /* 0x0000000818049980 */ /* 0x000762000c101b00 */
[----:B-1----:R-:W-:-:S06]  /*b3b0*/  CS2R R2, SRZ ;  /* 0x0000000000027805 */ /* 0x002fcc000001ff00 */
[----:B------:R3:W5:Y:S02]  /*b3c0*/  @!P1 LD.E.64 R2, [R22.64] ;  /* 0x0000000816029980 */ /* 0x000764000c101b00 */
.L_x_1579:
[----:B------:R-:W-:Y:S05]  /*b3d0*/  BSYNC B0 ;  /* 0x0000000000007941 */ /* 0x000fea0003800000 */
.L_x_1578:
[----:B-1-3-5:R-:W-:Y:S01]  /*b3e0*/  IMAD.MOV.U32 R24, RZ, RZ, R40 ;  /* 0x000000ffff187224 */ /* 0x02afe200078e0028 */
[----:B------:R-:W-:Y:S01]  /*b3f0*/  MOV R15, R4 ;  /* 0x00000004000f7202 */ /* 0x000fe20000000f00 */
[----:B------:R-:W-:Y:S01]  /*b400*/  IMAD.MOV.U32 R23, RZ, RZ, R41 ;  /* 0x000000ffff177224 */ /* 0x000fe200078e0029 */
[----:B------:R1:W3:Y:S01]  /*b410*/  SHFL.IDX PT, R21, R32, 0x2, 0x181f ;  /* 0x00581f0020157f89 */ /* 0x0002e200000e0000 */
        /* <DEDUP_REMOVED lines=8> */
[----:B------:R1:W2:Y:S01]  /*b4a0*/  SHFL.IDX PT, R22, R33, 0x2, 0x181f ;  /* 0x00581f0021167f89 */ /* 0x0002a200000e0000 */
[----:B------:R-:W-:Y:S01]  /*b4b0*/  MOV R6, R3 ;  /* 0x0000000300067202 */ /* 0x000fe20000000f00 */
[----:B------:R-:W-:Y:S01]  /*b4c0*/  CS2R R44, SRZ ;  /* 0x00000000002c7805 */ /* 0x000fe2000001ff00 */
[----:B------:R-:W-:Y:S01]  /*b4d0*/  PRMT R58, R23, 0x5410, R24 ;  /* 0x00005410173a7816 */ /* 0x000fe20000000018 */
[----:B------:R1:W4:Y:S01]  /*b4e0*/  SHFL.IDX PT, R30, R28, 0x2, 0x181f ;  /* 0x00581f001c1e7f89 */ /* 0x00032200000e0000 */
[----:B------:R-:W-:Y:S01]  /*b4f0*/  PRMT R56, R6, 0x5410, R15 ;  /* 0x0000541006387816 */ /* 0x000fe2000000000f */
[----:B------:R-:W-:Y:S01]  /*b500*/  CS2R R36, SRZ ;  /* 0x0000000000247805 */ /* 0x000fe2000001ff00 */
[----:B------:R-:W-:Y:S01]  /*b510*/  CS2R R42, SRZ ;  /* 0x00000000002a7805 */ /* 0x000fe2000001ff00 */
[----:B----4-:R1:W4:Y:S01]  /*b520*/  SHFL.IDX PT, R20, R31, 0x2, 0x181f ;  /* 0x00581f001f147f89 */ /* 0x01032200000e0000 */
[----:B------:R-:W-:Y:S01]  /*b530*/  CS2R R38, SRZ ;  /* 0x0000000000267805 */ /* 0x000fe2000001ff00 */
[----:B------:R-:W-:Y:S05]  /*b540*/  @P6 BRA `(.L_x_1581) ;  /* 0x0000016000006947 */ /* 0x000fea0003800000 */
[----:B------:R-:W-:Y:S01]  /*b550*/  ISETP.GE.AND P1, PT, R78, c[0x0][0x27c], PT ;  /* 0x00009f004e007a0c */ /* 0x000fe20003f26270 */
[----:B------:R-:W-:Y:S01]  /*b560*/  CS2R R44, SRZ ;  /* 0x00000000002c7805 */ /* 0x000fe2000001ff00 */
[----:B------:R-:W-:Y:S01]  /*b570*/  ISETP.GE.AND P0, PT, R81, c[0x0][0x27c], PT ;  /* 0x00009f0051007a0c */ /* 0x000fe20003f06270 */
[----:B------:R-:W-:-:S10]  /*b580*/  CS2R R36, SRZ ;  /* 0x0000000000247805 */ /* 0x000fd4000001ff00 */
[C---:B------:R-:W-:Y:S01]  /*b590*/  @!P1 IMAD.SHL.U32 R6, R78.reuse, 0x2, RZ ;  /* 0x000000024e069824 */ /* 0x040fe200078e00ff */
[----:B------:R-:W-:Y:S02]  /*b5a0*/  @!P1 SHF.L.U64.HI R15, R78, 0x1, R79 ;  /* 0x000000014e0f9819 */ /* 0x000fe4000001024f */
[----:B------:R-:W-:Y:S02]  /*b5b0*/  @!P0 SHF.L.U64.HI R29, R81, 0x1, R65 ;  /* 0x00000001511d8819 */ /* 0x000fe40000010241 */
[----:B--2---:R-:W-:-:S05]  /*b5c0*/  @!P1 IADD3 R26, P2, R22, R6, RZ ;  /* 0x00000006161a9210 */ /* 0x004fca0007f5e0ff */
[--C-:B---3--:R-:W-:Y:S01]  /*b5d0*/  @!P1 IMAD.X R27, R21, 0x1, R15.reuse, P2 ;  /* 0x00000001151b9824 */ /* 0x108fe200010e060f */
[----:B----4-:R-:W-:Y:S01]  /*b5e0*/  @!P1 IADD3 R24, P2, R20, R6, RZ ;  /* 0x0000000614189210 */ /* 0x010fe20007f5e0ff */
        /* <DEDUP_REMOVED lines=12> */
.L_x_1581:
[----:B------:R-:W-:Y:S05]  /*b6b0*/  BSYNC B0 ;  /* 0x0000000000007941 */ /* 0x000fea0003800000 */
.L_x_1580:
[----:B------:R-:W-:Y:S01]  /*b6c0*/  ISETP.NE.AND P0, PT, R46, RZ, PT ;  /* 0x000000ff2e00720c */ /* 0x000fe20003f05270 */
[----:B--2--5:R-:W-:Y:S01]  /*b6d0*/  IMAD.MOV.U32 R22, RZ, RZ, R44 ;  /* 0x000000ffff167224 */ /* 0x024fe200078e002c */
[----:B----4-:R-:W-:Y:S01]  /*b6e0*/  MOV R20, R36 ;  /* 0x0000002400147202 */ /* 0x010fe20000000f00 */
[----:B---3--:R-:W-:Y:S01]  /*b6f0*/  IMAD.MOV.U32 R21, RZ, RZ, R45 ;  /* 0x000000ffff157224 */ /* 0x008fe200078e002d */
[----:B------:R-:W2:Y:S01]  /*b700*/  SHFL.IDX PT, R30, R32, 0x3, 0x181f ;  /* 0x00781f00201e7f89 */ /* 0x000ea200000e0000 */
        /* <DEDUP_REMOVED lines=8> */
[----:B------:R3:W4:Y:S01]  /*b790*/  SHFL.IDX PT, R15, R33, 0x3, 0x181f ;  /* 0x00781f00210f7f89 */ /* 0x00072200000e0000 */
[----:B------:R-:W-:Y:S01]  /*b7a0*/  MOV R6, R39 ;  /* 0x0000002700067202 */ /* 0x000fe20000000f00 */
[----:B------:R-:W-:Y:S01]  /*b7b0*/  CS2R R46, SRZ ;  /* 0x00000000002e7805 */ /* 0x000fe2000001ff00 */
[----:B------:R-:W-:Y:S01]  /*b7c0*/  PRMT R63, R21, 0x5410, R22 ;  /* 0x00005410153f7816 */ /* 0x000fe20000000016 */
[----:B------:R1:W1:Y:S01]  /*b7d0*/  SHFL.IDX PT, R29, R28, 0x3, 0x181f ;  /* 0x00781f001c1d7f89 */ /* 0x00026200000e0000 */
[----:B------:R-:W-:-:S03]  /*b7e0*/  PRMT R61, R6, 0x5410, R20 ;  /* 0x00005410063d7816 */ /* 0x000fc60000000014 */
[----:B------:R1:W1:Y:S02]  /*b7f0*/  SHFL.IDX PT, R23, R31, 0x3, 0x181f ;  /* 0x00781f001f177f89 */ /* 0x00026400000e0000 */
[----:B-1-3--:R-:W-:Y:S01]  /*b800*/  CS2R R32, SRZ ;  /* 0x0000000000207805 */ /* 0x00afe2000001ff00 */
[----:B------:R-:W-:Y:S05]  /*b810*/  @P0 BRA `(.L_x_1583) ;  /* 0x0000016000000947 */ /* 0x000fea0003800000 */
[----:B--2-4-:R-:W-:Y:S01]  /*b820*/  ISETP.GE.AND P1, PT, R78, c[0x0][0x27c], PT ;  /* 0x00009f004e007a0c */ /* 0x014fe20003f26270 */
[----:B------:R-:W-:Y:S01]  /*b830*/  CS2R R50, SRZ ;  /* 0x0000000000327805 */ /* 0x000fe2000001ff00 */
[----:B------:R-:W-:Y:S01]  /*b840*/  ISETP.GE.AND P0, PT, R81, c[0x0][0x27c], PT ;  /* 0x00009f0051007a0c */ /* 0x000fe20003f06270 */
[----:B------:R-:W-:-:S10]  /*b850*/  CS2R R32, SRZ ;  /* 0x0000000000207805 */ /* 0x000fd4000001ff00 */
[C---:B------:R-:W-:Y:S01]  /*b860*/  @!P1 IMAD.SHL.U32 R6, R78.reuse, 0x2, RZ ;  /* 0x000000024e069824 */ /* 0x040fe200078e00ff */
[----:B------:R-:W-:Y:S01]  /*b870*/  @!P1 SHF.L.U64.HI R21, R78, 0x1, R79 ;  /* 0x000000014e159819 */ /* 0x000fe2000001024f */
[C---:B------:R-:W-:Y:S01]  /*b880*/  @!P0 IMAD.SHL.U32 R20, R81.reuse, 0x2, RZ ;  /* 0x0000000251148824 */ /* 0x040fe200078e00ff */
[----:B------:R-:W-:Y:S02]  /*b890*/  @!P0 SHF.L.U64.HI R28, R81, 0x1, R65 ;  /* 0x00000001511c8819 */ /* 0x000fe40000010241 */
[-C--:B------:R-:W-:Y:S02]  /*b8a0*/  @!P1 IADD3 R26, P2, R15, R6.reuse, RZ ;  /* 0x000000060f1a9210 */ /* 0x080fe40007f5e0ff */
[----:B------:R-:W-:Y:S02]  /*b8b0*/  @!P1 IADD3 R24, P4, R23, R6, RZ ;  /* 0x0000000617189210 */ /* 0x000fe40007f9e0ff */
[-C--:B------:R-:W-:Y:S01]  /*b8c0*/  @!P0 IADD3 R22, P3, R15, R20.reuse, RZ ;  /* 0x000000140f168210 */ /* 0x080fe20007f7e0ff */
[C-C-:B------:R-:W-:Y:S01]  /*b8d0*/  @!P1 IMAD.X R27, R30.reuse, 0x1, R21.reuse, P2 ;  /* 0x000000011e1b9824 */ /* 0x140fe200010e0615 */
[----:B------:R-:W-:Y:S01]  /*b8e0*/  @!P0 IADD3 R20, P2, R23, R20, RZ ;  /* 0x0000001417148210 */ /* 0x000fe20007f5e0ff */
[C---:B------:R-:W-:Y:S01]  /*b8f0*/  @!P1 IMAD.X R25, R29.reuse, 0x1, R21, P4 ;  /* 0x000000011d199824 */ /* 0x040fe200020e0615 */
[----:B------:R-:W-:Y:S01]  /*b900*/  CS2R R46, SRZ ;  /* 0x00000000002e7805 */ /* 0x000fe2000001ff00 */
[----:B------:R-:W-:Y:S01]  /*b910*/  CS2R R48, SRZ ;  /* 0x0000000000307805 */ /* 0x000fe2000001ff00 */
[--C-:B------:R-:W-:Y:S01]  /*b920*/  @!P0 IMAD.X R23, R30, 0x1, R28.reuse, P3 ;  /* 0x000000011e178824 */ /* 0x100fe200018e061c */
[----:B------:R1:W5:Y:S01]  /*b930*/  @!P1 LD.E.64 R32, [R26.64] ;  /* 0x000000081a209980 */ /* 0x000362000c101b00 */
[----:B------:R-:W-:-:S03]  /*b940*/  @!P0 IMAD.X R21, R29, 0x1, R28, P2 ;  /* 0x000000011d158824 */ /* 0x000fc600010e061c */
[----:B------:R1:W5:Y:S04]  /*b950*/  @!P0 LD.E.64 R50, [R22.64] ;  /* 0x0000000816328980 */ /* 0x000368000c101b00 */
[----:B------:R1:W5:Y:S04]  /*b960*/  @!P1 LD.E.64 R46, [R24.64] ;  /* 0x00000008182e9980 */ /* 0x000368000c101b00 */
[----:B------:R1:W5:Y:S02]  /*b970*/  @!P0 LD.E.64 R48, [R20.64] ;  /* 0x0000000814308980 */ /* 0x000364000c101b00 */
.L_x_1583:
[----:B--2-4-:R-:W-:Y:S05]  /*b980*/  BSYNC B0 ;  /* 0x0000000000007941 */ /* 0x014fea0003800000 */
.L_x_1582:
        /* <DEDUP_REMOVED lines=41> */
[C---:B------:R-:W-:Y:S01]  /*bc20*/  FMUL.FTZ R20, R22.reuse, R28 ;  /* 0x0000001c16147220 */ /* 0x040fe20000410000 */
[C---:B------:R-:W-:Y:S01]  /*bc30*/  SHF.L.U32 R9, R21.reuse, 0x10, RZ ;  /* 0x0000001015097819 */ /* 0x040fe200000006ff */
[-C--:B------:R-:W-:Y:S01]  /*bc40*/  FMUL.FTZ R22, R22, R23.reuse ;  /* 0x0000001716167220 */ /* 0x080fe20000410000 */
[----:B------:R-:W-:Y:S01]  /*bc50*/  LOP3.LUT R6, R21, 0xffff0000, RZ, 0xc0, !PT ;  /* 0xffff000015067812 */ /* 0x000fe200078ec0ff */
[----:B------:R-:W-:Y:S02]  /*bc60*/  FMUL.FTZ R17, R8, R30 ;  /* 0x0000001e08117220 */ /* 0x000fe40000410000 */
[C---:B------:R-:W-:Y:S02]  /*bc70*/  FFMA.FTZ R22, R27.reuse, R28, R22 ;  /* 0x0000001c1b167223 */ /* 0x040fe40000010016 */
[----:B------:R-:W-:Y:S01]  /*bc80*/  FFMA.FTZ R21, R27, R23, -R20 ;  /* 0x000000171b157223 */ /* 0x000fe20000010814 */
[C---:B------:R-:W-:Y:S01]  /*bc90*/  SHF.L.U32 R27, R25.reuse, 0x10, RZ ;  /* 0x00000010191b7819 */ /* 0x040fe200000006ff */
[C---:B------:R-:W-:Y:S01]  /*bca0*/  IMAD.U32 R28, R24.reuse, 0x10000, RZ ;  /* 0x00010000181c7824 */ /* 0x040fe200078e00ff */
[----:B------:R-:W-:Y:S01]  /*bcb0*/  LOP3.LUT R24, R24, 0xffff0000, RZ, 0xc0, !PT ;  /* 0xffff000018187812 */ /* 0x000fe200078ec0ff */
[-C--:B------:R-:W-:Y:S01]  /*bcc0*/  FMUL.FTZ R8, R8, R29.reuse ;  /* 0x0000001d08087220 */ /* 0x080fe20000410000 */
[----:B------:R-:W-:Y:S01]  /*bcd0*/  LOP3.LUT R25, R25, 0xffff0000, RZ, 0xc0, !PT ;  /* 0xffff000019197812 */ /* 0x000fe200078ec0ff */
[----:B------:R-:W-:Y:S01]  /*bce0*/  FFMA.FTZ R20, R26, R29, -R17 ;  /* 0x0000001d1a147223 */ /* 0x000fe20000010811 */
[----:B------:R-:W-:Y:S01]  /*bcf0*/  F2FP.BF16.PACK_AB R22, R22, R21 ;  /* 0x000000151616723e */ /* 0x000fe200000010ff */
[----:B------:R-:W-:-:S02]  /*bd00*/  FFMA.FTZ R23, R26, R30, R8 ;  /* 0x0000001e1a177223 */ /* 0x000fc40000010008 */
[----:B------:R-:W-:Y:S02]  /*bd10*/  FMUL.FTZ R17, R15, R28 ;  /* 0x0000001c0f117220 */ /* 0x000fe40000410000 */
[C---:B------:R-:W-:Y:S01]  /*bd20*/  FMUL.FTZ R8, R6.reuse, R24 ;  /* 0x0000001806087220 */ /* 0x040fe20000410000 */
[----:B------:R-:W-:Y:S01]  /*bd30*/  F2FP.BF16.PACK_AB R23, R23, R20 ;  /* 0x000000141717723e */ /* 0x000fe200000010ff */
[----:B------:R-:W-:Y:S02]  /*bd40*/  FMUL.FTZ R15, R15, R27 ;  /* 0x0000001b0f0f7220 */ /* 0x000fe40000410000 */
        /* <DEDUP_REMOVED lines=8> */
.L_x_1587:
[----:B------:R-:W-:Y:S05]  /*bdd0*/  BSYNC B0 ;  /* 0x0000000000007941 */ /* 0x000fea0003800000 */
.L_x_1586:
        /* <DEDUP_REMOVED lines=21> */
[C---:B------:R-:W-:Y:S01]  /*bf30*/  SHF.L.U32 R9, R21.reuse, 0x10, RZ ;  /* 0x0000001015097819 */ /* 0x040fe200000006ff */
[C---:B------:R-:W-:Y:S01]  /*bf40*/  FMUL.FTZ R20, R16.reuse, R23 ;  /* 0x0000001710147220 */ /* 0x040fe20000410000 */
[----:B------:R-:W-:Y:S01]  /*bf50*/  LOP3.LUT R6, R21, 0xffff0000, RZ, 0xc0, !PT ;  /* 0xffff000015067812 */ /* 0x000fe200078ec0ff */
[----:B------:R-:W-:-:S02]  /*bf60*/  FMUL.FTZ R16, R16, R22 ;  /* 0x0000001610107220 */ /* 0x000fc40000410000 */
[----:B------:R-:W-:Y:S02]  /*bf70*/  FMUL.FTZ R15, R8, R26 ;  /* 0x0000001a080f7220 */ /* 0x000fe40000410000 */
[C---:B------:R-:W-:Y:S02]  /*bf80*/  FFMA.FTZ R22, R24.reuse, R22, -R20 ;  /* 0x0000001618167223 */ /* 0x040fe40000010814 */
[----:B------:R-:W-:Y:S01]  /*bf90*/  FFMA.FTZ R21, R24, R23, R16 ;  /* 0x0000001718157223 */ /* 0x000fe20000010010 */
[----:B------:R-:W-:Y:S01]  /*bfa0*/  SHF.L.U32 R16, R18, 0x10, RZ ;  /* 0x0000001012107819 */ /* 0x000fe200000006ff */
        /* <DEDUP_REMOVED lines=13> */
[----:B------:R-:W-:Y:S01]  /*c080*/  FFMA.FTZ R15, R9, R18, -R8 ;  /* 0x00000012090f7223 */ /* 0x000fe20000010808 */
[----:B------:R-:W-:Y:S01]  /*c090*/  F2FP.BF16.PACK_AB R11, R19, R20 ;  /* 0x00000014130b723e */ /* 0x000fe200000010ff */
[----:B------:R-:W-:Y:S01]  /*c0a0*/  FFMA.FTZ R6, R9, R24, R6 ;  /* 0x0000001809067223 */ /* 0x000fe20000010006 */
[----:B------:R-:W-:-:S04]  /*c0b0*/  F2FP.BF16.PACK_AB R8, R16, R17 ;  /* 0x000000111008723e */ /* 0x000fc800000010ff */
[----:B------:R-:W-:-:S05]  /*c0c0*/  F2FP.BF16.PACK_AB R9, R6, R15 ;  /* 0x0000000f0609723e */ /* 0x000fca00000010ff */
[----:B------:R1:W-:Y:S02]  /*c0d0*/  STS.128 [R227+0x4100], R8 ;  /* 0x00410008e3007388 */ /* 0x0003e40000000c00 */
.L_x_1585:
[----:B------:R-:W-:Y:S05]  /*c0e0*/  BSYNC B1 ;  /* 0x0000000000017941 */ /* 0x000fea0003800000 */
.L_x_1584:
        /* <DEDUP_REMOVED lines=15> */
[C---:B------:R-:W-:Y:S01]  /*c1e0*/  IMAD.U32 R20, R15.reuse, 0x10000, RZ ;  /* 0x000100000f147824 */ /* 0x040fe200078e00ff */
        /* <DEDUP_REMOVED lines=13> */
[----:B------:R-:W-:Y:S01]  /*c2c0*/  FFMA.FTZ R15, R19, R20, -R11 ;  /* 0x00000014130f7223 */ /* 0x000fe2000001080b */
[----:B------:R-:W-:Y:S01]  /*c2d0*/  SHF.L.U32 R4, R9, 0x10, RZ ;  /* 0x0000001009047819 */ /* 0x000fe200000006ff */
[----:B------:R-:W-:Y:S02]  /*c2e0*/  FMUL.FTZ R8, R3, R23 ;  /* 0x0000001703087220 */ /* 0x000fe40000410000 */
[----:B------:R-:W-:Y:S01]  /*c2f0*/  FFMA.FTZ R10, R19, R21, R10 ;  /* 0x00000015130a7223 */ /* 0x000fe2000001000a */
[----:B------:R-:W-:Y:S01]  /*c300*/  SHF.L.U32 R19, R17, 0x10, RZ ;  /* 0x0000001011137819 */ /* 0x000fe200000006ff */
        /* <DEDUP_REMOVED lines=19> */
.L_x_1591:
[----:B------:R-:W-:Y:S05]  /*c440*/  BSYNC B0 ;  /* 0x0000000000007941 */ /* 0x000fea0003800000 */
.L_x_1590:
        /* <DEDUP_REMOVED lines=48> */
.L_x_1589:
[----:B------:R-:W-:Y:S05]  /*c750*/  BSYNC B1 ;  /* 0x0000000000017941 */ /* 0x000fea0003800000 */
.L_x_1588:
        /* <DEDUP_REMOVED lines=53> */
.L_x_1595:
[----:B------:R-:W-:Y:S05]  /*cab0*/  BSYNC B0 ;  /* 0x0000000000007941 */ /* 0x000fea0003800000 */
.L_x_1594:
        /* <DEDUP_REMOVED lines=48> */
.L_x_1593:
[----:B------:R-:W-:Y:S05]  /*cdc0*/  BSYNC B1 ;  /* 0x0000000000017941 */ /* 0x000fea0003800000 */
.L_x_1592:
        /* <DEDUP_REMOVED lines=52> */
.L_x_1598:
[----:B------:R-:W-:Y:S05]  /*d110*/  BSYNC B0 ;  /* 0x0000000000007941 */ /* 0x000fea0003800000 */
.L_x_1597:
        /* <DEDUP_REMOVED lines=49> */
.L_x_1575:
        /* <DEDUP_REMOVED lines=34> */
[----:B------:R1:W2:Y:S01]  /*d650*/  @!P0 LD.E.128 R20, [R4.64] ;  /* 0x0000000804148980 */ /* 0x0002a2000c101d00 */
[----:B------:R-:W-:Y:S03]  /*d660*/  BSSY B0, `(.L_x_1599) ;  /* 0x0000025000007945 */ /* 0x000fe60003800000 */
[----:B------:R4:W1:Y:S01]  /*d670*/  SHFL.IDX PT, R30, R29, 0x1, 0x181f ;  /* 0x00381f001d1e7f89 */ /* 0x00086200000e0000 */
[----:B------:R-:W-:-:S03]  /*d680*/  ISETP.GE.AND P2, PT, R76, c[0x0][0x27c], PT ;  /* 0x00009f004c007a0c */ /* 0x000fc60003f46270 */
[----:B------:R4:W1:Y:S01]  /*d690*/  SHFL.IDX PT, R31, R15, 0x1, 0x181f ;  /* 0x00381f000f1f7f89 */ /* 0x00086200000e0000 */
[----:B------:R-:W-:-:S03]  /*d6a0*/  CS2R R18, SRZ ;  /* 0x0000000000127805 */ /* 0x000fc6000001ff00 */
[----:B------:R4:W1:Y:S01]  /*d6b0*/  SHFL.IDX PT, R32, R28, 0x1, 0x181f ;  /* 0x00381f001c207f89 */ /* 0x00086200000e0000 */
[----:B------:R-:W-:-:S03]  /*d6c0*/  CS2R R16, SRZ ;  /* 0x0000000000107805 */ /* 0x000fc6000001ff00 */
[----:B------:R4:W1:Y:S01]  /*d6d0*/  SHFL.IDX PT, R33, R6, 0x1, 0x181f ;  /* 0x00381f0006217f89 */ /* 0x00086200000e0000 */
[----:B------:R-:W-:Y:S01]  /*d6e0*/  CS2R R10, SRZ ;  /* 0x00000000000a7805 */ /* 0x000fe2000001ff00 */
[----:B---3--:R-:W-:Y:S01]  /*d6f0*/  IMAD.MOV.U32 R8, RZ, RZ, R26 ;  /* 0x000000ffff087224 */ /* 0x008fe200078e001a */
[----:B-1----:R-:W-:Y:S01]  /*d700*/  MOV R4, R24 ;  /* 0x0000001800047202 */ /* 0x002fe20000000f00 */
[----:B------:R-:W-:-:S03]  /*d710*/  IMAD.MOV.U32 R3, RZ, RZ, R25 ;  /* 0x000000ffff037224 */ /* 0x000fc600078e0019 */
[----:B------:R-:W-:Y:S01]  /*d720*/  PRMT R42, R8, 0x7610, R42 ;  /* 0x00007610082a7816 */ /* 0x000fe2000000002a */
[----:B--2---:R-:W-:Y:S02]  /*d730*/  IMAD.MOV.U32 R2, RZ, RZ, R22 ;  /* 0x000000ffff027224 */ /* 0x004fe400078e0016 */
[----:B------:R-:W-:Y:S01]  /*d740*/  IMAD.MOV.U32 R8, RZ, RZ, R27 ;  /* 0x000000ffff087224 */ /* 0x000fe200078e001b */
[----:B------:R-:W-:Y:S01]  /*d750*/  PRMT R36, R4, 0x7610, R36 ;  /* 0x0000761004247816 */ /* 0x000fe20000000024 */
[----:B------:R-:W-:Y:S01]  /*d760*/  IMAD.MOV.U32 R4, RZ, RZ, R23 ;  /* 0x000000ffff047224 */ /* 0x000fe200078e0017 */
[----:B------:R-:W-:Y:S01]  /*d770*/  PRMT R38, R3, 0x5410, R2 ;  /* 0x0000541003267816 */ /* 0x000fe20000000002 */
[----:B------:R-:W-:Y:S01]  /*d780*/  IMAD.MOV.U32 R2, RZ, RZ, R21 ;  /* 0x000000ffff027224 */ /* 0x000fe200078e0015 */
[----:B------:R-:W-:Y:S02]  /*d790*/  PRMT R39, R39, 0x5410, R8 ;  /* 0x0000541027277816 */ /* 0x000fe40000000008 */
[----:B------:R-:W-:Y:S01]  /*d7a0*/  MOV R3, R20 ;  /* 0x0000001400037202 */ /* 0x000fe20000000f00 */
[----:B------:R-:W-:Y:S01]  /*d7b0*/  CS2R R8, SRZ ;  /* 0x0000000000087805 */ /* 0x000fe2000001ff00 */
[----:B------:R-:W-:-:S02]  /*d7c0*/  PRMT R39, R4, 0x7610, R39 ;  /* 0x0000761004277816 */ /* 0x000fc40000000027 */
[----:B------:R-:W-:Y:S01]  /*d7d0*/  PRMT R37, R2, 0x5410, R3 ;  /* 0x0000541002257816 */ /* 0x000fe20000000003 */
[----:B------:R-:W-:Y:S05]  /*d7e0*/  @P4 BRA `(.L_x_1600) ;  /* 0x000000c000004947 */ /* 0x000fea0003800000 */
[----:B----4-:R-:W-:Y:S01]  /*d7f0*/  CS2R R16, SRZ ;  /* 0x0000000000107805 */ /* 0x010fe2000001ff00 */
        /* <DEDUP_REMOVED lines=11> */
.L_x_1600:
[----:B----4-:R-:W-:Y:S05]  /*d8b0*/  BSYNC B0 ;  /* 0x0000000000007941 */ /* 0x010fea0003800000 */
.L_x_1599:
[----:B-1----:R-:W1:Y:S01]  /*d8c0*/  SHFL.IDX PT, R4, R29, 0x2, 0x181f ;  /* 0x00581f001d047f89 */ /* 0x002e6200000e0000 */
[----:B------:R-:W-:Y:S01]  /*d8d0*/  ISETP.GE.OR P0, PT, R76, c[0x0][0x27c], P6 ;  /* 0x00009f004c007a0c */ /* 0x000fe20003706670 */
[----:B------:R-:W-:Y:S01]  /*d8e0*/  CS2R R50, SRZ ;  /* 0x0000000000327805 */ /* 0x000fe2000001ff00 */
[----:B------:R-:W-:Y:S01]  /*d8f0*/  CS2R R48, SRZ ;  /* 0x0000000000307805 */ /* 0x000fe2000001ff00 */
[----:B------:R-:W2:Y:S01]  /*d900*/  SHFL.IDX PT, R5, R28, 0x2, 0x181f ;  /* 0x00581f001c057f89 */ /* 0x000ea200000e0000 */
[----:B------:R-:W-:-:S03]  /*d910*/  ISETP.NE.AND P3, PT, R46, RZ, PT ;  /* 0x000000ff2e00720c */ /* 0x000fc60003f65270 */
        /* <DEDUP_REMOVED lines=12> */
[----:B------:R-:W-:Y:S01]  /*d9e0*/  BSSY B0, `(.L_x_1601) ;  /* 0x000002e000007945 */ /* 0x000fe20003800000 */
[----:B------:R-:W-:Y:S01]  /*d9f0*/  CS2R R58, SRZ ;  /* 0x00000000003a7805 */ /* 0x000fe2000001ff00 */
[----:B------:R-:W-:Y:S01]  /*da00*/  CS2R R56, SRZ ;  /* 0x0000000000387805 */ /* 0x000fe2000001ff00 */
[----:B------:R-:W2:Y:S01]  /*da10*/  SHFL.IDX PT, R28, R28, 0x3, 0x181f ;  /* 0x00781f001c1c7f89 */ /* 0x000ea200000e0000 */
[----:B------:R-:W-:Y:S01]  /*da20*/  CS2R R54, SRZ ;  /* 0x0000000000367805 */ /* 0x000fe2000001ff00 */
[----:B------:R-:W-:Y:S02]  /*da30*/  CS2R R52, SRZ ;  /* 0x0000000000347805 */ /* 0x000fe4000001ff00 */
[----:B------:R-:W2:Y:S04]  /*da40*/  SHFL.IDX PT, R29, R29, 0x3, 0x181f ;  /* 0x00781f001d1d7f89 */ /* 0x000ea800000e0000 */
[----:B------:R-:W2:Y:S04]  /*da50*/  SHFL.IDX PT, R15, R15, 0x3, 0x181f ;  /* 0x00781f000f0f7f89 */ /* 0x000ea800000e0000 */
[----:B------:R-:W2:Y:S01]  /*da60*/  SHFL.IDX PT, R6, R6, 0x3, 0x181f ;  /* 0x00781f0006067f89 */ /* 0x000ea200000e0000 */
[----:B-1---5:R-:W-:Y:S01]  /*da70*/  IMAD.MOV.U32 R5, RZ, RZ, R18 ;  /* 0x000000ffff057224 */ /* 0x022fe200078e0012 */
[----:B------:R-:W-:-:S04]  /*da80*/  MOV R4, R19 ;  /* 0x0000001300047202 */ /* 0x000fc80000000f00 */
[----:B------:R-:W-:Y:S01]  /*da90*/  PRMT R67, R4, 0x5410, R5 ;  /* 0x0000541004437816 */ /* 0x000fe20000000005 */
[----:B------:R-:W-:Y:S01]  /*daa0*/  IMAD.MOV.U32 R5, RZ, RZ, R10 ;  /* 0x000000ffff057224 */ /* 0x000fe200078e000a */
[----:B------:R-:W-:Y:S01]  /*dab0*/  MOV R4, R11 ;  /* 0x0000000b00047202 */ /* 0x000fe20000000f00 */
[----:B---3--:R-:W-:Y:S02]  /*dac0*/  IMAD.MOV.U32 R3, RZ, RZ, R16 ;  /* 0x000000ffff037224 */ /* 0x008fe400078e0010 */
[----:B------:R-:W-:Y:S01]  /*dad0*/  IMAD.MOV.U32 R2, RZ, RZ, R17 ;  /* 0x000000ffff027224 */ /* 0x000fe200078e0011 */
[----:B------:R-:W-:-:S04]  /*dae0*/  PRMT R66, R4, 0x5410, R5 ;  /* 0x0000541004427816 */ /* 0x000fc80000000005 */
[----:B------:R-:W-:Y:S01]  /*daf0*/  PRMT R65, R2, 0x5410, R3 ;  /* 0x0000541002417816 */ /* 0x000fe20000000003 */
[----:B------:R-:W-:Y:S02]  /*db00*/  IMAD.MOV.U32 R3, RZ, RZ, R8 ;  /* 0x000000ffff037224 */ /* 0x000fe400078e0008 */
[----:B------:R-:W-:-:S05]  /*db10*/  IMAD.MOV.U32 R2, RZ, RZ, R9 ;  /* 0x000000ffff027224 */ /* 0x000fca00078e0009 */
[----:B------:R-:W-:Y:S01]  /*db20*/  PRMT R64, R2, 0x5410, R3 ;  /* 0x0000541002407816 */ /* 0x000fe20000000003 */
[----:B--2---:R-:W-:Y:S01]  /*db30*/  IMAD.MOV.U32 R5, RZ, RZ, R50 ;  /* 0x000000ffff057224 */ /* 0x004fe200078e0032 */
[----:B------:R-:W-:Y:S01]  /*db40*/  MOV R4, R51 ;  /* 0x0000003300047202 */ /* 0x000fe20000000f00 */
[----:B------:R-:W-:Y:S02]  /*db50*/  IMAD.MOV.U32 R3, RZ, RZ, R48 ;  /* 0x000000ffff037224 */ /* 0x000fe400078e0030 */
[----:B------:R-:W-:Y:S01]  /*db60*/  IMAD.MOV.U32 R2, RZ, RZ, R49 ;  /* 0x000000ffff027224 */ /* 0x000fe200078e0031 */
[----:B------:R-:W-:Y:S01]  /*db70*/  PRMT R71, R4, 0x5410, R5 ;  /* 0x0000541004477816 */ /* 0x000fe20000000005 */
[----:B----4-:R-:W-:-:S03]  /*db80*/  IMAD.MOV.U32 R5, RZ, RZ, R46 ;  /* 0x000000ffff057224 */ /* 0x010fc600078e002e */
[----:B------:R-:W-:Y:S01]  /*db90*/  PRMT R69, R2, 0x5410, R3 ;  /* 0x0000541002457816 */ /* 0x000fe20000000003 */
[----:B------:R-:W-:Y:S01]  /*dba0*/  IMAD.MOV.U32 R3, RZ, RZ, R44 ;  /* 0x000000ffff037224 */ /* 0x000fe200078e002c */
[----:B------:R-:W-:Y:S01]  /*dbb0*/  MOV R4, R47 ;  /* 0x0000002f00047202 */ /* 0x000fe20000000f00 */
[----:B------:R-:W-:-:S03]  /*dbc0*/  IMAD.MOV.U32 R2, RZ, RZ, R45 ;  /* 0x000000ffff027224 */ /* 0x000fc600078e002d */
[----:B------:R-:W-:Y:S02]  /*dbd0*/  PRMT R70, R4, 0x5410, R5 ;  /* 0x0000541004467816 */ /* 0x000fe40000000005 */
[----:B------:R-:W-:Y:S01]  /*dbe0*/  PRMT R68, R2, 0x5410, R3 ;  /* 0x0000541002447816 */ /* 0x000fe20000000003 */
[----:B------:R-:W-:Y:S05]  /*dbf0*/  @P3 BRA `(.L_x_1602) ;  /* 0x000000c000003947 */ /* 0x000fea0003800000 */
[----:B------:R-:W-:Y:S01]  /*dc00*/  CS2R R56, SRZ ;  /* 0x0000000000387805 */ /* 0x000fe2000001ff00 */
        /* <DEDUP_REMOVED lines=11> */
.L_x_1602:
[----:B------:R-:W-:Y:S05]  /*dcc0*/  BSYNC B0 ;  /* 0x0000000000007941 */ /* 0x000fea0003800000 */
.L_x_1601:
        /* <DEDUP_REMOVED lines=21> */
[----:B------:R-:W-:Y:S01]  /*de20*/  IMAD.SHL.U32 R6, R82, 0x40, RZ ;  /* 0x0000004052067824 */ /* 0x000fe200078e00ff */
        /* <DEDUP_REMOVED lines=16> */
[----:B------:R-:W-:Y:S02]  /*df30*/  SHF.R.U64 R15, R26, 0x10, R27 ;  /* 0x000000101a0f7819 */ /* 0x000fe4000000121b */
[----:B------:R-:W-:Y:S01]  /*df40*/  SHF.R.U64 R21, R22, 0x10, R23 ;  /* 0x0000001016157819 */ /* 0x000fe20000001217 */
[----:B------:R-:W-:Y:S01]  /*df50*/  IMAD.SHL.U32 R43, R2, 0x2, RZ ;  /* 0x00000002022b7824 */ /* 0x000fe200078e00ff */
[----:B------:R-:W-:-:S02]  /*df60*/  SHF.R.U32.HI R2, RZ, 0x10, R25 ;  /* 0x00000010ff027819 */ /* 0x000fc40000011619 */
[C---:B------:R-:W-:Y:S02]  /*df70*/  PRMT R26, R37.reuse, 0x5432, R20 ;  /* 0x00005432251a7816 */ /* 0x040fe40000000014 */
[----:B------:R-:W2:Y:S01]  /*df80*/  LDS.128 R28, [R43+0x100] ;  /* 0x000100002b1c7984 */ /* 0x000ea20000000c00 */
[----:B------:R-:W-:Y:S02]  /*df90*/  PRMT R36, R36, 0x5410, R6 ;  /* 0x0000541024247816 */ /* 0x000fe40000000006 */
[----:B------:R-:W-:Y:S01]  /*dfa0*/  PRMT R25, R37, 0x5410, R4 ;  /* 0x0000541025197816 */ /* 0x000fe20000000004 */
[----:B-1----:R-:W-:Y:S01]  /*dfb0*/  IMAD.U32 R22, R35, 0x10000, RZ ;  /* 0x0001000023167824 */ /* 0x002fe200078e00ff */
[----:B------:R-:W-:Y:S02]  /*dfc0*/  SHF.R.U32.HI R3, RZ, 0x10, R27 ;  /* 0x00000010ff037819 */ /* 0x000fe4000001161b */
[----:B------:R-:W-:Y:S01]  /*dfd0*/  SHF.R.U32.HI R5, RZ, 0x10, R23 ;  /* 0x00000010ff057819 */ /* 0x000fe20000011617 */
[----:B------:R-:W-:Y:S01]  /*dfe0*/  IMAD.U32 R23, R34, 0x10000, RZ ;  /* 0x0001000022177824 */ /* 0x000fe200078e00ff */
[----:B------:R-:W-:Y:S01]  /*dff0*/  SHF.L.U32 R37, R33, 0x10, RZ ;  /* 0x0000001021257819 */ /* 0x000fe200000006ff */
[----:B------:R-:W-:Y:S01]  /*e000*/  IMAD.U32 R63, R25, 0x10000, RZ ;  /* 0x00010000193f7824 */ /* 0x000fe200078e00ff */
[----:B------:R-:W-:-:S02]  /*e010*/  LOP3.LUT R24, R33, 0xffff0000, RZ, 0xc0, !PT ;  /* 0xffff000021187812 */ /* 0x000fc400078ec0ff */
[----:B------:R-:W-:Y:S02]  /*e020*/  PRMT R42, R42, 0x5410, R15 ;  /* 0x000054102a2a7816 */ /* 0x000fe4000000000f */
        /* <DEDUP_REMOVED lines=12> */
[----:B------:R-:W-:Y:S01]  /*e0f0*/  IMAD.U32 R21, R28, 0x10000, RZ ;  /* 0x000100001c157824 */ /* 0x000fe200078e00ff */
[----:B------:R-:W-:Y:S01]  /*e100*/  SHF.L.U32 R29, R36, 0x10, RZ ;  /* 0x00000010241d7819 */ /* 0x000fe200000006ff */
[----:B------:R-:W-:Y:S01]  /*e110*/  IMAD.U32 R3, R31, 0x10000, RZ ;  /* 0x000100001f037824 */ /* 0x000fe200078e00ff */
[----:B------:R-:W-:Y:S01]  /*e120*/  LOP3.LUT R20, R28, 0xffff0000, RZ, 0xc0, !PT ;  /* 0xffff00001c147812 */ /* 0x000fe200078ec0ff */
[----:B------:R-:W-:Y:S01]  /*e130*/  FMUL.FTZ R28, R21, R35 ;  /* 0x00000023151c7220 */ /* 0x000fe20000410000 */
        /* <DEDUP_REMOVED lines=13> */
[C---:B------:R-:W-:Y:S02]  /*e210*/  FFMA.FTZ R31, R37.reuse, R31, -R28 ;  /* 0x0000001f251f7223 */ /* 0x040fe4000001081c */
[----:B------:R-:W-:Y:S01]  /*e220*/  FFMA.FTZ R29, R37, R63, R21 ;  /* 0x0000003f251d7223 */ /* 0x000fe20000010015 */
[----:B------:R-:W-:Y:S01]  /*e230*/  LOP3.LUT R21, R36, 0xffff0000, RZ, 0xc0, !PT ;  /* 0xffff000024157812 */ /* 0x000fe200078ec0ff */
[C---:B------:R-:W-:Y:S01]  /*e240*/  FFMA.FTZ R30, R22.reuse, R30, -R15 ;  /* 0x0000001e161e7223 */ /* 0x040fe2000001080f */
[----:B------:R-:W-:Y:S01]  /*e250*/  LOP3.LUT R36, R25, 0xffff0000, RZ, 0xc0, !PT ;  /* 0xffff000019247812 */ /* 0x000fe200078ec0ff */
[----:B------:R-:W-:Y:S01]  /*e260*/  FFMA.FTZ R28, R22, R61, R3 ;  /* 0x0000003d161c7223 */ /* 0x000fe20000010003 */
[----:B------:R-:W-:Y:S01]  /*e270*/  LOP3.LUT R22, R27, 0xffff0000, RZ, 0xc0, !PT ;  /* 0xffff00001b167812 */ /* 0x000fe200078ec0ff */
[----:B------:R-:W-:-:S02]  /*e280*/  FMUL.FTZ R3, R20, R38 ;  /* 0x0000002614037220 */ /* 0x000fc40000410000 */
[----:B------:R-:W-:Y:S02]  /*e290*/  IMAD.U32 R37, R40, 0x10000, RZ ;  /* 0x0001000028257824 */ /* 0x000fe400078e00ff */
[-C--:B------:R-:W-:Y:S02]  /*e2a0*/  FMUL.FTZ R15, R20, R21.reuse ;  /* 0x00000015140f7220 */ /* 0x080fe40000410000 */
[----:B------:R-:W-:Y:S02]  /*e2b0*/  FFMA.FTZ R26, R32, R21, -R3 ;  /* 0x00000015201a7223 */ /* 0x000fe40000010803 */
[C---:B------:R-:W-:Y:S02]  /*e2c0*/  FMUL.FTZ R20, R6.reuse, R36 ;  /* 0x0000002406147220 */ /* 0x040fe40000410000 */
[----:B------:R-:W-:Y:S02]  /*e2d0*/  FMUL.FTZ R3, R6, R22 ;  /* 0x0000001606037220 */ /* 0x000fe40000410000 */
[----:B------:R-:W-:-:S02]  /*e2e0*/  IMAD.U32 R27, R42, 0x10000, RZ ;  /* 0x000100002a1b7824 */ /* 0x000fc400078e00ff */
[C---:B------:R-:W-:Y:S02]  /*e2f0*/  FMUL.FTZ R6, R5.reuse, R37 ;  /* 0x0000002505067220 */ /* 0x040fe40000410000 */
[----:B------:R-:W-:Y:S01]  /*e300*/  FFMA.FTZ R25, R32, R38, R15 ;  /* 0x0000002620197223 */ /* 0x000fe2000001000f */
[----:B------:R-:W-:Y:S01]  /*e310*/  LOP3.LUT R32, R40, 0xffff0000, RZ, 0xc0, !PT ;  /* 0xffff000028207812 */ /* 0x000fe200078ec0ff */
[C---:B------:R-:W-:Y:S02]  /*e320*/  FFMA.FTZ R21, R24.reuse, R36, R3 ;  /* 0x0000002418157223 */ /* 0x040fe40000010003 */
[-C--:B------:R-:W-:Y:S02]  /*e330*/  FMUL.FTZ R3, R5, R27.reuse ;  /* 0x0000001b05037220 */ /* 0x080fe40000410000 */
[----:B------:R-:W-:Y:S01]  /*e340*/  FFMA.FTZ R15, R23, R27, -R6 ;  /* 0x0000001b170f7223 */ /* 0x000fe20000010806 */
[----:B------:R-:W-:Y:S01]  /*e350*/  LOP3.LUT R27, R39, 0xffff0000, RZ, 0xc0, !PT ;  /* 0xffff0000271b7812 */ /* 0x000fe200078ec0ff */
[----:B------:R-:W-:Y:S01]  /*e360*/  FFMA.FTZ R22, R24, R22, -R20 ;  /* 0x0000001618167223 */ /* 0x000fe20000010814 */
[----:B------:R-:W-:Y:S01]  /*e370*/  LOP3.LUT R24, R42, 0xffff0000, RZ, 0xc0, !PT ;  /* 0xffff00002a187812 */ /* 0x000fe200078ec0ff */
[----:B------:R-:W-:Y:S01]  /*e380*/  FFMA.FTZ R6, R23, R37, R3 ;  /* 0x0000002517067223 */ /* 0x000fe20000010003 */
[----:B------:R-:W-:Y:S01]  /*e390*/  LOP3.LUT R20, R41, 0xffff0000, RZ, 0xc0, !PT ;  /* 0xffff000029147812 */ /* 0x000fe200078ec0ff */
[----:B------:R-:W-:Y:S01]  /*e3a0*/  FMUL.FTZ R5, R4, R32 ;  /* 0x0000002004057220 */ /* 0x000fe20000410000 */
[----:B------:R-:W-:Y:S01]  /*e3b0*/  F2FP.BF16.PACK_AB R21, R21, R29 ;  /* 0x0000001d1515723e */ /* 0x000fe200000010ff */
[----:B------:R-:W-:-:S02]  /*e3c0*/  FMUL.FTZ R3, R2, R27 ;  /* 0x0000001b02037220 */ /* 0x000fc40000410000 */
        /* <DEDUP_REMOVED lines=13> */
[----:B------:R1:W-:Y:S04]  /*e4a0*/  STS.128 [R227+0x100], R24 ;  /* 0x00010018e3007388 */ /* 0x0003e80000000c00 */
[----:B------:R1:W-:Y:S02]  /*e4b0*/  STS.128 [R43+0x100], R20 ;  /* 0x000100142b007388 */ /* 0x0003e40000000c00 */
.L_x_1604:
[----:B------:R-:W-:Y:S05]  /*e4c0*/  BSYNC B0 ;  /* 0x0000000000007941 */ /* 0x000fea0003800000 */
.L_x_1603:
        /* <DEDUP_REMOVED lines=23> */
[----:B------:R-:W-:Y:S02]  /*e640*/  PRMT R16, R64, 0x5432, R8 ;  /* 0x0000543240107816 */ /* 0x000fe40000000008 */
[----:B------:R-:W-:Y:S02]  /*e650*/  IADD3 R2, R3, R2, R12 ;  /* 0x0000000203027210 */ /* 0x000fe40007ffe00c */
[----:B------:R-:W-:Y:S01]  /*e660*/  SHF.R.U64 R15, R18, 0x10, R19 ;  /* 0x00000010120f7819 */ /* 0x000fe20000001213 */
[----:B------:R-:W-:Y:S01]  /*e670*/  IMAD.U32 R36, R16, 0x10000, RZ ;  /* 0x0001000010247824 */ /* 0x000fe200078e00ff */
[----:B------:R-:W-:Y:S01]  /*e680*/  SHF.R.U32.HI R4, RZ, 0x10, R9 ;  /* 0x00000010ff047819 */ /* 0x000fe20000011609 */
[----:B------:R-:W-:Y:S01]  /*e690*/  IMAD.SHL.U32 R35, R2, 0x2, RZ ;  /* 0x0000000202237824 */ /* 0x000fe200078e00ff */
[----:B------:R-:W-:-:S02]  /*e6a0*/  PRMT R18, R65, 0x5432, R6 ;  /* 0x0000543241127816 */ /* 0x000fc40000000006 */
[----:B------:R-:W-:Y:S02]  /*e6b0*/  SHF.R.U32.HI R2, RZ, 0x10, R17 ;  /* 0x00000010ff027819 */ /* 0x000fe40000011611 */
[----:B-1----:R-:W1:Y:S01]  /*e6c0*/  LDS.128 R20, [R35+0x100] ;  /* 0x0001000023147984 */ /* 0x002e620000000c00 */
[--C-:B------:R-:W-:Y:S02]  /*e6d0*/  SHF.R.U64 R9, R10, 0x10, R11.reuse ;  /* 0x000000100a097819 */ /* 0x100fe4000000120b */
[----:B------:R-:W-:Y:S02]  /*e6e0*/  SHF.R.U32.HI R5, RZ, 0x10, R11 ;  /* 0x00000010ff057819 */ /* 0x000fe4000001160b */
[----:B------:R-:W-:Y:S02]  /*e6f0*/  SHF.R.U32.HI R3, RZ, 0x10, R19 ;  /* 0x00000010ff037819 */ /* 0x000fe40000011613 */
[----:B------:R-:W-:Y:S02]  /*e700*/  PRMT R33, R67, 0x5432, R15 ;  /* 0x0000543243217816 */ /* 0x000fe4000000000f */
[----:B------:R-:W-:-:S02]  /*e710*/  PRMT R17, R65, 0x5410, R2 ;  /* 0x0000541041117816 */ /* 0x000fc40000000002 */
[----:B------:R-:W-:Y:S02]  /*e720*/  PRMT R15, R64, 0x5410, R4 ;  /* 0x00005410400f7816 */ /* 0x000fe40000000004 */
[C---:B------:R-:W-:Y:S02]  /*e730*/  PRMT R31, R66.reuse, 0x5432, R9 ;  /* 0x00005432421f7816 */ /* 0x040fe40000000009 */
[----:B------:R-:W-:Y:S01]  /*e740*/  PRMT R30, R66, 0x5410, R5 ;  /* 0x00005410421e7816 */ /* 0x000fe20000000005 */
[----:B------:R-:W-:Y:S01]  /*e750*/  IMAD.U32 R38, R15, 0x10000, RZ ;  /* 0x000100000f267824 */ /* 0x000fe200078e00ff */
[----:B------:R-:W-:-:S03]  /*e760*/  PRMT R32, R67, 0x5410, R3 ;  /* 0x0000541043207816 */ /* 0x000fc60000000003 */
[----:B------:R-:W-:Y:S02]  /*e770*/  IMAD.U32 R37, R30, 0x10000, RZ ;  /* 0x000100001e257824 */ /* 0x000fe400078e00ff */
[----:B-1----:R-:W-:Y:S01]  /*e780*/  IMAD.U32 R10, R20, 0x10000, RZ ;  /* 0x00010000140a7824 */ /* 0x002fe200078e00ff */
[C---:B------:R-:W-:Y:S01]  /*e790*/  SHF.L.U32 R8, R21.reuse, 0x10, RZ ;  /* 0x0000001015087819 */ /* 0x040fe200000006ff */
[----:B------:R-:W-:Y:S01]  /*e7a0*/  IMAD.U32 R5, R22, 0x10000, RZ ;  /* 0x0001000016057824 */ /* 0x000fe200078e00ff */
[----:B------:R-:W-:Y:S01]  /*e7b0*/  LOP3.LUT R6, R21, 0xffff0000, RZ, 0xc0, !PT ;  /* 0xffff000015067812 */ /* 0x000fe200078ec0ff */
[----:B------:R-:W-:Y:S01]  /*e7c0*/  IMAD.U32 R21, R18, 0x10000, RZ ;  /* 0x0001000012157824 */ /* 0x000fe200078e00ff */
[----:B------:R-:W-:Y:S01]  /*e7d0*/  LOP3.LUT R9, R20, 0xffff0000, RZ, 0xc0, !PT ;  /* 0xffff000014097812 */ /* 0x000fe200078ec0ff */
[----:B------:R-:W-:Y:S01]  /*e7e0*/  FMUL.FTZ R20, R10, R36 ;  /* 0x000000240a147220 */ /* 0x000fe20000410000 */
[----:B------:R-:W-:Y:S01]  /*e7f0*/  LOP3.LUT R4, R22, 0xffff0000, RZ, 0xc0, !PT ;  /* 0xffff000016047812 */ /* 0x000fe200078ec0ff */
[-C--:B------:R-:W-:Y:S01]  /*e800*/  FMUL.FTZ R10, R10, R21.reuse ;  /* 0x000000150a0a7220 */ /* 0x080fe20000410000 */
[----:B------:R-:W-:Y:S01]  /*e810*/  SHF.L.U32 R22, R17, 0x10, RZ ;  /* 0x0000001011167819 */ /* 0x000fe200000006ff */
[C---:B------:R-:W-:Y:S01]  /*e820*/  IMAD.U32 R3, R23.reuse, 0x10000, RZ ;  /* 0x0001000017037824 */ /* 0x040fe200078e00ff */
        /* <DEDUP_REMOVED lines=10> */
[----:B------:R-:W-:-:S02]  /*e8d0*/  FFMA.FTZ R27, R28, R21, -R20 ;  /* 0x000000151c1b7223 */ /* 0x000fc40000010814 */
[----:B------:R-:W-:Y:S02]  /*e8e0*/  IMAD.U32 R21, R32, 0x10000, RZ ;  /* 0x0001000020157824 */ /* 0x000fe400078e00ff */
[----:B------:R-:W-:Y:S01]  /*e8f0*/  FFMA.FTZ R23, R28, R36, R10 ;  /* 0x000000241c177223 */ /* 0x000fe2000001000a */
[----:B------:R-:W-:Y:S01]  /*e900*/  LOP3.LUT R36, R16, 0xffff0000, RZ, 0xc0, !PT ;  /* 0xffff000010247812 */ /* 0x000fe200078ec0ff */
[C---:B------:R-:W-:Y:S02]  /*e910*/  FMUL.FTZ R20, R8.reuse, R38 ;  /* 0x0000002608147220 */ /* 0x040fe40000410000 */
[----:B------:R-:W-:Y:S02]  /*e920*/  FMUL.FTZ R10, R8, R22 ;  /* 0x00000016080a7220 */ /* 0x000fe40000410000 */
[C---:B------:R-:W-:Y:S02]  /*e930*/  FMUL.FTZ R8, R3.reuse, R37 ;  /* 0x0000002503087220 */ /* 0x040fe40000410000 */
[----:B------:R-:W-:-:S02]  /*e940*/  FMUL.FTZ R3, R3, R21 ;  /* 0x0000001503037220 */ /* 0x000fc40000410000 */
[----:B------:R-:W-:Y:S02]  /*e950*/  FFMA.FTZ R22, R19, R22, -R20 ;  /* 0x0000001613167223 */ /* 0x000fe40000010814 */
[C---:B------:R-:W-:Y:S01]  /*e960*/  FFMA.FTZ R21, R11.reuse, R21, -R8 ;  /* 0x000000150b157223 */ /* 0x040fe20000010808 */
[----:B------:R-:W-:Y:S01]  /*e970*/  LOP3.LUT R8, R18, 0xffff0000, RZ, 0xc0, !PT ;  /* 0xffff000012087812 */ /* 0x000fe200078ec0ff */
[----:B------:R-:W-:Y:S01]  /*e980*/  FFMA.FTZ R20, R11, R37, R3 ;  /* 0x000000250b147223 */ /* 0x000fe20000010003 */
[----:B------:R-:W-:Y:S01]  /*e990*/  LOP3.LUT R11, R17, 0xffff0000, RZ, 0xc0, !PT ;  /* 0xffff0000110b7812 */ /* 0x000fe200078ec0ff */
[----:B------:R-:W-:Y:S01]  /*e9a0*/  FMUL.FTZ R3, R9, R36 ;  /* 0x0000002409037220 */ /* 0x000fe20000410000 */
[----:B------:R-:W-:Y:S01]  /*e9b0*/  LOP3.LUT R17, R15, 0xffff0000, RZ, 0xc0, !PT ;  /* 0xffff00000f117812 */ /* 0x000fe200078ec0ff */
[-C--:B------:R-:W-:Y:S01]  /*e9c0*/  FMUL.FTZ R9, R9, R8.reuse ;  /* 0x0000000809097220 */ /* 0x080fe20000410000 */
[----:B------:R-:W-:Y:S01]  /*e9d0*/  LOP3.LUT R18, R30, 0xffff0000, RZ, 0xc0, !PT ;  /* 0xffff00001e127812 */ /* 0x000fe200078ec0ff */
[----:B------:R-:W-:-:S02]  /*e9e0*/  FFMA.FTZ R16, R29, R8, -R3 ;  /* 0x000000081d107223 */ /* 0x000fc40000010803 */
[----:B------:R-:W-:Y:S02]  /*e9f0*/  FFMA.FTZ R19, R19, R38, R10 ;  /* 0x0000002613137223 */ /* 0x000fe4000001000a */
[----:B------:R-:W-:Y:S01]  /*ea00*/  IMAD.U32 R28, R31, 0x10000, RZ ;  /* 0x000100001f1c7824 */ /* 0x000fe200078e00ff */
[----:B------:R-:W-:Y:S01]  /*ea10*/  F2FP.BF16.PACK_AB R16, R16, R27 ;  /* 0x0000001b1010723e */ /* 0x000fe200000010ff */
[C---:B------:R-:W-:Y:S02]  /*ea20*/  FMUL.FTZ R8, R6.reuse, R17 ;  /* 0x0000001106087220 */ /* 0x040fe40000410000 */
[----:B------:R-:W-:Y:S02]  /*ea30*/  FMUL.FTZ R3, R6, R11 ;  /* 0x0000000b06037220 */ /* 0x000fe40000410000 */
[----:B------:R-:W-:Y:S02]  /*ea40*/  IMAD.U32 R10, R33, 0x10000, RZ ;  /* 0x00010000210a7824 */ /* 0x000fe400078e00ff */
[----:B------:R-:W-:-:S02]  /*ea50*/  FFMA.FTZ R15, R29, R36, R9 ;  /* 0x000000241d0f7223 */ /* 0x000fc40000010009 */
[----:B------:R-:W-:Y:S02]  /*ea60*/  FMUL.FTZ R6, R5, R28 ;  /* 0x0000001c05067220 */ /* 0x000fe40000410000 */
[----:B------:R-:W-:Y:S01]  /*ea70*/  FFMA.FTZ R11, R24, R11, -R8 ;  /* 0x0000000b180b7223 */ /* 0x000fe20000010808 */
        /* <DEDUP_REMOVED lines=10> */
[-C--:B------:R-:W-:Y:S02]  /*eb20*/  FMUL.FTZ R4, R4, R17.reuse ;  /* 0x0000001104047220 */ /* 0x080fe40000410000 */
        /* <DEDUP_REMOVED lines=11> */
[----:B------:R1:W-:Y:S04]  /*ebe0*/  STS.128 [R39], R16 ;  /* 0x0000001027007388 */ /* 0x0003e80000000c00 */
[----:B------:R1:W-:Y:S02]  /*ebf0*/  STS.128 [R35+0x100], R8 ;  /* 0x0001000823007388 */ /* 0x0003e40000000c00 */
.L_x_1606:
[----:B------:R-:W-:Y:S05]  /*ec00*/  BSYNC B0 ;  /* 0x0000000000007941 */ /* 0x000fea0003800000 */
.L_x_1605:
        /* <DEDUP_REMOVED lines=10> */
[----:B-1----:R-:W-:Y:S01]  /*ecb0*/  SHF.R.U32.HI R25, RZ, 0x10, R47 ;  /* 0x00000010ff197819 */ /* 0x002fe2000001162f */
        /* <DEDUP_REMOVED lines=16> */
[----:B------:R-:W-:Y:S01]  /*edc0*/  SHF.R.U64 R4, R50, 0x10, R51 ;  /* 0x0000001032047819 */ /* 0x000fe20000001233 */
[----:B------:R-:W-:Y:S01]  /*edd0*/  IMAD.SHL.U32 R34, R2, 0x2, RZ ;  /* 0x0000000202227824 */ /* 0x000fe200078e00ff */
[----:B------:R-:W-:-:S02]  /*ede0*/  SHF.R.U64 R2, R48, 0x10, R49 ;  /* 0x0000001030027819 */ /* 0x000fc40000001231 */
[----:B------:R-:W-:Y:S02]  /*edf0*/  SHF.R.U32.HI R5, RZ, 0x10, R51 ;  /* 0x00000010ff057819 */ /* 0x000fe40000011633 */
[----:B------:R-:W1:Y:S01]  /*ee00*/  LDS.128 R8, [R34+0x100] ;  /* 0x0001000022087984 */ /* 0x000e620000000c00 */
[----:B------:R-:W-:Y:S02]  /*ee10*/  PRMT R23, R69, 0x5432, R2 ;  /* 0x0000543245177816 */ /* 0x000fe40000000002 */
[C---:B------:R-:W-:Y:S02]  /*ee20*/  PRMT R29, R70.reuse, 0x5410, R25 ;  /* 0x00005410461d7816 */ /* 0x040fe40000000019 */
[----:B------:R-:W-:Y:S02]  /*ee30*/  SHF.R.U32.HI R15, RZ, 0x10, R45 ;  /* 0x00000010ff0f7819 */ /* 0x000fe4000001162d */
[----:B------:R-:W-:Y:S01]  /*ee40*/  PRMT R30, R70, 0x5432, R24 ;  /* 0x00005432461e7816 */ /* 0x000fe20000000018 */
[----:B------:R-:W-:Y:S01]  /*ee50*/  IMAD.U32 R37, R29, 0x10000, RZ ;  /* 0x000100001d257824 */ /* 0x000fe200078e00ff */
[----:B------:R-:W-:-:S02]  /*ee60*/  SHF.R.U32.HI R3, RZ, 0x10, R49 ;  /* 0x00000010ff037819 */ /* 0x000fc40000011631 */
[C---:B------:R-:W-:Y:S02]  /*ee70*/  PRMT R32, R71.reuse, 0x5432, R4 ;  /* 0x0000543247207816 */ /* 0x040fe40000000004 */
[----:B------:R-:W-:Y:S02]  /*ee80*/  PRMT R31, R71, 0x5410, R5 ;  /* 0x00005410471f7816 */ /* 0x000fe40000000005 */
[----:B------:R-:W-:Y:S02]  /*ee90*/  PRMT R20, R68, 0x5410, R15 ;  /* 0x0000541044147816 */ /* 0x000fe4000000000f */
[----:B------:R-:W-:Y:S01]  /*eea0*/  PRMT R22, R69, 0x5410, R3 ;  /* 0x0000541045167816 */ /* 0x000fe20000000003 */
[----:B------:R-:W-:Y:S01]  /*eeb0*/  IMAD.U32 R36, R31, 0x10000, RZ ;  /* 0x000100001f247824 */ /* 0x000fe200078e00ff */
[----:B------:R-:W-:Y:S01]  /*eec0*/  LOP3.LUT R39, R21, 0xffff0000, RZ, 0xc0, !PT ;  /* 0xffff000015277812 */ /* 0x000fe200078ec0ff */
[----:B------:R-:W-:Y:S02]  /*eed0*/  IMAD.U32 R38, R20, 0x10000, RZ ;  /* 0x0001000014267824 */ /* 0x000fe400078e00ff */
[C---:B-1----:R-:W-:Y:S01]  /*eee0*/  IMAD.U32 R5, R10.reuse, 0x10000, RZ ;  /* 0x000100000a057824 */ /* 0x042fe200078e00ff */
[----:B------:R-:W-:Y:S01]  /*eef0*/  LOP3.LUT R4, R10, 0xffff0000, RZ, 0xc0, !PT ;  /* 0xffff00000a047812 */ /* 0x000fe200078ec0ff */
[----:B------:R-:W-:Y:S01]  /*ef00*/  IMAD.U32 R3, R11, 0x10000, RZ ;  /* 0x000100000b037824 */ /* 0x000fe200078e00ff */
[----:B------:R-:W-:-:S02]  /*ef10*/  SHF.L.U32 R15, R9, 0x10, RZ ;  /* 0x00000010090f7819 */ /* 0x000fc400000006ff */
[----:B------:R-:W-:Y:S02]  /*ef20*/  LOP3.LUT R6, R9, 0xffff0000, RZ, 0xc0, !PT ;  /* 0xffff000009067812 */ /* 0x000fe400078ec0ff */
[----:B------:R-:W-:Y:S01]  /*ef30*/  LOP3.LUT R2, R11, 0xffff0000, RZ, 0xc0, !PT ;  /* 0xffff00000b027812 */ /* 0x000fe200078ec0ff */
[----:B------:R-:W-:Y:S01]  /*ef40*/  FMUL.FTZ R11, R15, R38 ;  /* 0x000000260f0b7220 */ /* 0x000fe20000410000 */
[----:B--2---:R-:W1:Y:S02]  /*ef50*/  LDS.128 R16, [R40] ;  /* 0x0000000028107984 */ /* 0x004e640000000c00 */
[C---:B-1----:R-:W-:Y:S01]  /*ef60*/  IMAD.U32 R25, R16.reuse, 0x10000, RZ ;  /* 0x0001000010197824 */ /* 0x042fe200078e00ff */
[----:B------:R-:W-:Y:S01]  /*ef70*/  LOP3.LUT R28, R16, 0xffff0000, RZ, 0xc0, !PT ;  /* 0xffff0000101c7812 */ /* 0x000fe200078ec0ff */
[----:B------:R-:W-:Y:S01]  /*ef80*/  IMAD.U32 R16, R8, 0x10000, RZ ;  /* 0x0001000008107824 */ /* 0x000fe200078e00ff */
[C---:B------:R-:W-:Y:S01]  /*ef90*/  LOP3.LUT R26, R17.reuse, 0xffff0000, RZ, 0xc0, !PT ;  /* 0xffff0000111a7812 */ /* 0x040fe200078ec0ff */
[----:B------:R-:W-:Y:S01]  /*efa0*/  IMAD.U32 R24, R17, 0x10000, RZ ;  /* 0x0001000011187824 */ /* 0x000fe200078e00ff */
[C---:B------:R-:W-:Y:S01]  /*efb0*/  LOP3.LUT R33, R18.reuse, 0xffff0000, RZ, 0xc0, !PT ;  /* 0xffff000012217812 */ /* 0x040fe200078ec0ff */
[----:B------:R-:W-:Y:S01]  /*efc0*/  IMAD.U32 R27, R18, 0x10000, RZ ;  /* 0x00010000121b7824 */ /* 0x000fe200078e00ff */
[C---:B------:R-:W-:Y:S01]  /*efd0*/  LOP3.LUT R18, R19.reuse, 0xffff0000, RZ, 0xc0, !PT ;  /* 0xffff000013127812 */ /* 0x040fe200078ec0ff */
[----:B------:R-:W-:Y:S01]  /*efe0*/  IMAD.U32 R17, R19, 0x10000, RZ ;  /* 0x0001000013117824 */ /* 0x000fe200078e00ff */
[----:B------:R-:W-:Y:S01]  /*eff0*/  LOP3.LUT R8, R8, 0xffff0000, RZ, 0xc0, !PT ;  /* 0xffff000008087812 */ /* 0x000fe200078ec0ff */
[----:B------:R-:W-:-:S02]  /*f000*/  IMAD.U32 R19, R23, 0x10000, RZ ;  /* 0x0001000017137824 */ /* 0x000fc400078e00ff */
[C---:B------:R-:W-:Y:S02]  /*f010*/  FMUL.FTZ R10, R16.reuse, R35 ;  /* 0x00000023100a7220 */ /* 0x040fe40000410000 */
[-C--:B------:R-:W-:Y:S02]  /*f020*/  FMUL.FTZ R9, R16, R19.reuse ;  /* 0x0000001310097220 */ /* 0x080fe40000410000 */
[C---:B------:R-:W-:Y:S01]  /*f030*/  FFMA.FTZ R16, R25.reuse, R19, -R10 ;  /* 0x0000001319107223 */ /* 0x040fe2000001080a */
[----:B------:R-:W-:Y:S01]  /*f040*/  SHF.L.U32 R19, R22, 0x10, RZ ;  /* 0x0000001016137819 */ /* 0x000fe200000006ff */
[----:B------:R-:W-:Y:S02]  /*f050*/  FFMA.FTZ R35, R25, R35, R9 ;  /* 0x0000002319237223 */ /* 0x000fe40000010009 */
[----:B------:R-:W-:Y:S02]  /*f060*/  FMUL.FTZ R9, R3, R37 ;  /* 0x0000002503097220 */ /* 0x000fe40000410000 */
[----:B------:R-:W-:-:S02]  /*f070*/  FMUL.FTZ R10, R15, R19 ;  /* 0x000000130f0a7220 */ /* 0x000fc40000410000 */
[----:B------:R-:W-:Y:S02]  /*f080*/  FMUL.FTZ R3, R3, R36 ;  /* 0x0000002403037220 */ /* 0x000fe40000410000 */
[----:B------:R-:W-:Y:S01]  /*f090*/  FFMA.FTZ R25, R24, R19, -R11 ;  /* 0x0000001318197223 */ /* 0x000fe2000001080b */
[----:B------:R-:W-:Y:S01]  /*f0a0*/  LOP3.LUT R11, R22, 0xffff0000, RZ, 0xc0, !PT ;  /* 0xffff0000160b7812 */ /* 0x000fe200078ec0ff */
[----:B------:R-:W-:Y:S01]  /*f0b0*/  FFMA.FTZ R19, R24, R38, R10 ;  /* 0x0000002618137223 */ /* 0x000fe2000001000a */
[----:B------:R-:W-:Y:S01]  /*f0c0*/  LOP3.LUT R22, R29, 0xffff0000, RZ, 0xc0, !PT ;  /* 0xffff00001d167812 */ /* 0x000fe200078ec0ff */
[----:B------:R-:W-:Y:S01]  /*f0d0*/  FFMA.FTZ R24, R17, R36, -R9 ;  /* 0x0000002411187223 */ /* 0x000fe20000010809 */
        /* <DEDUP_REMOVED lines=8> */
[----:B------:R-:W-:Y:S02]  /*f160*/  FMUL.FTZ R9, R6, R17 ;  /* 0x0000001106097220 */ /* 0x000fe40000410000 */
[----:B------:R-:W-:Y:S01]  /*f170*/  IMAD.U32 R36, R30, 0x10000, RZ ;  /* 0x000100001e247824 */ /* 0x000fe200078e00ff */
[----:B------:R-:W-:Y:S01]  /*f180*/  F2FP.BF16.PACK_AB R16, R15, R16 ;  /* 0x000000100f10723e */ /* 0x000fe200000010ff */
[-C--:B------:R-:W-:Y:S02]  /*f190*/  FMUL.FTZ R3, R6, R11.reuse ;  /* 0x0000000b06037220 */ /* 0x080fe40000410000 */
[----:B------:R-:W-:Y:S02]  /*f1a0*/  IMAD.U32 R10, R32, 0x10000, RZ ;  /* 0x00010000200a7824 */ /* 0x000fe400078e00ff */
[----:B------:R-:W-:Y:S02]  /*f1b0*/  FFMA.FTZ R11, R26, R11, -R9 ;  /* 0x0000000b1a0b7223 */ /* 0x000fe40000010809 */
[----:B------:R-:W-:-:S02]  /*f1c0*/  FMUL.FTZ R6, R5, R36 ;  /* 0x0000002405067220 */ /* 0x000fc40000410000 */
[----:B------:R-:W-:Y:S01]  /*f1d0*/  FFMA.FTZ R9, R26, R17, R3 ;  /* 0x000000111a097223 */ /* 0x000fe20000010003 */
[----:B------:R-:W-:Y:S01]  /*f1e0*/  LOP3.LUT R17, R31, 0xffff0000, RZ, 0xc0, !PT ;  /* 0xffff00001f117812 */ /* 0x000fe200078ec0ff */
[-C--:B------:R-:W-:Y:S02]  /*f1f0*/  FMUL.FTZ R3, R5, R10.reuse ;  /* 0x0000000a05037220 */ /* 0x080fe40000410000 */
[----:B------:R-:W-:Y:S01]  /*f200*/  FFMA.FTZ R10, R27, R10, -R6 ;  /* 0x0000000a1b0a7223 */ /* 0x000fe20000010806 */
[----:B------:R-:W-:Y:S01]  /*f210*/  F2FP.BF16.PACK_AB R9, R9, R19 ;  /* 0x000000130909723e */ /* 0x000fe200000010ff */
[----:B------:R-:W-:Y:S02]  /*f220*/  FFMA.FTZ R6, R27, R36, R3 ;  /* 0x000000241b067223 */ /* 0x000fe40000010003 */
[----:B------:R-:W-:Y:S02]  /*f230*/  FMUL.FTZ R5, R4, R23 ;  /* 0x0000001704057220 */ /* 0x000fe40000410000 */
[----:B------:R-:W-:-:S02]  /*f240*/  FMUL.FTZ R3, R2, R22 ;  /* 0x0000001602037220 */ /* 0x000fc40000410000 */
[-C--:B------:R-:W-:Y:S02]  /*f250*/  FMUL.FTZ R4, R4, R20.reuse ;  /* 0x0000001404047220 */ /* 0x080fe40000410000 */
[-C--:B------:R-:W-:Y:S02]  /*f260*/  FMUL.FTZ R2, R2, R17.reuse ;  /* 0x0000001102027220 */ /* 0x080fe40000410000 */
[----:B------:R-:W-:Y:S02]  /*f270*/  FFMA.FTZ R5, R33, R20, -R5 ;  /* 0x0000001421057223 */ /* 0x000fe40000010805 */
[----:B------:R-:W-:Y:S01]  /*f280*/  FFMA.FTZ R3, R18, R17, -R3 ;  /* 0x0000001112037223 */ /* 0x000fe20000010803 */
[----:B------:R-:W-:Y:S01]  /*f290*/  F2FP.BF16.PACK_AB R17, R11, R25 ;  /* 0x000000190b11723e */ /* 0x000fe200000010ff */
[----:B------:R-:W-:Y:S02]  /*f2a0*/  FFMA.FTZ R8, R28, R39, R8 ;  /* 0x000000271c087223 */ /* 0x000fe40000010008 */
[----:B------:R-:W-:Y:S01]  /*f2b0*/  FFMA.FTZ R4, R33, R23, R4 ;  /* 0x0000001721047223 */ /* 0x000fe20000010004 */
[----:B------:R-:W-:Y:S01]  /*f2c0*/  F2FP.BF16.PACK_AB R19, R3, R24 ;  /* 0x000000180313723e */ /* 0x000fe200000010ff */
[----:B------:R-:W-:Y:S01]  /*f2d0*/  FFMA.FTZ R2, R18, R22, R2 ;  /* 0x0000001612027223 */ /* 0x000fe20000010002 */
[----:B------:R-:W-:-:S02]  /*f2e0*/  F2FP.BF16.PACK_AB R18, R5, R10 ;  /* 0x0000000a0512723e */ /* 0x000fc400000010ff */
[----:B------:R-:W-:Y:S02]  /*f2f0*/  F2FP.BF16.PACK_AB R8, R8, R35 ;  /* 0x000000230808723e */ /* 0x000fe400000010ff */
[----:B------:R-:W-:Y:S01]  /*f300*/  F2FP.BF16.PACK_AB R10, R4, R6 ;  /* 0x00000006040a723e */ /* 0x000fe200000010ff */
[----:B------:R1:W-:Y:S01]  /*f310*/  STS.128 [R40], R16 ;  /* 0x0000001028007388 */ /* 0x0003e20000000c00 */
[----:B------:R-:W-:-:S05]  /*f320*/  F2FP.BF16.PACK_AB R11, R2, R21 ;  /* 0x00000015020b723e */ /* 0x000fca00000010ff */
[----:B------:R1:W-:Y:S02]  /*f330*/  STS.128 [R34+0x100], R8 ;  /* 0x0001000822007388 */ /* 0x0003e40000000c00 */
.L_x_1608:
[----:B------:R-:W-:Y:S05]  /*f340*/  BSYNC B0 ;  /* 0x0000000000007941 */ /* 0x000fea0003800000 */
.L_x_1607:
[----:B------:R-:W-:-:S04]  /*f350*/  IADD3 R2, R82, 0x60, RZ ;  /* 0x0000006052027810 */ /* 0x000fc80007ffe0ff */
        /* <DEDUP_REMOVED lines=8> */
[----:B------:R-:W-:Y:S01]  /*f3e0*/  SHF.R.U32.HI R25, RZ, 0x10, R55 ;  /* 0x00000010ff197819 */ /* 0x000fe20000011637 */
        /* <DEDUP_REMOVED lines=104> */
.L_x_1596:
[----:B------:R-:W-:Y:S05]  /*fa70*/  BSYNC B2 ;  /* 0x0000000000027941 */ /* 0x000fea0003800000 */
.L_x_1574:
[----:B------:R-:W-:Y:S01]  /*fa80*/  BAR.SYNC.DEFER_BLOCKING 0x0 ;  /* 0x0000000000007b1d */ /* 0x000fe20000010000 */
[----:B-1----:R-:W-:Y:S01]  /*fa90*/  IMAD R4, R85, c[0x0][0x208], RZ ;  /* 0x0000820055047a24 */ /* 0x002fe200078e02ff */
[----:B------:R-:W-:Y:S01]  /*faa0*/  ISETP.GE.AND P1, PT, R76, c[0x0][0x1d4], PT ;  /* 0x000075004c007a0c */ /* 0x000fe20003f26270 */
[C---:B------:R-:W-:Y:S01]  /*fab0*/  IMAD.WIDE.U32 R2, R239.reuse, c[0x0][0x208], RZ ;  /* 0x00008200ef027a25 */ /* 0x040fe200078e00ff */
[----:B------:R-:W-:Y:S02]  /*fac0*/  IADD3 R207, R202, 0x20, RZ ;  /* 0x00000020cacf7810 */ /* 0x000fe40007ffe0ff */
[----:B------:R-:W-:Y:S01]  /*fad0*/  SHF.L.U64.HI R231, R76, 0x1, R77 ;  /* 0x000000014ce77819 */ /* 0x000fe2000001024d */
[----:B------:R-:W-:Y:S01]  /*fae0*/  IMAD R4, R239, c[0x0][0x20c], R4 ;  /* 0x00008300ef047a24 */ /* 0x000fe200078e0204 */
[----:B------:R-:W-:Y:S01]  /*faf0*/  ISETP.GE.AND P2, PT, R226, c[0x0][0x1d4], PT ;  /* 0x00007500e2007a0c */ /* 0x000fe20003f46270 */
[----:B------:R-:W-:Y:S01]  /*fb00*/  IMAD.WIDE.U32 R8, R72, c[0x0][0x210], RZ ;  /* 0x0000840048087a25 */ /* 0x000fe200078e00ff */
[----:B------:R-:W-:Y:S01]  /*fb10*/  SHF.L.U64.HI R232, R226, 0x1, R98 ;  /* 0x00000001e2e87819 */ /* 0x000fe20000010262 */
[----:B------:R-:W1:Y:S01]  /*fb20*/  S2R R15, SR_TID.X ;  /* 0x00000000000f7919 */ /* 0x000e620000002100 */
[----:B------:R-:W-:Y:S01]  /*fb30*/  BSSY B0, `(.L_x_1609) ;  /* 0x0000061000007945 */ /* 0x000fe20003800000 */
[----:B------:R-:W-:-:S02]  /*fb40*/  IMAD.IADD R3, R3, 0x1, R4 ;  /* 0x0000000103037824 */ /* 0x000fc400078e0204 */
[----:B------:R-:W-:Y:S01]  /*fb50*/  IMAD R4, R84, c[0x0][0x218], RZ ;  /* 0x0000860054047a24 */ /* 0x000fe200078e02ff */
[----:B------:R-:W-:Y:S01]  /*fb60*/  STL.64 [R1+0x18], R8 ;  /* 0x0000180801007387 */ /* 0x000fe20000100a00 */
        /* <DEDUP_REMOVED lines=9> */
[----:B------:R-:W-:Y:S02]  /*fc00*/  IMAD.IADD R4, R124, 0x1, -R82 ;  /* 0x000000017c047824 */ /* 0x000fe400078e0a52 */
[----:B------:R-:W-:Y:S03]  /*fc10*/  LDSM.16.M88.4 R176, [R224] ;  /* 0x00000000e0b0783b */ /* 0x000fe60000000200 */
[----:B------:R-:W-:Y:S01]  /*fc20*/  ISETP.LT.OR P4, PT, R4, 0x1, P2 ;  /* 0x000000010400780c */ /* 0x000fe20001781670 */
[----:B------:R-:W-:Y:S04]  /*fc30*/  LDSM.16.M88.4 R180, [R223] ;  /* 0x00000000dfb4783b */ /* 0x000fe80000000200 */
[----:B------:R-:W-:Y:S04]  /*fc40*/  LDSM.16.M88.4 R184, [R221+0x4000] ;  /* 0x00400000ddb8783b */ /* 0x000fe80000000200 */
[----:B------:R-:W-:Y:S04]  /*fc50*/  LDSM.16.M88.4 R188, [R222+0x4000] ;  /* 0x00400000debc783b */ /* 0x000fe80000000200 */
[----:B------:R-:W-:Y:S04]  /*fc60*/  LDSM.16.M88.4 R192, [R224+0x4000] ;  /* 0x00400000e0c0783b */ /* 0x000fe80000000200 */
[----:B------:R-:W-:Y:S04]  /*fc70*/  LDSM.16.M88.4 R196, [R223+0x4000] ;  /* 0x00400000dfc4783b */ /* 0x000fe80000000200 */
[----:B------:R-:W-:Y:S06]  /*fc80*/  BAR.SYNC.DEFER_BLOCKING 0x0 ;  /* 0x0000000000007b1d */ /* 0x000fec0000010000 */
[----:B------:R2:W-:Y:S01]  /*fc90*/  STL [R1+0x20], R5 ;  /* 0x0000200501007387 */ /* 0x0005e20000100800 */
[----:B------:R-:W-:-:S04]  /*fca0*/  DEPBAR.LE SB0, 0x0 ;  /* 0x000080000000791a */ /* 0x000fc80000000000 */
[----:B------:R-:W-:Y:S01]  /*fcb0*/  BAR.SYNC.DEFER_BLOCKING 0x0 ;  /* 0x0000000000007b1d */ /* 0x000fe20000010000 */
[----:B--2---:R-:W-:-:S04]  /*fcc0*/  LEA R5, P0, R2, c[0x0][0x1f8], 0x1 ;  /* 0x00007e0002057a11 */ /* 0x004fc800078008ff */
[----:B------:R-:W-:Y:S01]  /*fcd0*/  LEA.HI.X R2, R2, c[0x0][0x1fc], R3, 0x1, P0 ;  /* 0x00007f0002027a11 */ /* 0x000fe200000f0c03 */
[----:B------:R-:W-:Y:S01]  /*fce0*/  SHFL.IDX PT, R10, R5, 0x1, 0x181f ;  /* 0x00381f00050a7f89 */ /* 0x000fe200000e0000 */
[----:B------:R-:W-:-:S03]  /*fcf0*/  LOP3.LUT P0, RZ, R83, 0x2, RZ, 0xc0, !PT ;  /* 0x0000000253ff7812 */ /* 0x000fc6000780c0ff */
[----:B------:R-:W2:Y:S04]  /*fd00*/  SHFL.IDX PT, R3, R5, RZ, 0x181f ;  /* 0x00181fff05037589 */ /* 0x000ea800000e0000 */
[----:B------:R-:W3:Y:S04]  /*fd10*/  SHFL.IDX PT, R6, R2, RZ, 0x181f ;  /* 0x00181fff02067589 */ /* 0x000ee800000e0000 */
[----:B------:R-:W4:Y:S02]  /*fd20*/  SHFL.IDX PT, R11, R2, 0x1, 0x181f ;  /* 0x00381f00020b7f89 */ /* 0x000f2400000e0000 */
[----:B------:R-:W-:-:S02]  /*fd30*/  @P0 IADD3 R207, R202, -0x20, RZ ;  /* 0xffffffe0cacf0810 */ /* 0x000fc40007ffe0ff */
[----:B------:R-:W-:Y:S01]  /*fd40*/  ISETP.LT.OR P0, PT, R4, 0x1, P1 ;  /* 0x000000010400780c */ /* 0x000fe20000f01670 */
[----:B------:R-:W-:Y:S01]  /*fd50*/  LDSM.16.M88.4 R24, [R202] ;  /* 0x00000000ca18783b */ /* 0x000fe20000000200 */
[C---:B------:R-:W-:Y:S02]  /*fd60*/  IADD3 R220, R207.reuse, 0x3000, RZ ;  /* 0x00003000cfdc7810 */ /* 0x040fe40007ffe0ff */
[C---:B------:R-:W-:Y:S01]  /*fd70*/  IADD3 R219, R207.reuse, 0x2800, RZ ;  /* 0x00002800cfdb7810 */ /* 0x040fe20007ffe0ff */
[----:B------:R-:W-:Y:S01]  /*fd80*/  LDSM.16.M88.4 R16, [R202+0x800] ;  /* 0x00080000ca10783b */ /* 0x000fe20000000200 */
[C---:B------:R-:W-:Y:S02]  /*fd90*/  IADD3 R218, R207.reuse, 0x2000, RZ ;  /* 0x00002000cfda7810 */ /* 0x040fe40007ffe0ff */
[C---:B------:R-:W-:Y:S01]  /*fda0*/  IADD3 R217, R207.reuse, 0x1800, RZ ;  /* 0x00001800cfd97810 */ /* 0x040fe20007ffe0ff */
[----:B------:R-:W-:Y:S01]  /*fdb0*/  LDSM.16.M88.4 R56, [R202+0x1000] ;  /* 0x00100000ca38783b */ /* 0x000fe20000000200 */
[----:B------:R-:W-:-:S02]  /*fdc0*/  IADD3 R216, R207, 0x1000, RZ ;  /* 0x00001000cfd87810 */ /* 0x000fc40007ffe0ff */
[----:B--2---:R-:W-:Y:S01]  /*fdd0*/  IADD3 R8, P3, R3, R230, RZ ;  /* 0x000000e603087210 */ /* 0x004fe20007f7e0ff */
[----:B------:R-:W-:Y:S01]  /*fde0*/  LDSM.16.M88.4 R60, [R202+0x1800] ;  /* 0x00180000ca3c783b */ /* 0x000fe20000000200 */
[----:B------:R-:W-:-:S03]  /*fdf0*/  IADD3 R215, R207, 0x800, RZ ;  /* 0x00000800cfd77810 */ /* 0x000fc60007ffe0ff */
[----:B---3--:R-:W-:Y:S01]  /*fe00*/  IMAD.X R9, R6, 0x1, R231, P3 ;  /* 0x0000000106097824 */ /* 0x008fe200018e06e7 */
[----:B------:R-:W-:Y:S01]  /*fe10*/  LDSM.16.M88.4 R84, [R202+0x2000] ;  /* 0x00200000ca54783b */ /* 0x000fe20000000200 */
[----:B------:R-:W-:-:S03]  /*fe20*/  ISETP.LT.OR P3, PT, R4, 0x21, P1 ;  /* 0x000000210400780c */ /* 0x000fc60000f61670 */
[----:B------:R-:W-:Y:S04]  /*fe30*/  LDSM.16.M88.4 R88, [R202+0x2800] ;  /* 0x00280000ca58783b */ /* 0x000fe80000000200 */
[----:B------:R-:W-:Y:S04]  /*fe40*/  LDSM.16.M88.4 R112, [R202+0x3000] ;  /* 0x00300000ca70783b */ /* 0x000fe80000000200 */
[----:B------:R-:W-:Y:S04]  /*fe50*/  LDSM.16.M88.4 R36, [R207] ;  /* 0x00000000cf24783b */ /* 0x000fe80000000200 */
[----:B------:R-:W-:Y:S04]  /*fe60*/  LDSM.16.M88.4 R28, [R207+0x800] ;  /* 0x00080000cf1c783b */ /* 0x000fe80000000200 */
[----:B------:R-:W-:Y:S04]  /*fe70*/  LDSM.16.M88.4 R68, [R207+0x1000] ;  /* 0x00100000cf44783b */ /* 0x000fe80000000200 */
[----:B------:R-:W-:Y:S04]  /*fe80*/  LDSM.16.M88.4 R72, [R207+0x1800] ;  /* 0x00180000cf48783b */ /* 0x000fe80000000200 */
[----:B------:R-:W-:Y:S04]  /*fe90*/  LDSM.16.M88.4 R100, [R207+0x2000] ;  /* 0x00200000cf64783b */ /* 0x000fe80000000200 */
[----:B------:R-:W-:Y:S04]  /*fea0*/  LDSM.16.M88.4 R108, [R207+0x2800] ;  /* 0x00280000cf6c783b */ /* 0x000fe80000000200 */
[----:B------:R-:W-:Y:S04]  /*feb0*/  LDSM.16.M88.4 R116, [R207+0x3000] ;  /* 0x00300000cf74783b */ /* 0x000fe80000000200 */
[----:B------:R-:W-:Y:S01]  /*fec0*/  @!PT LDS RZ, [RZ] ;  /* 0x00000000fffff984 */ /* 0x000fe20000000800 */
[----:B------:R-:W-:Y:S01]  /*fed0*/  @!PT LDS RZ, [RZ] ;  /* 0x00000000fffff984 */ /* 0x000fe20000000800 */
[----:B------:R-:W-:Y:S01]  /*fee0*/  @!PT LDS RZ, [RZ] ;  /* 0x00000000fffff984 */ /* 0x000fe20000000800 */
[----:B------:R2:W-:Y:S02]  /*fef0*/  LDGSTS.E.BYPASS.LTC128B.128 [R227+0x100], [R8.64], !P0 ;  /* 0x0010000008e37fae */ /* 0x0005e4000c101d48 */
[----:B--2---:R-:W-:-:S02]  /*ff00*/  IADD3 R8, P0, R3, R233, RZ ;  /* 0x000000e903087210 */ /* 0x004fc40007f1e0ff */
[----:B------:R-:W2:Y:S03]  /*ff10*/  SHFL.IDX PT, R3, R5, 0x2, 0x181f ;  /* 0x00581f0005037f89 */ /* 0x000ea600000e0000 */
[----:B------:R-:W-:Y:S02]  /*ff20*/  IMAD.X R9, R6, 0x1, R232, P0 ;  /* 0x0000000106097824 */ /* 0x000fe400000e06e8 */
[----:B------:R-:W3:Y:S04]  /*ff30*/  SHFL.IDX PT, R6, R2, 0x2, 0x181f ;  /* 0x00581f0002067f89 */ /* 0x000ee800000e0000 */
[----:B------:R5:W-:Y:S01]  /*ff40*/  LDGSTS.E.BYPASS.LTC128B.128 [R227+0x3900], [R8.64], !P4 ;  /* 0x0390000008e37fae */ /* 0x000be2000e101d48 */
[----:B------:R-:W-:-:S02]  /*ff50*/  ISETP.LT.OR P4, PT, R4, 0x21, P2 ;  /* 0x000000210400780c */ /* 0x000fc40001781670 */
[----:B-----5:R-:W-:-:S05]  /*ff60*/  IADD3 R8, P0, R10, R230, RZ ;  /* 0x000000e60a087210 */ /* 0x020fca0007f1e0ff */
[----:B----4-:R-:W-:-:S05]  /*ff70*/  IMAD.X R9, R11, 0x1, R231, P0 ;  /* 0x000000010b097824 */ /* 0x010fca00000e06e7 */
[----:B------:R4:W-:Y:S02]  /*ff80*/  LDGSTS.E.BYPASS.LTC128B.128 [R227+0x1100], [R8.64], !P3 ;  /* 0x0110000008e37fae */ /* 0x0009e4000d901d48 */
[----:B----4-:R-:W-:Y:S02]  /*ff90*/  IADD3 R8, P0, R10, R233, RZ ;  /* 0x000000e90a087210 */ /* 0x010fe40007f1e0ff */
[----:B--2---:R-:W-:-:S03]  /*ffa0*/  IADD3 R10, P3, R3, R230, RZ ;  /* 0x000000e6030a7210 */ /* 0x004fc60007f7e0ff */
[----:B------:R-:W-:Y:S02]  /*ffb0*/  IMAD.X R9, R11, 0x1, R232, P0 ;  /* 0x000000010b097824 */ /* 0x000fe400000e06e8 */
[----:B---3--:R-:W-:Y:S01]  /*ffc0*/  IMAD.X R11, R6, 0x1, R231, P3 ;  /* 0x00000001060b7824 */ /* 0x008fe200018e06e7 */
[----:B------:R-:W-:Y:S02]  /*ffd0*/  ISETP.LT.OR P3, PT, R4, 0x41, P1 ;  /* 0x000000410400780c */ /* 0x000fe40000f61670 */
[----:B------:R2:W-:Y:S11]  /*ffe0*/  LDGSTS.E.BYPASS.LTC128B.128 [R227+0x4900], [R8.64], !P4 ;  /* 0x0490000008e37fae */ /* 0x0005f6000e101d48 */
[----:B------:R3:W-:Y:S01]  /*fff0*/  LDGSTS.E.BYPASS.LTC128B.128 [R227+0x2100], [R10.64], !P3 ;  /* 0x021000000ae37fae */ /* 0x0007e2000d901d48 */
[----:B--2---:R-:W-:-:S05]  /*10000*/  IADD3 R8, P0, R3, R233, RZ ;  /* 0x000000e903087210 */ /* 0x004fca0007f1e0ff */
[----:B------:R-:W-:Y:S01]  /*10010*/  IMAD.X R9, R6, 0x1, R232, P0 ;  /* 0x0000000106097824 */ /* 0x000fe200000e06e8 */
[----:B------:R-:W-:-:S13]  /*10020*/  ISETP.LT.OR P0, PT, R4, 0x41, P2 ;  /* 0x000000410400780c */ /* 0x000fda0001701670 */
[----:B------:R3:W-:Y:S01]  /*10030*/  LDGSTS.E.BYPASS.LTC128B.128 [R227+0x5900], [R8.64], !P0 ;  /* 0x0590000008e37fae */ /* 0x0007e2000c101d48 */
[----:B-1----:R-:W-:-:S13]  /*10040*/  ISETP.GT.AND P0, PT, R15, 0x7f, PT ;  /* 0x0000007f0f00780c */ /* 0x002fda0003f04270 */
[----:B------:R-:W-:Y:S05]  /*10050*/  @P0 BRA `(.L_x_1610) ;  /* 0x000000e000000947 */ /* 0x000fea0003800000 */
[----:B------:R-:W-:Y:S05]  /*10060*/  BRA.DIV ~URZ, `(.L_x_1611) ;  /* 0x00010d427f007947 */ /* 0x000fea000b800000 */
[----:B------:R1:W2:Y:S04]  /*10070*/  SHFL.IDX PT, R6, R2, 0x3, 0x181f ;  /* 0x00781f0002067f89 */ /* 0x0002a800000e0000 */
[----:B------:R1:W4:Y:S02]  /*10080*/  SHFL.IDX PT, R2, R5, 0x3, 0x181f ;  /* 0x00781f0005027f89 */ /* 0x00032400000e0000 */
.L_x_1728:
[C---:B------:R-:W-:Y:S02]  /*10090*/  ISETP.LT.OR P3, PT, R4.reuse, 0x61, P1 ;  /* 0x000000610400780c */ /* 0x040fe40000f61670 */
[----:B------:R-:W-:Y:S02]  /*100a0*/  ISETP.LT.OR P2, PT, R4, 0x61, P2 ;  /* 0x000000610400780c */ /* 0x000fe40001741670 */
[C---:B----4-:R-:W-:Y:S02]  /*100b0*/  IADD3 R4, P1, R2.reuse, R230, RZ ;  /* 0x000000e602047210 */ /* 0x050fe40007f3e0ff */
[----:B-1----:R-:W-:-:S03]  /*100c0*/  IADD3 R2, P0, R2, R233, RZ ;  /* 0x000000e902027210 */ /* 0x002fc60007f1e0ff */
[C---:B--2---:R-:W-:Y:S02]  /*100d0*/  IMAD.X R5, R6.reuse, 0x1, R231, P1 ;  /* 0x0000000106057824 */ /* 0x044fe400008e06e7 */
[----:B------:R-:W-:-:S03]  /*100e0*/  IMAD.X R3, R6, 0x1, R232, P0 ;  /* 0x0000000106037824 */ /* 0x000fc600000e06e8 */
[----:B------:R-:W-:Y:S01]  /*100f0*/  @!PT LDS RZ, [RZ] ;  /* 0x00000000fffff984 */ /* 0x000fe20000000800 */
[----:B------:R-:W-:Y:S01]  /*10100*/  @!PT LDS RZ, [RZ] ;  /* 0x00000000fffff984 */ /* 0x000fe20000000800 */
[----:B------:R-:W-:Y:S01]  /*10110*/  @!PT LDS RZ, [RZ] ;  /* 0x00000000fffff984 */ /* 0x000fe20000000800 */
[----:B------:R1:W-:Y:S04]  /*10120*/  LDGSTS.E.BYPASS.LTC128B.128 [R229+0x3100], [R4.64], !P3 ;  /* 0x0310000004e57fae */ /* 0x0003e8000d901d48 */
[----:B------:R1:W-:Y:S02]  /*10130*/  LDGSTS.E.BYPASS.LTC128B.128 [R229+0x6900], [R2.64], !P2 ;  /* 0x0690000002e57fae */ /* 0x0003e4000d101d48 */
.L_x_1610:
[----:B------:R-:W-:Y:S05]  /*10140*/  BSYNC B0 ;  /* 0x0000000000007941 */ /* 0x000fea0003800000 */
.L_x_1609:
[----:B------:R-:W0:Y:S01]  /*10150*/  LDGDEPBAR ;  /* 0x00000000000079af */ /* 0x000e220000000000 */
[----:B------:R-:W-:Y:S01]  /*10160*/  WARPSYNC 0xffffffff ;  /* 0xffffffff00007948 */ /* 0x000fe20003800000 */
[----:B---3--:R-:W-:Y:S01]  /*10170*/  HMMA.16816.F32.BF16 R8, R140, R24, RZ ;  /* 0x000000188c08723c */ /* 0x008fe200000418ff */
[----:B------:R-:W-:Y:S01]  /*10180*/  LOP3.LUT P0, RZ, R83, 0x4, RZ, 0xc0, !PT ;  /* 0x0000000453ff7812 */ /* 0x000fe2000780c0ff */
[----:B-1----:R-:W2:Y:S01]  /*10190*/  LDL R3, [R1+0xc] ;  /* 0x00000c0001037983 */ /* 0x002ea20000100800 */
[----:B------:R-:W-:Y:S01]  /*101a0*/  MOV R2, 0x40 ;  /* 0x0000004000027802 */ /* 0x000fe20000000f00 */
[----:B------:R-:W-:Y:S01]  /*101b0*/  BSSY B1, `(.L_x_1612) ;  /* 0x0000184000017945 */ /* 0x000fe20003800000 */
[----:B------:R-:W-:-:S02]  /*101c0*/  IADD3 R214, R207, 0x3800, RZ ;  /* 0x00003800cfd67810 */ /* 0x000fc40007ffe0ff */
[----:B------:R-:W-:Y:S01]  /*101d0*/  SEL R2, R2, 0xffffffc0, !P0 ;  /* 0xffffffc002027807 */ /* 0x000fe20004000000 */
[C---:B------:R-:W-:Y:S01]  /*101e0*/  HMMA.16816.F32.BF16 R24, R140.reuse, R26, RZ ;  /* 0x0000001a8c18723c */ /* 0x040fe200000418ff */
[C---:B------:R-:W-:Y:S02]  /*101f0*/  IADD3 R213, R207.reuse, 0x6800, RZ ;  /* 0x00006800cfd57810 */ /* 0x040fe40007ffe0ff */
[-C--:B------:R-:W-:Y:S02]  /*10200*/  IADD3 R201, R202, R2.reuse, RZ ;  /* 0x00000002cac97210 */ /* 0x080fe40007ffe0ff */
[C---:B------:R-:W-:Y:S02]  /*10210*/  IADD3 R200, R207.reuse, R2, RZ ;  /* 0x00000002cfc87210 */ /* 0x040fe40007ffe0ff */
[C---:B------:R-:W-:Y:S01]  /*10220*/  IADD3 R212, R207.reuse, 0x6000, RZ ;  /* 0x00006000cfd47810 */ /* 0x040fe20007ffe0ff */
[----:B------:R-:W-:Y:S01]  /*10230*/  HMMA.16816.F32.BF16 R20, R140, R16, RZ ;  /* 0x000000108c14723c */ /* 0x000fe200000418ff */
[----:B------:R-:W1:Y:S01]  /*10240*/  LDSM.16.M88.4 R40, [R201+0x800] ;  /* 0x00080000c928783b */ /* 0x000e620000000200 */
[----:B------:R-:W-:-:S02]  /*10250*/  IADD3 R211, R207, 0x5800, RZ ;  /* 0x00005800cfd37810 */ /* 0x000fc40007ffe0ff */
[C---:B------:R-:W-:Y:S01]  /*10260*/  IADD3 R210, R207.reuse, 0x5000, RZ ;  /* 0x00005000cfd27810 */ /* 0x040fe20007ffe0ff */
[----:B------:R-:W3:Y:S01]  /*10270*/  LDSM.16.M88.4 R48, [R201] ;  /* 0x00000000c930783b */ /* 0x000ee20000000200 */
[C---:B------:R-:W-:Y:S02]  /*10280*/  IADD3 R209, R207.reuse, 0x4800, RZ ;  /* 0x00004800cfd17810 */ /* 0x040fe40007ffe0ff */
[----:B------:R-:W-:Y:S01]  /*10290*/  HMMA.16816.F32.BF16 R16, R140, R18, RZ ;  /* 0x000000128c10723c */ /* 0x000fe200000418ff */
[----:B------:R-:W-:-:S07]  /*102a0*/  IADD3 R208, R207, 0x4000, RZ ;  /* 0x00004000cfd07810 */ /* 0x000fce0007ffe0ff */
[C---:B------:R-:W-:Y:S08]  /*102b0*/  HMMA.16816.F32.BF16 R44, R144.reuse, R36, R8 ;  /* 0x00000024902c723c */ /* 0x040ff00000041808 */
[----:B------:R-:W-:Y:S08]  /*102c0*/  HMMA.16816.F32.BF16 R36, R144, R38, R24 ;  /* 0x000000269024723c */ /* 0x000ff00000041818 */
[----:B------:R-:W-:Y:S08]  /*102d0*/  HMMA.16816.F32.BF16 R24, R140, R58, RZ ;  /* 0x0000003a8c18723c */ /* 0x000ff000000418ff */
[C---:B------:R-:W-:Y:S08]  /*102e0*/  HMMA.16816.F32.BF16 R8, R144.reuse, R30, R16 ;  /* 0x0000001e9008723c */ /* 0x040ff00000041810 */
[----:B------:R-:W-:Y:S08]  /*102f0*/  HMMA.16816.F32.BF16 R32, R144, R28, R20 ;  /* 0x0000001c9020723c */ /* 0x000ff00000041814 */
[C---:B------:R-:W-:Y:S08]  /*10300*/  HMMA.16816.F32.BF16 R20, R140.reuse, R60, RZ ;  /* 0x0000003c8c14723c */ /* 0x040ff000000418ff */
[C---:B------:R-:W-:Y:S08]  /*10310*/  HMMA.16816.F32.BF16 R28, R140.reuse, R56, RZ ;  /* 0x000000388c1c723c */ /* 0x040ff000000418ff */
[----:B------:R-:W-:Y:S08]  /*10320*/  HMMA.16816.F32.BF16 R16, R140, R62, RZ ;  /* 0x0000003e8c10723c */ /* 0x000ff000000418ff */
[----:B------:R-:W-:Y:S08]  /*10330*/  HMMA.16816.F32.BF16 R60, R144, R70, R24 ;  /* 0x00000046903c723c */ /* 0x000ff00000041818 */
[----:B------:R-:W-:Y:S08]  /*10340*/  HMMA.16816.F32.BF16 R24, R140, R90, RZ ;  /* 0x0000005a8c18723c */ /* 0x000ff000000418ff */
[----:B-1----:R-:W-:Y:S08]  /*10350*/  HMMA.16816.F32.BF16 R104, R176, R42, R8 ;  /* 0x0000002ab068723c */ /* 0x002ff00000041808 */
[----:B------:R-:W-:Y:S08]  /*10360*/  HMMA.16816.F32.BF16 R8, R140, R84, RZ ;  /* 0x000000548c08723c */ /* 0x000ff000000418ff */
[C---:B---3--:R-:W-:Y:S08]  /*10370*/  HMMA.16816.F32.BF16 R92, R176.reuse, R48, R44 ;  /* 0x00000030b05c723c */ /* 0x048ff0000004182c */
[C---:B------:R-:W-:Y:S01]  /*10380*/  HMMA.16816.F32.BF16 R48, R176.reuse, R50, R36 ;  /* 0x00000032b030723c */ /* 0x040fe20000041824 */
[----:B------:R-:W1:Y:S07]  /*10390*/  LDSM.16.M88.4 R36, [R201+0x2000] ;  /* 0x00200000c924783b */ /* 0x000e6e0000000200 */
[----:B------:R-:W-:Y:S08]  /*103a0*/  HMMA.16816.F32.BF16 R96, R176, R40, R32 ;  /* 0x00000028b060723c */ /* 0x000ff00000041820 */
[----:B------:R-:W-:Y:S01]  /*103b0*/  HMMA.16816.F32.BF16 R56, R144, R72, R20 ;  /* 0x000000489038723c */ /* 0x000fe20000041814 */
[----:B------:R-:W3:Y:S07]  /*103c0*/  LDSM.16.M88.4 R20, [R201+0x1000] ;  /* 0x00100000c914783b */ /* 0x000eee0000000200 */
[----:B------:R-:W-:Y:S08]  /*103d0*/  HMMA.16816.F32.BF16 R32, R140, R86, RZ ;  /* 0x000000568c20723c */ /* 0x000ff000000418ff */
[----:B------:R-:W-:Y:S08]  /*103e0*/  HMMA.16816.F32.BF16 R64, R144, R68, R28 ;  /* 0x000000449040723c */ /* 0x000ff0000004181c */
[----:B------:R-:W-:Y:S08]  /*103f0*/  HMMA.16816.F32.BF16 R28, R140, R88, RZ ;  /* 0x000000588c1c723c */ /* 0x000ff000000418ff */
[C---:B------:R-:W-:Y:S01]  /*10400*/  HMMA.16816.F32.BF16 R52, R144.reuse, R74, R16 ;  /* 0x0000004a9034723c */ /* 0x040fe20000041810 */
[----:B------:R-:W4:Y:S07]  /*10410*/  LDSM.16.M88.4 R16, [R201+0x1800] ;  /* 0x00180000c910783b */ /* 0x000f2e0000000200 */
[C---:B------:R-:W-:Y:S01]  /*10420*/  HMMA.16816.F32.BF16 R40, R144.reuse, R110, R24 ;  /* 0x0000006e9028723c */ /* 0x040fe20000041818 */
[----:B------:R-:W5:Y:S07]  /*10430*/  LDSM.16.M88.4 R24, [R201+0x2800] ;  /* 0x00280000c918783b */ /* 0x000f6e0000000200 */
[C---:B------:R-:W-:Y:S08]  /*10440*/  HMMA.16816.F32.BF16 R8, R144.reuse, R100, R8 ;  /* 0x000000649008723c */ /* 0x040ff00000041808 */
[C---:B------:R-:W-:Y:S08]  /*10450*/  HMMA.16816.F32.BF16 R32, R144.reuse, R102, R32 ;  /* 0x000000669020723c */ /* 0x040ff00000041820 */
[----:B------:R-:W-:Y:S01]  /*10460*/  HMMA.16816.F32.BF16 R44, R144, R108, R28 ;  /* 0x0000006c902c723c */ /* 0x000fe2000004181c */
[----:B------:R-:W2:Y:S07]  /*10470*/  LDSM.16.M88.4 R28, [R200] ;  /* 0x00000000c81c783b */ /* 0x000eae0000000200 */
[C---:B-1----:R-:W-:Y:S08]  /*10480*/  HMMA.16816.F32.BF16 R72, R176.reuse, R36, R8 ;  /* 0x00000024b048723c */ /* 0x042ff00000041808 */
[C---:B---3--:R-:W-:Y:S08]  /*10490*/  HMMA.16816.F32.BF16 R88, R176.reuse, R20, R64 ;  /* 0x00000014b058723c */ /* 0x048ff00000041840 */
[----:B------:R-:W-:Y:S08]  /*104a0*/  HMMA.16816.F32.BF16 R84, R176, R22, R60 ;  /* 0x00000016b054723c */ /* 0x000ff0000004183c */
[C---:B------:R-:W-:Y:S08]  /*104b0*/  HMMA.16816.F32.BF16 R8, R140.reuse, R112, RZ ;  /* 0x000000708c08723c */ /* 0x040ff000000418ff */
[----:B------:R-:W-:Y:S08]  /*104c0*/  HMMA.16816.F32.BF16 R20, R140, R114, RZ ;  /* 0x000000728c14723c */ /* 0x000ff000000418ff */
[C---:B------:R-:W-:Y:S01]  /*104d0*/  HMMA.16816.F32.BF16 R68, R176.reuse, R38, R32 ;  /* 0x00000026b044723c */ /* 0x040fe20000041820 */
[----:B------:R-:W1:Y:S04]  /*104e0*/  LDSM.16.M88.4 R32, [R201+0x3000] ;  /* 0x00300000c920783b */ /* 0x000e680000000200 */
[----:B------:R-:W-:Y:S03]  /*104f0*/  LDSM.16.M88.4 R36, [R202+0x4000] ;  /* 0x00400000ca24783b */ /* 0x000fe60000000200 */
[C---:B----4-:R-:W-:Y:S08]  /*10500*/  HMMA.16816.F32.BF16 R100, R176.reuse, R16, R56 ;  /* 0x00000010b064723c */ /* 0x050ff00000041838 */
[C---:B-----5:R-:W-:Y:S08]  /*10510*/  HMMA.16816.F32.BF16 R64, R176.reuse, R24, R44 ;  /* 0x00000018b040723c */ /* 0x060ff0000004182c */
[C---:B------:R-:W-:Y:S01]  /*10520*/  HMMA.16816.F32.BF16 R56, R176.reuse, R26, R40 ;  /* 0x0000001ab038723c */ /* 0x040fe20000041828 */
[----:B------:R-:W3:Y:S07]  /*10530*/  LDSM.16.M88.4 R24, [R200+0x800] ;  /* 0x00080000c818783b */ /* 0x000eee0000000200 */
[----:B------:R-:W-:Y:S01]  /*10540*/  HMMA.16816.F32.BF16 R60, R176, R18, R52 ;  /* 0x00000012b03c723c */ /* 0x000fe20000041834 */
[----:B--2---:R-:W-:-:S07]  /*10550*/  ISETP.GT.AND P0, PT, R126, R3, PT ;  /* 0x000000037e00720c */ /* 0x004fce0003f04270 */
[C---:B------:R-:W-:Y:S08]  /*10560*/  HMMA.16816.F32.BF16 R16, R144.reuse, R116, R8 ;  /* 0x000000749010723c */ /* 0x040ff00000041808 */
[----:B------:R-:W-:Y:S01]  /*10570*/  HMMA.16816.F32.BF16 R8, R144, R118, R20 ;  /* 0x000000769008723c */ /* 0x000fe20000041814 */
[----:B------:R-:W2:Y:S07]  /*10580*/  LDSM.16.M88.4 R20, [R200+0x1000] ;  /* 0x00100000c814783b */ /* 0x000eae0000000200 */
[----:B------:R-:W-:Y:S08]  /*10590*/  HMMA.16816.F32.BF16 R40, R180, R28, R92 ;  /* 0x0000001cb428723c */ /* 0x000ff0000004185c */
[C---:B-1----:R-:W-:Y:S01]  /*105a0*/  HMMA.16816.F32.BF16 R44, R176.reuse, R32, R16 ;  /* 0x00000020b02c723c */ /* 0x042fe20000041810 */
[----:B------:R-:W1:Y:S07]  /*105b0*/  LDSM.16.M88.4 R16, [R200+0x1800] ;  /* 0x00180000c810783b */ /* 0x000e6e0000000200 */
[----:B------:R-:W-:Y:S01]  /*105c0*/  HMMA.16816.F32.BF16 R32, R176, R34, R8 ;  /* 0x00000022b020723c */ /* 0x000fe20000041808 */
[----:B------:R-:W4:Y:S07]  /*105d0*/  LDSM.16.M88.4 R8, [R200+0x2000] ;  /* 0x00200000c808783b */ /* 0x000f2e0000000200 */
[C---:B---3--:R-:W-:Y:S08]  /*105e0*/  HMMA.16816.F32.BF16 R52, R180.reuse, R24, R96 ;  /* 0x00000018b434723c */ /* 0x048ff00000041860 */
[C---:B------:R-:W-:Y:S01]  /*105f0*/  HMMA.16816.F32.BF16 R104, R180.reuse, R26, R104 ;  /* 0x0000001ab468723c */ /* 0x040fe20000041868 */
[----:B------:R-:W3:Y:S07]  /*10600*/  LDSM.16.M88.4 R24, [R200+0x3000] ;  /* 0x00300000c818783b */ /* 0x000eee0000000200 */
[C---:B--2---:R-:W-:Y:S08]  /*10610*/  HMMA.16816.F32.BF16 R96, R180.reuse, R20, R88 ;  /* 0x00000014b460723c */ /* 0x044ff00000041858 */
[C---:B------:R-:W-:Y:S01]  /*10620*/  HMMA.16816.F32.BF16 R92, R180.reuse, R22, R84 ;  /* 0x00000016b45c723c */ /* 0x040fe20000041854 */
[----:B------:R-:W2:Y:S07]  /*10630*/  LDSM.16.M88.4 R20, [R202+0x3800] ;  /* 0x00380000ca14783b */ /* 0x000eae0000000200 */
[C---:B------:R-:W-:Y:S01]  /*10640*/  HMMA.16816.F32.BF16 R48, R180.reuse, R30, R48 ;  /* 0x0000001eb430723c */ /* 0x040fe20000041830 */
[----:B------:R-:W5:Y:S07]  /*10650*/  LDSM.16.M88.4 R28, [R200+0x2800] ;  /* 0x00280000c81c783b */ /* 0x000f6e0000000200 */
[C---:B-1----:R-:W-:Y:S08]  /*10660*/  HMMA.16816.F32.BF16 R88, R180.reuse, R16, R100 ;  /* 0x00000010b458723c */ /* 0x042ff00000041864 */
[C---:B------:R-:W-:Y:S01]  /*10670*/  HMMA.16816.F32.BF16 R60, R180.reuse, R18, R60 ;  /* 0x00000012b43c723c */ /* 0x040fe2000004183c */
[----:B------:R-:W1:Y:S07]  /*10680*/  LDSM.16.M88.4 R16, [R202+0x4800] ;  /* 0x00480000ca10783b */ /* 0x000e6e0000000200 */
[C---:B----4-:R-:W-:Y:S08]  /*10690*/  HMMA.16816.F32.BF16 R72, R180.reuse, R8, R72 ;  /* 0x00000008b448723c */ /* 0x050ff00000041848 */
[C---:B------:R-:W-:Y:S01]  /*106a0*/  HMMA.16816.F32.BF16 R68, R180.reuse, R10, R68 ;  /* 0x0000000ab444723c */ /* 0x040fe20000041844 */
[----:B------:R-:W4:Y:S07]  /*106b0*/  LDSM.16.M88.4 R8, [R202+0x5000] ;  /* 0x00500000ca08783b */ /* 0x000f2e0000000200 */
[C---:B---3--:R-:W-:Y:S01]  /*106c0*/  HMMA.16816.F32.BF16 R112, R180.reuse, R26, R32 ;  /* 0x0000001ab470723c */ /* 0x048fe20000041820 */
[----:B------:R-:W3:Y:S07]  /*106d0*/  LDSM.16.M88.4 R32, [R207+0x3800] ;  /* 0x00380000cf20783b */ /* 0x000eee0000000200 */
[----:B------:R-:W-:Y:S01]  /*106e0*/  HMMA.16816.F32.BF16 R108, R180, R24, R44 ;  /* 0x00000018b46c723c */ /* 0x000fe2000004182c */
[----:B------:R-:W-:Y:S07]  /*106f0*/  LDSM.16.M88.4 R24, [R202+0x6000] ;  /* 0x00600000ca18783b */ /* 0x000fee0000000200 */
[C---:B--2---:R-:W-:Y:S08]  /*10700*/  HMMA.16816.F32.BF16 R40, R184.reuse, R20, R40 ;  /* 0x00000014b828723c */ /* 0x044ff00000041828 */
[----:B------:R-:W-:Y:S01]  /*10710*/  HMMA.16816.F32.BF16 R44, R184, R22, R48 ;  /* 0x00000016b82c723c */ /* 0x000fe20000041830 */
[----:B------:R-:W-:Y:S07]  /*10720*/  LDSM.16.M88.4 R20, [R201+0x3800] ;  /* 0x00380000c914783b */ /* 0x000fee0000000200 */
[C---:B-----5:R-:W-:Y:S08]  /*10730*/  HMMA.16816.F32.BF16 R84, R180.reuse, R28, R64 ;  /* 0x0000001cb454723c */ /* 0x060ff00000041840 */
[----:B------:R-:W-:Y:S01]  /*10740*/  HMMA.16816.F32.BF16 R56, R180, R30, R56 ;  /* 0x0000001eb438723c */ /* 0x000fe20000041838 */
[----:B------:R-:W2:Y:S07]  /*10750*/  LDSM.16.M88.4 R28, [R202+0x5800] ;  /* 0x00580000ca1c783b */ /* 0x000eae0000000200 */
[C---:B-1----:R-:W-:Y:S08]  /*10760*/  HMMA.16816.F32.BF16 R64, R184.reuse, R16, R96 ;  /* 0x00000010b840723c */ /* 0x042ff00000041860 */
[C---:B------:R-:W-:Y:S08]  /*10770*/  HMMA.16816.F32.BF16 R92, R184.reuse, R18, R92 ;  /* 0x00000012b85c723c */ /* 0x040ff0000004185c */
[C---:B----4-:R-:W-:Y:S08]  /*10780*/  HMMA.16816.F32.BF16 R88, R184.reuse, R8, R88 ;  /* 0x00000008b858723c */ /* 0x050ff00000041858 */
[----:B------:R-:W-:Y:S01]  /*10790*/  HMMA.16816.F32.BF16 R96, R184, R10, R60 ;  /* 0x0000000ab860723c */ /* 0x000fe2000004183c */
[----:B------:R-:W-:Y:S07]  /*107a0*/  LDSM.16.M88.4 R60, [R207+0x5000] ;  /* 0x00500000cf3c783b */ /* 0x000fee0000000200 */
[C---:B---3--:R-:W-:Y:S01]  /*107b0*/  HMMA.16816.F32.BF16 R16, R188.reuse, R32, R40 ;  /* 0x00000020bc10723c */ /* 0x048fe20000041828 */
[----:B------:R-:W-:Y:S07]  /*107c0*/  LDSM.16.M88.4 R40, [R207+0x4800] ;  /* 0x00480000cf28783b */ /* 0x000fee0000000200 */
[----:B------:R-:W-:Y:S01]  /*107d0*/  HMMA.16816.F32.BF16 R8, R188, R34, R44 ;  /* 0x00000022bc08723c */ /* 0x000fe2000004182c */
[----:B------:R-:W1:Y:S07]  /*107e0*/  LDSM.16.M88.4 R32, [R207+0x4000] ;  /* 0x00400000cf20783b */ /* 0x000e6e0000000200 */
[C---:B------:R-:W-:Y:S08]  /*107f0*/  HMMA.16816.F32.BF16 R52, R184.reuse, R36, R52 ;  /* 0x00000024b834723c */ /* 0x040ff00000041834 */
[C---:B------:R-:W-:Y:S01]  /*10800*/  HMMA.16816.F32.BF16 R48, R184.reuse, R38, R104 ;  /* 0x00000026b830723c */ /* 0x040fe20000041868 */
[----:B------:R-:W3:Y:S07]  /*10810*/  LDSM.16.M88.4 R36, [R200+0x3800] ;  /* 0x00380000c824783b */ /* 0x000eee0000000200 */
[C---:B--2---:R-:W-:Y:S08]  /*10820*/  HMMA.16816.F32.BF16 R72, R184.reuse, R28, R72 ;  /* 0x0000001cb848723c */ /* 0x044ff00000041848 */
[----:B------:R-:W-:Y:S08]  /*10830*/  HMMA.16816.F32.BF16 R68, R184, R30, R68 ;  /* 0x0000001eb844723c */ /* 0x000ff00000041844 */
[C---:B------:R-:W-:Y:S08]  /*10840*/  HMMA.16816.F32.BF16 R28, R192.reuse, R20, R16 ;  /* 0x00000014c01c723c */ /* 0x040ff00000041810 */
[----:B------:R-:W-:Y:S01]  /*10850*/  HMMA.16816.F32.BF16 R8, R192, R22, R8 ;  /* 0x00000016c008723c */ /* 0x000fe20000041808 */
[----:B------:R-:W2:Y:S07]  /*10860*/  LDSM.16.M88.4 R20, [R201+0x4000] ;  /* 0x00400000c914783b */ /* 0x000eae0000000200 */
[C---:B------:R-:W-:Y:S08]  /*10870*/  HMMA.16816.F32.BF16 R100, R184.reuse, R24, R84 ;  /* 0x00000018b864723c */ /* 0x040ff00000041854 */
[----:B------:R-:W-:Y:S08]  /*10880*/  HMMA.16816.F32.BF16 R84, R184, R26, R56 ;  /* 0x0000001ab854723c */ /* 0x000ff00000041838 */
[C---:B-1----:R-:W-:Y:S01]  /*10890*/  HMMA.16816.F32.BF16 R24, R188.reuse, R34, R48 ;  /* 0x00000022bc18723c */ /* 0x042fe20000041830 */
[----:B------:R-:W-:Y:S07]  /*108a0*/  LDSM.16.M88.4 R48, [R201+0x5000] ;  /* 0x00500000c930783b */ /* 0x000fee0000000200 */
[----:B------:R-:W-:Y:S08]  /*108b0*/  HMMA.16816.F32.BF16 R16, R188, R32, R52 ;  /* 0x00000020bc10723c */ /* 0x000ff00000041834 */
[C---:B---3--:R-:W-:Y:S08]  /*108c0*/  HMMA.16816.F32.BF16 R28, R196.reuse, R36, R28 ;  /* 0x00000024c41c723c */ /* 0x048ff0000004181c */
[----:B------:R-:W-:Y:S01]  /*108d0*/  HMMA.16816.F32.BF16 R52, R196, R38, R8 ;  /* 0x00000026c434723c */ /* 0x000fe20000041808 */
[----:B------:R-:W1:Y:S07]  /*108e0*/  LDSM.16.M88.4 R36, [R200+0x4000] ;  /* 0x00400000c824783b */ /* 0x000e6e0000000200 */
[C---:B--2---:R-:W-:Y:S01]  /*108f0*/  HMMA.16816.F32.BF16 R8, R192.reuse, R22, R24 ;  /* 0x00000016c008723c */ /* 0x044fe20000041818 */
[----:B------:R-:W2:Y:S07]  /*10900*/  LDSM.16.M88.4 R24, [R201+0x4800] ;  /* 0x00480000c918783b */ /* 0x000eae0000000200 */
[----:B------:R-:W-:Y:S01]  /*10910*/  HMMA.16816.F32.BF16 R16, R192, R20, R16 ;  /* 0x00000014c010723c */ /* 0x000fe20000041810 */
[----:B------:R-:W-:Y:S01]  /*10920*/  FMUL.FTZ R2, R28, c[0x0][0x320] ;  /* 0x0000c8001c027a20 */ /* 0x000fe20000410000 */
[----:B------:R-:W3:Y:S03]  /*10930*/  LDSM.16.M88.4 R20, [R200+0x4800] ;  /* 0x00480000c814783b */ /* 0x000ee60000000200 */
[----:B------:R4:W1:Y:S03]  /*10940*/  MUFU.TANH R121, R2 ;  /* 0x0000000200797308 */ /* 0x0008660000002400 */
[C---:B------:R-:W-:Y:S08]  /*10950*/  HMMA.16816.F32.BF16 R56, R188.reuse, R40, R64 ;  /* 0x00000028bc38723c */ /* 0x040ff00000041840 */
[----:B------:R-:W-:Y:S01]  /*10960*/  HMMA.16816.F32.BF16 R32, R188, R42, R92 ;  /* 0x0000002abc20723c */ /* 0x000fe2000004185c */
[----:B----4-:R-:W-:-:S07]  /*10970*/  FMUL.FTZ R2, R29, c[0x0][0x320] ;  /* 0x0000c8001d027a20 */ /* 0x010fce0000410000 */
[----:B------:R-:W-:Y:S01]  /*10980*/  HMMA.16816.F32.BF16 R44, R188, R60, R88 ;  /* 0x0000003cbc2c723c */ /* 0x000fe20000041858 */
[----:B------:R4:W3:Y:S07]  /*10990*/  MUFU.TANH R118, R2 ;  /* 0x0000000200767308 */ /* 0x0008ee0000002400 */
[----:B-1----:R-:W-:Y:S08]  /*109a0*/  HMMA.16816.F32.BF16 R40, R196, R38, R8 ;  /* 0x00000026c428723c */ /* 0x002ff00000041808 */
[----:B--2---:R-:W-:Y:S01]  /*109b0*/  HMMA.16816.F32.BF16 R8, R192, R26, R32 ;  /* 0x0000001ac008723c */ /* 0x004fe20000041820 */
[----:B----4-:R-:W-:-:S04]  /*109c0*/  FMUL.FTZ R2, R30, c[0x0][0x320] ;  /* 0x0000c8001e027a20 */ /* 0x010fc80000410000 */
[----:B------:R1:W2:Y:S03]  /*109d0*/  MUFU.TANH R123, R2 ;  /* 0x00000002007b7308 */ /* 0x0002a60000002400 */
[----:B------:R-:W-:Y:S08]  /*109e0*/  HMMA.16816.F32.BF16 R32, R188, R62, R96 ;  /* 0x0000003ebc20723c */ /* 0x000ff00000041860 */
[----:B------:R-:W-:Y:S01]  /*109f0*/  HMMA.16816.F32.BF16 R44, R192, R48, R44 ;  /* 0x00000030c02c723c */ /* 0x000fe2000004182c */
[----:B-1----:R-:W-:-:S07]  /*10a00*/  FMUL.FTZ R2, R31, c[0x0][0x320] ;  /* 0x0000c8001f027a20 */ /* 0x002fce0000410000 */
[----:B------:R-:W-:Y:S01]  /*10a10*/  HMMA.16816.F32.BF16 R28, R196, R36, R16 ;  /* 0x00000024c41c723c */ /* 0x000fe20000041810 */
[----:B------:R1:W4:Y:S01]  /*10a20*/  MUFU.TANH R122, R2 ;  /* 0x00000002007a7308 */ /* 0x0003220000002400 */
[----:B------:R-:W5:Y:S06]  /*10a30*/  LDSM.16.M88.4 R36, [R207+0x5800] ;  /* 0x00580000cf24783b */ /* 0x000f6c0000000200 */
[----:B------:R-:W-:Y:S01]  /*10a40*/  HMMA.16816.F32.BF16 R16, R192, R24, R56 ;  /* 0x00000018c010723c */ /* 0x000fe20000041838 */
[----:B------:R-:W2:Y:S07]  /*10a50*/  LDSM.16.M88.4 R56, [R202+0x6800] ;  /* 0x00680000ca38783b */ /* 0x000eae0000000200 */
[----:B---3--:R-:W-:Y:S01]  /*10a60*/  HMMA.16816.F32.BF16 R8, R196, R22, R8 ;  /* 0x00000016c408723c */ /* 0x008fe20000041808 */
[----:B-1----:R-:W-:-:S04]  /*10a70*/  FMUL.FTZ R2, R52, c[0x0][0x320] ;  /* 0x0000c80034027a20 */ /* 0x002fc80000410000 */
[----:B------:R1:W3:Y:S11]  /*10a80*/  MUFU.TANH R116, R2 ;  /* 0x0000000200747308 */ /* 0x0002f60000002400 */
[----:B------:R-:W-:Y:S01]  /*10a90*/  HMMA.16816.F32.BF16 R24, R196, R20, R16 ;  /* 0x00000014c418723c */ /* 0x000fe20000041810 */
[----:B-1----:R-:W-:-:S07]  /*10aa0*/  FMUL.FTZ R2, R53, c[0x0][0x320] ;  /* 0x0000c80035027a20 */ /* 0x002fce0000410000 */
[----:B------:R-:W-:Y:S01]  /*10ab0*/  HMMA.16816.F32.BF16 R16, R192, R50, R32 ;  /* 0x00000032c010723c */ /* 0x000fe20000041820 */
[----:B------:R1:W1:Y:S01]  /*10ac0*/  MUFU.TANH R106, R2 ;  /* 0x00000002006a7308 */ /* 0x0002620000002400 */
[----:B------:R-:W-:Y:S06]  /*10ad0*/  LDSM.16.M88.4 R48, [R207+0x6800] ;  /* 0x00680000cf30783b */ /* 0x000fec0000000200 */
[----:B-----5:R-:W-:Y:S08]  /*10ae0*/  HMMA.16816.F32.BF16 R20, R188, R36, R72 ;  /* 0x00000024bc14723c */ /* 0x020ff00000041848 */
[----:B--2---:R-:W-:Y:S01]  /*10af0*/  HMMA.16816.F32.BF16 R64, R184, R56, R108 ;  /* 0x00000038b840723c */ /* 0x004fe2000004186c */
[----:B-1----:R-:W-:-:S04]  /*10b00*/  FMUL.FTZ R2, R54, c[0x0][0x320] ;  /* 0x0000c80036027a20 */ /* 0x002fc80000410000 */
[----:B------:R1:W2:Y:S03]  /*10b10*/  MUFU.TANH R119, R2 ;  /* 0x0000000200777308 */ /* 0x0002a60000002400 */
[----:B------:R-:W-:Y:S01]  /*10b20*/  HMMA.16816.F32.BF16 R60, R184, R58, R112 ;  /* 0x0000003ab83c723c */ /* 0x000fe20000041870 */
[----:B------:R-:W-:Y:S01]  /*10b30*/  LDSM.16.M88.4 R56, [R200+0x6000] ;  /* 0x00600000c838783b */ /* 0x000fe20000000200 */
[----:B-1----:R-:W-:-:S03]  /*10b40*/  FMUL.FTZ R2, R55, c[0x0][0x320] ;  /* 0x0000c80037027a20 */ /* 0x002fc60000410000 */
[----:B------:R-:W-:Y:S01]  /*10b50*/  LDSM.16.M88.4 R52, [R200+0x5800] ;  /* 0x00580000c834783b */ /* 0x000fe20000000200 */
        /* <DEDUP_REMOVED lines=8> */
[----:B------:R-:W1:Y:S04]  /*10be0*/  LDSM.16.M88.4 R28, [R200+0x5000] ;  /* 0x00500000c81c783b */ /* 0x000e680000000200 */
[----:B------:R5:W1:Y:S02]  /*10bf0*/  MUFU.TANH R107, R2 ;  /* 0x00000002006b7308 */ /* 0x000a640000002400 */
[----:B-----5:R-:W-:-:S06]  /*10c00*/  FMUL.FTZ R2, R40, c[0x0][0x320] ;  /* 0x0000c80028027a20 */ /* 0x020fcc0000410000 */
[----:B------:R5:W1:Y:S02]  /*10c10*/  MUFU.TANH R95, R2 ;  /* 0x00000002005f7308 */ /* 0x000a640000002400 */
[----:B-----5:R-:W-:Y:S01]  /*10c20*/  FMUL.FTZ R2, R41, c[0x0][0x320] ;  /* 0x0000c80029027a20 */ /* 0x020fe20000410000 */
[C---:B-1----:R-:W-:Y:S05]  /*10c30*/  HMMA.16816.F32.BF16 R32, R196.reuse, R28, R44 ;  /* 0x0000001cc420723c */ /* 0x042fea000004182c */
[----:B------:R1:W1:Y:S03]  /*10c40*/  MUFU.TANH R94, R2 ;  /* 0x00000002005e7308 */ /* 0x0002660000002400 */
[----:B------:R-:W-:Y:S01]  /*10c50*/  HMMA.16816.F32.BF16 R44, R196, R30, R16 ;  /* 0x0000001ec42c723c */ /* 0x000fe20000041810 */
[----:B------:R-:W-:Y:S01]  /*10c60*/  LDSM.16.M88.4 R28, [R207+0x6000] ;  /* 0x00600000cf1c783b */ /* 0x000fe20000000200 */
[----:B-1----:R-:W-:-:S04]  /*10c70*/  FMUL.FTZ R2, R42, c[0x0][0x320] ;  /* 0x0000c8002a027a20 */ /* 0x002fc80000410000 */
[----:B------:R1:W1:Y:S02]  /*10c80*/  MUFU.TANH R98, R2 ;  /* 0x0000000200627308 */ /* 0x0002640000002400 */
[----:B-1----:R-:W-:Y:S02]  /*10c90*/  FMUL.FTZ R2, R43, c[0x0][0x320] ;  /* 0x0000c8002b027a20 */ /* 0x002fe40000410000 */
[----:B------:R-:W1:Y:S04]  /*10ca0*/  LDSM.16.M88.4 R40, [R201+0x5800] ;  /* 0x00580000c928783b */ /* 0x000e680000000200 */
[----:B------:R5:W1:Y:S02]  /*10cb0*/  MUFU.TANH R99, R2 ;  /* 0x0000000200637308 */ /* 0x000a640000002400 */
[----:B-----5:R-:W-:-:S06]  /*10cc0*/  FMUL.FTZ R2, R24, c[0x0][0x320] ;  /* 0x0000c80018027a20 */ /* 0x020fcc0000410000 */
[----:B------:R5:W1:Y:S02]  /*10cd0*/  MUFU.TANH R91, R2 ;  /* 0x00000002005b7308 */ /* 0x000a640000002400 */
[----:B-----5:R-:W-:-:S06]  /*10ce0*/  FMUL.FTZ R2, R25, c[0x0][0x320] ;  /* 0x0000c80019027a20 */ /* 0x020fcc0000410000 */
[----:B------:R5:W1:Y:S02]  /*10cf0*/  MUFU.TANH R90, R2 ;  /* 0x00000002005a7308 */ /* 0x000a640000002400 */
[----:B-----5:R-:W-:-:S06]  /*10d00*/  FMUL.FTZ R2, R26, c[0x0][0x320] ;  /* 0x0000c8001a027a20 */ /* 0x020fcc0000410000 */
[----:B------:R5:W1:Y:S02]  /*10d10*/  MUFU.TANH R97, R2 ;  /* 0x0000000200617308 */ /* 0x000a640000002400 */
[----:B-----5:R-:W-:Y:S02]  /*10d20*/  FMUL.FTZ R2, R27, c[0x0][0x320] ;  /* 0x0000c8001b027a20 */ /* 0x020fe40000410000 */
[----:B------:R-:W-:Y:S01]  /*10d30*/  HMMA.16816.F32.BF16 R24, R188, R38, R68 ;  /* 0x00000026bc18723c */ /* 0x000fe20000041844 */
[----:B------:R-:W5:Y:S03]  /*10d40*/  LDSM.16.M88.4 R36, [R201+0x6000] ;  /* 0x00600000c924783b */ /* 0x000f660000000200 */
        /* <DEDUP_REMOVED lines=8> */
[C---:B------:R-:W-:Y:S04]  /*10dd0*/  HMMA.16816.F32.BF16 R8, R192.reuse, R40, R20 ;  /* 0x00000028c008723c */ /* 0x040fe80000041814 */
[----:B------:R1:W1:Y:S04]  /*10de0*/  MUFU.TANH R93, R2 ;  /* 0x00000002005d7308 */ /* 0x0002680000002400 */
[----:B------:R-:W-:Y:S08]  /*10df0*/  HMMA.16816.F32.BF16 R20, R192, R42, R24 ;  /* 0x0000002ac014723c */ /* 0x000ff00000041818 */
[----:B------:R-:W-:Y:S01]  /*10e00*/  HMMA.16816.F32.BF16 R24, R188, R30, R84 ;  /* 0x0000001ebc18723c */ /* 0x000fe20000041854 */
[----:B-1----:R-:W-:-:S04]  /*10e10*/  FMUL.FTZ R2, R32, c[0x0][0x320] ;  /* 0x0000c80020027a20 */ /* 0x002fc80000410000 */
[----:B------:R1:W1:Y:S03]  /*10e20*/  MUFU.TANH R71, R2 ;  /* 0x0000000200477308 */ /* 0x0002660000002400 */
[----:B------:R-:W-:Y:S08]  /*10e30*/  HMMA.16816.F32.BF16 R16, R196, R52, R8 ;  /* 0x00000034c410723c */ /* 0x000ff00000041808 */
[----:B------:R-:W-:Y:S01]  /*10e40*/  HMMA.16816.F32.BF16 R8, R188, R28, R100 ;  /* 0x0000001cbc08723c */ /* 0x000fe20000041864 */
[----:B-1----:R-:W-:-:S07]  /*10e50*/  FMUL.FTZ R2, R33, c[0x0][0x320] ;  /* 0x0000c80021027a20 */ /* 0x002fce0000410000 */
[----:B------:R-:W-:Y:S01]  /*10e60*/  HMMA.16816.F32.BF16 R40, R196, R54, R20 ;  /* 0x00000036c428723c */ /* 0x000fe20000041814 */
[----:B------:R1:W1:Y:S07]  /*10e70*/  MUFU.TANH R70, R2 ;  /* 0x0000000200467308 */ /* 0x00026e0000002400 */
[----:B------:R-:W-:Y:S08]  /*10e80*/  HMMA.16816.F32.BF16 R28, R188, R48, R64 ;  /* 0x00000030bc1c723c */ /* 0x000ff00000041840 */
[----:B-----5:R-:W-:Y:S01]  /*10e90*/  HMMA.16816.F32.BF16 R8, R192, R36, R8 ;  /* 0x00000024c008723c */ /* 0x020fe20000041808 */
[----:B-1----:R-:W-:-:S04]  /*10ea0*/  FMUL.FTZ R2, R34, c[0x0][0x320] ;  /* 0x0000c80022027a20 */ /* 0x002fc80000410000 */
[----:B------:R1:W1:Y:S03]  /*10eb0*/  MUFU.TANH R88, R2 ;  /* 0x0000000200587308 */ /* 0x0002660000002400 */
[----:B------:R-:W-:Y:S01]  /*10ec0*/  HMMA.16816.F32.BF16 R20, R192, R38, R24 ;  /* 0x00000026c014723c */ /* 0x000fe20000041818 */
[----:B-1----:R-:W-:Y:S02]  /*10ed0*/  FMUL.FTZ R2, R35, c[0x0][0x320] ;  /* 0x0000c80023027a20 */ /* 0x002fe40000410000 */
[----:B------:R-:W-:Y:S02]  /*10ee0*/  LDSM.16.M88.4 R32, [R200+0x6800] ;  /* 0x00680000c820783b */ /* 0x000fe40000000200 */
[----:B------:R1:W1:Y:S11]  /*10ef0*/  MUFU.TANH R89, R2 ;  /* 0x0000000200597308 */ /* 0x0002760000002400 */
[----:B------:R-:W-:Y:S08]  /*10f00*/  @!UPT UIADD3 URZ, URZ, URZ, URZ ;  /* 0x0000003f3f3ff290 */ /* 0x000ff0000fffe03f */
        /* <DEDUP_REMOVED lines=8> */
[----:B------:R-:W1:Y:S01]  /*10f90*/  LDSM.16.M88.4 R44, [R201+0x6800] ;  /* 0x00680000c92c783b */ /* 0x000e620000000200 */
[----:B------:R-:W-:-:S04]  /*10fa0*/  DEPBAR.LE SB0, 0x0 ;  /* 0x000080000000791a */ /* 0x000fc80000000000 */
[----:B------:R5:W1:Y:S02]  /*10fb0*/  MUFU.TANH R85, R2 ;  /* 0x0000000200557308 */ /* 0x000a640000002400 */
[----:B-----5:R-:W-:-:S06]  /*10fc0*/  FMUL.FTZ R2, R16, c[0x0][0x320] ;  /* 0x0000c80010027a20 */ /* 0x020fcc0000410000 */
[----:B------:R5:W2:Y:S01]  /*10fd0*/  MUFU.TANH R55, R2 ;  /* 0x0000000200377308 */ /* 0x000aa20000002400 */
[----:B-1----:R-:W-:Y:S01]  /*10fe0*/  HMMA.16816.F32.BF16 R24, R192, R44, R28 ;  /* 0x0000002cc018723c */ /* 0x002fe2000004181c */
[----:B-----5:R-:W-:-:S06]  /*10ff0*/  FMUL.FTZ R2, R17, c[0x0][0x320] ;  /* 0x0000c80011027a20 */ /* 0x020fcc0000410000 */
[----:B------:R1:W1:Y:S02]  /*11000*/  MUFU.TANH R54, R2 ;  /* 0x0000000200367308 */ /* 0x0002640000002400 */
        /* <DEDUP_REMOVED lines=54> */
[----:B------:R-:W3:Y:S01]  /*11370*/  LDL.64 R128, [R1+0x30] ;  /* 0x0000300001807983 */ /* 0x000ee20000100a00 */
[----:B------:R-:W-:-:S03]  /*11380*/  IMAD.MOV.U32 R4, RZ, RZ, c[0x0][0x2b8] ;  /* 0x0000ae00ff047624 */ /* 0x000fc600078e00ff */
[----:B------:R-:W4:Y:S02]  /*11390*/  LDL R6, [R1+0x38] ;  /* 0x0000380001067983 */ /* 0x000f240000100800 */
[----:B------:R-:W-:Y:S01]  /*113a0*/  ISETP.NE.AND P1, PT, R4, 0x1, PT ;  /* 0x000000010400780c */ /* 0x000fe20003f25270 */
[----:B------:R-:W-:Y:S01]  /*113b0*/  IMAD.MOV.U32 R236, RZ, RZ, RZ ;  /* 0x000000ffffec7224 */ /* 0x000fe200078e00ff */
[----:B------:R-:W5:Y:S04]  /*113c0*/  LDL.64 R10, [R1+0x28] ;  /* 0x00002800010a7983 */ /* 0x000f680000100a00 */
[----:B------:R-:W3:Y:S01]  /*113d0*/  LDL R8, [R1+0x24] ;  /* 0x0000240001087983 */ /* 0x000ee20000100800 */
[----:B--2---:R-:W-:-:S04]  /*113e0*/  IADD3 R3, R0, R125, R3 ;  /* 0x0000007d00037210 */ /* 0x004fc80007ffe003 */
[----:B------:R-:W-:-:S05]  /*113f0*/  IADD3 R3, R3, -0x70, RZ ;  /* 0xffffff9003037810 */ /* 0x000fca0007ffe0ff */
[----:B------:R-:W-:-:S04]  /*11400*/  @P1 IMAD.HI.U32 R4, R3, c[0x0][0x2bc], RZ ;  /* 0x0000af0003041a27 */ /* 0x000fc800078e00ff */
[----:B-1----:R-:W-:Y:S01]  /*11410*/  IMAD.MOV.U32 R2, RZ, RZ, R3 ;  /* 0x000000ffff027224 */ /* 0x002fe200078e0003 */
        /* <DEDUP_REMOVED lines=23> */
.L_x_1729:
[----:B------:R-:W-:Y:S05]  /*11590*/  BRA.DIV ~URZ, `(.L_x_1615) ;  /* 0x0000f9527f007947 */ /* 0x000fea000b800000 */
[----:B------:R3:W4:Y:S02]  /*115a0*/  SHFL.IDX PT, R2, R5, RZ, 0x181f ;  /* 0x00181fff05027589 */ /* 0x00072400000e0000 */
.L_x_1730:
[----:B------:R-:W-:Y:S01]  /*115b0*/  ISETP.GE.AND P0, PT, R237, 0x1, PT ;  /* 0x00000001ed00780c */ /* 0x000fe20003f06270 */
[----:B------:R-:W-:-:S12]  /*115c0*/  BSSY B0, `(.L_x_1616) ;  /* 0x000000d000007945 */ /* 0x000fd80003800000 */
[----:B------:R-:W-:Y:S05]  /*115d0*/  @!P0 BRA `(.L_x_1617) ;  /* 0x000000b000008947 */ /* 0x000fea0003800000 */
[----:B------:R-:W-:Y:S02]  /*115e0*/  ISETP.GE.AND P1, PT, R76, c[0x0][0x1d4], PT ;  /* 0x000075004c007a0c */ /* 0x000fe40003f26270 */
        /* <DEDUP_REMOVED lines=10> */
.L_x_1617:
[----:B------:R-:W-:Y:S05]  /*11690*/  BSYNC B0 ;  /* 0x0000000000007941 */ /* 0x000fea0003800000 */
.L_x_1616:
[----:B------:R-:W-:Y:S05]  /*116a0*/  BRA.DIV ~URZ, `(.L_x_1618) ;  /* 0x0000f8b27f007947 */ /* 0x000fea000b800000 */
[----:B--2---:R2:W1:Y:S04]  /*116b0*/  SHFL.IDX PT, R6, R4, 0x1, 0x181f ;  /* 0x00381f0004067f89 */ /* 0x00446800000e0000 */
[----:B----4-:R2:W4:Y:S02]  /*116c0*/  SHFL.IDX PT, R2, R5, 0x1, 0x181f ;  /* 0x00381f0005027f89 */ /* 0x01052400000e0000 */
.L_x_1731:
[----:B------:R-:W-:Y:S01]  /*116d0*/  ISETP.GE.AND P0, PT, R237, 0x21, PT ;  /* 0x00000021ed00780c */ /* 0x000fe20003f06270 */
[----:B------:R-:W-:-:S12]  /*116e0*/  BSSY B0, `(.L_x_1619) ;  /* 0x000000d000007945 */ /* 0x000fd80003800000 */
[----:B------:R-:W-:Y:S05]  /*116f0*/  @!P0 BRA `(.L_x_1620) ;  /* 0x000000b000008947 */ /* 0x000fea0003800000 */
[----:B------:R-:W-:Y:S02]  /*11700*/  ISETP.GE.AND P1, PT, R76, c[0x0][0x1d4], PT ;  /* 0x000075004c007a0c */ /* 0x000fe40003f26270 */
        /* <DEDUP_REMOVED lines=10> */
.L_x_1620:
[----:B------:R-:W-:Y:S05]  /*117b0*/  BSYNC B0 ;  /* 0x0000000000007941 */ /* 0x000fea0003800000 */
.L_x_1619:
[----:B------:R-:W-:Y:S05]  /*117c0*/  BRA.DIV ~URZ, `(.L_x_1621) ;  /* 0x0000f8627f007947 */ /* 0x000fea000b800000 */
[----:B-1----:R1:W2:Y:S02]  /*117d0*/  SHFL.IDX PT, R6, R4, 0x2, 0x181f ;  /* 0x00581f0004067f89 */ /* 0x0022a400000e0000 */
.L_x_1732:
[----:B------:R-:W-:Y:S05]  /*117e0*/  BRA.DIV ~URZ, `(.L_x_1622) ;  /* 0x0000f8b27f007947 */ /* 0x000fea000b800000 */
[----:B----4-:R4:W1:Y:S02]  /*117f0*/  SHFL.IDX PT, R2, R5, 0x2, 0x181f ;  /* 0x00581f0005027f89 */ /* 0x01086400000e0000 */
.L_x_1733:
[----:B------:R-:W-:Y:S01]  /*11800*/  ISETP.GE.AND P0, PT, R237, 0x41, PT ;  /* 0x00000041ed00780c */ /* 0x000fe20003f06270 */
[----:B------:R-:W-:-:S12]  /*11810*/  BSSY B0, `(.L_x_1623) ;  /* 0x000000d000007945 */ /* 0x000fd80003800000 */
[----:B------:R-:W-:Y:S05]  /*11820*/  @!P0 BRA `(.L_x_1624) ;  /* 0x000000b000008947 */ /* 0x000fea0003800000 */
[----:B------:R-:W-:Y:S02]  /*11830*/  ISETP.GE.AND P1, PT, R76, c[0x0][0x1d4], PT ;  /* 0x000075004c007a0c */ /* 0x000fe40003f26270 */
        /* <DEDUP_REMOVED lines=10> */
.L_x_1624:
[----:B------:R-:W-:Y:S05]  /*118e0*/  BSYNC B0 ;  /* 0x0000000000007941 */ /* 0x000fea0003800000 */
.L_x_1623:
[----:B------:R-:W-:Y:S05]  /*118f0*/  BRA.DIV ~URZ, `(.L_x_1625) ;  /* 0x0000f8127f007947 */ /* 0x000fea000b800000 */
[----:B--2---:R2:W3:Y:S04]  /*11900*/  SHFL.IDX PT, R6, R4, 0x3, 0x181f ;  /* 0x00781f0004067f89 */ /* 0x0044e800000e0000 */
[----:B-1----:R2:W1:Y:S02]  /*11910*/  SHFL.IDX PT, R2, R5, 0x3, 0x181f ;  /* 0x00781f0005027f89 */ /* 0x00246400000e0000 */
.L_x_1734:
[----:B------:R-:W-:-:S13]  /*11920*/  ISETP.GE.AND P0, PT, R237, 0x61, PT ;  /* 0x00000061ed00780c */ /* 0x000fda0003f06270 */
[----:B------:R-:W-:Y:S05]  /*11930*/  @!P0 BRA `(.L_x_1613) ;  /* 0x000000b000008947 */ /* 0x000fea0003800000 */
[----:B------:R-:W-:Y:S02]  /*11940*/  ISETP.GE.AND P1, PT, R76, c[0x0][0x1d4], PT ;  /* 0x000075004c007a0c */ /* 0x000fe40003f26270 */
[----:B------:R-:W-:Y:S02]  /*11950*/  ISETP.GE.AND P0, PT, R226, c[0x0][0x1d4], PT ;  /* 0x00007500e2007a0c */ /* 0x000fe40003f06270 */
[C---:B-12---:R-:W-:Y:S02]  /*11960*/  IADD3 R4, P3, R2.reuse, R230, RZ ;  /* 0x000000e602047210 */ /* 0x046fe40007f7e0ff */
[----:B------:R-:W-:-:S03]  /*11970*/  IADD3 R2, P2, R2, R233, RZ ;  /* 0x000000e902027210 */ /* 0x000fc60007f5e0ff */
[C---:B---34-:R-:W-:Y:S02]  /*11980*/  IMAD.X R5, R6.reuse, 0x1, R231, P3 ;  /* 0x0000000106057824 */ /* 0x058fe400018e06e7 */
[----:B------:R-:W-:-:S03]  /*11990*/  IMAD.X R3, R6, 0x1, R232, P2 ;  /* 0x0000000106037824 */ /* 0x000fc600010e06e8 */
[----:B------:R-:W-:Y:S01]  /*119a0*/  @!PT LDS RZ, [RZ] ;  /* 0x00000000fffff984 */ /* 0x000fe20000000800 */
[----:B------:R-:W-:Y:S01]  /*119b0*/  @!PT LDS RZ, [RZ] ;  /* 0x00000000fffff984 */ /* 0x000fe20000000800 */
[----:B------:R-:W-:Y:S01]  /*119c0*/  @!PT LDS RZ, [RZ] ;  /* 0x00000000fffff984 */ /* 0x000fe20000000800 */
[----:B------:R1:W-:Y:S04]  /*119d0*/  LDGSTS.E.BYPASS.LTC128B.128 [R229+0xb100], [R4.64], !P1 ;  /* 0x0b10000004e57fae */ /* 0x0003e8000c901d48 */
[----:B------:R1:W-:Y:S02]  /*119e0*/  LDGSTS.E.BYPASS.LTC128B.128 [R229+0xe900], [R2.64], !P0 ;  /* 0x0e90000002e57fae */ /* 0x0003e4000c101d48 */
.L_x_1613:
[----:B--234-:R-:W-:Y:S05]  /*119f0*/  BSYNC B1 ;  /* 0x0000000000017941 */ /* 0x01cfea0003800000 */
.L_x_1612:
[----:B-1----:R-:W2:Y:S01]  /*11a00*/  LDL R3, [R1+0x40] ;  /* 0x0000400001037983 */ /* 0x002ea20000100800 */
[----:B------:R-:W-:-:S03]  /*11a10*/  IMAD.MOV.U32 R4, RZ, RZ, c[0x0][0x2c4] ;  /* 0x0000b100ff047624 */ /* 0x000fc600078e00ff */
[----:B------:R-:W2:Y:S04]  /*11a20*/  LDL R2, [R1+0x64] ;  /* 0x0000640001027983 */ /* 0x000ea80000100800 */
[----:B------:R-:W3:Y:S04]  /*11a30*/  LDL R6, [R1+0x60] ;  /* 0x0000600001067983 */ /* 0x000ee80000100800 */
[----:B------:R-:W4:Y:S01]  /*11a40*/  LDL R5, [R1+0x44] ;  /* 0x0000440001057983 */ /* 0x000f220000100800 */
[----:B------:R-:W-:-:S03]  /*11a50*/  ISETP.NE.AND P0, PT, R4, 0x1, PT ;  /* 0x000000010400780c */ /* 0x000fc60003f05270 */
[----:B------:R-:W0:Y:S01]  /*11a60*/  LDGDEPBAR ;  /* 0x00000000000079af */ /* 0x000e220000000000 */
[----:B--2---:R-:W-:-:S09]  /*11a70*/  IADD3 R2, R2, R3, RZ ;  /* 0x0000000302027210 */ /* 0x004fd20007ffe0ff */
[----:B------:R-:W-:-:S04]  /*11a80*/  @P0 IMAD.HI.U32 R3, R2, c[0x0][0x2c8], RZ ;  /* 0x0000b20002030a27 */ /* 0x000fc800078e00ff */
[----:B------:R-:W-:Y:S01]  /*11a90*/  IMAD.MOV.U32 R4, RZ, RZ, R2 ;  /* 0x000000ffff047224 */ /* 0x000fe200078e0002 */
[C---:B---3--:R-:W-:Y:S02]  /*11aa0*/  IADD3 R2, -R6.reuse, 0x1, R124 ;  /* 0x0000000106027810 */ /* 0x048fe40007ffe17c */
[----:B------:R-:W-:Y:S02]  /*11ab0*/  @P0 SHF.R.U32.HI R4, RZ, c[0x0][0x2cc], R3 ;  /* 0x0000b300ff040a19 */ /* 0x000fe40000011603 */
[----:B------:R-:W-:Y:S01]  /*11ac0*/  IADD3 R6, -R6, R124, RZ ;  /* 0x0000007c06067210 */ /* 0x000fe20007ffe1ff */
[----:B----4-:R-:W-:Y:S01]  /*11ad0*/  IMAD.IADD R5, R2, 0x1, -R5 ;  /* 0x0000000102057824 */ /* 0x010fe200078e0a05 */
[----:B------:R-:W-:Y:S05]  /*11ae0*/  BRA.DIV ~URZ, `(.L_x_1626) ;  /* 0x0000f6f27f007947 */ /* 0x000fea000b800000 */
[----:B------:R1:W2:Y:S02]  /*11af0*/  SHFL.IDX PT, R2, R4, RZ, 0x1c1f ;  /* 0x001c1fff04027589 */ /* 0x0002a400000e0000 */
.L_x_1735:
[----:B--2---:R-:W-:-:S05]  /*11b00*/  IMAD.IADD R2, R5, 0x1, R2 ;  /* 0x0000000105027824 */ /* 0x004fca00078e0202 */
[----:B------:R-:W-:-:S04]  /*11b10*/  IMNMX R2, R6, R2, PT ;  /* 0x0000000206027217 */ /* 0x000fc80003800200 */
[C---:B------:R-:W-:Y:S02]  /*11b20*/  ISETP.GT.AND P0, PT, R2.reuse, RZ, PT ;  /* 0x000000ff0200720c */ /* 0x040fe40003f04270 */
[C---:B------:R-:W-:Y:S02]  /*11b30*/  ISETP.GT.AND P1, PT, R2.reuse, 0x1, PT ;  /* 0x000000010200780c */ /* 0x040fe40003f24270 */
[----:B------:R-:W-:Y:S02]  /*11b40*/  FSEL R9, R121, -INF , P0 ;  /* 0xff80000079097808 */ /* 0x000fe40000000000 */
[----:B------:R-:W-:Y:S02]  /*11b50*/  ISETP.GT.AND P0, PT, R2, 0x10, PT ;  /* 0x000000100200780c */ /* 0x000fe40003f04270 */
[----:B------:R-:W-:Y:S02]  /*11b60*/  FSEL R10, R118, -INF , P1 ;  /* 0xff800000760a7808 */ /* 0x000fe40000800000 */
[----:B------:R-:W-:-:S02]  /*11b70*/  FSEL R21, R105, -INF , P0 ;  /* 0xff80000069157808 */ /* 0x000fc40000000000 */
[C---:B------:R-:W-:Y:S02]  /*11b80*/  ISETP.GT.AND P2, PT, R2.reuse, 0x8, PT ;  /* 0x000000080200780c */ /* 0x040fe40003f44270 */
        /* <DEDUP_REMOVED lines=8> */
[----:B------:R-:W-:Y:S02]  /*11c10*/  FSEL R39, R91, -INF , P0 ;  /* 0xff8000005b277808 */ /* 0x000fe40000000000 */
[C---:B------:R-:W-:Y:S02]  /*11c20*/  ISETP.GT.AND P2, PT, R2.reuse, 0x18, PT ;  /* 0x000000180200780c */ /* 0x040fe40003f44270 */
[----:B------:R-:W-:-:S02]  /*11c30*/  ISETP.GT.AND P1, PT, R2, 0x21, PT ;  /* 0x000000210200780c */ /* 0x000fc40003f24270 */
[C---:B------:R-:W-:Y:S02]  /*11c40*/  ISETP.GT.AND P3, PT, R2.reuse, 0x28, PT ;  /* 0x000000280200780c */ /* 0x040fe40003f64270 */
[C---:B------:R-:W-:Y:S02]  /*11c50*/  ISETP.GT.AND P4, PT, R2.reuse, 0x29, PT ;  /* 0x000000290200780c */ /* 0x040fe40003f84270 */
[----:B------:R-:W-:Y:S02]  /*11c60*/  ISETP.GT.AND P0, PT, R2, 0x30, PT ;  /* 0x000000300200780c */ /* 0x000fe40003f04270 */
[----:B------:R-:W-:Y:S02]  /*11c70*/  FSEL R23, R95, -INF , P2 ;  /* 0xff8000005f177808 */ /* 0x000fe40001000000 */
        /* <DEDUP_REMOVED lines=53> */
[----:B-1----:R-:W-:Y:S02]  /*11fd0*/  FMNMX.FTZ R4, R8, R15, !PT ;  /* 0x0000000f08047209 */ /* 0x002fe40007810000 */
        /* <DEDUP_REMOVED lines=93> */
[----:B------:R-:W1:Y:S02]  /*125b0*/  SHFL.BFLY PT, R4, R2, 0x2, 0x1f ;  /* 0x0c401f0002047f89 */ /* 0x000e6400000e0000 */
[----:B------:R-:W-:-:S05]  /*125c0*/  FMNMX.FTZ R3, R45, R3, !PT ;  /* 0x000000032d037209 */ /* 0x000fca0007810000 */
[----:B------:R-:W2:Y:S01]  /*125d0*/  SHFL.BFLY PT, R5, R3, 0x2, 0x1f ;  /* 0x0c401f0003057f89 */ /* 0x000ea200000e0000 */
[----:B-1----:R-:W-:-:S05]  /*125e0*/  FMNMX.FTZ R2, R4, R2, !PT ;  /* 0x0000000204027209 */ /* 0x002fca0007810000 */
[----:B------:R-:W1:Y:S01]  /*125f0*/  SHFL.BFLY PT, R6, R2, 0x1, 0x1f ;  /* 0x0c201f0002067f89 */ /* 0x000e6200000e0000 */
[----:B--2---:R-:W-:-:S05]  /*12600*/  FMNMX.FTZ R5, R3, R5, !PT ;  /* 0x0000000503057209 */ /* 0x004fca0007810000 */
[----:B------:R2:W3:Y:S01]  /*12610*/  SHFL.BFLY PT, R4, R5, 0x1, 0x1f ;  /* 0x0c201f0005047f89 */ /* 0x0004e200000e0000 */
[----:B-1----:R-:W-:-:S05]  /*12620*/  FMNMX.FTZ R6, R2, R6, !PT ;  /* 0x0000000602067209 */ /* 0x002fca0007810000 */
.L_x_1736:
[C---:B------:R-:W-:Y:S01]  /*12630*/  FMUL.FTZ R3, R6.reuse, c[0x0][0x2d0] ;  /* 0x0000b40006037a20 */ /* 0x040fe20000410000 */
[----:B------:R-:W-:Y:S01]  /*12640*/  FSETP.NEU.FTZ.AND P0, PT, R6, -INF , PT ;  /* 0xff8000000600780b */ /* 0x000fe20003f1d000 */
[----:B------:R-:W-:Y:S01]  /*12650*/  WARPSYNC 0xffffffff ;  /* 0xffffffff00007948 */ /* 0x000fe20003800000 */
[----:B--23--:R-:W-:Y:S01]  /*12660*/  FMNMX.FTZ R5, R4, R5, !PT ;  /* 0x0000000504057209 */ /* 0x00cfe20007810000 */
[----:B------:R-:W2:Y:S01]  /*12670*/  LDL R149, [R1+0x40] ;  /* 0x0000400001957983 */ /* 0x000ea20000100800 */
[----:B------:R-:W-:Y:S02]  /*12680*/  FSEL R3, R3, RZ, P0 ;  /* 0x000000ff03037208 */ /* 0x000fe40000000000 */
[----:B------:R-:W-:Y:S01]  /*12690*/  FSETP.NEU.FTZ.AND P0, PT, R5, -INF , PT ;  /* 0xff8000000500780b */ /* 0x000fe20003f1d000 */
[----:B------:R-:W3:Y:S02]  /*126a0*/  LDL R148, [R1+0x44] ;  /* 0x0000440001947983 */ /* 0x000ee40000100800 */
        /* <DEDUP_REMOVED lines=10> */
[--C-:B------:R-:W-:Y:S02]  /*12750*/  FFMA.FTZ R70, R70, c[0x0][0x2d0], -R3.reuse ;  /* 0x0000b40046467a23 */ /* 0x100fe40000010803 */
[--C-:B------:R-:W-:Y:S02]  /*12760*/  FFMA.FTZ R68, R68, c[0x0][0x2d0], -R3.reuse ;  /* 0x0000b40044447a23 */ /* 0x100fe40000010803 */
[----:B-1----:R-:W-:-:S04]  /*12770*/  FFMA.FTZ R2, R10, c[0x0][0x2d0], -R3 ;  /* 0x0000b4000a027a23 */ /* 0x002fc80000010803 */
[----:B------:R1:W5:Y:S01]  /*12780*/  MUFU.EX2 R86, R2 ;  /* 0x0000000200567308 */ /* 0x0003620000000800 */
[----:B----4-:R-:W-:-:S07]  /*12790*/  FFMA.FTZ R4, R26, c[0x0][0x2d0], -R3 ;  /* 0x0000b4001a047a23 */ /* 0x010fce0000010803 */
[----:B------:R-:W4:Y:S01]  /*127a0*/  MUFU.EX2 R96, R4 ;  /* 0x0000000400607308 */ /* 0x000f220000000800 */
[----:B-1----:R-:W-:Y:S01]  /*127b0*/  FFMA.FTZ R2, R11, c[0x0][0x2d0], -R3 ;  /* 0x0000b4000b027a23 */ /* 0x002fe20000010803 */
[----:B-----5:R-:W-:-:S06]  /*127c0*/  F2FP.BF16.PACK_AB R32, R86, R87 ;  /* 0x000000575620723e */ /* 0x020fcc00000010ff */
[----:B------:R1:W-:Y:S01]  /*127d0*/  MUFU.EX2 R89, R2 ;  /* 0x0000000200597308 */ /* 0x0003e20000000800 */
[----:B----4-:R-:W-:Y:S01]  /*127e0*/  F2FP.BF16.PACK_AB R30, R96, R94 ;  /* 0x0000005e601e723e */ /* 0x010fe200000010ff */
[----:B-1----:R-:W-:-:S06]  /*127f0*/  FFMA.FTZ R2, R20, c[0x0][0x2d0], -R3 ;  /* 0x0000b40014027a23 */ /* 0x002fcc0000010803 */
[----:B------:R1:W4:Y:S02]  /*12800*/  MUFU.EX2 R88, R2 ;  /* 0x0000000200587308 */ /* 0x0003240000000800 */
[----:B-1----:R-:W-:Y:S01]  /*12810*/  FFMA.FTZ R2, R21, c[0x0][0x2d0], -R3 ;  /* 0x0000b40015027a23 */ /* 0x002fe20000010803 */
[----:B----4-:R-:W-:-:S05]  /*12820*/  F2FP.BF16.PACK_AB R34, R88, R89 ;  /* 0x000000595822723e */ /* 0x010fca00000010ff */
[----:B------:R1:W-:Y:S02]  /*12830*/  MUFU.EX2 R91, R2 ;  /* 0x00000002005b7308 */ /* 0x0003e40000000800 */
[----:B-1----:R-:W-:Y:S02]  /*12840*/  FFMA.FTZ R2, R22, c[0x0][0x2d0], -R3 ;  /* 0x0000b40016027a23 */ /* 0x002fe40000010803 */
[----:B------:R-:W-:Y:S04]  /*12850*/  LDSM.16.MT88.4 R20, [R203+0x800] ;  /* 0x00080000cb14783b */ /* 0x000fe80000004200 */
[----:B------:R1:W4:Y:S02]  /*12860*/  MUFU.EX2 R92, R2 ;  /* 0x00000002005c7308 */ /* 0x0003240000000800 */
[----:B-1----:R-:W-:Y:S01]  /*12870*/  FMUL.FTZ R2, R5, c[0x0][0x2d0] ;  /* 0x0000b40005027a20 */ /* 0x002fe20000410000 */
[----:B----4-:R-:W-:-:S04]  /*12880*/  F2FP.BF16.PACK_AB R28, R92, R91 ;  /* 0x0000005b5c1c723e */ /* 0x010fc800000010ff */
[----:B------:R-:W-:-:S05]  /*12890*/  FSEL R2, R2, RZ, P0 ;  /* 0x000000ff02027208 */ /* 0x000fca0000000000 */
[--C-:B------:R-:W-:Y:S02]  /*128a0*/  FFMA.FTZ R4, R8, c[0x0][0x2d0], -R2.reuse ;  /* 0x0000b40008047a23 */ /* 0x100fe40000010802 */
[----:B------:R-:W1:Y:S01]  /*128b0*/  LDSM.16.MT88.4 R8, [R203] ;  /* 0x00000000cb08783b */ /* 0x000e620000004200 */
[--C-:B------:R-:W-:Y:S01]  /*128c0*/  FFMA.FTZ R64, R64, c[0x0][0x2d0], -R2.reuse ;  /* 0x0000b40040407a23 */ /* 0x100fe20000010802 */
[----:B------:R4:W-:Y:S01]  /*128d0*/  MUFU.EX2 R84, R4 ;  /* 0x0000000400547308 */ /* 0x0009e20000000800 */
[--C-:B------:R-:W-:Y:S02]  /*128e0*/  FFMA.FTZ R63, R63, c[0x0][0x2d0], -R2.reuse ;  /* 0x0000b4003f3f7a23 */ /* 0x100fe40000010802 */
[--C-:B------:R-:W-:Y:S02]  /*128f0*/  FFMA.FTZ R62, R62, c[0x0][0x2d0], -R2.reuse ;  /* 0x0000b4003e3e7a23 */ /* 0x100fe40000010802 */
[--C-:B------:R-:W-:Y:S02]  /*12900*/  FFMA.FTZ R61, R61, c[0x0][0x2d0], -R2.reuse ;  /* 0x0000b4003d3d7a23 */ /* 0x100fe40000010802 */
[----:B------:R-:W-:-:S02]  /*12910*/  FFMA.FTZ R60, R60, c[0x0][0x2d0], -R2 ;  /* 0x0000b4003c3c7a23 */ /* 0x000fc40000010802 */
[--C-:B------:R-:W-:Y:S02]  /*12920*/  FFMA.FTZ R58, R58, c[0x0][0x2d0], -R2.reuse ;  /* 0x0000b4003a3a7a23 */ /* 0x100fe40000010802 */
[--C-:B------:R-:W-:Y:S02]  /*12930*/  FFMA.FTZ R59, R59, c[0x0][0x2d0], -R2.reuse ;  /* 0x0000b4003b3b7a23 */ /* 0x100fe40000010802 */
[--C-:B------:R-:W-:Y:S02]  /*12940*/  FFMA.FTZ R57, R57, c[0x0][0x2d0], -R2.reuse ;  /* 0x0000b40039397a23 */ /* 0x100fe40000010802 */
[--C-:B------:R-:W-:Y:S02]  /*12950*/  FFMA.FTZ R56, R56, c[0x0][0x2d0], -R2.reuse ;  /* 0x0000b40038387a23 */ /* 0x100fe40000010802 */
[--C-:B----4-:R-:W-:Y:S02]  /*12960*/  FFMA.FTZ R4, R15, c[0x0][0x2d0], -R2.reuse ;  /* 0x0000b4000f047a23 */ /* 0x110fe40000010802 */
[----:B------:R-:W-:-:S02]  /*12970*/  FFMA.FTZ R55, R55, c[0x0][0x2d0], -R2 ;  /* 0x0000b40037377a23 */ /* 0x000fc40000010802 */
[----:B------:R4:W5:Y:S01]  /*12980*/  MUFU.EX2 R80, R4 ;  /* 0x0000000400507308 */ /* 0x0009620000000800 */
[--C-:B------:R-:W-:Y:S02]  /*12990*/  FFMA.FTZ R54, R54, c[0x0][0x2d0], -R2.reuse ;  /* 0x0000b40036367a23 */ /* 0x100fe40000010802 */
[--C-:B------:R-:W-:Y:S02]  /*129a0*/  FFMA.FTZ R53, R53, c[0x0][0x2d0], -R2.reuse ;  /* 0x0000b40035357a23 */ /* 0x100fe40000010802 */
[--C-:B------:R-:W-:Y:S02]  /*129b0*/  FFMA.FTZ R52, R52, c[0x0][0x2d0], -R2.reuse ;  /* 0x0000b40034347a23 */ /* 0x100fe40000010802 */
[--C-:B------:R-:W-:Y:S02]  /*129c0*/  FFMA.FTZ R51, R51, c[0x0][0x2d0], -R2.reuse ;  /* 0x0000b40033337a23 */ /* 0x100fe40000010802 */
[--C-:B------:R-:W-:Y:S02]  /*129d0*/  FFMA.FTZ R50, R50, c[0x0][0x2d0], -R2.reuse ;  /* 0x0000b40032327a23 */ /* 0x100fe40000010802 */
[----:B------:R-:W-:-:S02]  /*129e0*/  FFMA.FTZ R49, R49, c[0x0][0x2d0], -R2 ;  /* 0x0000b40031317a23 */ /* 0x000fc40000010802 */
[--C-:B------:R-:W-:Y:S02]  /*129f0*/  FFMA.FTZ R48, R48, c[0x0][0x2d0], -R2.reuse ;  /* 0x0000b40030307a23 */ /* 0x100fe40000010802 */
[----:B----4-:R-:W-:Y:S01]  /*12a00*/  FFMA.FTZ R4, R19, c[0x0][0x2d0], -R2 ;  /* 0x0000b40013047a23 */ /* 0x010fe20000010802 */
[----:B-----5:R-:W-:-:S03]  /*12a10*/  F2FP.BF16.PACK_AB R33, R80, R84 ;  /* 0x000000545021723e */ /* 0x020fc600000010ff */
[----:B------:R4:W-:Y:S02]  /*12a20*/  MUFU.EX2 R15, R4 ;  /* 0x00000004000f7308 */ /* 0x0009e40000000800 */
[----:B----4-:R-:W-:-:S06]  /*12a30*/  FFMA.FTZ R4, R18, c[0x0][0x2d0], -R2 ;  /* 0x0000b40012047a23 */ /* 0x010fcc0000010802 */
[----:B------:R4:W5:Y:S02]  /*12a40*/  MUFU.EX2 R85, R4 ;  /* 0x0000000400557308 */ /* 0x0009640000000800 */
[----:B----4-:R-:W-:Y:S01]  /*12a50*/  FFMA.FTZ R4, R17, c[0x0][0x2d0], -R2 ;  /* 0x0000b40011047a23 */ /* 0x010fe20000010802 */
[----:B-----5:R-:W-:-:S05]  /*12a60*/  F2FP.BF16.PACK_AB R35, R85, R15 ;  /* 0x0000000f5523723e */ /* 0x020fca00000010ff */
[----:B------:R4:W-:Y:S02]  /*12a70*/  MUFU.EX2 R90, R4 ;  /* 0x00000004005a7308 */ /* 0x0009e40000000800 */
[--C-:B----4-:R-:W-:Y:S02]  /*12a80*/  FFMA.FTZ R4, R16, c[0x0][0x2d0], -R2.reuse ;  /* 0x0000b40010047a23 */ /* 0x110fe40000010802 */
[C---:B-1----:R-:W-:Y:S04]  /*12a90*/  HMMA.16816.F32.BF16 R16, R32.reuse, R8, RZ ;  /* 0x000000082010723c */ /* 0x042fe800000418ff */
[----:B------:R1:W4:Y:S04]  /*12aa0*/  MUFU.EX2 R93, R4 ;  /* 0x00000004005d7308 */ /* 0x0003280000000800 */
[----:B------:R-:W-:Y:S01]  /*12ab0*/  HMMA.16816.F32.BF16 R8, R32, R10, RZ ;  /* 0x0000000a2008723c */ /* 0x000fe200000418ff */
[----:B-1----:R-:W-:Y:S01]  /*12ac0*/  FFMA.FTZ R4, R24, c[0x0][0x2d0], -R2 ;  /* 0x0000b40018047a23 */ /* 0x002fe20000010802 */
[----:B----4-:R-:W-:-:S03]  /*12ad0*/  F2FP.BF16.PACK_AB R29, R93, R90 ;  /* 0x0000005a5d1d723e */ /* 0x010fc600000010ff */
[----:B------:R1:W-:Y:S02]  /*12ae0*/  MUFU.EX2 R95, R4 ;  /* 0x00000004005f7308 */ /* 0x0003e40000000800 */
[----:B-1----:R-:W-:Y:S02]  /*12af0*/  FFMA.FTZ R4, R25, c[0x0][0x2d0], -R2 ;  /* 0x0000b40019047a23 */ /* 0x002fe40000010802 */
[----:B------:R-:W1:Y:S04]  /*12b00*/  LDSM.16.MT88.4 R24, [R204] ;  /* 0x00000000cc18783b */ /* 0x000e680000004200 */
[----:B------:R-:W4:Y:S02]  /*12b10*/  MUFU.EX2 R97, R4 ;  /* 0x0000000400617308 */ /* 0x000f240000000800 */
[----:B----4-:R-:W-:Y:S01]  /*12b20*/  F2FP.BF16.PACK_AB R31, R97, R95 ;  /* 0x0000005f611f723e */ /* 0x010fe200000010ff */
[----:B------:R-:W-:-:S04]  /*12b30*/  FADD.FTZ R4, R87, R86 ;  /* 0x0000005657047221 */ /* 0x000fc80000010000 */
[----:B------:R-:W-:Y:S02]  /*12b40*/  FADD.FTZ R4, R89, R4 ;  /* 0x0000000459047221 */ /* 0x000fe40000010000 */
[----:B------:R-:W-:Y:S02]  /*12b50*/  HMMA.16816.F32.BF16 R136, R28, R20, R16 ;  /* 0x000000141c88723c */ /* 0x000fe40000041810 */
[----:B------:R-:W-:-:S04]  /*12b60*/  FADD.FTZ R4, R88, R4 ;  /* 0x0000000458047221 */ /* 0x000fc80000010000 */
[----:B------:R-:W-:Y:S02]  /*12b70*/  FADD.FTZ R4, R91, R4 ;  /* 0x000000045b047221 */ /* 0x000fe40000010000 */
[----:B------:R-:W-:Y:S01]  /*12b80*/  HMMA.16816.F32.BF16 R132, R28, R22, R8 ;  /* 0x000000161c84723c */ /* 0x000fe20000041808 */
[----:B------:R-:W4:Y:S01]  /*12b90*/  LDSM.16.MT88.4 R20, [R204+0x800] ;  /* 0x00080000cc14783b */ /* 0x000f220000004200 */
[----:B------:R-:W-:-:S06]  /*12ba0*/  FADD.FTZ R4, R92, R4 ;  /* 0x000000045c047221 */ /* 0x000fcc0000010000 */
[C---:B-1----:R-:W-:Y:S08]  /*12bb0*/  HMMA.16816.F32.BF16 R16, R32.reuse, R24, RZ ;  /* 0x000000182010723c */ /* 0x042ff000000418ff */
[----:B------:R-:W-:Y:S01]  /*12bc0*/  HMMA.16816.F32.BF16 R8, R32, R26, RZ ;  /* 0x0000001a2008723c */ /* 0x000fe200000418ff */
[----:B------:R-:W1:Y:S11]  /*12bd0*/  LDSM.16.MT88.4 R24, [R206] ;  /* 0x00000000ce18783b */ /* 0x000e760000004200 */
[----:B------:R-:W-:Y:S04]  /*12be0*/  @!UPT UIADD3 URZ, URZ, URZ, URZ ;  /* 0x0000003f3f3ff290 */ /* 0x000fe8000fffe03f */
[C---:B----4-:R-:W-:Y:S01]  /*12bf0*/  HMMA.16816.F32.BF16 R128, R28.reuse, R20, R16 ;  /* 0x000000141c80723c */ /* 0x050fe20000041810 */
[----:B------:R-:W4:Y:S07]  /*12c00*/  LDSM.16.MT88.4 R16, [R206+0x800] ;  /* 0x00080000ce10783b */ /* 0x000f2e0000004200 */
[----:B------:R-:W-:Y:S01]  /*12c10*/  HMMA.16816.F32.BF16 R124, R28, R22, R8 ;  /* 0x000000161c7c723c */ /* 0x000fe20000041808 */
[----:B------:R-:W5:Y:S07]  /*12c20*/  LDSM.16.MT88.4 R20, [R205] ;  /* 0x00000000cd14783b */ /* 0x000f6e0000004200 */
[----:B-1----:R-:W-:Y:S07]  /*12c30*/  HMMA.16816.F32.BF16 R8, R32, R24, RZ ;  /* 0x000000182008723c */ /* 0x002fee00000418ff */
[----:B------:R-:W-:-:S02]  /*12c40*/  FFMA.FTZ R25, R42, c[0x0][0x2d0], -R3 ;  /* 0x0000b4002a197a23 */ /* 0x000fc40000010803 */
[--C-:B------:R-:W-:Y:S02]  /*12c50*/  FFMA.FTZ R24, R43, c[0x0][0x2d0], -R3.reuse ;  /* 0x0000b4002b187a23 */ /* 0x100fe40000010803 */
[--C-:B------:R-:W-:Y:S02]  /*12c60*/  FFMA.FTZ R42, R75, c[0x0][0x2d0], -R3.reuse ;  /* 0x0000b4004b2a7a23 */ /* 0x100fe40000010803 */
[----:B------:R-:W-:Y:S01]  /*12c70*/  FFMA.FTZ R43, R74, c[0x0][0x2d0], -R3 ;  /* 0x0000b4004a2b7a23 */ /* 0x000fe20000010803 */
[----:B------:R-:W-:Y:S01]  /*12c80*/  MUFU.EX2 R25, R25 ;  /* 0x0000001900197308 */ /* 0x000fe20000000800 */
[----:B------:R-:W-:-:S09]  /*12c90*/  FFMA.FTZ R75, R45, c[0x0][0x2d0], -R2 ;  /* 0x0000b4002d4b7a23 */ /* 0x000fd20000010802 */
[----:B----4-:R-:W-:Y:S07]  /*12ca0*/  HMMA.16816.F32.BF16 R120, R28, R16, R8 ;  /* 0x000000101c78723c */ /* 0x010fee0000041808 */
[----:B------:R-:W-:Y:S02]  /*12cb0*/  FADD.FTZ R8, R84, R80 ;  /* 0x0000005054087221 */ /* 0x000fe40000010000 */
[----:B------:R-:W-:Y:S02]  /*12cc0*/  FFMA.FTZ R80, R46, c[0x0][0x2d0], -R2 ;  /* 0x0000b4002e507a23 */ /* 0x000fe40000010802 */
[----:B------:R-:W-:-:S02]  /*12cd0*/  FADD.FTZ R15, R15, R8 ;  /* 0x000000080f0f7221 */ /* 0x000fc40000010000 */
[----:B------:R-:W-:Y:S02]  /*12ce0*/  HMMA.16816.F32.BF16 R8, R32, R26, RZ ;  /* 0x0000001a2008723c */ /* 0x000fe400000418ff */
[----:B------:R-:W-:-:S05]  /*12cf0*/  FADD.FTZ R15, R85, R15 ;  /* 0x0000000f550f7221 */ /* 0x000fca0000010000 */
[--C-:B------:R-:W-:Y:S02]  /*12d00*/  FFMA.FTZ R27, R40, c[0x0][0x2d0], -R3.reuse ;  /* 0x0000b400281b7a23 */ /* 0x100fe40000010803 */
[--C-:B------:R-:W-:Y:S02]  /*12d10*/  FFMA.FTZ R26, R41, c[0x0][0x2d0], -R3.reuse ;  /* 0x0000b400291a7a23 */ /* 0x100fe40000010803 */
[--C-:B------:R-:W-:Y:S02]  /*12d20*/  FFMA.FTZ R40, R65, c[0x0][0x2d0], -R3.reuse ;  /* 0x0000b40041287a23 */ /* 0x100fe40000010803 */
[--C-:B------:R-:W-:Y:S02]  /*12d30*/  FFMA.FTZ R41, R66, c[0x0][0x2d0], -R3.reuse ;  /* 0x0000b40042297a23 */ /* 0x100fe40000010803 */
[--C-:B------:R-:W-:Y:S02]  /*12d40*/  FFMA.FTZ R65, R72, c[0x0][0x2d0], -R3.reuse ;  /* 0x0000b40048417a23 */ /* 0x100fe40000010803 */
[----:B------:R-:W-:-:S02]  /*12d50*/  FFMA.FTZ R66, R71, c[0x0][0x2d0], -R3 ;  /* 0x0000b40047427a23 */ /* 0x000fc40000010803 */
[----:B------:R-:W-:-:S05]  /*12d60*/  FFMA.FTZ R71, R47, c[0x0][0x2d0], -R2 ;  /* 0x0000b4002f477a23 */ /* 0x000fca0000010802 */
[----:B------:R-:W-:Y:S01]  /*12d70*/  HMMA.16816.F32.BF16 R116, R28, R18, R8 ;  /* 0x000000121c74723c */ /* 0x000fe20000041808 */
[----:B------:R-:W1:Y:S07]  /*12d80*/  LDSM.16.MT88.4 R16, [R205+0x800] ;  /* 0x00080000cd10783b */ /* 0x000e6e0000004200 */
[----:B-----5:R-:W-:Y:S11]  /*12d90*/  HMMA.16816.F32.BF16 R8, R32, R20, RZ ;  /* 0x000000142008723c */ /* 0x020ff600000418ff */
[----:B------:R-:W-:Y:S11]  /*12da0*/  @!UPT UIADD3 URZ, URZ, URZ, URZ ;  /* 0x0000003f3f3ff290 */ /* 0x000ff6000fffe03f */
[----:B------:R-:W-:Y:S02]  /*12db0*/  @!UPT UIADD3 URZ, URZ, URZ, URZ ;  /* 0x0000003f3f3ff290 */ /* 0x000fe4000fffe03f */
[----:B-1----:R-:W-:Y:S08]  /*12dc0*/  HMMA.16816.F32.BF16 R112, R28, R16, R8 ;  /* 0x000000101c70723c */ /* 0x002ff00000041808 */
[----:B------:R-:W-:Y:S01]  /*12dd0*/  HMMA.16816.F32.BF16 R8, R32, R22, RZ ;  /* 0x000000162008723c */ /* 0x000fe200000418ff */
[----:B------:R-:W-:Y:S11]  /*12de0*/  LDSM.16.MT88.4 R20, [R203+0x4000] ;  /* 0x00400000cb14783b */ /* 0x000ff60000004200 */
[----:B------:R-:W-:Y:S11]  /*12df0*/  @!UPT UIADD3 URZ, URZ, URZ, URZ ;  /* 0x0000003f3f3ff290 */ /* 0x000ff6000fffe03f */
[----:B------:R-:W-:Y:S01]  /*12e00*/  @!UPT UIADD3 URZ, URZ, URZ, URZ ;  /* 0x0000003f3f3ff290 */ /* 0x000fe2000fffe03f */
[----:B------:R-:W-:Y:S01]  /*12e10*/  HMMA.16816.F32.BF16 R108, R28, R18, R8 ;  /* 0x000000121c6c723c */ /* 0x000fe20000041808 */
[----:B------:R-:W1:Y:S06]  /*12e20*/  LDSM.16.MT88.4 R16, [R203+0x3800] ;  /* 0x00380000cb10783b */ /* 0x000e6c0000004200 */
[----:B------:R-:W-:Y:S02]  /*12e30*/  FADD.FTZ R8, R90, R15 ;  /* 0x0000000f5a087221 */ /* 0x000fe40000010000 */
[--C-:B------:R-:W-:Y:S02]  /*12e40*/  FFMA.FTZ R15, R44, c[0x0][0x2d0], -R3.reuse ;  /* 0x0000b4002c0f7a23 */ /* 0x100fe40000010803 */
[----:B------:R-:W-:-:S02]  /*12e50*/  FFMA.FTZ R44, R73, c[0x0][0x2d0], -R3 ;  /* 0x0000b400492c7a23 */ /* 0x000fc40000010803 */
[----:B------:R-:W-:Y:S02]  /*12e60*/  FADD.FTZ R3, R94, R4 ;  /* 0x000000045e037221 */ /* 0x000fe40000010000 */
[----:B------:R-:W-:Y:S01]  /*12e70*/  FADD.FTZ R4, R93, R8 ;  /* 0x000000085d047221 */ /* 0x000fe20000010000 */
[----:B------:R-:W-:Y:S01]  /*12e80*/  MUFU.EX2 R15, R15 ;  /* 0x0000000f000f7308 */ /* 0x000fe20000000800 */
[----:B------:R-:W-:Y:S02]  /*12e90*/  FADD.FTZ R2, R96, R3 ;  /* 0x0000000360027221 */ /* 0x000fe40000010000 */
[----:B------:R-:W-:-:S04]  /*12ea0*/  FADD.FTZ R3, R95, R4 ;  /* 0x000000045f037221 */ /* 0x000fc80000010000 */
[----:B------:R-:W-:Y:S01]  /*12eb0*/  FADD.FTZ R3, R97, R3 ;  /* 0x0000000361037221 */ /* 0x000fe20000010000 */
[----:B------:R-:W-:Y:S01]  /*12ec0*/  MUFU.EX2 R4, R38 ;  /* 0x0000002600047308 */ /* 0x000fe20000000800 */
[----:B-1----:R-:W-:Y:S07]  /*12ed0*/  HMMA.16816.F32.BF16 R8, R32, R16, RZ ;  /* 0x000000102008723c */ /* 0x002fee00000418ff */
[----:B------:R-:W1:Y:S08]  /*12ee0*/  MUFU.EX2 R16, R39 ;  /* 0x0000002700107308 */ /* 0x000e700000000800 */
[----:B------:R-:W-:Y:S01]  /*12ef0*/  MUFU.EX2 R17, R36 ;  /* 0x0000002400117308 */ /* 0x000fe20000000800 */
[----:B-1----:R-:W-:-:S04]  /*12f00*/  FADD.FTZ R2, R16, R2 ;  /* 0x0000000210027221 */ /* 0x002fc80000010000 */
[----:B------:R-:W-:-:S04]  /*12f10*/  FADD.FTZ R2, R4, R2 ;  /* 0x0000000204027221 */ /* 0x000fc80000010000 */
[----:B------:R-:W-:Y:S01]  /*12f20*/  HMMA.16816.F32.BF16 R88, R28, R20, R8 ;  /* 0x000000141c58723c */ /* 0x000fe20000041808 */
[----:B------:R-:W-:Y:S07]  /*12f30*/  MUFU.EX2 R20, R27 ;  /* 0x0000001b00147308 */ /* 0x000fee0000000800 */
[----:B------:R-:W-:Y:S01]  /*12f40*/  HMMA.16816.F32.BF16 R8, R32, R18, RZ ;  /* 0x000000122008723c */ /* 0x000fe200000418ff */
[----:B------:R-:W1:Y:S08]  /*12f50*/  MUFU.EX2 R18, R37 ;  /* 0x0000002500127308 */ /* 0x000e700000000800 */
[----:B------:R4:W5:Y:S08]  /*12f60*/  MUFU.EX2 R21, R24 ;  /* 0x0000001800157308 */ /* 0x0009700000000800 */
[----:B------:R-:W2:Y:S01]  /*12f70*/  MUFU.EX2 R19, R26 ;  /* 0x0000001a00137308 */ /* 0x000ea20000000800 */
[----:B-1----:R-:W-:-:S04]  /*12f80*/  FADD.FTZ R2, R18, R2 ;  /* 0x0000000212027221 */ /* 0x002fc80000010000 */
[----:B------:R-:W-:Y:S02]  /*12f90*/  FADD.FTZ R2, R17, R2 ;  /* 0x0000000211027221 */ /* 0x000fe40000010000 */
[----:B------:R-:W-:Y:S01]  /*12fa0*/  HMMA.16816.F32.BF16 R92, R28, R22, R8 ;  /* 0x000000161c5c723c */ /* 0x000fe20000041808 */
[----:B----4-:R-:W-:Y:S01]  /*12fb0*/  F2FP.BF16.PACK_AB R24, R4, R16 ;  /* 0x000000100418723e */ /* 0x010fe200000010ff */
[----:B------:R-:W-:Y:S01]  /*12fc0*/  FADD.FTZ R2, R20, R2 ;  /* 0x0000000214027221 */ /* 0x000fe20000010000 */
[----:B------:R1:W-:Y:S04]  /*12fd0*/  MUFU.EX2 R4, R44 ;  /* 0x0000002c00047308 */ /* 0x0003e80000000800 */
[----:B-----5:R-:W-:Y:S01]  /*12fe0*/  F2FP.BF16.PACK_AB R22, R21, R25 ;  /* 0x000000191516723e */ /* 0x020fe200000010ff */
[----:B--2---:R-:W-:Y:S01]  /*12ff0*/  FADD.FTZ R2, R19, R2 ;  /* 0x0000000213027221 */ /* 0x004fe20000010000 */
[----:B------:R-:W-:-:S02]  /*13000*/  F2FP.BF16.PACK_AB R26, R17, R18 ;  /* 0x00000012111a723e */ /* 0x000fc400000010ff */
[----:B------:R-:W2:Y:S01]  /*13010*/  MUFU.EX2 R11, R40 ;  /* 0x00000028000b7308 */ /* 0x000ea20000000800 */
[----:B------:R-:W-:Y:S01]  /*13020*/  F2FP.BF16.PACK_AB R20, R19, R20 ;  /* 0x000000141314723e */ /* 0x000fe200000010ff */
[----:B------:R-:W-:-:S04]  /*13030*/  FADD.FTZ R2, R25, R2 ;  /* 0x0000000219027221 */ /* 0x000fc80000010000 */
[----:B------:R-:W-:Y:S01]  /*13040*/  FADD.FTZ R2, R21, R2 ;  /* 0x0000000215027221 */ /* 0x000fe20000010000 */
[----:B-1----:R-:W1:Y:S01]  /*13050*/  LDSM.16.MT88.4 R44, [R204+0x3800] ;  /* 0x00380000cc2c783b */ /* 0x002e620000004200 */
[----:B------:R-:W4:Y:S02]  /*13060*/  MUFU.EX2 R10, R41 ;  /* 0x00000029000a7308 */ /* 0x000f240000000800 */
[----:B------:R-:W-:-:S04]  /*13070*/  FADD.FTZ R2, R15, R2 ;  /* 0x000000020f027221 */ /* 0x000fc80000010000 */
[C---:B--2---:R-:W-:Y:S02]  /*13080*/  FADD.FTZ R2, R11.reuse, R2 ;  /* 0x000000020b027221 */ /* 0x044fe40000010000 */
[----:B------:R-:W2:Y:S01]  /*13090*/  MUFU.EX2 R9, R42 ;  /* 0x0000002a00097308 */ /* 0x000ea20000000800 */
[----:B------:R-:W-:-:S07]  /*130a0*/  F2FP.BF16.PACK_AB R16, R11, R15 ;  /* 0x0000000f0b10723e */ /* 0x000fce00000010ff */
[----:B------:R5:W3:Y:S01]  /*130b0*/  MUFU.EX2 R8, R43 ;  /* 0x0000002b00087308 */ /* 0x000ae20000000800 */
[----:B----4-:R-:W-:-:S04]  /*130c0*/  FADD.FTZ R2, R10, R2 ;  /* 0x000000020a027221 */ /* 0x010fc80000010000 */
[C---:B--2---:R-:W-:Y:S01]  /*130d0*/  FADD.FTZ R2, R9.reuse, R2 ;  /* 0x0000000209027221 */ /* 0x044fe20000010000 */
[----:B------:R-:W-:Y:S02]  /*130e0*/  F2FP.BF16.PACK_AB R18, R9, R10 ;  /* 0x0000000a0912723e */ /* 0x000fe400000010ff */
[----:B------:R-:W-:Y:S01]  /*130f0*/  MUFU.EX2 R11, R67 ;  /* 0x00000043000b7308 */ /* 0x000fe20000000800 */
[----:B-----5:R-:W2:Y:S01]  /*13100*/  LDSM.16.MT88.4 R40, [R204+0x4000] ;  /* 0x00400000cc28783b */ /* 0x020ea20000004200 */
[----:B---3--:R-:W-:-:S06]  /*13110*/  FADD.FTZ R2, R8, R2 ;  /* 0x0000000208027221 */ /* 0x008fcc0000010000 */
[----:B------:R-:W3:Y:S01]  /*13120*/  MUFU.EX2 R10, R65 ;  /* 0x00000041000a7308 */ /* 0x000ee20000000800 */
[C---:B------:R-:W-:Y:S01]  /*13130*/  F2FP.BF16.PACK_AB R8, R4.reuse, R8 ;  /* 0x000000080408723e */ /* 0x040fe200000010ff */
[----:B------:R-:W-:Y:S01]  /*13140*/  FADD.FTZ R2, R4, R2 ;  /* 0x0000000204027221 */ /* 0x000fe20000010000 */
[----:B-1----:R-:W-:Y:S05]  /*13150*/  HMMA.16816.F32.BF16 R36, R32, R44, RZ ;  /* 0x0000002c2024723c */ /* 0x002fea00000418ff */
[----:B------:R-:W1:Y:S08]  /*13160*/  MUFU.EX2 R4, R66 ;  /* 0x0000004200047308 */ /* 0x000e700000000800 */
[----:B------:R-:W4:Y:S01]  /*13170*/  MUFU.EX2 R9, R69 ;  /* 0x0000004500097308 */ /* 0x000f220000000800 */
[----:B---3--:R-:W-:-:S07]  /*13180*/  FADD.FTZ R2, R10, R2 ;  /* 0x000000020a027221 */ /* 0x008fce0000010000 */
[----:B------:R-:W3:Y:S01]  /*13190*/  MUFU.EX2 R25, R64 ;  /* 0x0000004000197308 */ /* 0x000ee20000000800 */
[C---:B-1----:R-:W-:Y:S01]  /*131a0*/  FADD.FTZ R2, R4.reuse, R2 ;  /* 0x0000000204027221 */ /* 0x042fe20000010000 */
[----:B------:R-:W-:-:S03]  /*131b0*/  F2FP.BF16.PACK_AB R10, R4, R10 ;  /* 0x0000000a040a723e */ /* 0x000fc600000010ff */
[----:B------:R-:W-:-:S03]  /*131c0*/  FADD.FTZ R2, R11, R2 ;  /* 0x000000020b027221 */ /* 0x000fc60000010000 */
[----:B------:R-:W1:Y:S01]  /*131d0*/  MUFU.EX2 R19, R70 ;  /* 0x0000004600137308 */ /* 0x000e620000000800 */
[C---:B----4-:R-:W-:Y:S01]  /*131e0*/  FADD.FTZ R2, R9.reuse, R2 ;  /* 0x0000000209027221 */ /* 0x050fe20000010000 */
[----:B------:R-:W-:Y:S01]  /*131f0*/  F2FP.BF16.PACK_AB R72, R9, R11 ;  /* 0x0000000b0948723e */ /* 0x000fe200000010ff */
[----:B--2---:R-:W-:Y:S05]  /*13200*/  HMMA.16816.F32.BF16 R100, R28, R40, R36 ;  /* 0x000000281c64723c */ /* 0x004fea0000041824 */
[----:B------:R-:W2:Y:S01]  /*13210*/  MUFU.EX2 R23, R63 ;  /* 0x0000003f00177308 */ /* 0x000ea20000000800 */
[----:B---3--:R-:W-:Y:S02]  /*13220*/  FADD.FTZ R3, R25, R3 ;  /* 0x0000000319037221 */ /* 0x008fe40000010000 */
[----:B------:R-:W-:Y:S01]  /*13230*/  HMMA.16816.F32.BF16 R36, R32, R46, RZ ;  /* 0x0000002e2024723c */ /* 0x000fe200000418ff */
[----:B------:R-:W3:Y:S04]  /*13240*/  LDSM.16.MT88.4 R44, [R206+0x3800] ;  /* 0x00380000ce2c783b */ /* 0x000ee80000004200 */
[----:B------:R-:W4:Y:S01]  /*13250*/  MUFU.EX2 R17, R68 ;  /* 0x0000004400117308 */ /* 0x000f220000000800 */
[----:B-1----:R-:W-:-:S07]  /*13260*/  FADD.FTZ R2, R19, R2 ;  /* 0x0000000213027221 */ /* 0x002fce0000010000 */
[----:B------:R-:W1:Y:S01]  /*13270*/  MUFU.EX2 R41, R62 ;  /* 0x0000003e00297308 */ /* 0x000e620000000800 */
[C---:B--2---:R-:W-:Y:S01]  /*13280*/  FADD.FTZ R3, R23.reuse, R3 ;  /* 0x0000000317037221 */ /* 0x044fe20000010000 */
[----:B------:R-:W-:-:S06]  /*13290*/  F2FP.BF16.PACK_AB R25, R23, R25 ;  /* 0x000000191719723e */ /* 0x000fcc00000010ff */
[----:B------:R-:W2:Y:S01]  /*132a0*/  MUFU.EX2 R27, R61 ;  /* 0x0000003d001b7308 */ /* 0x000ea20000000800 */
[C---:B----4-:R-:W-:Y:S01]  /*132b0*/  FADD.FTZ R246, R17.reuse, R2 ;  /* 0x0000000211f67221 */ /* 0x050fe20000010000 */
[----:B------:R-:W-:Y:S01]  /*132c0*/  F2FP.BF16.PACK_AB R74, R17, R19 ;  /* 0x00000013114a723e */ /* 0x000fe200000010ff */
[----:B------:R-:W-:Y:S05]  /*132d0*/  HMMA.16816.F32.BF16 R104, R28, R42, R36 ;  /* 0x0000002a1c68723c */ /* 0x000fea0000041824 */
[----:B------:R-:W4:Y:S01]  /*132e0*/  MUFU.EX2 R40, R60 ;  /* 0x0000003c00287308 */ /* 0x000f220000000800 */
[----:B-1----:R-:W-:-:S07]  /*132f0*/  FADD.FTZ R2, R41, R3 ;  /* 0x0000000329027221 */ /* 0x002fce0000010000 */
[----:B------:R-:W1:Y:S01]  /*13300*/  MUFU.EX2 R21, R58 ;  /* 0x0000003a00157308 */ /* 0x000e620000000800 */
[C---:B--2---:R-:W-:Y:S01]  /*13310*/  FADD.FTZ R2, R27.reuse, R2 ;  /* 0x000000021b027221 */ /* 0x044fe20000010000 */
[----:B------:R-:W-:Y:S01]  /*13320*/  F2FP.BF16.PACK_AB R27, R27, R41 ;  /* 0x000000291b1b723e */ /* 0x000fe200000010ff */
[----:B---3--:R-:W-:Y:S02]  /*13330*/  HMMA.16816.F32.BF16 R36, R32, R44, RZ ;  /* 0x0000002c2024723c */ /* 0x008fe400000418ff */
[----:B----4-:R-:W-:-:S03]  /*13340*/  FADD.FTZ R2, R40, R2 ;  /* 0x0000000228027221 */ /* 0x010fc60000010000 */
[----:B------:R-:W2:Y:S01]  /*13350*/  MUFU.EX2 R15, R59 ;  /* 0x0000003b000f7308 */ /* 0x000ea20000000800 */
[C---:B-1----:R-:W-:Y:S01]  /*13360*/  FADD.FTZ R2, R21.reuse, R2 ;  /* 0x0000000215027221 */ /* 0x042fe20000010000 */
[----:B------:R-:W-:-:S06]  /*13370*/  F2FP.BF16.PACK_AB R21, R21, R40 ;  /* 0x000000281515723e */ /* 0x000fcc00000010ff */
[----:B------:R-:W1:Y:S01]  /*13380*/  MUFU.EX2 R9, R57 ;  /* 0x0000003900097308 */ /* 0x000e620000000800 */
[----:B------:R-:W3:Y:S01]  /*13390*/  LDSM.16.MT88.4 R40, [R206+0x4000] ;  /* 0x00400000ce28783b */ /* 0x000ee20000004200 */
[----:B--2---:R-:W-:-:S06]  /*133a0*/  FADD.FTZ R2, R15, R2 ;  /* 0x000000020f027221 */ /* 0x004fcc0000010000 */
[----:B------:R-:W2:Y:S08]  /*133b0*/  MUFU.EX2 R4, R56 ;  /* 0x0000003800047308 */ /* 0x000eb00000000800 */
[----:B------:R-:W4:Y:S01]  /*133c0*/  MUFU.EX2 R3, R55 ;  /* 0x0000003700037308 */ /* 0x000f220000000800 */
[C---:B-1----:R-:W-:Y:S01]  /*133d0*/  FADD.FTZ R2, R9.reuse, R2 ;  /* 0x0000000209027221 */ /* 0x042fe20000010000 */
[----:B------:R-:W-:-:S06]  /*133e0*/  F2FP.BF16.PACK_AB R23, R9, R15 ;  /* 0x0000000f0917723e */ /* 0x000fcc00000010ff */
[----:B------:R-:W1:Y:S01]  /*133f0*/  MUFU.EX2 R11, R54 ;  /* 0x00000036000b7308 */ /* 0x000e620000000800 */
[----:B--2---:R-:W-:-:S07]  /*13400*/  FADD.FTZ R2, R4, R2 ;  /* 0x0000000204027221 */ /* 0x004fce0000010000 */
[----:B------:R-:W2:Y:S01]  /*13410*/  MUFU.EX2 R9, R53 ;  /* 0x0000003500097308 */ /* 0x000ea20000000800 */
[C---:B----4-:R-:W-:Y:S01]  /*13420*/  FADD.FTZ R2, R3.reuse, R2 ;  /* 0x0000000203027221 */ /* 0x050fe20000010000 */
[----:B------:R-:W-:-:S06]  /*13430*/  F2FP.BF16.PACK_AB R17, R3, R4 ;  /* 0x000000040311723e */ /* 0x000fcc00000010ff */
[----:B------:R-:W-:Y:S01]  /*13440*/  MUFU.EX2 R15, R51 ;  /* 0x00000033000f7308 */ /* 0x000fe20000000800 */
[----:B---3--:R-:W-:Y:S01]  /*13450*/  HMMA.16816.F32.BF16 R96, R28, R40, R36 ;  /* 0x000000281c60723c */ /* 0x008fe20000041824 */
[----:B-1----:R-:W-:-:S06]  /*13460*/  FADD.FTZ R2, R11, R2 ;  /* 0x000000020b027221 */ /* 0x002fcc0000010000 */
[----:B------:R-:W1:Y:S01]  /*13470*/  MUFU.EX2 R40, R52 ;  /* 0x0000003400287308 */ /* 0x000e620000000800 */
[----:B------:R-:W-:Y:S01]  /*13480*/  HMMA.16816.F32.BF16 R36, R32, R46, RZ ;  /* 0x0000002e2024723c */ /* 0x000fe200000418ff */
[C---:B--2---:R-:W-:Y:S01]  /*13490*/  FADD.FTZ R2, R9.reuse, R2 ;  /* 0x0000000209027221 */ /* 0x044fe20000010000 */
[----:B------:R-:W-:-:S05]  /*134a0*/  F2FP.BF16.PACK_AB R19, R9, R11 ;  /* 0x0000000b0913723e */ /* 0x000fca00000010ff */
[----:B------:R-:W2:Y:S08]  /*134b0*/  MUFU.EX2 R44, R50 ;  /* 0x00000032002c7308 */ /* 0x000eb00000000800 */
[----:B------:R-:W3:Y:S01]  /*134c0*/  MUFU.EX2 R41, R49 ;  /* 0x0000003100297308 */ /* 0x000ee20000000800 */
[----:B-1----:R-:W-:Y:S01]  /*134d0*/  FADD.FTZ R2, R40, R2 ;  /* 0x0000000228027221 */ /* 0x002fe20000010000 */
[----:B------:R-:W-:-:S03]  /*134e0*/  F2FP.BF16.PACK_AB R9, R15, R40 ;  /* 0x000000280f09723e */ /* 0x000fc600000010ff */
[----:B------:R-:W-:-:S03]  /*134f0*/  FADD.FTZ R2, R15, R2 ;  /* 0x000000020f027221 */ /* 0x000fc60000010000 */
[----:B------:R-:W-:Y:S01]  /*13500*/  MUFU.EX2 R3, R71 ;  /* 0x0000004700037308 */ /* 0x000fe20000000800 */
[----:B------:R-:W-:Y:S01]  /*13510*/  HMMA.16816.F32.BF16 R84, R28, R42, R36 ;  /* 0x0000002a1c54723c */ /* 0x000fe20000041824 */
[----:B------:R-:W1:Y:S01]  /*13520*/  LDSM.16.MT88.4 R36, [R205+0x3800] ;  /* 0x00380000cd24783b */ /* 0x000e620000004200 */
[----:B--2---:R-:W-:-:S04]  /*13530*/  FADD.FTZ R2, R44, R2 ;  /* 0x000000022c027221 */ /* 0x004fc80000010000 */
[C---:B---3--:R-:W-:Y:S01]  /*13540*/  FADD.FTZ R2, R41.reuse, R2 ;  /* 0x0000000229027221 */ /* 0x048fe20000010000 */
[----:B------:R-:W-:Y:S01]  /*13550*/  F2FP.BF16.PACK_AB R11, R41, R44 ;  /* 0x0000002c290b723e */ /* 0x000fe200000010ff */
[----:B------:R-:W2:Y:S02]  /*13560*/  MUFU.EX2 R4, R48 ;  /* 0x0000003000047308 */ /* 0x000ea40000000800 */
[----:B--2---:R-:W-:Y:S01]  /*13570*/  FADD.FTZ R2, R4, R2 ;  /* 0x0000000204027221 */ /* 0x004fe20000010000 */
[----:B------:R-:W-:-:S05]  /*13580*/  F2FP.BF16.PACK_AB R73, R3, R4 ;  /* 0x000000040349723e */ /* 0x000fca00000010ff */
[----:B------:R-:W2:Y:S01]  /*13590*/  MUFU.EX2 R4, R80 ;  /* 0x0000005000047308 */ /* 0x000ea20000000800 */
[----:B------:R-:W-:-:S07]  /*135a0*/  FADD.FTZ R2, R3, R2 ;  /* 0x0000000203027221 */ /* 0x000fce0000010000 */
[----:B------:R-:W3:Y:S01]  /*135b0*/  MUFU.EX2 R3, R75 ;  /* 0x0000004b00037308 */ /* 0x000ee20000000800 */
[----:B-1----:R-:W-:Y:S01]  /*135c0*/  HMMA.16816.F32.BF16 R40, R32, R36, RZ ;  /* 0x000000242028723c */ /* 0x002fe200000418ff */
[----:B--2---:R-:W-:-:S07]  /*135d0*/  FADD.FTZ R2, R4, R2 ;  /* 0x0000000204027221 */ /* 0x004fce0000010000 */
[----:B------:R-:W-:Y:S01]  /*135e0*/  HMMA.16816.F32.BF16 R32, R32, R38, RZ ;  /* 0x000000262020723c */ /* 0x000fe200000418ff */
[----:B------:R-:W1:Y:S01]  /*135f0*/  LDSM.16.MT88.4 R36, [R205+0x4000] ;  /* 0x00400000cd24783b */ /* 0x000e620000004200 */
[----:B---3--:R-:W-:Y:S11]  /*13600*/  FADD.FTZ R2, R3, R2 ;  /* 0x0000000203027221 */ /* 0x008ff60000010000 */
[----:B------:R-:W-:Y:S03]  /*13610*/  @!UPT UIADD3 URZ, URZ, URZ, URZ ;  /* 0x0000003f3f3ff290 */ /* 0x000fe6000fffe03f */
        /* <DEDUP_REMOVED lines=39> */
[----:B------:R-:W2:Y:S04]  /*13890*/  LDSM.16.MT88.4 R28, [R203+0x5000] ;  /* 0x00500000cb1c783b */ /* 0x000ea80000004200 */
[----:B------:R-:W-:Y:S04]  /*138a0*/  STL [R1], R2 ;  /* 0x0000000201007387 */ /* 0x000fe80000100800 */
[----:B------:R-:W3:Y:S04]  /*138b0*/  LDL R80, [R1+0x48] ;  /* 0x0000480001507983 */ /* 0x000ee80000100800 */
[----:B------:R-:W4:Y:S01]  /*138c0*/  LDL R15, [R1+0xc] ;  /* 0x00000c00010f7983 */ /* 0x000f220000100800 */
[C---:B-1----:R-:W-:Y:S08]  /*138d0*/  HMMA.16816.F32.BF16 R64, R20.reuse, R24, R100 ;  /* 0x000000181440723c */ /* 0x042ff00000041864 */
[C---:B------:R-:W-:Y:S01]  /*138e0*/  HMMA.16816.F32.BF16 R56, R20.reuse, R26, R104 ;  /* 0x0000001a1438723c */ /* 0x040fe20000041868 */
[----:B------:R-:W1:Y:S07]  /*138f0*/  LDSM.16.MT88.4 R24, [R205+0x5000] ;  /* 0x00500000cd18783b */ /* 0x000e6e0000004200 */
[C---:B--2---:R-:W-:Y:S08]  /*13900*/  HMMA.16816.F32.BF16 R36, R20.reuse, R28, R88 ;  /* 0x0000001c1424723c */ /* 0x044ff00000041858 */
[C---:B------:R-:W-:Y:S01]  /*13910*/  HMMA.16816.F32.BF16 R32, R20.reuse, R30, R92 ;  /* 0x0000001e1420723c */ /* 0x040fe2000004185c */
[----:B------:R-:W2:Y:S07]  /*13920*/  LDSM.16.MT88.4 R28, [R206+0x5000] ;  /* 0x00500000ce1c783b */ /* 0x000eae0000004200 */
[C---:B-1----:R-:W-:Y:S01]  /*13930*/  HMMA.16816.F32.BF16 R60, R20.reuse, R24, R116 ;  /* 0x00000018143c723c */ /* 0x042fe20000041874 */
[----:B------:R-:W-:Y:S01]  /*13940*/  MOV R150, c[0x0][0x2c4] ;  /* 0x0000b10000967a02 */ /* 0x000fe20000000f00 */
[----:B------:R-:W-:Y:S06]  /*13950*/  LDSM.16.MT88.4 R116, [R206+0x3000] ;  /* 0x00300000ce74783b */ /* 0x000fec0000004200 */
[C---:B------:R-:W-:Y:S01]  /*13960*/  HMMA.16816.F32.BF16 R40, R20.reuse, R26, R40 ;  /* 0x0000001a1428723c */ /* 0x040fe20000041828 */
[----:B------:R-:W1:Y:S07]  /*13970*/  LDSM.16.MT88.4 R24, [R203+0x2000] ;  /* 0x00200000cb18783b */ /* 0x000e6e0000004200 */
[C---:B--2---:R-:W-:Y:S08]  /*13980*/  HMMA.16816.F32.BF16 R48, R20.reuse, R28, R132 ;  /* 0x0000001c1430723c */ /* 0x044ff00000041884 */
[----:B------:R-:W-:Y:S01]  /*13990*/  HMMA.16816.F32.BF16 R52, R20, R30, R120 ;  /* 0x0000001e1434723c */ /* 0x000fe20000041878 */
[----:B------:R-:W2:Y:S04]  /*139a0*/  LDSM.16.MT88.4 R20, [R204+0x2000] ;  /* 0x00200000cc14783b */ /* 0x000ea80000004200 */
[----:B------:R-:W5:Y:S01]  /*139b0*/  LDSM.16.MT88.4 R28, [R206+0x2000] ;  /* 0x00200000ce1c783b */ /* 0x000f620000004200 */
[----:B------:R-:W-:-:S02]  /*139c0*/  ISETP.NE.AND P1, PT, R150, 0x1, PT ;  /* 0x000000019600780c */ /* 0x000fc40003f25270 */
[----:B------:R-:W-:Y:S01]  /*139d0*/  F2FP.BF16.PACK_AB R75, R3, R4 ;  /* 0x00000004034b723e */ /* 0x000fe200000010ff */
[----:B------:R-:W-:Y:S01]  /*139e0*/  LDSM.16.MT88.4 R132, [R203+0x3000] ;  /* 0x00300000cb84783b */ /* 0x000fe20000004200 */
[C---:B-1----:R-:W-:Y:S08]  /*139f0*/  HMMA.16816.F32.BF16 R112, R16.reuse, R24, R112 ;  /* 0x000000181070723c */ /* 0x042ff00000041870 */
[C---:B------:R-:W-:Y:S01]  /*13a00*/  HMMA.16816.F32.BF16 R108, R16.reuse, R26, R108 ;  /* 0x0000001a106c723c */ /* 0x040fe2000004186c */
[----:B------:R-:W1:Y:S07]  /*13a10*/  LDSM.16.MT88.4 R24, [R205+0x2000] ;  /* 0x00200000cd18783b */ /* 0x000e6e0000004200 */
[C---:B--2---:R-:W-:Y:S08]  /*13a20*/  HMMA.16816.F32.BF16 R96, R16.reuse, R20, R96 ;  /* 0x000000141060723c */ /* 0x044ff00000041860 */
[C---:B------:R-:W-:Y:S01]  /*13a30*/  HMMA.16816.F32.BF16 R84, R16.reuse, R22, R84 ;  /* 0x000000161054723c */ /* 0x040fe20000041854 */
[----:B------:R-:W2:Y:S07]  /*13a40*/  LDSM.16.MT88.4 R20, [R203+0x5800] ;  /* 0x00580000cb14783b */ /* 0x000eae0000004200 */
[C---:B-----5:R-:W-:Y:S08]  /*13a50*/  HMMA.16816.F32.BF16 R120, R16.reuse, R28, R128 ;  /* 0x0000001c1078723c */ /* 0x060ff00000041880 */
[----:B------:R-:W-:Y:S01]  /*13a60*/  HMMA.16816.F32.BF16 R88, R16, R30, R124 ;  /* 0x0000001e1058723c */ /* 0x000fe2000004187c */
[----:B------:R-:W5:Y:S01]  /*13a70*/  LDSM.16.MT88.4 R28, [R204+0x5800] ;  /* 0x00580000cc1c783b */ /* 0x000f620000004200 */
[----:B------:R-:W-:Y:S01]  /*13a80*/  @P1 IMAD.HI.U32 R3, R149, c[0x0][0x2c8], RZ ;  /* 0x0000b20095031a27 */ /* 0x000fe200078e00ff */
[----:B------:R-:W-:-:S02]  /*13a90*/  MOV R2, R149 ;  /* 0x0000009500027202 */ /* 0x000fc40000000f00 */
[----:B------:R-:W-:Y:S03]  /*13aa0*/  LDSM.16.MT88.4 R124, [R204+0x3000] ;  /* 0x00300000cc7c783b */ /* 0x000fe60000004200 */
[C---:B-1----:R-:W-:Y:S08]  /*13ab0*/  HMMA.16816.F32.BF16 R104, R16.reuse, R24, R68 ;  /* 0x000000181068723c */ /* 0x042ff00000041844 */
[C---:B------:R-:W-:Y:S01]  /*13ac0*/  HMMA.16816.F32.BF16 R100, R16.reuse, R26, R44 ;  /* 0x0000001a1064723c */ /* 0x040fe2000004182c */
[----:B------:R-:W1:Y:S07]  /*13ad0*/  LDSM.16.MT88.4 R24, [R206+0x5800] ;  /* 0x00580000ce18783b */ /* 0x000e6e0000004200 */
        /* <DEDUP_REMOVED lines=8> */
[----:B------:R-:W-:Y:S07]  /*13b60*/  LDSM.16.MT88.4 R24, [R203+0x2800] ;  /* 0x00280000cb18783b */ /* 0x000fee0000004200 */
[C---:B--2---:R-:W-:Y:S08]  /*13b70*/  HMMA.16816.F32.BF16 R60, R16.reuse, R20, R60 ;  /* 0x00000014103c723c */ /* 0x044ff0000004183c */
[----:B------:R-:W-:Y:S01]  /*13b80*/  HMMA.16816.F32.BF16 R44, R16, R22, R40 ;  /* 0x00000016102c723c */ /* 0x000fe20000041828 */
[----:B------:R-:W1:Y:S04]  /*13b90*/  LDSM.16.MT88.4 R16, [R206+0x2800] ;  /* 0x00280000ce10783b */ /* 0x000e680000004200 */
[----:B------:R-:W2:Y:S03]  /*13ba0*/  LDSM.16.MT88.4 R20, [R204+0x2800] ;  /* 0x00280000cc14783b */ /* 0x000ea60000004200 */
[C---:B-1----:R-:W-:Y:S08]  /*13bb0*/  HMMA.16816.F32.BF16 R120, R8.reuse, R16, R120 ;  /* 0x000000100878723c */ /* 0x042ff00000041878 */
[C---:B------:R-:W-:Y:S01]  /*13bc0*/  HMMA.16816.F32.BF16 R52, R8.reuse, R18, R88 ;  /* 0x000000120834723c */ /* 0x040fe20000041858 */
[----:B------:R-:W1:Y:S07]  /*13bd0*/  LDSM.16.MT88.4 R16, [R206+0x6000] ;  /* 0x00600000ce10783b */ /* 0x000e6e0000004200 */
[C---:B------:R-:W-:Y:S08]  /*13be0*/  HMMA.16816.F32.BF16 R136, R8.reuse, R24, R112 ;  /* 0x000000180888723c */ /* 0x040ff00000041870 */
[----:B------:R-:W-:Y:S01]  /*13bf0*/  HMMA.16816.F32.BF16 R40, R8, R26, R108 ;  /* 0x0000001a0828723c */ /* 0x000fe2000004186c */
[----:B------:R-:W5:Y:S01]  /*13c00*/  LDSM.16.MT88.4 R24, [R203+0x6000] ;  /* 0x00600000cb18783b */ /* 0x000f620000004200 */
[----:B------:R-:W-:-:S03]  /*13c10*/  @P1 SHF.R.U32.HI R2, RZ, c[0x0][0x2cc], R3 ;  /* 0x0000b300ff021a19 */ /* 0x000fc60000011603 */
[----:B------:R-:W-:Y:S03]  /*13c20*/  LDSM.16.MT88.4 R108, [R205+0x3000] ;  /* 0x00300000cd6c783b */ /* 0x000fe60000004200 */
[C---:B--2---:R-:W-:Y:S08]  /*13c30*/  HMMA.16816.F32.BF16 R128, R8.reuse, R20, R96 ;  /* 0x000000140880723c */ /* 0x044ff00000041860 */
[C---:B------:R-:W-:Y:S01]  /*13c40*/  HMMA.16816.F32.BF16 R48, R8.reuse, R22, R84 ;  /* 0x000000160830723c */ /* 0x040fe20000041854 */
[----:B------:R-:W2:Y:S07]  /*13c50*/  LDSM.16.MT88.4 R20, [R204+0x6000] ;  /* 0x00600000cc14783b */ /* 0x000eae0000004200 */
[C---:B-1----:R-:W-:Y:S01]  /*13c60*/  HMMA.16816.F32.BF16 R36, R8.reuse, R16, R36 ;  /* 0x000000100824723c */ /* 0x042fe20000041824 */
[----:B------:R-:W-:Y:S07]  /*13c70*/  LDSM.16.MT88.4 R84, [R206+0x6800] ;  /* 0x00680000ce54783b */ /* 0x000fee0000004200 */
[----:B------:R-:W-:Y:S01]  /*13c80*/  HMMA.16816.F32.BF16 R32, R8, R18, R32 ;  /* 0x000000120820723c */ /* 0x000fe20000041820 */
[----:B------:R-:W1:Y:S01]  /*13c90*/  LDSM.16.MT88.4 R16, [R205+0x6000] ;  /* 0x00600000cd10783b */ /* 0x000e620000004200 */
[----:B---3--:R-:W-:-:S06]  /*13ca0*/  IADD3 R3, R2, R80, -R148 ;  /* 0x0000005002037210 */ /* 0x008fcc0007ffe894 */
[----:B------:R-:W-:Y:S01]  /*13cb0*/  HMMA.16816.F32.BF16 R112, R8, R28, R104 ;  /* 0x0000001c0870723c */ /* 0x000fe20000041868 */
[----:B------:R-:W-:-:S07]  /*13cc0*/  MOV R2, RZ ;  /* 0x000000ff00027202 */ /* 0x000fce0000000f00 */
[C---:B------:R-:W-:Y:S01]  /*13cd0*/  HMMA.16816.F32.BF16 R28, R8.reuse, R30, R100 ;  /* 0x0000001e081c723c */ /* 0x040fe20000041864 */
[----:B------:R-:W3:Y:S07]  /*13ce0*/  LDSM.16.MT88.4 R100, [R203+0x6800] ;  /* 0x00680000cb64783b */ /* 0x000eee0000004200 */
[C---:B-----5:R-:W-:Y:S01]  /*13cf0*/  HMMA.16816.F32.BF16 R104, R8.reuse, R24, R92 ;  /* 0x000000180868723c */ /* 0x060fe2000004185c */
[----:B------:R-:W5:Y:S07]  /*13d00*/  LDSM.16.MT88.4 R92, [R204+0x6800] ;  /* 0x00680000cc5c783b */ /* 0x000f6e0000004200 */
[----:B------:R-:W-:Y:S01]  /*13d10*/  HMMA.16816.F32.BF16 R68, R8, R26, R68 ;  /* 0x0000001a0844723c */ /* 0x000fe20000041844 */
[----:B------:R-:W-:-:S07]  /*13d20*/  IMAD.HI R2, R3, -0x6db6db6d, R2 ;  /* 0x9249249303027827 */ /* 0x000fce00078e0202 */
[C---:B--2---:R-:W-:Y:S08]  /*13d30*/  HMMA.16816.F32.BF16 R64, R8.reuse, R20, R64 ;  /* 0x000000140840723c */ /* 0x044ff00000041840 */
[C---:B------:R-:W-:Y:S08]  /*13d40*/  HMMA.16816.F32.BF16 R56, R8.reuse, R22, R56 ;  /* 0x000000160838723c */ /* 0x040ff00000041838 */
[C---:B-1----:R-:W-:Y:S08]  /*13d50*/  HMMA.16816.F32.BF16 R60, R8.reuse, R16, R60 ;  /* 0x00000010083c723c */ /* 0x042ff0000004183c */
[----:B------:R-:W-:Y:S01]  /*13d60*/  HMMA.16816.F32.BF16 R44, R8, R18, R44 ;  /* 0x00000012082c723c */ /* 0x000fe2000004182c */
[----:B------:R-:W1:Y:S01]  /*13d70*/  LDSM.16.MT88.4 R8, [R205+0x6800] ;  /* 0x00680000cd08783b */ /* 0x000e620000004200 */
[----:B------:R-:W-:-:S04]  /*13d80*/  SHF.R.U32.HI R3, RZ, 0x1f, R2 ;  /* 0x0000001fff037819 */ /* 0x000fc80000011602 */
[----:B------:R-:W-:-:S04]  /*13d90*/  LEA.HI.SX32 R2, R2, R3, 0x1a ;  /* 0x0000000302027211 */ /* 0x000fc800078fd2ff */
[----:B----4-:R-:W-:Y:S02]  /*13da0*/  IMNMX R4, R15, R2, !PT ;  /* 0x000000020f047217 */ /* 0x010fe40007800200 */
[----:B------:R-:W-:-:S03]  /*13db0*/  IADD3 R234, R234, -0x2, RZ ;  /* 0xfffffffeeaea7810 */ /* 0x000fc60007ffe0ff */
[----:B------:R2:W-:Y:S01]  /*13dc0*/  STL [R1+0x10], R4 ;  /* 0x0000100401007387 */ /* 0x0005e20000100800 */
[----:B------:R-:W-:Y:S01]  /*13dd0*/  ISETP.GE.AND P0, PT, R234, R4, PT ;  /* 0x00000004ea00720c */ /* 0x000fe20003f06270 */
[C---:B---3--:R-:W-:Y:S08]  /*13de0*/  HMMA.16816.F32.BF16 R104, R72.reuse, R100, R104 ;  /* 0x000000644868723c */ /* 0x048ff00000041868 */
[C---:B------:R-:W-:Y:S08]  /*13df0*/  HMMA.16816.F32.BF16 R136, R72.reuse, R132, R136 ;  /* 0x000000844888723c */ /* 0x040ff00000041888 */
[C---:B------:R-:W-:Y:S08]  /*13e00*/  HMMA.16816.F32.BF16 R128, R72.reuse, R124, R128 ;  /* 0x0000007c4880723c */ /* 0x040ff00000041880 */
[C---:B------:R-:W-:Y:S08]  /*13e10*/  HMMA.16816.F32.BF16 R120, R72.reuse, R116, R120 ;  /* 0x000000744878723c */ /* 0x040ff00000041878 */
[C---:B------:R-:W-:Y:S08]  /*13e20*/  HMMA.16816.F32.BF16 R112, R72.reuse, R108, R112 ;  /* 0x0000006c4870723c */ /* 0x040ff00000041870 */
        /* <DEDUP_REMOVED lines=13> */
[----:B--2---:R-:W-:Y:S02]  /*13f00*/  MOV R80, R5 ;  /* 0x0000000500507202 */ /* 0x004fe40000000f00 */
[----:B------:R-:W-:-:S02]  /*13f10*/  MOV R15, R6 ;  /* 0x00000006000f7202 */ /* 0x000fc40000000f00 */
[----:B------:R-:W-:-:S07]  /*13f20*/  MOV R238, R234 ;  /* 0x000000ea00ee7202 */ /* 0x000fce0000000f00 */
.L_x_1644:
        /* <DEDUP_REMOVED lines=22> */
[----:B-1-34-:R-:W2:Y:S01]  /*14090*/  LDL.64 R8, [R1+0x18] ;  /* 0x0000180001087983 */ /* 0x01aea20000100a00 */
[----:B------:R-:W-:Y:S05]  /*140a0*/  SHF.R.S32.HI R2, RZ, 0x1f, R239 ;  /* 0x0000001fff027819 */ /* 0x000fea00000114ef */
[----:B------:R-:W-:Y:S01]  /*140b0*/  IMAD R4, R2, c[0x0][0x208], RZ ;  /* 0x0000820002047a24 */ /* 0x000fe200078e02ff */
[----:B------:R-:W3:Y:S01]  /*140c0*/  LDL R5, [R1+0x20] ;  /* 0x0000200001057983 */ /* 0x000ee20000100800 */
[C---:B------:R-:W-:Y:S04]  /*140d0*/  IMAD.WIDE.U32 R2, R239.reuse, c[0x0][0x208], RZ ;  /* 0x00008200ef027a25 */ /* 0x040fe800078e00ff */
[----:B------:R-:W-:Y:S05]  /*140e0*/  IMAD R4, R239, c[0x0][0x20c], R4 ;  /* 0x00008300ef047a24 */ /* 0x000fea00078e0204 */
[----:B------:R-:W-:Y:S02]  /*140f0*/  IADD3 R3, R3, R4, RZ ;  /* 0x0000000403037210 */ /* 0x000fe40007ffe0ff */
[----:B------:R-:W-:Y:S03]  /*14100*/  SHF.R.S32.HI R4, RZ, 0x1f, R236 ;  /* 0x0000001fff047819 */ /* 0x000fe600000114ec */
[----:B------:R-:W-:Y:S04]  /*14110*/  IMAD.WIDE.U32 R2, R236, c[0x0][0x218], R2 ;  /* 0x00008600ec027a25 */ /* 0x000fe800078e0002 */
        /* <DEDUP_REMOVED lines=8> */
.L_x_1737:
[----:B------:R-:W-:-:S05]  /*141a0*/  BRA.DIV ~URZ, `(.L_x_1632) ;  /* 0x0000d9b27f007947 */ /* 0x000fca000b800000 */
[----:B------:R-:W3:Y:S01]  /*141b0*/  SHFL.IDX PT, R2, R8, RZ, 0x181f ;  /* 0x00181fff08027589 */ /* 0x000ee200000e0000 */
[----:B------:R-:W-:Y:S02]  /*141c0*/  ISETP.GE.AND P2, PT, R76, c[0x0][0x1d4], PT ;  /* 0x000075004c007a0c */ /* 0x000fe40003f46270 */
[----:B------:R-:W-:Y:S01]  /*141d0*/  ISETP.GE.AND P1, PT, R226, c[0x0][0x1d4], PT ;  /* 0x00007500e2007a0c */ /* 0x000fe20003f26270 */
[----:B------:R-:W-:Y:S01]  /*141e0*/  SHFL.IDX PT, R10, R6, 0x2, 0x181f ;  /* 0x00581f00060a7f89 */ /* 0x000fe200000e0000 */
[CC--:B---3--:R-:W-:Y:S05]  /*141f0*/  IADD3 R4, P0, R2.reuse, R230.reuse, RZ ;  /* 0x000000e602047210 */ /* 0x0c8fea0007f1e0ff */
[C-C-:B--2---:R-:W-:Y:S01]  /*14200*/  IMAD.X R5, R9.reuse, 0x1, R231.reuse, P0 ;  /* 0x0000000109057824 */ /* 0x144fe200000e06e7 */
[-C--:B------:R-:W-:Y:S04]  /*14210*/  IADD3 R2, P0, R2, R233.reuse, RZ ;  /* 0x000000e902027210 */ /* 0x080fe80007f1e0ff */
[----:B------:R-:W-:Y:S01]  /*14220*/  @!PT LDS RZ, [RZ] ;  /* 0x00000000fffff984 */ /* 0x000fe20000000800 */
[----:B------:R2:W-:Y:S01]  /*14230*/  LDGSTS.E.BYPASS.LTC128B.128 [R227+0x100], [R4.64], !P2 ;  /* 0x0010000004e37fae */ /* 0x0005e2000d101d48 */
[--C-:B------:R-:W-:Y:S03]  /*14240*/  IMAD.X R3, R9, 0x1, R232.reuse, P0 ;  /* 0x0000000109037824 */ /* 0x100fe600000e06e8 */
[----:B------:R-:W-:Y:S04]  /*14250*/  SHFL.IDX PT, R9, R8, 0x2, 0x181f ;  /* 0x00581f0008097f89 */ /* 0x000fe800000e0000 */
        /* <DEDUP_REMOVED lines=11> */
.L_x_1738:
[C---:B---3--:R-:W-:Y:S01]  /*14310*/  IADD3 R2, -R5.reuse, 0x10, RZ ;  /* 0x0000001005027810 */ /* 0x048fe20007ffe1ff */
[----:B------:R-:W2:Y:S01]  /*14320*/  S2R R11, SR_TID.X ;  /* 0x00000000000b7919 */ /* 0x000ea20000002100 */
        /* <DEDUP_REMOVED lines=9> */
[----:B---3--:R-:W-:Y:S04]  /*143c0*/  IADD3 R2, -R4, 0x10, RZ ;  /* 0x0000001004027810 */ /* 0x008fe80007ffe1ff */
[----:B------:R-:W-:Y:S04]  /*143d0*/  LOP3.LUT R2, R2, 0xf, RZ, 0xc0, !PT ;  /* 0x0000000f02027812 */ /* 0x000fe800078ec0ff */
[----:B------:R-:W-:Y:S04]  /*143e0*/  IADD3 R2, P1, P0, R2, R9, R233 ;  /* 0x0000000902027210 */ /* 0x000fe8000783e0e9 */
[----:B------:R-:W-:Y:S02]  /*143f0*/  IADD3.X R3, RZ, R10, R232, P1, P0 ;  /* 0x0000000aff037210 */ /* 0x000fe40000fe04e8 */
[----:B--2---:R-:W-:Y:S03]  /*14400*/  ISETP.GT.AND P0, PT, R11, 0x7f, PT ;  /* 0x0000007f0b00780c */ /* 0x004fe60003f04270 */
[----:B------:R2:W-:Y:S10]  /*14410*/  LDGSTS.E.BYPASS.LTC128B.128.ZFILL [R227+0x5900], [R2.64], P2 ;  /* 0x0590000002e37fae */ /* 0x0005f40009141d48 */
[----:B------:R-:W-:-:S05]  /*14420*/  @P0 BRA `(.L_x_1630) ;  /* 0x0000012000000947 */ /* 0x000fca0003800000 */
[----:B------:R-:W-:-:S05]  /*14430*/  BRA.DIV ~URZ, `(.L_x_1633) ;  /* 0x0000dab27f007947 */ /* 0x000fca000b800000 */
[----:B------:R3:W4:Y:S04]  /*14440*/  SHFL.IDX PT, R9, R6, 0x3, 0x181f ;  /* 0x00781f0006097f89 */ /* 0x00072800000e0000 */
[----:B-1----:R3:W1:Y:S02]  /*14450*/  SHFL.IDX PT, R6, R8, 0x3, 0x181f ;  /* 0x00781f0008067f89 */ /* 0x00266400000e0000 */
.L_x_1739:
        /* <DEDUP_REMOVED lines=15> */
.L_x_1630:
[----:B-1-34-:R-:W-:Y:S05]  /*14550*/  BSYNC B0 ;  /* 0x0000000000007941 */ /* 0x01afea0003800000 */
.L_x_1629:
[----:B------:R-:W0:Y:S01]  /*14560*/  LDGDEPBAR ;  /* 0x00000000000079af */ /* 0x000e220000000000 */
[----:B------:R-:W-:Y:S01]  /*14570*/  WARPSYNC 0xffffffff ;  /* 0xffffffff00007948 */ /* 0x000fe20003800000 */
[C---:B------:R-:W-:Y:S01]  /*14580*/  HMMA.16816.F32.BF16 R8, R140.reuse, R16, RZ ;  /* 0x000000108c08723c */ /* 0x040fe200000418ff */
[----:B------:R-:W-:Y:S05]  /*14590*/  BSSY B0, `(.L_x_1634) ;  /* 0x0000173000007945 */ /* 0x000fea0003800000 */
[----:B------:R-:W3:Y:S02]  /*145a0*/  LDL R5, [R1+0xc] ;  /* 0x00000c0001057983 */ /* 0x000ee40000100800 */
        /* <DEDUP_REMOVED lines=24> */
[----:B------:R-:W2:Y:S07]  /*14730*/  LDSM.16.M88.4 R160, [R201+0x1800] ;  /* 0x00180000c9a0783b */ /* 0x000eae0000000200 */
[C---:B------:R-:W-:Y:S08]  /*14740*/  HMMA.16816.F32.BF16 R44, R144.reuse, R164, R44 ;  /* 0x000000a4902c723c */ /* 0x040ff0000004182c */
[C---:B------:R-:W-:Y:S01]  /*14750*/  HMMA.16816.F32.BF16 R48, R144.reuse, R166, R48 ;  /* 0x000000a69030723c */ /* 0x040fe20000041830 */
[----:B------:R-:W2:Y:S07]  /*14760*/  LDSM.16.M88.4 R164, [R201+0x2000] ;  /* 0x00200000c9a4783b */ /* 0x000eae0000000200 */
[C---:B------:R-:W-:Y:S08]  /*14770*/  HMMA.16816.F32.BF16 R52, R144.reuse, R168, R52 ;  /* 0x000000a89034723c */ /* 0x040ff00000041834 */
[C---:B------:R-:W-:Y:S01]  /*14780*/  HMMA.16816.F32.BF16 R56, R144.reuse, R170, R56 ;  /* 0x000000aa9038723c */ /* 0x040fe20000041838 */
[----:B------:R-:W2:Y:S07]  /*14790*/  LDSM.16.M88.4 R168, [R201+0x2800] ;  /* 0x00280000c9a8783b */ /* 0x000eae0000000200 */
[C---:B------:R-:W-:Y:S08]  /*147a0*/  HMMA.16816.F32.BF16 R60, R144.reuse, R172, R60 ;  /* 0x000000ac903c723c */ /* 0x040ff0000004183c */
[----:B------:R-:W-:Y:S01]  /*147b0*/  HMMA.16816.F32.BF16 R64, R144, R174, R64 ;  /* 0x000000ae9040723c */ /* 0x000fe20000041840 */
[----:B------:R-:W-:Y:S07]  /*147c0*/  LDSM.16.M88.4 R172, [R200+0x1000] ;  /* 0x00100000c8ac783b */ /* 0x000fee0000000200 */
[C---:B-1----:R-:W-:Y:S08]  /*147d0*/  HMMA.16816.F32.BF16 R8, R176.reuse, R148, R8 ;  /* 0x00000094b008723c */ /* 0x042ff00000041808 */
[C---:B------:R-:W-:Y:S01]  /*147e0*/  HMMA.16816.F32.BF16 R16, R176.reuse, R150, R16 ;  /* 0x00000096b010723c */ /* 0x040fe20000041810 */
[----:B------:R-:W1:Y:S07]  /*147f0*/  LDSM.16.M88.4 R148, [R201+0x3000] ;  /* 0x00300000c994783b */ /* 0x000e6e0000000200 */
[C---:B----4-:R-:W-:Y:S08]  /*14800*/  HMMA.16816.F32.BF16 R20, R176.reuse, R152, R20 ;  /* 0x00000098b014723c */ /* 0x050ff00000041814 */
[C---:B------:R-:W-:Y:S01]  /*14810*/  HMMA.16816.F32.BF16 R24, R176.reuse, R154, R24 ;  /* 0x0000009ab018723c */ /* 0x040fe20000041818 */
[----:B------:R-:W4:Y:S07]  /*14820*/  LDSM.16.M88.4 R152, [R200] ;  /* 0x00000000c898783b */ /* 0x000f2e0000000200 */
[C---:B-----5:R-:W-:Y:S08]  /*14830*/  HMMA.16816.F32.BF16 R28, R176.reuse, R156, R28 ;  /* 0x0000009cb01c723c */ /* 0x060ff0000004181c */
[C---:B------:R-:W-:Y:S01]  /*14840*/  HMMA.16816.F32.BF16 R32, R176.reuse, R158, R32 ;  /* 0x0000009eb020723c */ /* 0x040fe20000041820 */
[----:B------:R-:W5:Y:S07]  /*14850*/  LDSM.16.M88.4 R156, [R200+0x800] ;  /* 0x00080000c89c783b */ /* 0x000f6e0000000200 */
[C---:B--2---:R-:W-:Y:S08]  /*14860*/  HMMA.16816.F32.BF16 R36, R176.reuse, R160, R36 ;  /* 0x000000a0b024723c */ /* 0x044ff00000041824 */
[C---:B------:R-:W-:Y:S01]  /*14870*/  HMMA.16816.F32.BF16 R40, R176.reuse, R162, R40 ;  /* 0x000000a2b028723c */ /* 0x040fe20000041828 */
[----:B------:R-:W-:Y:S07]  /*14880*/  LDSM.16.M88.4 R160, [R200+0x3000] ;  /* 0x00300000c8a0783b */ /* 0x000fee0000000200 */
[C---:B------:R-:W-:Y:S08]  /*14890*/  HMMA.16816.F32.BF16 R44, R176.reuse, R164, R44 ;  /* 0x000000a4b02c723c */ /* 0x040ff0000004182c */
[C---:B------:R-:W-:Y:S01]  /*148a0*/  HMMA.16816.F32.BF16 R48, R176.reuse, R166, R48 ;  /* 0x000000a6b030723c */ /* 0x040fe20000041830 */
[----:B------:R-:W-:Y:S07]  /*148b0*/  LDSM.16.M88.4 R164, [R202+0x3800] ;  /* 0x00380000caa4783b */ /* 0x000fee0000000200 */
[C---:B------:R-:W-:Y:S03]  /*148c0*/  HMMA.16816.F32.BF16 R52, R176.reuse, R168, R52 ;  /* 0x000000a8b034723c */ /* 0x040fe60000041834 */
[----:B---3--:R-:W-:Y:S05]  /*148d0*/  ISETP.GT.AND P0, PT, R238, R5, PT ;  /* 0x00000005ee00720c */ /* 0x008fea0003f04270 */
[C---:B------:R-:W-:Y:S01]  /*148e0*/  HMMA.16816.F32.BF16 R56, R176.reuse, R170, R56 ;  /* 0x000000aab038723c */ /* 0x040fe20000041838 */
[----:B------:R-:W-:Y:S07]  /*148f0*/  LDSM.16.M88.4 R168, [R202+0x4000] ;  /* 0x00400000caa8783b */ /* 0x000fee0000000200 */
[C---:B-1----:R-:W-:Y:S08]  /*14900*/  HMMA.16816.F32.BF16 R60, R176.reuse, R148, R60 ;  /* 0x00000094b03c723c */ /* 0x042ff0000004183c */
[----:B------:R-:W-:Y:S01]  /*14910*/  HMMA.16816.F32.BF16 R64, R176, R150, R64 ;  /* 0x00000096b040723c */ /* 0x000fe20000041840 */
[----:B------:R-:W1:Y:S07]  /*14920*/  LDSM.16.M88.4 R148, [R200+0x1800] ;  /* 0x00180000c894783b */ /* 0x000e6e0000000200 */
[C---:B----4-:R-:W-:Y:S08]  /*14930*/  HMMA.16816.F32.BF16 R8, R180.reuse, R152, R8 ;  /* 0x00000098b408723c */ /* 0x050ff00000041808 */
[C---:B------:R-:W-:Y:S01]  /*14940*/  HMMA.16816.F32.BF16 R16, R180.reuse, R154, R16 ;  /* 0x0000009ab410723c */ /* 0x040fe20000041810 */
[----:B------:R-:W2:Y:S07]  /*14950*/  LDSM.16.M88.4 R152, [R200+0x2000] ;  /* 0x00200000c898783b */ /* 0x000eae0000000200 */
[C---:B-----5:R-:W-:Y:S08]  /*14960*/  HMMA.16816.F32.BF16 R20, R180.reuse, R156, R20 ;  /* 0x0000009cb414723c */ /* 0x060ff00000041814 */
[C---:B------:R-:W-:Y:S01]  /*14970*/  HMMA.16816.F32.BF16 R24, R180.reuse, R158, R24 ;  /* 0x0000009eb418723c */ /* 0x040fe20000041818 */
[----:B------:R-:W3:Y:S07]  /*14980*/  LDSM.16.M88.4 R156, [R200+0x2800] ;  /* 0x00280000c89c783b */ /* 0x000eee0000000200 */
        /* <DEDUP_REMOVED lines=12> */
[C---:B------:R-:W-:Y:S08]  /*14a50*/  HMMA.16816.F32.BF16 R60, R180.reuse, R160, R60 ;  /* 0x000000a0b43c723c */ /* 0x040ff0000004183c */
[----:B------:R-:W-:Y:S01]  /*14a60*/  HMMA.16816.F32.BF16 R64, R180, R162, R64 ;  /* 0x000000a2b440723c */ /* 0x000fe20000041840 */
[----:B------:R-:W5:Y:S07]  /*14a70*/  LDSM.16.M88.4 R160, [R202+0x6800] ;  /* 0x00680000caa0783b */ /* 0x000f6e0000000200 */
[C---:B------:R-:W-:Y:S08]  /*14a80*/  HMMA.16816.F32.BF16 R8, R184.reuse, R164, R8 ;  /* 0x000000a4b808723c */ /* 0x040ff00000041808 */
[C---:B------:R-:W-:Y:S01]  /*14a90*/  HMMA.16816.F32.BF16 R16, R184.reuse, R166, R16 ;  /* 0x000000a6b810723c */ /* 0x040fe20000041810 */
[----:B------:R-:W2:Y:S07]  /*14aa0*/  LDSM.16.M88.4 R164, [R214] ;  /* 0x00000000d6a4783b */ /* 0x000eae0000000200 */
[C---:B------:R-:W-:Y:S08]  /*14ab0*/  HMMA.16816.F32.BF16 R20, R184.reuse, R168, R20 ;  /* 0x000000a8b814723c */ /* 0x040ff00000041814 */
[C---:B------:R-:W-:Y:S01]  /*14ac0*/  HMMA.16816.F32.BF16 R24, R184.reuse, R170, R24 ;  /* 0x000000aab818723c */ /* 0x040fe20000041818 */
[----:B------:R-:W3:Y:S07]  /*14ad0*/  LDSM.16.M88.4 R168, [R208] ;  /* 0x00000000d0a8783b */ /* 0x000eee0000000200 */
[C---:B----4-:R-:W-:Y:S08]  /*14ae0*/  HMMA.16816.F32.BF16 R28, R184.reuse, R172, R28 ;  /* 0x000000acb81c723c */ /* 0x050ff0000004181c */
        /* <DEDUP_REMOVED lines=11> */
[C---:B-----5:R-:W-:Y:S08]  /*14ba0*/  HMMA.16816.F32.BF16 R60, R184.reuse, R160, R60 ;  /* 0x000000a0b83c723c */ /* 0x060ff0000004183c */
[----:B------:R-:W-:Y:S01]  /*14bb0*/  HMMA.16816.F32.BF16 R64, R184, R162, R64 ;  /* 0x000000a2b840723c */ /* 0x000fe20000041840 */
[----:B------:R-:W5:Y:S07]  /*14bc0*/  LDSM.16.M88.4 R160, [R213] ;  /* 0x00000000d5a0783b */ /* 0x000f6e0000000200 */
[C---:B------:R-:W-:Y:S08]  /*14bd0*/  HMMA.16816.F32.BF16 R8, R188.reuse, R164, R8 ;  /* 0x000000a4bc08723c */ /* 0x040ff00000041808 */
[C---:B------:R-:W-:Y:S01]  /*14be0*/  HMMA.16816.F32.BF16 R16, R188.reuse, R166, R16 ;  /* 0x000000a6bc10723c */ /* 0x040fe20000041810 */
[----:B------:R-:W2:Y:S07]  /*14bf0*/  LDSM.16.M88.4 R164, [R201+0x3800] ;  /* 0x00380000c9a4783b */ /* 0x000eae0000000200 */
[C---:B------:R-:W-:Y:S08]  /*14c00*/  HMMA.16816.F32.BF16 R20, R188.reuse, R168, R20 ;  /* 0x000000a8bc14723c */ /* 0x040ff00000041814 */
[C---:B------:R-:W-:Y:S01]  /*14c10*/  HMMA.16816.F32.BF16 R24, R188.reuse, R170, R24 ;  /* 0x000000aabc18723c */ /* 0x040fe20000041818 */
[----:B------:R-:W3:Y:S07]  /*14c20*/  LDSM.16.M88.4 R168, [R201+0x4000] ;  /* 0x00400000c9a8783b */ /* 0x000eee0000000200 */
[C---:B----4-:R-:W-:Y:S08]  /*14c30*/  HMMA.16816.F32.BF16 R28, R188.reuse, R172, R28 ;  /* 0x000000acbc1c723c */ /* 0x050ff0000004181c */
        /* <DEDUP_REMOVED lines=11> */
[C---:B-----5:R-:W-:Y:S08]  /*14cf0*/  HMMA.16816.F32.BF16 R60, R188.reuse, R160, R60 ;  /* 0x000000a0bc3c723c */ /* 0x060ff0000004183c */
[----:B------:R-:W-:Y:S01]  /*14d00*/  HMMA.16816.F32.BF16 R64, R188, R162, R64 ;  /* 0x000000a2bc40723c */ /* 0x000fe20000041840 */
[----:B------:R-:W4:Y:S07]  /*14d10*/  LDSM.16.M88.4 R160, [R201+0x6000] ;  /* 0x00600000c9a0783b */ /* 0x000f2e0000000200 */
[C---:B------:R-:W-:Y:S08]  /*14d20*/  HMMA.16816.F32.BF16 R8, R192.reuse, R164, R8 ;  /* 0x000000a4c008723c */ /* 0x040ff00000041808 */
[C---:B------:R-:W-:Y:S01]  /*14d30*/  HMMA.16816.F32.BF16 R16, R192.reuse, R166, R16 ;  /* 0x000000a6c010723c */ /* 0x040fe20000041810 */
[----:B------:R-:W5:Y:S07]  /*14d40*/  LDSM.16.M88.4 R164, [R201+0x6800] ;  /* 0x00680000c9a4783b */ /* 0x000f6e0000000200 */
[C---:B------:R-:W-:Y:S08]  /*14d50*/  HMMA.16816.F32.BF16 R20, R192.reuse, R168, R20 ;  /* 0x000000a8c014723c */ /* 0x040ff00000041814 */
[C---:B------:R-:W-:Y:S08]  /*14d60*/  HMMA.16816.F32.BF16 R24, R192.reuse, R170, R24 ;  /* 0x000000aac018723c */ /* 0x040ff00000041818 */
        /* <DEDUP_REMOVED lines=56> */
[----:B------:R5:W4:Y:S02]  /*150f0*/  MUFU.TANH R175, R2 ;  /* 0x0000000200af7308 */ /* 0x000b240000002400 */
[----:B------:R-:W-:Y:S01]  /*15100*/  FMUL.FTZ R4, R50, c[0x0][0x320] ;  /* 0x0000c80032047a20 */ /* 0x000fe20000410000 */
[C---:B-1----:R-:W-:Y:S07]  /*15110*/  HMMA.16816.F32.BF16 R52, R196.reuse, R16, R52 ;  /* 0x00000010c434723c */ /* 0x042fee0000041834 */
[----:B------:R-:W1:Y:S01]  /*15120*/  MUFU.TANH R50, R4 ;  /* 0x0000000400327308 */ /* 0x000e620000002400 */
[C---:B------:R-:W-:Y:S04]  /*15130*/  HMMA.16816.F32.BF16 R56, R196.reuse, R18, R56 ;  /* 0x00000012c438723c */ /* 0x040fe80000041838 */
[----:B---3--:R-:W-:Y:S04]  /*15140*/  FMUL.FTZ R3, R51, c[0x0][0x320] ;  /* 0x0000c80033037a20 */ /* 0x008fe80000410000 */
[C---:B--2---:R-:W-:Y:S04]  /*15150*/  HMMA.16816.F32.BF16 R60, R196.reuse, R8, R60 ;  /* 0x00000008c43c723c */ /* 0x044fe8000004183c */
[----:B-----5:R-:W-:Y:S04]  /*15160*/  FMUL.FTZ R2, R23, c[0x0][0x320] ;  /* 0x0000c80017027a20 */ /* 0x020fe80000410000 */
[----:B------:R-:W-:Y:S01]  /*15170*/  HMMA.16816.F32.BF16 R64, R196, R10, R64 ;  /* 0x0000000ac440723c */ /* 0x000fe20000041840 */
[----:B------:R2:W3:Y:S03]  /*15180*/  MUFU.TANH R174, R2 ;  /* 0x0000000200ae7308 */ /* 0x0004e60000002400 */
        /* <DEDUP_REMOVED lines=45> */
[----:B------:R-:W2:Y:S10]  /*15460*/  MUFU.TANH R49, R3 ;  /* 0x0000000300317308 */ /* 0x000eb40000002400 */
        /* <DEDUP_REMOVED lines=35> */
[----:B------:R-:W-:Y:S02]  /*156a0*/  IMAD.MOV.U32 R243, RZ, RZ, c[0x0][0x2b8] ;  /* 0x0000ae00fff37624 */ /* 0x000fe400078e00ff */
[----:B------:R-:W-:Y:S01]  /*156b0*/  IMAD.MOV.U32 R236, RZ, RZ, RZ ;  /* 0x000000ffffec7224 */ /* 0x000fe200078e00ff */
[----:B------:R-:W3:Y:S02]  /*156c0*/  LDL.64 R244, [R1+0x30] ;  /* 0x0000300001f47983 */ /* 0x000ee40000100a00 */
[----:B------:R-:W-:Y:S02]  /*156d0*/  ISETP.NE.AND P1, PT, R243, 0x1, PT ;  /* 0x00000001f300780c */ /* 0x000fe40003f25270 */
[----:B------:R-:W4:Y:S04]  /*156e0*/  LDL R242, [R1+0x38] ;  /* 0x0000380001f27983 */ /* 0x000f280000100800 */
[----:B------:R-:W5:Y:S04]  /*156f0*/  LDL.64 R240, [R1+0x28] ;  /* 0x0000280001f07983 */ /* 0x000f680000100a00 */
[----:B------:R-:W3:Y:S01]  /*15700*/  LDL R6, [R1+0x24] ;  /* 0x0000240001067983 */ /* 0x000ee20000100800 */
[----:B--2---:R-:W-:Y:S05]  /*15710*/  IMAD R3, R238, 0x70, R5 ;  /* 0x00000070ee037824 */ /* 0x004fea00078e0205 */
[----:B------:R-:W-:Y:S05]  /*15720*/  IADD3 R3, R3, -0x70, R0 ;  /* 0xffffff9003037810 */ /* 0x000fea0007ffe000 */
[----:B------:R-:W-:Y:S04]  /*15730*/  @P1 IMAD.HI.U32 R4, R3, c[0x0][0x2bc], RZ ;  /* 0x0000af0003041a27 */ /* 0x000fe800078e00ff */
[--C-:B-1----:R-:W-:Y:S01]  /*15740*/  IMAD.MOV.U32 R2, RZ, RZ, R3.reuse ;  /* 0x000000ffff027224 */ /* 0x102fe200078e0003 */
[----:B------:R-:W-:Y:S04]  /*15750*/  @P1 SHF.R.U32.HI R2, RZ, c[0x0][0x2c0], R4 ;  /* 0x0000b000ff021a19 */ /* 0x000fe80000011604 */
[C---:B------:R-:W-:Y:S02]  /*15760*/  IADD3 R5, -R2.reuse, RZ, RZ ;  /* 0x000000ff02057210 */ /* 0x040fe40007ffe1ff */
[C---:B---3--:R-:W-:Y:S03]  /*15770*/  @!P5 IADD3 R4, P0, R2.reuse, R244, RZ ;  /* 0x000000f40204d210 */ /* 0x048fe60007f1e0ff */
        /* <DEDUP_REMOVED lines=8> */
[----:B------:R-:W-:Y:S05]  /*15800*/  IMAD R4, R239, c[0x0][0x1e4], R4 ;  /* 0x00007900ef047a24 */ /* 0x000fea00078e0204 */
[----:B------:R-:W-:Y:S02]  /*15810*/  IADD3 R3, R3, R4, RZ ;  /* 0x0000000403037210 */ /* 0x000fe40007ffe0ff */
        /* <DEDUP_REMOVED lines=10> */
.L_x_1740:
[----:B------:R-:W-:-:S05]  /*158c0*/  BRA.DIV ~URZ, `(.L_x_1637) ;  /* 0x0000c7627f007947 */ /* 0x000fca000b800000 */
[----:B------:R3:W4:Y:S02]  /*158d0*/  SHFL.IDX PT, R2, R5, RZ, 0x181f ;  /* 0x00181fff05027589 */ /* 0x00072400000e0000 */
.L_x_1741:
[----:B------:R-:W-:Y:S11]  /*158e0*/  ISETP.GE.AND P0, PT, R237, 0x1, PT ;  /* 0x00000001ed00780c */ /* 0x000ff60003f06270 */
[----:B------:R-:W-:Y:S02]  /*158f0*/  @!UPT UIADD3 URZ, URZ, URZ, URZ ;  /* 0x0000003f3f3ff290 */ /* 0x000fe4000fffe03f */
[----:B------:R-:W-:Y:S02]  /*15900*/  @P0 ISETP.GE.AND P3, PT, R76, c[0x0][0x1d4], PT ;  /* 0x000075004c000a0c */ /* 0x000fe40003f66270 */
[----:B----4-:R-:W-:Y:S02]  /*15910*/  @P0 IADD3 R8, P1, R2, R230, RZ ;  /* 0x000000e602080210 */ /* 0x010fe40007f3e0ff */
[----:B------:R-:W-:Y:S03]  /*15920*/  @P0 ISETP.GE.AND P2, PT, R226, c[0x0][0x1d4], PT ;  /* 0x00007500e2000a0c */ /* 0x000fe60003f46270 */
[----:B--2---:R-:W-:Y:S01]  /*15930*/  @P0 IMAD.X R9, R6, 0x1, R231, P1 ;  /* 0x0000000106090824 */ /* 0x004fe200008e06e7 */
        /* <DEDUP_REMOVED lines=10> */
.L_x_1742:
[----:B------:R-:W-:Y:S11]  /*159e0*/  ISETP.GE.AND P0, PT, R237, 0x21, PT ;  /* 0x00000021ed00780c */ /* 0x000ff60003f06270 */
[----:B------:R-:W-:Y:S02]  /*159f0*/  @!UPT UIADD3 URZ, URZ, URZ, URZ ;  /* 0x0000003f3f3ff290 */ /* 0x000fe4000fffe03f */
[----:B------:R-:W-:Y:S02]  /*15a00*/  @P0 ISETP.GE.AND P3, PT, R76, c[0x0][0x1d4], PT ;  /* 0x000075004c000a0c */ /* 0x000fe40003f66270 */
[----:B--2---:R-:W-:Y:S02]  /*15a10*/  @P0 IADD3 R8, P1, R2, R230, RZ ;  /* 0x000000e602080210 */ /* 0x004fe40007f3e0ff */
[----:B------:R-:W-:Y:S03]  /*15a20*/  @P0 ISETP.GE.AND P2, PT, R226, c[0x0][0x1d4], PT ;  /* 0x00007500e2000a0c */ /* 0x000fe60003f46270 */
[----:B-1----:R-:W-:Y:S01]  /*15a30*/  @P0 IMAD.X R9, R6, 0x1, R231, P1 ;  /* 0x0000000106090824 */ /* 0x002fe200008e06e7 */
        /* <DEDUP_REMOVED lines=9> */
.L_x_1743:
[----:B------:R-:W-:-:S05]  /*15ad0*/  BRA.DIV ~URZ, `(.L_x_1640) ;  /* 0x0000c7027f007947 */ /* 0x000fca000b800000 */
[----:B-1----:R1:W2:Y:S02]  /*15ae0*/  SHFL.IDX PT, R2, R5, 0x2, 0x181f ;  /* 0x00581f0005027f89 */ /* 0x0022a400000e0000 */
.L_x_1744:
[----:B------:R-:W-:Y:S11]  /*15af0*/  ISETP.GE.AND P0, PT, R237, 0x41, PT ;  /* 0x00000041ed00780c */ /* 0x000ff60003f06270 */
[----:B------:R-:W-:Y:S02]  /*15b00*/  @!UPT UIADD3 URZ, URZ, URZ, URZ ;  /* 0x0000003f3f3ff290 */ /* 0x000fe4000fffe03f */
[----:B------:R-:W-:Y:S02]  /*15b10*/  @P0 ISETP.GE.AND P3, PT, R76, c[0x0][0x1d4], PT ;  /* 0x000075004c000a0c */ /* 0x000fe40003f66270 */
[----:B--2---:R-:W-:Y:S02]  /*15b20*/  @P0 IADD3 R8, P1, R2, R230, RZ ;  /* 0x000000e602080210 */ /* 0x004fe40007f3e0ff */
        /* <DEDUP_REMOVED lines=10> */
[----:B------:R1:W2:Y:S04]  /*15bd0*/  SHFL.IDX PT, R6, R4, 0x3, 0x181f ;  /* 0x00781f0004067f89 */ /* 0x0002a800000e0000 */
[----:B--2---:R1:W2:Y:S02]  /*15be0*/  SHFL.IDX PT, R2, R5, 0x3, 0x181f ;  /* 0x00781f0005027f89 */ /* 0x0042a400000e0000 */
.L_x_1745:
[----:B------:R-:W-:Y:S11]  /*15bf0*/  ISETP.GE.AND P0, PT, R237, 0x61, PT ;  /* 0x00000061ed00780c */ /* 0x000ff60003f06270 */
[----:B------:R-:W-:Y:S02]  /*15c00*/  @!UPT UIADD3 URZ, URZ, URZ, URZ ;  /* 0x0000003f3f3ff290 */ /* 0x000fe4000fffe03f */
[----:B------:R-:W-:Y:S02]  /*15c10*/  @P0 ISETP.GE.AND P3, PT, R76, c[0x0][0x1d4], PT ;  /* 0x000075004c000a0c */ /* 0x000fe40003f66270 */
[----:B-12-4-:R-:W-:Y:S02]  /*15c20*/  @P0 IADD3 R4, P1, R2, R230, RZ ;  /* 0x000000e602040210 */ /* 0x016fe40007f3e0ff */
[----:B------:R-:W-:Y:S03]  /*15c30*/  @P0 ISETP.GE.AND P2, PT, R226, c[0x0][0x1d4], PT ;  /* 0x00007500e2000a0c */ /* 0x000fe60003f46270 */
[----:B---3--:R-:W-:Y:S01]  /*15c40*/  @P0 IMAD.X R5, R6, 0x1, R231, P1 ;  /* 0x0000000106050824 */ /* 0x008fe200008e06e7 */
[----:B------:R-:W-:Y:S05]  /*15c50*/  @P0 IADD3 R2, P1, R2, R233, RZ ;  /* 0x000000e902020210 */ /* 0x000fea0007f3e0ff */
[----:B------:R-:W-:Y:S01]  /*15c60*/  @!PT LDS RZ, [RZ] ;  /* 0x00000000fffff984 */ /* 0x000fe20000000800 */
[----:B------:R-:W-:Y:S01]  /*15c70*/  @!PT LDS RZ, [RZ] ;  /* 0x00000000fffff984 */ /* 0x000fe20000000800 */
[----:B------:R-:W-:Y:S01]  /*15c80*/  @!PT LDS RZ, [RZ] ;  /* 0x00000000fffff984 */ /* 0x000fe20000000800 */
[----:B------:R1:W-:Y:S01]  /*15c90*/  @P0 LDGSTS.E.BYPASS.LTC128B.128 [R229+0xb100], [R4.64], !P3 ;  /* 0x0b10000004e50fae */ /* 0x0003e2000d901d48 */
[----:B------:R-:W-:Y:S05]  /*15ca0*/  @P0 IMAD.X R3, R6, 0x1, R232, P1 ;  /* 0x0000000106030824 */ /* 0x000fea00008e06e8 */
[----:B------:R1:W-:Y:S02]  /*15cb0*/  @P0 LDGSTS.E.BYPASS.LTC128B.128 [R229+0xe900], [R2.64], !P2 ;  /* 0x0e90000002e50fae */ /* 0x0003e4000d101d48 */
.L_x_1635:
[----:B--234-:R-:W-:Y:S05]  /*15cc0*/  BSYNC B0 ;  /* 0x0000000000007941 */ /* 0x01cfea0003800000 */
.L_x_1634:
[----:B-1----:R-:W2:Y:S01]  /*15cd0*/  LDL R4, [R1+0x40] ;  /* 0x0000400001047983 */ /* 0x002ea20000100800 */
[----:B------:R-:W-:Y:S03]  /*15ce0*/  IMAD.MOV.U32 R8, RZ, RZ, c[0x0][0x2c4] ;  /* 0x0000b100ff087624 */ /* 0x000fe600078e00ff */
[----:B------:R-:W2:Y:S02]  /*15cf0*/  LDL R2, [R1+0x64] ;  /* 0x0000640001027983 */ /* 0x000ea40000100800 */
[----:B------:R-:W-:Y:S02]  /*15d00*/  ISETP.NE.AND P0, PT, R8, 0x1, PT ;  /* 0x000000010800780c */ /* 0x000fe40003f05270 */
[----:B------:R-:W3:Y:S04]  /*15d10*/  LDL R6, [R1+0x60] ;  /* 0x0000600001067983 */ /* 0x000ee80000100800 */
[----:B------:R-:W4:Y:S04]  /*15d20*/  LDL R5, [R1+0x48] ;  /* 0x0000480001057983 */ /* 0x000f280000100800 */
[----:B------:R-:W4:Y:S04]  /*15d30*/  LDL R3, [R1+0x44] ;  /* 0x0000440001037983 */ /* 0x000f280000100800 */
[----:B------:R-:W0:Y:S01]  /*15d40*/  LDGDEPBAR ;  /* 0x00000000000079af */ /* 0x000e220000000000 */
[----:B--2---:R-:W-:Y:S04]  /*15d50*/  IMAD.IADD R4, R2, 0x1, R4 ;  /* 0x0000000102047824 */ /* 0x004fe800078e0204 */
[----:B------:R-:W-:Y:S05]  /*15d60*/  @P0 IMAD.HI.U32 R2, R4, c[0x0][0x2c8], RZ ;  /* 0x0000b20004020a27 */ /* 0x000fea00078e00ff */
[----:B------:R-:W-:Y:S01]  /*15d70*/  @P0 SHF.R.U32.HI R4, RZ, c[0x0][0x2cc], R2 ;  /* 0x0000b300ff040a19 */ /* 0x000fe20000011602 */
[----:B------:R-:W-:Y:S05]  /*15d80*/  IMAD R2, R238, -0x70, RZ ;  /* 0xffffff90ee027824 */ /* 0x000fea00078e02ff */
[----:B---3--:R-:W-:Y:S04]  /*15d90*/  IADD3 R2, -R6, 0x1, R2 ;  /* 0x0000000106027810 */ /* 0x008fe80007ffe102 */
[----:B----4-:R-:W-:Y:S01]  /*15da0*/  IADD3 R5, -R3, R2, R5 ;  /* 0x0000000203057210 */ /* 0x010fe20007ffe105 */
[----:B------:R-:W-:-:S05]  /*15db0*/  BRA.DIV ~URZ, `(.L_x_1642) ;  /* 0x0000c5627f007947 */ /* 0x000fca000b800000 */
[----:B------:R1:W2:Y:S02]  /*15dc0*/  SHFL.IDX PT, R2, R4, RZ, 0x1c1f ;  /* 0x001c1fff04027589 */ /* 0x0002a400000e0000 */
.L_x_1746:
[----:B--2---:R-:W-:Y:S05]  /*15dd0*/  IMAD.IADD R2, R5, 0x1, R2 ;  /* 0x0000000105027824 */ /* 0x004fea00078e0202 */
[C---:B------:R-:W-:Y:S02]  /*15de0*/  ISETP.GT.AND P0, PT, R2.reuse, RZ, PT ;  /* 0x000000ff0200720c */ /* 0x040fe40003f04270 */
[C---:B------:R-:W-:Y:S02]  /*15df0*/  ISETP.GT.AND P1, PT, R2.reuse, 0x1, PT ;  /* 0x000000010200780c */ /* 0x040fe40003f24270 */
[----:B------:R-:W-:Y:S02]  /*15e00*/  FSEL R8, R173, -INF , P0 ;  /* 0xff800000ad087808 */ /* 0x000fe40000000000 */
[C---:B------:R-:W-:Y:S02]  /*15e10*/  ISETP.GT.AND P0, PT, R2.reuse, 0x10, PT ;  /* 0x000000100200780c */ /* 0x040fe40003f04270 */
[C---:B------:R-:W-:Y:S02]  /*15e20*/  ISETP.GT.AND P2, PT, R2.reuse, 0x8, PT ;  /* 0x000000080200780c */ /* 0x040fe40003f44270 */
[----:B------:R-:W-:Y:S02]  /*15e30*/  ISETP.GT.AND P3, PT, R2, 0x9, PT ;  /* 0x000000090200780c */ /* 0x000fe40003f64270 */
[----:B------:R-:W-:Y:S02]  /*15e40*/  FSEL R44, R172, -INF , P1 ;  /* 0xff800000ac2c7808 */ /* 0x000fe40000800000 */
[C---:B------:R-:W-:Y:S02]  /*15e50*/  ISETP.GT.AND P1, PT, R2.reuse, 0x11, PT ;  /* 0x000000110200780c */ /* 0x040fe40003f24270 */
[C---:B------:R-:W-:Y:S02]  /*15e60*/  ISETP.GT.AND P4, PT, R2.reuse, 0x19, PT ;  /* 0x000000190200780c */ /* 0x040fe40003f84270 */
[----:B------:R-:W-:Y:S02]  /*15e70*/  FSEL R41, R165, -INF , P0 ;  /* 0xff800000a5297808 */ /* 0x000fe40000000000 */
[C---:B------:R-:W-:Y:S02]  /*15e80*/  ISETP.GT.AND P0, PT, R2.reuse, 0x20, PT ;  /* 0x000000200200780c */ /* 0x040fe40003f04270 */
        /* <DEDUP_REMOVED lines=8> */
[----:B------:R-:W-:Y:S02]  /*15f10*/  FSEL R37, R157, -INF , P0 ;  /* 0xff8000009d257808 */ /* 0x000fe40000000000 */
[----:B------:R-:W-:Y:S02]  /*15f20*/  ISETP.GT.AND P0, PT, R2, 0x30, PT ;  /* 0x000000300200780c */ /* 0x000fe40003f04270 */
[----:B------:R-:W-:Y:S02]  /*15f30*/  FSEL R39, R163, -INF , P2 ;  /* 0xff800000a3277808 */ /* 0x000fe40001000000 */
        /* <DEDUP_REMOVED lines=8> */
[----:B------:R-:W-:Y:S02]  /*15fc0*/  ISETP.GT.AND P0, PT, R2, 0x41, PT ;  /* 0x000000410200780c */ /* 0x000fe40003f04270 */
[----:B------:R-:W-:Y:S02]  /*15fd0*/  FSEL R32, R28, -INF , P2 ;  /* 0xff8000001c207808 */ /* 0x000fe40001000000 */
        /* <DEDUP_REMOVED lines=37> */
[----:B------:R-:W-:Y:S02]  /*16230*/  ISETP.GT.AND P0, PT, R2, 0x20, PT ;  /* 0x000000200200780c */ /* 0x000fe40003f04270 */
[----:B------:R-:W-:Y:S02]  /*16240*/  FSEL R66, R228, -INF , P2 ;  /* 0xff800000e4427808 */ /* 0x000fe40001000000 */
[----:B------:R-:W-:Y:S02]  /*16250*/  ISETP.GT.AND P2, PT, R2, 0x18, PT ;  /* 0x000000180200780c */ /* 0x000fe40003f44270 */
[----:B------:R-:W-:Y:S02]  /*16260*/  FSEL R65, R225, -INF , P3 ;  /* 0xff800000e1417808 */ /* 0x000fe40001800000 */
        /* <DEDUP_REMOVED lines=9> */
[----:B------:R-:W-:Y:S02]  /*16300*/  ISETP.GT.AND P2, PT, R2, 0x31, PT ;  /* 0x000000310200780c */ /* 0x000fe40003f44270 */
[----:B------:R-:W-:Y:S02]  /*16310*/  FSEL R58, R162, -INF , P3 ;  /* 0xff800000a23a7808 */ /* 0x000fe40001800000 */
[C---:B------:R-:W-:Y:S02]  /*16320*/  ISETP.GT.AND P3, PT, R2.reuse, 0x38, PT ;  /* 0x000000380200780c */ /* 0x040fe40003f64270 */
        /* <DEDUP_REMOVED lines=93> */
.L_x_1747:
[----:B------:R-:W3:Y:S01]  /*16900*/  LDL.LU R149, [R1] ;  /* 0x0000000001957983 */ /* 0x000ee20000300800 */
[C---:B------:R-:W-:Y:S01]  /*16910*/  FSETP.NEU.FTZ.AND P0, PT, R6.reuse, -INF , PT ;  /* 0xff8000000600780b */ /* 0x040fe20003f1d000 */
[----:B------:R-:W-:Y:S01]  /*16920*/  FMUL.FTZ R3, R6, c[0x0][0x2d0] ;  /* 0x0000b40006037a20 */ /* 0x000fe20000410000 */
        /* <DEDUP_REMOVED lines=39> */
[C---:B-1----:R-:W-:Y:S01]  /*16ba0*/  F2FP.BF16.PACK_AB R148, R5.reuse, R18 ;  /* 0x000000120594723e */ /* 0x042fe200000010ff */
[C---:B------:R-:W-:Y:S02]  /*16bb0*/  FFMA.FTZ R3, R2.reuse, R246, R18 ;  /* 0x000000f602037223 */ /* 0x040fe40000010012 */
[----:B------:R-:W-:Y:S01]  /*16bc0*/  FMUL.FTZ R28, R2, R120 ;  /* 0x00000078021c7220 */ /* 0x000fe20000410000 */
[----:B------:R-:W1:Y:S01]  /*16bd0*/  MUFU.EX2 R18, R42 ;  /* 0x0000002a00127308 */ /* 0x000e620000000800 */
[----:B------:R-:W-:Y:S01]  /*16be0*/  FADD.FTZ R15, R5, R3 ;  /* 0x00000003050f7221 */ /* 0x000fe20000010000 */
[C---:B------:R-:W-:Y:S01]  /*16bf0*/  FSEL R3, R4.reuse, RZ, P0 ;  /* 0x000000ff04037208 */ /* 0x040fe20000000000 */
[----:B------:R-:W-:Y:S02]  /*16c00*/  FMUL.FTZ R5, R4, c[0x0][0x2d0] ;  /* 0x0000b40004057a20 */ /* 0x000fe40000410000 */
[C---:B------:R-:W-:Y:S02]  /*16c10*/  FMUL.FTZ R29, R2.reuse, R121 ;  /* 0x00000079021d7220 */ /* 0x040fe40000410000 */
[----:B------:R-:W-:Y:S01]  /*16c20*/  FADD.FTZ R3, -R3, R80 ;  /* 0x0000005003037221 */ /* 0x000fe20000010100 */
[----:B------:R-:W-:Y:S01]  /*16c30*/  FSEL R5, R5, RZ, P0 ;  /* 0x000000ff05057208 */ /* 0x000fe20000000000 */
[----:B------:R-:W-:Y:S02]  /*16c40*/  FMUL.FTZ R20, R2, R128 ;  /* 0x0000008002147220 */ /* 0x000fe40000410000 */
[----:B------:R-:W-:Y:S02]  /*16c50*/  FMUL.FTZ R3, R3, c[0x0][0x2d0] ;  /* 0x0000b40003037a20 */ /* 0x000fe40000410000 */
[--C-:B------:R-:W-:Y:S02]  /*16c60*/  FFMA.FTZ R8, R67, c[0x0][0x2d0], -R5.reuse ;  /* 0x0000b40043087a23 */ /* 0x100fe40000010805 */
[--C-:B------:R-:W-:Y:S02]  /*16c70*/  FFMA.FTZ R80, R66, c[0x0][0x2d0], -R5.reuse ;  /* 0x0000b40042507a23 */ /* 0x100fe40000010805 */
[----:B------:R-:W2:Y:S01]  /*16c80*/  MUFU.EX2 R3, R3 ;  /* 0x0000000300037308 */ /* 0x000ea20000000800 */
[--C-:B------:R-:W-:Y:S02]  /*16c90*/  FFMA.FTZ R151, R65, c[0x0][0x2d0], -R5.reuse ;  /* 0x0000b40041977a23 */ /* 0x100fe40000010805 */
[----:B------:R-:W-:Y:S02]  /*16ca0*/  FMUL.FTZ R65, R2, R85 ;  /* 0x0000005502417220 */ /* 0x000fe40000410000 */
[--C-:B------:R-:W-:Y:S02]  /*16cb0*/  FFMA.FTZ R154, R64, c[0x0][0x2d0], -R5.reuse ;  /* 0x0000b400409a7a23 */ /* 0x100fe40000010805 */
[----:B------:R-:W-:Y:S01]  /*16cc0*/  FMUL.FTZ R64, R2, R84 ;  /* 0x0000005402407220 */ /* 0x000fe20000410000 */
[----:B-1----:R-:W-:Y:S01]  /*16cd0*/  F2FP.BF16.PACK_AB R150, R18, R19 ;  /* 0x000000131296723e */ /* 0x002fe200000010ff */
        /* <DEDUP_REMOVED lines=10> */
[C---:B--2---:R-:W-:Y:S02]  /*16d80*/  FMUL.FTZ R66, R3.reuse, R86 ;  /* 0x0000005603427220 */ /* 0x044fe40000410000 */
[----:B------:R-:W-:Y:S02]  /*16d90*/  FMUL.FTZ R67, R3, R87 ;  /* 0x0000005703437220 */ /* 0x000fe40000410000 */
[----:B------:R-:W2:Y:S01]  /*16da0*/  LDSM.16.MT88.4 R84, [R203] ;  /* 0x00000000cb54783b */ /* 0x000ea20000004200 */
        /* <DEDUP_REMOVED lines=10> */
[----:B-1----:R-:W-:Y:S01]  /*16e50*/  F2FP.BF16.PACK_AB R151, R121, R120 ;  /* 0x000000787997723e */ /* 0x002fe200000010ff */
        /* <DEDUP_REMOVED lines=8> */
[----:B------:R-:W-:Y:S01]  /*16ee0*/  FFMA.FTZ R5, R10, c[0x0][0x2d0], -R5 ;  /* 0x0000b4000a057a23 */ /* 0x000fe20000010805 */
[----:B------:R-:W-:Y:S01]  /*16ef0*/  MUFU.EX2 R11, R9 ;  /* 0x00000009000b7308 */ /* 0x000fe20000000800 */
[C---:B------:R-:W-:Y:S02]  /*16f00*/  FMUL.FTZ R16, R2.reuse, R132 ;  /* 0x0000008402107220 */ /* 0x040fe40000410000 */
[C---:B------:R-:W-:Y:S02]  /*16f10*/  FMUL.FTZ R17, R2.reuse, R133 ;  /* 0x0000008502117220 */ /* 0x040fe40000410000 */
[----:B------:R-:W-:Y:S01]  /*16f20*/  FMUL.FTZ R21, R2, R129 ;  /* 0x0000008102157220 */ /* 0x000fe20000410000 */
[----:B------:R-:W-:Y:S01]  /*16f30*/  MOV R129, R36 ;  /* 0x0000002400817202 */ /* 0x000fe20000000f00 */
[C---:B------:R-:W-:Y:S02]  /*16f40*/  FMUL.FTZ R22, R3.reuse, R130 ;  /* 0x0000008203167220 */ /* 0x040fe40000410000 */
[C---:B------:R-:W-:Y:S01]  /*16f50*/  FMUL.FTZ R23, R3.reuse, R131 ;  /* 0x0000008303177220 */ /* 0x040fe20000410000 */
[----:B------:R4:W-:Y:S01]  /*16f60*/  MUFU.EX2 R10, R8 ;  /* 0x00000008000a7308 */ /* 0x0009e20000000800 */
[C---:B------:R-:W-:Y:S02]  /*16f70*/  FMUL.FTZ R26, R3.reuse, R126 ;  /* 0x0000007e031a7220 */ /* 0x040fe40000410000 */
[C---:B------:R-:W-:Y:S01]  /*16f80*/  FMUL.FTZ R27, R3.reuse, R127 ;  /* 0x0000007f031b7220 */ /* 0x040fe20000410000 */
[----:B-1----:R-:W-:Y:S01]  /*16f90*/  IADD3 R234, R238, -0x1, RZ ;  /* 0xffffffffeeea7810 */ /* 0x002fe20007ffe0ff */
[C---:B------:R-:W-:Y:S01]  /*16fa0*/  FMUL.FTZ R24, R2.reuse, R124 ;  /* 0x0000007c02187220 */ /* 0x040fe20000410000 */
[----:B------:R-:W-:Y:S01]  /*16fb0*/  MOV R124, R37 ;  /* 0x00000025007c7202 */ /* 0x000fe20000000f00 */
[C---:B------:R-:W-:Y:S01]  /*16fc0*/  FMUL.FTZ R25, R2.reuse, R125 ;  /* 0x0000007d02197220 */ /* 0x040fe20000410000 */
[----:B------:R-:W-:Y:S01]  /*16fd0*/  MOV R125, R38 ;  /* 0x00000026007d7202 */ /* 0x000fe20000000f00 */
[C---:B------:R-:W-:Y:S01]  /*16fe0*/  FMUL.FTZ R30, R3.reuse, R122 ;  /* 0x0000007a031e7220 */ /* 0x040fe20000410000 */
[----:B------:R-:W1:Y:S01]  /*16ff0*/  MUFU.EX2 R132, R156 ;  /* 0x0000009c00847308 */ /* 0x000e620000000800 */
[C---:B------:R-:W-:Y:S02]  /*17000*/  FMUL.FTZ R31, R3.reuse, R123 ;  /* 0x0000007b031f7220 */ /* 0x040fe40000410000 */
[C---:B------:R-:W-:Y:S02]  /*17010*/  FMUL.FTZ R34, R3.reuse, R118 ;  /* 0x0000007603227220 */ /* 0x040fe40000410000 */
[----:B------:R-:W-:Y:S02]  /*17020*/  FMUL.FTZ R35, R3, R119 ;  /* 0x0000007703237220 */ /* 0x000fe40000410000 */
[C---:B------:R-:W-:Y:S01]  /*17030*/  FMUL.FTZ R32, R2.reuse, R116 ;  /* 0x0000007402207220 */ /* 0x040fe20000410000 */
[----:B------:R-:W-:Y:S01]  /*17040*/  MOV R116, R39 ;  /* 0x0000002700747202 */ /* 0x000fe20000000f00 */
[C---:B------:R-:W-:Y:S01]  /*17050*/  FMUL.FTZ R33, R2.reuse, R117 ;  /* 0x0000007502217220 */ /* 0x040fe20000410000 */
[----:B------:R-:W-:Y:S01]  /*17060*/  MOV R117, R40 ;  /* 0x0000002800757202 */ /* 0x000fe20000000f00 */
[C---:B------:R-:W-:Y:S01]  /*17070*/  FMUL.FTZ R36, R2.reuse, R112 ;  /* 0x0000007002247220 */ /* 0x040fe20000410000 */
[----:B------:R-:W-:Y:S01]  /*17080*/  MOV R112, R41 ;  /* 0x0000002900707202 */ /* 0x000fe20000000f00 */
[----:B------:R-:W-:Y:S01]  /*17090*/  FMUL.FTZ R37, R2, R113 ;  /* 0x0000007102257220 */ /* 0x000fe20000410000 */
[----:B------:R-:W-:Y:S01]  /*170a0*/  MOV R113, R44 ;  /* 0x0000002c00717202 */ /* 0x000fe20000000f00 */
[----:B----4-:R-:W-:Y:S01]  /*170b0*/  FADD.FTZ R8, R19, R15 ;  /* 0x0000000f13087221 */ /* 0x010fe20000010000 */
[----:B------:R-:W-:Y:S01]  /*170c0*/  MUFU.EX2 R133, R162 ;  /* 0x000000a200857308 */ /* 0x000fe20000000800 */
[C---:B------:R-:W-:Y:S02]  /*170d0*/  FMUL.FTZ R19, R3.reuse, R135 ;  /* 0x0000008703137220 */ /* 0x040fe40000410000 */
[----:B------:R-:W-:Y:S02]  /*170e0*/  FADD.FTZ R152, R18, R8 ;  /* 0x0000000812987221 */ /* 0x000fe40000010000 */
        /* <DEDUP_REMOVED lines=19> */
[C---:B------:R-:W-:Y:S01]  /*17220*/  FMUL.FTZ R53, R2.reuse, R97 ;  /* 0x0000006102357220 */ /* 0x040fe20000410000 */
        /* <DEDUP_REMOVED lines=10> */
[C---:B------:R-:W-:Y:S01]  /*172d0*/  FMUL.FTZ R60, R2.reuse, R88 ;  /* 0x00000058023c7220 */ /* 0x040fe20000410000 */
[----:B-1----:R-:W-:Y:S01]  /*172e0*/  MOV R174, R132 ;  /* 0x0000008400ae7202 */ /* 0x002fe20000000f00 */
[C---:B------:R-:W-:Y:S02]  /*172f0*/  FMUL.FTZ R61, R2.reuse, R89 ;  /* 0x00000059023d7220 */ /* 0x040fe40000410000 */
[C---:B------:R-:W-:Y:S02]  /*17300*/  FMUL.FTZ R62, R3.reuse, R90 ;  /* 0x0000005a033e7220 */ /* 0x040fe40000410000 */
[C---:B------:R-:W-:Y:S01]  /*17310*/  FMUL.FTZ R63, R3.reuse, R91 ;  /* 0x0000005b033f7220 */ /* 0x040fe20000410000 */
[----:B------:R-:W-:Y:S01]  /*17320*/  MUFU.EX2 R92, R158 ;  /* 0x0000009e005c7308 */ /* 0x000fe20000000800 */
[C---:B------:R-:W-:Y:S01]  /*17330*/  FMUL.FTZ R70, R3.reuse, R70 ;  /* 0x0000004603467220 */ /* 0x040fe20000410000 */
[----:B------:R-:W-:Y:S01]  /*17340*/  LDSM.16.MT88.4 R88, [R203+0x800] ;  /* 0x00080000cb58783b */ /* 0x000fe20000004200 */
[C---:B------:R-:W-:Y:S02]  /*17350*/  FMUL.FTZ R71, R3.reuse, R71 ;  /* 0x0000004703477220 */ /* 0x040fe40000410000 */
[C---:B------:R-:W-:Y:S02]  /*17360*/  FMUL.FTZ R74, R3.reuse, R74 ;  /* 0x0000004a034a7220 */ /* 0x040fe40000410000 */
[C---:B------:R-:W-:Y:S02]  /*17370*/  FMUL.FTZ R75, R3.reuse, R75 ;  /* 0x0000004b034b7220 */ /* 0x040fe40000410000 */
[C---:B------:R-:W-:Y:S01]  /*17380*/  FMUL.FTZ R68, R2.reuse, R68 ;  /* 0x0000004402447220 */ /* 0x040fe20000410000 */
[----:B------:R-:W-:Y:S01]  /*17390*/  MUFU.EX2 R114, R153 ;  /* 0x0000009900727308 */ /* 0x000fe20000000800 */
[C---:B------:R-:W-:Y:S02]  /*173a0*/  FMUL.FTZ R69, R2.reuse, R69 ;  /* 0x0000004502457220 */ /* 0x040fe40000410000 */
[C---:B------:R-:W-:Y:S02]  /*173b0*/  FMUL.FTZ R72, R2.reuse, R72 ;  /* 0x0000004802487220 */ /* 0x040fe40000410000 */
[----:B------:R-:W-:Y:S05]  /*173c0*/  FMUL.FTZ R73, R2, R73 ;  /* 0x0000004902497220 */ /* 0x000fea0000410000 */
[----:B------:R1:W-:Y:S10]  /*173d0*/  MUFU.EX2 R153, R124 ;  /* 0x0000007c00997308 */ /* 0x0003f40000000800 */
[----:B------:R-:W-:Y:S10]  /*173e0*/  MUFU.EX2 R166, R170 ;  /* 0x000000aa00a67308 */ /* 0x000ff40000000800 */
[----:B------:R-:W-:Y:S01]  /*173f0*/  MUFU.EX2 R108, R242 ;  /* 0x000000f2006c7308 */ /* 0x000fe20000000800 */
[----:B-1----:R-:W-:Y:S09]  /*17400*/  LDSM.16.MT88.4 R124, [R204+0x3000] ;  /* 0x00300000cc7c783b */ /* 0x002ff20000004200 */
[----:B------:R-:W-:Y:S01]  /*17410*/  MUFU.EX2 R5, R5 ;  /* 0x0000000500057308 */ /* 0x000fe20000000800 */
[C---:B---3--:R-:W-:Y:S01]  /*17420*/  FFMA.FTZ R9, R3.reuse, R149, R11 ;  /* 0x0000009503097223 */ /* 0x048fe2000001000b */
[C---:B------:R-:W-:Y:S01]  /*17430*/  F2FP.BF16.PACK_AB R149, R10.reuse, R11 ;  /* 0x0000000b0a95723e */ /* 0x040fe200000010ff */
[C---:B------:R-:W-:Y:S02]  /*17440*/  FMUL.FTZ R11, R3.reuse, R139 ;  /* 0x0000008b030b7220 */ /* 0x040fe40000410000 */
[----:B------:R-:W-:Y:S02]  /*17450*/  FADD.FTZ R15, R10, R9 ;  /* 0x000000090a0f7221 */ /* 0x000fe40000010000 */
[----:B------:R-:W-:Y:S02]  /*17460*/  FMUL.FTZ R9, R2, R137 ;  /* 0x0000008902097220 */ /* 0x000fe40000410000 */
[----:B------:R-:W-:Y:S01]  /*17470*/  FMUL.FTZ R10, R3, R138 ;  /* 0x0000008a030a7220 */ /* 0x000fe20000410000 */
[----:B------:R-:W-:Y:S01]  /*17480*/  MOV R136, R15 ;  /* 0x0000000f00887202 */ /* 0x000fe20000000f00 */
[----:B------:R-:W-:Y:S05]  /*17490*/  MUFU.EX2 R137, R155 ;  /* 0x0000009b00897308 */ /* 0x000fea0000000800 */
[C---:B--2---:R-:W-:Y:S05]  /*174a0*/  HMMA.16816.F32.BF16 R8, R148.reuse, R84, R8 ;  /* 0x000000549408723c */ /* 0x044fea0000041808 */
[----:B------:R-:W1:Y:S03]  /*174b0*/  MUFU.EX2 R15, R160 ;  /* 0x000000a0000f7308 */ /* 0x000e660000000800 */
[C---:B------:R-:W-:Y:S01]  /*174c0*/  HMMA.16816.F32.BF16 R16, R148.reuse, R86, R16 ;  /* 0x000000569410723c */ /* 0x040fe20000041810 */
[----:B------:R-:W2:Y:S06]  /*174d0*/  LDSM.16.MT88.4 R84, [R204] ;  /* 0x00000000cc54783b */ /* 0x000eac0000004200 */
[----:B------:R-:W-:Y:S10]  /*174e0*/  MUFU.EX2 R160, R235 ;  /* 0x000000eb00a07308 */ /* 0x000ff40000000800 */
[----:B------:R-:W3:Y:S01]  /*174f0*/  MUFU.EX2 R3, R159 ;  /* 0x0000009f00037308 */ /* 0x000ee20000000800 */
[----:B-1----:R-:W-:Y:S09]  /*17500*/  FADD.FTZ R2, R15, R152 ;  /* 0x000000980f027221 */ /* 0x002ff20000010000 */
[----:B------:R-:W-:Y:S10]  /*17510*/  MUFU.EX2 R159, R240 ;  /* 0x000000f0009f7308 */ /* 0x000ff40000000800 */
[----:B------:R-:W-:Y:S01]  /*17520*/  MUFU.EX2 R113, R113 ;  /* 0x0000007100717308 */ /* 0x000fe20000000800 */
[C---:B--2---:R-:W-:Y:S03]  /*17530*/  HMMA.16816.F32.BF16 R20, R148.reuse, R84, R20 ;  /* 0x000000549414723c */ /* 0x044fe60000041814 */
[C---:B---3--:R-:W-:Y:S06]  /*17540*/  FADD.FTZ R2, R3.reuse, R2 ;  /* 0x0000000203027221 */ /* 0x048fec0000010000 */
[----:B------:R-:W1:Y:S03]  /*17550*/  MUFU.EX2 R112, R112 ;  /* 0x0000007000707308 */ /* 0x000e660000000800 */
[----:B------:R-:W-:Y:S01]  /*17560*/  FADD.FTZ R2, R92, R2 ;  /* 0x000000025c027221 */ /* 0x000fe20000010000 */
[C---:B------:R-:W-:Y:S01]  /*17570*/  HMMA.16816.F32.BF16 R24, R148.reuse, R86, R24 ;  /* 0x000000569418723c */ /* 0x040fe20000041818 */
[----:B------:R-:W2:Y:S02]  /*17580*/  LDSM.16.MT88.4 R84, [R206] ;  /* 0x00000000ce54783b */ /* 0x000ea40000004200 */
[----:B------:R-:W-:Y:S03]  /*17590*/  FADD.FTZ R2, R80, R2 ;  /* 0x0000000250027221 */ /* 0x000fe60000010000 */
[----:B------:R-:W-:Y:S10]  /*175a0*/  MUFU.EX2 R157, R246 ;  /* 0x000000f6009d7308 */ /* 0x000ff40000000800 */
[----:B------:R-:W-:Y:S10]  /*175b0*/  MUFU.EX2 R158, R245 ;  /* 0x000000f5009e7308 */ /* 0x000ff40000000800 */
[----:B------:R-:W-:Y:S10]  /*175c0*/  MUFU.EX2 R156, R247 ;  /* 0x000000f7009c7308 */ /* 0x000ff40000000800 */
[----:B------:R-:W-:Y:S01]  /*175d0*/  MUFU.EX2 R155, R250 ;  /* 0x000000fa009b7308 */ /* 0x000fe20000000800 */
[C---:B--2---:R-:W-:Y:S09]  /*175e0*/  HMMA.16816.F32.BF16 R28, R148.reuse, R84, R28 ;  /* 0x00000054941c723c */ /* 0x044ff2000004181c */
[----:B------:R-:W2:Y:S01]  /*175f0*/  MUFU.EX2 R152, R129 ;  /* 0x0000008100987308 */ /* 0x000ea20000000800 */
[C---:B------:R-:W-:Y:S01]  /*17600*/  HMMA.16816.F32.BF16 R32, R148.reuse, R86, R32 ;  /* 0x000000569420723c */ /* 0x040fe20000041820 */
[----:B------:R-:W3:Y:S07]  /*17610*/  LDSM.16.MT88.4 R84, [R205] ;  /* 0x00000000cd54783b */ /* 0x000eee0000004200 */
[C---:B---3--:R-:W-:Y:S08]  /*17620*/  HMMA.16816.F32.BF16 R36, R148.reuse, R84, R36 ;  /* 0x000000549424723c */ /* 0x048ff00000041824 */
[C---:B------:R-:W-:Y:S01]  /*17630*/  HMMA.16816.F32.BF16 R40, R148.reuse, R86, R40 ;  /* 0x000000569428723c */ /* 0x040fe20000041828 */
[----:B------:R-:W3:Y:S07]  /*17640*/  LDSM.16.MT88.4 R84, [R203+0x3800] ;  /* 0x00380000cb54783b */ /* 0x000eee0000004200 */
        /* <DEDUP_REMOVED lines=9> */
[C---:B---3--:R-:W-:Y:S07]  /*176e0*/  HMMA.16816.F32.BF16 R68, R148.reuse, R84, R68 ;  /* 0x000000549444723c */ /* 0x048fee0000041844 */
[----:B------:R-:W-:Y:S01]  /*176f0*/  F2FP.BF16.PACK_AB R84, R3, R15 ;  /* 0x0000000f0354723e */ /* 0x000fe200000010ff */
[----:B------:R-:W-:Y:S01]  /*17700*/  HMMA.16816.F32.BF16 R72, R148, R86, R72 ;  /* 0x000000569448723c */ /* 0x000fe20000041848 */
[----:B------:R-:W3:Y:S03]  /*17710*/  MUFU.EX2 R15, R168 ;  /* 0x000000a8000f7308 */ /* 0x000ee60000000800 */
[----:B------:R-:W-:Y:S03]  /*17720*/  F2FP.BF16.PACK_AB R85, R114, R115 ;  /* 0x000000737255723e */ /* 0x000fe600000010ff */
[----:B------:R-:W-:Y:S02]  /*17730*/  F2FP.BF16.PACK_AB R86, R80, R92 ;  /* 0x0000005c5056723e */ /* 0x000fe400000010ff */
[----:B------:R-:W4:Y:S02]  /*17740*/  LDSM.16.MT88.4 R92, [R204+0x800] ;  /* 0x00080000cc5c783b */ /* 0x000f240000004200 */
[----:B------:R-:W5:Y:S01]  /*17750*/  MUFU.EX2 R3, R167 ;  /* 0x000000a700037308 */ /* 0x000f620000000800 */
[----:B------:R-:W-:Y:S02]  /*17760*/  F2FP.BF16.PACK_AB R87, R132, R137 ;  /* 0x000000898457723e */ /* 0x000fe400000010ff */
[----:B-1----:R-:W-:Y:S02]  /*17770*/  F2FP.BF16.PACK_AB R148, R112, R113 ;  /* 0x000000717094723e */ /* 0x002fe400000010ff */
[----:B------:R-:W-:Y:S02]  /*17780*/  F2FP.BF16.PACK_AB R149, R153, R154 ;  /* 0x0000009a9995723e */ /* 0x000fe400000010ff */
[----:B--2---:R-:W-:Y:S01]  /*17790*/  F2FP.BF16.PACK_AB R151, R5, R152 ;  /* 0x000000980597723e */ /* 0x004fe200000010ff */
[C---:B------:R-:W-:Y:S02]  /*177a0*/  HMMA.16816.F32.BF16 R8, R84.reuse, R88, R8 ;  /* 0x000000585408723c */ /* 0x040fe40000041808 */
[----:B------:R-:W1:Y:S03]  /*177b0*/  MUFU.EX2 R80, R165 ;  /* 0x000000a500507308 */ /* 0x000e660000000800 */
[----:B---3--:R-:W-:Y:S03]  /*177c0*/  FADD.FTZ R2, R15, R2 ;  /* 0x000000020f027221 */ /* 0x008fe60000010000 */
[C---:B------:R-:W-:Y:S01]  /*177d0*/  HMMA.16816.F32.BF16 R16, R84.reuse, R90, R16 ;  /* 0x0000005a5410723c */ /* 0x040fe20000041810 */
[----:B------:R-:W2:Y:S03]  /*177e0*/  LDSM.16.MT88.4 R88, [R206+0x800] ;  /* 0x00080000ce58783b */ /* 0x000ea60000004200 */
[----:B------:R-:W-:Y:S01]  /*177f0*/  MUFU.EX2 R168, R163 ;  /* 0x000000a300a87308 */ /* 0x000fe20000000800 */
[C---:B-----5:R-:W-:Y:S04]  /*17800*/  FADD.FTZ R2, R3.reuse, R2 ;  /* 0x0000000203027221 */ /* 0x060fe80000010000 */
[----:B------:R-:W-:Y:S05]  /*17810*/  FADD.FTZ R2, R96, R2 ;  /* 0x0000000260027221 */ /* 0x000fea0000010000 */
[----:B------:R-:W3:Y:S01]  /*17820*/  MUFU.EX2 R167, R164 ;  /* 0x000000a400a77308 */ /* 0x000ee20000000800 */
[C---:B-1----:R-:W-:Y:S01]  /*17830*/  FADD.FTZ R2, R80.reuse, R2 ;  /* 0x0000000250027221 */ /* 0x042fe20000010000 */
[C---:B----4-:R-:W-:Y:S08]  /*17840*/  HMMA.16816.F32.BF16 R20, R84.reuse, R92, R20 ;  /* 0x0000005c5414723c */ /* 0x050ff00000041814 */
[----:B------:R-:W-:Y:S01]  /*17850*/  MUFU.EX2 R165, R169 ;  /* 0x000000a900a57308 */ /* 0x000fe20000000800 */
[C---:B------:R-:W-:Y:S01]  /*17860*/  HMMA.16816.F32.BF16 R24, R84.reuse, R94, R24 ;  /* 0x0000005e5418723c */ /* 0x040fe20000041818 */
[----:B------:R-:W1:Y:S08]  /*17870*/  LDSM.16.MT88.4 R92, [R205+0x800] ;  /* 0x00080000cd5c783b */ /* 0x000e700000004200 */
[----:B------:R-:W-:Y:S01]  /*17880*/  MUFU.EX2 R164, R171 ;  /* 0x000000ab00a47308 */ /* 0x000fe20000000800 */
[C---:B--2---:R-:W-:Y:S09]  /*17890*/  HMMA.16816.F32.BF16 R28, R84.reuse, R88, R28 ;  /* 0x00000058541c723c */ /* 0x044ff2000004181c */
[----:B------:R-:W-:Y:S01]  /*178a0*/  MUFU.EX2 R163, R172 ;  /* 0x000000ac00a37308 */ /* 0x000fe20000000800 */
        /* <DEDUP_REMOVED lines=18> */
[----:B------:R-:W4:Y:S01]  /*179d0*/  LDSM.16.MT88.4 R96, [R206+0x1000] ;  /* 0x00100000ce60783b */ /* 0x000f220000004200 */
[----:B------:R5:W-:Y:S02]  /*179e0*/  MUFU.EX2 R80, R173 ;  /* 0x000000ad00507308 */ /* 0x000be40000000800 */
[----:B------:R-:W-:Y:S02]  /*179f0*/  F2FP.BF16.PACK_AB R84, R3, R15 ;  /* 0x0000000f0354723e */ /* 0x000fe400000010ff */
[----:B------:R-:W-:Y:S02]  /*17a00*/  F2FP.BF16.PACK_AB R85, R128, R133 ;  /* 0x000000858055723e */ /* 0x000fe400000010ff */
[----:B---3--:R-:W-:Y:S04]  /*17a10*/  F2FP.BF16.PACK_AB R87, R167, R168 ;  /* 0x000000a8a757723e */ /* 0x008fe800000010ff */
[----:B------:R-:W3:Y:S03]  /*17a20*/  MUFU.EX2 R15, R225 ;  /* 0x000000e1000f7308 */ /* 0x000ee60000000800 */
[C---:B--2---:R-:W-:Y:S07]  /*17a30*/  HMMA.16816.F32.BF16 R8, R84.reuse, R88, R8 ;  /* 0x000000585408723c */ /* 0x044fee0000041808 */
[----:B------:R2:W2:Y:S01]  /*17a40*/  MUFU.EX2 R3, R175 ;  /* 0x000000af00037308 */ /* 0x0004a20000000800 */
[C---:B------:R-:W-:Y:S01]  /*17a50*/  HMMA.16816.F32.BF16 R16, R84.reuse, R90, R16 ;  /* 0x0000005a5410723c */ /* 0x040fe20000041810 */
[----:B------:R-:W4:Y:S03]  /*17a60*/  LDSM.16.MT88.4 R88, [R205+0x1000] ;  /* 0x00100000cd58783b */ /* 0x000f260000004200 */
[----:B-----5:R-:W-:Y:S04]  /*17a70*/  MOV R173, R137 ;  /* 0x0000008900ad7202 */ /* 0x020fe80000000f00 */
[C---:B-1----:R-:W-:Y:S04]  /*17a80*/  HMMA.16816.F32.BF16 R20, R84.reuse, R92, R20 ;  /* 0x0000005c5414723c */ /* 0x042fe80000041814 */
[----:B---3--:R-:W-:Y:S01]  /*17a90*/  FADD.FTZ R2, R15, R2 ;  /* 0x000000020f027221 */ /* 0x008fe20000010000 */
[----:B------:R-:W-:Y:S03]  /*17aa0*/  MOV R225, R128 ;  /* 0x0000008000e17202 */ /* 0x000fe60000000f00 */
[C---:B------:R-:W-:Y:S01]  /*17ab0*/  HMMA.16816.F32.BF16 R24, R84.reuse, R94, R24 ;  /* 0x0000005e5418723c */ /* 0x040fe20000041818 */
[----:B------:R-:W1:Y:S03]  /*17ac0*/  LDSM.16.MT88.4 R92, [R203+0x4800] ;  /* 0x00480000cb5c783b */ /* 0x000e660000004200 */
[----:B--2---:R-:W-:Y:S01]  /*17ad0*/  MOV R175, R133 ;  /* 0x0000008500af7202 */ /* 0x004fe20000000f00 */
[C---:B------:R-:W-:Y:S03]  /*17ae0*/  FADD.FTZ R2, R3.reuse, R2 ;  /* 0x0000000203027221 */ /* 0x040fe60000010000 */
[C---:B----4-:R-:W-:Y:S01]  /*17af0*/  HMMA.16816.F32.BF16 R28, R84.reuse, R96, R28 ;  /* 0x00000060541c723c */ /* 0x050fe2000004181c */
[----:B------:R-:W-:Y:S03]  /*17b00*/  LDSM.16.MT88.4 R132, [R203+0x3000] ;  /* 0x00300000cb84783b */ /* 0x000fe60000004200 */
[----:B------:R-:W-:Y:S04]  /*17b10*/  FADD.FTZ R2, R104, R2 ;  /* 0x0000000268027221 */ /* 0x000fe80000010000 */
[C---:B------:R-:W-:Y:S01]  /*17b20*/  HMMA.16816.F32.BF16 R32, R84.reuse, R98, R32 ;  /* 0x000000625420723c */ /* 0x040fe20000041820 */
[----:B------:R-:W2:Y:S03]  /*17b30*/  LDSM.16.MT88.4 R96, [R204+0x4800] ;  /* 0x00480000cc60783b */ /* 0x000ea60000004200 */
[C---:B------:R-:W-:Y:S04]  /*17b40*/  FADD.FTZ R2, R80.reuse, R2 ;  /* 0x0000000250027221 */ /* 0x040fe80000010000 */
        /* <DEDUP_REMOVED lines=27> */
[C---:B-1----:R-:W-:Y:S04]  /*17d00*/  FADD.FTZ R2, R3.reuse, R2 ;  /* 0x0000000203027221 */ /* 0x042fe80000010000 */
[C---:B------:R-:W-:Y:S04]  /*17d10*/  HMMA.16816.F32.BF16 R20, R88.reuse, R100, R20 ;  /* 0x000000645814723c */ /* 0x040fe80000041814 */
[----:B------:R-:W-:Y:S04]  /*17d20*/  FADD.FTZ R2, R108, R2 ;  /* 0x000000026c027221 */ /* 0x000fe80000010000 */
[C---:B------:R-:W-:Y:S01]  /*17d30*/  HMMA.16816.F32.BF16 R24, R88.reuse, R102, R24 ;  /* 0x000000665818723c */ /* 0x040fe20000041818 */
[----:B------:R-:W-:Y:S03]  /*17d40*/  LDSM.16.MT88.4 R100, [R206+0x5000] ;  /* 0x00500000ce64783b */ /* 0x000fe60000004200 */
[C---:B-----5:R-:W-:Y:S04]  /*17d50*/  FADD.FTZ R2, R80.reuse, R2 ;  /* 0x0000000250027221 */ /* 0x060fe80000010000 */
        /* <DEDUP_REMOVED lines=44> */
[----:B------:R-:W5:Y:S01]  /*18020*/  MUFU.EX2 R80, R117 ;  /* 0x0000007500507308 */ /* 0x000f620000000800 */
[----:B------:R-:W-:Y:S02]  /*18030*/  LDSM.16.MT88.4 R108, [R204+0x6000] ;  /* 0x00600000cc6c783b */ /* 0x000fe40000004200 */
[----:B------:R-:W-:Y:S03]  /*18040*/  F2FP.BF16.PACK_AB R89, R157, R158 ;  /* 0x0000009e9d59723e */ /* 0x000fe600000010ff */
[----:B------:R-:W-:Y:S01]  /*18050*/  F2FP.BF16.PACK_AB R90, R3, R15 ;  /* 0x0000000f035a723e */ /* 0x000fe200000010ff */
[C---:B-1----:R-:W-:Y:S03]  /*18060*/  HMMA.16816.F32.BF16 R44, R84.reuse, R92, R44 ;  /* 0x0000005c542c723c */ /* 0x042fe6000004182c */
[----:B------:R-:W1:Y:S01]  /*18070*/  MUFU.EX2 R15, R116 ;  /* 0x00000074000f7308 */ /* 0x000e620000000800 */
[----:B------:R-:W-:Y:S01]  /*18080*/  FADD.FTZ R3, R120, R136 ;  /* 0x0000008878037221 */ /* 0x000fe20000010000 */
[----:B------:R-:W-:Y:S03]  /*18090*/  F2FP.BF16.PACK_AB R91, R155, R156 ;  /* 0x0000009c9b5b723e */ /* 0x000fe600000010ff */
[C---:B------:R-:W-:Y:S01]  /*180a0*/  HMMA.16816.F32.BF16 R48, R84.reuse, R94, R48 ;  /* 0x0000005e5430723c */ /* 0x040fe20000041830 */
[----:B------:R-:W4:Y:S07]  /*180b0*/  LDSM.16.MT88.4 R92, [R203+0x2800] ;  /* 0x00280000cb5c783b */ /* 0x000f2e0000004200 */
[C---:B---3--:R-:W-:Y:S04]  /*180c0*/  HMMA.16816.F32.BF16 R52, R84.reuse, R96, R52 ;  /* 0x000000605434723c */ /* 0x048fe80000041834 */
[----:B-----5:R-:W-:Y:S04]  /*180d0*/  FADD.FTZ R2, R80, R2 ;  /* 0x0000000250027221 */ /* 0x020fe80000010000 */
[C---:B------:R-:W-:Y:S01]  /*180e0*/  HMMA.16816.F32.BF16 R56, R84.reuse, R98, R56 ;  /* 0x000000625438723c */ /* 0x040fe20000041838 */
[----:B------:R-:W3:Y:S03]  /*180f0*/  LDSM.16.MT88.4 R96, [R204+0x2800] ;  /* 0x00280000cc60783b */ /* 0x000ee60000004200 */
[C---:B-1----:R-:W-:Y:S01]  /*18100*/  FADD.FTZ R246, R15.reuse, R2 ;  /* 0x000000020ff67221 */ /* 0x042fe20000010000 */
[----:B------:R-:W-:Y:S01]  /*18110*/  F2FP.BF16.PACK_AB R150, R15, R80 ;  /* 0x000000500f96723e */ /* 0x000fe200000010ff */
[----:B------:R-:W-:Y:S01]  /*18120*/  FADD.FTZ R2, R121, R3 ;  /* 0x0000000379027221 */ /* 0x000fe20000010000 */
[----:B------:R-:W-:Y:S01]  /*18130*/  MOV R15, R6 ;  /* 0x00000006000f7202 */ /* 0x000fe20000000f00 */
[C---:B--2---:R-:W-:Y:S01]  /*18140*/  HMMA.16816.F32.BF16 R60, R84.reuse, R104, R60 ;  /* 0x00000068543c723c */ /* 0x044fe2000004183c */
[----:B------:R-:W2:Y:S03]  /*18150*/  LDL R3, [R1+0x10] ;  /* 0x0000100001037983 */ /* 0x000ea60000100800 */
[----:B------:R-:W-:Y:S01]  /*18160*/  FADD.FTZ R2, R115, R2 ;  /* 0x0000000273027221 */ /* 0x000fe20000010000 */
[----:B------:R-:W-:Y:S01]  /*18170*/  LDSM.16.MT88.4 R116, [R206+0x3000] ;  /* 0x00300000ce74783b */ /* 0x000fe20000004200 */
[-C--:B------:R-:W-:Y:S02]  /*18180*/  MOV R80, R4.reuse ;  /* 0x0000000400507202 */ /* 0x080fe40000000f00 */
[C---:B------:R-:W-:Y:S04]  /*18190*/  HMMA.16816.F32.BF16 R64, R84.reuse, R106, R64 ;  /* 0x0000006a5440723c */ /* 0x040fe80000041840 */
[----:B------:R-:W-:Y:S01]  /*181a0*/  FADD.FTZ R2, R114, R2 ;  /* 0x0000000272027221 */ /* 0x000fe20000010000 */
[----:B------:R-:W1:Y:S03]  /*181b0*/  LDSM.16.MT88.4 R104, [R206+0x2800] ;  /* 0x00280000ce68783b */ /* 0x000e660000004200 */
        /* <DEDUP_REMOVED lines=70> */
.L_x_1628:
[----:B--2---:R-:W2:Y:S02]  /*18620*/  LDL R2, [R1+0xc] ;  /* 0x00000c0001027983 */ /* 0x004ea40000100800 */
[----:B--2---:R-:W-:-:S13]  /*18630*/  ISETP.GE.AND P0, PT, R234, R2, PT ;  /* 0x00000002ea00720c */ /* 0x004fda0003f06270 */
[----:B------:R-:W-:Y:S05]  /*18640*/  @!P0 BRA `(.L_x_1645) ;  /* 0x00003ec000008947 */ /* 0x000fea0003800000 */
.L_x_1660:
[----:B------:R-:W2:Y:S01]  /*18650*/  LDL.64 R10, [R1+0x18] ;  /* 0x00001800010a7983 */ /* 0x000ea20000100a00 */
[----:B------:R-:W-:Y:S04]  /*18660*/  DEPBAR.LE SB0, 0x0 ;  /* 0x000080000000791a */ /* 0x000fe80000000000 */
[----:B------:R-:W3:Y:S01]  /*18670*/  LDL R9, [R1+0x20] ;  /* 0x0000200001097983 */ /* 0x000ee20000100800 */
[----:B------:R-:W-:Y:S01]  /*18680*/  WARPSYNC 0xffffffff ;  /* 0xffffffff00007948 */ /* 0x000fe20003800000 */
[----:B------:R-:W-:Y:S02]  /*18690*/  SHF.R.S32.HI R2, RZ, 0x1f, R239 ;  /* 0x0000001fff027819 */ /* 0x000fe400000114ef */
[----:B------:R-:W-:Y:S01]  /*186a0*/  BAR.SYNC.DEFER_BLOCKING 0x0 ;  /* 0x0000000000007b1d */ /* 0x000fe20000010000 */
[----:B------:R-:W-:Y:S02]  /*186b0*/  SHF.R.S32.HI R8, RZ, 0x1f, R236 ;  /* 0x0000001fff087819 */ /* 0x000fe400000114ec */
[----:B------:R-:W-:Y:S01]  /*186c0*/  IMAD R4, R2, c[0x0][0x208], RZ ;  /* 0x0000820002047a24 */ /* 0x000fe200078e02ff */
[----:B------:R-:W-:Y:S01]  /*186d0*/  MOV R15, R6 ;  /* 0x00000006000f7202 */ /* 0x000fe20000000f00 */
[C---:B------:R-:W-:Y:S04]  /*186e0*/  IMAD.WIDE.U32 R2, R239.reuse, c[0x0][0x208], RZ ;  /* 0x00008200ef027a25 */ /* 0x040fe800078e00ff */
[----:B------:R-:W-:Y:S05]  /*186f0*/  IMAD R4, R239, c[0x0][0x20c], R4 ;  /* 0x00008300ef047a24 */ /* 0x000fea00078e0204 */
[----:B------:R-:W-:Y:S01]  /*18700*/  IADD3 R3, R3, R4, RZ ;  /* 0x0000000403037210 */ /* 0x000fe20007ffe0ff */
[----:B------:R-:W-:Y:S04]  /*18710*/  IMAD R4, R8, c[0x0][0x218], RZ ;  /* 0x0000860008047a24 */ /* 0x000fe800078e02ff */
[C---:B------:R-:W-:Y:S04]  /*18720*/  IMAD.WIDE.U32 R2, R236.reuse, c[0x0][0x218], R2 ;  /* 0x00008600ec027a25 */ /* 0x040fe800078e0002 */
[----:B------:R-:W-:Y:S01]  /*18730*/  IMAD R4, R236, c[0x0][0x21c], R4 ;  /* 0x00008700ec047a24 */ /* 0x000fe200078e0204 */
        /* <DEDUP_REMOVED lines=20> */
.L_x_1748:
[----:B------:R-:W3:Y:S01]  /*18880*/  SHFL.IDX PT, R9, R8, RZ, 0x181f ;  /* 0x00181fff08097589 */ /* 0x000ee200000e0000 */
[----:B------:R-:W-:Y:S01]  /*18890*/  ISETP.GE.AND P1, PT, R76, c[0x0][0x1d4], PT ;  /* 0x000075004c007a0c */ /* 0x000fe20003f26270 */
[----:B------:R-:W-:Y:S01]  /*188a0*/  BSSY B0, `(.L_x_1647) ;  /* 0x0000037000007945 */ /* 0x000fe20003800000 */
[----:B------:R-:W-:Y:S01]  /*188b0*/  ISETP.GE.AND P3, PT, R226, c[0x0][0x1d4], PT ;  /* 0x00007500e2007a0c */ /* 0x000fe20003f66270 */
[----:B------:R-:W4:Y:S01]  /*188c0*/  S2R R11, SR_TID.X ;  /* 0x00000000000b7919 */ /* 0x000f220000002100 */
[----:B------:R-:W-:Y:S02]  /*188d0*/  SEL R80, RZ, 0x10, P1 ;  /* 0x00000010ff507807 */ /* 0x000fe40000800000 */
[----:B------:R-:W-:Y:S02]  /*188e0*/  SEL R225, RZ, 0x10, P3 ;  /* 0x00000010ffe17807 */ /* 0x000fe40001800000 */
[----:B------:R-:W-:Y:S02]  /*188f0*/  ISETP.NE.U32.AND P2, PT, R80, RZ, PT ;  /* 0x000000ff5000720c */ /* 0x000fe40003f45070 */
[CC--:B---3--:R-:W-:Y:S05]  /*18900*/  IADD3 R2, P0, R9.reuse, R230.reuse, RZ ;  /* 0x000000e609027210 */ /* 0x0c8fea0007f1e0ff */
[C-C-:B--2---:R-:W-:Y:S05]  /*18910*/  IMAD.X R3, R10.reuse, 0x1, R231.reuse, P0 ;  /* 0x000000010a037824 */ /* 0x144fea00000e06e7 */
[----:B------:R-:W-:Y:S01]  /*18920*/  @!PT LDS RZ, [RZ] ;  /* 0x00000000fffff984 */ /* 0x000fe20000000800 */
[----:B------:R-:W-:Y:S01]  /*18930*/  @!PT LDS RZ, [RZ] ;  /* 0x00000000fffff984 */ /* 0x000fe20000000800 */
[----:B------:R2:W-:Y:S02]  /*18940*/  LDGSTS.E.BYPASS.LTC128B.128 [R229+0x100], [R2.64], !P1 ;  /* 0x0010000002e57fae */ /* 0x0005e4000c901d48 */
[-C--:B--2---:R-:W-:Y:S02]  /*18950*/  IADD3 R2, P0, R9, R233.reuse, RZ ;  /* 0x000000e909027210 */ /* 0x084fe40007f1e0ff */
[----:B------:R-:W2:Y:S03]  /*18960*/  SHFL.IDX PT, R9, R8, 0x1, 0x181f ;  /* 0x00381f0008097f89 */ /* 0x000ea600000e0000 */
[--C-:B------:R-:W-:Y:S02]  /*18970*/  IMAD.X R3, R10, 0x1, R232.reuse, P0 ;  /* 0x000000010a037824 */ /* 0x100fe400000e06e8 */
[----:B------:R-:W3:Y:S04]  /*18980*/  SHFL.IDX PT, R10, R4, 0x1, 0x181f ;  /* 0x00381f00040a7f89 */ /* 0x000ee800000e0000 */
[----:B------:R2:W-:Y:S02]  /*18990*/  LDGSTS.E.BYPASS.LTC128B.128 [R229+0x3900], [R2.64], !P3 ;  /* 0x0390000002e57fae */ /* 0x0005e4000d901d48 */
[C---:B--2---:R-:W-:Y:S05]  /*189a0*/  IADD3 R2, P0, R9.reuse, R230, RZ ;  /* 0x000000e609027210 */ /* 0x044fea0007f1e0ff */
[C-C-:B---3--:R-:W-:Y:S05]  /*189b0*/  IMAD.X R3, R10.reuse, 0x1, R231.reuse, P0 ;  /* 0x000000010a037824 */ /* 0x148fea00000e06e7 */
[----:B------:R2:W-:Y:S02]  /*189c0*/  LDGSTS.E.BYPASS.LTC128B.128 [R229+0x1100], [R2.64], !P1 ;  /* 0x0110000002e57fae */ /* 0x0005e4000c901d48 */
[----:B--2---:R-:W-:Y:S02]  /*189d0*/  IADD3 R2, P0, R9, R233, RZ ;  /* 0x000000e909027210 */ /* 0x004fe40007f1e0ff */
[----:B------:R-:W2:Y:S03]  /*189e0*/  SHFL.IDX PT, R9, R8, 0x2, 0x181f ;  /* 0x00581f0008097f89 */ /* 0x000ea600000e0000 */
[----:B------:R-:W-:Y:S02]  /*189f0*/  IMAD.X R3, R10, 0x1, R232, P0 ;  /* 0x000000010a037824 */ /* 0x000fe400000e06e8 */
[----:B------:R-:W3:Y:S04]  /*18a00*/  SHFL.IDX PT, R10, R4, 0x2, 0x181f ;  /* 0x00581f00040a7f89 */ /* 0x000ee800000e0000 */
[----:B------:R5:W-:Y:S02]  /*18a10*/  LDGSTS.E.BYPASS.LTC128B.128 [R229+0x4900], [R2.64], !P3 ;  /* 0x0490000002e57fae */ /* 0x000be4000d901d48 */
[----:B-----5:R-:W-:Y:S04]  /*18a20*/  IADD3 R2, -R80, 0x10, RZ ;  /* 0x0000001050027810 */ /* 0x020fe80007ffe1ff */
        /* <DEDUP_REMOVED lines=9> */
[----:B----4-:R-:W-:Y:S03]  /*18ac0*/  ISETP.GT.AND P0, PT, R11, 0x7f, PT ;  /* 0x0000007f0b00780c */ /* 0x010fe60003f04270 */
[----:B------:R2:W-:Y:S10]  /*18ad0*/  LDGSTS.E.BYPASS.LTC128B.128.ZFILL [R229+0x5900], [R2.64], P2 ;  /* 0x0590000002e57fae */ /* 0x0005f40009141d48 */
[----:B------:R-:W-:-:S05]  /*18ae0*/  @P0 BRA `(.L_x_1648) ;  /* 0x0000012000000947 */ /* 0x000fca0003800000 */
[----:B------:R-:W-:-:S05]  /*18af0*/  BRA.DIV ~URZ, `(.L_x_1649) ;  /* 0x0000a1827f007947 */ /* 0x000fca000b800000 */
[----:B------:R3:W4:Y:S04]  /*18b00*/  SHFL.IDX PT, R9, R4, 0x3, 0x181f ;  /* 0x00781f0004097f89 */ /* 0x00072800000e0000 */
[----:B-1----:R3:W1:Y:S02]  /*18b10*/  SHFL.IDX PT, R4, R8, 0x3, 0x181f ;  /* 0x00781f0008047f89 */ /* 0x00266400000e0000 */
.L_x_1749:
        /* <DEDUP_REMOVED lines=15> */
.L_x_1648:
[----:B------:R-:W-:Y:S05]  /*18c10*/  BSYNC B0 ;  /* 0x0000000000007941 */ /* 0x000fea0003800000 */
.L_x_1647:
[----:B------:R-:W0:Y:S01]  /*18c20*/  LDGDEPBAR ;  /* 0x00000000000079af */ /* 0x000e220000000000 */
[----:B------:R-:W-:Y:S01]  /*18c30*/  WARPSYNC 0xffffffff ;  /* 0xffffffff00007948 */ /* 0x000fe20003800000 */
[C---:B---3--:R-:W-:Y:S01]  /*18c40*/  HMMA.16816.F32.BF16 R8, R140.reuse, R16, RZ ;  /* 0x000000108c08723c */ /* 0x048fe200000418ff */
        /* <DEDUP_REMOVED lines=17> */
[----:B------:R-:W4:Y:S07]  /*18d60*/  LDSM.16.M88.4 R148, [R201] ;  /* 0x00000000c994783b */ /* 0x000f2e0000000200 */
        /* <DEDUP_REMOVED lines=11> */
[----:B------:R-:W1:Y:S07]  /*18e20*/  LDSM.16.M88.4 R164, [R201+0x2000] ;  /* 0x00200000c9a4783b */ /* 0x000e6e0000000200 */
[C---:B------:R-:W-:Y:S08]  /*18e30*/  HMMA.16816.F32.BF16 R52, R144.reuse, R168, R52 ;  /* 0x000000a89034723c */ /* 0x040ff00000041834 */
[C---:B------:R-:W-:Y:S01]  /*18e40*/  HMMA.16816.F32.BF16 R56, R144.reuse, R170, R56 ;  /* 0x000000aa9038723c */ /* 0x040fe20000041838 */
[----:B------:R-:W1:Y:S07]  /*18e50*/  LDSM.16.M88.4 R168, [R201+0x2800] ;  /* 0x00280000c9a8783b */ /* 0x000e6e0000000200 */
[C---:B------:R-:W-:Y:S08]  /*18e60*/  HMMA.16816.F32.BF16 R60, R144.reuse, R172, R60 ;  /* 0x000000ac903c723c */ /* 0x040ff0000004183c */
[----:B------:R-:W-:Y:S01]  /*18e70*/  HMMA.16816.F32.BF16 R64, R144, R174, R64 ;  /* 0x000000ae9040723c */ /* 0x000fe20000041840 */
[----:B------:R-:W-:Y:S07]  /*18e80*/  LDSM.16.M88.4 R172, [R200+0x1000] ;  /* 0x00100000c8ac783b */ /* 0x000fee0000000200 */
[C---:B----4-:R-:W-:Y:S08]  /*18e90*/  HMMA.16816.F32.BF16 R8, R176.reuse, R148, R8 ;  /* 0x00000094b008723c */ /* 0x050ff00000041808 */
[C---:B------:R-:W-:Y:S01]  /*18ea0*/  HMMA.16816.F32.BF16 R16, R176.reuse, R150, R16 ;  /* 0x00000096b010723c */ /* 0x040fe20000041810 */
[----:B------:R-:W4:Y:S07]  /*18eb0*/  LDSM.16.M88.4 R148, [R201+0x3000] ;  /* 0x00300000c994783b */ /* 0x000f2e0000000200 */
[C---:B-----5:R-:W-:Y:S08]  /*18ec0*/  HMMA.16816.F32.BF16 R20, R176.reuse, R152, R20 ;  /* 0x00000098b014723c */ /* 0x060ff00000041814 */
[C---:B------:R-:W-:Y:S01]  /*18ed0*/  HMMA.16816.F32.BF16 R24, R176.reuse, R154, R24 ;  /* 0x0000009ab018723c */ /* 0x040fe20000041818 */
[----:B------:R-:W5:Y:S07]  /*18ee0*/  LDSM.16.M88.4 R152, [R200] ;  /* 0x00000000c898783b */ /* 0x000f6e0000000200 */
[C---:B-1----:R-:W-:Y:S08]  /*18ef0*/  HMMA.16816.F32.BF16 R28, R176.reuse, R156, R28 ;  /* 0x0000009cb01c723c */ /* 0x042ff0000004181c */
[C---:B------:R-:W-:Y:S01]  /*18f00*/  HMMA.16816.F32.BF16 R32, R176.reuse, R158, R32 ;  /* 0x0000009eb020723c */ /* 0x040fe20000041820 */
[----:B------:R-:W1:Y:S07]  /*18f10*/  LDSM.16.M88.4 R156, [R200+0x800] ;  /* 0x00080000c89c783b */ /* 0x000e6e0000000200 */
        /* <DEDUP_REMOVED lines=10> */
[C---:B----4-:R-:W-:Y:S08]  /*18fc0*/  HMMA.16816.F32.BF16 R60, R176.reuse, R148, R60 ;  /* 0x00000094b03c723c */ /* 0x050ff0000004183c */
[----:B------:R-:W-:Y:S01]  /*18fd0*/  HMMA.16816.F32.BF16 R64, R176, R150, R64 ;  /* 0x00000096b040723c */ /* 0x000fe20000041840 */
[----:B------:R-:W2:Y:S07]  /*18fe0*/  LDSM.16.M88.4 R148, [R200+0x1800] ;  /* 0x00180000c894783b */ /* 0x000eae0000000200 */
[C---:B-----5:R-:W-:Y:S08]  /*18ff0*/  HMMA.16816.F32.BF16 R8, R180.reuse, R152, R8 ;  /* 0x00000098b408723c */ /* 0x060ff00000041808 */
[C---:B------:R-:W-:Y:S01]  /*19000*/  HMMA.16816.F32.BF16 R16, R180.reuse, R154, R16 ;  /* 0x0000009ab410723c */ /* 0x040fe20000041810 */
[----:B------:R-:W3:Y:S07]  /*19010*/  LDSM.16.M88.4 R152, [R200+0x2000] ;  /* 0x00200000c898783b */ /* 0x000eee0000000200 */
[C---:B-1----:R-:W-:Y:S08]  /*19020*/  HMMA.16816.F32.BF16 R20, R180.reuse, R156, R20 ;  /* 0x0000009cb414723c */ /* 0x042ff00000041814 */
[C---:B------:R-:W-:Y:S01]  /*19030*/  HMMA.16816.F32.BF16 R24, R180.reuse, R158, R24 ;  /* 0x0000009eb418723c */ /* 0x040fe20000041818 */
[----:B------:R-:W1:Y:S07]  /*19040*/  LDSM.16.M88.4 R156, [R200+0x2800] ;  /* 0x00280000c89c783b */ /* 0x000e6e0000000200 */
        /* <DEDUP_REMOVED lines=12> */
[C---:B------:R-:W-:Y:S08]  /*19110*/  HMMA.16816.F32.BF16 R60, R180.reuse, R160, R60 ;  /* 0x000000a0b43c723c */ /* 0x040ff0000004183c */
[----:B------:R-:W-:Y:S01]  /*19120*/  HMMA.16816.F32.BF16 R64, R180, R162, R64 ;  /* 0x000000a2b440723c */ /* 0x000fe20000041840 */
[----:B------:R-:W5:Y:S07]  /*19130*/  LDSM.16.M88.4 R160, [R202+0x6800] ;  /* 0x00680000caa0783b */ /* 0x000f6e0000000200 */
[C---:B------:R-:W-:Y:S08]  /*19140*/  HMMA.16816.F32.BF16 R8, R184.reuse, R164, R8 ;  /* 0x000000a4b808723c */ /* 0x040ff00000041808 */
[C---:B------:R-:W-:Y:S01]  /*19150*/  HMMA.16816.F32.BF16 R16, R184.reuse, R166, R16 ;  /* 0x000000a6b810723c */ /* 0x040fe20000041810 */
[----:B------:R-:W1:Y:S07]  /*19160*/  LDSM.16.M88.4 R164, [R214] ;  /* 0x00000000d6a4783b */ /* 0x000e6e0000000200 */
[C---:B------:R-:W-:Y:S08]  /*19170*/  HMMA.16816.F32.BF16 R20, R184.reuse, R168, R20 ;  /* 0x000000a8b814723c */ /* 0x040ff00000041814 */
[C---:B------:R-:W-:Y:S01]  /*19180*/  HMMA.16816.F32.BF16 R24, R184.reuse, R170, R24 ;  /* 0x000000aab818723c */ /* 0x040fe20000041818 */
[----:B------:R-:W1:Y:S07]  /*19190*/  LDSM.16.M88.4 R168, [R208] ;  /* 0x00000000d0a8783b */ /* 0x000e6e0000000200 */
[C---:B----4-:R-:W-:Y:S08]  /*191a0*/  HMMA.16816.F32.BF16 R28, R184.reuse, R172, R28 ;  /* 0x000000acb81c723c */ /* 0x050ff0000004181c */
[C---:B------:R-:W-:Y:S01]  /*191b0*/  HMMA.16816.F32.BF16 R32, R184.reuse, R174, R32 ;  /* 0x000000aeb820723c */ /* 0x040fe20000041820 */
[----:B------:R-:W4:Y:S07]  /*191c0*/  LDSM.16.M88.4 R172, [R209] ;  /* 0x00000000d1ac783b */ /* 0x000f2e0000000200 */
[C---:B--2---:R-:W-:Y:S08]  /*191d0*/  HMMA.16816.F32.BF16 R36, R184.reuse, R148, R36 ;  /* 0x00000094b824723c */ /* 0x044ff00000041824 */
[C---:B------:R-:W-:Y:S01]  /*191e0*/  HMMA.16816.F32.BF16 R40, R184.reuse, R150, R40 ;  /* 0x00000096b828723c */ /* 0x040fe20000041828 */
[----:B------:R-:W2:Y:S07]  /*191f0*/  LDSM.16.M88.4 R148, [R210] ;  /* 0x00000000d294783b */ /* 0x000eae0000000200 */
[C---:B---3--:R-:W-:Y:S08]  /*19200*/  HMMA.16816.F32.BF16 R44, R184.reuse, R152, R44 ;  /* 0x00000098b82c723c */ /* 0x048ff0000004182c */
[C---:B------:R-:W-:Y:S01]  /*19210*/  HMMA.16816.F32.BF16 R48, R184.reuse, R154, R48 ;  /* 0x0000009ab830723c */ /* 0x040fe20000041830 */
[----:B------:R-:W3:Y:S07]  /*19220*/  LDSM.16.M88.4 R152, [R211] ;  /* 0x00000000d398783b */ /* 0x000eee0000000200 */
[C---:B-1----:R-:W-:Y:S08]  /*19230*/  HMMA.16816.F32.BF16 R52, R184.reuse, R156, R52 ;  /* 0x0000009cb834723c */ /* 0x042ff00000041834 */
[C---:B------:R-:W-:Y:S01]  /*19240*/  HMMA.16816.F32.BF16 R56, R184.reuse, R158, R56 ;  /* 0x0000009eb838723c */ /* 0x040fe20000041838 */
[----:B------:R-:W1:Y:S07]  /*19250*/  LDSM.16.M88.4 R156, [R212] ;  /* 0x00000000d49c783b */ /* 0x000e6e0000000200 */
[C---:B-----5:R-:W-:Y:S08]  /*19260*/  HMMA.16816.F32.BF16 R60, R184.reuse, R160, R60 ;  /* 0x000000a0b83c723c */ /* 0x060ff0000004183c */
[----:B------:R-:W-:Y:S01]  /*19270*/  HMMA.16816.F32.BF16 R64, R184, R162, R64 ;  /* 0x000000a2b840723c */ /* 0x000fe20000041840 */
[----:B------:R-:W5:Y:S07]  /*19280*/  LDSM.16.M88.4 R160, [R213] ;  /* 0x00000000d5a0783b */ /* 0x000f6e0000000200 */
[C---:B------:R-:W-:Y:S08]  /*19290*/  HMMA.16816.F32.BF16 R8, R188.reuse, R164, R8 ;  /* 0x000000a4bc08723c */ /* 0x040ff00000041808 */
[C---:B------:R-:W-:Y:S01]  /*192a0*/  HMMA.16816.F32.BF16 R16, R188.reuse, R166, R16 ;  /* 0x000000a6bc10723c */ /* 0x040fe20000041810 */
[----:B------:R-:W1:Y:S07]  /*192b0*/  LDSM.16.M88.4 R164, [R201+0x3800] ;  /* 0x00380000c9a4783b */ /* 0x000e6e0000000200 */
[C---:B------:R-:W-:Y:S08]  /*192c0*/  HMMA.16816.F32.BF16 R20, R188.reuse, R168, R20 ;  /* 0x000000a8bc14723c */ /* 0x040ff00000041814 */
[C---:B------:R-:W-:Y:S01]  /*192d0*/  HMMA.16816.F32.BF16 R24, R188.reuse, R170, R24 ;  /* 0x000000aabc18723c */ /* 0x040fe20000041818 */
[----:B------:R-:W1:Y:S07]  /*192e0*/  LDSM.16.M88.4 R168, [R201+0x4000] ;  /* 0x00400000c9a8783b */ /* 0x000e6e0000000200 */
[C---:B----4-:R-:W-:Y:S08]  /*192f0*/  HMMA.16816.F32.BF16 R28, R188.reuse, R172, R28 ;  /* 0x000000acbc1c723c */ /* 0x050ff0000004181c */
[C---:B------:R-:W-:Y:S01]  /*19300*/  HMMA.16816.F32.BF16 R32, R188.reuse, R174, R32 ;  /* 0x000000aebc20723c */ /* 0x040fe20000041820 */
[----:B------:R-:W-:Y:S07]  /*19310*/  LDSM.16.M88.4 R172, [R200+0x3800] ;  /* 0x00380000c8ac783b */ /* 0x000fee0000000200 */
        /* <DEDUP_REMOVED lines=17> */
[C---:B--2---:R-:W-:Y:S08]  /*19430*/  HMMA.16816.F32.BF16 R28, R192.reuse, R148, R28 ;  /* 0x00000094c01c723c */ /* 0x044ff0000004181c */
[C---:B------:R-:W-:Y:S01]  /*19440*/  HMMA.16816.F32.BF16 R32, R192.reuse, R150, R32 ;  /* 0x00000096c020723c */ /* 0x040fe20000041820 */
[----:B------:R-:W2:Y:S07]  /*19450*/  LDSM.16.M88.4 R148, [R200+0x4000] ;  /* 0x00400000c894783b */ /* 0x000eae0000000200 */
[C---:B---3--:R-:W-:Y:S08]  /*19460*/  HMMA.16816.F32.BF16 R36, R192.reuse, R152, R36 ;  /* 0x00000098c024723c */ /* 0x048ff00000041824 */
[C---:B------:R-:W-:Y:S08]  /*19470*/  HMMA.16816.F32.BF16 R40, R192.reuse, R154, R40 ;  /* 0x0000009ac028723c */ /* 0x040ff00000041828 */
[C---:B-1----:R-:W-:Y:S08]  /*19480*/  HMMA.16816.F32.BF16 R44, R192.reuse, R156, R44 ;  /* 0x0000009cc02c723c */ /* 0x042ff0000004182c */
[C---:B------:R-:W-:Y:S08]  /*19490*/  HMMA.16816.F32.BF16 R48, R192.reuse, R158, R48 ;  /* 0x0000009ec030723c */ /* 0x040ff00000041830 */
[C---:B----4-:R-:W-:Y:S08]  /*194a0*/  HMMA.16816.F32.BF16 R52, R192.reuse, R160, R52 ;  /* 0x000000a0c034723c */ /* 0x050ff00000041834 */
[C---:B------:R-:W-:Y:S08]  /*194b0*/  HMMA.16816.F32.BF16 R56, R192.reuse, R162, R56 ;  /* 0x000000a2c038723c */ /* 0x040ff00000041838 */
[C---:B-----5:R-:W-:Y:S08]  /*194c0*/  HMMA.16816.F32.BF16 R60, R192.reuse, R164, R60 ;  /* 0x000000a4c03c723c */ /* 0x060ff0000004183c */
[----:B------:R-:W-:Y:S08]  /*194d0*/  HMMA.16816.F32.BF16 R64, R192, R166, R64 ;  /* 0x000000a6c040723c */ /* 0x000ff00000041840 */
[C---:B------:R-:W-:Y:S08]  /*194e0*/  HMMA.16816.F32.BF16 R8, R196.reuse, R172, R8 ;  /* 0x000000acc408723c */ /* 0x040ff00000041808 */
        /* <DEDUP_REMOVED lines=9> */
[----:B------:R-:W4:Y:S01]  /*19580*/  MUFU.TANH R164, R3 ;  /* 0x0000000300a47308 */ /* 0x000f220000002400 */
[----:B-1----:R-:W-:Y:S09]  /*19590*/  FMUL.FTZ R2, R9, c[0x0][0x320] ;  /* 0x0000c80009027a20 */ /* 0x002ff20000410000 */
[----:B------:R1:W1:Y:S10]  /*195a0*/  MUFU.TANH R171, R2 ;  /* 0x0000000200ab7308 */ /* 0x0002740000002400 */
[----:B------:R5:W2:Y:S01]  /*195b0*/  MUFU.TANH R174, R4 ;  /* 0x0000000400ae7308 */ /* 0x000aa20000002400 */
        /* <DEDUP_REMOVED lines=42> */
[----:B---3--:R-:W-:Y:S01]  /*19860*/  FMUL.FTZ R3, R44, c[0x0][0x320] ;  /* 0x0000c8002c037a20 */ /* 0x008fe20000410000 */
[C---:B-----5:R-:W-:Y:S05]  /*19870*/  HMMA.16816.F32.BF16 R52, R196.reuse, R16, R52 ;  /* 0x00000010c434723c */ /* 0x060fea0000041834 */
[----:B-1----:R-:W-:Y:S02]  /*19880*/  FMUL.FTZ R2, R24, c[0x0][0x320] ;  /* 0x0000c80018027a20 */ /* 0x002fe40000410000 */
[----:B------:R-:W-:Y:S01]  /*19890*/  FMUL.FTZ R16, R50, c[0x0][0x320] ;  /* 0x0000c80032107a20 */ /* 0x000fe20000410000 */
[C---:B------:R-:W-:Y:S01]  /*198a0*/  HMMA.16816.F32.BF16 R56, R196.reuse, R18, R56 ;  /* 0x00000012c438723c */ /* 0x040fe20000041838 */
[----:B------:R1:W3:Y:S10]  /*198b0*/  MUFU.TANH R162, R2 ;  /* 0x0000000200a27308 */ /* 0x0002f40000002400 */
[----:B------:R-:W3:Y:S01]  /*198c0*/  MUFU.TANH R35, R16 ;  /* 0x0000001000237308 */ /* 0x000ee20000002400 */
        /* <DEDUP_REMOVED lines=85> */
[----:B---3--:R-:W-:Y:S03]  /*19e20*/  @!P5 IADD3 R4, P0, R2, R242, RZ ;  /* 0x000000f20204d210 */ /* 0x008fe60007f1e0ff */
        /* <DEDUP_REMOVED lines=20> */
.L_x_1750:
[----:B------:R-:W-:-:S05]  /*19f70*/  BRA.DIV ~URZ, `(.L_x_1653) ;  /* 0x00008e427f007947 */ /* 0x000fca000b800000 */
[----:B------:R3:W4:Y:S02]  /*19f80*/  SHFL.IDX PT, R9, R8, RZ, 0x181f ;  /* 0x00181fff08097589 */ /* 0x00072400000e0000 */
.L_x_1751:
        /* <DEDUP_REMOVED lines=20> */
.L_x_1752:
        /* <DEDUP_REMOVED lines=19> */
.L_x_1753:
[----:B------:R-:W-:-:S05]  /*1a200*/  BRA.DIV ~URZ, `(.L_x_1656) ;  /* 0x00008d627f007947 */ /* 0x000fca000b800000 */
[----:B------:R2:W3:Y:S02]  /*1a210*/  SHFL.IDX PT, R9, R8, 0x2, 0x181f ;  /* 0x00581f0008097f89 */ /* 0x0004e400000e0000 */
.L_x_1754:
        /* <DEDUP_REMOVED lines=20> */
.L_x_1755:
        /* <DEDUP_REMOVED lines=17> */
.L_x_1651:
[----:B--234-:R-:W-:Y:S05]  /*1a470*/  BSYNC B0 ;  /* 0x0000000000007941 */ /* 0x01cfea0003800000 */
.L_x_1650:
        /* <DEDUP_REMOVED lines=59> */
.L_x_1756:
[----:B-12---:R-:W-:Y:S01]  /*1a830*/  FMNMX.FTZ R4, R4, R2, !PT ;  /* 0x0000000204047209 */ /* 0x006fe20007810000 */
[----:B------:R-:W-:-:S05]  /*1a840*/  BRA.DIV ~URZ, `(.L_x_1659) ;  /* 0x000088b27f007947 */ /* 0x000fca000b800000 */
[----:B------:R-:W1:Y:S02]  /*1a850*/  SHFL.BFLY PT, R2, R4, 0x1, 0x1f ;  /* 0x0c201f0004027f89 */ /* 0x000e6400000e0000 */
[----:B-1----:R-:W-:Y:S02]  /*1a860*/  FMNMX.FTZ R6, R4, R2, !PT ;  /* 0x0000000204067209 */ /* 0x002fe40007810000 */
[----:B------:R-:W1:Y:S02]  /*1a870*/  SHFL.BFLY PT, R2, R8, 0x2, 0x1f ;  /* 0x0c401f0008027f89 */ /* 0x000e6400000e0000 */
[----:B-1----:R-:W-:Y:S05]  /*1a880*/  FMNMX.FTZ R4, R8, R2, !PT ;  /* 0x0000000208047209 */ /* 0x002fea0007810000 */
[----:B------:R1:W2:Y:S02]  /*1a890*/  SHFL.BFLY PT, R2, R4, 0x1, 0x1f ;  /* 0x0c201f0004027f89 */ /* 0x0002a400000e0000 */
.L_x_1757:
[----:B------:R-:W3:Y:S01]  /*1a8a0*/  LDL.LU R51, [R1] ;  /* 0x0000000001337983 */ /* 0x000ee20000300800 */
[----:B------:R-:W-:Y:S01]  /*1a8b0*/  FMUL.FTZ R8, R6, c[0x0][0x2d0] ;  /* 0x0000b40006087a20 */ /* 0x000fe20000410000 */
[----:B-12---:R-:W-:Y:S01]  /*1a8c0*/  FMNMX.FTZ R4, R2, R4, !PT ;  /* 0x0000000402047209 */ /* 0x006fe20007810000 */
[----:B------:R-:W-:Y:S01]  /*1a8d0*/  FADD.FTZ R2, -R6, R15 ;  /* 0x0000000f06027221 */ /* 0x000fe20000010100 */
[----:B------:R-:W-:Y:S01]  /*1a8e0*/  WARPSYNC 0xffffffff ;  /* 0xffffffff00007948 */ /* 0x000fe20003800000 */
[--C-:B------:R-:W-:Y:S02]  /*1a8f0*/  FFMA.FTZ R10, R172, c[0x0][0x2d0], -R8.reuse ;  /* 0x0000b400ac0a7a23 */ /* 0x100fe40000010808 */
[----:B------:R-:W-:Y:S02]  /*1a900*/  FMUL.FTZ R2, R2, c[0x0][0x2d0] ;  /* 0x0000b40002027a20 */ /* 0x000fe40000410000 */
        /* <DEDUP_REMOVED lines=30> */
[----:B------:R-:W2:Y:S10]  /*1aaf0*/  MUFU.EX2 R8, R10 ;  /* 0x0000000a00087308 */ /* 0x000eb40000000800 */
[----:B------:R-:W4:Y:S01]  /*1ab00*/  MUFU.EX2 R11, R15 ;  /* 0x0000000f000b7308 */ /* 0x000f220000000800 */
[C---:B-1----:R-:W-:Y:S02]  /*1ab10*/  FMUL.FTZ R64, R3.reuse, R84 ;  /* 0x0000005403407220 */ /* 0x042fe40000410000 */
[C---:B------:R-:W-:Y:S02]  /*1ab20*/  FMUL.FTZ R65, R3.reuse, R85 ;  /* 0x0000005503417220 */ /* 0x040fe40000410000 */
[C---:B------:R-:W-:Y:S02]  /*1ab30*/  FMUL.FTZ R29, R3.reuse, R121 ;  /* 0x00000079031d7220 */ /* 0x040fe40000410000 */
[C---:B------:R-:W-:Y:S02]  /*1ab40*/  FMUL.FTZ R28, R3.reuse, R120 ;  /* 0x00000078031c7220 */ /* 0x040fe40000410000 */
[C---:B------:R-:W-:Y:S01]  /*1ab50*/  FMUL.FTZ R17, R3.reuse, R133 ;  /* 0x0000008503117220 */ /* 0x040fe20000410000 */
[----:B------:R-:W-:Y:S01]  /*1ab60*/  MOV R133, R47 ;  /* 0x0000002f00857202 */ /* 0x000fe20000000f00 */
[C---:B------:R-:W-:Y:S01]  /*1ab70*/  FMUL.FTZ R24, R3.reuse, R124 ;  /* 0x0000007c03187220 */ /* 0x040fe20000410000 */
[----:B------:R-:W-:Y:S01]  /*1ab80*/  MOV R124, R19 ;  /* 0x00000013007c7202 */ /* 0x000fe20000000f00 */
[----:B------:R-:W-:Y:S01]  /*1ab90*/  FMUL.FTZ R32, R3, R116 ;  /* 0x0000007403207220 */ /* 0x000fe20000410000 */
[----:B--2---:R-:W-:Y:S01]  /*1aba0*/  F2FP.BF16.PACK_AB R148, R9, R8 ;  /* 0x000000080994723e */ /* 0x004fe200000010ff */
[C---:B------:R-:W-:Y:S02]  /*1abb0*/  FFMA.FTZ R2, R3.reuse, R246, R8 ;  /* 0x000000f603027223 */ /* 0x040fe40000010008 */
[----:B------:R-:W-:Y:S02]  /*1abc0*/  FMUL.FTZ R33, R3, R117 ;  /* 0x0000007503217220 */ /* 0x000fe40000410000 */
[----:B------:R-:W-:Y:S02]  /*1abd0*/  FADD.FTZ R10, R9, R2 ;  /* 0x00000002090a7221 */ /* 0x000fe40000010000 */
[C---:B------:R-:W-:Y:S02]  /*1abe0*/  FADD.FTZ R2, -R4.reuse, R5 ;  /* 0x0000000504027221 */ /* 0x040fe40000010100 */
[----:B------:R-:W-:Y:S01]  /*1abf0*/  FMUL.FTZ R5, R4, c[0x0][0x2d0] ;  /* 0x0000b40004057a20 */ /* 0x000fe20000410000 */
[----:B----4-:R-:W-:Y:S01]  /*1ac00*/  F2FP.BF16.PACK_AB R150, R11, R16 ;  /* 0x000000100b96723e */ /* 0x010fe200000010ff */
        /* <DEDUP_REMOVED lines=25> */
[----:B------:R-:W-:Y:S01]  /*1ada0*/  FMUL.FTZ R16, R3, R132 ;  /* 0x0000008403107220 */ /* 0x000fe20000410000 */
[----:B------:R-:W-:Y:S01]  /*1adb0*/  MOV R132, R23 ;  /* 0x0000001700847202 */ /* 0x000fe20000000f00 */
[----:B------:R-:W-:Y:S02]  /*1adc0*/  FADD.FTZ R152, R11, R8 ;  /* 0x000000080b987221 */ /* 0x000fe40000010000 */
[----:B------:R-:W-:Y:S01]  /*1add0*/  FMUL.FTZ R8, R3, R136 ;  /* 0x0000008803087220 */ /* 0x000fe20000410000 */
[----:B------:R-:W2:Y:S01]  /*1ade0*/  MUFU.EX2 R11, R9 ;  /* 0x00000009000b7308 */ /* 0x000ea20000000800 */
[--C-:B------:R-:W-:Y:S02]  /*1adf0*/  FFMA.FTZ R174, R35, c[0x0][0x2d0], -R5.reuse ;  /* 0x0000b40023ae7a23 */ /* 0x100fe40000010805 */
[--C-:B------:R-:W-:Y:S02]  /*1ae00*/  FFMA.FTZ R175, R34, c[0x0][0x2d0], -R5.reuse ;  /* 0x0000b40022af7a23 */ /* 0x100fe40000010805 */
[--C-:B------:R-:W-:Y:S02]  /*1ae10*/  FFMA.FTZ R247, R27, c[0x0][0x2d0], -R5.reuse ;  /* 0x0000b4001bf77a23 */ /* 0x100fe40000010805 */
[--C-:B------:R-:W-:Y:S02]  /*1ae20*/  FFMA.FTZ R251, R25, c[0x0][0x2d0], -R5.reuse ;  /* 0x0000b40019fb7a23 */ /* 0x100fe40000010805 */
[--C-:B------:R-:W-:Y:S01]  /*1ae30*/  FFMA.FTZ R50, R21, c[0x0][0x2d0], -R5.reuse ;  /* 0x0000b40015327a23 */ /* 0x100fe20000010805 */
[----:B------:R-:W4:Y:S01]  /*1ae40*/  MUFU.EX2 R122, R80 ;  /* 0x00000050007a7308 */ /* 0x000f220000000800 */
[----:B------:R-:W-:Y:S01]  /*1ae50*/  FMUL.FTZ R21, R3, R129 ;  /* 0x0000008103157220 */ /* 0x000fe20000410000 */
[----:B------:R-:W-:Y:S01]  /*1ae60*/  MOV R129, R43 ;  /* 0x0000002b00817202 */ /* 0x000fe20000000f00 */
[----:B------:R-:W-:Y:S01]  /*1ae70*/  FMUL.FTZ R23, R2, R131 ;  /* 0x0000008302177220 */ /* 0x000fe20000410000 */
[----:B------:R-:W-:Y:S01]  /*1ae80*/  MOV R136, R50 ;  /* 0x0000003200887202 */ /* 0x000fe20000000f00 */
[--C-:B------:R-:W-:Y:S02]  /*1ae90*/  FFMA.FTZ R161, R161, c[0x0][0x2d0], -R5.reuse ;  /* 0x0000b400a1a17a23 */ /* 0x100fe40000010805 */
[--C-:B------:R-:W-:Y:S02]  /*1aea0*/  FFMA.FTZ R160, R160, c[0x0][0x2d0], -R5.reuse ;  /* 0x0000b400a0a07a23 */ /* 0x100fe40000010805 */
[--C-:B------:R-:W-:Y:S01]  /*1aeb0*/  FFMA.FTZ R158, R158, c[0x0][0x2d0], -R5.reuse ;  /* 0x0000b4009e9e7a23 */ /* 0x100fe20000010805 */
[----:B------:R-:W-:Y:S01]  /*1aec0*/  MUFU.EX2 R80, R162 ;  /* 0x000000a200507308 */ /* 0x000fe20000000800 */
[--C-:B------:R-:W-:Y:S02]  /*1aed0*/  FFMA.FTZ R157, R157, c[0x0][0x2d0], -R5.reuse ;  /* 0x0000b4009d9d7a23 */ /* 0x100fe40000010805 */
[--C-:B------:R-:W-:Y:S01]  /*1aee0*/  FFMA.FTZ R173, R38, c[0x0][0x2d0], -R5.reuse ;  /* 0x0000b40026ad7a23 */ /* 0x100fe20000010805 */
[----:B--2---:R-:W-:Y:S01]  /*1aef0*/  F2FP.BF16.PACK_AB R149, R11, R18 ;  /* 0x000000120b95723e */ /* 0x004fe200000010ff */
[----:B------:R-:W-:Y:S01]  /*1af00*/  FMUL.FTZ R9, R3, R137 ;  /* 0x0000008903097220 */ /* 0x000fe20000410000 */
[----:B------:R-:W-:Y:S01]  /*1af10*/  MOV R137, R22 ;  /* 0x0000001600897202 */ /* 0x000fe20000000f00 */
[----:B------:R-:W-:Y:S02]  /*1af20*/  FMUL.FTZ R22, R2, R130 ;  /* 0x0000008202167220 */ /* 0x000fe40000410000 */
[--C-:B------:R-:W-:Y:S01]  /*1af30*/  FFMA.FTZ R228, R31, c[0x0][0x2d0], -R5.reuse ;  /* 0x0000b4001fe47a23 */ /* 0x100fe20000010805 */
[----:B------:R-:W-:Y:S01]  /*1af40*/  MUFU.EX2 R116, R156 ;  /* 0x0000009c00747308 */ /* 0x000fe20000000800 */
[--C-:B------:R-:W-:Y:S02]  /*1af50*/  FFMA.FTZ R155, R169, c[0x0][0x2d0], -R5.reuse ;  /* 0x0000b400a99b7a23 */ /* 0x100fe40000010805 */
[--C-:B------:R-:W-:Y:S01]  /*1af60*/  FFMA.FTZ R169, R39, c[0x0][0x2d0], -R5.reuse ;  /* 0x0000b40027a97a23 */ /* 0x100fe20000010805 */
[----:B----4-:R-:W-:Y:S01]  /*1af70*/  F2FP.BF16.PACK_AB R151, R122, R121 ;  /* 0x000000797a97723e */ /* 0x010fe200000010ff */
[----:B------:R-:W-:Y:S02]  /*1af80*/  FFMA.FTZ R5, R20, c[0x0][0x2d0], -R5 ;  /* 0x0000b40014057a23 */ /* 0x000fe40000010805 */
[C---:B------:R-:W-:Y:S01]  /*1af90*/  FMUL.FTZ R20, R3.reuse, R128 ;  /* 0x0000008003147220 */ /* 0x040fe20000410000 */
[----:B------:R-:W-:Y:S01]  /*1afa0*/  MOV R128, R46 ;  /* 0x0000002e00807202 */ /* 0x000fe20000000f00 */
        /* <DEDUP_REMOVED lines=28> */
[----:B--2---:R-:W-:Y:S01]  /*1b170*/  LDSM.16.MT88.4 R124, [R204+0x3000] ;  /* 0x00300000cc7c783b */ /* 0x004fe20000004200 */
        /* <DEDUP_REMOVED lines=17> */
[----:B------:R-:W-:Y:S02]  /*1b290*/  FMUL.FTZ R73, R3, R73 ;  /* 0x0000004903497220 */ /* 0x000fe40000410000 */
[C---:B------:R-:W-:Y:S02]  /*1b2a0*/  FMUL.FTZ R70, R2.reuse, R70 ;  /* 0x0000004602467220 */ /* 0x040fe40000410000 */
[C---:B------:R-:W-:Y:S02]  /*1b2b0*/  FMUL.FTZ R71, R2.reuse, R71 ;  /* 0x0000004702477220 */ /* 0x040fe40000410000 */
[C---:B------:R-:W-:Y:S02]  /*1b2c0*/  FMUL.FTZ R74, R2.reuse, R74 ;  /* 0x0000004a024a7220 */ /* 0x040fe40000410000 */
[C---:B------:R-:W-:Y:S01]  /*1b2d0*/  FMUL.FTZ R75, R2.reuse, R75 ;  /* 0x0000004b024b7220 */ /* 0x040fe20000410000 */
[----:B------:R-:W2:Y:S10]  /*1b2e0*/  MUFU.EX2 R3, R164 ;  /* 0x000000a400037308 */ /* 0x000eb40000000800 */
[----:B------:R-:W-:Y:S10]  /*1b2f0*/  MUFU.EX2 R171, R160 ;  /* 0x000000a000ab7308 */ /* 0x000ff40000000800 */
[----:B------:R-:W-:Y:S10]  /*1b300*/  MUFU.EX2 R165, R165 ;  /* 0x000000a500a57308 */ /* 0x000ff40000000800 */
[----:B------:R-:W-:Y:S01]  /*1b310*/  MUFU.EX2 R164, R153 ;  /* 0x0000009900a47308 */ /* 0x000fe20000000800 */
[C---:B---3--:R-:W-:Y:S02]  /*1b320*/  FFMA.FTZ R10, R2.reuse, R51, R18 ;  /* 0x00000033020a7223 */ /* 0x048fe40000010012 */
[C---:B------:R-:W-:Y:S02]  /*1b330*/  FMUL.FTZ R18, R2.reuse, R134 ;  /* 0x0000008602127220 */ /* 0x040fe40000410000 */
[----:B------:R-:W-:Y:S02]  /*1b340*/  FADD.FTZ R120, R11, R10 ;  /* 0x0000000a0b787221 */ /* 0x000fe40000010000 */
[C---:B------:R-:W-:Y:S03]  /*1b350*/  FMUL.FTZ R10, R2.reuse, R138 ;  /* 0x0000008a020a7220 */ /* 0x040fe60000410000 */
[----:B------:R-:W-:Y:S01]  /*1b360*/  MUFU.EX2 R166, R166 ;  /* 0x000000a600a67308 */ /* 0x000fe20000000800 */
[C---:B------:R-:W-:Y:S02]  /*1b370*/  FMUL.FTZ R11, R2.reuse, R139 ;  /* 0x0000008b020b7220 */ /* 0x040fe40000410000 */
[----:B------:R-:W-:Y:S02]  /*1b380*/  FMUL.FTZ R51, R2, R103 ;  /* 0x0000006702337220 */ /* 0x000fe40000410000 */
[----:B------:R-:W-:Y:S01]  /*1b390*/  LDSM.16.MT88.4 R100, [R204+0x1800] ;  /* 0x00180000cc64783b */ /* 0x000fe20000004200 */
[----:B------:R-:W-:Y:S02]  /*1b3a0*/  FADD.FTZ R2, R15, R152 ;  /* 0x000000980f027221 */ /* 0x000fe40000010000 */
[C---:B-1----:R-:W-:Y:S02]  /*1b3b0*/  HMMA.16816.F32.BF16 R8, R148.reuse, R84, R8 ;  /* 0x000000549408723c */ /* 0x042fe40000041808 */
[----:B------:R-:W-:Y:S03]  /*1b3c0*/  MUFU.EX2 R163, R168 ;  /* 0x000000a800a37308 */ /* 0x000fe60000000800 */
[C---:B--2---:R-:W-:Y:S03]  /*1b3d0*/  FADD.FTZ R2, R3.reuse, R2 ;  /* 0x0000000203027221 */ /* 0x044fe60000010000 */
[C---:B------:R-:W-:Y:S01]  /*1b3e0*/  HMMA.16816.F32.BF16 R16, R148.reuse, R86, R16 ;  /* 0x000000569410723c */ /* 0x040fe20000041810 */
[----:B------:R-:W1:Y:S03]  /*1b3f0*/  LDSM.16.MT88.4 R84, [R204] ;  /* 0x00000000cc54783b */ /* 0x000e660000004200 */
[----:B------:R-:W-:Y:S01]  /*1b400*/  FADD.FTZ R2, R92, R2 ;  /* 0x000000025c027221 */ /* 0x000fe20000010000 */
[----:B------:R-:W-:Y:S03]  /*1b410*/  MUFU.EX2 R108, R243 ;  /* 0x000000f3006c7308 */ /* 0x000fe60000000800 */
[----:B------:R-:W-:Y:S07]  /*1b420*/  FADD.FTZ R2, R80, R2 ;  /* 0x0000000250027221 */ /* 0x000fee0000010000 */
[----:B------:R-:W-:Y:S10]  /*1b430*/  MUFU.EX2 R162, R169 ;  /* 0x000000a900a27308 */ /* 0x000ff40000000800 */
        /* <DEDUP_REMOVED lines=9> */
[----:B------:R-:W2:Y:S01]  /*1b4d0*/  MUFU.EX2 R115, R155 ;  /* 0x0000009b00737308 */ /* 0x000ea20000000800 */
[C---:B-1----:R-:W-:Y:S09]  /*1b4e0*/  HMMA.16816.F32.BF16 R28, R148.reuse, R84, R28 ;  /* 0x00000054941c723c */ /* 0x042ff2000004181c */
[----:B------:R-:W1:Y:S01]  /*1b4f0*/  MUFU.EX2 R112, R129 ;  /* 0x0000008100707308 */ /* 0x000e620000000800 */
[C---:B------:R-:W-:Y:S01]  /*1b500*/  HMMA.16816.F32.BF16 R32, R148.reuse, R86, R32 ;  /* 0x000000569420723c */ /* 0x040fe20000041820 */
[----:B------:R-:W3:Y:S08]  /*1b510*/  LDSM.16.MT88.4 R84, [R205] ;  /* 0x00000000cd54783b */ /* 0x000ef00000004200 */
[----:B------:R-:W-:Y:S10]  /*1b520*/  MUFU.EX2 R156, R247 ;  /* 0x000000f7009c7308 */ /* 0x000ff40000000800 */
[----:B------:R-:W-:Y:S01]  /*1b530*/  MUFU.EX2 R155, R251 ;  /* 0x000000fb009b7308 */ /* 0x000fe20000000800 */
        /* <DEDUP_REMOVED lines=15> */
[----:B------:R3:W4:Y:S03]  /*1b630*/  MUFU.EX2 R15, R225 ;  /* 0x000000e1000f7308 */ /* 0x0007260000000800 */
[----:B--2---:R-:W-:Y:S03]  /*1b640*/  F2FP.BF16.PACK_AB R85, R114, R115 ;  /* 0x000000737255723e */ /* 0x004fe600000010ff */
[----:B------:R-:W-:Y:S02]  /*1b650*/  F2FP.BF16.PACK_AB R86, R80, R92 ;  /* 0x0000005c5056723e */ /* 0x000fe400000010ff */
[----:B------:R-:W2:Y:S02]  /*1b660*/  LDSM.16.MT88.4 R92, [R204+0x800] ;  /* 0x00080000cc5c783b */ /* 0x000ea40000004200 */
[----:B------:R-:W5:Y:S01]  /*1b670*/  MUFU.EX2 R3, R172 ;  /* 0x000000ac00037308 */ /* 0x000f620000000800 */
[----:B------:R-:W-:Y:S02]  /*1b680*/  F2FP.BF16.PACK_AB R87, R117, R116 ;  /* 0x000000747557723e */ /* 0x000fe400000010ff */
[----:B-1----:R-:W-:Y:S02]  /*1b690*/  F2FP.BF16.PACK_AB R148, R112, R113 ;  /* 0x000000717094723e */ /* 0x002fe400000010ff */
[----:B------:R-:W-:Y:S02]  /*1b6a0*/  F2FP.BF16.PACK_AB R149, R153, R154 ;  /* 0x0000009a9995723e */ /* 0x000fe400000010ff */
[----:B------:R-:W-:Y:S01]  /*1b6b0*/  F2FP.BF16.PACK_AB R151, R5, R152 ;  /* 0x000000980597723e */ /* 0x000fe200000010ff */
[C---:B------:R-:W-:Y:S02]  /*1b6c0*/  HMMA.16816.F32.BF16 R8, R84.reuse, R88, R8 ;  /* 0x000000585408723c */ /* 0x040fe40000041808 */
[----:B------:R-:W1:Y:S03]  /*1b6d0*/  MUFU.EX2 R80, R170 ;  /* 0x000000aa00507308 */ /* 0x000e660000000800 */
[----:B---3--:R-:W-:Y:S01]  /*1b6e0*/  MOV R225, R117 ;  /* 0x0000007500e17202 */ /* 0x008fe20000000f00 */
[----:B----4-:R-:W-:Y:S02]  /*1b6f0*/  FADD.FTZ R2, R15, R2 ;  /* 0x000000020f027221 */ /* 0x010fe40000010000 */
[C---:B------:R-:W-:Y:S01]  /*1b700*/  HMMA.16816.F32.BF16 R16, R84.reuse, R90, R16 ;  /* 0x0000005a5410723c */ /* 0x040fe20000041810 */
[----:B------:R-:W3:Y:S03]  /*1b710*/  LDSM.16.MT88.4 R88, [R206+0x800] ;  /* 0x00080000ce58783b */ /* 0x000ee60000004200 */
[----:B------:R-:W4:Y:S01]  /*1b720*/  MUFU.EX2 R172, R161 ;  /* 0x000000a100ac7308 */ /* 0x000f220000000800 */
[C---:B-----5:R-:W-:Y:S04]  /*1b730*/  FADD.FTZ R2, R3.reuse, R2 ;  /* 0x0000000203027221 */ /* 0x060fe80000010000 */
[----:B------:R-:W-:Y:S05]  /*1b740*/  FADD.FTZ R2, R96, R2 ;  /* 0x0000000260027221 */ /* 0x000fea0000010000 */
[----:B------:R-:W5:Y:S01]  /*1b750*/  MUFU.EX2 R170, R158 ;  /* 0x0000009e00aa7308 */ /* 0x000f620000000800 */
[C---:B-1----:R-:W-:Y:S01]  /*1b760*/  FADD.FTZ R2, R80.reuse, R2 ;  /* 0x0000000250027221 */ /* 0x042fe20000010000 */
[C---:B--2---:R-:W-:Y:S08]  /*1b770*/  HMMA.16816.F32.BF16 R20, R84.reuse, R92, R20 ;  /* 0x0000005c5414723c */ /* 0x044ff00000041814 */
[----:B------:R-:W-:Y:S01]  /*1b780*/  MUFU.EX2 R161, R173 ;  /* 0x000000ad00a17308 */ /* 0x000fe20000000800 */
[C---:B------:R-:W-:Y:S01]  /*1b790*/  HMMA.16816.F32.BF16 R24, R84.reuse, R94, R24 ;  /* 0x0000005e5418723c */ /* 0x040fe20000041818 */
[----:B------:R-:W1:Y:S08]  /*1b7a0*/  LDSM.16.MT88.4 R92, [R205+0x800] ;  /* 0x00080000cd5c783b */ /* 0x000e700000004200 */
[----:B------:R-:W-:Y:S01]  /*1b7b0*/  MUFU.EX2 R158, R228 ;  /* 0x000000e4009e7308 */ /* 0x000fe20000000800 */
[C---:B---3--:R-:W-:Y:S08]  /*1b7c0*/  HMMA.16816.F32.BF16 R28, R84.reuse, R88, R28 ;  /* 0x00000058541c723c */ /* 0x048ff0000004181c */
        /* <DEDUP_REMOVED lines=21> */
[----:B----4-:R-:W-:Y:S02]  /*1b920*/  F2FP.BF16.PACK_AB R85, R171, R172 ;  /* 0x000000acab55723e */ /* 0x010fe400000010ff */
[----:B-----5:R-:W-:Y:S04]  /*1b930*/  F2FP.BF16.PACK_AB R87, R167, R170 ;  /* 0x000000aaa757723e */ /* 0x020fe800000010ff */
[----:B------:R4:W5:Y:S03]  /*1b940*/  MUFU.EX2 R15, R241 ;  /* 0x000000f1000f7308 */ /* 0x0009660000000800 */
[C---:B--2---:R-:W-:Y:S07]  /*1b950*/  HMMA.16816.F32.BF16 R8, R84.reuse, R88, R8 ;  /* 0x000000585408723c */ /* 0x044fee0000041808 */
[----:B------:R-:W2:Y:S01]  /*1b960*/  MUFU.EX2 R3, R240 ;  /* 0x000000f000037308 */ /* 0x000ea20000000800 */
[C---:B------:R-:W-:Y:S01]  /*1b970*/  HMMA.16816.F32.BF16 R16, R84.reuse, R90, R16 ;  /* 0x0000005a5410723c */ /* 0x040fe20000041810 */
[----:B------:R-:W3:Y:S07]  /*1b980*/  LDSM.16.MT88.4 R88, [R205+0x1000] ;  /* 0x00100000cd58783b */ /* 0x000eee0000004200 */
[C---:B-1----:R-:W-:Y:S04]  /*1b990*/  HMMA.16816.F32.BF16 R20, R84.reuse, R92, R20 ;  /* 0x0000005c5414723c */ /* 0x042fe80000041814 */
[----:B----4-:R-:W-:Y:S01]  /*1b9a0*/  MOV R241, R116 ;  /* 0x0000007400f17202 */ /* 0x010fe20000000f00 */
[----:B-----5:R-:W-:Y:S01]  /*1b9b0*/  FADD.FTZ R2, R15, R2 ;  /* 0x000000020f027221 */ /* 0x020fe20000010000 */
[----:B------:R-:W-:Y:S02]  /*1b9c0*/  LDSM.16.MT88.4 R116, [R206+0x3000] ;  /* 0x00300000ce74783b */ /* 0x000fe40000004200 */
[C---:B------:R-:W-:Y:S06]  /*1b9d0*/  HMMA.16816.F32.BF16 R24, R84.reuse, R94, R24 ;  /* 0x0000005e5418723c */ /* 0x040fec0000041818 */
[----:B------:R-:W1:Y:S01]  /*1b9e0*/  LDSM.16.MT88.4 R92, [R203+0x4800] ;  /* 0x00480000cb5c783b */ /* 0x000e620000004200 */
[C---:B--2---:R-:W-:Y:S01]  /*1b9f0*/  FADD.FTZ R2, R3.reuse, R2 ;  /* 0x0000000203027221 */ /* 0x044fe20000010000 */
[C---:B---3--:R-:W-:Y:S04]  /*1ba00*/  HMMA.16816.F32.BF16 R28, R84.reuse, R96, R28 ;  /* 0x00000060541c723c */ /* 0x048fe8000004181c */
[----:B------:R-:W-:Y:S04]  /*1ba10*/  FADD.FTZ R2, R104, R2 ;  /* 0x0000000268027221 */ /* 0x000fe80000010000 */
[C---:B------:R-:W-:Y:S01]  /*1ba20*/  HMMA.16816.F32.BF16 R32, R84.reuse, R98, R32 ;  /* 0x000000625420723c */ /* 0x040fe20000041820 */
[----:B------:R-:W2:Y:S03]  /*1ba30*/  LDSM.16.MT88.4 R96, [R204+0x4800] ;  /* 0x00480000cc60783b */ /* 0x000ea60000004200 */
[----:B------:R-:W-:Y:S04]  /*1ba40*/  FADD.FTZ R2, R80, R2 ;  /* 0x0000000250027221 */ /* 0x000fe80000010000 */
        /* <DEDUP_REMOVED lines=83> */
[----:B------:R-:W-:Y:S01]  /*1bf80*/  F2FP.BF16.PACK_AB R91, R155, R156 ;  /* 0x0000009c9b5b723e */ /* 0x000fe200000010ff */
[----:B------:R-:W-:Y:S03]  /*1bf90*/  FADD.FTZ R3, R121, R120 ;  /* 0x0000007879037221 */ /* 0x000fe60000010000 */
        /* <DEDUP_REMOVED lines=8> */
[----:B------:R-:W-:Y:S02]  /*1c020*/  FADD.FTZ R2, R122, R3 ;  /* 0x000000037a027221 */ /* 0x000fe40000010000 */
[C---:B--2---:R-:W-:Y:S01]  /*1c030*/  HMMA.16816.F32.BF16 R60, R84.reuse, R104, R60 ;  /* 0x00000068543c723c */ /* 0x044fe2000004183c */
[----:B------:R-:W2:Y:S03]  /*1c040*/  LDL R15, [R1+0xc] ;  /* 0x00000c00010f7983 */ /* 0x000ea60000100800 */
[----:B------:R-:W-:Y:S01]  /*1c050*/  FADD.FTZ R2, R115, R2 ;  /* 0x0000000273027221 */ /* 0x000fe20000010000 */
[----:B------:R-:W-:Y:S03]  /*1c060*/  LDSM.16.MT88.4 R132, [R203+0x3000] ;  /* 0x00300000cb84783b */ /* 0x000fe60000004200 */
        /* <DEDUP_REMOVED lines=54> */
[C---:B------:R-:W-:Y:S03]  /*1c3d0*/  IADD3 R2, R234.reuse, -0x1, RZ ;  /* 0xffffffffea027810 */ /* 0x040fe60007ffe0ff */
        /* <DEDUP_REMOVED lines=19> */
.L_x_1645:
[----:B------:R-:W-:Y:S05]  /*1c510*/  BRA.DIV ~URZ, `(.L_x_1661) ;  /* 0x00006cc27f007947 */ /* 0x000fea000b800000 */
[----:B------:R1:W2:Y:S02]  /*1c520*/  SHFL.BFLY PT, R2, R246, 0x2, 0x1f ;  /* 0x0c401f00f6027f89 */ /* 0x0002a400000e0000 */
.L_x_1758:
        /* <DEDUP_REMOVED lines=8> */
.L_x_1759:
[----:B------:R-:W-:Y:S01]  /*1c5b0*/  FSETP.NE.FTZ.AND P1, PT, R8, RZ, PT ;  /* 0x000000ff0800720b */ /* 0x000fe20003f35000 */
[----:B---3--:R-:W-:Y:S01]  /*1c5c0*/  FADD.FTZ R4, R2, R9 ;  /* 0x0000000902047221 */ /* 0x008fe20000010000 */
[----:B------:R-:W-:Y:S02]  /*1c5d0*/  MOV R3, RZ ;  /* 0x000000ff00037202 */ /* 0x000fe40000000f00 */
[----:B------:R-:W-:Y:S02]  /*1c5e0*/  MOV R2, RZ ;  /* 0x000000ff00027202 */ /* 0x000fe40000000f00 */
[----:B------:R-:W-:Y:S02]  /*1c5f0*/  FSETP.NE.FTZ.AND P0, PT, R4, RZ, PT ;  /* 0x000000ff0400720b */ /* 0x000fe40003f15000 */
[----:B------:R-:W-:Y:S02]  /*1c600*/  MOV R27, 0xff800000 ;  /* 0xff800000001b7802 */ /* 0x000fe40000000f00 */
[----:B------:R-:W-:-:S03]  /*1c610*/  MOV R26, 0xff800000 ;  /* 0xff800000001a7802 */ /* 0x000fc60000000f00 */
[----:B------:R-:W3:Y:S08]  /*1c620*/  @P1 MUFU.RCP R3, R8 ;  /* 0x0000000800031308 */ /* 0x000ef00000001000 */
[----:B------:R4:W5:Y:S01]  /*1c630*/  @P1 MUFU.LG2 R10, R8 ;  /* 0x00000008000a1308 */ /* 0x0009620000000c00 */
[----:B---3--:R-:W-:-:S07]  /*1c640*/  FMUL.FTZ R48, R3, R92 ;  /* 0x0000005c03307220 */ /* 0x008fce0000410000 */
[----:B------:R-:W3:Y:S01]  /*1c650*/  @P0 MUFU.RCP R2, R4 ;  /* 0x0000000400020308 */ /* 0x000ee20000001000 */
[C---:B------:R-:W-:Y:S02]  /*1c660*/  FMUL.FTZ R49, R3.reuse, R93 ;  /* 0x0000005d03317220 */ /* 0x040fe40000410000 */
[C---:B------:R-:W-:Y:S02]  /*1c670*/  FMUL.FTZ R54, R3.reuse, R136 ;  /* 0x0000008803367220 */ /* 0x040fe40000410000 */
[C---:B------:R-:W-:Y:S02]  /*1c680*/  FMUL.FTZ R55, R3.reuse, R137 ;  /* 0x0000008903377220 */ /* 0x040fe40000410000 */
[C---:B------:R-:W-:Y:S01]  /*1c690*/  FMUL.FTZ R30, R3.reuse, R132 ;  /* 0x00000084031e7220 */ /* 0x040fe20000410000 */
[----:B----4-:R-:W-:Y:S01]  /*1c6a0*/  @P1 MOV R8, 0x3f317218 ;  /* 0x3f31721800081802 */ /* 0x010fe20000000f00 */
        /* <DEDUP_REMOVED lines=27> */
[----:B------:R4:W1:Y:S01]  /*1c860*/  @P0 MUFU.LG2 R3, R4 ;  /* 0x0000000400030308 */ /* 0x0008620000000c00 */
[----:B-----5:R-:W-:Y:S02]  /*1c870*/  @P1 FMUL.FTZ R10, R10, 0.69314718246459960938 ;  /* 0x3f3172180a0a1820 */ /* 0x020fe40000410000 */
[----:B------:R-:W-:Y:S02]  /*1c880*/  @P1 FMUL.FTZ R8, R8, c[0x0][0x2d0] ;  /* 0x0000b40008081a20 */ /* 0x000fe40000410000 */
[----:B---3--:R-:W-:Y:S02]  /*1c890*/  FMUL.FTZ R96, R2, R138 ;  /* 0x0000008a02607220 */ /* 0x008fe40000410000 */
[----:B------:R-:W-:Y:S01]  /*1c8a0*/  @P1 FFMA.FTZ R27, R8, R6, R10 ;  /* 0x00000006081b1223 */ /* 0x000fe2000001000a */
[----:B------:R-:W-:Y:S01]  /*1c8b0*/  MOV R6, 0x1 ;  /* 0x0000000100067802 */ /* 0x000fe20000000f00 */
[----:B------:R-:W-:-:S02]  /*1c8c0*/  FMUL.FTZ R97, R2, R139 ;  /* 0x0000008b02617220 */ /* 0x000fc40000410000 */
[C---:B------:R-:W-:Y:S02]  /*1c8d0*/  FMUL.FTZ R68, R2.reuse, R134 ;  /* 0x0000008602447220 */ /* 0x040fe40000410000 */
[C---:B------:R-:W-:Y:S02]  /*1c8e0*/  FMUL.FTZ R69, R2.reuse, R135 ;  /* 0x0000008702457220 */ /* 0x040fe40000410000 */
[C---:B------:R-:W-:Y:S01]  /*1c8f0*/  FMUL.FTZ R56, R2.reuse, R130 ;  /* 0x0000008202387220 */ /* 0x040fe20000410000 */
[----:B----4-:R-:W-:Y:S01]  /*1c900*/  @P0 MOV R4, 0x3f317218 ;  /* 0x3f31721800040802 */ /* 0x010fe20000000f00 */
[----:B-1----:R-:W-:Y:S02]  /*1c910*/  @P0 FMUL.FTZ R3, R3, 0.69314718246459960938 ;  /* 0x3f31721803030820 */ /* 0x002fe40000410000 */
        /* <DEDUP_REMOVED lines=30> */
.L_x_1572:
[----:B------:R3:W5:Y:S04]  /*1cb00*/  LDL R6, [R1+0x50] ;  /* 0x0000500001067983 */ /* 0x0007680000100800 */
[----:B------:R-:W1:Y:S01]  /*1cb10*/  S2R R3, SR_TID.X ;  /* 0x0000000000037919 */ /* 0x000e620000002100 */
[----:B------:R-:W-:Y:S01]  /*1cb20*/  BSSY B0, `(.L_x_1663) ;  /* 0x0000011000007945 */ /* 0x000fe20003800000 */
[----:B-1----:R-:W-:-:S13]  /*1cb30*/  LOP3.LUT P0, RZ, R3, 0xff, RZ, 0xc0, !PT ;  /* 0x000000ff03ff7812 */ /* 0x002fda000780c0ff */
[----:B------:R-:W-:Y:S05]  /*1cb40*/  @P0 BRA `(.L_x_1664) ;  /* 0x000000e000000947 */ /* 0x000fea0003800000 */
[----:B---34-:R-:W1:Y:S01]  /*1cb50*/  S2R R5, SR_LANEID ;  /* 0x0000000000057919 */ /* 0x018e620000000000 */
[----:B------:R-:W-:Y:S01]  /*1cb60*/  VOTEU.ANY UR5, UPT, PT ;  /* 0x0000000000057886 */ /* 0x000fe200038e0100 */
[----:B------:R-:W-:Y:S01]  /*1cb70*/  IMAD.MOV.U32 R8, RZ, RZ, c[0x0][0x560] ;  /* 0x00015800ff087624 */ /* 0x000fe200078e00ff */
[----:B------:R-:W1:Y:S01]  /*1cb80*/  FLO.U32 R4, UR5 ;  /* 0x0000000500047d00 */ /* 0x000e6200080e0000 */
[----:B--2---:R-:W-:-:S07]  /*1cb90*/  IMAD.MOV.U32 R9, RZ, RZ, c[0x0][0x564] ;  /* 0x00015900ff097624 */ /* 0x004fce00078e00ff */
        /* <DEDUP_REMOVED lines=9> */
.L_x_1664:
[----:B---3--:R-:W-:Y:S05]  /*1cc30*/  BSYNC B0 ;  /* 0x0000000000007941 */ /* 0x008fea0003800000 */
.L_x_1663:
[----:B------:R-:W-:Y:S01]  /*1cc40*/  PRMT R2, R2, 0x9910, RZ ;  /* 0x0000991002027816 */ /* 0x000fe200000000ff */
[----:B------:R-:W-:Y:S01]  /*1cc50*/  BSSY B1, `(.L_x_1665) ;  /* 0x00002c7000017945 */ /* 0x000fe20003800000 */
[----:B-----5:R-:W-:Y:S02]  /*1cc60*/  IMAD.MOV.U32 R74, RZ, RZ, R6 ;  /* 0x000000ffff4a7224 */ /* 0x020fe400078e0006 */
[----:B------:R-:W-:-:S13]  /*1cc70*/  ISETP.NE.AND P0, PT, R2, RZ, PT ;  /* 0x000000ff0200720c */ /* 0x000fda0003f05270 */
[----:B------:R-:W-:Y:S05]  /*1cc80*/  @!P0 BRA `(.L_x_1666) ;  /* 0x000020a000008947 */ /* 0x000fea0003800000 */
[----:B------:R-:W3:Y:S04]  /*1cc90*/  LDL R10, [R1+0xbc] ;  /* 0x0000bc00010a7983 */ /* 0x000ee80000100800 */
[----:B--2---:R-:W2:Y:S04]  /*1cca0*/  LDL R18, [R1+0xc0] ;  /* 0x0000c00001127983 */ /* 0x004ea80000100800 */
[----:B-1--4-:R-:W4:Y:S04]  /*1ccb0*/  LDL R6, [R1+0xc8] ;  /* 0x0000c80001067983 */ /* 0x012f280000100800 */
        /* <DEDUP_REMOVED lines=12> */
[----:B---3--:R1:W-:Y:S04]  /*1cd80*/  STS [R10+0x80], R2 ;  /* 0x000080020a007388 */ /* 0x0083e80000000800 */
[----:B------:R3:W-:Y:S04]  /*1cd90*/  STS [R10+0x480], R3 ;  /* 0x000480030a007388 */ /* 0x0007e80000000800 */
[----:B--2---:R2:W-:Y:S01]  /*1cda0*/  STS [R18], R4 ;  /* 0x0000000412007388 */ /* 0x0045e20000000800 */
[----:B-1----:R-:W-:-:S02]  /*1cdb0*/  F2FP.BF16.PACK_AB R2, R69, R68 ;  /* 0x000000444502723e */ /* 0x002fc400000010ff */
[----:B---3--:R-:W-:-:S03]  /*1cdc0*/  F2FP.BF16.PACK_AB R3, R33, R32 ;  /* 0x000000202103723e */ /* 0x008fc600000010ff */
[----:B------:R1:W-:Y:S01]  /*1cdd0*/  STS [R18+0x400], R2 ;  /* 0x0004000212007388 */ /* 0x0003e20000000800 */
[----:B--2---:R-:W-:-:S03]  /*1cde0*/  F2FP.BF16.PACK_AB R4, R57, R56 ;  /* 0x000000383904723e */ /* 0x004fc600000010ff */
        /* <DEDUP_REMOVED lines=75> */
.L_x_1667:
        /* <DEDUP_REMOVED lines=23> */
[----:B------:R-:W-:Y:S02]  /*1d410*/  IMAD.IADD R6, R6, 0x1, R52 ;  /* 0x0000000106067824 */ /* 0x000fe400078e0234 */
        /* <DEDUP_REMOVED lines=92> */
.L_x_1760:
[----:B------:R-:W-:Y:S05]  /*1d9e0*/  BRA.DIV ~URZ, `(.L_x_1670) ;  /* 0x000059c27f007947 */ /* 0x000fea000b800000 */
[----:B------:R4:W2:Y:S02]  /*1d9f0*/  SHFL.IDX PT, R2, R8, RZ, 0x181f ;  /* 0x00181fff08027589 */ /* 0x0008a400000e0000 */
.L_x_1761:
[----:B------:R-:W-:Y:S01]  /*1da00*/  ISETP.GE.AND P0, PT, R5, R4, PT ;  /* 0x000000040500720c */ /* 0x000fe20003f06270 */
[----:B------:R-:W-:-:S12]  /*1da10*/  BSSY B0, `(.L_x_1671) ;  /* 0x000000b000007945 */ /* 0x000fd80003800000 */
[----:B------:R-:W-:Y:S05]  /*1da20*/  @P0 BRA `(.L_x_1672) ;  /* 0x0000009000000947 */ /* 0x000fea0003800000 */
[----:B------:R-:W5:Y:S01]  /*1da30*/  LDL R15, [R1+0x4] ;  /* 0x00000400010f7983 */ /* 0x000f620000100800 */
[----:B------:R-:W-:Y:S02]  /*1da40*/  ISETP.GE.AND P1, PT, R76, c[0x0][0x3c8], PT ;  /* 0x0000f2004c007a0c */ /* 0x000fe40003f26270 */
[----:B------:R-:W-:-:S11]  /*1da50*/  ISETP.GE.AND P0, PT, R226, c[0x0][0x3c8], PT ;  /* 0x0000f200e2007a0c */ /* 0x000fd60003f06270 */
[-C--:B--2---:R-:W-:Y:S02]  /*1da60*/  @!P1 LEA R10, P3, R76, R2.reuse, 0x1 ;  /* 0x000000024c0a9211 */ /* 0x084fe400078608ff */
[----:B------:R-:W-:Y:S02]  /*1da70*/  @!P0 LEA R2, P2, R226, R2, 0x1 ;  /* 0x00000002e2028211 */ /* 0x000fe400078408ff */
[----:B---3--:R-:W-:-:S05]  /*1da80*/  @!P1 LEA.HI.X R11, R76, R9, R77, 0x1, P3 ;  /* 0x000000094c0b9211 */ /* 0x008fca00018f0c4d */
[----:B------:R2:W-:Y:S01]  /*1da90*/  @!P1 ST.E.128 [R10.64], R20 ;  /* 0x000000140a009985 */ /* 0x0005e2000c101d08 */
[----:B-----5:R-:W-:-:S05]  /*1daa0*/  @!P0 LEA.HI.X R3, R226, R9, R15, 0x1, P2 ;  /* 0x00000009e2038211 */ /* 0x020fca00010f0c0f */
[----:B-1----:R2:W-:Y:S02]  /*1dab0*/  @!P0 ST.E.128 [R2.64], R16 ;  /* 0x0000001002008985 */ /* 0x0025e4000c101d08 */
.L_x_1672:
[----:B------:R-:W-:Y:S05]  /*1dac0*/  BSYNC B0 ;  /* 0x0000000000007941 */ /* 0x000fea0003800000 */
.L_x_1671:
[----:B------:R-:W-:Y:S05]  /*1dad0*/  BRA.DIV ~URZ, `(.L_x_1673) ;  /* 0x000059427f007947 */ /* 0x000fea000b800000 */
[----:B---3--:R3:W4:Y:S04]  /*1dae0*/  SHFL.IDX PT, R9, R6, 0x1, 0x181f ;  /* 0x00381f0006097f89 */ /* 0x00872800000e0000 */
[----:B--2---:R3:W2:Y:S02]  /*1daf0*/  SHFL.IDX PT, R2, R8, 0x1, 0x181f ;  /* 0x00381f0008027f89 */ /* 0x0046a400000e0000 */
.L_x_1762:
[----:B------:R-:W-:Y:S01]  /*1db00*/  IADD3 R3, R5, 0x20, RZ ;  /* 0x0000002005037810 */ /* 0x000fe20007ffe0ff */
[----:B------:R-:W-:Y:S03]  /*1db10*/  BSSY B0, `(.L_x_1674) ;  /* 0x000000c000007945 */ /* 0x000fe60003800000 */
[----:B------:R-:W-:-:S13]  /*1db20*/  ISETP.GE.AND P0, PT, R3, R4, PT ;  /* 0x000000040300720c */ /* 0x000fda0003f06270 */
[----:B------:R-:W-:Y:S05]  /*1db30*/  @P0 BRA `(.L_x_1675) ;  /* 0x0000009000000947 */ /* 0x000fea0003800000 */
[----:B------:R-:W5:Y:S01]  /*1db40*/  LDL R15, [R1+0x4] ;  /* 0x00000400010f7983 */ /* 0x000f620000100800 */
[----:B------:R-:W-:Y:S02]  /*1db50*/  ISETP.GE.AND P1, PT, R76, c[0x0][0x3c8], PT ;  /* 0x0000f2004c007a0c */ /* 0x000fe40003f26270 */
[----:B------:R-:W-:-:S11]  /*1db60*/  ISETP.GE.AND P0, PT, R226, c[0x0][0x3c8], PT ;  /* 0x0000f200e2007a0c */ /* 0x000fd60003f06270 */
[-C--:B--2---:R-:W-:Y:S02]  /*1db70*/  @!P1 LEA R10, P3, R76, R2.reuse, 0x1 ;  /* 0x000000024c0a9211 */ /* 0x084fe400078608ff */
[----:B------:R-:W-:Y:S02]  /*1db80*/  @!P0 LEA R2, P2, R226, R2, 0x1 ;  /* 0x00000002e2028211 */ /* 0x000fe400078408ff */
[----:B----4-:R-:W-:-:S05]  /*1db90*/  @!P1 LEA.HI.X R11, R76, R9, R77, 0x1, P3 ;  /* 0x000000094c0b9211 */ /* 0x010fca00018f0c4d */
[----:B------:R2:W-:Y:S01]  /*1dba0*/  @!P1 ST.E.128 [R10.64], R28 ;  /* 0x0000001c0a009985 */ /* 0x0005e2000c101d08 */
[----:B-----5:R-:W-:-:S05]  /*1dbb0*/  @!P0 LEA.HI.X R3, R226, R9, R15, 0x1, P2 ;  /* 0x00000009e2038211 */ /* 0x020fca00010f0c0f */
[----:B-1----:R2:W-:Y:S02]  /*1dbc0*/  @!P0 ST.E.128 [R2.64], R24 ;  /* 0x0000001802008985 */ /* 0x0025e4000c101d08 */
.L_x_1675:
[----:B------:R-:W-:Y:S05]  /*1dbd0*/  BSYNC B0 ;  /* 0x0000000000007941 */ /* 0x000fea0003800000 */
.L_x_1674:
[----:B------:R-:W-:Y:S05]  /*1dbe0*/  BRA.DIV ~URZ, `(.L_x_1676) ;  /* 0x000059027f007947 */ /* 0x000fea000b800000 */
[----:B----4-:R4:W3:Y:S02]  /*1dbf0*/  SHFL.IDX PT, R9, R6, 0x2, 0x181f ;  /* 0x00581f0006097f89 */ /* 0x0108e400000e0000 */
.L_x_1763:
[----:B------:R-:W-:Y:S05]  /*1dc00*/  BRA.DIV ~URZ, `(.L_x_1677) ;  /* 0x000059527f007947 */ /* 0x000fea000b800000 */
[----:B--2---:R2:W4:Y:S02]  /*1dc10*/  SHFL.IDX PT, R2, R8, 0x2, 0x181f ;  /* 0x00581f0008027f89 */ /* 0x00452400000e0000 */
.L_x_1764:
[----:B------:R-:W-:Y:S01]  /*1dc20*/  IADD3 R3, R5, 0x40, RZ ;  /* 0x0000004005037810 */ /* 0x000fe20007ffe0ff */
[----:B------:R-:W-:Y:S03]  /*1dc30*/  BSSY B0, `(.L_x_1678) ;  /* 0x000000c000007945 */ /* 0x000fe60003800000 */
[----:B------:R-:W-:-:S13]  /*1dc40*/  ISETP.GE.AND P0, PT, R3, R4, PT ;  /* 0x000000040300720c */ /* 0x000fda0003f06270 */
[----:B------:R-:W-:Y:S05]  /*1dc50*/  @P0 BRA `(.L_x_1679) ;  /* 0x0000009000000947 */ /* 0x000fea0003800000 */
[----:B------:R-:W5:Y:S01]  /*1dc60*/  LDL R15, [R1+0x4] ;  /* 0x00000400010f7983 */ /* 0x000f620000100800 */
[----:B------:R-:W-:Y:S02]  /*1dc70*/  ISETP.GE.AND P1, PT, R76, c[0x0][0x3c8], PT ;  /* 0x0000f2004c007a0c */ /* 0x000fe40003f26270 */
[----:B------:R-:W-:-:S11]  /*1dc80*/  ISETP.GE.AND P0, PT, R226, c[0x0][0x3c8], PT ;  /* 0x0000f200e2007a0c */ /* 0x000fd60003f06270 */
[-C--:B----4-:R-:W-:Y:S02]  /*1dc90*/  @!P1 LEA R10, P3, R76, R2.reuse, 0x1 ;  /* 0x000000024c0a9211 */ /* 0x090fe400078608ff */
[----:B------:R-:W-:Y:S02]  /*1dca0*/  @!P0 LEA R2, P2, R226, R2, 0x1 ;  /* 0x00000002e2028211 */ /* 0x000fe400078408ff */
[----:B---3--:R-:W-:-:S05]  /*1dcb0*/  @!P1 LEA.HI.X R11, R76, R9, R77, 0x1, P3 ;  /* 0x000000094c0b9211 */ /* 0x008fca00018f0c4d */
[----:B------:R3:W-:Y:S01]  /*1dcc0*/  @!P1 ST.E.128 [R10.64], R36 ;  /* 0x000000240a009985 */ /* 0x0007e2000c101d08 */
[----:B-----5:R-:W-:-:S05]  /*1dcd0*/  @!P0 LEA.HI.X R3, R226, R9, R15, 0x1, P2 ;  /* 0x00000009e2038211 */ /* 0x020fca00010f0c0f */
[----:B-1----:R3:W-:Y:S02]  /*1dce0*/  @!P0 ST.E.128 [R2.64], R32 ;  /* 0x0000002002008985 */ /* 0x0027e4000c101d08 */
.L_x_1679:
[----:B------:R-:W-:Y:S05]  /*1dcf0*/  BSYNC B0 ;  /* 0x0000000000007941 */ /* 0x000fea0003800000 */
.L_x_1678:
[----:B------:R-:W-:Y:S05]  /*1dd00*/  BRA.DIV ~URZ, `(.L_x_1680) ;  /* 0x000058c27f007947 */ /* 0x000fea000b800000 */
[----:B---3--:R3:W2:Y:S04]  /*1dd10*/  SHFL.IDX PT, R9, R6, 0x3, 0x181f ;  /* 0x00781f0006097f89 */ /* 0x0086a800000e0000 */
[----:B----4-:R3:W4:Y:S02]  /*1dd20*/  SHFL.IDX PT, R6, R8, 0x3, 0x181f ;  /* 0x00781f0008067f89 */ /* 0x01072400000e0000 */
.L_x_1765:
        /* <DEDUP_REMOVED lines=9> */
[----:B---3--:R-:W2:Y:S01]  /*1ddc0*/  LDL R8, [R1+0x4] ;  /* 0x0000040001087983 */ /* 0x008ea20000100800 */
[----:B-1----:R-:W-:-:S04]  /*1ddd0*/  LEA R2, P0, R226, R6, 0x1 ;  /* 0x00000006e2027211 */ /* 0x002fc800078008ff */
[----:B--2---:R-:W-:-:S05]  /*1dde0*/  LEA.HI.X R3, R226, R9, R8, 0x1, P0 ;  /* 0x00000009e2037211 */ /* 0x004fca00000f0c08 */
[----:B------:R1:W-:Y:S01]  /*1ddf0*/  ST.E.128 [R2.64], R40 ;  /* 0x0000002802007985 */ /* 0x0003e2000c101d08 */
[----:B------:R-:W-:Y:S05]  /*1de00*/  BRA `(.L_x_1681) ;  /* 0x00001ab000007947 */ /* 0x000fea0003800000 */
.L_x_1668:
        /* <DEDUP_REMOVED lines=34> */
.L_x_1766:
[----:B------:R-:W-:Y:S05]  /*1e030*/  BRA.DIV ~URZ, `(.L_x_1683) ;  /* 0x000056d27f007947 */ /* 0x000fea000b800000 */
[----:B------:R3:W4:Y:S02]  /*1e040*/  SHFL.IDX PT, R2, R5, RZ, 0x1c1f ;  /* 0x001c1fff05027589 */ /* 0x00072400000e0000 */
.L_x_1767:
        /* <DEDUP_REMOVED lines=97> */
.L_x_1685:
[----:B------:R-:W-:Y:S05]  /*1e660*/  BSYNC B0 ;  /* 0x0000000000007941 */ /* 0x000fea0003800000 */
.L_x_1684:
[----:B------:R-:W-:Y:S05]  /*1e670*/  BRA.DIV ~URZ, `(.L_x_1686) ;  /* 0x000051027f007947 */ /* 0x000fea000b800000 */
[----:B--2---:R2:W1:Y:S04]  /*1e680*/  SHFL.IDX PT, R4, R6, 0x1, 0x1c1f ;  /* 0x003c1f0006047f89 */ /* 0x00446800000e0000 */
[----:B----4-:R2:W4:Y:S02]  /*1e690*/  SHFL.IDX PT, R2, R5, 0x1, 0x1c1f ;  /* 0x003c1f0005027f89 */ /* 0x01052400000e0000 */
.L_x_1768:
        /* <DEDUP_REMOVED lines=105> */
.L_x_1666:
[----:B------:R-:W3:Y:S04]  /*1ed30*/  LDL.LU R2, [R1+0x68] ;  /* 0x0000680001027983 */ /* 0x000ee80000300800 */
[----:B-12---:R-:W2:Y:S01]  /*1ed40*/  LDL.LU R6, [R1+0x6c] ;  /* 0x00006c0001067983 */ /* 0x006ea20000300800 */
[----:B------:R-:W-:Y:S02]  /*1ed50*/  ISETP.NE.U32.AND P0, PT, RZ, c[0x0][0x508], PT ;  /* 0x00014200ff007a0c */ /* 0x000fe40003f05070 */
[----:B------:R-:W-:Y:S01]  /*1ed60*/  ISETP.NE.U32.AND P3, PT, RZ, c[0x0][0x500], PT ;  /* 0x00014000ff007a0c */ /* 0x000fe20003f65070 */
[----:B----4-:R-:W4:Y:S01]  /*1ed70*/  LDL.LU R3, [R1+0x54] ;  /* 0x0000540001037983 */ /* 0x010f220000300800 */
[----:B------:R-:W-:Y:S01]  /*1ed80*/  ISETP.NE.AND.EX P2, PT, RZ, c[0x0][0x50c], PT, P0 ;  /* 0x00014300ff007a0c */ /* 0x000fe20003f45300 */
[----:B------:R-:W-:Y:S01]  /*1ed90*/  IMAD.MOV.U32 R22, RZ, RZ, c[0x0][0x388] ;  /* 0x0000e200ff167624 */ /* 0x000fe200078e00ff */
[----:B------:R-:W-:-:S02]  /*1eda0*/  ISETP.NE.AND.EX P3, PT, RZ, c[0x0][0x504], PT, P3 ;  /* 0x00014100ff007a0c */ /* 0x000fc40003f65330 */
[----:B---3--:R-:W-:-:S09]  /*1edb0*/  IADD3 R4, P1, R2, c[0x0][0x500], RZ ;  /* 0x0001400002047a10 */ /* 0x008fd20007f3e0ff */
[----:B------:R-:W-:Y:S01]  /*1edc0*/  @P2 IADD3 R8, P0, R2, c[0x0][0x508], RZ ;  /* 0x0001420002082a10 */ /* 0x000fe20007f1e0ff */
[----:B------:R-:W-:Y:S01]  /*1edd0*/  IMAD.MOV.U32 R2, RZ, RZ, RZ ;  /* 0x000000ffff027224 */ /* 0x000fe200078e00ff */
[C---:B--2---:R-:W-:Y:S02]  /*1ede0*/  IADD3.X R5, R6.reuse, c[0x0][0x504], RZ, P1, !PT ;  /* 0x0001410006057a10 */ /* 0x044fe40000ffe4ff */
        /* <DEDUP_REMOVED lines=10> */
.L_x_1687:
        /* <DEDUP_REMOVED lines=60> */
.L_x_1689:
[----:B------:R-:W-:Y:S05]  /*1f250*/  BSYNC B0 ;  /* 0x0000000000007941 */ /* 0x000fea0003800000 */
.L_x_1688:
        /* <DEDUP_REMOVED lines=30> */
[----:B------:R-:W-:-:S04]  /*1f440*/  IADD3 R6, R82, R10, RZ ;  /* 0x0000000a52067210 */ /* 0x000fc80007ffe0ff */
[----:B------:R-:W-:Y:S02]  /*1f450*/  IADD3 R5, R3, R4, RZ ;  /* 0x0000000403057210 */ /* 0x000fe40007ffe0ff */
[----:B------:R-:W-:-:S04]  /*1f460*/  LEA R8, P0, R2, c[0x0][0x380], 0x1 ;  /* 0x0000e00002087a11 */ /* 0x000fc800078008ff */
[----:B------:R-:W-:Y:S01]  /*1f470*/  LEA.HI.X R5, R2, c[0x0][0x384], R5, 0x1, P0 ;  /* 0x0000e10002057a11 */ /* 0x000fe200000f0c05 */
[----:B------:R-:W-:Y:S06]  /*1f480*/  BRA.DIV ~URZ, `(.L_x_1690) ;  /* 0x000043c27f007947 */ /* 0x000fec000b800000 */
[----:B------:R1:W2:Y:S02]  /*1f490*/  SHFL.IDX PT, R9, R5, RZ, 0x181f ;  /* 0x00181fff05097589 */ /* 0x0002a400000e0000 */
.L_x_1769:
[----:B------:R-:W-:Y:S05]  /*1f4a0*/  BRA.DIV ~URZ, `(.L_x_1691) ;  /* 0x000044127f007947 */ /* 0x000fea000b800000 */
[----:B------:R3:W4:Y:S02]  /*1f4b0*/  SHFL.IDX PT, R2, R8, RZ, 0x181f ;  /* 0x00181fff08027589 */ /* 0x00072400000e0000 */
.L_x_1770:
[----:B------:R-:W-:Y:S01]  /*1f4c0*/  IMAD R4, R22, c[0x0][0x4e8], RZ ;  /* 0x00013a0016047a24 */ /* 0x000fe200078e02ff */
[----:B------:R-:W-:Y:S04]  /*1f4d0*/  BSSY B0, `(.L_x_1692) ;  /* 0x000000c000007945 */ /* 0x000fe80003800000 */
[----:B------:R-:W-:-:S13]  /*1f4e0*/  ISETP.GE.AND P0, PT, R6, R4, PT ;  /* 0x000000040600720c */ /* 0x000fda0003f06270 */
[----:B------:R-:W-:Y:S05]  /*1f4f0*/  @P0 BRA `(.L_x_1693) ;  /* 0x0000009000000947 */ /* 0x000fea0003800000 */
[----:B------:R-:W5:Y:S01]  /*1f500*/  LDL R15, [R1+0x4] ;  /* 0x00000400010f7983 */ /* 0x000f620000100800 */
[----:B------:R-:W-:Y:S02]  /*1f510*/  ISETP.GE.AND P1, PT, R76, c[0x0][0x3c8], PT ;  /* 0x0000f2004c007a0c */ /* 0x000fe40003f26270 */
[----:B------:R-:W-:-:S11]  /*1f520*/  ISETP.GE.AND P0, PT, R226, c[0x0][0x3c8], PT ;  /* 0x0000f200e2007a0c */ /* 0x000fd60003f06270 */
[-C--:B----4-:R-:W-:Y:S02]  /*1f530*/  @!P1 LEA R10, P3, R76, R2.reuse, 0x1 ;  /* 0x000000024c0a9211 */ /* 0x090fe400078608ff */
[----:B------:R-:W-:Y:S02]  /*1f540*/  @!P0 LEA R2, P2, R226, R2, 0x1 ;  /* 0x00000002e2028211 */ /* 0x000fe400078408ff */
[----:B--2---:R-:W-:-:S05]  /*1f550*/  @!P1 LEA.HI.X R11, R76, R9, R77, 0x1, P3 ;  /* 0x000000094c0b9211 */ /* 0x004fca00018f0c4d */
[----:B------:R2:W-:Y:S01]  /*1f560*/  @!P1 ST.E.128 [R10.64], RZ ;  /* 0x000000ff0a009985 */ /* 0x0005e2000c101d08 */
[----:B-----5:R-:W-:-:S05]  /*1f570*/  @!P0 LEA.HI.X R3, R226, R9, R15, 0x1, P2 ;  /* 0x00000009e2038211 */ /* 0x020fca00010f0c0f */
[----:B------:R2:W-:Y:S02]  /*1f580*/  @!P0 ST.E.128 [R2.64], RZ ;  /* 0x000000ff02008985 */ /* 0x0005e4000c101d08 */
.L_x_1693:
[----:B------:R-:W-:Y:S05]  /*1f590*/  BSYNC B0 ;  /* 0x0000000000007941 */ /* 0x000fea0003800000 */
.L_x_1692:
[----:B------:R-:W-:Y:S05]  /*1f5a0*/  BRA.DIV ~URZ, `(.L_x_1694) ;  /* 0x000043827f007947 */ /* 0x000fea000b800000 */
[----:B--2---:R2:W1:Y:S04]  /*1f5b0*/  SHFL.IDX PT, R9, R5, 0x1, 0x181f ;  /* 0x00381f0005097f89 */ /* 0x00446800000e0000 */
[----:B----4-:R2:W4:Y:S02]  /*1f5c0*/  SHFL.IDX PT, R2, R8, 0x1, 0x181f ;  /* 0x00381f0008027f89 */ /* 0x01052400000e0000 */
.L_x_1771:
        /* <DEDUP_REMOVED lines=9> */
[----:B-1----:R-:W-:-:S05]  /*1f660*/  @!P1 LEA.HI.X R11, R76, R9, R77, 0x1, P3 ;  /* 0x000000094c0b9211 */ /* 0x002fca00018f0c4d */
[----:B------:R1:W-:Y:S01]  /*1f670*/  @!P1 ST.E.128 [R10.64], RZ ;  /* 0x000000ff0a009985 */ /* 0x0003e2000c101d08 */
[----:B-----5:R-:W-:-:S05]  /*1f680*/  @!P0 LEA.HI.X R3, R226, R9, R15, 0x1, P2 ;  /* 0x00000009e2038211 */ /* 0x020fca00010f0c0f */
[----:B------:R1:W-:Y:S02]  /*1f690*/  @!P0 ST.E.128 [R2.64], RZ ;  /* 0x000000ff02008985 */ /* 0x0003e4000c101d08 */
.L_x_1696:
[----:B------:R-:W-:Y:S05]  /*1f6a0*/  BSYNC B0 ;  /* 0x0000000000007941 */ /* 0x000fea0003800000 */
.L_x_1695:
[----:B------:R-:W-:Y:S05]  /*1f6b0*/  BRA.DIV ~URZ, `(.L_x_1697) ;  /* 0x000043427f007947 */ /* 0x000fea000b800000 */
[----:B-1----:R1:W2:Y:S02]  /*1f6c0*/  SHFL.IDX PT, R9, R5, 0x2, 0x181f ;  /* 0x00581f0005097f89 */ /* 0x0022a400000e0000 */
.L_x_1772:
[----:B------:R-:W-:Y:S05]  /*1f6d0*/  BRA.DIV ~URZ, `(.L_x_1698) ;  /* 0x000043927f007947 */ /* 0x000fea000b800000 */
[----:B----4-:R4:W1:Y:S02]  /*1f6e0*/  SHFL.IDX PT, R2, R8, 0x2, 0x181f ;  /* 0x00581f0008027f89 */ /* 0x01086400000e0000 */
.L_x_1773:
[----:B------:R-:W-:Y:S01]  /*1f6f0*/  IADD3 R3, R6, 0x40, RZ ;  /* 0x0000004006037810 */ /* 0x000fe20007ffe0ff */
[----:B------:R-:W-:Y:S03]  /*1f700*/  BSSY B0, `(.L_x_1699) ;  /* 0x000000c000007945 */ /* 0x000fe60003800000 */
[----:B------:R-:W-:-:S13]  /*1f710*/  ISETP.GE.AND P0, PT, R3, R4, PT ;  /* 0x000000040300720c */ /* 0x000fda0003f06270 */
[----:B------:R-:W-:Y:S05]  /*1f720*/  @P0 BRA `(.L_x_1700) ;  /* 0x0000009000000947 */ /* 0x000fea0003800000 */
[----:B------:R-:W5:Y:S01]  /*1f730*/  LDL R15, [R1+0x4] ;  /* 0x00000400010f7983 */ /* 0x000f620000100800 */
[----:B------:R-:W-:Y:S02]  /*1f740*/  ISETP.GE.AND P1, PT, R76, c[0x0][0x3c8], PT ;  /* 0x0000f2004c007a0c */ /* 0x000fe40003f26270 */
[----:B------:R-:W-:-:S11]  /*1f750*/  ISETP.GE.AND P0, PT, R226, c[0x0][0x3c8], PT ;  /* 0x0000f200e2007a0c */ /* 0x000fd60003f06270 */
[-C--:B-1----:R-:W-:Y:S02]  /*1f760*/  @!P1 LEA R10, P3, R76, R2.reuse, 0x1 ;  /* 0x000000024c0a9211 */ /* 0x082fe400078608ff */
[----:B------:R-:W-:Y:S02]  /*1f770*/  @!P0 LEA R2, P2, R226, R2, 0x1 ;  /* 0x00000002e2028211 */ /* 0x000fe400078408ff */
[----:B--2---:R-:W-:-:S05]  /*1f780*/  @!P1 LEA.HI.X R11, R76, R9, R77, 0x1, P3 ;  /* 0x000000094c0b9211 */ /* 0x004fca00018f0c4d */
[----:B------:R1:W-:Y:S01]  /*1f790*/  @!P1 ST.E.128 [R10.64], RZ ;  /* 0x000000ff0a009985 */ /* 0x0003e2000c101d08 */
[----:B-----5:R-:W-:-:S05]  /*1f7a0*/  @!P0 LEA.HI.X R3, R226, R9, R15, 0x1, P2 ;  /* 0x00000009e2038211 */ /* 0x020fca00010f0c0f */
[----:B------:R1:W-:Y:S02]  /*1f7b0*/  @!P0 ST.E.128 [R2.64], RZ ;  /* 0x000000ff02008985 */ /* 0x0003e4000c101d08 */
.L_x_1700:
[----:B------:R-:W-:Y:S05]  /*1f7c0*/  BSYNC B0 ;  /* 0x0000000000007941 */ /* 0x000fea0003800000 */
.L_x_1699:
[----:B------:R-:W-:Y:S05]  /*1f7d0*/  BRA.DIV ~URZ, `(.L_x_1701) ;  /* 0x000043027f007947 */ /* 0x000fea000b800000 */
[----:B--2---:R2:W3:Y:S04]  /*1f7e0*/  SHFL.IDX PT, R9, R5, 0x3, 0x181f ;  /* 0x00781f0005097f89 */ /* 0x0044e800000e0000 */
[----:B-1----:R2:W1:Y:S02]  /*1f7f0*/  SHFL.IDX PT, R2, R8, 0x3, 0x181f ;  /* 0x00781f0008027f89 */ /* 0x00246400000e0000 */
.L_x_1774:
[----:B------:R-:W-:-:S04]  /*1f800*/  IADD3 R6, R6, 0x60, RZ ;  /* 0x0000006006067810 */ /* 0x000fc80007ffe0ff */
[----:B------:R-:W-:-:S13]  /*1f810*/  ISETP.GE.AND P0, PT, R6, R4, PT ;  /* 0x000000040600720c */ /* 0x000fda0003f06270 */
[----:B------:R-:W-:Y:S05]  /*1f820*/  @P0 BRA `(.L_x_1681) ;  /* 0x0000009000000947 */ /* 0x000fea0003800000 */
[----:B--234-:R-:W2:Y:S01]  /*1f830*/  LDL R8, [R1+0x4] ;  /* 0x0000040001087983 */ /* 0x01cea20000100800 */
[----:B------:R-:W-:Y:S02]  /*1f840*/  ISETP.GE.AND P1, PT, R76, c[0x0][0x3c8], PT ;  /* 0x0000f2004c007a0c */ /* 0x000fe40003f26270 */
[----:B------:R-:W-:-:S11]  /*1f850*/  ISETP.GE.AND P0, PT, R226, c[0x0][0x3c8], PT ;  /* 0x0000f200e2007a0c */ /* 0x000fd60003f06270 */
[-C--:B-1----:R-:W-:Y:S02]  /*1f860*/  @!P1 LEA R4, P3, R76, R2.reuse, 0x1 ;  /* 0x000000024c049211 */ /* 0x082fe400078608ff */
[----:B------:R-:W-:Y:S02]  /*1f870*/  @!P0 LEA R2, P2, R226, R2, 0x1 ;  /* 0x00000002e2028211 */ /* 0x000fe400078408ff */
[----:B------:R-:W-:-:S05]  /*1f880*/  @!P1 LEA.HI.X R5, R76, R9, R77, 0x1, P3 ;  /* 0x000000094c059211 */ /* 0x000fca00018f0c4d */
[----:B------:R1:W-:Y:S01]  /*1f890*/  @!P1 ST.E.128 [R4.64], RZ ;  /* 0x000000ff04009985 */ /* 0x0003e2000c101d08 */
[----:B--2---:R-:W-:-:S05]  /*1f8a0*/  @!P0 LEA.HI.X R3, R226, R9, R8, 0x1, P2 ;  /* 0x00000009e2038211 */ /* 0x004fca00010f0c08 */
[----:B------:R1:W-:Y:S02]  /*1f8b0*/  @!P0 ST.E.128 [R2.64], RZ ;  /* 0x000000ff02008985 */ /* 0x0003e4000c101d08 */
.L_x_1681:
[----:B------:R-:W-:Y:S05]  /*1f8c0*/  BSYNC B1 ;  /* 0x0000000000017941 */ /* 0x000fea0003800000 */
.L_x_1665:
        /* <DEDUP_REMOVED lines=14> */
.L_x_1775:
[----:B------:R-:W-:Y:S05]  /*1f9b0*/  BRA.DIV ~URZ, `(.L_x_1704) ;  /* 0x000042627f007947 */ /* 0x000fea000b800000 */
[----:B------:R3:W4:Y:S02]  /*1f9c0*/  SHFL.IDX PT, R9, R74, 0x1, 0x1f ;  /* 0x00201f004a097f89 */ /* 0x00072400000e0000 */
.L_x_1776:
        /* <DEDUP_REMOVED lines=19> */
.L_x_1777:
        /* <DEDUP_REMOVED lines=16> */
.L_x_1778:
[----:B---3--:R-:W-:Y:S01]  /*1fc00*/  IMAD R2, R2, c[0x0][0x538], RZ ;  /* 0x00014e0002027a24 */ /* 0x008fe200078e02ff */
[----:B------:R-:W-:Y:S04]  /*1fc10*/  BSSY B1, `(.L_x_1707) ;  /* 0x00000cf000017945 */ /* 0x000fe80003800000 */
[----:B----4-:R-:W-:-:S04]  /*1fc20*/  IADD3 R9, R2, R9, RZ ;  /* 0x0000000902097210 */ /* 0x010fc80007ffe0ff */
[----:B--2---:R-:W-:-:S13]  /*1fc30*/  ISETP.GT.AND P0, PT, R9, R10, PT ;  /* 0x0000000a0900720c */ /* 0x004fda0003f04270 */
[----:B------:R-:W-:Y:S05]  /*1fc40*/  @P0 BRA `(.L_x_1708) ;  /* 0x0000026000000947 */ /* 0x000fea0003800000 */
.L_x_1712:
        /* <DEDUP_REMOVED lines=18> */
.L_x_1779:
        /* <DEDUP_REMOVED lines=16> */
.L_x_1780:
[----:B--2---:R-:W-:-:S05]  /*1fe70*/  IMAD R2, R2, c[0x0][0x538], RZ ;  /* 0x00014e0002027a24 */ /* 0x004fca00078e02ff */
[----:B------:R-:W-:-:S04]  /*1fe80*/  IADD3 R9, R2, R9, RZ ;  /* 0x0000000902097210 */ /* 0x000fc80007ffe0ff */
[----:B------:R-:W-:-:S13]  /*1fe90*/  ISETP.GT.AND P0, PT, R9, R10, PT ;  /* 0x0000000a0900720c */ /* 0x000fda0003f04270 */
[----:B-1----:R-:W-:Y:S05]  /*1fea0*/  @!P0 BRA `(.L_x_1712) ;  /* 0xfffffda000008947 */ /* 0x002fea000383ffff */
.L_x_1708:
[----:B------:R-:W-:-:S05]  /*1feb0*/  IADD3 R11, -R2, R9, RZ ;  /* 0x00000009020b7210 */ /* 0x000fca0007ffe1ff */
[----:B------:R-:W-:-:S05]  /*1fec0*/  IMAD R2, R4, c[0x0][0x538], R11 ;  /* 0x00014e0004027a24 */ /* 0x000fca00078e020b */
[----:B------:R-:W-:Y:S01]  /*1fed0*/  ISETP.GT.AND P0, PT, R2, R10, PT ;  /* 0x0000000a0200720c */ /* 0x000fe20003f04270 */
[----:B------:R-:W-:-:S12]  /*1fee0*/  BRA.DIV ~URZ, `(.L_x_1713) ;  /* 0x000041827f007947 */ /* 0x000fd8000b800000 */
[----:B------:R-:W-:-:S03]  /*1fef0*/  VOTE.ANY R15, PT, !P0 ;  /* 0x00000000000f7806 */ /* 0x000fc600040e0100 */
.L_x_1781:
[----:B------:R-:W2:Y:S01]  /*1ff00*/  LDL.LU R2, [R1+0x5c] ;  /* 0x00005c0001027983 */ /* 0x000ea20000300800 */
[----:B------:R-:W2:Y:S02]  /*1ff10*/  POPC R9, R15 ;  /* 0x0000000f00097309 */ /* 0x000ea40000000000 */
[----:B--2---:R-:W-:-:S05]  /*1ff20*/  IADD3 R2, R9, R2, RZ ;  /* 0x0000000209027210 */ /* 0x004fca0007ffe0ff */
[----:B------:R2:W-:Y:S01]  /*1ff30*/  STL [R1+0x5c], R2 ;  /* 0x00005c0201007387 */ /* 0x0005e20000100800 */
[----:B------:R-:W-:Y:S05]  /*1ff40*/  BRA.DIV ~URZ, `(.L_x_1714) ;  /* 0x000041627f007947 */ /* 0x000fea000b800000 */
[----:B------:R3:W4:Y:S04]  /*1ff50*/  SHFL.IDX PT, R6, R6, R9, 0x1f ;  /* 0x00001f0906067589 */ /* 0x00072800000e0000 */
[----:B------:R3:W1:Y:S02]  /*1ff60*/  SHFL.IDX PT, R5, R8, R9, 0x1f ;  /* 0x00001f0908057589 */ /* 0x00066400000e0000 */
.L_x_1782:
[----:B------:R-:W-:Y:S01]  /*1ff70*/  ISETP.NE.AND P0, PT, R15, RZ, PT ;  /* 0x000000ff0f00720c */ /* 0x000fe20003f05270 */
[----:B------:R-:W-:-:S12]  /*1ff80*/  BSSY B0, `(.L_x_1715) ;  /* 0x0000005000007945 */ /* 0x000fd80003800000 */
[----:B------:R-:W-:Y:S05]  /*1ff90*/  @!P0 BRA `(.L_x_1716) ;  /* 0x0000003000008947 */ /* 0x000fea0003800000 */
[----:B---3--:R-:W-:Y:S01]  /*1ffa0*/  IADD3 R9, R9, -0x1, RZ ;  /* 0xffffffff09097810 */ /* 0x008fe20007ffe0ff */
[----:B------:R-:W-:Y:S05]  /*1ffb0*/  BRA.DIV ~URZ, `(.L_x_1717) ;  /* 0x000041c27f007947 */ /* 0x000fea000b800000 */
[----:B------:R3:W2:Y:S02]  /*1ffc0*/  SHFL.IDX PT, R16, R4, R9, 0x1f ;  /* 0x00001f0904107589 */ /* 0x0006a400000e0000 */
.L_x_1716:
[----:B------:R-:W-:Y:S05]  /*1ffd0*/  BSYNC B0 ;  /* 0x0000000000007941 */ /* 0x000fea0003800000 */
.L_x_1715:
        /* <DEDUP_REMOVED lines=68> */
.L_x_1719:
        /* <DEDUP_REMOVED lines=68> */
.L_x_1720:
[----:B------:R-:W-:Y:S05]  /*20860*/  BSYNC B0 ;  /* 0x0000000000007941 */ /* 0x000fea0003800000 */
.L_x_1718:
[----:B------:R-:W-:-:S04]  /*20870*/  LOP3.LUT R3, RZ, R3, RZ, 0x33, !PT ;  /* 0x00000003ff037212 */ /* 0x000fc800078e33ff */
[----:B-1----:R-:W-:-:S05]  /*20880*/  IADD3 R2, R3, R6, RZ ;  /* 0x0000000603027210 */ /* 0x002fca0007ffe0ff */
[----:B------:R1:W-:Y:S01]  /*20890*/  STL [R1+0x54], R2 ;  /* 0x0000540201007387 */ /* 0x0003e20000100800 */
[----:B------:R-:W-:Y:S05]  /*208a0*/  BRA `(.L_x_1721) ;  /* 0x0000005000007947 */ /* 0x000fea0003800000 */
.L_x_1709:
[----:B------:R-:W-:Y:S01]  /*208b0*/  MOV R2, c[0x0][0x53c] ;  /* 0x00014f0000027a02 */ /* 0x000fe20000000f00 */
[----:B------:R2:W-:Y:S04]  /*208c0*/  STL [R1+0x50], R10 ;  /* 0x0000500a01007387 */ /* 0x0005e80000100800 */
[----:B------:R2:W-:Y:S04]  /*208d0*/  STL [R1+0x54], RZ ;  /* 0x000054ff01007387 */ /* 0x0005e80000100800 */
[----:B------:R2:W-:Y:S04]  /*208e0*/  STL [R1+0x58], RZ ;  /* 0x000058ff01007387 */ /* 0x0005e80000100800 */
[----:B------:R2:W-:Y:S02]  /*208f0*/  STL [R1+0x5c], R2 ;  /* 0x00005c0201007387 */ /* 0x0005e40000100800 */
.L_x_1721:
[----:B------:R-:W-:Y:S05]  /*20900*/  BSYNC B1 ;  /* 0x0000000000017941 */ /* 0x000fea0003800000 */
.L_x_1707:
        /* <DEDUP_REMOVED lines=9> */
.L_x_1702:
[----:B-1----:R-:W3:Y:S02]  /*209a0*/  LDL R2, [R1+0x5c] ;  /* 0x00005c0001027983 */ /* 0x002ee40000100800 */
[----:B---3--:R-:W-:-:S13]  /*209b0*/  ISETP.GE.AND P0, PT, R2, c[0x0][0x53c], PT ;  /* 0x00014f0002007a0c */ /* 0x008fda0003f06270 */
[----:B--2---:R-:W-:Y:S01]  /*209c0*/  @P0 CALL.REL.NOINC `(.L_x_1722) ;  /* 0x0000001000000944 */ /* 0x004fe20003c00000 */
[----:B------:R-:W-:Y:S05]  /*209d0*/  BRA `(.L_x_1723) ;  /* 0xfffe155000007947 */ /* 0x000fea000383ffff */
.L_x_1722:
[----:B------:R-:W-:Y:S05]  /*209e0*/  EXIT ;  /* 0x000000000000794d */ /* 0x000fea0003800000 */
.L_x_1503:
[----:B------:R-:W-:Y:S02]  /*209f0*/  MOV R3, 0x1 ;  /* 0x0000000100037802 */ /* 0x000fe40000000f00 */
[----:B------:R-:W-:Y:S02]  /*20a00*/  MOV R4, 0x20a20 ;  /* 0x00020a2000047802 */ /* 0x000fe40000000f00 */
[----:B------:R-:W-:Y:S05]  /*20a10*/  CALL.REL.NOINC `($__internal_26_$__cuda_sm70_shflsync_up_p) ;  /* 0x0000389000007944 */ /* 0x000fea0003c00000 */
[----:B------:R-:W-:Y:S01]  /*20a20*/  MOV R0, R3 ;  /* 0x0000000300007202 */ /* 0x000fe20000000f00 */
[----:B------:R-:W-:Y:S05]  /*20a30*/  BRA `(.L_x_1724) ;  /* 0xfffdfa2000007947 */ /* 0x000fea000383ffff */
.L_x_1504:
[----:B------:R-:W-:Y:S02]  /*20a40*/  MOV R3, 0x2 ;  /* 0x0000000200037802 */ /* 0x000fe40000000f00 */
[----:B------:R-:W-:Y:S02]  /*20a50*/  MOV R4, 0x20a70 ;  /* 0x00020a7000047802 */ /* 0x000fe40000000f00 */
[----:B------:R-:W-:Y:S05]  /*20a60*/  CALL.REL.NOINC `($__internal_26_$__cuda_sm70_shflsync_up_p) ;  /* 0x0000384000007944 */ /* 0x000fea0003c00000 */
[----:B------:R-:W-:Y:S02]  /*20a70*/  SEL R0, R3, RZ, P4 ;  /* 0x000000ff03007207 */ /* 0x000fe40002000000 */
[----:B------:R-:W-:Y:S02]  /*20a80*/  MOV R3, 0x4 ;  /* 0x0000000400037802 */ /* 0x000fe40000000f00 */
[----:B------:R-:W-:Y:S01]  /*20a90*/  MOV R4, 0x20ad0 ;  /* 0x00020ad000047802 */ /* 0x000fe20000000f00 */
[----:B------:R-:W-:-:S04]  /*20aa0*/  IMAD.IADD R0, R2, 0x1, R0 ;  /* 0x0000000102007824 */ /* 0x000fc800078e0200 */
[----:B------:R-:W-:Y:S02]  /*20ab0*/  IMAD.MOV.U32 R2, RZ, RZ, R0 ;  /* 0x000000ffff027224 */ /* 0x000fe400078e0000 */
[----:B------:R-:W-:Y:S05]  /*20ac0*/  CALL.REL.NOINC `($__internal_26_$__cuda_sm70_shflsync_up_p) ;  /* 0x000037e000007944 */ /* 0x000fea0003c00000 */
[----:B------:R-:W-:Y:S02]  /*20ad0*/  SEL R3, R3, RZ, P3 ;  /* 0x000000ff03037207 */ /* 0x000fe40001800000 */
[----:B------:R-:W-:-:S03]  /*20ae0*/  MOV R4, 0x20b30 ;  /* 0x00020b3000047802 */ /* 0x000fc60000000f00 */
[----:B------:R-:W-:Y:S01]  /*20af0*/  IMAD.IADD R0, R0, 0x1, R3 ;  /* 0x0000000100007824 */ /* 0x000fe200078e0203 */
[----:B------:R-:W-:-:S03]  /*20b00*/  MOV R3, 0x8 ;  /* 0x0000000800037802 */ /* 0x000fc60000000f00 */
        /* <DEDUP_REMOVED lines=8> */
[----:B------:R-:W-:Y:S01]  /*20b90*/  SEL R3, R3, RZ, P1 ;  /* 0x000000ff03037207 */ /* 0x000fe20000800000 */
[----:B------:R-:W-:Y:S01]  /*20ba0*/  IMAD.MOV.U32 R2, RZ, RZ, 0x1f ;  /* 0x0000001fff027424 */ /* 0x000fe200078e00ff */
[----:B------:R-:W-:-:S03]  /*20bb0*/  MOV R52, 0x1f ;  /* 0x0000001f00347802 */ /* 0x000fc60000000f00 */
[----:B------:R-:W-:Y:S01]  /*20bc0*/  IMAD.IADD R4, R0, 0x1, R3 ;  /* 0x0000000100047824 */ /* 0x000fe200078e0203 */
[----:B------:R-:W-:-:S03]  /*20bd0*/  MOV R3, 0x20c00 ;  /* 0x00020c0000037802 */ /* 0x000fc60000000f00 */
[----:B------:R-:W-:Y:S02]  /*20be0*/  IMAD.MOV.U32 R53, RZ, RZ, R4 ;  /* 0x000000ffff357224 */ /* 0x000fe400078e0004 */
[----:B------:R-:W-:Y:S05]  /*20bf0*/  CALL.REL.NOINC `($__internal_25_$__cuda_sm70_shflsync_idx_p) ;  /* 0x0000365000007944 */ /* 0x000fea0003c00000 */
[----:B------:R-:W-:Y:S01]  /*20c00*/  MOV R0, R52 ;  /* 0x0000003400007202 */ /* 0x000fe20000000f00 */
[----:B------:R-:W-:Y:S05]  /*20c10*/  BRA `(.L_x_1725) ;  /* 0xfffdf94000007947 */ /* 0x000fea000383ffff */
.L_x_1506:
[----:B------:R-:W-:Y:S02]  /*20c20*/  SEL R2, RZ, 0x1, P0 ;  /* 0x00000001ff027807 */ /* 0x000fe40000000000 */
[----:B------:R-:W-:Y:S02]  /*20c30*/  MOV R3, 0x20c50 ;  /* 0x00020c5000037802 */ /* 0x000fe40000000f00 */
[----:B------:R-:W-:Y:S05]  /*20c40*/  CALL.REL.NOINC `($__internal_27_$__cuda_sm70_votesync_ballot) ;  /* 0x000036c000007944 */ /* 0x000fea0003c00000 */
[----:B------:R-:W-:Y:S05]  /*20c50*/  BRA `(.L_x_1726) ;  /* 0xfffdf99000007947 */ /* 0x000fea000383ffff */
.L_x_1507:
[----:B------:R-:W-:Y:S01]  /*20c60*/  IMAD.MOV.U32 R53, RZ, RZ, R9 ;  /* 0x000000ffff357224 */ /* 0x000fe200078e0009 */
[----:B-1----:R-:W-:Y:S01]  /*20c70*/  MOV R2, R0 ;  /* 0x0000000000027202 */ /* 0x002fe20000000f00 */
[----:B------:R-:W-:Y:S01]  /*20c80*/  IMAD.MOV.U32 R52, RZ, RZ, 0x1f ;  /* 0x0000001fff347424 */ /* 0x000fe200078e00ff */
[----:B------:R-:W-:Y:S02]  /*20c90*/  MOV R3, 0x20cb0 ;  /* 0x00020cb000037802 */ /* 0x000fe40000000f00 */
[----:B------:R-:W-:Y:S05]  /*20ca0*/  CALL.REL.NOINC `($__internal_25_$__cuda_sm70_shflsync_idx_p) ;  /* 0x000035a000007944 */ /* 0x000fea0003c00000 */
[----:B------:R-:W-:Y:S01]  /*20cb0*/  IMAD.MOV.U32 R12, RZ, RZ, R52 ;  /* 0x000000ffff0c7224 */ /* 0x000fe200078e0034 */
[----:B------:R-:W-:Y:S01]  /*20cc0*/  MOV R53, R8 ;  /* 0x0000000800357202 */ /* 0x000fe20000000f00 */
[----:B------:R-:W-:Y:S01]  /*20cd0*/  IMAD.MOV.U32 R5, RZ, RZ, RZ ;  /* 0x000000ffff057224 */ /* 0x000fe200078e00ff */
[----:B------:R-:W-:Y:S01]  /*20ce0*/  MOV R2, R0 ;  /* 0x0000000000027202 */ /* 0x000fe20000000f00 */
[----:B------:R-:W-:Y:S01]  /*20cf0*/  IMAD.MOV.U32 R52, RZ, RZ, 0x1f ;  /* 0x0000001fff347424 */ /* 0x000fe200078e00ff */
[----:B------:R-:W-:-:S02]  /*20d00*/  MOV R3, 0x20d20 ;  /* 0x00020d2000037802 */ /* 0x000fc40000000f00 */
[----:B------:R-:W-:Y:S05]  /*20d10*/  CALL.REL.NOINC `($__internal_25_$__cuda_sm70_shflsync_idx_p) ;  /* 0x0000353000007944 */ /* 0x000fea0003c00000 */
[----:B------:R-:W-:Y:S01]  /*20d20*/  MOV R9, R52 ;  /* 0x0000003400097202 */ /* 0x000fe20000000f00 */
[----:B------:R-:W-:Y:S05]  /*20d30*/  BRA `(.L_x_1727) ;  /* 0xfffdf92000007947 */ /* 0x000fea000383ffff */
.L_x_1510:
[----:B------:R-:W-:Y:S01]  /*20d40*/  IMAD.MOV.U32 R53, RZ, RZ, R4 ;  /* 0x000000ffff357224 */ /* 0x000fe200078e0004 */
[----:B-1----:R-:W-:Y:S01]  /*20d50*/  MOV R2, R0 ;  /* 0x0000000000027202 */ /* 0x002fe20000000f00 */
[----:B------:R-:W-:Y:S01]  /*20d60*/  IMAD.MOV.U32 R52, RZ, RZ, 0x1f ;  /* 0x0000001fff347424 */ /* 0x000fe200078e00ff */
[----:B------:R-:W-:-:S02]  /*20d70*/  MOV R3, 0x20d90 ;  /* 0x00020d9000037802 */ /* 0x000fc40000000f00 */
[----:B---34-:R-:W-:Y:S05]  /*20d80*/  CALL.REL.NOINC `($__internal_25_$__cuda_sm70_shflsync_idx_p) ;  /* 0x000034c000007944 */ /* 0x018fea0003c00000 */
[----:B------:R-:W-:Y:S01]  /*20d90*/  MOV R5, R52 ;  /* 0x0000003400057202 */ /* 0x000fe20000000f00 */
[----:B------:R-:W-:Y:S05]  /*20da0*/  BRA `(.L_x_1509) ;  /* 0xfffdf91000007947 */ /* 0x000fea000383ffff */
.L_x_1611:
[----:B------:R-:W-:Y:S01]  /*20db0*/  IMAD.MOV.U32 R53, RZ, RZ, R2 ;  /* 0x000000ffff357224 */ /* 0x000fe200078e0002 */
[----:B------:R-:W-:Y:S01]  /*20dc0*/  MOV R2, 0x3 ;  /* 0x0000000300027802 */ /* 0x000fe20000000f00 */
[----:B------:R-:W-:Y:S01]  /*20dd0*/  IMAD.MOV.U32 R52, RZ, RZ, 0x181f ;  /* 0x0000181fff347424 */ /* 0x000fe200078e00ff */
[----:B------:R-:W-:-:S02]  /*20de0*/  MOV R3, 0x20e00 ;  /* 0x00020e0000037802 */ /* 0x000fc40000000f00 */
[----:B---3--:R-:W-:Y:S05]  /*20df0*/  CALL.REL.NOINC `($__internal_25_$__cuda_sm70_shflsync_idx_p) ;  /* 0x0000345000007944 */ /* 0x008fea0003c00000 */
[----:B------:R-:W-:Y:S01]  /*20e00*/  IMAD.MOV.U32 R6, RZ, RZ, R52 ;  /* 0x000000ffff067224 */ /* 0x000fe200078e0034 */
[----:B------:R-:W-:Y:S01]  /*20e10*/  MOV R2, 0x3 ;  /* 0x0000000300027802 */ /* 0x000fe20000000f00 */
[----:B------:R-:W-:Y:S01]  /*20e20*/  IMAD.MOV.U32 R53, RZ, RZ, R5 ;  /* 0x000000ffff357224 */ /* 0x000fe200078e0005 */
[----:B------:R-:W-:-:S02]  /*20e30*/  MOV R52, 0x181f ;  /* 0x0000181f00347802 */ /* 0x000fc40000000f00 */
[----:B------:R-:W-:Y:S02]  /*20e40*/  MOV R3, 0x20e60 ;  /* 0x00020e6000037802 */ /* 0x000fe40000000f00 */
[----:B------:R-:W-:Y:S05]  /*20e50*/  CALL.REL.NOINC `($__internal_25_$__cuda_sm70_shflsync_idx_p) ;  /* 0x000033f000007944 */ /* 0x000fea0003c00000 */
[----:B------:R-:W-:Y:S01]  /*20e60*/  MOV R2, R52 ;  /* 0x0000003400027202 */ /* 0x000fe20000000f00 */
[----:B------:R-:W-:Y:S05]  /*20e70*/  BRA `(.L_x_1728) ;  /* 0xfffef21000007947 */ /* 0x000fea000383ffff */
.L_x_1614:
[----:B------:R-:W-:Y:S01]  /*20e80*/  IMAD.MOV.U32 R53, RZ, RZ, R4 ;  /* 0x000000ffff357224 */ /* 0x000fe200078e0004 */
[----:B------:R-:W-:Y:S01]  /*20e90*/  MOV R2, RZ ;  /* 0x000000ff00027202 */ /* 0x000fe20000000f00 */
[----:B------:R-:W-:Y:S01]  /*20ea0*/  IMAD.MOV.U32 R52, RZ, RZ, 0x181f ;  /* 0x0000181fff347424 */ /* 0x000fe200078e00ff */
[----:B------:R-:W-:Y:S02]  /*20eb0*/  MOV R3, 0x20ed0 ;  /* 0x00020ed000037802 */ /* 0x000fe40000000f00 */
[----:B------:R-:W-:Y:S05]  /*20ec0*/  CALL.REL.NOINC `($__internal_25_$__cuda_sm70_shflsync_idx_p) ;  /* 0x0000338000007944 */ /* 0x000fea0003c00000 */
[----:B------:R-:W-:Y:S01]  /*20ed0*/  MOV R6, R52 ;  /* 0x0000003400067202 */ /* 0x000fe20000000f00 */
[----:B------:R-:W-:Y:S05]  /*20ee0*/  BRA `(.L_x_1729) ;  /* 0xffff06a000007947 */ /* 0x000fea000383ffff */
.L_x_1615:
[----:B------:R-:W-:Y:S01]  /*20ef0*/  IMAD.MOV.U32 R53, RZ, RZ, R5 ;  /* 0x000000ffff357224 */ /* 0x000fe200078e0005 */
[----:B------:R-:W-:Y:S01]  /*20f00*/  MOV R2, RZ ;  /* 0x000000ff00027202 */ /* 0x000fe20000000f00 */
[----:B------:R-:W-:Y:S01]  /*20f10*/  IMAD.MOV.U32 R52, RZ, RZ, 0x181f ;  /* 0x0000181fff347424 */ /* 0x000fe200078e00ff */
[----:B------:R-:W-:Y:S02]  /*20f20*/  MOV R3, 0x20f40 ;  /* 0x00020f4000037802 */ /* 0x000fe40000000f00 */
[----:B-12---:R-:W-:Y:S05]  /*20f30*/  CALL.REL.NOINC `($__internal_25_$__cuda_sm70_shflsync_idx_p) ;  /* 0x0000331000007944 */ /* 0x006fea0003c00000 */
[----:B------:R-:W-:Y:S01]  /*20f40*/  MOV R2, R52 ;  /* 0x0000003400027202 */ /* 0x000fe20000000f00 */
[----:B------:R-:W-:Y:S05]  /*20f50*/  BRA `(.L_x_1730) ;  /* 0xffff065000007947 */ /* 0x000fea000383ffff */
.L_x_1618:
[----:B------:R-:W-:Y:S01]  /*20f60*/  IMAD.MOV.U32 R53, RZ, RZ, R4 ;  /* 0x000000ffff357224 */ /* 0x000fe200078e0004 */
[----:B--2-4-:R-:W-:Y:S01]  /*20f70*/  MOV R2, 0x1 ;  /* 0x0000000100027802 */ /* 0x014fe20000000f00 */
[----:B------:R-:W-:Y:S01]  /*20f80*/  IMAD.MOV.U32 R52, RZ, RZ, 0x181f ;  /* 0x0000181fff347424 */ /* 0x000fe200078e00ff */
[----:B------:R-:W-:-:S02]  /*20f90*/  MOV R3, 0x20fb0 ;  /* 0x00020fb000037802 */ /* 0x000fc40000000f00 */
[----:B-1-3--:R-:W-:Y:S05]  /*20fa0*/  CALL.REL.NOINC `($__internal_25_$__cuda_sm70_shflsync_idx_p) ;  /* 0x000032a000007944 */ /* 0x00afea0003c00000 */
        /* <DEDUP_REMOVED lines=8> */
.L_x_1621:
[----:B------:R-:W-:Y:S01]  /*21030*/  IMAD.MOV.U32 R53, RZ, RZ, R4 ;  /* 0x000000ffff357224 */ /* 0x000fe200078e0004 */
[----:B-1--4-:R-:W-:Y:S01]  /*21040*/  MOV R2, 0x2 ;  /* 0x0000000200027802 */ /* 0x012fe20000000f00 */
[----:B------:R-:W-:Y:S01]  /*21050*/  IMAD.MOV.U32 R52, RZ, RZ, 0x181f ;  /* 0x0000181fff347424 */ /* 0x000fe200078e00ff */
[----:B------:R-:W-:Y:S02]  /*21060*/  MOV R3, 0x21080 ;  /* 0x0002108000037802 */ /* 0x000fe40000000f00 */
[----:B--23--:R-:W-:Y:S05]  /*21070*/  CALL.REL.NOINC `($__internal_25_$__cuda_sm70_shflsync_idx_p) ;  /* 0x000031d000007944 */ /* 0x00cfea0003c00000 */
[----:B------:R-:W-:Y:S01]  /*21080*/  MOV R6, R52 ;  /* 0x0000003400067202 */ /* 0x000fe20000000f00 */
[----:B------:R-:W-:Y:S05]  /*21090*/  BRA `(.L_x_1732) ;  /* 0xffff074000007947 */ /* 0x000fea000383ffff */
.L_x_1622:
[----:B------:R-:W-:Y:S01]  /*210a0*/  IMAD.MOV.U32 R53, RZ, RZ, R5 ;  /* 0x000000ffff357224 */ /* 0x000fe200078e0005 */
[----:B----4-:R-:W-:Y:S01]  /*210b0*/  MOV R2, 0x2 ;  /* 0x0000000200027802 */ /* 0x010fe20000000f00 */
[----:B------:R-:W-:Y:S01]  /*210c0*/  IMAD.MOV.U32 R52, RZ, RZ, 0x181f ;  /* 0x0000181fff347424 */ /* 0x000fe200078e00ff */
[----:B------:R-:W-:Y:S02]  /*210d0*/  MOV R3, 0x210f0 ;  /* 0x000210f000037802 */ /* 0x000fe40000000f00 */
[----:B-123--:R-:W-:Y:S05]  /*210e0*/  CALL.REL.NOINC `($__internal_25_$__cuda_sm70_shflsync_idx_p) ;  /* 0x0000316000007944 */ /* 0x00efea0003c00000 */
[----:B------:R-:W-:Y:S01]  /*210f0*/  MOV R2, R52 ;  /* 0x0000003400027202 */ /* 0x000fe20000000f00 */
[----:B------:R-:W-:Y:S05]  /*21100*/  BRA `(.L_x_1733) ;  /* 0xffff06f000007947 */ /* 0x000fea000383ffff */
.L_x_1625:
[----:B------:R-:W-:Y:S01]  /*21110*/  IMAD.MOV.U32 R53, RZ, RZ, R4 ;  /* 0x000000ffff357224 */ /* 0x000fe200078e0004 */
[----:B-1----:R-:W-:Y:S01]  /*21120*/  MOV R2, 0x3 ;  /* 0x0000000300027802 */ /* 0x002fe20000000f00 */
[----:B------:R-:W-:Y:S01]  /*21130*/  IMAD.MOV.U32 R52, RZ, RZ, 0x181f ;  /* 0x0000181fff347424 */ /* 0x000fe200078e00ff */
[----:B------:R-:W-:-:S02]  /*21140*/  MOV R3, 0x21160 ;  /* 0x0002116000037802 */ /* 0x000fc40000000f00 */
[----:B--234-:R-:W-:Y:S05]  /*21150*/  CALL.REL.NOINC `($__internal_25_$__cuda_sm70_shflsync_idx_p) ;  /* 0x000030f000007944 */ /* 0x01cfea0003c00000 */
        /* <DEDUP_REMOVED lines=8> */
.L_x_1626:
[----:B------:R-:W-:Y:S01]  /*211e0*/  IMAD.MOV.U32 R53, RZ, RZ, R4 ;  /* 0x000000ffff357224 */ /* 0x000fe200078e0004 */
[----:B------:R-:W-:Y:S01]  /*211f0*/  MOV R2, RZ ;  /* 0x000000ff00027202 */ /* 0x000fe20000000f00 */
[----:B------:R-:W-:Y:S01]  /*21200*/  IMAD.MOV.U32 R52, RZ, RZ, 0x1c1f ;  /* 0x00001c1fff347424 */ /* 0x000fe200078e00ff */
[----:B------:R-:W-:Y:S02]  /*21210*/  MOV R3, 0x21230 ;  /* 0x0002123000037802 */ /* 0x000fe40000000f00 */
[----:B------:R-:W-:Y:S05]  /*21220*/  CALL.REL.NOINC `($__internal_25_$__cuda_sm70_shflsync_idx_p) ;  /* 0x0000302000007944 */ /* 0x000fea0003c00000 */
[----:B------:R-:W-:Y:S01]  /*21230*/  MOV R2, R52 ;  /* 0x0000003400027202 */ /* 0x000fe20000000f00 */
[----:B------:R-:W-:Y:S05]  /*21240*/  BRA `(.L_x_1735) ;  /* 0xffff08b000007947 */ /* 0x000fea000383ffff */
.L_x_1627:
[----:B------:R-:W-:Y:S01]  /*21250*/  IMAD.MOV.U32 R53, RZ, RZ, R4 ;  /* 0x000000ffff357224 */ /* 0x000fe200078e0004 */
[----:B------:R-:W-:Y:S01]  /*21260*/  MOV R2, 0x1 ;  /* 0x0000000100027802 */ /* 0x000fe20000000f00 */
[----:B------:R-:W-:Y:S01]  /*21270*/  IMAD.MOV.U32 R52, RZ, RZ, 0x1c1f ;  /* 0x00001c1fff347424 */ /* 0x000fe200078e00ff */
[----:B------:R-:W-:Y:S02]  /*21280*/  MOV R3, 0x212a0 ;  /* 0x000212a000037802 */ /* 0x000fe40000000f00 */
[----:B-1----:R-:W-:Y:S05]  /*21290*/  CALL.REL.NOINC `($__internal_25_$__cuda_sm70_shflsync_idx_p) ;  /* 0x00002fb000007944 */ /* 0x002fea0003c00000 */
        /* <DEDUP_REMOVED lines=21> */
[C---:B------:R-:W-:Y:S02]  /*213f0*/  ISETP.GT.AND P2, PT, R6.reuse, 0x18, PT ;  /* 0x000000180600780c */ /* 0x040fe40003f44270 */
        /* <DEDUP_REMOVED lines=88> */
[----:B------:R-:W-:-:S02]  /*21980*/  FSEL R45, R31, -INF , P0 ;  /* 0xff8000001f2d7808 */ /* 0x000fc40000000000 */
[----:B------:R-:W-:Y:S01]  /*21990*/  FMNMX.FTZ R5, R46, R5, !PT ;  /* 0x000000052e057209 */ /* 0x000fe20007810000 */
[----:B------:R-:W-:Y:S01]  /*219a0*/  IMAD.MOV.U32 R4, RZ, RZ, R6 ;  /* 0x000000ffff047224 */ /* 0x000fe200078e0006 */
[----:B------:R-:W-:Y:S02]  /*219b0*/  MOV R2, 0x219e0 ;  /* 0x000219e000027802 */ /* 0x000fe40000000f00 */
[----:B------:R-:W-:Y:S02]  /*219c0*/  FMNMX.FTZ R5, R45, R5, !PT ;  /* 0x000000052d057209 */ /* 0x000fe40007810000 */
[----:B------:R-:W-:Y:S05]  /*219d0*/  CALL.REL.NOINC `($__internal_24_$__cuda_sm70_shflsync_bfly_p) ;  /* 0x0000281000007944 */ /* 0x000fea0003c00000 */
[----:B------:R-:W-:Y:S01]  /*219e0*/  FMNMX.FTZ R6, R6, R225, !PT ;  /* 0x000000e106067209 */ /* 0x000fe20007810000 */
[----:B------:R-:W-:Y:S01]  /*219f0*/  IMAD.MOV.U32 R3, RZ, RZ, 0x1 ;  /* 0x00000001ff037424 */ /* 0x000fe200078e00ff */
[----:B------:R-:W-:-:S03]  /*21a00*/  MOV R2, 0x21a30 ;  /* 0x00021a3000027802 */ /* 0x000fc60000000f00 */
[----:B------:R-:W-:Y:S02]  /*21a10*/  IMAD.MOV.U32 R4, RZ, RZ, R6 ;  /* 0x000000ffff047224 */ /* 0x000fe400078e0006 */
[----:B------:R-:W-:Y:S05]  /*21a20*/  CALL.REL.NOINC `($__internal_24_$__cuda_sm70_shflsync_bfly_p) ;  /* 0x000027c000007944 */ /* 0x000fea0003c00000 */
[----:B------:R-:W-:Y:S01]  /*21a30*/  FMNMX.FTZ R6, R6, R225, !PT ;  /* 0x000000e106067209 */ /* 0x000fe20007810000 */
[----:B------:R-:W-:Y:S01]  /*21a40*/  IMAD.MOV.U32 R4, RZ, RZ, R5 ;  /* 0x000000ffff047224 */ /* 0x000fe200078e0005 */
[----:B------:R-:W-:Y:S01]  /*21a50*/  MOV R2, 0x21a80 ;  /* 0x00021a8000027802 */ /* 0x000fe20000000f00 */
[----:B------:R-:W-:Y:S02]  /*21a60*/  IMAD.MOV.U32 R3, RZ, RZ, 0x2 ;  /* 0x00000002ff037424 */ /* 0x000fe400078e00ff */
[----:B------:R-:W-:Y:S05]  /*21a70*/  CALL.REL.NOINC `($__internal_24_$__cuda_sm70_shflsync_bfly_p) ;  /* 0x0000277000007944 */ /* 0x000fea0003c00000 */
[----:B------:R-:W-:Y:S01]  /*21a80*/  FMNMX.FTZ R5, R5, R225, !PT ;  /* 0x000000e105057209 */ /* 0x000fe20007810000 */
[----:B------:R-:W-:Y:S01]  /*21a90*/  IMAD.MOV.U32 R3, RZ, RZ, 0x1 ;  /* 0x00000001ff037424 */ /* 0x000fe200078e00ff */
[----:B------:R-:W-:-:S03]  /*21aa0*/  MOV R2, 0x21ad0 ;  /* 0x00021ad000027802 */ /* 0x000fc60000000f00 */
[----:B------:R-:W-:Y:S02]  /*21ab0*/  IMAD.MOV.U32 R4, RZ, RZ, R5 ;  /* 0x000000ffff047224 */ /* 0x000fe400078e0005 */
[----:B------:R-:W-:Y:S05]  /*21ac0*/  CALL.REL.NOINC `($__internal_24_$__cuda_sm70_shflsync_bfly_p) ;  /* 0x0000272000007944 */ /* 0x000fea0003c00000 */
[----:B------:R-:W-:Y:S01]  /*21ad0*/  MOV R4, R225 ;  /* 0x000000e100047202 */ /* 0x000fe20000000f00 */
[----:B------:R-:W-:Y:S05]  /*21ae0*/  BRA `(.L_x_1736) ;  /* 0xffff0b4000007947 */ /* 0x000fea000383ffff */
.L_x_1631:
[----:B------:R-:W-:Y:S01]  /*21af0*/  MOV R2, RZ ;  /* 0x000000ff00027202 */ /* 0x000fe20000000f00 */
[----:B------:R-:W-:Y:S01]  /*21b00*/  IMAD.MOV.U32 R53, RZ, RZ, R6 ;  /* 0x000000ffff357224 */ /* 0x000fe200078e0006 */
[----:B------:R-:W-:Y:S01]  /*21b10*/  MOV R3, 0x21b40 ;  /* 0x00021b4000037802 */ /* 0x000fe20000000f00 */
[----:B------:R-:W-:Y:S02]  /*21b20*/  IMAD.MOV.U32 R52, RZ, RZ, 0x181f ;  /* 0x0000181fff347424 */ /* 0x000fe400078e00ff */
[----:B------:R-:W-:Y:S05]  /*21b30*/  CALL.REL.NOINC `($__internal_25_$__cuda_sm70_shflsync_idx_p) ;  /* 0x0000271000007944 */ /* 0x000fea0003c00000 */
[----:B------:R-:W-:Y:S01]  /*21b40*/  MOV R9, R52 ;  /* 0x0000003400097202 */ /* 0x000fe20000000f00 */
[----:B------:R-:W-:-:S05]  /*21b50*/  BRA `(.L_x_1737) ;  /* 0xffff264000007947 */ /* 0x000fca000383ffff */
.L_x_1632:
[----:B------:R-:W-:Y:S01]  /*21b60*/  MOV R2, RZ ;  /* 0x000000ff00027202 */ /* 0x000fe20000000f00 */
[----:B------:R-:W-:Y:S01]  /*21b70*/  IMAD.MOV.U32 R53, RZ, RZ, R8 ;  /* 0x000000ffff357224 */ /* 0x000fe200078e0008 */
[----:B------:R-:W-:Y:S01]  /*21b80*/  MOV R3, 0x21bb0 ;  /* 0x00021bb000037802 */ /* 0x000fe20000000f00 */
[----:B------:R-:W-:Y:S02]  /*21b90*/  IMAD.MOV.U32 R52, RZ, RZ, 0x181f ;  /* 0x0000181fff347424 */ /* 0x000fe400078e00ff */
[----:B-12---:R-:W-:Y:S05]  /*21ba0*/  CALL.REL.NOINC `($__internal_25_$__cuda_sm70_shflsync_idx_p) ;  /* 0x000026a000007944 */ /* 0x006fea0003c00000 */
        /* <DEDUP_REMOVED lines=17> */
[----:B------:R-:W-:Y:S05]  /*21cc0*/  CALL.REL.NOINC `($__internal_25_$__cuda_sm70_shflsync_idx_p) ;  /* 0x0000258000007944 */ /* 0x000fea0003c00000 */
[----:B------:R-:W-:Y:S01]  /*21cd0*/  MOV R2, 0x1 ;  /* 0x0000000100027802 */ /* 0x000fe20000000f00 */
[----:B------:R-:W-:Y:S01]  /*21ce0*/  IMAD.MOV.U32 R9, RZ, RZ, R52 ;  /* 0x000000ffff097224 */ /* 0x000fe200078e0034 */
[----:B------:R-:W-:Y:S01]  /*21cf0*/  MOV R52, 0x181f ;  /* 0x0000181f00347802 */ /* 0x000fe20000000f00 */
[----:B------:R-:W-:Y:S01]  /*21d00*/  IMAD.MOV.U32 R53, RZ, RZ, R8 ;  /* 0x000000ffff357224 */ /* 0x000fe200078e0008 */
[----:B------:R-:W-:Y:S02]  /*21d10*/  MOV R3, 0x21d30 ;  /* 0x00021d3000037802 */ /* 0x000fe40000000f00 */
[----:B------:R-:W-:Y:S05]  /*21d20*/  CALL.REL.NOINC `($__internal_25_$__cuda_sm70_shflsync_idx_p) ;  /* 0x0000252000007944 */ /* 0x000fea0003c00000 */
        /* <DEDUP_REMOVED lines=19> */
[----:B------:R-:W-:Y:S05]  /*21e60*/  CALL.REL.NOINC `($__internal_25_$__cuda_sm70_shflsync_idx_p) ;  /* 0x000023e000007944 */ /* 0x000fea0003c00000 */
[----:B------:R-:W-:Y:S01]  /*21e70*/  MOV R2, 0x2 ;  /* 0x0000000200027802 */ /* 0x000fe20000000f00 */
[----:B------:R-:W-:Y:S01]  /*21e80*/  IMAD.MOV.U32 R10, RZ, RZ, R52 ;  /* 0x000000ffff0a7224 */ /* 0x000fe200078e0034 */
[----:B------:R-:W-:Y:S01]  /*21e90*/  MOV R52, 0x181f ;  /* 0x0000181f00347802 */ /* 0x000fe20000000f00 */
[----:B------:R-:W-:Y:S01]  /*21ea0*/  IMAD.MOV.U32 R53, RZ, RZ, R8 ;  /* 0x000000ffff357224 */ /* 0x000fe200078e0008 */
[----:B------:R-:W-:Y:S02]  /*21eb0*/  MOV R3, 0x21ed0 ;  /* 0x00021ed000037802 */ /* 0x000fe40000000f00 */
[----:B------:R-:W-:Y:S05]  /*21ec0*/  CALL.REL.NOINC `($__internal_25_$__cuda_sm70_shflsync_idx_p) ;  /* 0x0000238000007944 */ /* 0x000fea0003c00000 */
[----:B------:R-:W-:Y:S01]  /*21ed0*/  MOV R9, R52 ;  /* 0x0000003400097202 */ /* 0x000fe20000000f00 */
[----:B------:R-:W-:-:S05]  /*21ee0*/  BRA `(.L_x_1738) ;  /* 0xffff242000007947 */ /* 0x000fca000383ffff */
.L_x_1633:
[----:B--2---:R-:W-:Y:S01]  /*21ef0*/  MOV R2, 0x3 ;  /* 0x0000000300027802 */ /* 0x004fe20000000f00 */
[----:B------:R-:W-:Y:S01]  /*21f00*/  IMAD.MOV.U32 R53, RZ, RZ, R6 ;  /* 0x000000ffff357224 */ /* 0x000fe200078e0006 */
[----:B------:R-:W-:Y:S01]  /*21f10*/  MOV R3, 0x21f40 ;  /* 0x00021f4000037802 */ /* 0x000fe20000000f00 */
[----:B------:R-:W-:Y:S02]  /*21f20*/  IMAD.MOV.U32 R52, RZ, RZ, 0x181f ;  /* 0x0000181fff347424 */ /* 0x000fe400078e00ff */
[----:B-1----:R-:W-:Y:S05]  /*21f30*/  CALL.REL.NOINC `($__internal_25_$__cuda_sm70_shflsync_idx_p) ;  /* 0x0000231000007944 */ /* 0x002fea0003c00000 */
        /* <DEDUP_REMOVED lines=8> */
.L_x_1636:
[----:B------:R-:W-:Y:S01]  /*21fc0*/  MOV R2, RZ ;  /* 0x000000ff00027202 */ /* 0x000fe20000000f00 */
[----:B------:R-:W-:Y:S01]  /*21fd0*/  IMAD.MOV.U32 R53, RZ, RZ, R4 ;  /* 0x000000ffff357224 */ /* 0x000fe200078e0004 */
[----:B------:R-:W-:Y:S01]  /*21fe0*/  MOV R3, 0x22010 ;  /* 0x0002201000037802 */ /* 0x000fe20000000f00 */
[----:B------:R-:W-:Y:S02]  /*21ff0*/  IMAD.MOV.U32 R52, RZ, RZ, 0x181f ;  /* 0x0000181fff347424 */ /* 0x000fe400078e00ff */
[----:B------:R-:W-:Y:S05]  /*22000*/  CALL.REL.NOINC `($__internal_25_$__cuda_sm70_shflsync_idx_p) ;  /* 0x0000224000007944 */ /* 0x000fea0003c00000 */
[----:B------:R-:W-:Y:S01]  /*22010*/  MOV R6, R52 ;  /* 0x0000003400067202 */ /* 0x000fe20000000f00 */
[----:B------:R-:W-:-:S05]  /*22020*/  BRA `(.L_x_1740) ;  /* 0xffff389000007947 */ /* 0x000fca000383ffff */
.L_x_1637:
[----:B------:R-:W-:Y:S01]  /*22030*/  MOV R2, RZ ;  /* 0x000000ff00027202 */ /* 0x000fe20000000f00 */
[----:B------:R-:W-:Y:S01]  /*22040*/  IMAD.MOV.U32 R53, RZ, RZ, R5 ;  /* 0x000000ffff357224 */ /* 0x000fe200078e0005 */
[----:B------:R-:W-:Y:S01]  /*22050*/  MOV R3, 0x22080 ;  /* 0x0002208000037802 */ /* 0x000fe20000000f00 */
[----:B------:R-:W-:Y:S02]  /*22060*/  IMAD.MOV.U32 R52, RZ, RZ, 0x181f ;  /* 0x0000181fff347424 */ /* 0x000fe400078e00ff */
[----:B-12---:R-:W-:Y:S05]  /*22070*/  CALL.REL.NOINC `($__internal_25_$__cuda_sm70_shflsync_idx_p) ;  /* 0x000021d000007944 */ /* 0x006fea0003c00000 */
[----:B------:R-:W-:Y:S01]  /*22080*/  MOV R2, R52 ;  /* 0x0000003400027202 */ /* 0x000fe20000000f00 */
[----:B------:R-:W-:-:S05]  /*22090*/  BRA `(.L_x_1741) ;  /* 0xffff384000007947 */ /* 0x000fca000383ffff */
.L_x_1638:
[----:B--2---:R-:W-:Y:S01]  /*220a0*/  MOV R2, 0x1 ;  /* 0x0000000100027802 */ /* 0x004fe20000000f00 */
[----:B------:R-:W-:Y:S01]  /*220b0*/  IMAD.MOV.U32 R53, RZ, RZ, R4 ;  /* 0x000000ffff357224 */ /* 0x000fe200078e0004 */
[----:B------:R-:W-:Y:S01]  /*220c0*/  MOV R3, 0x220f0 ;  /* 0x000220f000037802 */ /* 0x000fe20000000f00 */
[----:B------:R-:W-:Y:S02]  /*220d0*/  IMAD.MOV.U32 R52, RZ, RZ, 0x181f ;  /* 0x0000181fff347424 */ /* 0x000fe400078e00ff */
[----:B-1-3--:R-:W-:Y:S05]  /*220e0*/  CALL.REL.NOINC `($__internal_25_$__cuda_sm70_shflsync_idx_p) ;  /* 0x0000216000007944 */ /* 0x00afea0003c00000 */
        /* <DEDUP_REMOVED lines=8> */
.L_x_1639:
[----:B-1----:R-:W-:Y:S01]  /*22170*/  MOV R2, 0x2 ;  /* 0x0000000200027802 */ /* 0x002fe20000000f00 */
[----:B------:R-:W-:Y:S01]  /*22180*/  IMAD.MOV.U32 R53, RZ, RZ, R4 ;  /* 0x000000ffff357224 */ /* 0x000fe200078e0004 */
[----:B------:R-:W-:Y:S01]  /*22190*/  MOV R3, 0x221c0 ;  /* 0x000221c000037802 */ /* 0x000fe20000000f00 */
[----:B------:R-:W-:Y:S02]  /*221a0*/  IMAD.MOV.U32 R52, RZ, RZ, 0x181f ;  /* 0x0000181fff347424 */ /* 0x000fe400078e00ff */
[----:B---34-:R-:W-:Y:S05]  /*221b0*/  CALL.REL.NOINC `($__internal_25_$__cuda_sm70_shflsync_idx_p) ;  /* 0x0000209000007944 */ /* 0x018fea0003c00000 */
[----:B------:R-:W-:Y:S01]  /*221c0*/  MOV R6, R52 ;  /* 0x0000003400067202 */ /* 0x000fe20000000f00 */
[----:B------:R-:W-:-:S05]  /*221d0*/  BRA `(.L_x_1743) ;  /* 0xffff38f000007947 */ /* 0x000fca000383ffff */
.L_x_1640:
[----:B-1----:R-:W-:Y:S01]  /*221e0*/  MOV R2, 0x2 ;  /* 0x0000000200027802 */ /* 0x002fe20000000f00 */
[----:B------:R-:W-:Y:S01]  /*221f0*/  IMAD.MOV.U32 R53, RZ, RZ, R5 ;  /* 0x000000ffff357224 */ /* 0x000fe200078e0005 */
[----:B------:R-:W-:Y:S01]  /*22200*/  MOV R3, 0x22230 ;  /* 0x0002223000037802 */ /* 0x000fe20000000f00 */
[----:B------:R-:W-:Y:S02]  /*22210*/  IMAD.MOV.U32 R52, RZ, RZ, 0x181f ;  /* 0x0000181fff347424 */ /* 0x000fe400078e00ff */
[----:B--234-:R-:W-:Y:S05]  /*22220*/  CALL.REL.NOINC `($__internal_25_$__cuda_sm70_shflsync_idx_p) ;  /* 0x0000202000007944 */ /* 0x01cfea0003c00000 */
[----:B------:R-:W-:Y:S01]  /*22230*/  MOV R2, R52 ;  /* 0x0000003400027202 */ /* 0x000fe20000000f00 */
[----:B------:R-:W-:-:S05]  /*22240*/  BRA `(.L_x_1744) ;  /* 0xffff38a000007947 */ /* 0x000fca000383ffff */
.L_x_1641:
[----:B--2---:R-:W-:Y:S01]  /*22250*/  MOV R2, 0x3 ;  /* 0x0000000300027802 */ /* 0x004fe20000000f00 */
[----:B------:R-:W-:Y:S01]  /*22260*/  IMAD.MOV.U32 R53, RZ, RZ, R4 ;  /* 0x000000ffff357224 */ /* 0x000fe200078e0004 */
[----:B------:R-:W-:Y:S01]  /*22270*/  MOV R3, 0x222a0 ;  /* 0x000222a000037802 */ /* 0x000fe20000000f00 */
[----:B------:R-:W-:Y:S02]  /*22280*/  IMAD.MOV.U32 R52, RZ, RZ, 0x181f ;  /* 0x0000181fff347424 */ /* 0x000fe400078e00ff */
[----:B-1-34-:R-:W-:Y:S05]  /*22290*/  CALL.REL.NOINC `($__internal_25_$__cuda_sm70_shflsync_idx_p) ;  /* 0x00001fb000007944 */ /* 0x01afea0003c00000 */
        /* <DEDUP_REMOVED lines=8> */
.L_x_1642:
[----:B------:R-:W-:Y:S01]  /*22320*/  MOV R2, RZ ;  /* 0x000000ff00027202 */ /* 0x000fe20000000f00 */
[----:B------:R-:W-:Y:S01]  /*22330*/  IMAD.MOV.U32 R53, RZ, RZ, R4 ;  /* 0x000000ffff357224 */ /* 0x000fe200078e0004 */
[----:B------:R-:W-:Y:S01]  /*22340*/  MOV R3, 0x22370 ;  /* 0x0002237000037802 */ /* 0x000fe20000000f00 */
[----:B------:R-:W-:Y:S02]  /*22350*/  IMAD.MOV.U32 R52, RZ, RZ, 0x1c1f ;  /* 0x00001c1fff347424 */ /* 0x000fe400078e00ff */
[----:B------:R-:W-:Y:S05]  /*22360*/  CALL.REL.NOINC `($__internal_25_$__cuda_sm70_shflsync_idx_p) ;  /* 0x00001ee000007944 */ /* 0x000fea0003c00000 */
[----:B------:R-:W-:Y:S01]  /*22370*/  MOV R2, R52 ;  /* 0x0000003400027202 */ /* 0x000fe20000000f00 */
[----:B------:R-:W-:-:S05]  /*22380*/  BRA `(.L_x_1746) ;  /* 0xffff3a4000007947 */ /* 0x000fca000383ffff */
.L_x_1643:
[----:B------:R-:W-:Y:S01]  /*22390*/  MOV R2, 0x1 ;  /* 0x0000000100027802 */ /* 0x000fe20000000f00 */
[----:B------:R-:W-:Y:S01]  /*223a0*/  IMAD.MOV.U32 R53, RZ, RZ, R4 ;  /* 0x000000ffff357224 */ /* 0x000fe200078e0004 */
[----:B------:R-:W-:Y:S01]  /*223b0*/  MOV R3, 0x223e0 ;  /* 0x000223e000037802 */ /* 0x000fe20000000f00 */
[----:B------:R-:W-:Y:S02]  /*223c0*/  IMAD.MOV.U32 R52, RZ, RZ, 0x1c1f ;  /* 0x00001c1fff347424 */ /* 0x000fe400078e00ff */
[----:B-1----:R-:W-:Y:S05]  /*223d0*/  CALL.REL.NOINC `($__internal_25_$__cuda_sm70_shflsync_idx_p) ;  /* 0x00001e7000007944 */ /* 0x002fea0003c00000 */
[----:B------:R-:W-:Y:S01]  /*223e0*/  FMNMX.FTZ R2, R8, R15, !PT ;  /* 0x0000000f08027209 */ /* 0x000fe20007810000 */
[----:B------:R-:W-:Y:S03]  /*223f0*/  IMAD.IADD R5, R5, 0x1, R52 ;  /* 0x0000000105057824 */ /* 0x000fe600078e0234 */
[----:B------:R-:W-:Y:S02]  /*22400*/  FMNMX.FTZ R2, R44, R2, !PT ;  /* 0x000000022c027209 */ /* 0x000fe40007810000 */
[C---:B------:R-:W-:Y:S02]  /*22410*/  ISETP.GT.AND P0, PT, R5.reuse, RZ, PT ;  /* 0x000000ff0500720c */ /* 0x040fe40003f04270 */
[----:B------:R-:W-:Y:S02]  /*22420*/  ISETP.GT.AND P1, PT, R5, 0x1, PT ;  /* 0x000000010500780c */ /* 0x000fe40003f24270 */
[----:B------:R-:W-:Y:S02]  /*22430*/  FSEL R9, R235, -INF , P0 ;  /* 0xff800000eb097808 */ /* 0x000fe40000000000 */
[----:B------:R-:W-:Y:S02]  /*22440*/  ISETP.GT.AND P2, PT, R5, 0x8, PT ;  /* 0x000000080500780c */ /* 0x000fe40003f44270 */
[----:B------:R-:W-:Y:S02]  /*22450*/  FSEL R67, R234, -INF , P1 ;  /* 0xff800000ea437808 */ /* 0x000fe40000800000 */
[----:B------:R-:W-:Y:S02]  /*22460*/  FMNMX.FTZ R3, R9, R80, !PT ;  /* 0x0000005009037209 */ /* 0x000fe40007810000 */
[----:B------:R-:W-:Y:S02]  /*22470*/  ISETP.GT.AND P3, PT, R5, 0x9, PT ;  /* 0x000000090500780c */ /* 0x000fe40003f64270 */
[----:B------:R-:W-:Y:S02]  /*22480*/  FSEL R66, R228, -INF , P2 ;  /* 0xff800000e4427808 */ /* 0x000fe40001000000 */
[----:B------:R-:W-:Y:S02]  /*22490*/  FMNMX.FTZ R3, R67, R3, !PT ;  /* 0x0000000343037209 */ /* 0x000fe40007810000 */
[----:B------:R-:W-:Y:S02]  /*224a0*/  ISETP.GT.AND P0, PT, R5, 0x10, PT ;  /* 0x000000100500780c */ /* 0x000fe40003f04270 */
[----:B------:R-:W-:Y:S02]  /*224b0*/  FSEL R65, R225, -INF , P3 ;  /* 0xff800000e1417808 */ /* 0x000fe40001800000 */
[----:B------:R-:W-:Y:S02]  /*224c0*/  FMNMX.FTZ R2, R43, R2, !PT ;  /* 0x000000022b027209 */ /* 0x000fe40007810000 */
        /* <DEDUP_REMOVED lines=81> */
[C---:B------:R-:W-:Y:S02]  /*229e0*/  ISETP.GT.AND P2, PT, R5.reuse, 0x61, PT ;  /* 0x000000610500780c */ /* 0x040fe40003f44270 */
[C---:B------:R-:W-:Y:S02]  /*229f0*/  ISETP.GT.AND P1, PT, R5.reuse, 0x68, PT ;  /* 0x000000680500780c */ /* 0x040fe40003f24270 */
[----:B------:R-:W-:Y:S02]  /*22a00*/  ISETP.GT.AND P0, PT, R5, 0x69, PT ;  /* 0x000000690500780c */ /* 0x000fe40003f04270 */
[----:B------:R-:W-:Y:S02]  /*22a10*/  FMNMX.FTZ R2, R22, R2, !PT ;  /* 0x0000000216027209 */ /* 0x000fe40007810000 */
[----:B------:R-:W-:Y:S02]  /*22a20*/  FSEL R17, R153, -INF , P3 ;  /* 0xff80000099117808 */ /* 0x000fe40001800000 */
[----:B------:R-:W-:Y:S01]  /*22a30*/  FMNMX.FTZ R5, R45, R3, !PT ;  /* 0x000000032d057209 */ /* 0x000fe20007810000 */
[----:B------:R-:W-:Y:S01]  /*22a40*/  IMAD.MOV.U32 R3, RZ, RZ, 0x2 ;  /* 0x00000002ff037424 */ /* 0x000fe200078e00ff */
[----:B------:R-:W-:Y:S02]  /*22a50*/  FMNMX.FTZ R4, R21, R2, !PT ;  /* 0x0000000215047209 */ /* 0x000fe40007810000 */
        /* <DEDUP_REMOVED lines=11> */
[----:B------:R-:W-:Y:S05]  /*22b10*/  CALL.REL.NOINC `($__internal_24_$__cuda_sm70_shflsync_bfly_p) ;  /* 0x000016d000007944 */ /* 0x000fea0003c00000 */
[----:B------:R-:W-:Y:S01]  /*22b20*/  FMNMX.FTZ R4, R4, R225, !PT ;  /* 0x000000e104047209 */ /* 0x000fe20007810000 */
[----:B------:R-:W-:Y:S01]  /*22b30*/  IMAD.MOV.U32 R3, RZ, RZ, 0x1 ;  /* 0x00000001ff037424 */ /* 0x000fe200078e00ff */
[----:B------:R-:W-:Y:S02]  /*22b40*/  MOV R2, 0x22b60 ;  /* 0x00022b6000027802 */ /* 0x000fe40000000f00 */
[----:B------:R-:W-:Y:S05]  /*22b50*/  CALL.REL.NOINC `($__internal_24_$__cuda_sm70_shflsync_bfly_p) ;  /* 0x0000169000007944 */ /* 0x000fea0003c00000 */
[----:B------:R-:W-:Y:S01]  /*22b60*/  IMAD.MOV.U32 R3, RZ, RZ, 0x2 ;  /* 0x00000002ff037424 */ /* 0x000fe200078e00ff */
[----:B------:R-:W-:Y:S01]  /*22b70*/  FMNMX.FTZ R6, R4, R225, !PT ;  /* 0x000000e104067209 */ /* 0x000fe20007810000 */
[----:B------:R-:W-:Y:S01]  /*22b80*/  IMAD.MOV.U32 R4, RZ, RZ, R5 ;  /* 0x000000ffff047224 */ /* 0x000fe200078e0005 */
[----:B------:R-:W-:Y:S02]  /*22b90*/  MOV R2, 0x22bb0 ;  /* 0x00022bb000027802 */ /* 0x000fe40000000f00 */
[----:B------:R-:W-:Y:S05]  /*22ba0*/  CALL.REL.NOINC `($__internal_24_$__cuda_sm70_shflsync_bfly_p) ;  /* 0x0000164000007944 */ /* 0x000fea0003c00000 */
[----:B------:R-:W-:Y:S01]  /*22bb0*/  FMNMX.FTZ R4, R5, R225, !PT ;  /* 0x000000e105047209 */ /* 0x000fe20007810000 */
[----:B------:R-:W-:Y:S01]  /*22bc0*/  IMAD.MOV.U32 R3, RZ, RZ, 0x1 ;  /* 0x00000001ff037424 */ /* 0x000fe200078e00ff */
[----:B------:R-:W-:Y:S02]  /*22bd0*/  MOV R2, 0x22bf0 ;  /* 0x00022bf000027802 */ /* 0x000fe40000000f00 */
[----:B------:R-:W-:Y:S05]  /*22be0*/  CALL.REL.NOINC `($__internal_24_$__cuda_sm70_shflsync_bfly_p) ;  /* 0x0000160000007944 */ /* 0x000fea0003c00000 */
[----:B------:R-:W-:Y:S01]  /*22bf0*/  MOV R2, R225 ;  /* 0x000000e100027202 */ /* 0x000fe20000000f00 */
[----:B------:R-:W-:-:S05]  /*22c00*/  BRA `(.L_x_1747) ;  /* 0xffff3cf000007947 */ /* 0x000fca000383ffff */
.L_x_1646:
[----:B-1--4-:R-:W-:Y:S01]  /*22c10*/  MOV R2, RZ ;  /* 0x000000ff00027202 */ /* 0x012fe20000000f00 */
[----:B------:R-:W-:Y:S01]  /*22c20*/  IMAD.MOV.U32 R53, RZ, RZ, R4 ;  /* 0x000000ffff357224 */ /* 0x000fe200078e0004 */
[----:B------:R-:W-:Y:S01]  /*22c30*/  MOV R3, 0x22c60 ;  /* 0x00022c6000037802 */ /* 0x000fe20000000f00 */
[----:B------:R-:W-:Y:S02]  /*22c40*/  IMAD.MOV.U32 R52, RZ, RZ, 0x181f ;  /* 0x0000181fff347424 */ /* 0x000fe400078e00ff */
[----:B------:R-:W-:Y:S05]  /*22c50*/  CALL.REL.NOINC `($__internal_25_$__cuda_sm70_shflsync_idx_p) ;  /* 0x000015f000007944 */ /* 0x000fea0003c00000 */
[----:B------:R-:W-:Y:S01]  /*22c60*/  MOV R10, R52 ;  /* 0x00000034000a7202 */ /* 0x000fe20000000f00 */
[----:B------:R-:W-:-:S05]  /*22c70*/  BRA `(.L_x_1748) ;  /* 0xffff5c0000007947 */ /* 0x000fca000383ffff */
.L_x_1649:
        /* <DEDUP_REMOVED lines=13> */
.L_x_1652:
[----:B------:R-:W-:Y:S01]  /*22d50*/  MOV R2, RZ ;  /* 0x000000ff00027202 */ /* 0x000fe20000000f00 */
[----:B------:R-:W-:Y:S01]  /*22d60*/  IMAD.MOV.U32 R53, RZ, RZ, R4 ;  /* 0x000000ffff357224 */ /* 0x000fe200078e0004 */
[----:B------:R-:W-:Y:S01]  /*22d70*/  MOV R3, 0x22da0 ;  /* 0x00022da000037802 */ /* 0x000fe20000000f00 */
[----:B------:R-:W-:Y:S02]  /*22d80*/  IMAD.MOV.U32 R52, RZ, RZ, 0x181f ;  /* 0x0000181fff347424 */ /* 0x000fe400078e00ff */
[----:B------:R-:W-:Y:S05]  /*22d90*/  CALL.REL.NOINC `($__internal_25_$__cuda_sm70_shflsync_idx_p) ;  /* 0x000014b000007944 */ /* 0x000fea0003c00000 */
[----:B------:R-:W-:Y:S01]  /*22da0*/  MOV R10, R52 ;  /* 0x00000034000a7202 */ /* 0x000fe20000000f00 */
[----:B------:R-:W-:-:S05]  /*22db0*/  BRA `(.L_x_1750) ;  /* 0xffff71b000007947 */ /* 0x000fca000383ffff */
.L_x_1653:
[----:B------:R-:W-:Y:S01]  /*22dc0*/  MOV R2, RZ ;  /* 0x000000ff00027202 */ /* 0x000fe20000000f00 */
[----:B------:R-:W-:Y:S01]  /*22dd0*/  IMAD.MOV.U32 R53, RZ, RZ, R8 ;  /* 0x000000ffff357224 */ /* 0x000fe200078e0008 */
[----:B------:R-:W-:Y:S01]  /*22de0*/  MOV R3, 0x22e10 ;  /* 0x00022e1000037802 */ /* 0x000fe20000000f00 */
[----:B------:R-:W-:Y:S02]  /*22df0*/  IMAD.MOV.U32 R52, RZ, RZ, 0x181f ;  /* 0x0000181fff347424 */ /* 0x000fe400078e00ff */
[----:B-12---:R-:W-:Y:S05]  /*22e00*/  CALL.REL.NOINC `($__internal_25_$__cuda_sm70_shflsync_idx_p) ;  /* 0x0000144000007944 */ /* 0x006fea0003c00000 */
[----:B------:R-:W-:Y:S01]  /*22e10*/  MOV R9, R52 ;  /* 0x0000003400097202 */ /* 0x000fe20000000f00 */
[----:B------:R-:W-:-:S05]  /*22e20*/  BRA `(.L_x_1751) ;  /* 0xffff716000007947 */ /* 0x000fca000383ffff */
.L_x_1654:
        /* <DEDUP_REMOVED lines=13> */
.L_x_1655:
[----:B-1----:R-:W-:Y:S01]  /*22f00*/  MOV R2, 0x2 ;  /* 0x0000000200027802 */ /* 0x002fe20000000f00 */
[----:B------:R-:W-:Y:S01]  /*22f10*/  IMAD.MOV.U32 R53, RZ, RZ, R4 ;  /* 0x000000ffff357224 */ /* 0x000fe200078e0004 */
[----:B------:R-:W-:Y:S01]  /*22f20*/  MOV R3, 0x22f50 ;  /* 0x00022f5000037802 */ /* 0x000fe20000000f00 */
[----:B------:R-:W-:Y:S02]  /*22f30*/  IMAD.MOV.U32 R52, RZ, RZ, 0x181f ;  /* 0x0000181fff347424 */ /* 0x000fe400078e00ff */
[----:B---34-:R-:W-:Y:S05]  /*22f40*/  CALL.REL.NOINC `($__internal_25_$__cuda_sm70_shflsync_idx_p) ;  /* 0x0000130000007944 */ /* 0x018fea0003c00000 */
[----:B------:R-:W-:Y:S01]  /*22f50*/  MOV R10, R52 ;  /* 0x00000034000a7202 */ /* 0x000fe20000000f00 */
[----:B------:R-:W-:-:S05]  /*22f60*/  BRA `(.L_x_1753) ;  /* 0xffff729000007947 */ /* 0x000fca000383ffff */
.L_x_1656:
[----:B-1----:R-:W-:Y:S01]  /*22f70*/  MOV R2, 0x2 ;  /* 0x0000000200027802 */ /* 0x002fe20000000f00 */
[----:B------:R-:W-:Y:S01]  /*22f80*/  IMAD.MOV.U32 R53, RZ, RZ, R8 ;  /* 0x000000ffff357224 */ /* 0x000fe200078e0008 */
[----:B------:R-:W-:Y:S01]  /*22f90*/  MOV R3, 0x22fc0 ;  /* 0x00022fc000037802 */ /* 0x000fe20000000f00 */
[----:B------:R-:W-:Y:S02]  /*22fa0*/  IMAD.MOV.U32 R52, RZ, RZ, 0x181f ;  /* 0x0000181fff347424 */ /* 0x000fe400078e00ff */
[----:B--234-:R-:W-:Y:S05]  /*22fb0*/  CALL.REL.NOINC `($__internal_25_$__cuda_sm70_shflsync_idx_p) ;  /* 0x0000129000007944 */ /* 0x01cfea0003c00000 */
[----:B------:R-:W-:Y:S01]  /*22fc0*/  MOV R9, R52 ;  /* 0x0000003400097202 */ /* 0x000fe20000000f00 */
[----:B------:R-:W-:-:S05]  /*22fd0*/  BRA `(.L_x_1754) ;  /* 0xffff724000007947 */ /* 0x000fca000383ffff */
.L_x_1657:
[----:B-1----:R-:W-:Y:S01]  /*22fe0*/  MOV R2, 0x3 ;  /* 0x0000000300027802 */ /* 0x002fe20000000f00 */
[----:B------:R-:W-:Y:S01]  /*22ff0*/  IMAD.MOV.U32 R53, RZ, RZ, R4 ;  /* 0x000000ffff357224 */ /* 0x000fe200078e0004 */
[----:B------:R-:W-:Y:S01]  /*23000*/  MOV R3, 0x23030 ;  /* 0x0002303000037802 */ /* 0x000fe20000000f00 */
[----:B------:R-:W-:Y:S02]  /*23010*/  IMAD.MOV.U32 R52, RZ, RZ, 0x181f ;  /* 0x0000181fff347424 */ /* 0x000fe400078e00ff */
[----:B--2-4-:R-:W-:Y:S05]  /*23020*/  CALL.REL.NOINC `($__internal_25_$__cuda_sm70_shflsync_idx_p) ;  /* 0x0000122000007944 */ /* 0x014fea0003c00000 */
        /* <DEDUP_REMOVED lines=8> */
.L_x_1658:
[----:B------:R-:W-:Y:S02]  /*230b0*/  MOV R3, 0x2 ;  /* 0x0000000200037802 */ /* 0x000fe40000000f00 */
[----:B------:R-:W-:Y:S02]  /*230c0*/  MOV R2, 0x230e0 ;  /* 0x000230e000027802 */ /* 0x000fe40000000f00 */
[----:B------:R-:W-:Y:S05]  /*230d0*/  CALL.REL.NOINC `($__internal_24_$__cuda_sm70_shflsync_bfly_p) ;  /* 0x0000111000007944 */ /* 0x000fea0003c00000 */
[----:B------:R-:W-:Y:S01]  /*230e0*/  MOV R2, R225 ;  /* 0x000000e100027202 */ /* 0x000fe20000000f00 */
[----:B------:R-:W-:-:S05]  /*230f0*/  BRA `(.L_x_1756) ;  /* 0xffff773000007947 */ /* 0x000fca000383ffff */
.L_x_1659:
[----:B------:R-:W-:Y:S02]  /*23100*/  MOV R3, 0x1 ;  /* 0x0000000100037802 */ /* 0x000fe40000000f00 */
        /* <DEDUP_REMOVED lines=13> */
.L_x_1661:
[----:B------:R-:W-:Y:S01]  /*231e0*/  IMAD.MOV.U32 R4, RZ, RZ, R246 ;  /* 0x000000ffff047224 */ /* 0x000fe200078e00f6 */
[----:B------:R-:W-:-:S02]  /*231f0*/  MOV R3, 0x2 ;  /* 0x0000000200037802 */ /* 0x000fc40000000f00 */
[----:B------:R-:W-:Y:S02]  /*23200*/  MOV R2, 0x23220 ;  /* 0x0002322000027802 */ /* 0x000fe40000000f00 */
[----:B------:R-:W-:Y:S05]  /*23210*/  CALL.REL.NOINC `($__internal_24_$__cuda_sm70_shflsync_bfly_p) ;  /* 0x00000fd000007944 */ /* 0x000fea0003c00000 */
[----:B------:R-:W-:Y:S01]  /*23220*/  MOV R2, R225 ;  /* 0x000000e100027202 */ /* 0x000fe20000000f00 */
[----:B------:R-:W-:Y:S05]  /*23230*/  BRA `(.L_x_1758) ;  /* 0xffff92f000007947 */ /* 0x000fea000383ffff */
.L_x_1662:
[----:B------:R-:W-:Y:S02]  /*23240*/  MOV R3, 0x1 ;  /* 0x0000000100037802 */ /* 0x000fe40000000f00 */
[----:B------:R-:W-:Y:S02]  /*23250*/  MOV R2, 0x23270 ;  /* 0x0002327000027802 */ /* 0x000fe40000000f00 */
[----:B-1----:R-:W-:Y:S05]  /*23260*/  CALL.REL.NOINC `($__internal_24_$__cuda_sm70_shflsync_bfly_p) ;  /* 0x00000f8000007944 */ /* 0x002fea0003c00000 */
[----:B------:R-:W-:Y:S02]  /*23270*/  FADD.FTZ R8, R4, R225 ;  /* 0x000000e104087221 */ /* 0x000fe40000010000 */
[----:B------:R1:W5:Y:S01]  /*23280*/  LDL R4, [R1] ;  /* 0x0000000001047983 */ /* 0x0003620000100800 */
[----:B------:R-:W-:Y:S02]  /*23290*/  MOV R3, 0x2 ;  /* 0x0000000200037802 */ /* 0x000fe40000000f00 */
[----:B------:R-:W-:Y:S02]  /*232a0*/  MOV R2, 0x232c0 ;  /* 0x000232c000027802 */ /* 0x000fe40000000f00 */
[----:B-1---5:R-:W-:Y:S05]  /*232b0*/  CALL.REL.NOINC `($__internal_24_$__cuda_sm70_shflsync_bfly_p) ;  /* 0x00000f3000007944 */ /* 0x022fea0003c00000 */
[----:B------:R-:W2:Y:S01]  /*232c0*/  LDL.LU R2, [R1] ;  /* 0x0000000001027983 */ /* 0x000ea20000300800 */
[----:B------:R-:W-:Y:S01]  /*232d0*/  MOV R3, 0x1 ;  /* 0x0000000100037802 */ /* 0x000fe20000000f00 */
[----:B--2---:R-:W-:Y:S01]  /*232e0*/  FADD.FTZ R9, R2, R225 ;  /* 0x000000e102097221 */ /* 0x004fe20000010000 */
[----:B------:R-:W-:-:S04]  /*232f0*/  MOV R2, 0x23320 ;  /* 0x0002332000027802 */ /* 0x000fc80000000f00 */
[----:B------:R-:W-:Y:S02]  /*23300*/  MOV R4, R9 ;  /* 0x0000000900047202 */ /* 0x000fe40000000f00 */
[----:B------:R-:W-:Y:S05]  /*23310*/  CALL.REL.NOINC `($__internal_24_$__cuda_sm70_shflsync_bfly_p) ;  /* 0x00000ed000007944 */ /* 0x000fea0003c00000 */
[----:B------:R-:W-:Y:S01]  /*23320*/  MOV R2, R225 ;  /* 0x000000e100027202 */ /* 0x000fe20000000f00 */
[----:B------:R-:W-:Y:S05]  /*23330*/  BRA `(.L_x_1759) ;  /* 0xffff927000007947 */ /* 0x000fea000383ffff */
.L_x_1669:
[----:B--234-:R-:W-:Y:S01]  /*23340*/  IMAD.MOV.U32 R53, RZ, RZ, R6 ;  /* 0x000000ffff357224 */ /* 0x01cfe200078e0006 */
[----:B------:R-:W-:Y:S01]  /*23350*/  MOV R2, RZ ;  /* 0x000000ff00027202 */ /* 0x000fe20000000f00 */
[----:B------:R-:W-:Y:S01]  /*23360*/  IMAD.MOV.U32 R52, RZ, RZ, 0x181f ;  /* 0x0000181fff347424 */ /* 0x000fe200078e00ff */
[----:B------:R-:W-:Y:S02]  /*23370*/  MOV R3, 0x23390 ;  /* 0x0002339000037802 */ /* 0x000fe40000000f00 */
[----:B-1----:R-:W-:Y:S05]  /*23380*/  CALL.REL.NOINC `($__internal_25_$__cuda_sm70_shflsync_idx_p) ;  /* 0x00000ec000007944 */ /* 0x002fea0003c00000 */
[----:B------:R-:W-:Y:S01]  /*23390*/  MOV R9, R52 ;  /* 0x0000003400097202 */ /* 0x000fe20000000f00 */
[----:B------:R-:W-:Y:S05]  /*233a0*/  BRA `(.L_x_1760) ;  /* 0xffffa63000007947 */ /* 0x000fea000383ffff */
.L_x_1670:
[----:B------:R-:W-:Y:S01]  /*233b0*/  IMAD.MOV.U32 R53, RZ, RZ, R8 ;  /* 0x000000ffff357224 */ /* 0x000fe200078e0008 */
[----:B------:R-:W-:Y:S01]  /*233c0*/  MOV R2, RZ ;  /* 0x000000ff00027202 */ /* 0x000fe20000000f00 */
[----:B------:R-:W-:Y:S01]  /*233d0*/  IMAD.MOV.U32 R52, RZ, RZ, 0x181f ;  /* 0x0000181fff347424 */ /* 0x000fe200078e00ff */
[----:B------:R-:W-:Y:S02]  /*233e0*/  MOV R3, 0x23400 ;  /* 0x0002340000037802 */ /* 0x000fe40000000f00 */
[----:B-123--:R-:W-:Y:S05]  /*233f0*/  CALL.REL.NOINC `($__internal_25_$__cuda_sm70_shflsync_idx_p) ;  /* 0x00000e5000007944 */ /* 0x00efea0003c00000 */
[----:B------:R-:W-:Y:S01]  /*23400*/  MOV R2, R52 ;  /* 0x0000003400027202 */ /* 0x000fe20000000f00 */
[----:B------:R-:W-:Y:S05]  /*23410*/  BRA `(.L_x_1761) ;  /* 0xffffa5e000007947 */ /* 0x000fea000383ffff */
.L_x_1673:
[----:B------:R-:W-:Y:S01]  /*23420*/  IMAD.MOV.U32 R53, RZ, RZ, R6 ;  /* 0x000000ffff357224 */ /* 0x000fe200078e0006 */
[----:B--2---:R-:W-:Y:S01]  /*23430*/  MOV R2, 0x1 ;  /* 0x0000000100027802 */ /* 0x004fe20000000f00 */
[----:B------:R-:W-:Y:S01]  /*23440*/  IMAD.MOV.U32 R52, RZ, RZ, 0x181f ;  /* 0x0000181fff347424 */ /* 0x000fe200078e00ff */
[----:B------:R-:W-:-:S02]  /*23450*/  MOV R3, 0x23470 ;  /* 0x0002347000037802 */ /* 0x000fc40000000f00 */
[----:B-1-34-:R-:W-:Y:S05]  /*23460*/  CALL.REL.NOINC `($__internal_25_$__cuda_sm70_shflsync_idx_p) ;  /* 0x00000de000007944 */ /* 0x01afea0003c00000 */
        /* <DEDUP_REMOVED lines=8> */
.L_x_1676:
[----:B------:R-:W-:Y:S01]  /*234f0*/  IMAD.MOV.U32 R53, RZ, RZ, R6 ;  /* 0x000000ffff357224 */ /* 0x000fe200078e0006 */
[----:B--2---:R-:W-:Y:S01]  /*23500*/  MOV R2, 0x2 ;  /* 0x0000000200027802 */ /* 0x004fe20000000f00 */
[----:B------:R-:W-:Y:S01]  /*23510*/  IMAD.MOV.U32 R52, RZ, RZ, 0x181f ;  /* 0x0000181fff347424 */ /* 0x000fe200078e00ff */
[----:B------:R-:W-:Y:S02]  /*23520*/  MOV R3, 0x23540 ;  /* 0x0002354000037802 */ /* 0x000fe40000000f00 */
[----:B-1-34-:R-:W-:Y:S05]  /*23530*/  CALL.REL.NOINC `($__internal_25_$__cuda_sm70_shflsync_idx_p) ;  /* 0x00000d1000007944 */ /* 0x01afea0003c00000 */
[----:B------:R-:W-:Y:S01]  /*23540*/  MOV R9, R52 ;  /* 0x0000003400097202 */ /* 0x000fe20000000f00 */
[----:B------:R-:W-:Y:S05]  /*23550*/  BRA `(.L_x_1763) ;  /* 0xffffa6a000007947 */ /* 0x000fea000383ffff */
.L_x_1677:
[----:B------:R-:W-:Y:S01]  /*23560*/  IMAD.MOV.U32 R53, RZ, RZ, R8 ;  /* 0x000000ffff357224 */ /* 0x000fe200078e0008 */
[----:B--2---:R-:W-:Y:S01]  /*23570*/  MOV R2, 0x2 ;  /* 0x0000000200027802 */ /* 0x004fe20000000f00 */
[----:B------:R-:W-:Y:S01]  /*23580*/  IMAD.MOV.U32 R52, RZ, RZ, 0x181f ;  /* 0x0000181fff347424 */ /* 0x000fe200078e00ff */
[----:B------:R-:W-:Y:S02]  /*23590*/  MOV R3, 0x235b0 ;  /* 0x000235b000037802 */ /* 0x000fe40000000f00 */
[----:B-1-34-:R-:W-:Y:S05]  /*235a0*/  CALL.REL.NOINC `($__internal_25_$__cuda_sm70_shflsync_idx_p) ;  /* 0x00000ca000007944 */ /* 0x01afea0003c00000 */
[----:B------:R-:W-:Y:S01]  /*235b0*/  MOV R2, R52 ;  /* 0x0000003400027202 */ /* 0x000fe20000000f00 */
[----:B------:R-:W-:Y:S05]  /*235c0*/  BRA `(.L_x_1764) ;  /* 0xffffa65000007947 */ /* 0x000fea000383ffff */
.L_x_1680:
[----:B------:R-:W-:Y:S01]  /*235d0*/  IMAD.MOV.U32 R53, RZ, RZ, R6 ;  /* 0x000000ffff357224 */ /* 0x000fe200078e0006 */
[----:B---34-:R-:W-:Y:S01]  /*235e0*/  MOV R2, 0x3 ;  /* 0x0000000300027802 */ /* 0x018fe20000000f00 */
[----:B------:R-:W-:Y:S01]  /*235f0*/  IMAD.MOV.U32 R52, RZ, RZ, 0x181f ;  /* 0x0000181fff347424 */ /* 0x000fe200078e00ff */
[----:B------:R-:W-:-:S02]  /*23600*/  MOV R3, 0x23620 ;  /* 0x0002362000037802 */ /* 0x000fc40000000f00 */
[----:B-12---:R-:W-:Y:S05]  /*23610*/  CALL.REL.NOINC `($__internal_25_$__cuda_sm70_shflsync_idx_p) ;  /* 0x00000c3000007944 */ /* 0x006fea0003c00000 */
        /* <DEDUP_REMOVED lines=8> */
.L_x_1682:
[----:B------:R-:W-:Y:S01]  /*236a0*/  IMAD.MOV.U32 R53, RZ, RZ, R6 ;  /* 0x000000ffff357224 */ /* 0x000fe200078e0006 */
[----:B------:R-:W-:Y:S01]  /*236b0*/  MOV R2, RZ ;  /* 0x000000ff00027202 */ /* 0x000fe20000000f00 */
[----:B------:R-:W-:Y:S01]  /*236c0*/  IMAD.MOV.U32 R52, RZ, RZ, 0x1c1f ;  /* 0x00001c1fff347424 */ /* 0x000fe200078e00ff */
[----:B------:R-:W-:Y:S02]  /*236d0*/  MOV R3, 0x236f0 ;  /* 0x000236f000037802 */ /* 0x000fe40000000f00 */
[----:B------:R-:W-:Y:S05]  /*236e0*/  CALL.REL.NOINC `($__internal_25_$__cuda_sm70_shflsync_idx_p) ;  /* 0x00000b6000007944 */ /* 0x000fea0003c00000 */
[----:B------:R-:W-:Y:S01]  /*236f0*/  MOV R4, R52 ;  /* 0x0000003400047202 */ /* 0x000fe20000000f00 */
[----:B------:R-:W-:Y:S05]  /*23700*/  BRA `(.L_x_1766) ;  /* 0xffffa92000007947 */ /* 0x000fea000383ffff */
.L_x_1683:
[----:B------:R-:W-:Y:S01]  /*23710*/  IMAD.MOV.U32 R53, RZ, RZ, R5 ;  /* 0x000000ffff357224 */ /* 0x000fe200078e0005 */
[----:B------:R-:W-:Y:S01]  /*23720*/  MOV R2, RZ ;  /* 0x000000ff00027202 */ /* 0x000fe20000000f00 */
[----:B------:R-:W-:Y:S01]  /*23730*/  IMAD.MOV.U32 R52, RZ, RZ, 0x1c1f ;  /* 0x00001c1fff347424 */ /* 0x000fe200078e00ff */
[----:B------:R-:W-:Y:S02]  /*23740*/  MOV R3, 0x23760 ;  /* 0x0002376000037802 */ /* 0x000fe40000000f00 */
[----:B-12---:R-:W-:Y:S05]  /*23750*/  CALL.REL.NOINC `($__internal_25_$__cuda_sm70_shflsync_idx_p) ;  /* 0x00000af000007944 */ /* 0x006fea0003c00000 */
[----:B------:R-:W-:Y:S01]  /*23760*/  MOV R2, R52 ;  /* 0x0000003400027202 */ /* 0x000fe20000000f00 */
[----:B------:R-:W-:Y:S05]  /*23770*/  BRA `(.L_x_1767) ;  /* 0xffffa8d000007947 */ /* 0x000fea000383ffff */
.L_x_1686:
        /* <DEDUP_REMOVED lines=13> */
.L_x_1690:
[----:B------:R-:W-:Y:S01]  /*23850*/  IMAD.MOV.U32 R53, RZ, RZ, R5 ;  /* 0x000000ffff357224 */ /* 0x000fe200078e0005 */
[----:B------:R-:W-:Y:S01]  /*23860*/  MOV R2, RZ ;  /* 0x000000ff00027202 */ /* 0x000fe20000000f00 */
[----:B------:R-:W-:Y:S01]  /*23870*/  IMAD.MOV.U32 R52, RZ, RZ, 0x181f ;  /* 0x0000181fff347424 */ /* 0x000fe200078e00ff */
[----:B------:R-:W-:Y:S02]  /*23880*/  MOV R3, 0x238a0 ;  /* 0x000238a000037802 */ /* 0x000fe40000000f00 */
[----:B------:R-:W-:Y:S05]  /*23890*/  CALL.REL.NOINC `($__internal_25_$__cuda_sm70_shflsync_idx_p) ;  /* 0x000009b000007944 */ /* 0x000fea0003c00000 */
[----:B------:R-:W-:Y:S01]  /*238a0*/  MOV R9, R52 ;  /* 0x0000003400097202 */ /* 0x000fe20000000f00 */
[----:B------:R-:W-:Y:S05]  /*238b0*/  BRA `(.L_x_1769) ;  /* 0xffffbbe000007947 */ /* 0x000fea000383ffff */
.L_x_1691:
[----:B------:R-:W-:Y:S01]  /*238c0*/  IMAD.MOV.U32 R53, RZ, RZ, R8 ;  /* 0x000000ffff357224 */ /* 0x000fe200078e0008 */
[----:B------:R-:W-:Y:S01]  /*238d0*/  MOV R2, RZ ;  /* 0x000000ff00027202 */ /* 0x000fe20000000f00 */
[----:B------:R-:W-:Y:S01]  /*238e0*/  IMAD.MOV.U32 R52, RZ, RZ, 0x181f ;  /* 0x0000181fff347424 */ /* 0x000fe200078e00ff */
[----:B------:R-:W-:Y:S02]  /*238f0*/  MOV R3, 0x23910 ;  /* 0x0002391000037802 */ /* 0x000fe40000000f00 */
[----:B-12---:R-:W-:Y:S05]  /*23900*/  CALL.REL.NOINC `($__internal_25_$__cuda_sm70_shflsync_idx_p) ;  /* 0x0000094000007944 */ /* 0x006fea0003c00000 */
[----:B------:R-:W-:Y:S01]  /*23910*/  MOV R2, R52 ;  /* 0x0000003400027202 */ /* 0x000fe20000000f00 */
[----:B------:R-:W-:Y:S05]  /*23920*/  BRA `(.L_x_1770) ;  /* 0xffffbb9000007947 */ /* 0x000fea000383ffff */
.L_x_1694:
        /* <DEDUP_REMOVED lines=13> */
.L_x_1697:
[----:B------:R-:W-:Y:S01]  /*23a00*/  IMAD.MOV.U32 R53, RZ, RZ, R5 ;  /* 0x000000ffff357224 */ /* 0x000fe200078e0005 */
[----:B-1--4-:R-:W-:Y:S01]  /*23a10*/  MOV R2, 0x2 ;  /* 0x0000000200027802 */ /* 0x012fe20000000f00 */
[----:B------:R-:W-:Y:S01]  /*23a20*/  IMAD.MOV.U32 R52, RZ, RZ, 0x181f ;  /* 0x0000181fff347424 */ /* 0x000fe200078e00ff */
[----:B------:R-:W-:Y:S02]  /*23a30*/  MOV R3, 0x23a50 ;  /* 0x00023a5000037802 */ /* 0x000fe40000000f00 */
[----:B--23--:R-:W-:Y:S05]  /*23a40*/  CALL.REL.NOINC `($__internal_25_$__cuda_sm70_shflsync_idx_p) ;  /* 0x0000080000007944 */ /* 0x00cfea0003c00000 */
[----:B------:R-:W-:Y:S01]  /*23a50*/  MOV R9, R52 ;  /* 0x0000003400097202 */ /* 0x000fe20000000f00 */
[----:B------:R-:W-:Y:S05]  /*23a60*/  BRA `(.L_x_1772) ;  /* 0xffffbc6000007947 */ /* 0x000fea000383ffff */
.L_x_1698:
[----:B------:R-:W-:Y:S01]  /*23a70*/  IMAD.MOV.U32 R53, RZ, RZ, R8 ;  /* 0x000000ffff357224 */ /* 0x000fe200078e0008 */
[----:B----4-:R-:W-:Y:S01]  /*23a80*/  MOV R2, 0x2 ;  /* 0x0000000200027802 */ /* 0x010fe20000000f00 */
[----:B------:R-:W-:Y:S01]  /*23a90*/  IMAD.MOV.U32 R52, RZ, RZ, 0x181f ;  /* 0x0000181fff347424 */ /* 0x000fe200078e00ff */
[----:B------:R-:W-:Y:S02]  /*23aa0*/  MOV R3, 0x23ac0 ;  /* 0x00023ac000037802 */ /* 0x000fe40000000f00 */
[----:B-123--:R-:W-:Y:S05]  /*23ab0*/  CALL.REL.NOINC `($__internal_25_$__cuda_sm70_shflsync_idx_p) ;  /* 0x0000079000007944 */ /* 0x00efea0003c00000 */
[----:B------:R-:W-:Y:S01]  /*23ac0*/  MOV R2, R52 ;  /* 0x0000003400027202 */ /* 0x000fe20000000f00 */
[----:B------:R-:W-:Y:S05]  /*23ad0*/  BRA `(.L_x_1773) ;  /* 0xffffbc1000007947 */ /* 0x000fea000383ffff */
.L_x_1701:
        /* <DEDUP_REMOVED lines=13> */
.L_x_1703:
[----:B------:R-:W-:Y:S01]  /*23bb0*/  IMAD.MOV.U32 R53, RZ, RZ, R74 ;  /* 0x000000ffff357224 */ /* 0x000fe200078e004a */
[----:B------:R-:W-:Y:S01]  /*23bc0*/  MOV R2, RZ ;  /* 0x000000ff00027202 */ /* 0x000fe20000000f00 */
[----:B------:R-:W-:Y:S01]  /*23bd0*/  IMAD.MOV.U32 R52, RZ, RZ, 0x1f ;  /* 0x0000001fff347424 */ /* 0x000fe200078e00ff */
[----:B------:R-:W-:Y:S02]  /*23be0*/  MOV R3, 0x23c00 ;  /* 0x00023c0000037802 */ /* 0x000fe40000000f00 */
[----:B------:R-:W-:Y:S05]  /*23bf0*/  CALL.REL.NOINC `($__internal_25_$__cuda_sm70_shflsync_idx_p) ;  /* 0x0000065000007944 */ /* 0x000fea0003c00000 */
[----:B------:R-:W-:Y:S01]  /*23c00*/  MOV R10, R52 ;  /* 0x00000034000a7202 */ /* 0x000fe20000000f00 */
[----:B------:R-:W-:Y:S05]  /*23c10*/  BRA `(.L_x_1775) ;  /* 0xffffbd9000007947 */ /* 0x000fea000383ffff */
.L_x_1704:
[----:B------:R-:W-:Y:S01]  /*23c20*/  IMAD.MOV.U32 R53, RZ, RZ, R74 ;  /* 0x000000ffff357224 */ /* 0x000fe200078e004a */
[----:B------:R-:W-:Y:S01]  /*23c30*/  MOV R2, 0x1 ;  /* 0x0000000100027802 */ /* 0x000fe20000000f00 */
[----:B------:R-:W-:Y:S01]  /*23c40*/  IMAD.MOV.U32 R52, RZ, RZ, 0x1f ;  /* 0x0000001fff347424 */ /* 0x000fe200078e00ff */
[----:B------:R-:W-:Y:S02]  /*23c50*/  MOV R3, 0x23c70 ;  /* 0x00023c7000037802 */ /* 0x000fe40000000f00 */
[----:B-12---:R-:W-:Y:S05]  /*23c60*/  CALL.REL.NOINC `($__internal_25_$__cuda_sm70_shflsync_idx_p) ;  /* 0x000005e000007944 */ /* 0x006fea0003c00000 */
[----:B------:R-:W-:Y:S01]  /*23c70*/  MOV R9, R52 ;  /* 0x0000003400097202 */ /* 0x000fe20000000f00 */
[----:B------:R-:W-:Y:S05]  /*23c80*/  BRA `(.L_x_1776) ;  /* 0xffffbd4000007947 */ /* 0x000fea000383ffff */
.L_x_1705:
[----:B------:R-:W-:Y:S02]  /*23c90*/  MOV R3, 0x1 ;  /* 0x0000000100037802 */ /* 0x000fe40000000f00 */
[----:B------:R-:W-:-:S02]  /*23ca0*/  MOV R4, 0x23cc0 ;  /* 0x00023cc000047802 */ /* 0x000fc40000000f00 */
[----:B-1234-:R-:W-:Y:S05]  /*23cb0*/  CALL.REL.NOINC `($__internal_26_$__cuda_sm70_shflsync_up_p) ;  /* 0x000005f000007944 */ /* 0x01efea0003c00000 */
[----:B------:R-:W-:Y:S05]  /*23cc0*/  BRA `(.L_x_1777) ;  /* 0xffffbe3000007947 */ /* 0x000fea000383ffff */
.L_x_1706:
[----:B------:R-:W-:Y:S02]  /*23cd0*/  MOV R3, 0x2 ;  /* 0x0000000200037802 */ /* 0x000fe40000000f00 */
[----:B------:R-:W-:-:S02]  /*23ce0*/  MOV R4, 0x23d00 ;  /* 0x00023d0000047802 */ /* 0x000fc40000000f00 */
[----:B--2-4-:R-:W-:Y:S05]  /*23cf0*/  CALL.REL.NOINC `($__internal_26_$__cuda_sm70_shflsync_up_p) ;  /* 0x000005b000007944 */ /* 0x014fea0003c00000 */
[----:B------:R-:W-:Y:S02]  /*23d00*/  SEL R3, R3, RZ, P1 ;  /* 0x000000ff03037207 */ /* 0x000fe40000800000 */
[----:B------:R-:W-:-:S03]  /*23d10*/  MOV R4, 0x23d50 ;  /* 0x00023d5000047802 */ /* 0x000fc60000000f00 */
[----:B------:R-:W-:Y:S02]  /*23d20*/  IMAD.IADD R2, R2, 0x1, R3 ;  /* 0x0000000102027824 */ /* 0x000fe400078e0203 */
[----:B------:R-:W-:Y:S02]  /*23d30*/  IMAD.MOV.U32 R3, RZ, RZ, 0x4 ;  /* 0x00000004ff037424 */ /* 0x000fe400078e00ff */
[----:B------:R-:W-:Y:S05]  /*23d40*/  CALL.REL.NOINC `($__internal_26_$__cuda_sm70_shflsync_up_p) ;  /* 0x0000056000007944 */ /* 0x000fea0003c00000 */
        /* <DEDUP_REMOVED lines=12> */
[----:B------:R-:W-:Y:S01]  /*23e10*/  IMAD.IADD R4, R3, 0x1, R2 ;  /* 0x0000000103047824 */ /* 0x000fe200078e0202 */
[----:B------:R-:W-:Y:S01]  /*23e20*/  MOV R3, 0x23e60 ;  /* 0x00023e6000037802 */ /* 0x000fe20000000f00 */
[----:B------:R-:W-:Y:S02]  /*23e30*/  IMAD.MOV.U32 R2, RZ, RZ, 0x1f ;  /* 0x0000001fff027424 */ /* 0x000fe400078e00ff */
[----:B------:R-:W-:Y:S02]  /*23e40*/  IMAD.MOV.U32 R53, RZ, RZ, R4 ;  /* 0x000000ffff357224 */ /* 0x000fe400078e0004 */
[----:B------:R-:W-:Y:S05]  /*23e50*/  CALL.REL.NOINC `($__internal_25_$__cuda_sm70_shflsync_idx_p) ;  /* 0x000003f000007944 */ /* 0x000fea0003c00000 */
[----:B------:R-:W-:Y:S01]  /*23e60*/  MOV R2, R52 ;  /* 0x0000003400027202 */ /* 0x000fe20000000f00 */
[----:B------:R-:W-:Y:S05]  /*23e70*/  BRA `(.L_x_1778) ;  /* 0xffffbd8000007947 */ /* 0x000fea000383ffff */
.L_x_1710:
[----:B------:R-:W-:Y:S02]  /*23e80*/  MOV R3, 0x1 ;  /* 0x0000000100037802 */ /* 0x000fe40000000f00 */
[----:B------:R-:W-:Y:S02]  /*23e90*/  MOV R4, 0x23eb0 ;  /* 0x00023eb000047802 */ /* 0x000fe40000000f00 */
[----:B------:R-:W-:Y:S05]  /*23ea0*/  CALL.REL.NOINC `($__internal_26_$__cuda_sm70_shflsync_up_p) ;  /* 0x0000040000007944 */ /* 0x000fea0003c00000 */
[----:B------:R-:W-:Y:S05]  /*23eb0*/  BRA `(.L_x_1779) ;  /* 0xffffbeb000007947 */ /* 0x000fea000383ffff */
.L_x_1711:
[----:B------:R-:W-:Y:S02]  /*23ec0*/  MOV R3, 0x2 ;  /* 0x0000000200037802 */ /* 0x000fe40000000f00 */
[----:B------:R-:W-:Y:S02]  /*23ed0*/  MOV R4, 0x23ef0 ;  /* 0x00023ef000047802 */ /* 0x000fe40000000f00 */
        /* <DEDUP_REMOVED lines=25> */
.L_x_1713:
[----:B------:R-:W-:Y:S02]  /*24070*/  SEL R2, RZ, 0x1, P0 ;  /* 0x00000001ff027807 */ /* 0x000fe40000000000 */
[----:B------:R-:W-:Y:S02]  /*24080*/  MOV R3, 0x240a0 ;  /* 0x000240a000037802 */ /* 0x000fe40000000f00 */
[----:B-1----:R-:W-:Y:S05]  /*24090*/  CALL.REL.NOINC `($__internal_27_$__cuda_sm70_votesync_ballot) ;  /* 0x0000027000007944 */ /* 0x002fea0003c00000 */
[----:B------:R-:W-:Y:S05]  /*240a0*/  BRA `(.L_x_1781) ;  /* 0xffffbe5000007947 */ /* 0x000fea000383ffff */
.L_x_1714:
[----:B------:R-:W-:Y:S01]  /*240b0*/  IMAD.MOV.U32 R53, RZ, RZ, R6 ;  /* 0x000000ffff357224 */ /* 0x000fe200078e0006 */
[----:B--2---:R-:W-:Y:S01]  /*240c0*/  MOV R2, R9 ;  /* 0x0000000900027202 */ /* 0x004fe20000000f00 */
[----:B------:R-:W-:Y:S01]  /*240d0*/  IMAD.MOV.U32 R52, RZ, RZ, 0x1f ;  /* 0x0000001fff347424 */ /* 0x000fe200078e00ff */
[----:B------:R-:W-:-:S02]  /*240e0*/  MOV R3, 0x24100 ;  /* 0x0002410000037802 */ /* 0x000fc40000000f00 */
[----:B-1----:R-:W-:Y:S05]  /*240f0*/  CALL.REL.NOINC `($__internal_25_$__cuda_sm70_shflsync_idx_p) ;  /* 0x0000015000007944 */ /* 0x002fea0003c00000 */
[----:B------:R-:W-:Y:S01]  /*24100*/  IMAD.MOV.U32 R6, RZ, RZ, R52 ;  /* 0x000000ffff067224 */ /* 0x000fe200078e0034 */
[----:B------:R-:W-:Y:S01]  /*24110*/  MOV R2, R9 ;  /* 0x0000000900027202 */ /* 0x000fe20000000f00 */
[----:B------:R-:W-:Y:S01]  /*24120*/  IMAD.MOV.U32 R53, RZ, RZ, R8 ;  /* 0x000000ffff357224 */ /* 0x000fe200078e0008 */
[----:B------:R-:W-:-:S02]  /*24130*/  MOV R52, 0x1f ;  /* 0x0000001f00347802 */ /* 0x000fc40000000f00 */
[----:B------:R-:W-:Y:S02]  /*24140*/  MOV R3, 0x24160 ;  /* 0x0002416000037802 */ /* 0x000fe40000000f00 */
[----:B------:R-:W-:Y:S05]  /*24150*/  CALL.REL.NOINC `($__internal_25_$__cuda_sm70_shflsync_idx_p) ;  /* 0x000000f000007944 */ /* 0x000fea0003c00000 */
[----:B------:R-:W-:Y:S01]  /*24160*/  MOV R5, R52 ;  /* 0x0000003400057202 */ /* 0x000fe20000000f00 */
[----:B------:R-:W-:Y:S05]  /*24170*/  BRA `(.L_x_1782) ;  /* 0xffffbdf000007947 */ /* 0x000fea000383ffff */
.L_x_1717:
[----:B------:R-:W-:Y:S01]  /*24180*/  IMAD.MOV.U32 R53, RZ, RZ, R4 ;  /* 0x000000ffff357224 */ /* 0x000fe200078e0004 */
[----:B--2---:R-:W-:Y:S01]  /*24190*/  MOV R2, R9 ;  /* 0x0000000900027202 */ /* 0x004fe20000000f00 */
[----:B------:R-:W-:Y:S01]  /*241a0*/  IMAD.MOV.U32 R52, RZ, RZ, 0x1f ;  /* 0x0000001fff347424 */ /* 0x000fe200078e00ff */
[----:B------:R-:W-:Y:S02]  /*241b0*/  MOV R3, 0x241d0 ;  /* 0x000241d000037802 */ /* 0x000fe40000000f00 */
[----:B-1--4-:R-:W-:Y:S05]  /*241c0*/  CALL.REL.NOINC `($__internal_25_$__cuda_sm70_shflsync_idx_p) ;  /* 0x0000008000007944 */ /* 0x012fea0003c00000 */
[----:B------:R-:W-:Y:S01]  /*241d0*/  MOV R16, R52 ;  /* 0x0000003400107202 */ /* 0x000fe20000000f00 */
[----:B------:R-:W-:Y:S05]  /*241e0*/  BRA `(.L_x_1716) ;  /* 0xffffbde000007947 */ /* 0x000fea000383ffff */
        .weak           $__internal_24_$__cuda_sm70_shflsync_bfly_p
        .type           $__internal_24_$__cuda_sm70_shflsync_bfly_p,@function
        .size           $__internal_24_$__cuda_sm70_shflsync_bfly_p,($__internal_25_$__cuda_sm70_shflsync_idx_p - $__internal_24_$__cuda_sm70_shflsync_bfly_p)
$__internal_24_$__cuda_sm70_shflsync_bfly_p:
[----:B------:R-:W-:Y:S02]  /*241f0*/  MOV R225, 0x1f ;  /* 0x0000001f00e17802 */ /* 0x000fe40000000f00 */
[----:B------:R-:W-:-:S04]  /*24200*/  MOV R235, 0xffffffff ;  /* 0xffffffff00eb7802 */ /* 0x000fc80000000f00 */
[----:B------:R-:W-:Y:S04]  /*24210*/  WARPSYNC R235 ;  /* 0x000000eb00007348 */ /* 0x000fe80003800000 */
[----:B------:R1:W2:Y:S02]  /*24220*/  SHFL.BFLY PT, R225, R4, R3, R225 ;  /* 0x0c00000304e17389 */ /* 0x0002a400000e00e1 */
[----:B-1----:R-:W-:-:S04]  /*24230*/  MOV R3, 0x0 ;  /* 0x0000000000037802 */ /* 0x002fc80000000f00 */
[----:B--2---:R-:W-:Y:S05]  /*24240*/  RET.REL.NODEC R2 `(_ZN7cutlass13device_kernelIN5flash19enable_sm80_to_sm89INS1_16FlashAttnFwdSm80INS1_25CollectiveMainloopFwdSm80ILi8ELi1ELb1EN4cute5tupleIJNS5_1CILi128EEENS7_ILi112EEES8_EEELi128ENS_10bfloat16_tEfNS_4arch4Sm80ELb1ELb0ELb1ELb1ELb1ELb1ELb1ELb1EEENS1_21CollectiveEpilogueFwdINS6_IJS8_S8_S9_EEENS6_IJNS7_ILi1EEESH_SH_EEESB_SD_Li256ELb1ELb1ELb1ELb0EEENS1_36VarlenDynamicPersistentTileSchedulerILi128ELi112ELi256ELi256ELb1ELb1ELb0ELb1ELb1ELb1EEEEEEEEEvNT_6ParamsE) ;  /* 0xfffdbdb002007950 */ /* 0x004fea0003c3ffff */
        .weak           $__internal_25_$__cuda_sm70_shflsync_idx_p
        .type           $__internal_25_$__cuda_sm70_shflsync_idx_p,@function
        .size           $__internal_25_$__cuda_sm70_shflsync_idx_p,($__internal_26_$__cuda_sm70_shflsync_up_p - $__internal_25_$__cuda_sm70_shflsync_idx_p)
$__internal_25_$__cuda_sm70_shflsync_idx_p:
[----:B------:R-:W-:-:S04]  /*24250*/  MOV R240, 0xffffffff ;  /* 0xffffffff00f07802 */ /* 0x000fc80000000f00 */
[----:B------:R-:W-:Y:S04]  /*24260*/  WARPSYNC R240 ;  /* 0x000000f000007348 */ /* 0x000fe80003800000 */
[----:B------:R1:W2:Y:S02]  /*24270*/  SHFL.IDX PT, R52, R53, R2, R52 ;  /* 0x0000000235347389 */ /* 0x0002a400000e0034 */
[----:B-1----:R-:W-:Y:S02]  /*24280*/  MOV R2, R3 ;  /* 0x0000000300027202 */ /* 0x002fe40000000f00 */
[----:B------:R-:W-:-:S04]  /*24290*/  MOV R3, 0x0 ;  /* 0x0000000000037802 */ /* 0x000fc80000000f00 */
[----:B--2---:R-:W-:Y:S05]  /*242a0*/  RET.REL.NODEC R2 `(_ZN7cutlass13device_kernelIN5flash19enable_sm80_to_sm89INS1_16FlashAttnFwdSm80INS1_25CollectiveMainloopFwdSm80ILi8ELi1ELb1EN4cute5tupleIJNS5_1CILi128EEENS7_ILi112EEES8_EEELi128ENS_10bfloat16_tEfNS_4arch4Sm80ELb1ELb0ELb1ELb1ELb1ELb1ELb1ELb1EEENS1_21CollectiveEpilogueFwdINS6_IJS8_S8_S9_EEENS6_IJNS7_ILi1EEESH_SH_EEESB_SD_Li256ELb1ELb1ELb1ELb0EEENS1_36VarlenDynamicPersistentTileSchedulerILi128ELi112ELi256ELi256ELb1ELb1ELb0ELb1ELb1ELb1EEEEEEEEEvNT_6ParamsE) ;  /* 0xfffdbd5002007950 */ /* 0x004fea0003c3ffff */
        .weak           $__internal_26_$__cuda_sm70_shflsync_up_p
        .type           $__internal_26_$__cuda_sm70_shflsync_up_p,@function
        .size           $__internal_26_$__cuda_sm70_shflsync_up_p,($__internal_27_$__cuda_sm70_votesync_ballot - $__internal_26_$__cuda_sm70_shflsync_up_p)
$__internal_26_$__cuda_sm70_shflsync_up_p:
[----:B------:R-:W-:Y:S02]  /*242b0*/  MOV R11, 0xffffffff ;  /* 0xffffffff000b7802 */ /* 0x000fe40000000f00 */
[----:B------:R-:W-:Y:S02]  /*242c0*/  MOV R5, RZ ;  /* 0x000000ff00057202 */ /* 0x000fe40000000f00 */
[----:B------:R-:W-:Y:S04]  /*242d0*/  WARPSYNC R11 ;  /* 0x0000000b00007348 */ /* 0x000fe80003800000 */
[----:B------:R1:W2:Y:S02]  /*242e0*/  SHFL.UP PT, R3, R2, R3, R5 ;  /* 0x0400000302037389 */ /* 0x0002a400000e0005 */
[----:B-1----:R-:W-:-:S04]  /*242f0*/  MOV R5, 0x0 ;  /* 0x0000000000057802 */ /* 0x002fc80000000f00 */
[----:B--2---:R-:W-:Y:S05]  /*24300*/  RET.REL.NODEC R4 `(_ZN7cutlass13device_kernelIN5flash19enable_sm80_to_sm89INS1_16FlashAttnFwdSm80INS1_25CollectiveMainloopFwdSm80ILi8ELi1ELb1EN4cute5tupleIJNS5_1CILi128EEENS7_ILi112EEES8_EEELi128ENS_10bfloat16_tEfNS_4arch4Sm80ELb1ELb0ELb1ELb1ELb1ELb1ELb1ELb1EEENS1_21CollectiveEpilogueFwdINS6_IJS8_S8_S9_EEENS6_IJNS7_ILi1EEESH_SH_EEESB_SD_Li256ELb1ELb1ELb1ELb0EEENS1_36VarlenDynamicPersistentTileSchedulerILi128ELi112ELi256ELi256ELb1ELb1ELb0ELb1ELb1ELb1EEEEEEEEEvNT_6ParamsE) ;  /* 0xfffdbcf004007950 */ /* 0x004fea0003c3ffff */
        .weak           $__internal_27_$__cuda_sm70_votesync_ballot
        .type           $__internal_27_$__cuda_sm70_votesync_ballot,@function
        .size           $__internal_27_$__cuda_sm70_votesync_ballot,(.L_x_3603 - $__internal_27_$__cuda_sm70_votesync_ballot)
$__internal_27_$__cuda_sm70_votesync_ballot:
[----:B------:R-:W-:Y:S01]  /*24310*/  ISETP.NE.U32.AND P0, PT, R2, 0x1, PT ;  /* 0x000000010200780c */ /* 0x000fe20003f05070 */
[----:B------:R-:W-:-:S04]  /*24320*/  IMAD.MOV.U32 R5, RZ, RZ, -0x1 ;  /* 0xffffffffff057424 */ /* 0x000fc800078e00ff */
[----:B------:R-:W-:Y:S08]  /*24330*/  WARPSYNC R5 ;  /* 0x0000000500007348 */ /* 0x000ff00003800000 */
[----:B------:R-:W-:-:S04]  /*24340*/  VOTE.ANY R2, PT, !P0 ;  /* 0x0000000000027806 */ /* 0x000fc800040e0100 */
[----:B------:R-:W-:Y:S01]  /*24350*/  LOP3.LUT R15, R2, R5, RZ, 0xc0, !PT ;  /* 0x00000005020f7212 */ /* 0x000fe200078ec0ff */
[----:B------:R-:W-:Y:S02]  /*24360*/  IMAD.MOV.U32 R2, RZ, RZ, R3 ;  /* 0x000000ffff027224 */ /* 0x000fe400078e0003 */
[----:B------:R-:W-:-:S04]  /*24370*/  IMAD.MOV.U32 R3, RZ, RZ, 0x0 ;  /* 0x00000000ff037424 */ /* 0x000fc800078e00ff */
[----:B------:R-:W-:Y:S05]  /*24380*/  RET.REL.NODEC R2 `(_ZN7cutlass13device_kernelIN5flash19enable_sm80_to_sm89INS1_16FlashAttnFwdSm80INS1_25CollectiveMainloopFwdSm80ILi8ELi1ELb1EN4cute5tupleIJNS5_1CILi128EEENS7_ILi112EEES8_EEELi128ENS_10bfloat16_tEfNS_4arch4Sm80ELb1ELb0ELb1ELb1ELb1ELb1ELb1ELb1EEENS1_21CollectiveEpilogueFwdINS6_IJS8_S8_S9_EEENS6_IJNS7_ILi1EEESH_SH_EEESB_SD_Li256ELb1ELb1ELb1ELb0EEENS1_36VarlenDynamicPersistentTileSchedulerILi128ELi112ELi256ELi256ELb1ELb1ELb0ELb1ELb1ELb1EEEEEEEEEvNT_6ParamsE) ;  /* 0xfffdbc7002007950 */ /* 0x000fea0003c3ffff */
.L_x_1783:
        /* <DEDUP_REMOVED lines=15> */
.L_x_3603:


//--------------------- .text._ZN7cutlass13device_kernelIN5flash19enable_sm80_to_sm89INS1_16FlashAttnFwdSm80INS1_25CollectiveMainloopFwdSm80ILi8ELi1ELb1EN4cute5tupleIJNS5_1CILi128EEES8_S8_EEELi128ENS_10bfloat16_tEfNS_4arch4Sm80ELb0ELb0ELb0ELb0ELb1ELb0ELb1ELb1EEENS1_21CollectiveEpilogueFwdIS9_NS6_IJNS7_ILi1EEESF_SF_EEESA_SC_Li256ELb0ELb1ELb1ELb0EEENS1_19SingleTileSchedulerILb0ELb1ELb1ELi128EEEEEEEEEvNT_6ParamsE --------------------------
	.section	.text._ZN7cutlass13device_kernelIN5flash19enable_sm80_to_sm89INS1_16FlashAttnFwdSm80INS1_25CollectiveMainloopFwdSm80ILi8ELi1ELb1EN4cute5tupleIJNS5_1CILi128EEES8_S8_EEELi128ENS_10bfloat16_tEfNS_4arch4Sm80ELb0ELb0ELb0ELb0ELb1ELb0ELb1ELb1EEENS1_21CollectiveEpilogueFwdIS9_NS6_IJNS7_ILi1EEESF_SF_EEESA_SC_Li256ELb0ELb1ELb1ELb0EEENS1_19SingleTileSchedulerILb0ELb1ELb1ELi128EEEEEEEEEvNT_6ParamsE,"ax",@progbits
	.sectioninfo	@"SHI_REGISTERS=252"
	.align	128
.text._ZN7cutlass13device_kernelIN5flash19enable_sm80_to_sm89INS1_16FlashAttnFwdSm80INS1_25CollectiveMainloopFwdSm80ILi8ELi1ELb1EN4cute5tupleIJNS5_1CILi128EEES8_S8_EEELi128ENS_10bfloat16_tEfNS_4arch4Sm80ELb0ELb0ELb0ELb0ELb1ELb0ELb1ELb1EEENS1_21CollectiveEpilogueFwdIS9_NS6_IJNS7_ILi1EEESF_SF_EEESA_SC_Li256ELb0ELb1ELb1ELb0EEENS1_19SingleTileSchedulerILb0ELb1ELb1ELi128EEEEEEEEEvNT_6ParamsE:
        .type           _ZN7cutlass13device_kernelIN5flash19enable_sm80_to_sm89INS1_16FlashAttnFwdSm80INS1_25CollectiveMainloopFwdSm80ILi8ELi1ELb1EN4cute5tupleIJNS5_1CILi128EEES8_S8_EEELi128ENS_10bfloat16_tEfNS_4arch4Sm80ELb0ELb0ELb0ELb0ELb1ELb0ELb1ELb1EEENS1_21CollectiveEpilogueFwdIS9_NS6_IJNS7_ILi1EEESF_SF_EEESA_SC_Li256ELb0ELb1ELb1ELb0EEENS1_19SingleTileSchedulerILb0ELb1ELb1ELi128EEEEEEEEEvNT_6ParamsE,@function
        .size           _ZN7cutlass13device_kernelIN5flash19enable_sm80_to_sm89INS1_16FlashAttnFwdSm80INS1_25CollectiveMainloopFwdSm80ILi8ELi1ELb1EN4cute5tupleIJNS5_1CILi128EEES8_S8_EEELi128ENS_10bfloat16_tEfNS_4arch4Sm80ELb0ELb0ELb0ELb0ELb1ELb0ELb1ELb1EEENS1_21CollectiveEpilogueFwdIS9_NS6_IJNS7_ILi1EEESF_SF_EEESA_SC_Li256ELb0ELb1ELb1ELb0EEENS1_19SingleTileSchedulerILb0ELb1ELb1ELi128EEEEEEEEEvNT_6ParamsE,(.L_x_3608 - _ZN7cutlass13device_kernelIN5flash19enable_sm80_to_sm89INS1_16FlashAttnFwdSm80INS1_25CollectiveMainloopFwdSm80ILi8ELi1ELb1EN4cute5tupleIJNS5_1CILi128EEES8_S8_EEELi128ENS_10bfloat16_tEfNS_4arch4Sm80ELb0ELb0ELb0ELb0ELb1ELb0ELb1ELb1EEENS1_21CollectiveEpilogueFwdIS9_NS6_IJNS7_ILi1EEESF_SF_EEESA_SC_Li256ELb0ELb1ELb1ELb0EEENS1_19SingleTileSchedulerILb0ELb1ELb1ELi128EEEEEEEEEvNT_6ParamsE)
        .other          _ZN7cutlass13device_kernelIN5flash19enable_sm80_to_sm89INS1_16FlashAttnFwdSm80INS1_25CollectiveMainloopFwdSm80ILi8ELi1ELb1EN4cute5tupleIJNS5_1CILi128EEES8_S8_EEELi128ENS_10bfloat16_tEfNS_4arch4Sm80ELb0ELb0ELb0ELb0ELb1ELb0ELb1ELb1EEENS1_21CollectiveEpilogueFwdIS9_NS6_IJNS7_ILi1EEESF_SF_EEESA_SC_Li256ELb0ELb1ELb1ELb0EEENS1_19SingleTileSchedulerILb0ELb1ELb1ELi128EEEEEEEEEvNT_6ParamsE,@"STO_CUDA_ENTRY STV_DEFAULT"
_ZN7cutlass13device_kernelIN5flash19enable_sm80_to_sm89INS1_16FlashAttnFwdSm80INS1_25CollectiveMainloopFwdSm80ILi8ELi1ELb1EN4cute5tupleIJNS5_1CILi128EEES8_S8_EEELi128ENS_10bfloat16_tEfNS_4arch4Sm80ELb0ELb0ELb0ELb0ELb1ELb0ELb1ELb1EEENS1_21CollectiveEpilogueFwdIS9_NS6_IJNS7_ILi1EEESF_SF_EEESA_SC_Li256ELb0ELb1ELb1ELb0EEENS1_19SingleTileSchedulerILb0ELb1ELb1ELi128EEEEEEEEEvNT_6ParamsE:
        /* <DEDUP_REMOVED lines=17> */
.L_x_1784:
[----:B------:R-:W-:Y:S02]  /*0110*/  ULDC.64 UR4, c[0x0][0x550] ;  /* 0x0001540000047ab9 */ /* 0x000fe40000000a00 */
[----:B------:R-:W-:Y:S02]  /*0120*/  UISETP.NE.AND UP0, UPT, UR4, 0x1, UPT ;  /* 0x000000010400788c */ /* 0x000fe4000bf05270 */
[----:B------:R-:W-:-:S02]  /*0130*/  UIMAD.WIDE.U32 UR8, UR6, UR5, URZ ;  /* 0x00000005060872a5 */ /* 0x000fc4000f8e003f */
[----:B------:R-:W-:Y:S02]  /*0140*/  ULDC UR4, c[0x0][0x558] ;  /* 0x0001560000047ab9 */ /* 0x000fe40000000800 */
[----:B------:R-:W-:-:S05]  /*0150*/  UMOV UR10, UR6 ;  /* 0x00000006000a7c82 */ /* 0x000fca0008000000 */
[----:B------:R-:W-:-:S03]  /*0160*/  @UP0 USHF.R.U32.HI UR10, URZ, UR4, UR9 ;  /* 0x000000043f0a0299 */ /* 0x000fc60008011609 */
.L_x_1785:
        /* <DEDUP_REMOVED lines=66> */
.L_x_1786:
        /* <DEDUP_REMOVED lines=57> */
[----:B------:R-:W-:Y:S01]  /*0920*/  IMAD.MOV.U32 R239, RZ, RZ, RZ ;  /* 0x000000ffffef7224 */ /* 0x000fe200078e00ff */
[----:B-1----:R-:W-:Y:S01]  /*0930*/  LEA.HI R3, R10, R5, RZ, 0x3 ;  /* 0x000000050a037211 */ /* 0x002fe200078f18ff */
[----:B------:R-:W-:-:S03]  /*0940*/  IMAD.MOV.U32 R2, RZ, RZ, c[0x0][0x2b8] ;  /* 0x0000ae00ff027624 */ /* 0x000fc600078e00ff */
[----:B------:R-:W-:Y:S02]  /*0950*/  LOP3.LUT R33, R3, 0xfffffff8, RZ, 0xc0, !PT ;  /* 0xfffffff803217812 */ /* 0x000fe400078ec0ff */
[----:B------:R-:W-:-:S03]  /*0960*/  SHF.R.S32.HI R3, RZ, 0x3, R3 ;  /* 0x00000003ff037819 */ /* 0x000fc60000011403 */
[----:B------:R-:W-:-:S04]  /*0970*/  IMAD.IADD R33, R5, 0x1, -R33 ;  /* 0x0000000105217824 */ /* 0x000fc800078e0a21 */
[----:B------:R-:W-:Y:S01]  /*0980*/  IMAD R242, R33, 0x20, R3 ;  /* 0x0000002021f27824 */ /* 0x000fe200078e0203 */
        /* <DEDUP_REMOVED lines=33> */
[----:B------:R-:W-:Y:S01]  /*0ba0*/  IMAD.MOV R4, RZ, RZ, -R4 ;  /* 0x000000ffff047224 */ /* 0x000fe200078e0a04 */
[----:B------:R-:W-:Y:S01]  /*0bb0*/  UIMAD UR20, UR20, UR4, URZ ;  /* 0x00000004141472a4 */ /* 0x000fe2000f8e023f */
[----:B------:R-:W-:Y:S01]  /*0bc0*/  SHF.R.S32.HI R36, RZ, 0x1f, R32 ;  /* 0x0000001fff247819 */ /* 0x000fe20000011420 */
[----:B------:R-:W-:Y:S01]  /*0bd0*/  UIADD3 UR23, UR23, UR19, URZ ;  /* 0x0000001317177290 */ /* 0x000fe2000fffe03f */
[----:B------:R-:W-:Y:S01]  /*0be0*/  ISETP.GE.AND P3, PT, R37, c[0x0][0x198], PT ;  /* 0x0000660025007a0c */ /* 0x000fe20003f66270 */
[----:B------:R-:W-:Y:S01]  /*0bf0*/  UIMAD UR5, UR18, UR5, UR20 ;  /* 0x00000005120572a4 */ /* 0x000fe2000f8e0214 */
[----:B------:R-:W-:Y:S01]  /*0c00*/  LEA.HI R36, R36, R32, RZ, 0x3 ;  /* 0x0000002024247211 */ /* 0x000fe200078f18ff */
[----:B------:R-:W-:Y:S01]  /*0c10*/  UIMAD.WIDE.U32 UR18, UR18, UR4, UR22 ;  /* 0x00000004121272a5 */ /* 0x000fe2000f8e0016 */
[----:B------:R-:W-:Y:S01]  /*0c20*/  IMAD R240, R4, c[0x0][0x2b8], R240 ;  /* 0x0000ae0004f07a24 */ /* 0x000fe200078e02f0 */
[----:B------:R-:W-:Y:S01]  /*0c30*/  ISETP.GE.AND P2, PT, R32, c[0x0][0x198], PT ;  /* 0x0000660020007a0c */ /* 0x000fe20003f46270 */
[----:B------:R-:W-:Y:S01]  /*0c40*/  UIMAD UR15, UR6, -0x80, UR15 ;  /* 0xffffff80060f78a4 */ /* 0x000fe2000f8e020f */
[----:B------:R-:W-:Y:S01]  /*0c50*/  LOP3.LUT R36, R36, 0xfffffff8, RZ, 0xc0, !PT ;  /* 0xfffffff824247812 */ /* 0x000fe200078ec0ff */
[----:B------:R-:W-:Y:S01]  /*0c60*/  UIADD3 UR5, UR19, UR5, URZ ;  /* 0x0000000513057290 */ /* 0x000fe2000fffe03f */
        /* <DEDUP_REMOVED lines=10> */
[----:B------:R-:W-:Y:S01]  /*0d10*/  ULDC.64 UR4, c[0x0][0x1e8] ;  /* 0x00007a0000047ab9 */ /* 0x000fe20000000a00 */
[----:B------:R-:W-:Y:S01]  /*0d20*/  IMAD.MOV.U32 R14, RZ, RZ, R12 ;  /* 0x000000ffff0e7224 */ /* 0x000fe200078e000c */
[----:B------:R-:W-:Y:S01]  /*0d30*/  UIMAD.WIDE.U32 UR20, UR10, UR4, URZ ;  /* 0x000000040a1472a5 */ /* 0x000fe2000f8e003f */
[----:B------:R-:W-:Y:S01]  /*0d40*/  IMAD R6, R6, c[0x0][0x168], RZ ;  /* 0x00005a0006067a24 */ /* 0x000fe200078e02ff */
[----:B------:R-:W-:Y:S01]  /*0d50*/  UIMAD UR4, UR14, UR4, URZ ;  /* 0x000000040e0472a4 */ /* 0x000fe2000f8e023f */
[----:B------:R-:W-:Y:S02]  /*0d60*/  IMAD R2, R2, 0x80, R3 ;  /* 0x0000008002027824 */ /* 0x000fe400078e0203 */
[----:B------:R-:W-:Y:S01]  /*0d70*/  IMAD R16, R35, c[0x0][0x1e0], RZ ;  /* 0x0000780023107a24 */ /* 0x000fe200078e02ff */
[----:B------:R-:W-:Y:S01]  /*0d80*/  UIMAD UR4, UR10, UR5, UR4 ;  /* 0x000000050a0472a4 */ /* 0x000fe2000f8e0204 */
[----:B------:R-:W-:Y:S01]  /*0d90*/  IMAD.WIDE.U32 R20, R240, c[0x0][0x1e0], RZ ;  /* 0x00007800f0147a25 */ /* 0x000fe200078e00ff */
[----:B------:R-:W-:-:S02]  /*0da0*/  IADD3 R4, R2, 0x40, RZ ;  /* 0x0000004002047810 */ /* 0x000fc40007ffe0ff */
[----:B------:R-:W-:Y:S01]  /*0db0*/  UIADD3 UR18, UR21, UR4, URZ ;  /* 0x0000000415127290 */ /* 0x000fe2000fffe03f */
[----:B------:R-:W-:Y:S01]  /*0dc0*/  @P1 IMAD.HI.U32 R0, R9, c[0x0][0x2c8], RZ ;  /* 0x0000b20009001a27 */ /* 0x000fe200078e00ff */
[----:B------:R-:W-:Y:S01]  /*0dd0*/  ISETP.GE.AND P5, PT, R4, R6, PT ;  /* 0x000000060400720c */ /* 0x000fe20003fa6270 */
[----:B------:R-:W-:Y:S02]  /*0de0*/  ULDC.64 UR4, c[0x0][0x210] ;  /* 0x0000840000047ab9 */ /* 0x000fe40000000a00 */
[----:B------:R-:W-:Y:S01]  /*0df0*/  IMAD R16, R240, c[0x0][0x1e4], R16 ;  /* 0x00007900f0107a24 */ /* 0x000fe200078e0210 */
[----:B------:R-:W-:Y:S01]  /*0e00*/  @P1 SHF.R.U32.HI R8, RZ, c[0x0][0x2cc], R0 ;  /* 0x0000b300ff081a19 */ /* 0x000fe20000011600 */
[----:B------:R-:W-:Y:S02]  /*0e10*/  UIMAD UR14, UR14, UR4, URZ ;  /* 0x000000040e0e72a4 */ /* 0x000fe4000f8e023f */
[----:B------:R-:W-:Y:S01]  /*0e20*/  IMAD.IADD R17, R21, 0x1, R16 ;  /* 0x0000000115117824 */ /* 0x000fe200078e0210 */
[--C-:B------:R-:W-:Y:S01]  /*0e30*/  SHF.R.S32.HI R7, RZ, 0x1f, R8.reuse ;  /* 0x0000001fff077819 */ /* 0x100fe20000011408 */
[----:B------:R-:W-:Y:S01]  /*0e40*/  IMAD.MOV R0, RZ, RZ, -R8 ;  /* 0x000000ffff007224 */ /* 0x000fe200078e0a08 */
[----:B------:R-:W-:Y:S01]  /*0e50*/  UIMAD.WIDE.U32 UR22, UR10, UR4, URZ ;  /* 0x000000040a1672a5 */ /* 0x000fe2000f8e003f */
[----:B------:R-:W-:Y:S01]  /*0e60*/  IMAD.WIDE.U32 R14, R8, c[0x0][0x1b0], R14 ;  /* 0x00006c00080e7a25 */ /* 0x000fe200078e000e */
[----:B------:R-:W-:-:S03]  /*0e70*/  UIMAD UR4, UR10, UR5, UR14 ;  /* 0x000000050a0472a4 */ /* 0x000fc6000f8e020e */
[----:B------:R-:W-:Y:S01]  /*0e80*/  IMAD R13, R0, c[0x0][0x2c4], R9 ;  /* 0x0000b100000d7a24 */ /* 0x000fe200078e0209 */
[----:B------:R-:W-:Y:S01]  /*0e90*/  UIADD3 UR4, UR23, UR4, URZ ;  /* 0x0000000417047290 */ /* 0x000fe2000fffe03f */
[----:B------:R-:W-:Y:S02]  /*0ea0*/  IMAD R7, R7, c[0x0][0x1b0], RZ ;  /* 0x00006c0007077a24 */ /* 0x000fe400078e02ff */
[----:B------:R-:W-:Y:S01]  /*0eb0*/  IMAD.MOV.U32 R16, RZ, RZ, R20 ;  /* 0x000000ffff107224 */ /* 0x000fe200078e0014 */
[----:B------:R-:W-:Y:S01]  /*0ec0*/  SHF.R.S32.HI R0, RZ, 0x1f, R13 ;  /* 0x0000001fff007819 */ /* 0x000fe2000001140d */
[----:B------:R-:W-:-:S04]  /*0ed0*/  IMAD R7, R8, c[0x0][0x1b4], R7 ;  /* 0x00006d0008077a24 */ /* 0x000fc800078e0207 */
[----:B------:R-:W-:Y:S02]  /*0ee0*/  IMAD R0, R0, c[0x0][0x1a8], RZ ;  /* 0x00006a0000007a24 */ /* 0x000fe400078e02ff */
[----:B------:R-:W-:Y:S02]  /*0ef0*/  IMAD.IADD R15, R15, 0x1, R7 ;  /* 0x000000010f0f7824 */ /* 0x000fe400078e0207 */
[C---:B------:R-:W-:Y:S02]  /*0f00*/  IMAD R0, R13.reuse, c[0x0][0x1ac], R0 ;  /* 0x00006b000d007a24 */ /* 0x040fe400078e0200 */
[----:B------:R-:W-:-:S04]  /*0f10*/  IMAD.WIDE.U32 R12, R13, c[0x0][0x1a8], R14 ;  /* 0x00006a000d0c7a25 */ /* 0x000fc800078e000e */
[----:B------:R-:W-:Y:S01]  /*0f20*/  IMAD.IADD R0, R13, 0x1, R0 ;  /* 0x000000010d007824 */ /* 0x000fe200078e0200 */
[----:B------:R-:W-:Y:S01]  /*0f30*/  LEA R18, P1, R12, c[0x0][0x160], 0x1 ;  /* 0x000058000c127a11 */ /* 0x000fe200078208ff */
[----:B------:R-:W-:-:S03]  /*0f40*/  IMAD.SHL.U32 R7, R3, 0x40, RZ ;  /* 0x0000004003077824 */ /* 0x000fc600078e00ff */
[----:B------:R-:W-:Y:S02]  /*0f50*/  LEA.HI.X R0, R12, c[0x0][0x164], R0, 0x1, P1 ;  /* 0x000059000c007a11 */ /* 0x000fe400008f0c00 */
[----:B------:R-:W-:Y:S01]  /*0f60*/  LOP3.LUT R8, R7, 0x1c0, RZ, 0xc0, !PT ;  /* 0x000001c007087812 */ /* 0x000fe200078ec0ff */
[----:B------:R-:W-:Y:S01]  /*0f70*/  SHFL.IDX PT, R12, R18, RZ, 0x181f ;  /* 0x00181fff120c7589 */ /* 0x000fe200000e0000 */
[----:B------:R-:W-:Y:S02]  /*0f80*/  ISETP.GE.AND P1, PT, R2, R6, PT ;  /* 0x000000060200720c */ /* 0x000fe40003f26270 */
[----:B------:R-:W-:Y:S01]  /*0f90*/  SHF.R.U32.HI R7, RZ, 0x3, R8 ;  /* 0x00000003ff077819 */ /* 0x000fe20000011608 */
[----:B------:R-:W1:Y:S01]  /*0fa0*/  SHFL.IDX PT, R13, R0, RZ, 0x181f ;  /* 0x00181fff000d7589 */ /* 0x000e6200000e0000 */
[----:B------:R-:W-:-:S03]  /*0fb0*/  LOP3.LUT R8, R8, 0x38, R37, 0xf8, !PT ;  /* 0x0000003808087812 */ /* 0x000fc600078ef825 */
[----:B------:R-:W-:Y:S01]  /*0fc0*/  SHFL.IDX PT, R9, R0, 0x1, 0x181f ;  /* 0x00381f0000097f89 */ /* 0x000fe200000e0000 */
[----:B------:R-:W-:Y:S02]  /*0fd0*/  LOP3.LUT R8, R8, R7, RZ, 0x3c, !PT ;  /* 0x0000000708087212 */ /* 0x000fe400078e3cff */
[----:B------:R-:W-:Y:S01]  /*0fe0*/  IADD3 R7, R2, 0x20, RZ ;  /* 0x0000002002077810 */ /* 0x000fe20007ffe0ff */
[----:B------:R-:W-:Y:S01]  /*0ff0*/  SHFL.IDX PT, R19, R0, 0x3, 0x181f ;  /* 0x00781f0000137f89 */ /* 0x000fe200000e0000 */
[----:B------:R-:W-:Y:S02]  /*1000*/  LOP3.LUT R241, R8, 0xfffffe00, R241, 0xf8, !PT ;  /* 0xfffffe0008f17812 */ /* 0x000fe400078ef8f1 */
[----:B------:R-:W-:Y:S01]  /*1010*/  ISETP.GE.AND P4, PT, R7, R6, PT ;  /* 0x000000060700720c */ /* 0x000fe20003f86270 */
[----:B------:R-:W3:Y:S01]  /*1020*/  SHFL.IDX PT, R8, R18, 0x1, 0x181f ;  /* 0x00381f0012087f89 */ /* 0x000ee200000e0000 */
[----:B------:R-:W-:Y:S01]  /*1030*/  IADD3 R2, R2, 0x60, RZ ;  /* 0x0000006002027810 */ /* 0x000fe20007ffe0ff */
[----:B------:R-:W-:-:S05]  /*1040*/  IMAD.SHL.U32 R241, R241, 0x2, RZ ;  /* 0x00000002f1f17824 */ /* 0x000fca00078e00ff */
        /* <DEDUP_REMOVED lines=21> */
[----:B-1----:R-:W-:-:S05]  /*11a0*/  LOP3.LUT R0, R2, 0xfffffff8, RZ, 0xc0, !PT ;  /* 0xfffffff802007812 */ /* 0x002fca00078ec0ff */
[----:B------:R-:W-:Y:S02]  /*11b0*/  IMAD.IADD R0, R8, 0x1, -R0 ;  /* 0x0000000108007824 */ /* 0x000fe400078e0a00 */
        /* <DEDUP_REMOVED lines=39> */
[----:B---3--:R-:W-:-:S03]  /*1430*/  LEA.HI R6, R10, R5, RZ, 0x5 ;  /* 0x000000050a067211 */ /* 0x008fc600078f28ff */
[----:B------:R-:W-:Y:S01]  /*1440*/  IMAD.SHL.U32 R10, R2, 0x40, RZ ;  /* 0x00000040020a7824 */ /* 0x000fe200078e00ff */
        /* <DEDUP_REMOVED lines=20> */
[----:B---3--:R-:W-:Y:S02]  /*1590*/  IMAD.SHL.U32 R9, R33, 0x40, RZ ;  /* 0x0000004021097824 */ /* 0x008fe400078e00ff */
[----:B------:R-:W-:Y:S01]  /*15a0*/  IMAD.SHL.U32 R8, R6, 0x20, RZ ;  /* 0x0000002006087824 */ /* 0x000fe200078e00ff */
[----:B------:R-:W-:-:S04]  /*15b0*/  DEPBAR.LE SB0, 0x1 ;  /* 0x000080400000791a */ /* 0x000fc80000000000 */
[----:B------:R-:W-:Y:S02]  /*15c0*/  LOP3.LUT R2, R9, 0x1c0, RZ, 0xc0, !PT ;  /* 0x000001c009027812 */ /* 0x000fe400078ec0ff */
[----:B------:R-:W-:Y:S02]  /*15d0*/  LOP3.LUT R8, R8, 0x7ffffc00, RZ, 0xc0, !PT ;  /* 0x7ffffc0008087812 */ /* 0x000fe400078ec0ff */
[----:B------:R-:W-:Y:S02]  /*15e0*/  LOP3.LUT R3, R2, 0x8, R3, 0xf8, !PT ;  /* 0x0000000802037812 */ /* 0x000fe400078ef803 */
[----:B------:R-:W-:Y:S01]  /*15f0*/  SHF.R.U32.HI R9, RZ, 0x3, R2 ;  /* 0x00000003ff097819 */ /* 0x000fe20000011602 */
[----:B------:R-:W-:Y:S02]  /*1600*/  IMAD.MOV.U32 R2, RZ, RZ, 0x10 ;  /* 0x00000010ff027424 */ /* 0x000fe400078e00ff */
[----:B------:R-:W-:Y:S01]  /*1610*/  IMAD.IADD R176, R4, 0x1, R8 ;  /* 0x0000000104b07824 */ /* 0x000fe200078e0208 */
[----:B------:R-:W-:Y:S01]  /*1620*/  LOP3.LUT R0, R3, R9, RZ, 0x3c, !PT ;  /* 0x0000000903007212 */ /* 0x000fe200078e3cff */
[----:B------:R-:W-:Y:S01]  /*1630*/  IMAD.MOV.U32 R3, RZ, RZ, 0x20 ;  /* 0x00000020ff037424 */ /* 0x000fe200078e00ff */
[----:B------:R-:W-:-:S02]  /*1640*/  SEL R2, R2, 0xfffffff0, !P1 ;  /* 0xfffffff002027807 */ /* 0x000fc40004800000 */
[----:B------:R-:W-:Y:S01]  /*1650*/  LEA R196, R176, 0x100, 0x1 ;  /* 0x00000100b0c47811 */ /* 0x000fe200078e08ff */
[----:B------:R-:W-:Y:S01]  /*1660*/  IMAD R238, R238, 0x200, R0 ;  /* 0x00000200eeee7824 */ /* 0x000fe200078e0200 */
[----:B------:R-:W-:Y:S01]  /*1670*/  SEL R0, R3, 0xffffffe0, !P2 ;  /* 0xffffffe003007807 */ /* 0x000fe20005000000 */
[----:B------:R-:W-:Y:S01]  /*1680*/  IMAD.SHL.U32 R176, R176, 0x2, RZ ;  /* 0x00000002b0b07824 */ /* 0x000fe200078e00ff */
[----:B------:R-:W-:Y:S01]  /*1690*/  BAR.SYNC.DEFER_BLOCKING 0x0 ;  /* 0x0000000000007b1d */ /* 0x000fe20000010000 */
[--C-:B------:R-:W-:Y:S01]  /*16a0*/  IMAD R184, R2, 0x2, R196.reuse ;  /* 0x0000000202b87824 */ /* 0x100fe200078e02c4 */
[----:B------:R-:W-:Y:S01]  /*16b0*/  LOP3.LUT P1, RZ, R33, 0x2, RZ, 0xc0, !PT ;  /* 0x0000000221ff7812 */ /* 0x000fe2000782c0ff */
[C---:B------:R-:W-:Y:S01]  /*16c0*/  IMAD R196, R0.reuse, 0x2, R196 ;  /* 0x0000000200c47824 */ /* 0x040fe200078e02c4 */
[----:B------:R-:W-:Y:S01]  /*16d0*/  SEL R3, R3, 0xffffffe0, !P5 ;  /* 0xffffffe003037807 */ /* 0x000fe20006800000 */
[----:B------:R-:W-:Y:S02]  /*16e0*/  IMAD R204, R0, 0x2, R184 ;  /* 0x0000000200cc7824 */ /* 0x000fe400078e02b8 */
[----:B------:R-:W-:-:S04]  /*16f0*/  IMAD.SHL.U32 R238, R238, 0x2, RZ ;  /* 0x00000002eeee7824 */ /* 0x000fc800078e00ff */
[----:B------:R-:W-:Y:S01]  /*1700*/  IMAD R235, R3, 0x2, R238 ;  /* 0x0000000203eb7824 */ /* 0x000fe200078e02ee */
[C---:B------:R-:W-:Y:S02]  /*1710*/  IADD3 R8, R238.reuse, 0x8100, RZ ;  /* 0x00008100ee087810 */ /* 0x040fe40007ffe0ff */
[----:B------:R-:W-:Y:S02]  /*1720*/  IADD3 R237, R238, 0x8120, RZ ;  /* 0x00008120eeed7810 */ /* 0x000fe40007ffe0ff */
[----:B------:R-:W-:-:S04]  /*1730*/  @P1 IADD3 R237, R8, -0x20, RZ ;  /* 0xffffffe008ed1810 */ /* 0x000fc80007ffe0ff */
[----:B------:R-:W-:Y:S01]  /*1740*/  IADD3 R231, R237, 0x800, RZ ;  /* 0x00000800ede77810 */ /* 0x000fe20007ffe0ff */
[----:B------:R-:W-:Y:S01]  /*1750*/  IMAD R224, R3, 0x2, R237 ;  /* 0x0000000203e07824 */ /* 0x000fe200078e02ed */
[C---:B------:R-:W-:Y:S01]  /*1760*/  IADD3 R230, R237.reuse, 0x1000, RZ ;  /* 0x00001000ede67810 */ /* 0x040fe20007ffe0ff */
[----:B------:R-:W-:Y:S01]  /*1770*/  LDSM.16.M88.4 R136, [R176+0x100] ;  /* 0x00010000b088783b */ /* 0x000fe20000000200 */
[C---:B------:R-:W-:Y:S02]  /*1780*/  IADD3 R229, R237.reuse, 0x1800, RZ ;  /* 0x00001800ede57810 */ /* 0x040fe40007ffe0ff */
[C---:B------:R-:W-:Y:S01]  /*1790*/  IADD3 R228, R237.reuse, 0x2000, RZ ;  /* 0x00002000ede47810 */ /* 0x040fe20007ffe0ff */
[----:B------:R-:W-:Y:S01]  /*17a0*/  LDSM.16.M88.4 R140, [R184] ;  /* 0x00000000b88c783b */ /* 0x000fe20000000200 */
[C---:B------:R-:W-:Y:S02]  /*17b0*/  IADD3 R227, R237.reuse, 0x2800, RZ ;  /* 0x00002800ede37810 */ /* 0x040fe40007ffe0ff */
[C---:B------:R-:W-:Y:S01]  /*17c0*/  IADD3 R226, R237.reuse, 0x3000, RZ ;  /* 0x00003000ede27810 */ /* 0x040fe20007ffe0ff */
[----:B------:R-:W-:Y:S01]  /*17d0*/  LDSM.16.M88.4 R168, [R196] ;  /* 0x00000000c4a8783b */ /* 0x000fe20000000200 */
[----:B------:R-:W-:-:S02]  /*17e0*/  IADD3 R225, R237, 0x3800, RZ ;  /* 0x00003800ede17810 */ /* 0x000fc40007ffe0ff */
[C---:B------:R-:W-:Y:S01]  /*17f0*/  IADD3 R223, R237.reuse, 0x4000, RZ ;  /* 0x00004000eddf7810 */ /* 0x040fe20007ffe0ff */
        /* <DEDUP_REMOVED lines=8> */
[C---:B------:R-:W-:Y:S01]  /*1880*/  IADD3 R217, R237.reuse, 0x7000, RZ ;  /* 0x00007000edd97810 */ /* 0x040fe20007ffe0ff */
[----:B------:R-:W-:Y:S01]  /*1890*/  LDSM.16.M88.4 R196, [R196+0x4000] ;  /* 0x00400000c4c4783b */ /* 0x000fe20000000200 */
[----:B------:R-:W-:-:S03]  /*18a0*/  IADD3 R216, R237, 0x7800, RZ ;  /* 0x00007800edd87810 */ /* 0x000fc60007ffe0ff */
[----:B------:R-:W-:Y:S04]  /*18b0*/  LDSM.16.M88.4 R204, [R204+0x4000] ;  /* 0x00400000cccc783b */ /* 0x000fe80000000200 */
[----:B------:R-:W-:Y:S06]  /*18c0*/  BAR.SYNC.DEFER_BLOCKING 0x0 ;  /* 0x0000000000007b1d */ /* 0x000fec0000010000 */
[----:B------:R-:W-:-:S04]  /*18d0*/  DEPBAR.LE SB0, 0x0 ;  /* 0x000080000000791a */ /* 0x000fc80000000000 */
[----:B------:R-:W-:Y:S06]  /*18e0*/  BAR.SYNC.DEFER_BLOCKING 0x0 ;  /* 0x0000000000007b1d */ /* 0x000fec0000010000 */
[----:B-1----:R-:W2:Y:S04]  /*18f0*/  LDSM.16.M88.4 R12, [R238+0x8100] ;  /* 0x00810000ee0c783b */ /* 0x002ea80000000200 */
[----:B------:R-:W1:Y:S04]  /*1900*/  LDSM.16.M88.4 R64, [R238+0x9100] ;  /* 0x00910000ee40783b */ /* 0x000e680000000200 */
[----:B------:R-:W3:Y:S04]  /*1910*/  LDSM.16.M88.4 R72, [R238+0x8900] ;  /* 0x00890000ee48783b */ /* 0x000ee80000000200 */
[----:B------:R-:W4:Y:S04]  /*1920*/  LDSM.16.M88.4 R28, [R237] ;  /* 0x00000000ed1c783b */ /* 0x000f280000000200 */
[----:B------:R-:W1:Y:S04]  /*1930*/  LDSM.16.M88.4 R24, [R237+0x1000] ;  /* 0x00100000ed18783b */ /* 0x000e680000000200 */
[----:B-----5:R-:W5:Y:S04]  /*1940*/  LDSM.16.M88.4 R20, [R237+0x800] ;  /* 0x00080000ed14783b */ /* 0x020f680000000200 */
[----:B------:R-:W3:Y:S04]  /*1950*/  LDSM.16.M88.4 R56, [R238+0x9900] ;  /* 0x00990000ee38783b */ /* 0x000ee80000000200 */
[----:B------:R-:W4:Y:S04]  /*1960*/  LDSM.16.M88.4 R48, [R238+0xa100] ;  /* 0x00a10000ee30783b */ /* 0x000f280000000200 */
[----:B------:R-:W-:Y:S04]  /*1970*/  LDSM.16.M88.4 R40, [R238+0xa900] ;  /* 0x00a90000ee28783b */ /* 0x000fe80000000200 */
[----:B------:R-:W-:Y:S01]  /*1980*/  LDSM.16.M88.4 R88, [R237+0x2800] ;  /* 0x00280000ed58783b */ /* 0x000fe20000000200 */
[C---:B--2---:R-:W-:Y:S03]  /*1990*/  HMMA.16816.F32.BF16 R16, R136.reuse, R12, RZ ;  /* 0x0000000c8810723c */ /* 0x044fe600000418ff */
[----:B------:R-:W-:Y:S04]  /*19a0*/  LDSM.16.M88.4 R80, [R237+0x3000] ;  /* 0x00300000ed50783b */ /* 0x000fe80000000200 */
[----:B------:R-:W-:Y:S01]  /*19b0*/  LDSM.16.M88.4 R76, [R237+0x3800] ;  /* 0x00380000ed4c783b */ /* 0x000fe20000000200 */
[C---:B------:R-:W-:Y:S08]  /*19c0*/  HMMA.16816.F32.BF16 R12, R136.reuse, R14, RZ ;  /* 0x0000000e880c723c */ /* 0x040ff000000418ff */
[C---:B-1----:R-:W-:Y:S08]  /*19d0*/  HMMA.16816.F32.BF16 R68, R136.reuse, R64, RZ ;  /* 0x000000408844723c */ /* 0x042ff000000418ff */
[C---:B---3--:R-:W-:Y:S08]  /*19e0*/  HMMA.16816.F32.BF16 R8, R136.reuse, R72, RZ ;  /* 0x000000488808723c */ /* 0x048ff000000418ff */
[----:B------:R-:W-:Y:S08]  /*19f0*/  HMMA.16816.F32.BF16 R72, R136, R74, RZ ;  /* 0x0000004a8848723c */ /* 0x000ff000000418ff */
[C---:B----4-:R-:W-:Y:S07]  /*1a00*/  HMMA.16816.F32.BF16 R12, R140.reuse, R30, R12 ;  /* 0x0000001e8c0c723c */ /* 0x050fee000004180c */
[----:B------:R-:W-:Y:S01]  /*1a10*/  IMAD R30, R35, c[0x0][0x208], RZ ;  /* 0x00008200231e7a24 */ /* 0x000fe200078e02ff */
[----:B------:R-:W-:Y:S03]  /*1a20*/  HMMA.16816.F32.BF16 R16, R140, R28, R16 ;  /* 0x0000001c8c10723c */ /* 0x000fe60000041810 */
[----:B------:R-:W-:-:S04]  /*1a30*/  IMAD R30, R240, c[0x0][0x20c], R30 ;  /* 0x00008300f01e7a24 */ /* 0x000fc800078e021e */
[----:B------:R-:W-:Y:S01]  /*1a40*/  IMAD.WIDE.U32 R28, R240, c[0x0][0x208], RZ ;  /* 0x00008200f01c7a25 */ /* 0x000fe200078e00ff */
[----:B------:R-:W-:Y:S03]  /*1a50*/  HMMA.16816.F32.BF16 R68, R140, R24, R68 ;  /* 0x000000188c44723c */ /* 0x000fe60000041844 */
[----:B------:R-:W-:Y:S02]  /*1a60*/  IMAD.IADD R29, R29, 0x1, R30 ;  /* 0x000000011d1d7824 */ /* 0x000fe400078e021e */
[----:B------:R-:W-:-:S03]  /*1a70*/  IMAD.WIDE R30, R37, 0x2, RZ ;  /* 0x00000002251e7825 */ /* 0x000fc600078e02ff */
[----:B-----5:R-:W-:Y:S01]  /*1a80*/  HMMA.16816.F32.BF16 R8, R140, R20, R8 ;  /* 0x000000148c08723c */ /* 0x020fe20000041808 */
[----:B------:R-:W-:-:S04]  /*1a90*/  IMAD.WIDE.U32 R24, R239, c[0x0][0x218], R28 ;  /* 0x00008600ef187a25 */ /* 0x000fc800078e001c */
[----:B------:R-:W-:Y:S01]  /*1aa0*/  IMAD R28, R34, c[0x0][0x218], RZ ;  /* 0x00008600221c7a24 */ /* 0x000fe200078e02ff */
[----:B------:R-:W-:Y:S02]  /*1ab0*/  IADD3 R44, P1, R24, UR22, RZ ;  /* 0x00000016182c7c10 */ /* 0x000fe4000ff3e0ff */
[----:B------:R-:W-:Y:S01]  /*1ac0*/  HMMA.16816.F32.BF16 R72, R140, R22, R72 ;  /* 0x000000168c48723c */ /* 0x000fe20000041848 */
[----:B------:R-:W-:Y:S01]  /*1ad0*/  LDSM.16.M88.4 R20, [R237+0x1800] ;  /* 0x00180000ed14783b */ /* 0x000fe20000000200 */
[----:B------:R-:W-:-:S05]  /*1ae0*/  IMAD R28, R239, c[0x0][0x21c], R28 ;  /* 0x00008700ef1c7a24 */ /* 0x000fca00078e021c */
[----:B------:R-:W-:Y:S01]  /*1af0*/  IADD3.X R28, R25, UR4, R28, P1, !PT ;  /* 0x00000004191c7c10 */ /* 0x000fe20008ffe41c */
[----:B------:R-:W-:Y:S01]  /*1b00*/  HMMA.16816.F32.BF16 R60, R136, R56, RZ ;  /* 0x00000038883c723c */ /* 0x000fe200000418ff */
[----:B------:R-:W-:-:S04]  /*1b10*/  LEA R86, P1, R44, c[0x0][0x1f8], 0x1 ;  /* 0x00007e002c567a11 */ /* 0x000fc800078208ff */
[----:B------:R-:W-:Y:S01]  /*1b20*/  LEA.HI.X R44, R44, c[0x0][0x1fc], R28, 0x1, P1 ;  /* 0x00007f002c2c7a11 */ /* 0x000fe200008f0c1c */
[----:B------:R-:W1:Y:S02]  /*1b30*/  SHFL.IDX PT, R98, R86, RZ, 0x181f ;  /* 0x00181fff56627589 */ /* 0x000e6400000e0000 */
[C---:B------:R-:W-:Y:S02]  /*1b40*/  HMMA.16816.F32.BF16 R64, R136.reuse, R66, RZ ;  /* 0x000000428840723c */ /* 0x040fe400000418ff */
[----:B------:R-:W2:Y:S04]  /*1b50*/  SHFL.IDX PT, R34, R86, 0x1, 0x181f ;  /* 0x00381f0056227f89 */ /* 0x000ea800000e0000 */
[----:B------:R-:W3:Y:S02]  /*1b60*/  SHFL.IDX PT, R84, R86, 0x2, 0x181f ;  /* 0x00581f0056547f89 */ /* 0x000ee400000e0000 */
[C---:B------:R-:W-:Y:S02]  /*1b70*/  HMMA.16816.F32.BF16 R56, R136.reuse, R58, RZ ;  /* 0x0000003a8838723c */ /* 0x040fe400000418ff */
[----:B------:R-:W4:Y:S04]  /*1b80*/  SHFL.IDX PT, R29, R44, RZ, 0x181f ;  /* 0x00181fff2c1d7589 */ /* 0x000f2800000e0000 */
[----:B------:R-:W5:Y:S02]  /*1b90*/  SHFL.IDX PT, R86, R86, 0x3, 0x181f ;  /* 0x00781f0056567f89 */ /* 0x000f6400000e0000 */
[----:B------:R-:W-:Y:S02]  /*1ba0*/  HMMA.16816.F32.BF16 R52, R136, R48, RZ ;  /* 0x000000308834723c */ /* 0x000fe400000418ff */
[----:B------:R-:W5:Y:S04]  /*1bb0*/  SHFL.IDX PT, R28, R44, 0x1, 0x181f ;  /* 0x00381f002c1c7f89 */ /* 0x000f6800000e0000 */
[----:B------:R-:W5:Y:S01]  /*1bc0*/  SHFL.IDX PT, R45, R44, 0x2, 0x181f ;  /* 0x00581f002c2d7f89 */ /* 0x000f6200000e0000 */
[----:B-1----:R-:W-:Y:S01]  /*1bd0*/  IADD3 R96, P1, R98, R30, RZ ;  /* 0x0000001e62607210 */ /* 0x002fe20007f3e0ff */
[----:B------:R-:W-:Y:S02]  /*1be0*/  HMMA.16816.F32.BF16 R64, R140, R26, R64 ;  /* 0x0000001a8c40723c */ /* 0x000fe40000041840 */
[----:B------:R-:W1:Y:S01]  /*1bf0*/  SHFL.IDX PT, R44, R44, 0x3, 0x181f ;  /* 0x00781f002c2c7f89 */ /* 0x000e6200000e0000 */
[----:B--2---:R-:W-:-:S02]  /*1c00*/  IADD3 R94, P2, R30, R34, RZ ;  /* 0x000000221e5e7210 */ /* 0x004fc40007f5e0ff */
[C---:B---3--:R-:W-:Y:S01]  /*1c10*/  IADD3 R92, P6, R30.reuse, R84, RZ ;  /* 0x000000541e5c7210 */ /* 0x048fe20007fde0ff */
[----:B------:R-:W2:Y:S02]  /*1c20*/  LDSM.16.M88.4 R24, [R237+0x2000] ;  /* 0x00200000ed18783b */ /* 0x000ea40000000200 */
[----:B------:R-:W-:Y:S01]  /*1c30*/  HMMA.16816.F32.BF16 R60, R140, R20, R60 ;  /* 0x000000148c3c723c */ /* 0x000fe2000004183c */
[----:B----4-:R-:W-:Y:S01]  /*1c40*/  IMAD.X R97, R29, 0x1, R31, P1 ;  /* 0x000000011d617824 */ /* 0x010fe200008e061f */
[----:B-----5:R-:W-:-:S05]  /*1c50*/  IADD3 R38, P1, R30, R86, RZ ;  /* 0x000000561e267210 */ /* 0x020fca0007f3e0ff */
[----:B------:R-:W-:Y:S01]  /*1c60*/  IMAD.WIDE R20, R36, 0x2, RZ ;  /* 0x0000000224147825 */ /* 0x000fe200078e02ff */
[----:B------:R-:W-:Y:S03]  /*1c70*/  HMMA.16816.F32.BF16 R56, R140, R22, R56 ;  /* 0x000000168c38723c */ /* 0x000fe60000041838 */
[C---:B------:R-:W-:Y:S01]  /*1c80*/  IMAD.X R95, R31.reuse, 0x1, R28, P2 ;  /* 0x000000011f5f7824 */ /* 0x040fe200010e061c */
[----:B------:R-:W-:Y:S01]  /*1c90*/  IADD3 R98, P2, R98, R20, RZ ;  /* 0x0000001462627210 */ /* 0x000fe20007f5e0ff */
[----:B------:R-:W-:Y:S01]  /*1ca0*/  IMAD.X R93, R31, 0x1, R45, P6 ;  /* 0x000000011f5d7824 */ /* 0x000fe200030e062d */
[----:B------:R-:W-:Y:S02]  /*1cb0*/  ISETP.GE.AND P6, PT, R37, c[0x0][0x1d4], PT ;  /* 0x0000750025007a0c */ /* 0x000fe40003fc6270 */
[----:B------:R-:W-:Y:S01]  /*1cc0*/  HMMA.16816.F32.BF16 R48, R136, R50, RZ ;  /* 0x000000328830723c */ /* 0x000fe200000418ff */
[----:B------:R-:W-:Y:S01]  /*1cd0*/  IMAD.X R99, R29, 0x1, R21, P2 ;  /* 0x000000011d637824 */ /* 0x000fe200010e0615 */
[C---:B------:R-:W-:Y:S01]  /*1ce0*/  IADD3 R84, P2, R20.reuse, R84, RZ ;  /* 0x0000005414547210 */ /* 0x040fe20007f5e0ff */
[----:B-1----:R-:W-:Y:S01]  /*1cf0*/  IMAD.X R39, R31, 0x1, R44, P1 ;  /* 0x000000011f277824 */ /* 0x002fe200008e062c */
[----:B------:R-:W-:-:S03]  /*1d00*/  IADD3 R34, P1, R20, R34, RZ ;  /* 0x0000002214227210 */ /* 0x000fc60007f3e0ff */
[C---:B------:R-:W-:Y:S01]  /*1d10*/  IMAD.X R85, R21.reuse, 0x1, R45, P2 ;  /* 0x0000000115557824 */ /* 0x040fe200010e062d */
[----:B------:R-:W-:Y:S01]  /*1d20*/  ISETP.GE.AND P2, PT, R32, c[0x0][0x1d4], PT ;  /* 0x0000750020007a0c */ /* 0x000fe20003f46270 */
[----:B------:R-:W-:Y:S01]  /*1d30*/  IMAD.X R35, R21, 0x1, R28, P1 ;  /* 0x0000000115237824 */ /* 0x000fe200008e061c */
[----:B------:R-:W-:Y:S01]  /*1d40*/  IADD3 R86, P1, R20, R86, RZ ;  /* 0x0000005614567210 */ /* 0x000fe20007f3e0ff */
[----:B------:R-:W-:Y:S01]  /*1d50*/  LDSM.16.M88.4 R28, [R238+0xb100] ;  /* 0x00b10000ee1c783b */ /* 0x000fe20000000200 */
[----:B------:R-:W-:-:S03]  /*1d60*/  ISETP.LT.OR P5, PT, R7, 0x1, P2 ;  /* 0x000000010700780c */ /* 0x000fc600017a1670 */
[----:B------:R-:W-:Y:S01]  /*1d70*/  IMAD.X R87, R21, 0x1, R44, P1 ;  /* 0x0000000115577824 */ /* 0x000fe200008e062c */
[C---:B------:R-:W-:Y:S01]  /*1d80*/  ISETP.LT.OR P1, PT, R7.reuse, 0x1, P6 ;  /* 0x000000010700780c */ /* 0x040fe20003721670 */
[----:B------:R-:W1:Y:S01]  /*1d90*/  LDSM.16.M88.4 R20, [R238+0xb900] ;  /* 0x00b90000ee14783b */ /* 0x000e620000000200 */
[----:B------:R-:W-:Y:S08]  /*1da0*/  HMMA.16816.F32.BF16 R44, R136, R40, RZ ;  /* 0x00000028882c723c */ /* 0x000ff000000418ff */
[----:B--2---:R-:W-:Y:S03]  /*1db0*/  HMMA.16816.F32.BF16 R52, R140, R24, R52 ;  /* 0x000000188c34723c */ /* 0x004fe60000041834 */
[----:B------:R-:W-:Y:S01]  /*1dc0*/  @!PT LDS RZ, [RZ] ;  /* 0x00000000fffff984 */ /* 0x000fe20000000800 */
[----:B------:R-:W-:Y:S01]  /*1dd0*/  @!PT LDS RZ, [RZ] ;  /* 0x00000000fffff984 */ /* 0x000fe20000000800 */
[----:B------:R-:W-:Y:S01]  /*1de0*/  @!PT LDS RZ, [RZ] ;  /* 0x00000000fffff984 */ /* 0x000fe20000000800 */
[----:B------:R2:W-:Y:S01]  /*1df0*/  LDGSTS.E.BYPASS.LTC128B.128 [R241+0x100], [R96.64], !P1 ;  /* 0x0010000060f17fae */ /* 0x0005e2000c901d4c */
[----:B------:R-:W-:-:S03]  /*1e00*/  ISETP.LT.OR P1, PT, R7, 0x21, P6 ;  /* 0x000000210700780c */ /* 0x000fc60003721670 */
[----:B------:R2:W-:Y:S01]  /*1e10*/  LDGSTS.E.BYPASS.LTC128B.128 [R241+0x4100], [R98.64], !P5 ;  /* 0x0410000062f17fae */ /* 0x0005e2000e901d4c */
[C---:B------:R-:W-:Y:S01]  /*1e20*/  ISETP.LT.OR P5, PT, R7.reuse, 0x21, P2 ;  /* 0x000000210700780c */ /* 0x040fe200017a1670 */
[----:B------:R-:W-:Y:S08]  /*1e30*/  HMMA.16816.F32.BF16 R48, R140, R26, R48 ;  /* 0x0000001a8c30723c */ /* 0x000ff00000041830 */
[----:B------:R3:W-:Y:S01]  /*1e40*/  LDGSTS.E.BYPASS.LTC128B.128 [R241+0x1100], [R94.64], !P1 ;  /* 0x011000005ef17fae */ /* 0x0007e2000c901d4c */
[C---:B------:R-:W-:Y:S01]  /*1e50*/  ISETP.LT.OR P1, PT, R7.reuse, 0x41, P6 ;  /* 0x000000410700780c */ /* 0x040fe20003721670 */
[----:B------:R-:W-:Y:S01]  /*1e60*/  HMMA.16816.F32.BF16 R40, R136, R42, RZ ;  /* 0x0000002a8828723c */ /* 0x000fe200000418ff */
[C---:B------:R-:W-:Y:S01]  /*1e70*/  ISETP.LT.OR P6, PT, R7.reuse, 0x61, P6 ;  /* 0x000000610700780c */ /* 0x040fe200037c1670 */
[----:B------:R4:W-:Y:S01]  /*1e80*/  LDGSTS.E.BYPASS.LTC128B.128 [R241+0x5100], [R34.64], !P5 ;  /* 0x0510000022f17fae */ /* 0x0009e2000e901d4c */
[----:B------:R-:W-:-:S02]  /*1e90*/  ISETP.LT.OR P5, PT, R7, 0x41, P2 ;  /* 0x000000410700780c */ /* 0x000fc400017a1670 */
[----:B------:R-:W-:-:S03]  /*1ea0*/  ISETP.LT.OR P2, PT, R7, 0x61, P2 ;  /* 0x000000610700780c */ /* 0x000fc60001741670 */
[----:B------:R-:W-:Y:S04]  /*1eb0*/  HMMA.16816.F32.BF16 R44, R140, R88, R44 ;  /* 0x000000588c2c723c */ /* 0x000fe8000004182c */
[----:B------:R3:W-:Y:S01]  /*1ec0*/  LDGSTS.E.BYPASS.LTC128B.128 [R241+0x2100], [R92.64], !P1 ;  /* 0x021000005cf17fae */ /* 0x0007e2000c901d4c */
[----:B------:R-:W-:-:S03]  /*1ed0*/  PLOP3.LUT P1, PT, PT, PT, UP0, 0x80, 0x0 ;  /* 0x000000000000781c */ /* 0x000fc60003f2f008 */
[----:B------:R5:W-:Y:S01]  /*1ee0*/  LDGSTS.E.BYPASS.LTC128B.128 [R241+0x6100], [R84.64], !P5 ;  /* 0x0610000054f17fae */ /* 0x000be2000e901d4c */
[----:B-1----:R-:W-:Y:S03]  /*1ef0*/  HMMA.16816.F32.BF16 R24, R136, R20, RZ ;  /* 0x000000148818723c */ /* 0x002fe600000418ff */
[----:B------:R1:W-:Y:S01]  /*1f00*/  LDGSTS.E.BYPASS.LTC128B.128 [R241+0x3100], [R38.64], !P6 ;  /* 0x0310000026f17fae */ /* 0x0003e2000f101d4c */
[----:B------:R-:W-:-:S03]  /*1f10*/  ISETP.GT.AND P6, PT, R242, 0x7f, PT ;  /* 0x0000007ff200780c */ /* 0x000fc60003fc4270 */
[----:B------:R5:W-:Y:S01]  /*1f20*/  LDGSTS.E.BYPASS.LTC128B.128 [R241+0x7100], [R86.64], !P2 ;  /* 0x0710000056f17fae */ /* 0x000be2000d101d4c */
[C---:B------:R-:W-:Y:S03]  /*1f30*/  HMMA.16816.F32.BF16 R20, R136.reuse, R22, RZ ;  /* 0x000000168814723c */ /* 0x040fe600000418ff */
[----:B------:R-:W5:Y:S04]  /*1f40*/  LDSM.16.M88.4 R112, [R235+0x8900] ;  /* 0x00890000eb70783b */ /* 0x000f680000000200 */
[----:B------:R-:W-:Y:S01]  /*1f50*/  LDSM.16.M88.4 R108, [R235+0x9100] ;  /* 0x00910000eb6c783b */ /* 0x000fe20000000200 */
[C---:B----4-:R-:W-:Y:S03]  /*1f60*/  HMMA.16816.F32.BF16 R32, R136.reuse, R28, RZ ;  /* 0x0000001c8820723c */ /* 0x050fe600000418ff */
[----:B------:R-:W-:Y:S04]  /*1f70*/  LDSM.16.M88.4 R104, [R235+0xa900] ;  /* 0x00a90000eb68783b */ /* 0x000fe80000000200 */
[----:B------:R-:W-:Y:S01]  /*1f80*/  LDSM.16.M88.4 R100, [R235+0xb100] ;  /* 0x00b10000eb64783b */ /* 0x000fe20000000200 */
[----:B------:R-:W-:Y:S03]  /*1f90*/  HMMA.16816.F32.BF16 R28, R136, R30, RZ ;  /* 0x0000001e881c723c */ /* 0x000fe600000418ff */
[----:B---3--:R-:W-:Y:S01]  /*1fa0*/  LDSM.16.M88.4 R92, [R224] ;  /* 0x00000000e05c783b */ /* 0x008fe20000000200 */
[----:B-1----:R-:W-:-:S03]  /*1fb0*/  SHF.R.S32.HI R39, RZ, 0x1f, R37 ;  /* 0x0000001fff277819 */ /* 0x002fc60000011425 */
[----:B--2---:R-:W-:Y:S01]  /*1fc0*/  LDSM.16.M88.4 R96, [R235+0xb900] ;  /* 0x00b90000eb60783b */ /* 0x004fe20000000200 */
[C---:B------:R-:W-:Y:S01]  /*1fd0*/  HMMA.16816.F32.BF16 R24, R140.reuse, R76, R24 ;  /* 0x0000004c8c18723c */ /* 0x040fe20000041818 */
[----:B------:R-:W-:Y:S02]  /*1fe0*/  SHF.R.S32.HI R38, RZ, 0x1f, R36 ;  /* 0x0000001fff267819 */ /* 0x000fe40000011424 */
[----:B-----5:R-:W1:Y:S04]  /*1ff0*/  LDSM.16.M88.4 R84, [R235+0x8100] ;  /* 0x00810000eb54783b */ /* 0x020e680000000200 */
[----:B------:R-:W-:Y:S01]  /*2000*/  LDSM.16.M88.4 R116, [R235+0xe900] ;  /* 0x00e90000eb74783b */ /* 0x000fe20000000200 */
[C---:B------:R-:W-:Y:S03]  /*2010*/  HMMA.16816.F32.BF16 R32, R140.reuse, R80, R32 ;  /* 0x000000508c20723c */ /* 0x040fe60000041820 */
[----:B------:R-:W0:Y:S05]  /*2020*/  LDGDEPBAR ;  /* 0x00000000000079af */ /* 0x000e2a0000000000 */
[C---:B------:R-:W-:Y:S01]  /*2030*/  HMMA.16816.F32.BF16 R28, R140.reuse, R82, R28 ;  /* 0x000000528c1c723c */ /* 0x040fe2000004181c */
[----:B------:R-:W2:Y:S07]  /*2040*/  LDSM.16.M88.4 R80, [R235+0xa100] ;  /* 0x00a10000eb50783b */ /* 0x000eae0000000200 */
[C---:B------:R-:W-:Y:S01]  /*2050*/  HMMA.16816.F32.BF16 R20, R140.reuse, R78, R20 ;  /* 0x0000004e8c14723c */ /* 0x040fe20000041814 */
[----:B------:R-:W3:Y:S07]  /*2060*/  LDSM.16.M88.4 R76, [R224+0x800] ;  /* 0x00080000e04c783b */ /* 0x000eee0000000200 */
[----:B------:R-:W-:Y:S01]  /*2070*/  HMMA.16816.F32.BF16 R40, R140, R90, R40 ;  /* 0x0000005a8c28723c */ /* 0x000fe20000041828 */
[----:B------:R-:W4:Y:S07]  /*2080*/  LDSM.16.M88.4 R88, [R235+0x9900] ;  /* 0x00990000eb58783b */ /* 0x000f2e0000000200 */
[C---:B------:R-:W-:Y:S08]  /*2090*/  HMMA.16816.F32.BF16 R8, R168.reuse, R112, R8 ;  /* 0x00000070a808723c */ /* 0x040ff00000041808 */
[C---:B------:R-:W-:Y:S01]  /*20a0*/  HMMA.16816.F32.BF16 R72, R168.reuse, R114, R72 ;  /* 0x00000072a848723c */ /* 0x040fe20000041848 */
[----:B------:R-:W-:Y:S07]  /*20b0*/  LDSM.16.M88.4 R112, [R224+0x3000] ;  /* 0x00300000e070783b */ /* 0x000fee0000000200 */
[C---:B-1----:R-:W-:Y:S08]  /*20c0*/  HMMA.16816.F32.BF16 R16, R168.reuse, R84, R16 ;  /* 0x00000054a810723c */ /* 0x042ff00000041810 */
[C---:B------:R-:W-:Y:S01]  /*20d0*/  HMMA.16816.F32.BF16 R12, R168.reuse, R86, R12 ;  /* 0x00000056a80c723c */ /* 0x040fe2000004180c */
[----:B------:R-:W1:Y:S07]  /*20e0*/  LDSM.16.M88.4 R84, [R224+0x1000] ;  /* 0x00100000e054783b */ /* 0x000e6e0000000200 */
[C---:B--2---:R-:W-:Y:S08]  /*20f0*/  HMMA.16816.F32.BF16 R52, R168.reuse, R80, R52 ;  /* 0x00000050a834723c */ /* 0x044ff00000041834 */
[----:B------:R-:W-:Y:S01]  /*2100*/  HMMA.16816.F32.BF16 R48, R168, R82, R48 ;  /* 0x00000052a830723c */ /* 0x000fe20000041830 */
[----:B------:R-:W2:Y:S07]  /*2110*/  LDSM.16.M88.4 R80, [R224+0x1800] ;  /* 0x00180000e050783b */ /* 0x000eae0000000200 */
[C---:B---3--:R-:W-:Y:S08]  /*2120*/  HMMA.16816.F32.BF16 R8, R172.reuse, R76, R8 ;  /* 0x0000004cac08723c */ /* 0x048ff00000041808 */
[----:B------:R-:W-:Y:S01]  /*2130*/  HMMA.16816.F32.BF16 R72, R172, R78, R72 ;  /* 0x0000004eac48723c */ /* 0x000fe20000041848 */
[----:B------:R-:W3:Y:S07]  /*2140*/  LDSM.16.M88.4 R76, [R224+0x2800] ;  /* 0x00280000e04c783b */ /* 0x000eee0000000200 */
[C---:B------:R-:W-:Y:S08]  /*2150*/  HMMA.16816.F32.BF16 R68, R168.reuse, R108, R68 ;  /* 0x0000006ca844723c */ /* 0x040ff00000041844 */
[C---:B------:R-:W-:Y:S01]  /*2160*/  HMMA.16816.F32.BF16 R64, R168.reuse, R110, R64 ;  /* 0x0000006ea840723c */ /* 0x040fe20000041840 */
[----:B------:R-:W-:Y:S07]  /*2170*/  LDSM.16.M88.4 R108, [R224+0x3800] ;  /* 0x00380000e06c783b */ /* 0x000fee0000000200 */
[C---:B----4-:R-:W-:Y:S08]  /*2180*/  HMMA.16816.F32.BF16 R60, R168.reuse, R88, R60 ;  /* 0x00000058a83c723c */ /* 0x050ff0000004183c */
[C---:B------:R-:W-:Y:S01]  /*2190*/  HMMA.16816.F32.BF16 R56, R168.reuse, R90, R56 ;  /* 0x0000005aa838723c */ /* 0x040fe20000041838 */
[----:B------:R-:W4:Y:S07]  /*21a0*/  LDSM.16.M88.4 R88, [R224+0x2000] ;  /* 0x00200000e058783b */ /* 0x000f2e0000000200 */
[C---:B------:R-:W-:Y:S08]  /*21b0*/  HMMA.16816.F32.BF16 R44, R168.reuse, R104, R44 ;  /* 0x00000068a82c723c */ /* 0x040ff0000004182c */
[C---:B------:R-:W-:Y:S01]  /*21c0*/  HMMA.16816.F32.BF16 R40, R168.reuse, R106, R40 ;  /* 0x0000006aa828723c */ /* 0x040fe20000041828 */
[----:B------:R-:W5:Y:S07]  /*21d0*/  LDSM.16.M88.4 R104, [R238+0xc100] ;  /* 0x00c10000ee68783b */ /* 0x000f6e0000000200 */
[C---:B------:R-:W-:Y:S08]  /*21e0*/  HMMA.16816.F32.BF16 R32, R168.reuse, R100, R32 ;  /* 0x00000064a820723c */ /* 0x040ff00000041820 */
[----:B------:R-:W-:Y:S01]  /*21f0*/  HMMA.16816.F32.BF16 R28, R168, R102, R28 ;  /* 0x00000066a81c723c */ /* 0x000fe2000004181c */
        /* <DEDUP_REMOVED lines=12> */
[----:B------:R-:W-:Y:S07]  /*22c0*/  LDSM.16.M88.4 R92, [R238+0xe900] ;  /* 0x00e90000ee5c783b */ /* 0x000fee0000000200 */
[C---:B------:R-:W-:Y:S08]  /*22d0*/  HMMA.16816.F32.BF16 R24, R168.reuse, R96, R24 ;  /* 0x00000060a818723c */ /* 0x040ff00000041818 */
[----:B------:R-:W-:Y:S01]  /*22e0*/  HMMA.16816.F32.BF16 R20, R168, R98, R20 ;  /* 0x00000062a814723c */ /* 0x000fe20000041814 */
[----:B------:R-:W1:Y:S07]  /*22f0*/  LDSM.16.M88.4 R96, [R238+0xe100] ;  /* 0x00e10000ee60783b */ /* 0x000e6e0000000200 */
[C---:B------:R-:W-:Y:S08]  /*2300*/  HMMA.16816.F32.BF16 R32, R172.reuse, R112, R32 ;  /* 0x00000070ac20723c */ /* 0x040ff00000041820 */
[C---:B------:R-:W-:Y:S01]  /*2310*/  HMMA.16816.F32.BF16 R28, R172.reuse, R114, R28 ;  /* 0x00000072ac1c723c */ /* 0x040fe2000004181c */
[----:B------:R-:W2:Y:S07]  /*2320*/  LDSM.16.M88.4 R112, [R237+0x4000] ;  /* 0x00400000ed70783b */ /* 0x000eae0000000200 */
[C---:B----4-:R-:W-:Y:S08]  /*2330*/  HMMA.16816.F32.BF16 R52, R172.reuse, R88, R52 ;  /* 0x00000058ac34723c */ /* 0x050ff00000041834 */
[----:B------:R-:W-:Y:S01]  /*2340*/  HMMA.16816.F32.BF16 R48, R172, R90, R48 ;  /* 0x0000005aac30723c */ /* 0x000fe20000041830 */
[----:B------:R-:W4:Y:S07]  /*2350*/  LDSM.16.M88.4 R88, [R238+0xf900] ;  /* 0x00f90000ee58783b */ /* 0x000f2e0000000200 */
[C---:B-----5:R-:W-:Y:S08]  /*2360*/  HMMA.16816.F32.BF16 R16, R176.reuse, R104, R16 ;  /* 0x00000068b010723c */ /* 0x060ff00000041810 */
        /* <DEDUP_REMOVED lines=11> */
[C---:B------:R-:W-:Y:S08]  /*2420*/  HMMA.16816.F32.BF16 R24, R172.reuse, R108, R24 ;  /* 0x0000006cac18723c */ /* 0x040ff00000041818 */
[----:B------:R-:W-:Y:S01]  /*2430*/  HMMA.16816.F32.BF16 R20, R172, R110, R20 ;  /* 0x0000006eac14723c */ /* 0x000fe20000041814 */
[----:B------:R-:W5:Y:S07]  /*2440*/  LDSM.16.M88.4 R108, [R237+0x4800] ;  /* 0x00480000ed6c783b */ /* 0x000f6e0000000200 */
[C---:B------:R-:W-:Y:S08]  /*2450*/  HMMA.16816.F32.BF16 R60, R176.reuse, R100, R60 ;  /* 0x00000064b03c723c */ /* 0x040ff0000004183c */
[C---:B------:R-:W-:Y:S01]  /*2460*/  HMMA.16816.F32.BF16 R56, R176.reuse, R102, R56 ;  /* 0x00000066b038723c */ /* 0x040fe20000041838 */
[----:B------:R-:W1:Y:S07]  /*2470*/  LDSM.16.M88.4 R100, [R237+0x6800] ;  /* 0x00680000ed64783b */ /* 0x000e6e0000000200 */
[C---:B------:R-:W-:Y:S08]  /*2480*/  HMMA.16816.F32.BF16 R52, R176.reuse, R96, R52 ;  /* 0x00000060b034723c */ /* 0x040ff00000041834 */
[----:B------:R-:W-:Y:S01]  /*2490*/  HMMA.16816.F32.BF16 R48, R176, R98, R48 ;  /* 0x00000062b030723c */ /* 0x000fe20000041830 */
[----:B------:R-:W1:Y:S07]  /*24a0*/  LDSM.16.M88.4 R96, [R237+0x7000] ;  /* 0x00700000ed60783b */ /* 0x000e6e0000000200 */
[C---:B------:R-:W-:Y:S08]  /*24b0*/  HMMA.16816.F32.BF16 R16, R184.reuse, R112, R16 ;  /* 0x00000070b810723c */ /* 0x040ff00000041810 */
[----:B------:R-:W-:Y:S01]  /*24c0*/  HMMA.16816.F32.BF16 R12, R184, R114, R12 ;  /* 0x00000072b80c723c */ /* 0x000fe2000004180c */
[----:B------:R-:W-:Y:S07]  /*24d0*/  LDSM.16.M88.4 R112, [R235+0xf100] ;  /* 0x00f10000eb70783b */ /* 0x000fee0000000200 */
[C---:B------:R-:W-:Y:S08]  /*24e0*/  HMMA.16816.F32.BF16 R44, R176.reuse, R92, R44 ;  /* 0x0000005cb02c723c */ /* 0x040ff0000004182c */
[C---:B------:R-:W-:Y:S01]  /*24f0*/  HMMA.16816.F32.BF16 R40, R176.reuse, R94, R40 ;  /* 0x0000005eb028723c */ /* 0x040fe20000041828 */
[----:B------:R-:W3:Y:S07]  /*2500*/  LDSM.16.M88.4 R92, [R237+0x7800] ;  /* 0x00780000ed5c783b */ /* 0x000eee0000000200 */
[C---:B----4-:R-:W-:Y:S08]  /*2510*/  HMMA.16816.F32.BF16 R24, R176.reuse, R88, R24 ;  /* 0x00000058b018723c */ /* 0x050ff00000041818 */
[----:B------:R-:W-:Y:S01]  /*2520*/  HMMA.16816.F32.BF16 R20, R176, R90, R20 ;  /* 0x0000005ab014723c */ /* 0x000fe20000041814 */
        /* <DEDUP_REMOVED lines=10> */
[C---:B-----5:R-:W-:Y:S08]  /*25d0*/  HMMA.16816.F32.BF16 R8, R184.reuse, R108, R8 ;  /* 0x0000006cb808723c */ /* 0x060ff00000041808 */
        /* <DEDUP_REMOVED lines=12> */
[----:B------:R-:W-:Y:S01]  /*26a0*/  HMMA.16816.F32.BF16 R20, R184, R94, R20 ;  /* 0x0000005eb814723c */ /* 0x000fe20000041814 */
[----:B------:R-:W3:Y:S07]  /*26b0*/  LDSM.16.M88.4 R92, [R224+0x5800] ;  /* 0x00580000e05c783b */ /* 0x000eee0000000200 */
[C---:B----4-:R-:W-:Y:S08]  /*26c0*/  HMMA.16816.F32.BF16 R8, R196.reuse, R88, R8 ;  /* 0x00000058c408723c */ /* 0x050ff00000041808 */
        /* <DEDUP_REMOVED lines=10> */
[----:B------:R-:W3:Y:S01]  /*2770*/  LDSM.16.M88.4 R76, [R224+0x7800] ;  /* 0x00780000e04c783b */ /* 0x000ee20000000200 */
[----:B------:R-:W-:-:S06]  /*2780*/  DEPBAR.LE SB0, 0x0 ;  /* 0x000080000000791a */ /* 0x000fcc0000000000 */
[C---:B------:R-:W-:Y:S08]  /*2790*/  HMMA.16816.F32.BF16 R44, R196.reuse, R116, R44 ;  /* 0x00000074c42c723c */ /* 0x040ff0000004182c */
[C---:B------:R-:W-:Y:S08]  /*27a0*/  HMMA.16816.F32.BF16 R40, R196.reuse, R118, R40 ;  /* 0x00000076c428723c */ /* 0x040ff00000041828 */
[C---:B------:R-:W-:Y:S08]  /*27b0*/  HMMA.16816.F32.BF16 R32, R196.reuse, R112, R32 ;  /* 0x00000070c420723c */ /* 0x040ff00000041820 */
[C---:B------:R-:W-:Y:S08]  /*27c0*/  HMMA.16816.F32.BF16 R28, R196.reuse, R114, R28 ;  /* 0x00000072c41c723c */ /* 0x040ff0000004181c */
[C---:B-----5:R-:W-:Y:S08]  /*27d0*/  HMMA.16816.F32.BF16 R24, R196.reuse, R108, R24 ;  /* 0x0000006cc418723c */ /* 0x060ff00000041818 */
        /* <DEDUP_REMOVED lines=16> */
[----:B------:R-:W-:Y:S01]  /*28e0*/  HMMA.16816.F32.BF16 R20, R204, R78, R20 ;  /* 0x0000004ecc14723c */ /* 0x000fe20000041814 */
[----:B------:R-:W-:Y:S06]  /*28f0*/  BAR.SYNC.DEFER_BLOCKING 0x0 ;  /* 0x0000000000007b1d */ /* 0x000fec0000010000 */
[----:B------:R-:W-:Y:S05]  /*2900*/  @!P1 BRA `(.L_x_1788) ;  /* 0x0000047000009947 */ /* 0x000fea0003800000 */
[----:B------:R-:W-:Y:S01]  /*2910*/  ULEA UR6, UR6, UR9, 0x7 ;  /* 0x0000000906067291 */ /* 0x000fe2000f8e383f */
        /* <DEDUP_REMOVED lines=21> */
[----:B-1----:R-:W-:-:S04]  /*2a70*/  IMAD.WIDE.U32 R76, R240, c[0x0][0x1e0], RZ ;  /* 0x00007800f04c7a25 */ /* 0x002fc800078e00ff */
[----:B------:R-:W-:Y:S01]  /*2a80*/  IMAD.IADD R77, R77, 0x1, R3 ;  /* 0x000000014d4d7824 */ /* 0x000fe200078e0203 */
[----:B--2---:R-:W-:-:S03]  /*2a90*/  SHF.R.S32.HI R3, RZ, 0x1f, R239 ;  /* 0x0000001fff037819 */ /* 0x004fc600000114ef */
        /* <DEDUP_REMOVED lines=8> */
[C---:B------:R-:W-:Y:S02]  /*2b20*/  LEA R80, P1, R81.reuse, c[0x0][0x1c8], 0x1 ;  /* 0x0000720051507a11 */ /* 0x040fe400078208ff */
[----:B------:R-:W-:Y:S02]  /*2b30*/  LOP3.LUT R90, R90, 0xf, RZ, 0xc0, !PT ;  /* 0x0000000f5a5a7812 */ /* 0x000fe400078ec0ff */
[----:B------:R-:W-:Y:S01]  /*2b40*/  LEA.HI.X R81, R81, c[0x0][0x1cc], R3, 0x1, P1 ;  /* 0x0000730051517a11 */ /* 0x000fe200008f0c03 */
[----:B------:R-:W1:Y:S01]  /*2b50*/  SHFL.IDX PT, R89, R80, 0x3, 0x181f ;  /* 0x00781f0050597f89 */ /* 0x000e6200000e0000 */
[----:B------:R-:W-:-:S03]  /*2b60*/  IMAD.SHL.U32 R3, R36, 0x2, RZ ;  /* 0x0000000224037824 */ /* 0x000fc600078e00ff */
[----:B------:R-:W2:Y:S04]  /*2b70*/  SHFL.IDX PT, R79, R81, 0x3, 0x181f ;  /* 0x00781f00514f7f89 */ /* 0x000ea800000e0000 */
[----:B------:R-:W3:Y:S04]  /*2b80*/  SHFL.IDX PT, R84, R80, RZ, 0x181f ;  /* 0x00181fff50547589 */ /* 0x000ee800000e0000 */
[----:B------:R-:W4:Y:S04]  /*2b90*/  SHFL.IDX PT, R82, R80, 0x1, 0x181f ;  /* 0x00381f0050527f89 */ /* 0x000f2800000e0000 */
[----:B------:R-:W5:Y:S04]  /*2ba0*/  SHFL.IDX PT, R85, R81, RZ, 0x181f ;  /* 0x00181fff51557589 */ /* 0x000f6800000e0000 */
[----:B------:R-:W5:Y:S04]  /*2bb0*/  SHFL.IDX PT, R80, R80, 0x2, 0x181f ;  /* 0x00581f0050507f89 */ /* 0x000f6800000e0000 */
[----:B------:R-:W5:Y:S01]  /*2bc0*/  SHFL.IDX PT, R83, R81, 0x1, 0x181f ;  /* 0x00381f0051537f89 */ /* 0x000f6200000e0000 */
[----:B-1----:R-:W-:-:S03]  /*2bd0*/  IADD3 R90, P2, P1, R90, R89, R77 ;  /* 0x000000595a5a7210 */ /* 0x002fc6000795e04d */
[----:B------:R-:W1:Y:S01]  /*2be0*/  SHFL.IDX PT, R81, R81, 0x2, 0x181f ;  /* 0x00581f0051517f89 */ /* 0x000e6200000e0000 */
[--C-:B--2---:R-:W-:Y:S02]  /*2bf0*/  IADD3.X R91, RZ, R79, R78.reuse, P2, P1 ;  /* 0x0000004fff5b7210 */ /* 0x104fe400017e244e */
[----:B------:R-:W-:Y:S02]  /*2c00*/  IADD3 R88, P2, P1, R88, R89, R3 ;  /* 0x0000005958587210 */ /* 0x000fe4000795e003 */
[C---:B---3--:R-:W-:Y:S02]  /*2c10*/  IADD3 R92, P5, R84.reuse, R77, RZ ;  /* 0x0000004d545c7210 */ /* 0x048fe40007fbe0ff */
[--C-:B------:R-:W-:Y:S02]  /*2c20*/  IADD3.X R89, RZ, R79, R7.reuse, P2, P1 ;  /* 0x0000004fff597210 */ /* 0x100fe400017e2407 */
[----:B------:R-:W-:Y:S02]  /*2c30*/  IADD3 R94, P2, R84, R3, RZ ;  /* 0x00000003545e7210 */ /* 0x000fe40007f5e0ff */
[C---:B----4-:R-:W-:Y:S01]  /*2c40*/  IADD3 R84, P1, R82.reuse, R77, RZ ;  /* 0x0000004d52547210 */ /* 0x050fe20007f3e0ff */
[C---:B-----5:R-:W-:Y:S01]  /*2c50*/  IMAD.X R93, R85.reuse, 0x1, R78, P5 ;  /* 0x00000001555d7824 */ /* 0x060fe200028e064e */
        /* <DEDUP_REMOVED lines=8> */
[C---:B-1----:R-:W-:Y:S01]  /*2ce0*/  IMAD.X R97, R81.reuse, 0x1, R78, P2 ;  /* 0x0000000151617824 */ /* 0x042fe200010e064e */
        /* <DEDUP_REMOVED lines=9> */
.L_x_1788:
[----:B------:R-:W-:Y:S01]  /*2d80*/  LOP3.LUT R6, R6, 0xffffffe0, RZ, 0xc0, !PT ;  /* 0xffffffe006067812 */ /* 0x000fe200078ec0ff */
[----:B------:R-:W-:Y:S01]  /*2d90*/  IMAD.MOV.U32 R76, RZ, RZ, -0x2 ;  /* 0xfffffffeff4c7424 */ /* 0x000fe200078e00ff */
[----:B------:R-:W-:Y:S01]  /*2da0*/  UIADD3 UR6, UR7, -0x2, URZ ;  /* 0xfffffffe07067890 */ /* 0x000fe2000fffe03f */
[----:B------:R-:W-:Y:S01]  /*2db0*/  IMAD.SHL.U32 R236, R4, 0x2, RZ ;  /* 0x0000000204ec7824 */ /* 0x000fe200078e00ff */
[----:B------:R-:W0:Y:S01]  /*2dc0*/  LDGDEPBAR ;  /* 0x00000000000079af */ /* 0x000e220000000000 */
[----:B------:R-:W-:Y:S01]  /*2dd0*/  IMAD.IADD R5, R5, 0x1, -R6 ;  /* 0x0000000105057824 */ /* 0x000fe200078e0a06 */
[----:B------:R-:W-:Y:S01]  /*2de0*/  UISETP.GE.AND UP0, UPT, UR6, UR8, UPT ;  /* 0x000000080600728c */ /* 0x000fe2000bf06270 */
[--C-:B------:R-:W-:Y:S01]  /*2df0*/  IMAD R234, R2, 0x2, R236.reuse ;  /* 0x0000000202ea7824 */ /* 0x100fe200078e02ec */
[----:B--2---:R-:W-:Y:S01]  /*2e00*/  LDSM.16.MT88.4 R96, [R236+0x4100] ;  /* 0x00410000ec60783b */ /* 0x004fe20000004200 */
        /* <DEDUP_REMOVED lines=12> */
[----:B------:R-:W-:-:S02]  /*2ed0*/  ISETP.GT.AND P1, PT, R76, 0x1, PT ;  /* 0x000000014c00780c */ /* 0x000fc40003f24270 */
[C---:B------:R-:W-:Y:S02]  /*2ee0*/  ISETP.GT.AND P5, PT, R76.reuse, RZ, PT ;  /* 0x000000ff4c00720c */ /* 0x040fe40003fa4270 */
[----:B------:R-:W-:Y:S02]  /*2ef0*/  FSEL R19, R19, -INF , P1 ;  /* 0xff80000013137808 */ /* 0x000fe40000800000 */
[----:B------:R-:W-:Y:S02]  /*2f00*/  FSEL R3, R17, -INF , P1 ;  /* 0xff80000011037808 */ /* 0x000fe40000800000 */
[----:B------:R-:W-:Y:S02]  /*2f10*/  ISETP.GT.AND P1, PT, R76, 0x9, PT ;  /* 0x000000094c00780c */ /* 0x000fe40003f24270 */
[----:B------:R-:W-:Y:S02]  /*2f20*/  FSEL R18, R18, -INF , P5 ;  /* 0xff80000012127808 */ /* 0x000fe40002800000 */
[----:B------:R-:W-:-:S02]  /*2f30*/  FSEL R15, R15, -INF , P1 ;  /* 0xff8000000f0f7808 */ /* 0x000fc40000800000 */
[----:B------:R-:W-:Y:S02]  /*2f40*/  FSEL R13, R13, -INF , P1 ;  /* 0xff8000000d0d7808 */ /* 0x000fe40000800000 */
[----:B------:R-:W-:Y:S02]  /*2f50*/  FSEL R16, R16, -INF , P5 ;  /* 0xff80000010107808 */ /* 0x000fe40002800000 */
        /* <DEDUP_REMOVED lines=8> */
[----:B------:R-:W-:Y:S02]  /*2fe0*/  ISETP.GT.AND P5, PT, R76, 0x20, PT ;  /* 0x000000204c00780c */ /* 0x000fe40003fa4270 */
[----:B------:R-:W-:-:S02]  /*2ff0*/  FSEL R17, R12, -INF , P2 ;  /* 0xff8000000c117808 */ /* 0x000fc40001000000 */
[----:B------:R-:W-:Y:S02]  /*3000*/  FSEL R8, R75, -INF , P1 ;  /* 0xff8000004b087808 */ /* 0x000fe40000800000 */
[----:B------:R-:W-:Y:S02]  /*3010*/  FSEL R12, R73, -INF , P1 ;  /* 0xff800000490c7808 */ /* 0x000fe40000800000 */
[----:B------:R-:W-:Y:S02]  /*3020*/  FSEL R14, R14, -INF , P2 ;  /* 0xff8000000e0e7808 */ /* 0x000fe40001000000 */
[----:B------:R-:W-:Y:S02]  /*3030*/  ISETP.GT.AND P1, PT, R76, 0x28, PT ;  /* 0x000000284c00780c */ /* 0x000fe40003f24270 */
[----:B------:R-:W-:Y:S02]  /*3040*/  FSEL R208, R68, -INF , P5 ;  /* 0xff80000044d07808 */ /* 0x000fe40002800000 */
[----:B------:R-:W-:-:S02]  /*3050*/  ISETP.GT.AND P2, PT, R76, 0x18, PT ;  /* 0x000000184c00780c */ /* 0x000fc40003f44270 */
[----:B------:R-:W-:Y:S02]  /*3060*/  FMNMX.FTZ R68, R16, R3, !PT ;  /* 0x0000000310447209 */ /* 0x000fe40007810000 */
[----:B------:R-:W-:Y:S02]  /*3070*/  FSEL R203, R64, -INF , P1 ;  /* 0xff80000040cb7808 */ /* 0x000fe40000800000 */
[----:B------:R-:W-:Y:S02]  /*3080*/  FSEL R9, R74, -INF , P2 ;  /* 0xff8000004a097808 */ /* 0x000fe40001000000 */
[----:B------:R-:W-:Y:S02]  /*3090*/  FSEL R6, R72, -INF , P2 ;  /* 0xff80000048067808 */ /* 0x000fe40001000000 */
[----:B------:R-:W-:Y:S01]  /*30a0*/  FMNMX.FTZ R64, R17, R68, !PT ;  /* 0x0000004411407209 */ /* 0x000fe20007810000 */
[----:B------:R-:W-:Y:S01]  /*30b0*/  LDSM.16.MT88.4 R72, [R234+0x100] ;  /* 0x00010000ea48783b */ /* 0x000fe20000004200 */
[----:B------:R-:W-:-:S02]  /*30c0*/  ISETP.GT.AND P2, PT, R76, 0x21, PT ;  /* 0x000000214c00780c */ /* 0x000fc40003f44270 */
[----:B------:R-:W-:Y:S02]  /*30d0*/  FSEL R195, R70, -INF , P5 ;  /* 0xff80000046c37808 */ /* 0x000fe40002800000 */
[C---:B------:R-:W-:Y:S02]  /*30e0*/  ISETP.GT.AND P5, PT, R76.reuse, 0x30, PT ;  /* 0x000000304c00780c */ /* 0x040fe40003fa4270 */
[----:B------:R-:W-:Y:S02]  /*30f0*/  FMNMX.FTZ R64, R13, R64, !PT ;  /* 0x000000400d407209 */ /* 0x000fe40007810000 */
        /* <DEDUP_REMOVED lines=8> */
[----:B------:R-:W-:-:S02]  /*3180*/  ISETP.GT.AND P2, PT, R76, 0x31, PT ;  /* 0x000000314c00780c */ /* 0x000fc40003f44270 */
[----:B------:R-:W-:Y:S02]  /*3190*/  ISETP.GT.AND P1, PT, R76, 0x38, PT ;  /* 0x000000384c00780c */ /* 0x000fe40003f24270 */
[----:B------:R-:W-:Y:S02]  /*31a0*/  FMNMX.FTZ R62, R5, R62, !PT ;  /* 0x0000003e053e7209 */ /* 0x000fe40007810000 */
[----:B------:R-:W-:Y:S02]  /*31b0*/  FSEL R152, R63, -INF , P2 ;  /* 0xff8000003f987808 */ /* 0x000fe40001000000 */
[----:B------:R-:W-:Y:S02]  /*31c0*/  FSEL R146, R61, -INF , P2 ;  /* 0xff8000003d927808 */ /* 0x000fe40001000000 */
[----:B------:R-:W-:Y:S02]  /*31d0*/  FSEL R148, R56, -INF , P1 ;  /* 0xff80000038947808 */ /* 0x000fe40000800000 */
[----:B------:R-:W-:-:S02]  /*31e0*/  ISETP.GT.AND P2, PT, R76, 0x39, PT ;  /* 0x000000394c00780c */ /* 0x000fc40003f44270 */
[----:B------:R-:W-:Y:S02]  /*31f0*/  FMNMX.FTZ R56, R6, R62, !PT ;  /* 0x0000003e06387209 */ /* 0x000fe40007810000 */
[----:B------:R-:W-:Y:S02]  /*3200*/  FSEL R147, R57, -INF , P2 ;  /* 0xff80000039937808 */ /* 0x000fe40001000000 */
[----:B------:R-:W-:Y:S02]  /*3210*/  FMNMX.FTZ R56, R12, R56, !PT ;  /* 0x000000380c387209 */ /* 0x000fe40007810000 */
[----:B------:R-:W-:Y:S02]  /*3220*/  FMNMX.FTZ R57, R18, R19, !PT ;  /* 0x0000001312397209 */ /* 0x000fe40007810000 */
[----:B------:R-:W-:Y:S02]  /*3230*/  FSEL R154, R59, -INF , P2 ;  /* 0xff8000003b9a7808 */ /* 0x000fe40001000000 */
[----:B------:R-:W-:-:S02]  /*3240*/  ISETP.GT.AND P2, PT, R76, 0x40, PT ;  /* 0x000000404c00780c */ /* 0x000fc40003f44270 */
[----:B------:R-:W-:Y:S02]  /*3250*/  FMNMX.FTZ R56, R208, R56, !PT ;  /* 0x00000038d0387209 */ /* 0x000fe40007810000 */
[----:B------:R-:W-:Y:S02]  /*3260*/  FMNMX.FTZ R57, R14, R57, !PT ;  /* 0x000000390e397209 */ /* 0x000fe40007810000 */
[----:B------:R-:W-:Y:S02]  /*3270*/  FSEL R153, R58, -INF , P1 ;  /* 0xff8000003a997808 */ /* 0x000fe40000800000 */
[----:B------:R-:W-:Y:S02]  /*3280*/  FSEL R161, R52, -INF , P2 ;  /* 0xff80000034a17808 */ /* 0x000fe40001000000 */
[----:B------:R-:W-:Y:S02]  /*3290*/  ISETP.GT.AND P1, PT, R76, 0x41, PT ;  /* 0x000000414c00780c */ /* 0x000fe40003f24270 */
[----:B------:R-:W-:-:S02]  /*32a0*/  FSEL R166, R54, -INF , P2 ;  /* 0xff80000036a67808 */ /* 0x000fc40001000000 */
[----:B------:R-:W-:Y:S02]  /*32b0*/  FMNMX.FTZ R52, R202, R56, !PT ;  /* 0x00000038ca347209 */ /* 0x000fe40007810000 */
[----:B------:R-:W-:Y:S02]  /*32c0*/  FMNMX.FTZ R54, R15, R57, !PT ;  /* 0x000000390f367209 */ /* 0x000fe40007810000 */
        /* <DEDUP_REMOVED lines=8> */
[----:B------:R-:W-:Y:S02]  /*3350*/  FSEL R164, R48, -INF , P2 ;  /* 0xff80000030a47808 */ /* 0x000fe40001000000 */
[----:B------:R-:W-:-:S02]  /*3360*/  ISETP.GT.AND P1, PT, R76, 0x49, PT ;  /* 0x000000494c00780c */ /* 0x000fc40003f24270 */
[----:B------:R-:W-:Y:S02]  /*3370*/  FSEL R181, R50, -INF , P2 ;  /* 0xff80000032b57808 */ /* 0x000fe40001000000 */
[----:B------:R-:W-:Y:S02]  /*3380*/  FMNMX.FTZ R48, R145, R52, !PT ;  /* 0x0000003491307209 */ /* 0x000fe40007810000 */
[----:B------:R-:W-:Y:S02]  /*3390*/  FMNMX.FTZ R50, R9, R53, !PT ;  /* 0x0000003509327209 */ /* 0x000fe40007810000 */
[----:B------:R-:W-:Y:S02]  /*33a0*/  FSEL R163, R49, -INF , P1 ;  /* 0xff80000031a37808 */ /* 0x000fe40000800000 */
[----:B------:R-:W-:Y:S02]  /*33b0*/  FMNMX.FTZ R48, R146, R48, !PT ;  /* 0x0000003092307209 */ /* 0x000fe40007810000 */
[----:B------:R-:W-:-:S02]  /*33c0*/  FMNMX.FTZ R49, R8, R50, !PT ;  /* 0x0000003208317209 */ /* 0x000fc40007810000 */
[----:B------:R-:W-:Y:S02]  /*33d0*/  ISETP.GT.AND P2, PT, R76, 0x50, PT ;  /* 0x000000504c00780c */ /* 0x000fe40003f44270 */
        /* <DEDUP_REMOVED lines=44> */
[----:B------:R-:W-:Y:S01]  /*36a0*/  FSEL R157, R29, -INF , P1 ;  /* 0xff8000001d9d7808 */ /* 0x000fe20000800000 */
[----:B------:R-:W-:Y:S01]  /*36b0*/  LDSM.16.MT88.4 R32, [R234+0x4900] ;  /* 0x00490000ea20783b */ /* 0x000fe20000004200 */
[----:B------:R-:W-:Y:S02]  /*36c0*/  FMNMX.FTZ R28, R159, R28, !PT ;  /* 0x0000001c9f1c7209 */ /* 0x000fe40007810000 */
[----:B------:R-:W-:-:S02]  /*36d0*/  FMNMX.FTZ R29, R182, R30, !PT ;  /* 0x0000001eb61d7209 */ /* 0x000fc40007810000 */
[----:B------:R-:W-:Y:S02]  /*36e0*/  FSEL R149, R31, -INF , P1 ;  /* 0xff8000001f957808 */ /* 0x000fe40000800000 */
[----:B------:R-:W-:Y:S02]  /*36f0*/  ISETP.GT.AND P1, PT, R76, 0x70, PT ;  /* 0x000000704c00780c */ /* 0x000fe40003f24270 */
        /* <DEDUP_REMOVED lines=16> */
[----:B------:R-:W-:Y:S02]  /*3800*/  FMNMX.FTZ R20, R134, R28, !PT ;  /* 0x0000001c86147209 */ /* 0x000fe40007810000 */
[----:B------:R-:W-:Y:S02]  /*3810*/  FMNMX.FTZ R24, R156, R29, !PT ;  /* 0x0000001d9c187209 */ /* 0x000fe40007810000 */
[----:B------:R-:W-:Y:S01]  /*3820*/  FMNMX.FTZ R20, R67, R20, !PT ;  /* 0x0000001443147209 */ /* 0x000fe20007810000 */
[----:B------:R-:W-:Y:S01]  /*3830*/  LDSM.16.MT88.4 R28, [R233+0x4900] ;  /* 0x00490000e91c783b */ /* 0x000fe20000004200 */
        /* <DEDUP_REMOVED lines=8> */
[----:B------:R-:W-:Y:S02]  /*38c0*/  FMNMX.FTZ R22, R65, R24, !PT ;  /* 0x0000001841167209 */ /* 0x000fe40007810000 */
[----:B------:R-:W-:Y:S02]  /*38d0*/  LDSM.16.MT88.4 R24, [R236+0x900] ;  /* 0x00090000ec18783b */ /* 0x000fe40000004200 */
        /* <DEDUP_REMOVED lines=20> */
[----:B------:R-:W-:Y:S01]  /*3a20*/  LDSM.16.MT88.4 R20, [R234+0x900] ;  /* 0x00090000ea14783b */ /* 0x000fe20000004200 */
[--C-:B------:R-:W-:Y:S01]  /*3a30*/  FFMA.FTZ R47, R12, c[0x0][0x2d0], -R133.reuse ;  /* 0x0000b4000c2f7a23 */ /* 0x100fe20000010885 */
[C---:B------:R-:W-:Y:S01]  /*3a40*/  FSETP.NEU.FTZ.AND P1, PT, R3.reuse, -INF , PT ;  /* 0xff8000000300780b */ /* 0x040fe20003f3d000 */
[----:B------:R-:W-:Y:S01]  /*3a50*/  FMUL.FTZ R63, R3, c[0x0][0x2d0] ;  /* 0x0000b400033f7a20 */ /* 0x000fe20000410000 */
[----:B------:R-:W1:Y:S01]  /*3a60*/  LDSM.16.MT88.4 R4, [R232+0x4100] ;  /* 0x00410000e804783b */ /* 0x000e620000004200 */
[----:B------:R-:W2:Y:S01]  /*3a70*/  MUFU.EX2 R58, R58 ;  /* 0x0000003a003a7308 */ /* 0x000ea20000000800 */
[----:B------:R-:W-:-:S02]  /*3a80*/  FFMA.FTZ R46, R208, c[0x0][0x2d0], -R133 ;  /* 0x0000b400d02e7a23 */ /* 0x000fc40000010885 */
[----:B------:R-:W-:Y:S01]  /*3a90*/  FSEL R63, R63, RZ, P1 ;  /* 0x000000ff3f3f7208 */ /* 0x000fe20000800000 */
[--C-:B------:R-:W-:Y:S01]  /*3aa0*/  FFMA.FTZ R43, R202, c[0x0][0x2d0], -R133.reuse ;  /* 0x0000b400ca2b7a23 */ /* 0x100fe20000010885 */
[----:B------:R-:W-:Y:S01]  /*3ab0*/  PLOP3.LUT P1, PT, PT, PT, UP0, 0x80, 0x0 ;  /* 0x000000000000781c */ /* 0x000fe20003f2f008 */
[----:B------:R-:W-:Y:S02]  /*3ac0*/  FFMA.FTZ R42, R203, c[0x0][0x2d0], -R133 ;  /* 0x0000b400cb2a7a23 */ /* 0x000fe40000010885 */
[--C-:B------:R-:W-:Y:S01]  /*3ad0*/  FFMA.FTZ R61, R18, c[0x0][0x2d0], -R63.reuse ;  /* 0x0000b400123d7a23 */ /* 0x100fe2000001083f */
[----:B------:R-:W-:Y:S01]  /*3ae0*/  MUFU.EX2 R56, R56 ;  /* 0x0000003800387308 */ /* 0x000fe20000000800 */
[--C-:B------:R-:W-:Y:S02]  /*3af0*/  FFMA.FTZ R60, R19, c[0x0][0x2d0], -R63.reuse ;  /* 0x0000b400133c7a23 */ /* 0x100fe4000001083f */
[--C-:B------:R-:W-:Y:S01]  /*3b00*/  FFMA.FTZ R59, R14, c[0x0][0x2d0], -R63.reuse ;  /* 0x0000b4000e3b7a23 */ /* 0x100fe2000001083f */
[----:B------:R-:W-:Y:S01]  /*3b10*/  LDSM.16.MT88.4 R16, [R233+0x900] ;  /* 0x00090000e910783b */ /* 0x000fe20000004200 */
[----:B------:R-:W-:-:S02]  /*3b20*/  FFMA.FTZ R53, R15, c[0x0][0x2d0], -R63 ;  /* 0x0000b4000f357a23 */ /* 0x000fc4000001083f */
[--C-:B------:R-:W-:Y:S01]  /*3b30*/  FFMA.FTZ R54, R10, c[0x0][0x2d0], -R63.reuse ;  /* 0x0000b4000a367a23 */ /* 0x100fe2000001083f */
[----:B------:R-:W3:Y:S01]  /*3b40*/  MUFU.EX2 R52, R52 ;  /* 0x0000003400347308 */ /* 0x000ee20000000800 */
[----:B------:R-:W4:Y:S01]  /*3b50*/  LDSM.16.MT88.4 R12, [R232+0x900] ;  /* 0x00090000e80c783b */ /* 0x000f220000004200 */
[--C-:B------:R-:W-:Y:S01]  /*3b60*/  FFMA.FTZ R49, R11, c[0x0][0x2d0], -R63.reuse ;  /* 0x0000b4000b317a23 */ /* 0x100fe2000001083f */
[----:B--2---:R-:W-:Y:S01]  /*3b70*/  F2FP.BF16.PACK_AB R112, R57, R58 ;  /* 0x0000003a3970723e */ /* 0x004fe200000010ff */
[--C-:B------:R-:W-:Y:S02]  /*3b80*/  FFMA.FTZ R48, R9, c[0x0][0x2d0], -R63.reuse ;  /* 0x0000b40009307a23 */ /* 0x100fe4000001083f */
[----:B------:R-:W-:Y:S02]  /*3b90*/  FFMA.FTZ R45, R8, c[0x0][0x2d0], -R63 ;  /* 0x0000b400082d7a23 */ /* 0x000fe4000001083f */
[----:B------:R-:W-:Y:S01]  /*3ba0*/  MUFU.EX2 R61, R61 ;  /* 0x0000003d003d7308 */ /* 0x000fe20000000800 */
[----:B------:R-:W2:Y:S01]  /*3bb0*/  LDSM.16.MT88.4 R8, [R236+0x4900] ;  /* 0x00490000ec08783b */ /* 0x000ea20000004200 */
[----:B------:R-:W-:-:S02]  /*3bc0*/  FFMA.FTZ R2, R201, c[0x0][0x2d0], -R133 ;  /* 0x0000b400c9027a23 */ /* 0x000fc40000010885 */
[--C-:B------:R-:W-:Y:S02]  /*3bd0*/  FFMA.FTZ R44, R195, c[0x0][0x2d0], -R63.reuse ;  /* 0x0000b400c32c7a23 */ /* 0x100fe4000001083f */
[--C-:B------:R-:W-:Y:S02]  /*3be0*/  FFMA.FTZ R41, R200, c[0x0][0x2d0], -R63.reuse ;  /* 0x0000b400c8297a23 */ /* 0x100fe4000001083f */
[----:B------:R-:W5:Y:S01]  /*3bf0*/  MUFU.EX2 R60, R60 ;  /* 0x0000003c003c7308 */ /* 0x000f620000000800 */
[----:B---3--:R-:W-:Y:S01]  /*3c00*/  F2FP.BF16.PACK_AB R114, R52, R56 ;  /* 0x000000383472723e */ /* 0x008fe200000010ff */
[--C-:B------:R-:W-:Y:S02]  /*3c10*/  FFMA.FTZ R40, R194, c[0x0][0x2d0], -R63.reuse ;  /* 0x0000b400c2287a23 */ /* 0x100fe4000001083f */
[----:B------:R-:W-:Y:S02]  /*3c20*/  FFMA.FTZ R0, R193, c[0x0][0x2d0], -R63 ;  /* 0x0000b400c1007a23 */ /* 0x000fe4000001083f */
[----:B------:R-:W-:-:S02]  /*3c30*/  FFMA.FTZ R145, R145, c[0x0][0x2d0], -R133 ;  /* 0x0000b40091917a23 */ /* 0x000fc40000010885 */
[----:B------:R-:W-:Y:S01]  /*3c40*/  MUFU.EX2 R59, R59 ;  /* 0x0000003b003b7308 */ /* 0x000fe20000000800 */
[--C-:B------:R-:W-:Y:S02]  /*3c50*/  FFMA.FTZ R146, R146, c[0x0][0x2d0], -R133.reuse ;  /* 0x0000b40092927a23 */ /* 0x100fe40000010885 */
[--C-:B------:R-:W-:Y:S02]  /*3c60*/  FFMA.FTZ R148, R148, c[0x0][0x2d0], -R133.reuse ;  /* 0x0000b40094947a23 */ /* 0x100fe40000010885 */
[----:B------:R-:W-:Y:S02]  /*3c70*/  FFMA.FTZ R147, R147, c[0x0][0x2d0], -R133 ;  /* 0x0000b40093937a23 */ /* 0x000fe40000010885 */
[--C-:B------:R-:W-:Y:S01]  /*3c80*/  FFMA.FTZ R151, R151, c[0x0][0x2d0], -R63.reuse ;  /* 0x0000b40097977a23 */ /* 0x100fe2000001083f */
[----:B------:R-:W3:Y:S01]  /*3c90*/  MUFU.EX2 R53, R53 ;  /* 0x0000003500357308 */ /* 0x000ee20000000800 */
[----:B-----5:R-:W-:Y:S01]  /*3ca0*/  F2FP.BF16.PACK_AB R113, R60, R61 ;  /* 0x0000003d3c71723e */ /* 0x020fe200000010ff */
[----:B------:R-:W-:-:S02]  /*3cb0*/  FFMA.FTZ R152, R152, c[0x0][0x2d0], -R63 ;  /* 0x0000b40098987a23 */ /* 0x000fc4000001083f */
[--C-:B------:R-:W-:Y:S02]  /*3cc0*/  FFMA.FTZ R153, R153, c[0x0][0x2d0], -R63.reuse ;  /* 0x0000b40099997a23 */ /* 0x100fe4000001083f */
[----:B------:R-:W-:Y:S02]  /*3cd0*/  FFMA.FTZ R154, R154, c[0x0][0x2d0], -R63 ;  /* 0x0000b4009a9a7a23 */ /* 0x000fe4000001083f */
[----:B------:R-:W-:Y:S01]  /*3ce0*/  MUFU.EX2 R55, R55 ;  /* 0x0000003700377308 */ /* 0x000fe20000000800 */
[--C-:B------:R-:W-:Y:S02]  /*3cf0*/  FFMA.FTZ R161, R161, c[0x0][0x2d0], -R133.reuse ;  /* 0x0000b400a1a17a23 */ /* 0x100fe40000010885 */
[--C-:B------:R-:W-:Y:S02]  /*3d00*/  FFMA.FTZ R162, R162, c[0x0][0x2d0], -R133.reuse ;  /* 0x0000b400a2a27a23 */ /* 0x100fe40000010885 */
[--C-:B------:R-:W-:Y:S02]  /*3d10*/  FFMA.FTZ R164, R164, c[0x0][0x2d0], -R133.reuse ;  /* 0x0000b400a4a47a23 */ /* 0x100fe40000010885 */
[----:B------:R-:W-:Y:S01]  /*3d20*/  FFMA.FTZ R163, R163, c[0x0][0x2d0], -R133 ;  /* 0x0000b400a3a37a23 */ /* 0x000fe20000010885 */
[----:B---3--:R-:W-:Y:S01]  /*3d30*/  F2FP.BF16.PACK_AB R115, R53, R59 ;  /* 0x0000003b3573723e */ /* 0x008fe200000010ff */
[----:B------:R-:W3:Y:S01]  /*3d40*/  MUFU.EX2 R51, R51 ;  /* 0x0000003300337308 */ /* 0x000ee20000000800 */
[----:B------:R-:W-:-:S02]  /*3d50*/  FFMA.FTZ R166, R166, c[0x0][0x2d0], -R63 ;  /* 0x0000b400a6a67a23 */ /* 0x000fc4000001083f */
[--C-:B------:R-:W-:Y:S02]  /*3d60*/  FFMA.FTZ R167, R167, c[0x0][0x2d0], -R63.reuse ;  /* 0x0000b400a7a77a23 */ /* 0x100fe4000001083f */
[--C-:B------:R-:W-:Y:S01]  /*3d70*/  FFMA.FTZ R181, R181, c[0x0][0x2d0], -R63.reuse ;  /* 0x0000b400b5b57a23 */ /* 0x100fe2000001083f */
[C---:B------:R-:W-:Y:S01]  /*3d80*/  HMMA.16816.F32.BF16 R84, R112.reuse, R88, RZ ;  /* 0x000000587054723c */ /* 0x040fe200000418ff */
[----:B------:R-:W-:Y:S01]  /*3d90*/  FFMA.FTZ R182, R182, c[0x0][0x2d0], -R63 ;  /* 0x0000b400b6b67a23 */ /* 0x000fe2000001083f */
[----:B------:R-:W-:Y:S01]  /*3da0*/  MUFU.EX2 R50, R50 ;  /* 0x0000003200327308 */ /* 0x000fe20000000800 */
[--C-:B------:R-:W-:Y:S02]  /*3db0*/  FFMA.FTZ R192, R192, c[0x0][0x2d0], -R133.reuse ;  /* 0x0000b400c0c07a23 */ /* 0x100fe40000010885 */
[--C-:B------:R-:W-:Y:S02]  /*3dc0*/  FFMA.FTZ R191, R191, c[0x0][0x2d0], -R133.reuse ;  /* 0x0000b400bfbf7a23 */ /* 0x100fe40000010885 */
[--C-:B------:R-:W-:Y:S01]  /*3dd0*/  FFMA.FTZ R190, R190, c[0x0][0x2d0], -R133.reuse ;  /* 0x0000b400bebe7a23 */ /* 0x100fe20000010885 */
[----:B------:R-:W-:Y:S01]  /*3de0*/  HMMA.16816.F32.BF16 R88, R112, R90, RZ ;  /* 0x0000005a7058723c */ /* 0x000fe200000418ff */
[----:B------:R-:W-:Y:S01]  /*3df0*/  FFMA.FTZ R189, R189, c[0x0][0x2d0], -R133 ;  /* 0x0000b400bdbd7a23 */ /* 0x000fe20000010885 */
[----:B------:R-:W-:Y:S01]  /*3e00*/  MUFU.EX2 R47, R47 ;  /* 0x0000002f002f7308 */ /* 0x000fe20000000800 */
        /* <DEDUP_REMOVED lines=11> */
[----:B------:R-:W5:Y:S01]  /*3ec0*/  MUFU.EX2 R49, R49 ;  /* 0x0000003100317308 */ /* 0x000f620000000800 */
        /* <DEDUP_REMOVED lines=9> */
[----:B------:R-:W-:Y:S01]  /*3f60*/  HMMA.16816.F32.BF16 R68, R112, R72, RZ ;  /* 0x000000487044723c */ /* 0x000fe200000418ff */
[----:B------:R-:W-:Y:S01]  /*3f70*/  FADD.FTZ R59, R59, R60 ;  /* 0x0000003c3b3b7221 */ /* 0x000fe20000010000 */
[----:B------:R-:W1:Y:S01]  /*3f80*/  MUFU.EX2 R45, R45 ;  /* 0x0000002d002d7308 */ /* 0x000e620000000800 */
[----:B------:R-:W-:-:S02]  /*3f90*/  FFMA.FTZ R249, R67, c[0x0][0x2d0], -R133 ;  /* 0x0000b40043f97a23 */ /* 0x000fc40000010885 */
[----:B------:R-:W-:Y:S02]  /*3fa0*/  FFMA.FTZ R248, R62, c[0x0][0x2d0], -R63 ;  /* 0x0000b4003ef87a23 */ /* 0x000fe4000001083f */
[----:B------:R-:W-:Y:S01]  /*3fb0*/  FADD.FTZ R56, R52, R56 ;  /* 0x0000003834387221 */ /* 0x000fe20000010000 */
[C---:B------:R-:W-:Y:S01]  /*3fc0*/  HMMA.16816.F32.BF16 R76, R112.reuse, R80, RZ ;  /* 0x00000050704c723c */ /* 0x040fe200000418ff */
[----:B------:R-:W-:Y:S01]  /*3fd0*/  FADD.FTZ R59, R53, R59 ;  /* 0x0000003b353b7221 */ /* 0x000fe20000010000 */
        /* <DEDUP_REMOVED lines=15> */
[C---:B-1----:R-:W-:Y:S02]  /*40d0*/  HMMA.16816.F32.BF16 R116, R112.reuse, R4, RZ ;  /* 0x000000047074723c */ /* 0x042fe400000418ff */
[----:B------:R-:W-:Y:S05]  /*40e0*/  MUFU.EX2 R145, R145 ;  /* 0x0000009100917308 */ /* 0x000fea0000000800 */
[----:B---3--:R-:W-:Y:S01]  /*40f0*/  F2FP.BF16.PACK_AB R4, R51, R55 ;  /* 0x000000373304723e */ /* 0x008fe200000010ff */
[----:B------:R-:W-:Y:S01]  /*4100*/  HMMA.16816.F32.BF16 R112, R112, R6, RZ ;  /* 0x000000067070723c */ /* 0x000fe200000418ff */
[----:B-----5:R-:W-:Y:S01]  /*4110*/  F2FP.BF16.PACK_AB R5, R49, R54 ;  /* 0x000000363105723e */ /* 0x020fe200000010ff */
[----:B------:R-:W1:Y:S01]  /*4120*/  MUFU.EX2 R146, R146 ;  /* 0x0000009200927308 */ /* 0x000e620000000800 */
[----:B------:R-:W-:-:S02]  /*4130*/  FADD.FTZ R55, R55, R56 ;  /* 0x0000003837377221 */ /* 0x000fc40000010000 */
[----:B------:R-:W-:Y:S02]  /*4140*/  FADD.FTZ R54, R54, R59 ;  /* 0x0000003b36367221 */ /* 0x000fe40000010000 */
[----:B------:R-:W-:Y:S01]  /*4150*/  F2FP.BF16.PACK_AB R6, R47, R50 ;  /* 0x000000322f06723e */ /* 0x000fe200000010ff */
[----:B------:R-:W-:Y:S01]  /*4160*/  FADD.FTZ R55, R51, R55 ;  /* 0x0000003733377221 */ /* 0x000fe20000010000 */
[----:B------:R-:W-:Y:S01]  /*4170*/  F2FP.BF16.PACK_AB R7, R45, R48 ;  /* 0x000000302d07723e */ /* 0x000fe200000010ff */
[----:B------:R-:W-:Y:S01]  /*4180*/  MUFU.EX2 R148, R148 ;  /* 0x0000009400947308 */ /* 0x000fe20000000800 */
[----:B------:R-:W-:Y:S02]  /*4190*/  FADD.FTZ R54, R49, R54 ;  /* 0x0000003631367221 */ /* 0x000fe40000010000 */
[----:B------:R-:W-:Y:S02]  /*41a0*/  FADD.FTZ R50, R50, R55 ;  /* 0x0000003732327221 */ /* 0x000fe40000010000 */
[----:B------:R-:W-:Y:S01]  /*41b0*/  FADD.FTZ R48, R48, R54 ;  /* 0x0000003630307221 */ /* 0x000fe20000010000 */
[----:B----4-:R-:W-:Y:S01]  /*41c0*/  HMMA.16816.F32.BF16 R84, R4, R12, R84 ;  /* 0x0000000c0454723c */ /* 0x010fe20000041854 */
[----:B------:R-:W-:Y:S01]  /*41d0*/  FADD.FTZ R50, R47, R50 ;  /* 0x000000322f327221 */ /* 0x000fe20000010000 */
[----:B------:R-:W3:Y:S01]  /*41e0*/  MUFU.EX2 R147, R147 ;  /* 0x0000009300937308 */ /* 0x000ee20000000800 */
[----:B------:R-:W-:-:S05]  /*41f0*/  FADD.FTZ R48, R45, R48 ;  /* 0x000000302d307221 */ /* 0x000fca0000010000 */
[C---:B------:R-:W-:Y:S01]  /*4200*/  HMMA.16816.F32.BF16 R88, R4.reuse, R14, R88 ;  /* 0x0000000e0458723c */ /* 0x040fe20000041858 */
[----:B------:R-:W4:Y:S01]  /*4210*/  LDSM.16.MT88.4 R12, [R232+0x4900] ;  /* 0x00490000e80c783b */ /* 0x000f220000004200 */
[----:B------:R-:W-:Y:S06]  /*4220*/  MUFU.EX2 R151, R151 ;  /* 0x0000009700977308 */ /* 0x000fec0000000800 */
[C---:B--2---:R-:W-:Y:S02]  /*4230*/  HMMA.16816.F32.BF16 R92, R4.reuse, R8, R92 ;  /* 0x00000008045c723c */ /* 0x044fe4000004185c */
[----:B------:R-:W2:Y:S06]  /*4240*/  MUFU.EX2 R152, R152 ;  /* 0x0000009800987308 */ /* 0x000eac0000000800 */
[C---:B------:R-:W-:Y:S01]  /*4250*/  HMMA.16816.F32.BF16 R96, R4.reuse, R10, R96 ;  /* 0x0000000a0460723c */ /* 0x040fe20000041860 */
[----:B------:R-:W5:Y:S01]  /*4260*/  LDSM.16.MT88.4 R8, [R232+0x1100] ;  /* 0x00110000e808783b */ /* 0x000f620000004200 */
        /* <DEDUP_REMOVED lines=26> */
[C---:B----4-:R-:W-:Y:S02]  /*4410*/  HMMA.16816.F32.BF16 R116, R4.reuse, R12, R116 ;  /* 0x0000000c0474723c */ /* 0x050fe40000041874 */
[----:B------:R-:W4:Y:S06]  /*4420*/  MUFU.EX2 R191, R191 ;  /* 0x000000bf00bf7308 */ /* 0x000f2c0000000800 */
[----:B------:R-:W-:Y:S01]  /*4430*/  HMMA.16816.F32.BF16 R112, R4, R14, R112 ;  /* 0x0000000e0470723c */ /* 0x000fe20000041870 */
[----:B------:R-:W2:Y:S01]  /*4440*/  LDSM.16.MT88.4 R12, [R236+0x5100] ;  /* 0x00510000ec0c783b */ /* 0x000ea20000004200 */
[----:B------:R-:W-:Y:S05]  /*4450*/  MUFU.EX2 R190, R190 ;  /* 0x000000be00be7308 */ /* 0x000fea0000000800 */
[----:B------:R-:W-:Y:S01]  /*4460*/  F2FP.BF16.PACK_AB R4, R43, R46 ;  /* 0x0000002e2b04723e */ /* 0x000fe200000010ff */
[----:B------:R-:W-:Y:S01]  /*4470*/  FADD.FTZ R46, R46, R50 ;  /* 0x000000322e2e7221 */ /* 0x000fe20000010000 */
[----:B------:R-:W-:Y:S01]  /*4480*/  F2FP.BF16.PACK_AB R6, R2, R42 ;  /* 0x0000002a0206723e */ /* 0x000fe200000010ff */
[----:B------:R-:W1:Y:S01]  /*4490*/  MUFU.EX2 R189, R189 ;  /* 0x000000bd00bd7308 */ /* 0x000e620000000800 */
[----:B------:R-:W-:Y:S01]  /*44a0*/  F2FP.BF16.PACK_AB R5, R41, R44 ;  /* 0x0000002c2905723e */ /* 0x000fe200000010ff */
[----:B------:R-:W-:Y:S01]  /*44b0*/  FADD.FTZ R44, R44, R48 ;  /* 0x000000302c2c7221 */ /* 0x000fe20000010000 */
[----:B------:R-:W-:Y:S01]  /*44c0*/  F2FP.BF16.PACK_AB R7, R0, R40 ;  /* 0x000000280007723e */ /* 0x000fe200000010ff */
[----:B------:R-:W-:-:S02]  /*44d0*/  FADD.FTZ R46, R43, R46 ;  /* 0x0000002e2b2e7221 */ /* 0x000fc40000010000 */
[----:B------:R-:W-:Y:S02]  /*44e0*/  FADD.FTZ R44, R41, R44 ;  /* 0x0000002c292c7221 */ /* 0x000fe40000010000 */
[----:B------:R-:W-:Y:S01]  /*44f0*/  MUFU.EX2 R188, R188 ;  /* 0x000000bc00bc7308 */ /* 0x000fe20000000800 */
[----:B------:R-:W-:Y:S01]  /*4500*/  FADD.FTZ R42, R42, R46 ;  /* 0x0000002e2a2a7221 */ /* 0x000fe20000010000 */
[C---:B-----5:R-:W-:Y:S01]  /*4510*/  HMMA.16816.F32.BF16 R84, R4.reuse, R8, R84 ;  /* 0x000000080454723c */ /* 0x060fe20000041854 */
[----:B------:R-:W-:Y:S02]  /*4520*/  FADD.FTZ R40, R40, R44 ;  /* 0x0000002c28287221 */ /* 0x000fe40000010000 */
[----:B------:R-:W-:Y:S02]  /*4530*/  FADD.FTZ R42, R2, R42 ;  /* 0x0000002a022a7221 */ /* 0x000fe40000010000 */
[----:B------:R-:W-:Y:S01]  /*4540*/  FADD.FTZ R40, R0, R40 ;  /* 0x0000002800287221 */ /* 0x000fe20000010000 */
[----:B------:R-:W5:Y:S02]  /*4550*/  MUFU.EX2 R183, R183 ;  /* 0x000000b700b77308 */ /* 0x000f640000000800 */
[C---:B------:R-:W-:Y:S01]  /*4560*/  HMMA.16816.F32.BF16 R88, R4.reuse, R10, R88 ;  /* 0x0000000a0458723c */ /* 0x040fe20000041858 */
[----:B------:R-:W3:Y:S05]  /*4570*/  LDSM.16.MT88.4 R8, [R232+0x5100] ;  /* 0x00510000e808783b */ /* 0x000eea0000004200 */
[----:B------:R-:W-:Y:S02]  /*4580*/  MUFU.EX2 R180, R180 ;  /* 0x000000b400b47308 */ /* 0x000fe40000000800 */
[C---:B-1----:R-:W-:Y:S06]  /*4590*/  HMMA.16816.F32.BF16 R76, R4.reuse, R16, R76 ;  /* 0x00000010044c723c */ /* 0x042fec000004184c */
[----:B------:R-:W1:Y:S02]  /*45a0*/  MUFU.EX2 R165, R165 ;  /* 0x000000a500a57308 */ /* 0x000e640000000800 */
[C---:B------:R-:W-:Y:S01]  /*45b0*/  HMMA.16816.F32.BF16 R80, R4.reuse, R18, R80 ;  /* 0x000000120450723c */ /* 0x040fe20000041850 */
[----:B------:R-:W1:Y:S05]  /*45c0*/  LDSM.16.MT88.4 R16, [R233+0x1900] ;  /* 0x00190000e910783b */ /* 0x000e6a0000004200 */
[----:B------:R-:W-:Y:S02]  /*45d0*/  MUFU.EX2 R160, R160 ;  /* 0x000000a000a07308 */ /* 0x000fe40000000800 */
[C---:B--2---:R-:W-:Y:S06]  /*45e0*/  HMMA.16816.F32.BF16 R92, R4.reuse, R12, R92 ;  /* 0x0000000c045c723c */ /* 0x044fec000004185c */
[----:B------:R-:W2:Y:S02]  /*45f0*/  MUFU.EX2 R159, R159 ;  /* 0x0000009f009f7308 */ /* 0x000ea40000000800 */
[C---:B------:R-:W-:Y:S01]  /*4600*/  HMMA.16816.F32.BF16 R96, R4.reuse, R14, R96 ;  /* 0x0000000e0460723c */ /* 0x040fe20000041860 */
[----:B------:R-:W1:Y:S05]  /*4610*/  LDSM.16.MT88.4 R12, [R232+0x1900] ;  /* 0x00190000e80c783b */ /* 0x000e6a0000004200 */
[----:B------:R-:W-:Y:S02]  /*4620*/  MUFU.EX2 R158, R158 ;  /* 0x0000009e009e7308 */ /* 0x000fe40000000800 */
[C---:B------:R-:W-:Y:S06]  /*4630*/  HMMA.16816.F32.BF16 R128, R4.reuse, R24, R128 ;  /* 0x000000180480723c */ /* 0x040fec0000041880 */
[----:B------:R-:W1:Y:S02]  /*4640*/  MUFU.EX2 R157, R157 ;  /* 0x0000009d009d7308 */ /* 0x000e640000000800 */
[C---:B---3--:R-:W-:Y:S06]  /*4650*/  HMMA.16816.F32.BF16 R116, R4.reuse, R8, R116 ;  /* 0x000000080474723c */ /* 0x048fec0000041874 */
[----:B------:R-:W-:Y:S02]  /*4660*/  MUFU.EX2 R156, R156 ;  /* 0x0000009c009c7308 */ /* 0x000fe40000000800 */
[C---:B------:R-:W-:Y:S01]  /*4670*/  HMMA.16816.F32.BF16 R112, R4.reuse, R10, R112 ;  /* 0x0000000a0470723c */ /* 0x040fe20000041870 */
[----:B------:R-:W3:Y:S05]  /*4680*/  LDSM.16.MT88.4 R8, [R236+0x5900] ;  /* 0x00590000ec08783b */ /* 0x000eea0000004200 */
        /* <DEDUP_REMOVED lines=30> */
[C---:B------:R-:W-:Y:S08]  /*4870*/  HMMA.16816.F32.BF16 R84, R4.reuse, R12, R84 ;  /* 0x0000000c0454723c */ /* 0x040ff00000041854 */
        /* <DEDUP_REMOVED lines=8> */
[C---:B------:R-:W-:Y:S08]  /*4900*/  HMMA.16816.F32.BF16 R68, R4.reuse, R20, R68 ;  /* 0x000000140444723c */ /* 0x040ff00000041844 */
        /* <DEDUP_REMOVED lines=10> */
[----:B------:R-:W1:Y:S06]  /*49b0*/  LDSM.16.MT88.4 R12, [R236+0x6100] ;  /* 0x00610000ec0c783b */ /* 0x000e6c0000004200 */
[----:B------:R-:W-:Y:S01]  /*49c0*/  F2FP.BF16.PACK_AB R4, R162, R161 ;  /* 0x000000a1a204723e */ /* 0x000fe200000010ff */
[----:B------:R-:W-:Y:S01]  /*49d0*/  FADD.FTZ R161, R161, R148 ;  /* 0x00000094a1a17221 */ /* 0x000fe20000010000 */
[----:B------:R-:W-:-:S02]  /*49e0*/  F2FP.BF16.PACK_AB R6, R163, R164 ;  /* 0x000000a4a306723e */ /* 0x000fc400000010ff */
[C---:B------:R-:W-:Y:S01]  /*49f0*/  F2FP.BF16.PACK_AB R5, R167.reuse, R166 ;  /* 0x000000a6a705723e */ /* 0x040fe200000010ff */
        /* <DEDUP_REMOVED lines=30> */
[----:B------:R-:W-:Y:S01]  /*4be0*/  HMMA.16816.F32.BF16 R112, R4, R18, R112 ;  /* 0x000000120470723c */ /* 0x000fe20000041870 */
[----:B------:R-:W1:Y:S06]  /*4bf0*/  LDSM.16.MT88.4 R16, [R236+0x6900] ;  /* 0x00690000ec10783b */ /* 0x000e6c0000004200 */
[----:B----4-:R-:W-:Y:S01]  /*4c00*/  F2FP.BF16.PACK_AB R4, R191, R192 ;  /* 0x000000c0bf04723e */ /* 0x010fe200000010ff */
[----:B------:R-:W-:Y:S01]  /*4c10*/  FADD.FTZ R192, R192, R164 ;  /* 0x000000a4c0c07221 */ /* 0x000fe20000010000 */
[----:B------:R-:W-:-:S02]  /*4c20*/  F2FP.BF16.PACK_AB R6, R189, R190 ;  /* 0x000000bebd06723e */ /* 0x000fc400000010ff */
[----:B-----5:R-:W-:Y:S01]  /*4c30*/  F2FP.BF16.PACK_AB R5, R183, R188 ;  /* 0x000000bcb705723e */ /* 0x020fe200000010ff */
[----:B------:R-:W-:Y:S01]  /*4c40*/  FADD.FTZ R188, R188, R181 ;  /* 0x000000b5bcbc7221 */ /* 0x000fe20000010000 */
[----:B------:R-:W-:Y:S01]  /*4c50*/  F2FP.BF16.PACK_AB R7, R165, R180 ;  /* 0x000000b4a507723e */ /* 0x000fe200000010ff */
[----:B------:R-:W-:Y:S02]  /*4c60*/  FADD.FTZ R192, R191, R192 ;  /* 0x000000c0bfc07221 */ /* 0x000fe40000010000 */
[----:B------:R-:W-:Y:S02]  /*4c70*/  FADD.FTZ R188, R183, R188 ;  /* 0x000000bcb7bc7221 */ /* 0x000fe40000010000 */
[----:B------:R-:W-:Y:S02]  /*4c80*/  FADD.FTZ R190, R190, R192 ;  /* 0x000000c0bebe7221 */ /* 0x000fe40000010000 */
[----:B------:R-:W-:Y:S01]  /*4c90*/  HMMA.16816.F32.BF16 R68, R4, R12, R68 ;  /* 0x0000000c0444723c */ /* 0x000fe20000041844 */
[----:B------:R-:W-:-:S02]  /*4ca0*/  FADD.FTZ R180, R180, R188 ;  /* 0x000000bcb4b47221 */ /* 0x000fc40000010000 */
[----:B------:R-:W-:Y:S02]  /*4cb0*/  FADD.FTZ R190, R189, R190 ;  /* 0x000000bebdbe7221 */ /* 0x000fe40000010000 */
[----:B------:R-:W-:-:S03]  /*4cc0*/  FADD.FTZ R180, R165, R180 ;  /* 0x000000b4a5b47221 */ /* 0x000fc60000010000 */
[C---:B------:R-:W-:Y:S01]  /*4cd0*/  HMMA.16816.F32.BF16 R72, R4.reuse, R14, R72 ;  /* 0x0000000e0448723c */ /* 0x040fe20000041848 */
[----:B------:R-:W4:Y:S07]  /*4ce0*/  LDSM.16.MT88.4 R12, [R234+0x6900] ;  /* 0x00690000ea0c783b */ /* 0x000f2e0000004200 */
[C---:B---3--:R-:W-:Y:S08]  /*4cf0*/  HMMA.16816.F32.BF16 R84, R4.reuse, R8, R84 ;  /* 0x000000080454723c */ /* 0x048ff00000041854 */
[C---:B------:R-:W-:Y:S01]  /*4d00*/  HMMA.16816.F32.BF16 R88, R4.reuse, R10, R88 ;  /* 0x0000000a0458723c */ /* 0x040fe20000041858 */
[----:B------:R-:W3:Y:S07]  /*4d10*/  LDSM.16.MT88.4 R8, [R232+0x6900] ;  /* 0x00690000e808783b */ /* 0x000eee0000004200 */
[C---:B--2---:R-:W-:Y:S08]  /*4d20*/  HMMA.16816.F32.BF16 R76, R4.reuse, R20, R76 ;  /* 0x00000014044c723c */ /* 0x044ff0000004184c */
[C---:B------:R-:W-:Y:S01]  /*4d30*/  HMMA.16816.F32.BF16 R80, R4.reuse, R22, R80 ;  /* 0x000000160450723c */ /* 0x040fe20000041850 */
[----:B------:R-:W-:Y:S07]  /*4d40*/  LDSM.16.MT88.4 R20, [R232+0x3100] ;  /* 0x00310000e814783b */ /* 0x000fee0000004200 */
[C---:B-1----:R-:W-:Y:S08]  /*4d50*/  HMMA.16816.F32.BF16 R92, R4.reuse, R16, R92 ;  /* 0x00000010045c723c */ /* 0x042ff0000004185c */
[C---:B------:R-:W-:Y:S01]  /*4d60*/  HMMA.16816.F32.BF16 R96, R4.reuse, R18, R96 ;  /* 0x000000120460723c */ /* 0x040fe20000041860 */
[----:B------:R-:W1:Y:S07]  /*4d70*/  LDSM.16.MT88.4 R16, [R233+0x3100] ;  /* 0x00310000e910783b */ /* 0x000e6e0000004200 */
[C---:B----4-:R-:W-:Y:S08]  /*4d80*/  HMMA.16816.F32.BF16 R120, R4.reuse, R12, R120 ;  /* 0x0000000c0478723c */ /* 0x050ff00000041878 */
[C---:B------:R-:W-:Y:S01]  /*4d90*/  HMMA.16816.F32.BF16 R100, R4.reuse, R14, R100 ;  /* 0x0000000e0464723c */ /* 0x040fe20000041864 */
[----:B------:R-:W2:Y:S07]  /*4da0*/  LDSM.16.MT88.4 R12, [R236+0x7100] ;  /* 0x00710000ec0c783b */ /* 0x000eae0000004200 */
[C---:B---3--:R-:W-:Y:S08]  /*4db0*/  HMMA.16816.F32.BF16 R116, R4.reuse, R8, R116 ;  /* 0x000000080474723c */ /* 0x048ff00000041874 */
[C---:B------:R-:W-:Y:S01]  /*4dc0*/  HMMA.16816.F32.BF16 R112, R4.reuse, R10, R112 ;  /* 0x0000000a0470723c */ /* 0x040fe20000041870 */
[----:B------:R-:W3:Y:S07]  /*4dd0*/  LDSM.16.MT88.4 R8, [R234+0x7100] ;  /* 0x00710000ea08783b */ /* 0x000eee0000004200 */
        /* <DEDUP_REMOVED lines=23> */
[----:B------:R-:W4:Y:S07]  /*4f50*/  LDSM.16.MT88.4 R20, [R232+0x7100] ;  /* 0x00710000e814783b */ /* 0x000f2e0000004200 */
[C---:B--2---:R-:W-:Y:S08]  /*4f60*/  HMMA.16816.F32.BF16 R92, R4.reuse, R12, R92 ;  /* 0x0000000c045c723c */ /* 0x044ff0000004185c */
[C---:B------:R-:W-:Y:S01]  /*4f70*/  HMMA.16816.F32.BF16 R96, R4.reuse, R14, R96 ;  /* 0x0000000e0460723c */ /* 0x040fe20000041860 */
[----:B------:R-:W2:Y:S07]  /*4f80*/  LDSM.16.MT88.4 R12, [R236+0x3900] ;  /* 0x00390000ec0c783b */ /* 0x000eae0000004200 */
[C---:B---3--:R-:W-:Y:S08]  /*4f90*/  HMMA.16816.F32.BF16 R120, R4.reuse, R8, R120 ;  /* 0x000000080478723c */ /* 0x048ff00000041878 */
[C---:B------:R-:W-:Y:S01]  /*4fa0*/  HMMA.16816.F32.BF16 R100, R4.reuse, R10, R100 ;  /* 0x0000000a0464723c */ /* 0x040fe20000041864 */
[----:B------:R-:W3:Y:S07]  /*4fb0*/  LDSM.16.MT88.4 R8, [R234+0x3900] ;  /* 0x00390000ea08783b */ /* 0x000eee0000004200 */
        /* <DEDUP_REMOVED lines=12> */
[----:B------:R-:W2:Y:S03]  /*5080*/  MUFU.EX2 R25, R25 ;  /* 0x0000001900197308 */ /* 0x000ea60000000800 */
[C---:B-1----:R-:W-:Y:S05]  /*5090*/  HMMA.16816.F32.BF16 R104, R4.reuse, R16, R104 ;  /* 0x000000100468723c */ /* 0x042fea0000041868 */
[----:B------:R-:W1:Y:S01]  /*50a0*/  MUFU.EX2 R26, R26 ;  /* 0x0000001a001a7308 */ /* 0x000e620000000800 */
[----:B-----5:R-:W-:Y:S02]  /*50b0*/  FADD.FTZ R158, R24, R158 ;  /* 0x0000009e189e7221 */ /* 0x020fe40000010000 */
[----:B------:R-:W-:Y:S01]  /*50c0*/  HMMA.16816.F32.BF16 R108, R4, R18, R108 ;  /* 0x00000012046c723c */ /* 0x000fe2000004186c */
[----:B------:R-:W5:Y:S04]  /*50d0*/  LDSM.16.MT88.4 R16, [R233+0x3900] ;  /* 0x00390000e910783b */ /* 0x000f680000004200 */
[----:B------:R-:W3:Y:S01]  /*50e0*/  MUFU.EX2 R27, R27 ;  /* 0x0000001b001b7308 */ /* 0x000ee20000000800 */
[----:B--2---:R-:W-:-:S02]  /*50f0*/  FADD.FTZ R158, R25, R158 ;  /* 0x0000009e199e7221 */ /* 0x004fc40000010000 */
[C---:B----4-:R-:W-:Y:S05]  /*5100*/  HMMA.16816.F32.BF16 R116, R4.reuse, R20, R116 ;  /* 0x000000140474723c */ /* 0x050fea0000041874 */
[----:B------:R-:W2:Y:S01]  /*5110*/  MUFU.EX2 R29, R29 ;  /* 0x0000001d001d7308 */ /* 0x000ea20000000800 */
[----:B-1----:R-:W-:Y:S02]  /*5120*/  FADD.FTZ R158, R26, R158 ;  /* 0x0000009e1a9e7221 */ /* 0x002fe40000010000 */
[----:B------:R-:W-:Y:S01]  /*5130*/  HMMA.16816.F32.BF16 R112, R4, R22, R112 ;  /* 0x000000160470723c */ /* 0x000fe20000041870 */
[----:B---3--:R-:W-:-:S06]  /*5140*/  FADD.FTZ R150, R27, R150 ;  /* 0x000000961b967221 */ /* 0x008fcc0000010000 */
[----:B------:R-:W-:Y:S02]  /*5150*/  F2FP.BF16.PACK_AB R4, R25, R24 ;  /* 0x000000181904723e */ /* 0x000fe400000010ff */
[C---:B------:R-:W-:Y:S01]  /*5160*/  F2FP.BF16.PACK_AB R6, R249.reuse, R26 ;  /* 0x0000001af906723e */ /* 0x040fe200000010ff */
[C---:B------:R-:W-:Y:S01]  /*5170*/  FADD.FTZ R150, R28.reuse, R150 ;  /* 0x000000961c967221 */ /* 0x040fe20000010000 */
[----:B------:R-:W-:Y:S01]  /*5180*/  F2FP.BF16.PACK_AB R5, R28, R27 ;  /* 0x0000001b1c05723e */ /* 0x000fe200000010ff */
[----:B------:R-:W-:Y:S01]  /*5190*/  FADD.FTZ R249, R249, R158 ;  /* 0x0000009ef9f97221 */ /* 0x000fe20000010000 */
[----:B--2---:R-:W-:Y:S01]  /*51a0*/  F2FP.BF16.PACK_AB R7, R248, R29 ;  /* 0x0000001df807723e */ /* 0x004fe200000010ff */
        /* <DEDUP_REMOVED lines=31> */
.L_x_1792:
        /* <DEDUP_REMOVED lines=60> */
.L_x_1790:
[----:B------:R-:W-:Y:S04]  /*5760*/  DEPBAR.LE SB0, 0x0 ;  /* 0x000080000000791a */ /* 0x000fe80000000000 */
[----:B------:R-:W-:Y:S01]  /*5770*/  BAR.SYNC.DEFER_BLOCKING 0x0 ;  /* 0x0000000000007b1d */ /* 0x000fe20000010000 */
[C---:B------:R-:W-:Y:S01]  /*5780*/  IMAD.WIDE.U32 R144, R240.reuse, c[0x0][0x208], RZ ;  /* 0x00008200f0907a25 */ /* 0x040fe200078e00ff */
[----:B------:R-:W-:Y:S01]  /*5790*/  SHF.R.S32.HI R3, RZ, 0x1f, R240 ;  /* 0x0000001fff037819 */ /* 0x000fe200000114f0 */
[----:B------:R-:W-:Y:S04]  /*57a0*/  UISETP.GT.AND UP0, UPT, UR6, UR8, UPT ;  /* 0x000000080600728c */ /* 0x000fe8000bf04270 */
[----:B------:R-:W-:Y:S04]  /*57b0*/  IMAD R3, R3, c[0x0][0x208], RZ ;  /* 0x0000820003037a24 */ /* 0x000fe800078e02ff */
[----:B------:R-:W-:Y:S04]  /*57c0*/  IMAD R3, R240, c[0x0][0x20c], R3 ;  /* 0x00008300f0037a24 */ /* 0x000fe800078e0203 */
[----:B------:R-:W-:Y:S01]  /*57d0*/  IMAD.IADD R145, R145, 0x1, R3 ;  /* 0x0000000191917824 */ /* 0x000fe200078e0203 */
[----:B------:R-:W-:Y:S03]  /*57e0*/  SHF.R.S32.HI R3, RZ, 0x1f, R239 ;  /* 0x0000001fff037819 */ /* 0x000fe600000114ef */
[----:B------:R-:W-:Y:S04]  /*57f0*/  IMAD.WIDE.U32 R144, R239, c[0x0][0x218], R144 ;  /* 0x00008600ef907a25 */ /* 0x000fe800078e0090 */
[----:B------:R-:W-:Y:S01]  /*5800*/  IMAD R3, R3, c[0x0][0x218], RZ ;  /* 0x0000860003037a24 */ /* 0x000fe200078e02ff */
[----:B------:R-:W1:Y:S01]  /*5810*/  LDSM.16.M88.4 R8, [R238+0x8100] ;  /* 0x00810000ee08783b */ /* 0x000e620000000200 */
[----:B------:R-:W-:Y:S02]  /*5820*/  IADD3 R164, P1, R144, UR22, RZ ;  /* 0x0000001690a47c10 */ /* 0x000fe4000ff3e0ff */
[----:B------:R-:W-:Y:S02]  /*5830*/  IMAD R3, R239, c[0x0][0x21c], R3 ;  /* 0x00008700ef037a24 */ /* 0x000fe400078e0203 */
[----:B------:R-:W2:Y:S03]  /*5840*/  LDSM.16.M88.4 R16, [R238+0x8900] ;  /* 0x00890000ee10783b */ /* 0x000ea60000000200 */
[----:B------:R-:W-:Y:S02]  /*5850*/  IADD3.X R3, R145, UR4, R3, P1, !PT ;  /* 0x0000000491037c10 */ /* 0x000fe40008ffe403 */
[----:B------:R-:W3:Y:S01]  /*5860*/  LDSM.16.M88.4 R24, [R238+0x9100] ;  /* 0x00910000ee18783b */ /* 0x000ee20000000200 */
[C---:B------:R-:W-:Y:S04]  /*5870*/  LEA R160, P1, R164.reuse, c[0x0][0x1f8], 0x1 ;  /* 0x00007e00a4a07a11 */ /* 0x040fe800078208ff */
[----:B------:R-:W4:Y:S01]  /*5880*/  LDSM.16.M88.4 R32, [R238+0x9900] ;  /* 0x00990000ee20783b */ /* 0x000f220000000200 */
[----:B------:R-:W-:Y:S04]  /*5890*/  LEA.HI.X R164, R164, c[0x0][0x1fc], R3, 0x1, P1 ;  /* 0x00007f00a4a47a11 */ /* 0x000fe800008f0c03 */
[----:B------:R-:W-:Y:S05]  /*58a0*/  LDSM.16.M88.4 R40, [R238+0xa100] ;  /* 0x00a10000ee28783b */ /* 0x000fea0000000200 */
[----:B------:R-:W-:Y:S05]  /*58b0*/  LDSM.16.M88.4 R48, [R238+0xa900] ;  /* 0x00a90000ee30783b */ /* 0x000fea0000000200 */
[----:B------:R-:W-:Y:S05]  /*58c0*/  LDSM.16.M88.4 R56, [R238+0xb100] ;  /* 0x00b10000ee38783b */ /* 0x000fea0000000200 */
[----:B------:R-:W-:Y:S01]  /*58d0*/  LDSM.16.M88.4 R64, [R238+0xb900] ;  /* 0x00b90000ee40783b */ /* 0x000fe20000000200 */
[C---:B-1----:R-:W-:Y:S04]  /*58e0*/  HMMA.16816.F32.BF16 R4, R136.reuse, R8, RZ ;  /* 0x000000088804723c */ /* 0x042fe800000418ff */
[----:B------:R-:W-:Y:S05]  /*58f0*/  LDSM.16.M88.4 R132, [R237] ;  /* 0x00000000ed84783b */ /* 0x000fea0000000200 */
[----:B------:R-:W-:Y:S01]  /*5900*/  LDSM.16.M88.4 R144, [R231] ;  /* 0x00000000e790783b */ /* 0x000fe20000000200 */
[C---:B------:R-:W-:Y:S04]  /*5910*/  HMMA.16816.F32.BF16 R8, R136.reuse, R10, RZ ;  /* 0x0000000a8808723c */ /* 0x040fe800000418ff */
[----:B------:R-:W-:Y:S04]  /*5920*/  LDSM.16.M88.4 R148, [R229] ;  /* 0x00000000e594783b */ /* 0x000fe80000000200 */
[C---:B--2---:R-:W-:Y:S01]  /*5930*/  HMMA.16816.F32.BF16 R12, R136.reuse, R16, RZ ;  /* 0x00000010880c723c */ /* 0x044fe200000418ff */
[----:B------:R-:W-:Y:S05]  /*5940*/  LDSM.16.M88.4 R152, [R228] ;  /* 0x00000000e498783b */ /* 0x000fea0000000200 */
[----:B------:R-:W-:Y:S02]  /*5950*/  LDSM.16.M88.4 R156, [R227] ;  /* 0x00000000e39c783b */ /* 0x000fe40000000200 */
[C---:B------:R-:W-:Y:S03]  /*5960*/  HMMA.16816.F32.BF16 R16, R136.reuse, R18, RZ ;  /* 0x000000128810723c */ /* 0x040fe600000418ff */
[----:B------:R-:W1:Y:S05]  /*5970*/  SHFL.IDX PT, R165, R160, RZ, 0x181f ;  /* 0x00181fffa0a57589 */ /* 0x000e6a00000e0000 */
[C---:B---3--:R-:W-:Y:S01]  /*5980*/  HMMA.16816.F32.BF16 R20, R136.reuse, R24, RZ ;  /* 0x000000188814723c */ /* 0x048fe200000418ff */
[----:B------:R-:W2:Y:S05]  /*5990*/  SHFL.IDX PT, R180, R164, RZ, 0x181f ;  /* 0x00181fffa4b47589 */ /* 0x000eaa00000e0000 */
[----:B------:R-:W3:Y:S02]  /*59a0*/  SHFL.IDX PT, R3, R160, 0x1, 0x181f ;  /* 0x00381f00a0037f89 */ /* 0x000ee400000e0000 */
[C---:B------:R-:W-:Y:S03]  /*59b0*/  HMMA.16816.F32.BF16 R24, R136.reuse, R26, RZ ;  /* 0x0000001a8818723c */ /* 0x040fe600000418ff */
[----:B------:R-:W5:Y:S05]  /*59c0*/  SHFL.IDX PT, R183, R164, 0x1, 0x181f ;  /* 0x00381f00a4b77f89 */ /* 0x000f6a00000e0000 */
[C---:B----4-:R-:W-:Y:S01]  /*59d0*/  HMMA.16816.F32.BF16 R28, R136.reuse, R32, RZ ;  /* 0x00000020881c723c */ /* 0x050fe200000418ff */
[----:B------:R-:W-:Y:S03]  /*59e0*/  SHFL.IDX PT, R188, R160, 0x2, 0x181f ;  /* 0x00581f00a0bc7f89 */ /* 0x000fe600000e0000 */
[C---:B-1----:R-:W-:Y:S02]  /*59f0*/  IADD3 R192, P5, R165.reuse, R246, RZ ;  /* 0x000000f6a5c07210 */ /* 0x042fe40007fbe0ff */
[----:B------:R-:W-:Y:S01]  /*5a00*/  IADD3 R194, P2, R165, R244, RZ ;  /* 0x000000f4a5c27210 */ /* 0x000fe20007f5e0ff */
[----:B------:R-:W1:Y:S01]  /*5a10*/  SHFL.IDX PT, R189, R160, 0x3, 0x181f ;  /* 0x00781f00a0bd7f89 */ /* 0x000e6200000e0000 */
[C---:B------:R-:W-:Y:S01]  /*5a20*/  HMMA.16816.F32.BF16 R32, R136.reuse, R34, RZ ;  /* 0x000000228820723c */ /* 0x040fe200000418ff */
[C---:B--2---:R-:W-:Y:S03]  /*5a30*/  IMAD.X R193, R180.reuse, 0x1, R247, P5 ;  /* 0x00000001b4c17824 */ /* 0x044fe600028e06f7 */
[----:B------:R-:W-:Y:S01]  /*5a40*/  LDSM.16.M88.4 R160, [R226] ;  /* 0x00000000e2a0783b */ /* 0x000fe20000000200 */
[----:B------:R-:W-:Y:S01]  /*5a50*/  IMAD.X R195, R180, 0x1, R245, P2 ;  /* 0x00000001b4c37824 */ /* 0x000fe200010e06f5 */
[C---:B---3--:R-:W-:Y:S02]  /*5a60*/  IADD3 R200, P1, R3.reuse, R246, RZ ;  /* 0x000000f603c87210 */ /* 0x048fe40007f3e0ff */
[C---:B------:R-:W-:Y:S01]  /*5a70*/  HMMA.16816.F32.BF16 R36, R136.reuse, R40, RZ ;  /* 0x000000288824723c */ /* 0x040fe200000418ff */
[----:B------:R-:W2:Y:S03]  /*5a80*/  SHFL.IDX PT, R181, R164, 0x2, 0x181f ;  /* 0x00581f00a4b57f89 */ /* 0x000ea600000e0000 */
[----:B------:R-:W-:Y:S01]  /*5a90*/  IADD3 R190, P2, R3, R244, RZ ;  /* 0x000000f403be7210 */ /* 0x000fe20007f5e0ff */
[C---:B-----5:R-:W-:Y:S01]  /*5aa0*/  IMAD.X R201, R183.reuse, 0x1, R247, P1 ;  /* 0x00000001b7c97824 */ /* 0x060fe200008e06f7 */
[----:B------:R-:W-:Y:S02]  /*5ab0*/  SHFL.IDX PT, R182, R164, 0x3, 0x181f ;  /* 0x00781f00a4b67f89 */ /* 0x000fe400000e0000 */
[C---:B------:R-:W-:Y:S01]  /*5ac0*/  HMMA.16816.F32.BF16 R40, R136.reuse, R42, RZ ;  /* 0x0000002a8828723c */ /* 0x040fe200000418ff */
[----:B------:R-:W-:Y:S02]  /*5ad0*/  IMAD.X R191, R183, 0x1, R245, P2 ;  /* 0x00000001b7bf7824 */ /* 0x000fe400010e06f5 */
[----:B------:R-:W-:Y:S01]  /*5ae0*/  LDSM.16.M88.4 R164, [R225] ;  /* 0x00000000e1a4783b */ /* 0x000fe20000000200 */
[-C--:B-1----:R-:W-:Y:S04]  /*5af0*/  IADD3 R180, P2, R189, R246.reuse, RZ ;  /* 0x000000f6bdb47210 */ /* 0x082fe80007f5e0ff */
        /* <DEDUP_REMOVED lines=8> */
[----:B------:R-:W1:Y:S05]  /*5b80*/  LDSM.16.M88.4 R132, [R230] ;  /* 0x00000000e684783b */ /* 0x000e6a0000000200 */
[----:B------:R-:W-:Y:S01]  /*5b90*/  @!PT LDS RZ, [RZ] ;  /* 0x00000000fffff984 */ /* 0x000fe20000000800 */
[----:B------:R-:W-:Y:S01]  /*5ba0*/  @!PT LDS RZ, [RZ] ;  /* 0x00000000fffff984 */ /* 0x000fe20000000800 */
[----:B------:R-:W-:Y:S01]  /*5bb0*/  @!PT LDS RZ, [RZ] ;  /* 0x00000000fffff984 */ /* 0x000fe20000000800 */
[----:B------:R3:W-:Y:S02]  /*5bc0*/  LDGSTS.E.BYPASS.LTC128B.128 [R243], [R192.64], !P4 ;  /* 0x00000000c0f37fae */ /* 0x0007e4000e101d4c */
[C---:B------:R-:W-:Y:S03]  /*5bd0*/  HMMA.16816.F32.BF16 R12, R140.reuse, R144, R12 ;  /* 0x000000908c0c723c */ /* 0x040fe6000004180c */
[----:B------:R3:W-:Y:S04]  /*5be0*/  LDGSTS.E.BYPASS.LTC128B.128 [R241+0x4100], [R194.64], !P3 ;  /* 0x04100000c2f17fae */ /* 0x0007e8000d901d4c */
[C---:B------:R-:W-:Y:S01]  /*5bf0*/  IADD3 R144, P1, R188.reuse, R246, RZ ;  /* 0x000000f6bc907210 */ /* 0x040fe20007f3e0ff */
[C---:B------:R-:W-:Y:S01]  /*5c00*/  HMMA.16816.F32.BF16 R16, R140.reuse, R146, R16 ;  /* 0x000000928c10723c */ /* 0x040fe20000041810 */
[----:B------:R4:W-:Y:S03]  /*5c10*/  LDGSTS.E.BYPASS.LTC128B.128 [R241+0x1100], [R200.64], !P4 ;  /* 0x01100000c8f17fae */ /* 0x0009e6000e101d4c */
[----:B--2---:R-:W-:Y:S01]  /*5c20*/  IMAD.X R145, R181, 0x1, R247, P1 ;  /* 0x00000001b5917824 */ /* 0x004fe200008e06f7 */
[-C--:B------:R-:W-:Y:S01]  /*5c30*/  IADD3 R188, P5, R188, R244.reuse, RZ ;  /* 0x000000f4bcbc7210 */ /* 0x080fe20007fbe0ff */
[----:B------:R2:W-:Y:S05]  /*5c40*/  LDGSTS.E.BYPASS.LTC128B.128 [R241+0x5100], [R190.64], !P3 ;  /* 0x05100000bef17fae */ /* 0x0005ea000d901d4c */
[----:B------:R5:W-:Y:S01]  /*5c50*/  LDGSTS.E.BYPASS.LTC128B.128 [R241+0x2100], [R144.64], !P4 ;  /* 0x0210000090f17fae */ /* 0x000be2000e101d4c */
[C---:B-1----:R-:W-:Y:S08]  /*5c60*/  HMMA.16816.F32.BF16 R20, R140.reuse, R132, R20 ;  /* 0x000000848c14723c */ /* 0x042ff00000041814 */
[C---:B------:R-:W-:Y:S04]  /*5c70*/  HMMA.16816.F32.BF16 R24, R140.reuse, R134, R24 ;  /* 0x000000868c18723c */ /* 0x040fe80000041818 */
[----:B--2---:R-:W-:Y:S01]  /*5c80*/  IADD3 R190, P1, R189, R244, RZ ;  /* 0x000000f4bdbe7210 */ /* 0x004fe20007f3e0ff */
[----:B------:R-:W-:Y:S02]  /*5c90*/  IMAD.X R189, R181, 0x1, R245, P5 ;  /* 0x00000001b5bd7824 */ /* 0x000fe400028e06f5 */
[C---:B------:R-:W-:Y:S01]  /*5ca0*/  IMAD.X R181, R182.reuse, 0x1, R247, P2 ;  /* 0x00000001b6b57824 */ /* 0x040fe200010e06f7 */
[C---:B------:R-:W-:Y:S02]  /*5cb0*/  HMMA.16816.F32.BF16 R28, R140.reuse, R148, R28 ;  /* 0x000000948c1c723c */ /* 0x040fe4000004181c */
[----:B------:R1:W-:Y:S02]  /*5cc0*/  LDGSTS.E.BYPASS.LTC128B.128 [R241+0x6100], [R188.64], !P3 ;  /* 0x06100000bcf17fae */ /* 0x0003e4000d901d4c */
[----:B------:R-:W-:Y:S01]  /*5cd0*/  IMAD.X R191, R182, 0x1, R245, P1 ;  /* 0x00000001b6bf7824 */ /* 0x000fe200008e06f5 */
[----:B------:R-:W-:Y:S02]  /*5ce0*/  PLOP3.LUT P1, PT, PT, PT, UP0, 0x80, 0x0 ;  /* 0x000000000000781c */ /* 0x000fe40003f2f008 */
[----:B------:R2:W-:Y:S01]  /*5cf0*/  LDGSTS.E.BYPASS.LTC128B.128 [R243+0x3000], [R180.64], !P4 ;  /* 0x03000000b4f37fae */ /* 0x0005e2000e101d4c */
[C---:B------:R-:W-:Y:S04]  /*5d00*/  HMMA.16816.F32.BF16 R32, R140.reuse, R150, R32 ;  /* 0x000000968c20723c */ /* 0x040fe80000041820 */
[----:B------:R1:W-:Y:S04]  /*5d10*/  LDGSTS.E.BYPASS.LTC128B.128 [R243+0x7000], [R190.64], !P3 ;  /* 0x07000000bef37fae */ /* 0x0003e8000d901d4c */
[C---:B------:R-:W-:Y:S01]  /*5d20*/  HMMA.16816.F32.BF16 R36, R140.reuse, R152, R36 ;  /* 0x000000988c24723c */ /* 0x040fe20000041824 */
[----:B-----5:R-:W5:Y:S05]  /*5d30*/  LDSM.16.M88.4 R144, [R235+0x8100] ;  /* 0x00810000eb90783b */ /* 0x020f6a0000000200 */
[----:B------:R-:W0:Y:S02]  /*5d40*/  LDGDEPBAR ;  /* 0x00000000000079af */ /* 0x000e240000000000 */
[C---:B------:R-:W-:Y:S03]  /*5d50*/  HMMA.16816.F32.BF16 R40, R140.reuse, R154, R40 ;  /* 0x0000009a8c28723c */ /* 0x040fe60000041828 */
[----:B------:R-:W4:Y:S05]  /*5d60*/  LDSM.16.M88.4 R132, [R235+0x8900] ;  /* 0x00890000eb84783b */ /* 0x000f2a0000000200 */
[C---:B------:R-:W-:Y:S01]  /*5d70*/  HMMA.16816.F32.BF16 R44, R140.reuse, R156, R44 ;  /* 0x0000009c8c2c723c */ /* 0x040fe2000004182c */
[----:B------:R-:W5:Y:S05]  /*5d80*/  LDSM.16.M88.4 R148, [R235+0x9100] ;  /* 0x00910000eb94783b */ /* 0x000f6a0000000200 */
[----:B------:R-:W5:Y:S02]  /*5d90*/  LDSM.16.M88.4 R152, [R235+0x9900] ;  /* 0x00990000eb98783b */ /* 0x000f640000000200 */
[C---:B------:R-:W-:Y:S03]  /*5da0*/  HMMA.16816.F32.BF16 R48, R140.reuse, R158, R48 ;  /* 0x0000009e8c30723c */ /* 0x040fe60000041830 */
[----:B------:R-:W5:Y:S05]  /*5db0*/  LDSM.16.M88.4 R156, [R235+0xa100] ;  /* 0x00a10000eb9c783b */ /* 0x000f6a0000000200 */
[C---:B------:R-:W-:Y:S01]  /*5dc0*/  HMMA.16816.F32.BF16 R52, R140.reuse, R160, R52 ;  /* 0x000000a08c34723c */ /* 0x040fe20000041834 */
[----:B--2---:R-:W-:Y:S05]  /*5dd0*/  LDSM.16.M88.4 R180, [R238+0xe100] ;  /* 0x00e10000eeb4783b */ /* 0x004fea0000000200 */
[----:B-1----:R-:W-:Y:S02]  /*5de0*/  LDSM.16.M88.4 R188, [R217] ;  /* 0x00000000d9bc783b */ /* 0x002fe40000000200 */
[C---:B------:R-:W-:Y:S03]  /*5df0*/  HMMA.16816.F32.BF16 R56, R140.reuse, R162, R56 ;  /* 0x000000a28c38723c */ /* 0x040fe60000041838 */
[----:B------:R-:W-:Y:S05]  /*5e00*/  LDSM.16.M88.4 R160, [R235+0xb100] ;  /* 0x00b10000eba0783b */ /* 0x000fea0000000200 */
[C---:B------:R-:W-:Y:S01]  /*5e10*/  HMMA.16816.F32.BF16 R60, R140.reuse, R164, R60 ;  /* 0x000000a48c3c723c */ /* 0x040fe2000004183c */
[----:B---3--:R-:W-:Y:S05]  /*5e20*/  LDSM.16.M88.4 R192, [R216] ;  /* 0x00000000d8c0783b */ /* 0x008fea0000000200 */
[----:B----4-:R-:W-:Y:S02]  /*5e30*/  LDSM.16.M88.4 R200, [R235+0xc100] ;  /* 0x00c10000ebc8783b */ /* 0x010fe40000000200 */
[----:B------:R-:W-:Y:S03]  /*5e40*/  HMMA.16816.F32.BF16 R64, R140, R166, R64 ;  /* 0x000000a68c40723c */ /* 0x000fe60000041840 */
[----:B------:R-:W-:Y:S05]  /*5e50*/  LDSM.16.M88.4 R164, [R224+0x800] ;  /* 0x00080000e0a4783b */ /* 0x000fea0000000200 */
[C---:B-----5:R-:W-:Y:S01]  /*5e60*/  HMMA.16816.F32.BF16 R4, R168.reuse, R144, R4 ;  /* 0x00000090a804723c */ /* 0x060fe20000041804 */
[----:B------:R-:W-:Y:S05]  /*5e70*/  LDSM.16.M88.4 R208, [R224+0x6800] ;  /* 0x00680000e0d0783b */ /* 0x000fea0000000200 */
[----:B------:R-:W-:Y:S02]  /*5e80*/  LDSM.16.M88.4 R212, [R224+0x7000] ;  /* 0x00700000e0d4783b */ /* 0x000fe40000000200 */
[C---:B------:R-:W-:Y:S03]  /*5e90*/  HMMA.16816.F32.BF16 R8, R168.reuse, R146, R8 ;  /* 0x00000092a808723c */ /* 0x040fe60000041808 */
[----:B------:R-:W1:Y:S05]  /*5ea0*/  LDSM.16.M88.4 R144, [R235+0xa900] ;  /* 0x00a90000eb90783b */ /* 0x000e6a0000000200 */
[C---:B------:R-:W-:Y:S08]  /*5eb0*/  HMMA.16816.F32.BF16 R12, R168.reuse, R132, R12 ;  /* 0x00000084a80c723c */ /* 0x040ff0000004180c */
[C---:B------:R-:W-:Y:S01]  /*5ec0*/  HMMA.16816.F32.BF16 R16, R168.reuse, R134, R16 ;  /* 0x00000086a810723c */ /* 0x040fe20000041810 */
[----:B------:R-:W2:Y:S07]  /*5ed0*/  LDSM.16.M88.4 R132, [R235+0xb900] ;  /* 0x00b90000eb84783b */ /* 0x000eae0000000200 */
        /* <DEDUP_REMOVED lines=8> */
[----:B------:R-:W-:Y:S07]  /*5f60*/  LDSM.16.M88.4 R156, [R224+0x3000] ;  /* 0x00300000e09c783b */ /* 0x000fee0000000200 */
[C---:B-1----:R-:W-:Y:S08]  /*5f70*/  HMMA.16816.F32.BF16 R44, R168.reuse, R144, R44 ;  /* 0x00000090a82c723c */ /* 0x042ff0000004182c */
[C---:B------:R-:W-:Y:S01]  /*5f80*/  HMMA.16816.F32.BF16 R48, R168.reuse, R146, R48 ;  /* 0x00000092a830723c */ /* 0x040fe20000041830 */
[----:B------:R-:W-:Y:S07]  /*5f90*/  LDSM.16.M88.4 R144, [R224+0x2000] ;  /* 0x00200000e090783b */ /* 0x000fee0000000200 */
[C---:B------:R-:W-:Y:S08]  /*5fa0*/  HMMA.16816.F32.BF16 R52, R168.reuse, R160, R52 ;  /* 0x000000a0a834723c */ /* 0x040ff00000041834 */
[C---:B------:R-:W-:Y:S01]  /*5fb0*/  HMMA.16816.F32.BF16 R56, R168.reuse, R162, R56 ;  /* 0x000000a2a838723c */ /* 0x040fe20000041838 */
[----:B------:R-:W-:Y:S07]  /*5fc0*/  LDSM.16.M88.4 R160, [R224+0x3800] ;  /* 0x00380000e0a0783b */ /* 0x000fee0000000200 */
[C---:B--2---:R-:W-:Y:S08]  /*5fd0*/  HMMA.16816.F32.BF16 R60, R168.reuse, R132, R60 ;  /* 0x00000084a83c723c */ /* 0x044ff0000004183c */
[----:B------:R-:W-:Y:S01]  /*5fe0*/  HMMA.16816.F32.BF16 R64, R168, R134, R64 ;  /* 0x00000086a840723c */ /* 0x000fe20000041840 */
[----:B------:R-:W1:Y:S07]  /*5ff0*/  LDSM.16.M88.4 R132, [R224+0x1800] ;  /* 0x00180000e084783b */ /* 0x000e6e0000000200 */
[C---:B---3--:R-:W-:Y:S08]  /*6000*/  HMMA.16816.F32.BF16 R4, R172.reuse, R148, R4 ;  /* 0x00000094ac04723c */ /* 0x048ff00000041804 */
[C---:B------:R-:W-:Y:S01]  /*6010*/  HMMA.16816.F32.BF16 R8, R172.reuse, R150, R8 ;  /* 0x00000096ac08723c */ /* 0x040fe20000041808 */
[----:B------:R-:W2:Y:S07]  /*6020*/  LDSM.16.M88.4 R148, [R224+0x2800] ;  /* 0x00280000e094783b */ /* 0x000eae0000000200 */
[C---:B------:R-:W-:Y:S08]  /*6030*/  HMMA.16816.F32.BF16 R12, R172.reuse, R164, R12 ;  /* 0x000000a4ac0c723c */ /* 0x040ff0000004180c */
        /* <DEDUP_REMOVED lines=8> */
[C---:B------:R-:W-:Y:S08]  /*60c0*/  HMMA.16816.F32.BF16 R36, R172.reuse, R144, R36 ;  /* 0x00000090ac24723c */ /* 0x040ff00000041824 */
[C---:B------:R-:W-:Y:S01]  /*60d0*/  HMMA.16816.F32.BF16 R40, R172.reuse, R146, R40 ;  /* 0x00000092ac28723c */ /* 0x040fe20000041828 */
[----:B------:R-:W5:Y:S07]  /*60e0*/  LDSM.16.M88.4 R144, [R238+0xd900] ;  /* 0x00d90000ee90783b */ /* 0x000f6e0000000200 */
[C---:B--2---:R-:W-:Y:S08]  /*60f0*/  HMMA.16816.F32.BF16 R44, R172.reuse, R148, R44 ;  /* 0x00000094ac2c723c */ /* 0x044ff0000004182c */
[C---:B------:R-:W-:Y:S01]  /*6100*/  HMMA.16816.F32.BF16 R48, R172.reuse, R150, R48 ;  /* 0x00000096ac30723c */ /* 0x040fe20000041830 */
[----:B------:R-:W2:Y:S07]  /*6110*/  LDSM.16.M88.4 R148, [R238+0xe900] ;  /* 0x00e90000ee94783b */ /* 0x000eae0000000200 */
[C---:B------:R-:W-:Y:S08]  /*6120*/  HMMA.16816.F32.BF16 R52, R172.reuse, R156, R52 ;  /* 0x0000009cac34723c */ /* 0x040ff00000041834 */
[C---:B------:R-:W-:Y:S01]  /*6130*/  HMMA.16816.F32.BF16 R56, R172.reuse, R158, R56 ;  /* 0x0000009eac38723c */ /* 0x040fe20000041838 */
[----:B------:R-:W-:Y:S07]  /*6140*/  LDSM.16.M88.4 R156, [R222] ;  /* 0x00000000de9c783b */ /* 0x000fee0000000200 */
[C---:B------:R-:W-:Y:S08]  /*6150*/  HMMA.16816.F32.BF16 R60, R172.reuse, R160, R60 ;  /* 0x000000a0ac3c723c */ /* 0x040ff0000004183c */
[----:B------:R-:W-:Y:S01]  /*6160*/  HMMA.16816.F32.BF16 R64, R172, R162, R64 ;  /* 0x000000a2ac40723c */ /* 0x000fe20000041840 */
[----:B------:R-:W-:Y:S07]  /*6170*/  LDSM.16.M88.4 R160, [R221] ;  /* 0x00000000dda0783b */ /* 0x000fee0000000200 */
[C---:B---3--:R-:W-:Y:S08]  /*6180*/  HMMA.16816.F32.BF16 R4, R176.reuse, R164, R4 ;  /* 0x000000a4b004723c */ /* 0x048ff00000041804 */
[C---:B------:R-:W-:Y:S01]  /*6190*/  HMMA.16816.F32.BF16 R8, R176.reuse, R166, R8 ;  /* 0x000000a6b008723c */ /* 0x040fe20000041808 */
[----:B------:R-:W-:Y:S07]  /*61a0*/  LDSM.16.M88.4 R164, [R220] ;  /* 0x00000000dca4783b */ /* 0x000fee0000000200 */
[C---:B----4-:R-:W-:Y:S08]  /*61b0*/  HMMA.16816.F32.BF16 R12, R176.reuse, R152, R12 ;  /* 0x00000098b00c723c */ /* 0x050ff0000004180c */
[C---:B------:R-:W-:Y:S01]  /*61c0*/  HMMA.16816.F32.BF16 R16, R176.reuse, R154, R16 ;  /* 0x0000009ab010723c */ /* 0x040fe20000041810 */
[----:B------:R-:W-:Y:S07]  /*61d0*/  LDSM.16.M88.4 R152, [R223] ;  /* 0x00000000df98783b */ /* 0x000fee0000000200 */
[C---:B-1----:R-:W-:Y:S08]  /*61e0*/  HMMA.16816.F32.BF16 R20, R176.reuse, R132, R20 ;  /* 0x00000084b014723c */ /* 0x042ff00000041814 */
[C---:B------:R-:W-:Y:S01]  /*61f0*/  HMMA.16816.F32.BF16 R24, R176.reuse, R134, R24 ;  /* 0x00000086b018723c */ /* 0x040fe20000041818 */
[----:B------:R-:W1:Y:S07]  /*6200*/  LDSM.16.M88.4 R132, [R238+0xf100] ;  /* 0x00f10000ee84783b */ /* 0x000e6e0000000200 */
[C---:B-----5:R-:W-:Y:S08]  /*6210*/  HMMA.16816.F32.BF16 R28, R176.reuse, R144, R28 ;  /* 0x00000090b01c723c */ /* 0x060ff0000004181c */
[C---:B------:R-:W-:Y:S01]  /*6220*/  HMMA.16816.F32.BF16 R32, R176.reuse, R146, R32 ;  /* 0x00000092b020723c */ /* 0x040fe20000041820 */
[----:B------:R-:W3:Y:S07]  /*6230*/  LDSM.16.M88.4 R144, [R238+0xf900] ;  /* 0x00f90000ee90783b */ /* 0x000eee0000000200 */
[C---:B------:R-:W-:Y:S08]  /*6240*/  HMMA.16816.F32.BF16 R36, R176.reuse, R180, R36 ;  /* 0x000000b4b024723c */ /* 0x040ff00000041824 */
[C---:B------:R-:W-:Y:S01]  /*6250*/  HMMA.16816.F32.BF16 R40, R176.reuse, R182, R40 ;  /* 0x000000b6b028723c */ /* 0x040fe20000041828 */
[----:B------:R-:W-:Y:S07]  /*6260*/  LDSM.16.M88.4 R180, [R218] ;  /* 0x00000000dab4783b */ /* 0x000fee0000000200 */
[C---:B--2---:R-:W-:Y:S08]  /*6270*/  HMMA.16816.F32.BF16 R44, R176.reuse, R148, R44 ;  /* 0x00000094b02c723c */ /* 0x044ff0000004182c */
[C---:B------:R-:W-:Y:S01]  /*6280*/  HMMA.16816.F32.BF16 R48, R176.reuse, R150, R48 ;  /* 0x00000096b030723c */ /* 0x040fe20000041830 */
[----:B------:R-:W2:Y:S07]  /*6290*/  LDSM.16.M88.4 R148, [R219] ;  /* 0x00000000db94783b */ /* 0x000eae0000000200 */
[C---:B-1----:R-:W-:Y:S08]  /*62a0*/  HMMA.16816.F32.BF16 R52, R176.reuse, R132, R52 ;  /* 0x00000084b034723c */ /* 0x042ff00000041834 */
[C---:B------:R-:W-:Y:S01]  /*62b0*/  HMMA.16816.F32.BF16 R56, R176.reuse, R134, R56 ;  /* 0x00000086b038723c */ /* 0x040fe20000041838 */
[----:B------:R-:W1:Y:S07]  /*62c0*/  LDSM.16.M88.4 R132, [R235+0xc900] ;  /* 0x00c90000eb84783b */ /* 0x000e6e0000000200 */
[C---:B---3--:R-:W-:Y:S08]  /*62d0*/  HMMA.16816.F32.BF16 R60, R176.reuse, R144, R60 ;  /* 0x00000090b03c723c */ /* 0x048ff0000004183c */
[----:B------:R-:W-:Y:S01]  /*62e0*/  HMMA.16816.F32.BF16 R64, R176, R146, R64 ;  /* 0x00000092b040723c */ /* 0x000fe20000041840 */
        /* <DEDUP_REMOVED lines=13> */
[C---:B--2---:R-:W-:Y:S08]  /*63c0*/  HMMA.16816.F32.BF16 R36, R184.reuse, R148, R36 ;  /* 0x00000094b824723c */ /* 0x044ff00000041824 */
[C---:B------:R-:W-:Y:S01]  /*63d0*/  HMMA.16816.F32.BF16 R40, R184.reuse, R150, R40 ;  /* 0x00000096b828723c */ /* 0x040fe20000041828 */
[----:B------:R-:W2:Y:S07]  /*63e0*/  LDSM.16.M88.4 R148, [R235+0xd900] ;  /* 0x00d90000eb94783b */ /* 0x000eae0000000200 */
[C---:B------:R-:W-:Y:S08]  /*63f0*/  HMMA.16816.F32.BF16 R44, R184.reuse, R180, R44 ;  /* 0x000000b4b82c723c */ /* 0x040ff0000004182c */
[C---:B------:R-:W-:Y:S01]  /*6400*/  HMMA.16816.F32.BF16 R48, R184.reuse, R182, R48 ;  /* 0x000000b6b830723c */ /* 0x040fe20000041830 */
[----:B------:R-:W4:Y:S07]  /*6410*/  LDSM.16.M88.4 R180, [R224+0x4000] ;  /* 0x00400000e0b4783b */ /* 0x000f2e0000000200 */
[C---:B------:R-:W-:Y:S08]  /*6420*/  HMMA.16816.F32.BF16 R52, R184.reuse, R188, R52 ;  /* 0x000000bcb834723c */ /* 0x040ff00000041834 */
[C---:B------:R-:W-:Y:S01]  /*6430*/  HMMA.16816.F32.BF16 R56, R184.reuse, R190, R56 ;  /* 0x000000beb838723c */ /* 0x040fe20000041838 */
[----:B------:R-:W-:Y:S07]  /*6440*/  LDSM.16.M88.4 R188, [R224+0x5000] ;  /* 0x00500000e0bc783b */ /* 0x000fee0000000200 */
[C---:B------:R-:W-:Y:S08]  /*6450*/  HMMA.16816.F32.BF16 R60, R184.reuse, R192, R60 ;  /* 0x000000c0b83c723c */ /* 0x040ff0000004183c */
[----:B------:R-:W-:Y:S01]  /*6460*/  HMMA.16816.F32.BF16 R64, R184, R194, R64 ;  /* 0x000000c2b840723c */ /* 0x000fe20000041840 */
[----:B------:R-:W-:Y:S07]  /*6470*/  LDSM.16.M88.4 R192, [R224+0x5800] ;  /* 0x00580000e0c0783b */ /* 0x000fee0000000200 */
        /* <DEDUP_REMOVED lines=8> */
[----:B------:R-:W3:Y:S01]  /*6500*/  LDSM.16.M88.4 R144, [R224+0x7800] ;  /* 0x00780000e090783b */ /* 0x000ee20000000200 */
[----:B------:R-:W-:Y:S04]  /*6510*/  DEPBAR.LE SB0, 0x0 ;  /* 0x000080000000791a */ /* 0x000fe80000000000 */
[----:B------:R-:W-:Y:S02]  /*6520*/  BAR.SYNC.DEFER_BLOCKING 0x0 ;  /* 0x0000000000007b1d */ /* 0x000fe40000010000 */
        /* <DEDUP_REMOVED lines=24> */
[C---:B---3--:R-:W-:Y:S08]  /*66b0*/  HMMA.16816.F32.BF16 R60, R204.reuse, R144, R60 ;  /* 0x00000090cc3c723c */ /* 0x048ff0000004183c */
[----:B------:R-:W-:Y:S01]  /*66c0*/  HMMA.16816.F32.BF16 R64, R204, R146, R64 ;  /* 0x00000092cc40723c */ /* 0x000fe20000041840 */
[----:B------:R-:W-:-:S07]  /*66d0*/  @P1 BRA `(.L_x_1792) ;  /* 0xffffecc000001947 */ /* 0x000fce000383ffff */
.L_x_1791:
[----:B------:R-:W-:Y:S01]  /*66e0*/  FMNMX.FTZ R134, R4, R2, !PT ;  /* 0x0000000204867209 */ /* 0x000fe20007810000 */
[----:B---3--:R-:W-:Y:S01]  /*66f0*/  LDSM.16.MT88.4 R144, [R236+0x100] ;  /* 0x00010000ec90783b */ /* 0x008fe20000004200 */
        /* <DEDUP_REMOVED lines=69> */
[----:B------:R-:W-:Y:S08]  /*6b50*/  SHFL.BFLY PT, R132, R134, 0x2, 0x1f ;  /* 0x0c401f0086847f89 */ /* 0x000ff000000e0000 */
[----:B------:R-:W1:Y:S02]  /*6b60*/  SHFL.BFLY PT, R133, R3, 0x2, 0x1f ;  /* 0x0c401f0003857f89 */ /* 0x000e6400000e0000 */
[----:B-1----:R-:W-:Y:S02]  /*6b70*/  FMNMX.FTZ R133, R3, R133, !PT ;  /* 0x0000008503857209 */ /* 0x002fe40007810000 */
[----:B------:R-:W-:Y:S04]  /*6b80*/  FMNMX.FTZ R134, R134, R132, !PT ;  /* 0x0000008486867209 */ /* 0x000fe80007810000 */
[----:B------:R-:W1:Y:S08]  /*6b90*/  SHFL.BFLY PT, R3, R133, 0x1, 0x1f ;  /* 0x0c201f0085037f89 */ /* 0x000e7000000e0000 */
        /* <DEDUP_REMOVED lines=10> */
[--C-:B------:R-:W-:Y:S02]  /*6c40*/  FFMA.FTZ R134, R8, c[0x0][0x2d0], -R162.reuse ;  /* 0x0000b40008867a23 */ /* 0x100fe400000108a2 */
[--C-:B------:R-:W-:Y:S02]  /*6c50*/  FFMA.FTZ R135, R9, c[0x0][0x2d0], -R162.reuse ;  /* 0x0000b40009877a23 */ /* 0x100fe400000108a2 */
[----:B------:R-:W-:Y:S02]  /*6c60*/  FMUL.FTZ R2, R2, c[0x0][0x2d0] ;  /* 0x0000b40002027a20 */ /* 0x000fe40000410000 */
        /* <DEDUP_REMOVED lines=11> */
[----:B------:R-:W-:Y:S01]  /*6d20*/  LDSM.16.MT88.4 R20, [R234+0x4900] ;  /* 0x00490000ea14783b */ /* 0x000fe20000004200 */
[--C-:B------:R-:W-:Y:S02]  /*6d30*/  FFMA.FTZ R183, R32, c[0x0][0x2d0], -R162.reuse ;  /* 0x0000b40020b77a23 */ /* 0x100fe400000108a2 */
[--C-:B------:R-:W-:Y:S02]  /*6d40*/  FFMA.FTZ R188, R33, c[0x0][0x2d0], -R162.reuse ;  /* 0x0000b40021bc7a23 */ /* 0x100fe400000108a2 */
[----:B------:R-:W2:Y:S01]  /*6d50*/  MUFU.EX2 R0, R0 ;  /* 0x0000000000007308 */ /* 0x000ea20000000800 */
[--C-:B------:R-:W-:Y:S02]  /*6d60*/  FFMA.FTZ R189, R34, c[0x0][0x2d0], -R161.reuse ;  /* 0x0000b40022bd7a23 */ /* 0x100fe400000108a1 */
[--C-:B------:R-:W-:Y:S02]  /*6d70*/  FFMA.FTZ R190, R35, c[0x0][0x2d0], -R161.reuse ;  /* 0x0000b40023be7a23 */ /* 0x100fe400000108a1 */
[----:B------:R-:W-:Y:S01]  /*6d80*/  LDSM.16.MT88.4 R32, [R234+0x1900] ;  /* 0x00190000ea20783b */ /* 0x000fe20000004200 */
[--C-:B------:R-:W-:Y:S02]  /*6d90*/  FFMA.FTZ R192, R36, c[0x0][0x2d0], -R162.reuse ;  /* 0x0000b40024c07a23 */ /* 0x100fe400000108a2 */
[--C-:B------:R-:W-:Y:S02]  /*6da0*/  FFMA.FTZ R191, R37, c[0x0][0x2d0], -R162.reuse ;  /* 0x0000b40025bf7a23 */ /* 0x100fe400000108a2 */
[----:B------:R-:W-:Y:S01]  /*6db0*/  MUFU.EX2 R157, R157 ;  /* 0x0000009d009d7308 */ /* 0x000fe20000000800 */
[--C-:B------:R-:W-:Y:S02]  /*6dc0*/  FFMA.FTZ R193, R38, c[0x0][0x2d0], -R161.reuse ;  /* 0x0000b40026c17a23 */ /* 0x100fe400000108a1 */
[--C-:B------:R-:W-:Y:S02]  /*6dd0*/  FFMA.FTZ R194, R39, c[0x0][0x2d0], -R161.reuse ;  /* 0x0000b40027c27a23 */ /* 0x100fe400000108a1 */
[C---:B-1----:R-:W-:Y:S01]  /*6de0*/  FMUL.FTZ R4, R2.reuse, R128 ;  /* 0x0000008002047220 */ /* 0x042fe20000410000 */
[----:B------:R-:W-:Y:S01]  /*6df0*/  LDSM.16.MT88.4 R36, [R234+0x5900] ;  /* 0x00590000ea24783b */ /* 0x000fe20000004200 */
[C---:B------:R-:W-:Y:S02]  /*6e00*/  FMUL.FTZ R5, R2.reuse, R129 ;  /* 0x0000008102057220 */ /* 0x040fe40000410000 */
[C---:B------:R-:W-:Y:S01]  /*6e10*/  FMUL.FTZ R8, R2.reuse, R124 ;  /* 0x0000007c02087220 */ /* 0x040fe20000410000 */
[----:B------:R-:W1:Y:S01]  /*6e20*/  MUFU.EX2 R133, R133 ;  /* 0x0000008500857308 */ /* 0x000e620000000800 */
[C---:B------:R-:W-:Y:S02]  /*6e30*/  FMUL.FTZ R9, R2.reuse, R125 ;  /* 0x0000007d02097220 */ /* 0x040fe40000410000 */
[----:B------:R-:W-:Y:S02]  /*6e40*/  FMUL.FTZ R68, R2, R68 ;  /* 0x0000004402447220 */ /* 0x000fe40000410000 */
[C---:B--2---:R-:W-:Y:S02]  /*6e50*/  FMUL.FTZ R6, R0.reuse, R130 ;  /* 0x0000008200067220 */ /* 0x044fe40000410000 */
[C---:B------:R-:W-:Y:S02]  /*6e60*/  FMUL.FTZ R7, R0.reuse, R131 ;  /* 0x0000008300077220 */ /* 0x040fe40000410000 */
[C---:B------:R-:W-:Y:S01]  /*6e70*/  FMUL.FTZ R10, R0.reuse, R126 ;  /* 0x0000007e000a7220 */ /* 0x040fe20000410000 */
[----:B------:R-:W2:Y:S01]  /*6e80*/  MUFU.EX2 R135, R135 ;  /* 0x0000008700877308 */ /* 0x000ea20000000800 */
[----:B------:R-:W-:Y:S02]  /*6e90*/  FMUL.FTZ R11, R0, R127 ;  /* 0x0000007f000b7220 */ /* 0x000fe40000410000 */
[----:B------:R-:W3:Y:S01]  /*6ea0*/  LDSM.16.MT88.4 R124, [R232+0x100] ;  /* 0x00010000e87c783b */ /* 0x000ee20000004200 */
[----:B------:R-:W-:Y:S02]  /*6eb0*/  FMUL.FTZ R69, R2, R69 ;  /* 0x0000004502457220 */ /* 0x000fe40000410000 */
[C---:B------:R-:W-:Y:S02]  /*6ec0*/  FMUL.FTZ R70, R0.reuse, R70 ;  /* 0x0000004600467220 */ /* 0x040fe40000410000 */
[----:B------:R-:W-:Y:S02]  /*6ed0*/  FMUL.FTZ R71, R0, R71 ;  /* 0x0000004700477220 */ /* 0x000fe40000410000 */
[----:B------:R-:W-:Y:S01]  /*6ee0*/  MUFU.EX2 R156, R156 ;  /* 0x0000009c009c7308 */ /* 0x000fe20000000800 */
[C---:B------:R-:W-:Y:S02]  /*6ef0*/  FMUL.FTZ R72, R2.reuse, R72 ;  /* 0x0000004802487220 */ /* 0x040fe40000410000 */
[----:B------:R-:W-:Y:S01]  /*6f00*/  FMUL.FTZ R73, R2, R73 ;  /* 0x0000004902497220 */ /* 0x000fe20000410000 */
[----:B-1----:R-:W-:Y:S01]  /*6f10*/  F2FP.BF16.PACK_AB R128, R133, R157 ;  /* 0x0000009d8580723e */ /* 0x002fe200000010ff */
[C---:B------:R-:W-:Y:S02]  /*6f20*/  FMUL.FTZ R74, R0.reuse, R74 ;  /* 0x0000004a004a7220 */ /* 0x040fe40000410000 */
[----:B------:R-:W-:Y:S02]  /*6f30*/  FMUL.FTZ R75, R0, R75 ;  /* 0x0000004b004b7220 */ /* 0x000fe40000410000 */
[C---:B------:R-:W-:Y:S01]  /*6f40*/  FMUL.FTZ R76, R2.reuse, R76 ;  /* 0x0000004c024c7220 */ /* 0x040fe20000410000 */
[----:B------:R-:W1:Y:S01]  /*6f50*/  MUFU.EX2 R158, R158 ;  /* 0x0000009e009e7308 */ /* 0x000e620000000800 */
[----:B------:R-:W-:Y:S02]  /*6f60*/  FMUL.FTZ R77, R2, R77 ;  /* 0x0000004d024d7220 */ /* 0x000fe40000410000 */
[C---:B------:R-:W-:Y:S01]  /*6f70*/  FMUL.FTZ R78, R0.reuse, R78 ;  /* 0x0000004e004e7220 */ /* 0x040fe20000410000 */
[----:B--2---:R-:W-:Y:S01]  /*6f80*/  F2FP.BF16.PACK_AB R130, R135, R134 ;  /* 0x000000868782723e */ /* 0x004fe200000010ff */
[----:B------:R-:W-:Y:S02]  /*6f90*/  FMUL.FTZ R79, R0, R79 ;  /* 0x0000004f004f7220 */ /* 0x000fe40000410000 */
[C---:B------:R-:W-:Y:S02]  /*6fa0*/  FMUL.FTZ R80, R2.reuse, R80 ;  /* 0x0000005002507220 */ /* 0x040fe40000410000 */
[----:B------:R-:W-:Y:S01]  /*6fb0*/  FMUL.FTZ R81, R2, R81 ;  /* 0x0000005102517220 */ /* 0x000fe20000410000 */
[----:B------:R-:W2:Y:S01]  /*6fc0*/  MUFU.EX2 R160, R160 ;  /* 0x000000a000a07308 */ /* 0x000ea20000000800 */
[C---:B------:R-:W-:Y:S02]  /*6fd0*/  FMUL.FTZ R82, R0.reuse, R82 ;  /* 0x0000005200527220 */ /* 0x040fe40000410000 */
[----:B------:R-:W-:Y:S02]  /*6fe0*/  FMUL.FTZ R83, R0, R83 ;  /* 0x0000005300537220 */ /* 0x000fe40000410000 */
[C---:B------:R-:W-:Y:S02]  /*6ff0*/  FMUL.FTZ R84, R2.reuse, R84 ;  /* 0x0000005402547220 */ /* 0x040fe40000410000 */
[----:B------:R-:W-:Y:S02]  /*7000*/  FMUL.FTZ R85, R2, R85 ;  /* 0x0000005502557220 */ /* 0x000fe40000410000 */
[C---:B------:R-:W-:Y:S01]  /*7010*/  FMUL.FTZ R86, R0.reuse, R86 ;  /* 0x0000005600567220 */ /* 0x040fe20000410000 */
[----:B------:R-:W-:Y:S01]  /*7020*/  MUFU.EX2 R180, R180 ;  /* 0x000000b400b47308 */ /* 0x000fe20000000800 */
[----:B------:R-:W-:Y:S02]  /*7030*/  FMUL.FTZ R87, R0, R87 ;  /* 0x0000005700577220 */ /* 0x000fe40000410000 */
[--C-:B------:R-:W-:Y:S01]  /*7040*/  FFMA.FTZ R195, R40, c[0x0][0x2d0], -R162.reuse ;  /* 0x0000b40028c37a23 */ /* 0x100fe200000108a2 */
[----:B-1----:R-:W-:Y:S01]  /*7050*/  F2FP.BF16.PACK_AB R129, R158, R156 ;  /* 0x0000009c9e81723e */ /* 0x002fe200000010ff */
[--C-:B------:R-:W-:Y:S02]  /*7060*/  FFMA.FTZ R200, R41, c[0x0][0x2d0], -R162.reuse ;  /* 0x0000b40029c87a23 */ /* 0x100fe400000108a2 */
[--C-:B------:R-:W-:Y:S02]  /*7070*/  FFMA.FTZ R201, R42, c[0x0][0x2d0], -R161.reuse ;  /* 0x0000b4002ac97a23 */ /* 0x100fe400000108a1 */
[--C-:B------:R-:W-:Y:S01]  /*7080*/  FFMA.FTZ R202, R43, c[0x0][0x2d0], -R161.reuse ;  /* 0x0000b4002bca7a23 */ /* 0x100fe200000108a1 */
[----:B------:R-:W-:Y:S01]  /*7090*/  MUFU.EX2 R167, R167 ;  /* 0x000000a700a77308 */ /* 0x000fe20000000800 */
[----:B------:R-:W-:Y:S01]  /*70a0*/  LDSM.16.MT88.4 R40, [R232+0x6100] ;  /* 0x00610000e828783b */ /* 0x000fe20000004200 */
[--C-:B------:R-:W-:Y:S01]  /*70b0*/  FFMA.FTZ R203, R48, c[0x0][0x2d0], -R162.reuse ;  /* 0x0000b40030cb7a23 */ /* 0x100fe200000108a2 */
[----:B--2---:R-:W-:Y:S01]  /*70c0*/  F2FP.BF16.PACK_AB R131, R160, R159 ;  /* 0x0000009fa083723e */ /* 0x004fe200000010ff */
[--C-:B------:R-:W-:Y:S02]  /*70d0*/  FFMA.FTZ R208, R49, c[0x0][0x2d0], -R162.reuse ;  /* 0x0000b40031d07a23 */ /* 0x100fe400000108a2 */
[--C-:B------:R-:W-:Y:S02]  /*70e0*/  FFMA.FTZ R209, R50, c[0x0][0x2d0], -R161.reuse ;  /* 0x0000b40032d17a23 */ /* 0x100fe400000108a1 */
[--C-:B------:R-:W-:Y:S02]  /*70f0*/  FFMA.FTZ R210, R51, c[0x0][0x2d0], -R161.reuse ;  /* 0x0000b40033d27a23 */ /* 0x100fe400000108a1 */
[----:B------:R-:W-:Y:S01]  /*7100*/  MUFU.EX2 R181, R181 ;  /* 0x000000b500b57308 */ /* 0x000fe20000000800 */
[C---:B------:R-:W-:Y:S01]  /*7110*/  HMMA.16816.F32.BF16 R4, R128.reuse, R144, R4 ;  /* 0x000000908004723c */ /* 0x040fe20000041804 */
[----:B------:R-:W-:Y:S04]  /*7120*/  LDSM.16.MT88.4 R48, [R232+0x7100] ;  /* 0x00710000e830783b */ /* 0x000fe80000004200 */
[C---:B------:R-:W-:Y:S02]  /*7130*/  FMUL.FTZ R88, R2.reuse, R88 ;  /* 0x0000005802587220 */ /* 0x040fe40000410000 */
[----:B------:R-:W-:Y:S01]  /*7140*/  FMUL.FTZ R89, R2, R89 ;  /* 0x0000005902597220 */ /* 0x000fe20000410000 */
[C---:B------:R-:W-:Y:S01]  /*7150*/  HMMA.16816.F32.BF16 R8, R128.reuse, R146, R8 ;  /* 0x000000928008723c */ /* 0x040fe20000041808 */
[----:B------:R-:W1:Y:S01]  /*7160*/  LDSM.16.MT88.4 R144, [R236+0x4100] ;  /* 0x00410000ec90783b */ /* 0x000e620000004200 */
[----:B------:R-:W-:Y:S02]  /*7170*/  MUFU.EX2 R182, R182 ;  /* 0x000000b600b67308 */ /* 0x000fe40000000800 */
[C---:B------:R-:W-:Y:S02]  /*7180*/  FMUL.FTZ R90, R0.reuse, R90 ;  /* 0x0000005a005a7220 */ /* 0x040fe40000410000 */
[----:B------:R-:W-:Y:S02]  /*7190*/  FMUL.FTZ R91, R0, R91 ;  /* 0x0000005b005b7220 */ /* 0x000fe40000410000 */
[C---:B------:R-:W-:Y:S04]  /*71a0*/  HMMA.16816.F32.BF16 R68, R128.reuse, R148, R68 ;  /* 0x000000948044723c */ /* 0x040fe80000041844 */
[C---:B------:R-:W-:Y:S01]  /*71b0*/  FMUL.FTZ R92, R2.reuse, R92 ;  /* 0x0000005c025c7220 */ /* 0x040fe20000410000 */
[----:B------:R-:W-:Y:S01]  /*71c0*/  MUFU.EX2 R183, R183 ;  /* 0x000000b700b77308 */ /* 0x000fe20000000800 */
[----:B------:R-:W-:Y:S02]  /*71d0*/  FMUL.FTZ R93, R2, R93 ;  /* 0x0000005d025d7220 */ /* 0x000fe40000410000 */
[C---:B------:R-:W-:Y:S01]  /*71e0*/  HMMA.16816.F32.BF16 R72, R128.reuse, R150, R72 ;  /* 0x000000968048723c */ /* 0x040fe20000041848 */
[----:B------:R-:W2:Y:S03]  /*71f0*/  LDSM.16.MT88.4 R148, [R234+0x4100] ;  /* 0x00410000ea94783b */ /* 0x000ea60000004200 */
[C---:B------:R-:W-:Y:S02]  /*7200*/  FMUL.FTZ R94, R0.reuse, R94 ;  /* 0x0000005e005e7220 */ /* 0x040fe40000410000 */
[----:B------:R-:W-:Y:S01]  /*7210*/  FMUL.FTZ R95, R0, R95 ;  /* 0x0000005f005f7220 */ /* 0x000fe20000410000 */
[----:B------:R-:W-:Y:S01]  /*7220*/  MUFU.EX2 R188, R188 ;  /* 0x000000bc00bc7308 */ /* 0x000fe20000000800 */
[C---:B------:R-:W-:Y:S04]  /*7230*/  HMMA.16816.F32.BF16 R76, R128.reuse, R152, R76 ;  /* 0x00000098804c723c */ /* 0x040fe8000004184c */
[C---:B------:R-:W-:Y:S02]  /*7240*/  FMUL.FTZ R96, R2.reuse, R96 ;  /* 0x0000006002607220 */ /* 0x040fe40000410000 */
[----:B------:R-:W-:Y:S02]  /*7250*/  FMUL.FTZ R97, R2, R97 ;  /* 0x0000006102617220 */ /* 0x000fe40000410000 */
[C---:B------:R-:W-:Y:S01]  /*7260*/  HMMA.16816.F32.BF16 R80, R128.reuse, R154, R80 ;  /* 0x0000009a8050723c */ /* 0x040fe20000041850 */
[----:B------:R-:W-:Y:S03]  /*7270*/  MUFU.EX2 R189, R189 ;  /* 0x000000bd00bd7308 */ /* 0x000fe60000000800 */
[C---:B------:R-:W-:Y:S02]  /*7280*/  FMUL.FTZ R98, R0.reuse, R98 ;  /* 0x0000006200627220 */ /* 0x040fe40000410000 */
[----:B------:R-:W-:Y:S02]  /*7290*/  FMUL.FTZ R99, R0, R99 ;  /* 0x0000006300637220 */ /* 0x000fe40000410000 */
[C---:B---3--:R-:W-:Y:S03]  /*72a0*/  HMMA.16816.F32.BF16 R84, R128.reuse, R124, R84 ;  /* 0x0000007c8054723c */ /* 0x048fe60000041854 */
[----:B------:R-:W-:Y:S01]  /*72b0*/  MUFU.EX2 R190, R190 ;  /* 0x000000be00be7308 */ /* 0x000fe20000000800 */
[--C-:B------:R-:W-:Y:S02]  /*72c0*/  FFMA.FTZ R152, R12, c[0x0][0x2d0], -R162.reuse ;  /* 0x0000b4000c987a23 */ /* 0x100fe400000108a2 */
[C---:B------:R-:W-:Y:S02]  /*72d0*/  FMUL.FTZ R12, R2.reuse, R120 ;  /* 0x00000078020c7220 */ /* 0x040fe40000410000 */
[C---:B------:R-:W-:Y:S01]  /*72e0*/  HMMA.16816.F32.BF16 R88, R128.reuse, R126, R88 ;  /* 0x0000007e8058723c */ /* 0x040fe20000041858 */
[----:B------:R-:W3:Y:S03]  /*72f0*/  LDSM.16.MT88.4 R124, [R233+0x4100] ;  /* 0x00410000e97c783b */ /* 0x000ee60000004200 */
[--C-:B------:R-:W-:Y:S01]  /*7300*/  FFMA.FTZ R153, R13, c[0x0][0x2d0], -R162.reuse ;  /* 0x0000b4000d997a23 */ /* 0x100fe200000108a2 */
[----:B------:R-:W-:Y:S01]  /*7310*/  MUFU.EX2 R152, R152 ;  /* 0x0000009800987308 */ /* 0x000fe20000000800 */
[----:B------:R-:W-:Y:S02]  /*7320*/  FMUL.FTZ R13, R2, R121 ;  /* 0x00000079020d7220 */ /* 0x000fe40000410000 */
[C---:B-1----:R-:W-:Y:S04]  /*7330*/  HMMA.16816.F32.BF16 R92, R128.reuse, R144, R92 ;  /* 0x00000090805c723c */ /* 0x042fe8000004185c */
[--C-:B------:R-:W-:Y:S02]  /*7340*/  FFMA.FTZ R154, R14, c[0x0][0x2d0], -R161.reuse ;  /* 0x0000b4000e9a7a23 */ /* 0x100fe400000108a1 */
[C---:B------:R-:W-:Y:S01]  /*7350*/  FMUL.FTZ R14, R0.reuse, R122 ;  /* 0x0000007a000e7220 */ /* 0x040fe20000410000 */
[----:B------:R-:W1:Y:S01]  /*7360*/  MUFU.EX2 R153, R153 ;  /* 0x0000009900997308 */ /* 0x000e620000000800 */
[C---:B------:R-:W-:Y:S01]  /*7370*/  HMMA.16816.F32.BF16 R96, R128.reuse, R146, R96 ;  /* 0x000000928060723c */ /* 0x040fe20000041860 */
[----:B------:R-:W-:Y:S03]  /*7380*/  LDSM.16.MT88.4 R144, [R236+0x900] ;  /* 0x00090000ec90783b */ /* 0x000fe60000004200 */
[--C-:B------:R-:W-:Y:S02]  /*7390*/  FFMA.FTZ R155, R15, c[0x0][0x2d0], -R161.reuse ;  /* 0x0000b4000f9b7a23 */ /* 0x100fe400000108a1 */
[----:B------:R-:W-:Y:S02]  /*73a0*/  FMUL.FTZ R15, R0, R123 ;  /* 0x0000007b000f7220 */ /* 0x000fe40000410000 */
[C---:B------:R-:W-:Y:S01]  /*73b0*/  FMUL.FTZ R100, R2.reuse, R100 ;  /* 0x0000006402647220 */ /* 0x040fe20000410000 */
[----:B------:R-:W4:Y:S01]  /*73c0*/  LDSM.16.MT88.4 R120, [R232+0x4100] ;  /* 0x00410000e878783b */ /* 0x000f220000004200 */
[----:B------:R-:W-:Y:S02]  /*73d0*/  MUFU.EX2 R154, R154 ;  /* 0x0000009a009a7308 */ /* 0x000fe40000000800 */
[----:B------:R-:W-:Y:S01]  /*73e0*/  FMUL.FTZ R101, R2, R101 ;  /* 0x0000006502657220 */ /* 0x000fe20000410000 */
[C---:B--2---:R-:W-:Y:S03]  /*73f0*/  HMMA.16816.F32.BF16 R12, R128.reuse, R148, R12 ;  /* 0x00000094800c723c */ /* 0x044fe6000004180c */
[C---:B------:R-:W-:Y:S02]  /*7400*/  FMUL.FTZ R102, R0.reuse, R102 ;  /* 0x0000006600667220 */ /* 0x040fe40000410000 */
[----:B------:R-:W-:Y:S02]  /*7410*/  FMUL.FTZ R103, R0, R103 ;  /* 0x0000006700677220 */ /* 0x000fe40000410000 */
[C---:B------:R-:W-:Y:S01]  /*7420*/  FMUL.FTZ R104, R2.reuse, R104 ;  /* 0x0000006802687220 */ /* 0x040fe20000410000 */
[----:B------:R-:W2:Y:S01]  /*7430*/  MUFU.EX2 R155, R155 ;  /* 0x0000009b009b7308 */ /* 0x000ea20000000800 */
[----:B------:R-:W-:Y:S03]  /*7440*/  FMUL.FTZ R105, R2, R105 ;  /* 0x0000006902697220 */ /* 0x000fe60000410000 */
[C---:B------:R-:W-:Y:S01]  /*7450*/  HMMA.16816.F32.BF16 R100, R128.reuse, R150, R100 ;  /* 0x000000968064723c */ /* 0x040fe20000041864 */
[----:B------:R-:W-:Y:S02]  /*7460*/  LDSM.16.MT88.4 R148, [R233+0x900] ;  /* 0x00090000e994783b */ /* 0x000fe40000004200 */
[C---:B------:R-:W-:Y:S02]  /*7470*/  FMUL.FTZ R106, R0.reuse, R106 ;  /* 0x0000006a006a7220 */ /* 0x040fe40000410000 */
[----:B------:R-:W-:Y:S01]  /*7480*/  FMUL.FTZ R107, R0, R107 ;  /* 0x0000006b006b7220 */ /* 0x000fe20000410000 */
[----:B------:R-:W-:Y:S01]  /*7490*/  MUFU.EX2 R192, R192 ;  /* 0x000000c000c07308 */ /* 0x000fe20000000800 */
[--C-:B------:R-:W-:Y:S02]  /*74a0*/  FFMA.FTZ R163, R16, c[0x0][0x2d0], -R162.reuse ;  /* 0x0000b40010a37a23 */ /* 0x100fe400000108a2 */
[--C-:B------:R-:W-:Y:S03]  /*74b0*/  FFMA.FTZ R164, R17, c[0x0][0x2d0], -R162.reuse ;  /* 0x0000b40011a47a23 */ /* 0x100fe600000108a2 */
[C---:B---3--:R-:W-:Y:S03]  /*74c0*/  HMMA.16816.F32.BF16 R104, R128.reuse, R124, R104 ;  /* 0x0000007c8068723c */ /* 0x048fe60000041868 */
[--C-:B------:R-:W-:Y:S01]  /*74d0*/  FFMA.FTZ R165, R18, c[0x0][0x2d0], -R161.reuse ;  /* 0x0000b40012a57a23 */ /* 0x100fe200000108a1 */
[----:B------:R-:W-:Y:S01]  /*74e0*/  MUFU.EX2 R163, R163 ;  /* 0x000000a300a37308 */ /* 0x000fe20000000800 */
[--C-:B------:R-:W-:Y:S02]  /*74f0*/  FFMA.FTZ R166, R19, c[0x0][0x2d0], -R161.reuse ;  /* 0x0000b40013a67a23 */ /* 0x100fe400000108a1 */
[C---:B------:R-:W-:Y:S02]  /*7500*/  FMUL.FTZ R108, R2.reuse, R108 ;  /* 0x0000006c026c7220 */ /* 0x040fe40000410000 */
[----:B------:R-:W-:Y:S03]  /*7510*/  FMUL.FTZ R109, R2, R109 ;  /* 0x0000006d026d7220 */ /* 0x000fe60000410000 */
[C---:B------:R-:W-:Y:S02]  /*7520*/  FMUL.FTZ R110, R0.reuse, R110 ;  /* 0x0000006e006e7220 */ /* 0x040fe40000410000 */
[----:B------:R-:W3:Y:S01]  /*7530*/  MUFU.EX2 R164, R164 ;  /* 0x000000a400a47308 */ /* 0x000ee20000000800 */
[----:B------:R-:W-:Y:S02]  /*7540*/  FMUL.FTZ R111, R0, R111 ;  /* 0x0000006f006f7220 */ /* 0x000fe40000410000 */
[C---:B------:R-:W-:Y:S01]  /*7550*/  FMUL.FTZ R16, R2.reuse, R116 ;  /* 0x0000007402107220 */ /* 0x040fe20000410000 */
[----:B-1----:R-:W-:Y:S01]  /*7560*/  F2FP.BF16.PACK_AB R116, R153, R152 ;  /* 0x000000989974723e */ /* 0x002fe200000010ff */
[----:B------:R-:W-:Y:S01]  /*7570*/  FMUL.FTZ R17, R2, R117 ;  /* 0x0000007502117220 */ /* 0x000fe20000410000 */
[----:B--2---:R-:W-:Y:S01]  /*7580*/  F2FP.BF16.PACK_AB R117, R155, R154 ;  /* 0x0000009a9b75723e */ /* 0x004fe200000010ff */
[C---:B------:R-:W-:Y:S01]  /*7590*/  FMUL.FTZ R18, R0.reuse, R118 ;  /* 0x0000007600127220 */ /* 0x040fe20000410000 */
[C---:B------:R-:W-:Y:S01]  /*75a0*/  HMMA.16816.F32.BF16 R108, R128.reuse, R126, R108 ;  /* 0x0000007e806c723c */ /* 0x040fe2000004186c */
[----:B------:R-:W1:Y:S01]  /*75b0*/  LDSM.16.MT88.4 R124, [R234+0x900] ;  /* 0x00090000ea7c783b */ /* 0x000e620000004200 */
[----:B------:R-:W-:Y:S01]  /*75c0*/  MUFU.EX2 R165, R165 ;  /* 0x000000a500a57308 */ /* 0x000fe20000000800 */
[----:B------:R-:W-:Y:S02]  /*75d0*/  FMUL.FTZ R19, R0, R119 ;  /* 0x0000007700137220 */ /* 0x000fe40000410000 */
[C---:B------:R-:W-:Y:S02]  /*75e0*/  FMUL.FTZ R112, R2.reuse, R112 ;  /* 0x0000007002707220 */ /* 0x040fe40000410000 */
[----:B------:R-:W-:Y:S02]  /*75f0*/  FMUL.FTZ R113, R2, R113 ;  /* 0x0000007102717220 */ /* 0x000fe40000410000 */
[C---:B------:R-:W-:Y:S01]  /*7600*/  FMUL.FTZ R114, R0.reuse, R114 ;  /* 0x0000007200727220 */ /* 0x040fe20000410000 */
[C---:B----4-:R-:W-:Y:S02]  /*7610*/  HMMA.16816.F32.BF16 R16, R128.reuse, R120, R16 ;  /* 0x000000788010723c */ /* 0x050fe40000041810 */
[----:B------:R-:W2:Y:S01]  /*7620*/  MUFU.EX2 R166, R166 ;  /* 0x000000a600a67308 */ /* 0x000ea20000000800 */
[----:B------:R-:W-:Y:S02]  /*7630*/  FMUL.FTZ R115, R0, R115 ;  /* 0x0000007300737220 */ /* 0x000fe40000410000 */
[--C-:B------:R-:W-:Y:S01]  /*7640*/  FFMA.FTZ R52, R52, c[0x0][0x2d0], -R162.reuse ;  /* 0x0000b40034347a23 */ /* 0x100fe200000108a2 */
[----:B---3--:R-:W-:Y:S01]  /*7650*/  F2FP.BF16.PACK_AB R118, R164, R163 ;  /* 0x000000a3a476723e */ /* 0x008fe200000010ff */
[--C-:B------:R-:W-:Y:S02]  /*7660*/  FFMA.FTZ R53, R53, c[0x0][0x2d0], -R162.reuse ;  /* 0x0000b40035357a23 */ /* 0x100fe400000108a2 */
[--C-:B------:R-:W-:Y:S01]  /*7670*/  FFMA.FTZ R54, R54, c[0x0][0x2d0], -R161.reuse ;  /* 0x0000b40036367a23 */ /* 0x100fe200000108a1 */
[----:B------:R-:W-:Y:S01]  /*7680*/  HMMA.16816.F32.BF16 R112, R128, R122, R112 ;  /* 0x0000007a8070723c */ /* 0x000fe20000041870 */
[----:B------:R-:W3:Y:S01]  /*7690*/  LDSM.16.MT88.4 R120, [R232+0x900] ;  /* 0x00090000e878783b */ /* 0x000ee20000004200 */
[----:B------:R-:W-:Y:S01]  /*76a0*/  MUFU.EX2 R191, R191 ;  /* 0x000000bf00bf7308 */ /* 0x000fe20000000800 */
[--C-:B------:R-:W-:Y:S02]  /*76b0*/  FFMA.FTZ R55, R55, c[0x0][0x2d0], -R161.reuse ;  /* 0x0000b40037377a23 */ /* 0x100fe400000108a1 */
[--C-:B------:R-:W-:Y:S02]  /*76c0*/  FFMA.FTZ R56, R56, c[0x0][0x2d0], -R162.reuse ;  /* 0x0000b40038387a23 */ /* 0x100fe400000108a2 */
[--C-:B------:R-:W-:Y:S02]  /*76d0*/  FFMA.FTZ R57, R57, c[0x0][0x2d0], -R162.reuse ;  /* 0x0000b40039397a23 */ /* 0x100fe400000108a2 */
[----:B------:R-:W4:Y:S03]  /*76e0*/  LDSM.16.MT88.4 R128, [R236+0x4900] ;  /* 0x00490000ec80783b */ /* 0x000f260000004200 */
[----:B------:R-:W-:Y:S01]  /*76f0*/  MUFU.EX2 R193, R193 ;  /* 0x000000c100c17308 */ /* 0x000fe20000000800 */
[--C-:B------:R-:W-:Y:S02]  /*7700*/  FFMA.FTZ R58, R58, c[0x0][0x2d0], -R161.reuse ;  /* 0x0000b4003a3a7a23 */ /* 0x100fe400000108a1 */
[--C-:B------:R-:W-:Y:S01]  /*7710*/  FFMA.FTZ R59, R59, c[0x0][0x2d0], -R161.reuse ;  /* 0x0000b4003b3b7a23 */ /* 0x100fe200000108a1 */
[----:B--2---:R-:W-:Y:S01]  /*7720*/  F2FP.BF16.PACK_AB R119, R166, R165 ;  /* 0x000000a5a677723e */ /* 0x004fe200000010ff */
[--C-:B------:R-:W-:Y:S02]  /*7730*/  FFMA.FTZ R60, R60, c[0x0][0x2d0], -R162.reuse ;  /* 0x0000b4003c3c7a23 */ /* 0x100fe400000108a2 */
[--C-:B------:R-:W-:Y:S02]  /*7740*/  FFMA.FTZ R61, R61, c[0x0][0x2d0], -R162.reuse ;  /* 0x0000b4003d3d7a23 */ /* 0x100fe400000108a2 */
[--C-:B------:R-:W-:Y:S01]  /*7750*/  FFMA.FTZ R62, R62, c[0x0][0x2d0], -R161.reuse ;  /* 0x0000b4003e3e7a23 */ /* 0x100fe200000108a1 */
[----:B------:R-:W-:Y:S01]  /*7760*/  MUFU.EX2 R194, R194 ;  /* 0x000000c200c27308 */ /* 0x000fe20000000800 */
[C---:B------:R-:W-:Y:S05]  /*7770*/  HMMA.16816.F32.BF16 R4, R116.reuse, R144, R4 ;  /* 0x000000907404723c */ /* 0x040fea0000041804 */
[----:B------:R-:W-:Y:S02]  /*7780*/  FFMA.FTZ R63, R63, c[0x0][0x2d0], -R161 ;  /* 0x0000b4003f3f7a23 */ /* 0x000fe400000108a1 */
[----:B------:R-:W-:Y:S01]  /*7790*/  FFMA.FTZ R64, R64, c[0x0][0x2d0], -R162 ;  /* 0x0000b40040407a23 */ /* 0x000fe200000108a2 */
[C---:B------:R-:W-:Y:S01]  /*77a0*/  HMMA.16816.F32.BF16 R8, R116.reuse, R146, R8 ;  /* 0x000000927408723c */ /* 0x040fe20000041808 */
[----:B------:R-:W-:Y:S01]  /*77b0*/  LDSM.16.MT88.4 R144, [R232+0x4900] ;  /* 0x00490000e890783b */ /* 0x000fe20000004200 */
[----:B------:R-:W-:Y:S02]  /*77c0*/  MUFU.EX2 R195, R195 ;  /* 0x000000c300c37308 */ /* 0x000fe40000000800 */
[----:B------:R-:W-:Y:S01]  /*77d0*/  FFMA.FTZ R157, R2, R249, R157 ;  /* 0x000000f9029d7223 */ /* 0x000fe2000001009d */
[----:B------:R-:W-:Y:S01]  /*77e0*/  MOV R2, R132 ;  /* 0x0000008400027202 */ /* 0x000fe20000000f00 */
[----:B------:R-:W-:Y:S01]  /*77f0*/  FFMA.FTZ R156, R0, R248, R156 ;  /* 0x000000f8009c7223 */ /* 0x000fe2000001009c */
[----:B------:R-:W-:Y:S01]  /*7800*/  MOV R0, R3 ;  /* 0x0000000300007202 */ /* 0x000fe20000000f00 */
[C---:B-1----:R-:W-:Y:S04]  /*7810*/  HMMA.16816.F32.BF16 R68, R116.reuse, R124, R68 ;  /* 0x0000007c7444723c */ /* 0x042fe80000041844 */
[----:B------:R-:W-:Y:S01]  /*7820*/  MUFU.EX2 R200, R200 ;  /* 0x000000c800c87308 */ /* 0x000fe20000000800 */
[----:B------:R-:W-:Y:S02]  /*7830*/  FADD.FTZ R157, R133, R157 ;  /* 0x0000009d859d7221 */ /* 0x000fe40000010000 */
[----:B------:R-:W-:Y:S01]  /*7840*/  FADD.FTZ R156, R158, R156 ;  /* 0x0000009c9e9c7221 */ /* 0x000fe20000010000 */
[C---:B------:R-:W-:Y:S01]  /*7850*/  HMMA.16816.F32.BF16 R72, R116.reuse, R126, R72 ;  /* 0x0000007e7448723c */ /* 0x040fe20000041848 */
[----:B------:R-:W1:Y:S03]  /*7860*/  LDSM.16.MT88.4 R124, [R233+0x4900] ;  /* 0x00490000e97c783b */ /* 0x000e660000004200 */
[----:B------:R-:W-:Y:S02]  /*7870*/  FADD.FTZ R134, R134, R157 ;  /* 0x0000009d86867221 */ /* 0x000fe40000010000 */
[----:B------:R-:W-:Y:S01]  /*7880*/  MUFU.EX2 R201, R201 ;  /* 0x000000c900c97308 */ /* 0x000fe20000000800 */
[----:B------:R-:W-:Y:S01]  /*7890*/  FADD.FTZ R156, R159, R156 ;  /* 0x0000009c9f9c7221 */ /* 0x000fe20000010000 */
[C---:B------:R-:W-:Y:S04]  /*78a0*/  HMMA.16816.F32.BF16 R76, R116.reuse, R148, R76 ;  /* 0x00000094744c723c */ /* 0x040fe8000004184c */
[----:B------:R-:W-:Y:S02]  /*78b0*/  FADD.FTZ R134, R135, R134 ;  /* 0x0000008687867221 */ /* 0x000fe40000010000 */
[----:B------:R-:W-:Y:S02]  /*78c0*/  FADD.FTZ R160, R160, R156 ;  /* 0x0000009ca0a07221 */ /* 0x000fe40000010000 */
[C---:B------:R-:W-:Y:S01]  /*78d0*/  HMMA.16816.F32.BF16 R80, R116.reuse, R150, R80 ;  /* 0x000000967450723c */ /* 0x040fe20000041850 */
[----:B------:R-:W-:Y:S03]  /*78e0*/  MUFU.EX2 R202, R202 ;  /* 0x000000ca00ca7308 */ /* 0x000fe60000000800 */
[--C-:B------:R-:W-:Y:S02]  /*78f0*/  FFMA.FTZ R148, R24, c[0x0][0x2d0], -R162.reuse ;  /* 0x0000b40018947a23 */ /* 0x100fe400000108a2 */
[----:B------:R-:W-:Y:S02]  /*7900*/  FFMA.FTZ R149, R25, c[0x0][0x2d0], -R162 ;  /* 0x0000b40019957a23 */ /* 0x000fe400000108a2 */
[C---:B---3--:R-:W-:Y:S03]  /*7910*/  HMMA.16816.F32.BF16 R84, R116.reuse, R120, R84 ;  /* 0x000000787454723c */ /* 0x048fe60000041854 */
[----:B------:R-:W-:Y:S01]  /*7920*/  MUFU.EX2 R148, R148 ;  /* 0x0000009400947308 */ /* 0x000fe20000000800 */
[--C-:B------:R-:W-:Y:S02]  /*7930*/  FFMA.FTZ R150, R26, c[0x0][0x2d0], -R161.reuse ;  /* 0x0000b4001a967a23 */ /* 0x100fe400000108a1 */
[----:B------:R-:W-:Y:S02]  /*7940*/  FFMA.FTZ R151, R27, c[0x0][0x2d0], -R161 ;  /* 0x0000b4001b977a23 */ /* 0x000fe400000108a1 */
[C---:B------:R-:W-:Y:S01]  /*7950*/  HMMA.16816.F32.BF16 R88, R116.reuse, R122, R88 ;  /* 0x0000007a7458723c */ /* 0x040fe20000041858 */
[----:B------:R-:W2:Y:S03]  /*7960*/  LDSM.16.MT88.4 R120, [R236+0x1100] ;  /* 0x00110000ec78783b */ /* 0x000ea60000004200 */
[----:B------:R-:W-:Y:S01]  /*7970*/  FADD.FTZ R152, R152, R134 ;  /* 0x0000008698987221 */ /* 0x000fe20000010000 */
[----:B------:R-:W3:Y:S01]  /*7980*/  MUFU.EX2 R149, R149 ;  /* 0x0000009500957308 */ /* 0x000ee20000000800 */
[----:B------:R-:W-:Y:S02]  /*7990*/  FADD.FTZ R160, R154, R160 ;  /* 0x000000a09aa07221 */ /* 0x000fe40000010000 */
[C---:B----4-:R-:W-:Y:S01]  /*79a0*/  HMMA.16816.F32.BF16 R92, R116.reuse, R128, R92 ;  /* 0x00000080745c723c */ /* 0x050fe2000004185c */
[----:B------:R-:W4:Y:S03]  /*79b0*/  LDSM.16.MT88.4 R24, [R234+0x1100] ;  /* 0x00110000ea18783b */ /* 0x000f260000004200 */
[----:B------:R-:W-:Y:S02]  /*79c0*/  FADD.FTZ R152, R153, R152 ;  /* 0x0000009899987221 */ /* 0x000fe40000010000 */
[----:B------:R-:W-:Y:S01]  /*79d0*/  FADD.FTZ R155, R155, R160 ;  /* 0x000000a09b9b7221 */ /* 0x000fe20000010000 */
[----:B------:R-:W-:Y:S01]  /*79e0*/  MUFU.EX2 R150, R150 ;  /* 0x0000009600967308 */ /* 0x000fe20000000800 */
[C---:B------:R-:W-:Y:S01]  /*79f0*/  HMMA.16816.F32.BF16 R96, R116.reuse, R130, R96 ;  /* 0x000000827460723c */ /* 0x040fe20000041860 */
[----:B------:R-:W-:Y:S03]  /*7a00*/  LDSM.16.MT88.4 R128, [R232+0x5100] ;  /* 0x00510000e880783b */ /* 0x000fe60000004200 */
[----:B------:R-:W-:Y:S02]  /*7a10*/  FADD.FTZ R163, R163, R152 ;  /* 0x00000098a3a37221 */ /* 0x000fe40000010000 */
[----:B------:R-:W-:Y:S02]  /*7a20*/  FADD.FTZ R155, R165, R155 ;  /* 0x0000009ba59b7221 */ /* 0x000fe40000010000 */
[C---:B------:R-:W-:Y:S01]  /*7a30*/  HMMA.16816.F32.BF16 R12, R116.reuse, R20, R12 ;  /* 0x00000014740c723c */ /* 0x040fe2000004180c */
[----:B------:R-:W5:Y:S03]  /*7a40*/  MUFU.EX2 R151, R151 ;  /* 0x0000009700977308 */ /* 0x000f660000000800 */
[----:B------:R-:W-:Y:S02]  /*7a50*/  FADD.FTZ R163, R164, R163 ;  /* 0x000000a3a4a37221 */ /* 0x000fe40000010000 */
[----:B------:R-:W-:Y:S01]  /*7a60*/  FADD.FTZ R166, R166, R155 ;  /* 0x0000009ba6a67221 */ /* 0x000fe20000010000 */
[----:B------:R-:W-:Y:S01]  /*7a70*/  F2FP.BF16.PACK_AB R20, R167, R180 ;  /* 0x000000b4a714723e */ /* 0x000fe200000010ff */
[C---:B------:R-:W-:Y:S03]  /*7a80*/  HMMA.16816.F32.BF16 R100, R116.reuse, R22, R100 ;  /* 0x000000167464723c */ /* 0x040fe60000041864 */
[----:B------:R-:W-:Y:S01]  /*7a90*/  MUFU.EX2 R203, R203 ;  /* 0x000000cb00cb7308 */ /* 0x000fe20000000800 */
[----:B------:R-:W-:Y:S01]  /*7aa0*/  F2FP.BF16.PACK_AB R21, R182, R181 ;  /* 0x000000b5b615723e */ /* 0x000fe200000010ff */
[----:B------:R-:W-:Y:S02]  /*7ab0*/  FADD.FTZ R180, R180, R163 ;  /* 0x000000a3b4b47221 */ /* 0x000fe40000010000 */
[----:B---3--:R-:W-:Y:S01]  /*7ac0*/  F2FP.BF16.PACK_AB R22, R149, R148 ;  /* 0x000000949516723e */ /* 0x008fe200000010ff */
[C---:B-1----:R-:W-:Y:S04]  /*7ad0*/  HMMA.16816.F32.BF16 R104, R116.reuse, R124, R104 ;  /* 0x0000007c7468723c */ /* 0x042fe80000041868 */
[----:B------:R-:W-:Y:S01]  /*7ae0*/  FADD.FTZ R166, R181, R166 ;  /* 0x000000a6b5a67221 */ /* 0x000fe20000010000 */
[----:B------:R-:W-:Y:S01]  /*7af0*/  MUFU.EX2 R208, R208 ;  /* 0x000000d000d07308 */ /* 0x000fe20000000800 */
[----:B------:R-:W-:Y:S02]  /*7b00*/  FADD.FTZ R180, R167, R180 ;  /* 0x000000b4a7b47221 */ /* 0x000fe40000010000 */
[C---:B------:R-:W-:Y:S01]  /*7b10*/  HMMA.16816.F32.BF16 R108, R116.reuse, R126, R108 ;  /* 0x0000007e746c723c */ /* 0x040fe2000004186c */
[----:B------:R-:W-:Y:S03]  /*7b20*/  LDSM.16.MT88.4 R124, [R232+0x1100] ;  /* 0x00110000e87c783b */ /* 0x000fe60000004200 */
[----:B-----5:R-:W-:Y:S01]  /*7b30*/  F2FP.BF16.PACK_AB R23, R151, R150 ;  /* 0x000000969717723e */ /* 0x020fe200000010ff */
[----:B------:R-:W-:Y:S02]  /*7b40*/  FADD.FTZ R182, R182, R166 ;  /* 0x000000a6b6b67221 */ /* 0x000fe40000010000 */
[----:B------:R-:W-:Y:S01]  /*7b50*/  MUFU.EX2 R209, R209 ;  /* 0x000000d100d17308 */ /* 0x000fe20000000800 */
[C---:B------:R-:W-:Y:S04]  /*7b60*/  HMMA.16816.F32.BF16 R16, R116.reuse, R144, R16 ;  /* 0x000000907410723c */ /* 0x040fe80000041810 */
[----:B------:R-:W-:Y:S02]  /*7b70*/  FADD.FTZ R148, R148, R180 ;  /* 0x000000b494947221 */ /* 0x000fe40000010000 */
[----:B------:R-:W-:Y:S02]  /*7b80*/  FADD.FTZ R182, R150, R182 ;  /* 0x000000b696b67221 */ /* 0x000fe40000010000 */
[----:B------:R-:W-:Y:S01]  /*7b90*/  HMMA.16816.F32.BF16 R112, R116, R146, R112 ;  /* 0x000000927470723c */ /* 0x000fe20000041870 */
[----:B------:R-:W1:Y:S01]  /*7ba0*/  LDSM.16.MT88.4 R116, [R233+0x1100] ;  /* 0x00110000e974783b */ /* 0x000e620000004200 */
[----:B------:R-:W-:Y:S02]  /*7bb0*/  MUFU.EX2 R210, R210 ;  /* 0x000000d200d27308 */ /* 0x000fe40000000800 */
[--C-:B------:R-:W-:Y:S02]  /*7bc0*/  FFMA.FTZ R145, R28, c[0x0][0x2d0], -R162.reuse ;  /* 0x0000b4001c917a23 */ /* 0x100fe400000108a2 */
[----:B------:R-:W-:Y:S02]  /*7bd0*/  FFMA.FTZ R144, R29, c[0x0][0x2d0], -R162 ;  /* 0x0000b4001d907a23 */ /* 0x000fe400000108a2 */
[C---:B--2---:R-:W-:Y:S04]  /*7be0*/  HMMA.16816.F32.BF16 R4, R20.reuse, R120, R4 ;  /* 0x000000781404723c */ /* 0x044fe80000041804 */
[----:B------:R-:W-:Y:S01]  /*7bf0*/  MUFU.EX2 R145, R145 ;  /* 0x0000009100917308 */ /* 0x000fe20000000800 */
[--C-:B------:R-:W-:Y:S02]  /*7c00*/  FFMA.FTZ R146, R30, c[0x0][0x2d0], -R161.reuse ;  /* 0x0000b4001e927a23 */ /* 0x100fe400000108a1 */
[----:B------:R-:W-:Y:S01]  /*7c10*/  FFMA.FTZ R147, R31, c[0x0][0x2d0], -R161 ;  /* 0x0000b4001f937a23 */ /* 0x000fe200000108a1 */
[C---:B------:R-:W-:Y:S01]  /*7c20*/  HMMA.16816.F32.BF16 R8, R20.reuse, R122, R8 ;  /* 0x0000007a1408723c */ /* 0x040fe20000041808 */
[----:B------:R-:W2:Y:S03]  /*7c30*/  LDSM.16.MT88.4 R120, [R236+0x5100] ;  /* 0x00510000ec78783b */ /* 0x000ea60000004200 */
[----:B------:R-:W-:Y:S02]  /*7c40*/  FADD.FTZ R148, R149, R148 ;  /* 0x0000009495947221 */ /* 0x000fe40000010000 */
[----:B------:R-:W-:Y:S01]  /*7c50*/  MUFU.EX2 R144, R144 ;  /* 0x0000009000907308 */ /* 0x000fe20000000800 */
[----:B------:R-:W-:Y:S01]  /*7c60*/  FADD.FTZ R151, R151, R182 ;  /* 0x000000b697977221 */ /* 0x000fe20000010000 */
[C---:B----4-:R-:W-:Y:S01]  /*7c70*/  HMMA.16816.F32.BF16 R68, R20.reuse, R24, R68 ;  /* 0x000000181444723c */ /* 0x050fe20000041844 */
[----:B------:R-:W-:Y:S07]  /*7c80*/  LDSM.16.MT88.4 R28, [R233+0x5100] ;  /* 0x00510000e91c783b */ /* 0x000fee0000004200 */
[C---:B------:R-:W-:Y:S01]  /*7c90*/  HMMA.16816.F32.BF16 R72, R20.reuse, R26, R72 ;  /* 0x0000001a1448723c */ /* 0x040fe20000041848 */
[----:B------:R-:W3:Y:S01]  /*7ca0*/  LDSM.16.MT88.4 R24, [R234+0x5100] ;  /* 0x00510000ea18783b */ /* 0x000ee20000004200 */
[----:B------:R-:W4:Y:S06]  /*7cb0*/  MUFU.EX2 R146, R146 ;  /* 0x0000009200927308 */ /* 0x000f2c0000000800 */
[C---:B-1----:R-:W-:Y:S04]  /*7cc0*/  HMMA.16816.F32.BF16 R76, R20.reuse, R116, R76 ;  /* 0x00000074144c723c */ /* 0x042fe8000004184c */
[----:B------:R-:W1:Y:S04]  /*7cd0*/  MUFU.EX2 R147, R147 ;  /* 0x0000009300937308 */ /* 0x000e680000000800 */
[C---:B------:R-:W-:Y:S01]  /*7ce0*/  HMMA.16816.F32.BF16 R80, R20.reuse, R118, R80 ;  /* 0x000000761450723c */ /* 0x040fe20000041850 */
[----:B------:R-:W5:Y:S05]  /*7cf0*/  LDSM.16.MT88.4 R116, [R236+0x1900] ;  /* 0x00190000ec74783b */ /* 0x000f6a0000004200 */
[----:B------:R-:W-:Y:S02]  /*7d00*/  MUFU.EX2 R52, R52 ;  /* 0x0000003400347308 */ /* 0x000fe40000000800 */
[C---:B------:R-:W-:Y:S04]  /*7d10*/  HMMA.16816.F32.BF16 R84, R20.reuse, R124, R84 ;  /* 0x0000007c1454723c */ /* 0x040fe80000041854 */
[----:B----4-:R-:W-:Y:S04]  /*7d20*/  FADD.FTZ R151, R146, R151 ;  /* 0x0000009792977221 */ /* 0x010fe80000010000 */
[----:B------:R-:W-:Y:S01]  /*7d30*/  MUFU.EX2 R53, R53 ;  /* 0x0000003500357308 */ /* 0x000fe20000000800 */
[C---:B------:R-:W-:Y:S01]  /*7d40*/  HMMA.16816.F32.BF16 R88, R20.reuse, R126, R88 ;  /* 0x0000007e1458723c */ /* 0x040fe20000041858 */
[----:B------:R-:W-:Y:S07]  /*7d50*/  LDSM.16.MT88.4 R124, [R236+0x3900] ;  /* 0x00390000ec7c783b */ /* 0x000fee0000004200 */
[C---:B--2---:R-:W-:Y:S01]  /*7d60*/  HMMA.16816.F32.BF16 R92, R20.reuse, R120, R92 ;  /* 0x00000078145c723c */ /* 0x044fe2000004185c */
[----:B------:R-:W-:Y:S07]  /*7d70*/  MUFU.EX2 R54, R54 ;  /* 0x0000003600367308 */ /* 0x000fee0000000800 */
[C---:B------:R-:W-:Y:S01]  /*7d80*/  HMMA.16816.F32.BF16 R96, R20.reuse, R122, R96 ;  /* 0x0000007a1460723c */ /* 0x040fe20000041860 */
[----:B------:R-:W-:Y:S02]  /*7d90*/  LDSM.16.MT88.4 R120, [R232+0x5900] ;  /* 0x00590000e878783b */ /* 0x000fe40000004200 */
[----:B------:R-:W-:Y:S05]  /*7da0*/  MUFU.EX2 R55, R55 ;  /* 0x0000003700377308 */ /* 0x000fea0000000800 */
[C---:B---3--:R-:W-:Y:S05]  /*7db0*/  HMMA.16816.F32.BF16 R12, R20.reuse, R24, R12 ;  /* 0x00000018140c723c */ /* 0x048fea000004180c */
[----:B------:R-:W-:Y:S03]  /*7dc0*/  MUFU.EX2 R56, R56 ;  /* 0x0000003800387308 */ /* 0x000fe60000000800 */
[C---:B------:R-:W-:Y:S01]  /*7dd0*/  HMMA.16816.F32.BF16 R100, R20.reuse, R26, R100 ;  /* 0x0000001a1464723c */ /* 0x040fe20000041864 */
[----:B------:R-:W2:Y:S06]  /*7de0*/  LDSM.16.MT88.4 R24, [R233+0x1900] ;  /* 0x00190000e918783b */ /* 0x000eac0000004200 */
[----:B------:R-:W-:Y:S01]  /*7df0*/  MUFU.EX2 R57, R57 ;  /* 0x0000003900397308 */ /* 0x000fe20000000800 */
[C---:B------:R-:W-:Y:S08]  /*7e00*/  HMMA.16816.F32.BF16 R104, R20.reuse, R28, R104 ;  /* 0x0000001c1468723c */ /* 0x040ff00000041868 */
[C---:B------:R-:W-:Y:S01]  /*7e10*/  HMMA.16816.F32.BF16 R108, R20.reuse, R30, R108 ;  /* 0x0000001e146c723c */ /* 0x040fe2000004186c */
[----:B------:R-:W3:Y:S01]  /*7e20*/  LDSM.16.MT88.4 R28, [R232+0x1900] ;  /* 0x00190000e81c783b */ /* 0x000ee20000004200 */
[----:B------:R-:W-:Y:S06]  /*7e30*/  MUFU.EX2 R58, R58 ;  /* 0x0000003a003a7308 */ /* 0x000fec0000000800 */
[C---:B------:R-:W-:Y:S04]  /*7e40*/  HMMA.16816.F32.BF16 R16, R20.reuse, R128, R16 ;  /* 0x000000801410723c */ /* 0x040fe80000041810 */
[----:B------:R-:W-:Y:S04]  /*7e50*/  MUFU.EX2 R59, R59 ;  /* 0x0000003b003b7308 */ /* 0x000fe80000000800 */
[----:B------:R-:W-:Y:S06]  /*7e60*/  HMMA.16816.F32.BF16 R112, R20, R130, R112 ;  /* 0x000000821470723c */ /* 0x000fec0000041870 */
[----:B------:R-:W-:Y:S01]  /*7e70*/  MUFU.EX2 R60, R60 ;  /* 0x0000003c003c7308 */ /* 0x000fe20000000800 */
[----:B------:R-:W-:Y:S01]  /*7e80*/  F2FP.BF16.PACK_AB R20, R144, R145 ;  /* 0x000000919014723e */ /* 0x000fe200000010ff */
[----:B------:R-:W-:Y:S01]  /*7e90*/  FADD.FTZ R145, R145, R148 ;  /* 0x0000009491917221 */ /* 0x000fe20000010000 */
[C---:B-1----:R-:W-:Y:S03]  /*7ea0*/  F2FP.BF16.PACK_AB R21, R147.reuse, R146 ;  /* 0x000000929315723e */ /* 0x042fe600000010ff */
[----:B------:R-:W-:Y:S01]  /*7eb0*/  F2FP.BF16.PACK_AB R22, R188, R183 ;  /* 0x000000b7bc16723e */ /* 0x000fe200000010ff */
[----:B------:R-:W-:Y:S01]  /*7ec0*/  FADD.FTZ R145, R144, R145 ;  /* 0x0000009190917221 */ /* 0x000fe20000010000 */
[----:B------:R-:W-:Y:S01]  /*7ed0*/  F2FP.BF16.PACK_AB R23, R190, R189 ;  /* 0x000000bdbe17723e */ /* 0x000fe200000010ff */
[----:B------:R-:W-:Y:S01]  /*7ee0*/  FADD.FTZ R147, R147, R151 ;  /* 0x0000009793937221 */ /* 0x000fe20000010000 */
[----:B------:R-:W-:Y:S01]  /*7ef0*/  MUFU.EX2 R61, R61 ;  /* 0x0000003d003d7308 */ /* 0x000fe20000000800 */
[----:B------:R-:W-:Y:S02]  /*7f00*/  FADD.FTZ R183, R183, R145 ;  /* 0x00000091b7b77221 */ /* 0x000fe40000010000 */
[----:B------:R-:W-:Y:S02]  /*7f10*/  FADD.FTZ R147, R189, R147 ;  /* 0x00000093bd937221 */ /* 0x000fe40000010000 */
[C---:B-----5:R-:W-:Y:S03]  /*7f20*/  HMMA.16816.F32.BF16 R4, R20.reuse, R116, R4 ;  /* 0x000000741404723c */ /* 0x060fe60000041804 */
[----:B------:R-:W-:Y:S02]  /*7f30*/  FADD.FTZ R183, R188, R183 ;  /* 0x000000b7bcb77221 */ /* 0x000fe40000010000 */
[----:B------:R-:W-:Y:S01]  /*7f40*/  MUFU.EX2 R62, R62 ;  /* 0x0000003e003e7308 */ /* 0x000fe20000000800 */
[----:B------:R-:W-:Y:S02]  /*7f50*/  FADD.FTZ R190, R190, R147 ;  /* 0x00000093bebe7221 */ /* 0x000fe40000010000 */
[C---:B------:R-:W-:Y:S01]  /*7f60*/  HMMA.16816.F32.BF16 R8, R20.reuse, R118, R8 ;  /* 0x000000761408723c */ /* 0x040fe20000041808 */
[----:B------:R-:W-:Y:S03]  /*7f70*/  LDSM.16.MT88.4 R116, [R233+0x5900] ;  /* 0x00590000e974783b */ /* 0x000fe60000004200 */
[----:B------:R-:W-:Y:S03]  /*7f80*/  FADD.FTZ R190, R193, R190 ;  /* 0x000000bec1be7221 */ /* 0x000fe60000010000 */
[----:B------:R-:W-:Y:S01]  /*7f90*/  MUFU.EX2 R63, R63 ;  /* 0x0000003f003f7308 */ /* 0x000fe20000000800 */
[C---:B------:R-:W-:Y:S08]  /*7fa0*/  HMMA.16816.F32.BF16 R68, R20.reuse, R32, R68 ;  /* 0x000000201444723c */ /* 0x040ff00000041844 */
[C---:B------:R-:W-:Y:S01]  /*7fb0*/  HMMA.16816.F32.BF16 R72, R20.reuse, R34, R72 ;  /* 0x000000221448723c */ /* 0x040fe20000041848 */
[----:B------:R-:W1:Y:S01]  /*7fc0*/  LDSM.16.MT88.4 R32, [R236+0x5900] ;  /* 0x00590000ec20783b */ /* 0x000e620000004200 */
[----:B------:R-:W-:Y:S06]  /*7fd0*/  MUFU.EX2 R64, R64 ;  /* 0x0000004000407308 */ /* 0x000fec0000000800 */
[C---:B--2---:R-:W-:Y:S08]  /*7fe0*/  HMMA.16816.F32.BF16 R76, R20.reuse, R24, R76 ;  /* 0x00000018144c723c */ /* 0x044ff0000004184c */
[C---:B------:R-:W-:Y:S01]  /*7ff0*/  HMMA.16816.F32.BF16 R80, R20.reuse, R26, R80 ;  /* 0x0000001a1450723c */ /* 0x040fe20000041850 */
[----:B------:R-:W2:Y:S07]  /*8000*/  LDSM.16.MT88.4 R24, [R236+0x2100] ;  /* 0x00210000ec18783b */ /* 0x000eae0000004200 */
[C---:B---3--:R-:W-:Y:S08]  /*8010*/  HMMA.16816.F32.BF16 R84, R20.reuse, R28, R84 ;  /* 0x0000001c1454723c */ /* 0x048ff00000041854 */
[C---:B------:R-:W-:Y:S01]  /*8020*/  HMMA.16816.F32.BF16 R88, R20.reuse, R30, R88 ;  /* 0x0000001e1458723c */ /* 0x040fe20000041858 */
[----:B------:R-:W3:Y:S07]  /*8030*/  LDSM.16.MT88.4 R28, [R234+0x2100] ;  /* 0x00210000ea1c783b */ /* 0x000eee0000004200 */
[C---:B-1----:R-:W-:Y:S08]  /*8040*/  HMMA.16816.F32.BF16 R92, R20.reuse, R32, R92 ;  /* 0x00000020145c723c */ /* 0x042ff0000004185c */
[C---:B------:R-:W-:Y:S01]  /*8050*/  HMMA.16816.F32.BF16 R96, R20.reuse, R34, R96 ;  /* 0x000000221460723c */ /* 0x040fe20000041860 */
[----:B------:R-:W1:Y:S07]  /*8060*/  LDSM.16.MT88.4 R32, [R233+0x2100] ;  /* 0x00210000e920783b */ /* 0x000e6e0000004200 */
[C---:B------:R-:W-:Y:S08]  /*8070*/  HMMA.16816.F32.BF16 R12, R20.reuse, R36, R12 ;  /* 0x00000024140c723c */ /* 0x040ff0000004180c */
[C---:B------:R-:W-:Y:S01]  /*8080*/  HMMA.16816.F32.BF16 R100, R20.reuse, R38, R100 ;  /* 0x000000261464723c */ /* 0x040fe20000041864 */
[----:B------:R-:W4:Y:S07]  /*8090*/  LDSM.16.MT88.4 R36, [R232+0x2100] ;  /* 0x00210000e824783b */ /* 0x000f2e0000004200 */
[C---:B------:R-:W-:Y:S07]  /*80a0*/  HMMA.16816.F32.BF16 R104, R20.reuse, R116, R104 ;  /* 0x000000741468723c */ /* 0x040fee0000041868 */
[--C-:B------:R-:W-:Y:S01]  /*80b0*/  FFMA.FTZ R116, R44, c[0x0][0x2d0], -R162.reuse ;  /* 0x0000b4002c747a23 */ /* 0x100fe200000108a2 */
[C---:B------:R-:W-:Y:S04]  /*80c0*/  HMMA.16816.F32.BF16 R108, R20.reuse, R118, R108 ;  /* 0x00000076146c723c */ /* 0x040fe8000004186c */
[--C-:B------:R-:W-:Y:S01]  /*80d0*/  FFMA.FTZ R117, R45, c[0x0][0x2d0], -R162.reuse ;  /* 0x0000b4002d757a23 */ /* 0x100fe200000108a2 */
[----:B------:R-:W-:Y:S01]  /*80e0*/  MUFU.EX2 R116, R116 ;  /* 0x0000007400747308 */ /* 0x000fe20000000800 */
[----:B------:R-:W-:Y:S02]  /*80f0*/  FFMA.FTZ R162, R65, c[0x0][0x2d0], -R162 ;  /* 0x0000b40041a27a23 */ /* 0x000fe400000108a2 */
[C---:B------:R-:W-:Y:S04]  /*8100*/  HMMA.16816.F32.BF16 R16, R20.reuse, R120, R16 ;  /* 0x000000781410723c */ /* 0x040fe80000041810 */
[--C-:B------:R-:W-:Y:S02]  /*8110*/  FFMA.FTZ R118, R46, c[0x0][0x2d0], -R161.reuse ;  /* 0x0000b4002e767a23 */ /* 0x100fe400000108a1 */
[--C-:B------:R-:W-:Y:S01]  /*8120*/  FFMA.FTZ R119, R47, c[0x0][0x2d0], -R161.reuse ;  /* 0x0000b4002f777a23 */ /* 0x100fe200000108a1 */
[----:B------:R-:W-:Y:S01]  /*8130*/  MUFU.EX2 R117, R117 ;  /* 0x0000007500757308 */ /* 0x000fe20000000800 */
[----:B------:R-:W-:Y:S01]  /*8140*/  HMMA.16816.F32.BF16 R112, R20, R122, R112 ;  /* 0x0000007a1470723c */ /* 0x000fe20000041870 */
[----:B------:R-:W-:Y:S03]  /*8150*/  LDSM.16.MT88.4 R44, [R234+0x2900] ;  /* 0x00290000ea2c783b */ /* 0x000fe60000004200 */
[--C-:B------:R-:W-:Y:S02]  /*8160*/  FFMA.FTZ R65, R66, c[0x0][0x2d0], -R161.reuse ;  /* 0x0000b40042417a23 */ /* 0x100fe400000108a1 */
[----:B------:R-:W-:Y:S01]  /*8170*/  FFMA.FTZ R161, R67, c[0x0][0x2d0], -R161 ;  /* 0x0000b40043a17a23 */ /* 0x000fe200000108a1 */
[C---:B------:R-:W-:Y:S01]  /*8180*/  F2FP.BF16.PACK_AB R20, R191.reuse, R192 ;  /* 0x000000c0bf14723e */ /* 0x040fe200000010ff */
[----:B------:R-:W-:Y:S01]  /*8190*/  FADD.FTZ R192, R192, R183 ;  /* 0x000000b7c0c07221 */ /* 0x000fe20000010000 */
[----:B------:R-:W-:Y:S01]  /*81a0*/  F2FP.BF16.PACK_AB R21, R194, R193 ;  /* 0x000000c1c215723e */ /* 0x000fe200000010ff */
[----:B------:R-:W5:Y:S02]  /*81b0*/  MUFU.EX2 R118, R118 ;  /* 0x0000007600767308 */ /* 0x000f640000000800 */
[----:B------:R-:W-:Y:S01]  /*81c0*/  F2FP.BF16.PACK_AB R22, R200, R195 ;  /* 0x000000c3c816723e */ /* 0x000fe200000010ff */
[----:B------:R-:W-:Y:S01]  /*81d0*/  FADD.FTZ R192, R191, R192 ;  /* 0x000000c0bfc07221 */ /* 0x000fe20000010000 */
[----:B------:R-:W-:Y:S01]  /*81e0*/  F2FP.BF16.PACK_AB R23, R202, R201 ;  /* 0x000000c9ca17723e */ /* 0x000fe200000010ff */
[----:B------:R-:W-:Y:S02]  /*81f0*/  FADD.FTZ R194, R194, R190 ;  /* 0x000000bec2c27221 */ /* 0x000fe40000010000 */
[----:B------:R-:W-:Y:S02]  /*8200*/  FADD.FTZ R195, R195, R192 ;  /* 0x000000c0c3c37221 */ /* 0x000fe40000010000 */
[----:B------:R-:W-:Y:S01]  /*8210*/  FADD.FTZ R194, R201, R194 ;  /* 0x000000c2c9c27221 */ /* 0x000fe20000010000 */
[----:B------:R-:W1:Y:S01]  /*8220*/  MUFU.EX2 R119, R119 ;  /* 0x0000007700777308 */ /* 0x000e620000000800 */
[C---:B--2---:R-:W-:Y:S03]  /*8230*/  HMMA.16816.F32.BF16 R4, R20.reuse, R24, R4 ;  /* 0x000000181404723c */ /* 0x044fe60000041804 */
[----:B------:R-:W-:Y:S02]  /*8240*/  FADD.FTZ R195, R200, R195 ;  /* 0x000000c3c8c37221 */ /* 0x000fe40000010000 */
[----:B------:R-:W-:Y:S03]  /*8250*/  FADD.FTZ R202, R202, R194 ;  /* 0x000000c2caca7221 */ /* 0x000fe60000010000 */
[C---:B------:R-:W-:Y:S01]  /*8260*/  HMMA.16816.F32.BF16 R8, R20.reuse, R26, R8 ;  /* 0x0000001a1408723c */ /* 0x040fe20000041808 */
[----:B------:R-:W2:Y:S01]  /*8270*/  LDSM.16.MT88.4 R24, [R236+0x6100] ;  /* 0x00610000ec18783b */ /* 0x000ea20000004200 */
[----:B------:R-:W-:Y:S02]  /*8280*/  MUFU.EX2 R162, R162 ;  /* 0x000000a200a27308 */ /* 0x000fe40000000800 */
[----:B-----5:R-:W-:Y:S04]  /*8290*/  FADD.FTZ R202, R118, R202 ;  /* 0x000000ca76ca7221 */ /* 0x020fe80000010000 */
[C---:B---3--:R-:W-:Y:S04]  /*82a0*/  HMMA.16816.F32.BF16 R68, R20.reuse, R28, R68 ;  /* 0x0000001c1444723c */ /* 0x048fe80000041844 */
[----:B------:R-:W3:Y:S04]  /*82b0*/  MUFU.EX2 R65, R65 ;  /* 0x0000004100417308 */ /* 0x000ee80000000800 */
[C---:B------:R-:W-:Y:S01]  /*82c0*/  HMMA.16816.F32.BF16 R72, R20.reuse, R30, R72 ;  /* 0x0000001e1448723c */ /* 0x040fe20000041848 */
[----:B------:R-:W5:Y:S05]  /*82d0*/  LDSM.16.MT88.4 R28, [R234+0x6100] ;  /* 0x00610000ea1c783b */ /* 0x000f6a0000004200 */
[----:B------:R-:W2:Y:S02]  /*82e0*/  MUFU.EX2 R161, R161 ;  /* 0x000000a100a17308 */ /* 0x000ea40000000800 */
[C---:B-1----:R-:W-:Y:S08]  /*82f0*/  HMMA.16816.F32.BF16 R76, R20.reuse, R32, R76 ;  /* 0x00000020144c723c */ /* 0x042ff0000004184c */
[C---:B------:R-:W-:Y:S01]  /*8300*/  HMMA.16816.F32.BF16 R80, R20.reuse, R34, R80 ;  /* 0x000000221450723c */ /* 0x040fe20000041850 */
[----:B------:R-:W1:Y:S07]  /*8310*/  LDSM.16.MT88.4 R32, [R233+0x6100] ;  /* 0x00610000e920783b */ /* 0x000e6e0000004200 */
[C---:B----4-:R-:W-:Y:S08]  /*8320*/  HMMA.16816.F32.BF16 R84, R20.reuse, R36, R84 ;  /* 0x000000241454723c */ /* 0x050ff00000041854 */
[C---:B------:R-:W-:Y:S01]  /*8330*/  HMMA.16816.F32.BF16 R88, R20.reuse, R38, R88 ;  /* 0x000000261458723c */ /* 0x040fe20000041858 */
[----:B------:R-:W4:Y:S07]  /*8340*/  LDSM.16.MT88.4 R36, [R236+0x2900] ;  /* 0x00290000ec24783b */ /* 0x000f2e0000004200 */
[C---:B--2---:R-:W-:Y:S08]  /*8350*/  HMMA.16816.F32.BF16 R92, R20.reuse, R24, R92 ;  /* 0x00000018145c723c */ /* 0x044ff0000004185c */
        /* <DEDUP_REMOVED lines=22> */
[----:B------:R-:W-:Y:S03]  /*84c0*/  FADD.FTZ R210, R210, R119 ;  /* 0x00000077d2d27221 */ /* 0x000fe60000010000 */
[C---:B------:R-:W-:Y:S01]  /*84d0*/  HMMA.16816.F32.BF16 R8, R20.reuse, R38, R8 ;  /* 0x000000261408723c */ /* 0x040fe20000041808 */
[----:B------:R-:W4:Y:S03]  /*84e0*/  LDSM.16.MT88.4 R36, [R234+0x6900] ;  /* 0x00690000ea24783b */ /* 0x000f260000004200 */
[----:B------:R-:W-:Y:S04]  /*84f0*/  FADD.FTZ R210, R54, R210 ;  /* 0x000000d236d27221 */ /* 0x000fe80000010000 */
[C---:B------:R-:W-:Y:S08]  /*8500*/  HMMA.16816.F32.BF16 R68, R20.reuse, R44, R68 ;  /* 0x0000002c1444723c */ /* 0x040ff00000041844 */
[C---:B------:R-:W-:Y:S01]  /*8510*/  HMMA.16816.F32.BF16 R72, R20.reuse, R46, R72 ;  /* 0x0000002e1448723c */ /* 0x040fe20000041848 */
[----:B------:R-:W-:Y:S07]  /*8520*/  LDSM.16.MT88.4 R44, [R233+0x7100] ;  /* 0x00710000e92c783b */ /* 0x000fee0000004200 */
        /* <DEDUP_REMOVED lines=9> */
[C---:B----4-:R-:W-:Y:S08]  /*85c0*/  HMMA.16816.F32.BF16 R12, R20.reuse, R36, R12 ;  /* 0x00000024140c723c */ /* 0x050ff0000004180c */
[C---:B------:R-:W-:Y:S01]  /*85d0*/  HMMA.16816.F32.BF16 R100, R20.reuse, R38, R100 ;  /* 0x000000261464723c */ /* 0x040fe20000041864 */
[----:B------:R-:W-:Y:S07]  /*85e0*/  LDSM.16.MT88.4 R36, [R232+0x3100] ;  /* 0x00310000e824783b */ /* 0x000fee0000004200 */
[C---:B--2---:R-:W-:Y:S08]  /*85f0*/  HMMA.16816.F32.BF16 R104, R20.reuse, R24, R104 ;  /* 0x000000181468723c */ /* 0x044ff00000041868 */
[C---:B------:R-:W-:Y:S01]  /*8600*/  HMMA.16816.F32.BF16 R108, R20.reuse, R26, R108 ;  /* 0x0000001a146c723c */ /* 0x040fe2000004186c */
[----:B------:R-:W2:Y:S07]  /*8610*/  LDSM.16.MT88.4 R24, [R234+0x3100] ;  /* 0x00310000ea18783b */ /* 0x000eae0000004200 */
[C---:B-----5:R-:W-:Y:S08]  /*8620*/  HMMA.16816.F32.BF16 R16, R20.reuse, R28, R16 ;  /* 0x0000001c1410723c */ /* 0x060ff00000041810 */
[----:B------:R-:W-:Y:S01]  /*8630*/  HMMA.16816.F32.BF16 R112, R20, R30, R112 ;  /* 0x0000001e1470723c */ /* 0x000fe20000041870 */
[----:B------:R-:W4:Y:S06]  /*8640*/  LDSM.16.MT88.4 R28, [R233+0x3100] ;  /* 0x00310000e91c783b */ /* 0x000f2c0000004200 */
        /* <DEDUP_REMOVED lines=11> */
[----:B------:R-:W-:Y:S03]  /*8700*/  FADD.FTZ R59, R59, R55 ;  /* 0x000000373b3b7221 */ /* 0x000fe60000010000 */
[C---:B------:R-:W-:Y:S01]  /*8710*/  HMMA.16816.F32.BF16 R8, R20.reuse, R34, R8 ;  /* 0x000000221408723c */ /* 0x040fe20000041808 */
[----:B------:R-:W1:Y:S03]  /*8720*/  LDSM.16.MT88.4 R32, [R236+0x7100] ;  /* 0x00710000ec20783b */ /* 0x000e660000004200 */
[----:B------:R-:W-:Y:S04]  /*8730*/  FADD.FTZ R59, R62, R59 ;  /* 0x0000003b3e3b7221 */ /* 0x000fe80000010000 */
[C---:B--2---:R-:W-:Y:S04]  /*8740*/  HMMA.16816.F32.BF16 R68, R20.reuse, R24, R68 ;  /* 0x000000181444723c */ /* 0x044fe80000041844 */
[----:B------:R-:W-:Y:S04]  /*8750*/  FADD.FTZ R59, R63, R59 ;  /* 0x0000003b3f3b7221 */ /* 0x000fe80000010000 */
[C---:B------:R-:W-:Y:S01]  /*8760*/  HMMA.16816.F32.BF16 R72, R20.reuse, R26, R72 ;  /* 0x0000001a1448723c */ /* 0x040fe20000041848 */
[----:B------:R-:W2:Y:S03]  /*8770*/  LDSM.16.MT88.4 R24, [R234+0x3900] ;  /* 0x00390000ea18783b */ /* 0x000ea60000004200 */
[----:B---3--:R-:W-:Y:S04]  /*8780*/  FADD.FTZ R59, R65, R59 ;  /* 0x0000003b413b7221 */ /* 0x008fe80000010000 */
[C---:B----4-:R-:W-:Y:S04]  /*8790*/  HMMA.16816.F32.BF16 R76, R20.reuse, R28, R76 ;  /* 0x0000001c144c723c */ /* 0x050fe8000004184c */
[----:B------:R-:W-:Y:S04]  /*87a0*/  FADD.FTZ R248, R161, R59 ;  /* 0x0000003ba1f87221 */ /* 0x000fe80000010000 */
[C---:B------:R-:W-:Y:S01]  /*87b0*/  HMMA.16816.F32.BF16 R80, R20.reuse, R30, R80 ;  /* 0x0000001e1450723c */ /* 0x040fe20000041850 */
[----:B------:R-:W3:Y:S07]  /*87c0*/  LDSM.16.MT88.4 R28, [R233+0x3900] ;  /* 0x00390000e91c783b */ /* 0x000eee0000004200 */
        /* <DEDUP_REMOVED lines=9> */
[----:B------:R-:W-:Y:S07]  /*8860*/  HMMA.16816.F32.BF16 R112, R20, R50, R112 ;  /* 0x000000321470723c */ /* 0x000fee0000041870 */
[----:B------:R-:W-:Y:S01]  /*8870*/  F2FP.BF16.PACK_AB R20, R61, R60 ;  /* 0x0000003c3d14723e */ /* 0x000fe200000010ff */
[----:B------:R-:W-:Y:S01]  /*8880*/  FADD.FTZ R60, R60, R56 ;  /* 0x000000383c3c7221 */ /* 0x000fe20000010000 */
[----:B------:R-:W-:Y:S03]  /*8890*/  F2FP.BF16.PACK_AB R21, R63, R62 ;  /* 0x0000003e3f15723e */ /* 0x000fe600000010ff */
[----:B------:R-:W-:Y:S01]  /*88a0*/  F2FP.BF16.PACK_AB R22, R162, R64 ;  /* 0x00000040a216723e */ /* 0x000fe200000010ff */
[----:B------:R-:W-:Y:S01]  /*88b0*/  FADD.FTZ R60, R61, R60 ;  /* 0x0000003c3d3c7221 */ /* 0x000fe20000010000 */
[----:B------:R-:W-:Y:S03]  /*88c0*/  F2FP.BF16.PACK_AB R23, R161, R65 ;  /* 0x00000041a117723e */ /* 0x000fe600000010ff */
[----:B------:R-:W-:Y:S04]  /*88d0*/  FADD.FTZ R60, R64, R60 ;  /* 0x0000003c403c7221 */ /* 0x000fe80000010000 */
[C---:B------:R-:W-:Y:S01]  /*88e0*/  HMMA.16816.F32.BF16 R128, R20.reuse, R124, R4 ;  /* 0x0000007c1480723c */ /* 0x040fe20000041804 */
[----:B------:R-:W1:Y:S02]  /*88f0*/  LDSM.16.MT88.4 R4, [R232+0x3900] ;  /* 0x00390000e804783b */ /* 0x000e640000004200 */
[----:B------:R-:W-:Y:S05]  /*8900*/  FADD.FTZ R249, R162, R60 ;  /* 0x0000003ca2f97221 */ /* 0x000fea0000010000 */
[C---:B------:R-:W-:Y:S01]  /*8910*/  HMMA.16816.F32.BF16 R124, R20.reuse, R126, R8 ;  /* 0x0000007e147c723c */ /* 0x040fe20000041808 */
[----:B------:R-:W4:Y:S07]  /*8920*/  LDSM.16.MT88.4 R8, [R236+0x7900] ;  /* 0x00790000ec08783b */ /* 0x000f2e0000004200 */
[C---:B--2---:R-:W-:Y:S08]  /*8930*/  HMMA.16816.F32.BF16 R68, R20.reuse, R24, R68 ;  /* 0x000000181444723c */ /* 0x044ff00000041844 */
[C---:B------:R-:W-:Y:S01]  /*8940*/  HMMA.16816.F32.BF16 R72, R20.reuse, R26, R72 ;  /* 0x0000001a1448723c */ /* 0x040fe20000041848 */
[----:B------:R-:W2:Y:S07]  /*8950*/  LDSM.16.MT88.4 R24, [R234+0x7900] ;  /* 0x00790000ea18783b */ /* 0x000eae0000004200 */
[C---:B---3--:R-:W-:Y:S08]  /*8960*/  HMMA.16816.F32.BF16 R76, R20.reuse, R28, R76 ;  /* 0x0000001c144c723c */ /* 0x048ff0000004184c */
[C---:B------:R-:W-:Y:S08]  /*8970*/  HMMA.16816.F32.BF16 R80, R20.reuse, R30, R80 ;  /* 0x0000001e1450723c */ /* 0x040ff00000041850 */
[C---:B-1----:R-:W-:Y:S08]  /*8980*/  HMMA.16816.F32.BF16 R84, R20.reuse, R4, R84 ;  /* 0x000000041454723c */ /* 0x042ff00000041854 */
[C---:B------:R-:W-:Y:S01]  /*8990*/  HMMA.16816.F32.BF16 R88, R20.reuse, R6, R88 ;  /* 0x000000061458723c */ /* 0x040fe20000041858 */
[----:B------:R-:W1:Y:S07]  /*89a0*/  LDSM.16.MT88.4 R4, [R233+0x7900] ;  /* 0x00790000e904783b */ /* 0x000e6e0000004200 */
[C---:B----4-:R-:W-:Y:S08]  /*89b0*/  HMMA.16816.F32.BF16 R92, R20.reuse, R8, R92 ;  /* 0x00000008145c723c */ /* 0x050ff0000004185c */
[C---:B------:R-:W-:Y:S01]  /*89c0*/  HMMA.16816.F32.BF16 R96, R20.reuse, R10, R96 ;  /* 0x0000000a1460723c */ /* 0x040fe20000041860 */
[----:B------:R-:W3:Y:S07]  /*89d0*/  LDSM.16.MT88.4 R8, [R232+0x7900] ;  /* 0x00790000e808783b */ /* 0x000eee0000004200 */
[C---:B--2---:R-:W-:Y:S08]  /*89e0*/  HMMA.16816.F32.BF16 R120, R20.reuse, R24, R12 ;  /* 0x000000181478723c */ /* 0x044ff0000004180c */
[C---:B------:R-:W-:Y:S08]  /*89f0*/  HMMA.16816.F32.BF16 R100, R20.reuse, R26, R100 ;  /* 0x0000001a1464723c */ /* 0x040ff00000041864 */
[C---:B-1----:R-:W-:Y:S08]  /*8a00*/  HMMA.16816.F32.BF16 R104, R20.reuse, R4, R104 ;  /* 0x000000041468723c */ /* 0x042ff00000041868 */
[C---:B------:R-:W-:Y:S08]  /*8a10*/  HMMA.16816.F32.BF16 R108, R20.reuse, R6, R108 ;  /* 0x00000006146c723c */ /* 0x040ff0000004186c */
[C---:B---3--:R-:W-:Y:S08]  /*8a20*/  HMMA.16816.F32.BF16 R116, R20.reuse, R8, R16 ;  /* 0x000000081474723c */ /* 0x048ff00000041810 */
[----:B------:R-:W-:Y:S01]  /*8a30*/  HMMA.16816.F32.BF16 R112, R20, R10, R112 ;  /* 0x0000000a1470723c */ /* 0x000fe20000041870 */
[----:B------:R-:W-:-:S07]  /*8a40*/  @P1 BRA `(.L_x_1790) ;  /* 0xffffcd1000001947 */ /* 0x000fce000383ffff */
.L_x_1789:
        /* <DEDUP_REMOVED lines=91> */
.L_x_1787:
        /* <DEDUP_REMOVED lines=211> */
.L_x_1795:
[----:B--23--:R-:W-:Y:S05]  /*9d30*/  BSYNC B0 ;  /* 0x0000000000007941 */ /* 0x00cfea0003800000 */
.L_x_1794:
        /* <DEDUP_REMOVED lines=98> */
.L_x_1793:
        /* <DEDUP_REMOVED lines=50> */
.L_x_1796:
        /* <DEDUP_REMOVED lines=16> */
.L_x_3608:


//--------------------- .text._ZN7cutlass13device_kernelIN5flash19enable_sm80_to_sm89INS1_16FlashAttnFwdSm80INS1_25CollectiveMainloopFwdSm80ILi8ELi1ELb1EN4cute5tupleIJNS5_1CILi128EEENS7_ILi96EEES8_EEELi128ENS_10bfloat16_tEfNS_4arch4Sm80ELb0ELb1ELb0ELb0ELb1ELb0ELb1ELb1EEENS1_21CollectiveEpilogueFwdINS6_IJS8_S8_S9_EEENS6_IJNS7_ILi1EEESH_SH_EEESB_SD_Li256ELb0ELb1ELb1ELb0EEENS1_19SingleTileSchedulerILb0ELb1ELb1ELi128EEEEEEEEEvNT_6ParamsE --------------------------
	.section	.text._ZN7cutlass13device_kernelIN5flash19enable_sm80_to_sm89INS1_16FlashAttnFwdSm80INS1_25CollectiveMainloopFwdSm80ILi8ELi1ELb1EN4cute5tupleIJNS5_1CILi128EEENS7_ILi96EEES8_EEELi128ENS_10bfloat16_tEfNS_4arch4Sm80ELb0ELb1ELb0ELb0ELb1ELb0ELb1ELb1EEENS1_21CollectiveEpilogueFwdINS6_IJS8_S8_S9_EEENS6_IJNS7_ILi1EEESH_SH_EEESB_SD_Li256ELb0ELb1ELb1ELb0EEENS1_19SingleTileSchedulerILb0ELb1ELb1ELi128EEEEEEEEEvNT_6ParamsE,"ax",@progbits
	.sectioninfo	@"SHI_REGISTERS=254"
	.align	128
.text._ZN7cutlass13device_kernelIN5flash19enable_sm80_to_sm89INS1_16FlashAttnFwdSm80INS1_25CollectiveMainloopFwdSm80ILi8ELi1ELb1EN4cute5tupleIJNS5_1CILi128EEENS7_ILi96EEES8_EEELi128ENS_10bfloat16_tEfNS_4arch4Sm80ELb0ELb1ELb0ELb0ELb1ELb0ELb1ELb1EEENS1_21CollectiveEpilogueFwdINS6_IJS8_S8_S9_EEENS6_IJNS7_ILi1EEESH_SH_EEESB_SD_Li256ELb0ELb1ELb1ELb0EEENS1_19SingleTileSchedulerILb0ELb1ELb1ELi128EEEEEEEEEvNT_6ParamsE:
        .type           _ZN7cutlass13device_kernelIN5flash19enable_sm80_to_sm89INS1_16FlashAttnFwdSm80INS1_25CollectiveMainloopFwdSm80ILi8ELi1ELb1EN4cute5tupleIJNS5_1CILi128EEENS7_ILi96EEES8_EEELi128ENS_10bfloat16_tEfNS_4arch4Sm80ELb0ELb1ELb0ELb0ELb1ELb0ELb1ELb1EEENS1_21CollectiveEpilogueFwdINS6_IJS8_S8_S9_EEENS6_IJNS7_ILi1EEESH_SH_EEESB_SD_Li256ELb0ELb1ELb1ELb0EEENS1_19SingleTileSchedulerILb0ELb1ELb1ELi128EEEEEEEEEvNT_6ParamsE,@function
        .size           _ZN7cutlass13device_kernelIN5flash19enable_sm80_to_sm89INS1_16FlashAttnFwdSm80INS1_25CollectiveMainloopFwdSm80ILi8ELi1ELb1EN4cute5tupleIJNS5_1CILi128EEENS7_ILi96EEES8_EEELi128ENS_10bfloat16_tEfNS_4arch4Sm80ELb0ELb1ELb0ELb0ELb1ELb0ELb1ELb1EEENS1_21CollectiveEpilogueFwdINS6_IJS8_S8_S9_EEENS6_IJNS7_ILi1EEESH_SH_EEESB_SD_Li256ELb0ELb1ELb1ELb0EEENS1_19SingleTileSchedulerILb0ELb1ELb1ELi128EEEEEEEEEvNT_6ParamsE,(.L_x_3609 - _ZN7cutlass13device_kernelIN5flash19enable_sm80_to_sm89INS1_16FlashAttnFwdSm80INS1_25CollectiveMainloopFwdSm80ILi8ELi1ELb1EN4cute5tupleIJNS5_1CILi128EEENS7_ILi96EEES8_EEELi128ENS_10bfloat16_tEfNS_4arch4Sm80ELb0ELb1ELb0ELb0ELb1ELb0ELb1ELb1EEENS1_21CollectiveEpilogueFwdINS6_IJS8_S8_S9_EEENS6_IJNS7_ILi1EEESH_SH_EEESB_SD_Li256ELb0ELb1ELb1ELb0EEENS1_19SingleTileSchedulerILb0ELb1ELb1ELi128EEEEEEEEEvNT_6ParamsE)
        .other          _ZN7cutlass13device_kernelIN5flash19enable_sm80_to_sm89INS1_16FlashAttnFwdSm80INS1_25CollectiveMainloopFwdSm80ILi8ELi1ELb1EN4cute5tupleIJNS5_1CILi128EEENS7_ILi96EEES8_EEELi128ENS_10bfloat16_tEfNS_4arch4Sm80ELb0ELb1ELb0ELb0ELb1ELb0ELb1ELb1EEENS1_21CollectiveEpilogueFwdINS6_IJS8_S8_S9_EEENS6_IJNS7_ILi1EEESH_SH_EEESB_SD_Li256ELb0ELb1ELb1ELb0EEENS1_19SingleTileSchedulerILb0ELb1ELb1ELi128EEEEEEEEEvNT_6ParamsE,@"STO_CUDA_ENTRY STV_DEFAULT"
_ZN7cutlass13device_kernelIN5flash19enable_sm80_to_sm89INS1_16FlashAttnFwdSm80INS1_25CollectiveMainloopFwdSm80ILi8ELi1ELb1EN4cute5tupleIJNS5_1CILi128EEENS7_ILi96EEES8_EEELi128ENS_10bfloat16_tEfNS_4arch4Sm80ELb0ELb1ELb0ELb0ELb1ELb0ELb1ELb1EEENS1_21CollectiveEpilogueFwdINS6_IJS8_S8_S9_EEENS6_IJNS7_ILi1EEESH_SH_EEESB_SD_Li256ELb0ELb1ELb1ELb0EEENS1_19SingleTileSchedulerILb0ELb1ELb1ELi128EEEEEEEEEvNT_6ParamsE:
        /* <DEDUP_REMOVED lines=17> */
.L_x_1797:
[----:B------:R-:W-:Y:S02]  /*0110*/  ULDC.64 UR4, c[0x0][0x550] ;  /* 0x0001540000047ab9 */ /* 0x000fe40000000a00 */
[----:B------:R-:W-:Y:S02]  /*0120*/  UISETP.NE.AND UP0, UPT, UR4, 0x1, UPT ;  /* 0x000000010400788c */ /* 0x000fe4000bf05270 */
[----:B------:R-:W-:-:S02]  /*0130*/  UIMAD.WIDE.U32 UR12, UR6, UR5, URZ ;  /* 0x00000005060c72a5 */ /* 0x000fc4000f8e003f */
[----:B------:R-:W-:Y:S02]  /*0140*/  ULDC UR4, c[0x0][0x558] ;  /* 0x0001560000047ab9 */ /* 0x000fe40000000800 */
[----:B------:R-:W-:-:S05]  /*0150*/  UMOV UR9, UR6 ;  /* 0x0000000600097c82 */ /* 0x000fca0008000000 */
[----:B------:R-:W-:-:S03]  /*0160*/  @UP0 USHF.R.U32.HI UR9, URZ, UR4, UR13 ;  /* 0x000000043f090299 */ /* 0x000fc6000801160d */
.L_x_1798:
        /* <DEDUP_REMOVED lines=49> */
.L_x_1800:
[----:B------:R-:W-:Y:S02]  /*0480*/  ULDC UR4, c[0x0][0x32c] ;  /* 0x0000cb0000047ab9 */ /* 0x000fe40000000800 */
[----:B------:R-:W-:-:S03]  /*0490*/  UISETP.NE.AND UP0, UPT, UR12, UR4, UPT ;  /* 0x000000040c00728c */ /* 0x000fc6000bf05270 */
[----:B------:R-:W-:Y:S02]  /*04a0*/  ULDC.64 UR4, c[0x0][0x330] ;  /* 0x0000cc0000047ab9 */ /* 0x000fe40000000a00 */
[----:B------:R-:W-:-:S06]  /*04b0*/  UIMAD.WIDE.U32 UR16, UR13, UR4, URZ ;  /* 0x000000040d1072a5 */ /* 0x000fcc000f8e003f */
[----:B------:R-:W-:Y:S02]  /*04c0*/  @UP0 USHF.R.U32.HI UR13, URZ, UR5, UR17 ;  /* 0x000000053f0d0299 */ /* 0x000fe40008011611 */
.L_x_1801:
[----:B------:R-:W-:Y:S02]  /*04d0*/  ULDC UR4, c[0x0][0x32c] ;  /* 0x0000cb0000047ab9 */ /* 0x000fe40000000800 */
[----:B------:R-:W-:-:S04]  /*04e0*/  UIMAD UR4, UR13, UR4, UR4 ;  /* 0x000000040d0472a4 */ /* 0x000fc8000f8e0204 */
[----:B------:R-:W-:-:S04]  /*04f0*/  UISETP.LT.AND UP0, UPT, UR11, UR4, UPT ;  /* 0x000000040b00728c */ /* 0x000fc8000bf01270 */
[----:B------:R-:W-:Y:S02]  /*0500*/  USEL UR11, UR11, UR4, UP0 ;  /* 0x000000040b0b7287 */ /* 0x000fe40008000000 */
.L_x_1799:
        /* <DEDUP_REMOVED lines=34> */
.L_x_1803:
[----:B------:R-:W-:-:S04]  /*0730*/  MOV R0, c[0x0][0x32c] ;  /* 0x0000cb0000007a02 */ /* 0x000fc80000000f00 */
[----:B------:R-:W-:-:S13]  /*0740*/  ISETP.NE.AND P0, PT, R0, 0x1, PT ;  /* 0x000000010000780c */ /* 0x000fda0003f05270 */
[----:B------:R-:W-:-:S05]  /*0750*/  @P0 IMAD.HI.U32 R0, R3, c[0x0][0x330], RZ ;  /* 0x0000cc0003000a27 */ /* 0x000fca00078e00ff */
[----:B------:R-:W-:-:S05]  /*0760*/  @P0 SHF.R.U32.HI R3, RZ, c[0x0][0x334], R0 ;  /* 0x0000cd00ff030a19 */ /* 0x000fca0000011600 */
.L_x_1804:
[----:B------:R-:W-:-:S05]  /*0770*/  IMAD R3, R3, c[0x0][0x32c], RZ ;  /* 0x0000cb0003037a24 */ /* 0x000fca00078e02ff */
[----:B------:R-:W-:-:S05]  /*0780*/  IMNMX R2, R2, R3, !PT ;  /* 0x0000000302027217 */ /* 0x000fca0007800200 */
.L_x_1802:
        /* <DEDUP_REMOVED lines=39> */
.L_x_1805:
        /* <DEDUP_REMOVED lines=51> */
[----:B------:R-:W-:Y:S01]  /*0d30*/  IMAD.MOV.U32 R13, RZ, RZ, 0x60 ;  /* 0x00000060ff0d7424 */ /* 0x000fe200078e00ff */
[----:B------:R-:W-:Y:S02]  /*0d40*/  ULDC.64 UR4, c[0x0][0x2b0] ;  /* 0x0000ac0000047ab9 */ /* 0x000fe40000000a00 */
[----:B------:R-:W-:Y:S01]  /*0d50*/  LEA.HI R4, R103, R100, RZ, 0x3 ;  /* 0x0000006467047211 */ /* 0x000fe200078f18ff */
[----:B------:R-:W2:Y:S01]  /*0d60*/  @P0 LDG.E R2, [R2.64] ;  /* 0x0000000e02020981 */ /* 0x000ea2000c1e1900 */
[----:B------:R-:W-:Y:S02]  /*0d70*/  IMAD.MOV.U32 R0, RZ, RZ, c[0x0][0x2b8] ;  /* 0x0000ae00ff007624 */ /* 0x000fe400078e00ff */
[----:B------:R-:W-:Y:S01]  /*0d80*/  LOP3.LUT R39, R4, 0xfffffff8, RZ, 0xc0, !PT ;  /* 0xfffffff804277812 */ /* 0x000fe200078ec0ff */
[----:B------:R-:W-:Y:S01]  /*0d90*/  IMAD R12, R14, R13, -0x60 ;  /* 0xffffffa00e0c7424 */ /* 0x000fe200078e020d */
[----:B------:R-:W-:Y:S01]  /*0da0*/  SHF.R.S32.HI R4, RZ, 0x3, R4 ;  /* 0x00000003ff047819 */ /* 0x000fe20000011404 */
[----:B------:R-:W-:Y:S01]  /*0db0*/  IMAD.MOV.U32 R216, RZ, RZ, RZ ;  /* 0x000000ffffd87224 */ /* 0x000fe200078e00ff */
[----:B------:R-:W-:Y:S01]  /*0dc0*/  ISETP.NE.AND P3, PT, R0, 0x1, PT ;  /* 0x000000010000780c */ /* 0x000fe20003f65270 */
[----:B------:R-:W-:-:S04]  /*0dd0*/  IMAD.IADD R39, R100, 0x1, -R39 ;  /* 0x0000000164277824 */ /* 0x000fc800078e0a27 */
[----:B------:R-:W-:-:S04]  /*0de0*/  IMAD R219, R39, 0x20, R4 ;  /* 0x0000002027db7824 */ /* 0x000fc800078e0204 */
[----:B------:R-:W-:-:S05]  /*0df0*/  IMAD.IADD R217, R219, 0x1, R12 ;  /* 0x00000001dbd97824 */ /* 0x000fca00078e020c */
[C---:B------:R-:W-:Y:S01]  /*0e00*/  ISETP.GE.AND P2, PT, R217.reuse, UR8, PT ;  /* 0x00000008d9007c0c */ /* 0x040fe2000bf46270 */
[----:B-----5:R-:W-:-:S03]  /*0e10*/  IMAD.IADD R217, R217, 0x1, R220 ;  /* 0x00000001d9d97824 */ /* 0x020fc600078e02dc */
[----:B------:R-:W-:Y:S01]  /*0e20*/  ISETP.GT.OR P2, PT, R219, 0x5f, P2 ;  /* 0x0000005fdb00780c */ /* 0x000fe20001744670 */
[----:B------:R-:W-:-:S04]  /*0e30*/  @P3 IMAD.HI.U32 R0, R217, c[0x0][0x2bc], RZ ;  /* 0x0000af00d9003a27 */ /* 0x000fc800078e00ff */
[----:B------:R-:W-:Y:S01]  /*0e40*/  IMAD.MOV.U32 R6, RZ, RZ, R217 ;  /* 0x000000ffff067224 */ /* 0x000fe200078e00d9 */
[----:B------:R-:W-:Y:S01]  /*0e50*/  @P3 SHF.R.U32.HI R6, RZ, c[0x0][0x2c0], R0 ;  /* 0x0000b000ff063a19 */ /* 0x000fe20000011600 */
[----:B------:R-:W-:Y:S01]  /*0e60*/  BAR.SYNC.DEFER_BLOCKING 0x0 ;  /* 0x0000000000007b1d */ /* 0x000fe20000010000 */
[----:B------:R-:W-:Y:S02]  /*0e70*/  USHF.R.S32.HI UR16, URZ, 0x1f, UR9 ;  /* 0x0000001f3f107899 */ /* 0x000fe40008011409 */
[----:B------:R-:W-:-:S03]  /*0e80*/  USHF.R.S32.HI UR17, URZ, 0x1f, UR10 ;  /* 0x0000001f3f117899 */ /* 0x000fc6000801140a */
[----:B--2---:R1:W2:Y:S02]  /*0e90*/  @P0 R2UR UR11, R2 ;  /* 0x00000000020b03c2 */ /* 0x0042a400000e0000 */
[----:B--2---:R-:W-:Y:S02]  /*0ea0*/  @!UP0 UMOV UR11, UR10 ;  /* 0x0000000a000b8c82 */ /* 0x004fe40008000000 */
[----:B------:R-:W-:Y:S02]  /*0eb0*/  USHF.R.S32.HI UR7, URZ, 0x1f, UR11 ;  /* 0x0000001f3f077899 */ /* 0x000fe4000801140b */
[----:B------:R-:W-:Y:S02]  /*0ec0*/  UIMAD.WIDE.U32 UR12, UR11, UR4, URZ ;  /* 0x000000040b0c72a5 */ /* 0x000fe4000f8e003f */
[----:B------:R-:W-:-:S04]  /*0ed0*/  UIMAD UR7, UR7, UR4, URZ ;  /* 0x00000004070772a4 */ /* 0x000fc8000f8e023f */
[----:B------:R-:W-:Y:S01]  /*0ee0*/  UIMAD UR7, UR11, UR5, UR7 ;  /* 0x000000050b0772a4 */ /* 0x000fe2000f8e0207 */
[----:B------:R-:W-:Y:S02]  /*0ef0*/  @!P2 IADD3 R3, P1, R6, UR12, RZ ;  /* 0x0000000c0603ac10 */ /* 0x000fe4000ff3e0ff */
[----:B------:R-:W-:Y:S02]  /*0f00*/  ULDC.64 UR4, c[0x0][0x1b8] ;  /* 0x00006e0000047ab9 */ /* 0x000fe40000000a00 */
[----:B------:R-:W-:-:S06]  /*0f10*/  UIADD3 UR7, UR13, UR7, URZ ;  /* 0x000000070d077290 */ /* 0x000fcc000fffe03f */
[----:B------:R-:W-:Y:S02]  /*0f20*/  @!P2 LEA.HI.X.SX32 R0, R6, UR7, 0x1, P1 ;  /* 0x000000070600ac11 */ /* 0x000fe400088f0eff */
[----:B-1----:R-:W-:-:S04]  /*0f30*/  @!P2 LEA R2, P0, R3, c[0x0][0x2a0], 0x2 ;  /* 0x0000a8000302aa11 */ /* 0x002fc800078010ff */
[----:B------:R-:W-:-:S05]  /*0f40*/  @!P2 LEA.HI.X R3, R3, c[0x0][0x2a4], R0, 0x2, P0 ;  /* 0x0000a9000303aa11 */ /* 0x000fca00000f1400 */
[----:B------:R1:W2:Y:S01]  /*0f50*/  @!P2 LDG.E R216, [R2.64] ;  /* 0x0000000e02d8a981 */ /* 0x0002a2000c1e1900 */
[----:B------:R-:W-:Y:S01]  /*0f60*/  PLOP3.LUT P1, PT, PT, PT, UP2, 0x80, 0x0 ;  /* 0x000000000000781c */ /* 0x000fe20003f2f028 */
[----:B------:R-:W-:Y:S01]  /*0f70*/  UIMAD UR11, UR16, UR4, URZ ;  /* 0x00000004100b72a4 */ /* 0x000fe2000f8e023f */
[----:B------:R-:W-:Y:S01]  /*0f80*/  PLOP3.LUT P0, PT, PT, PT, UP2, 0x80, 0x0 ;  /* 0x000000000000781c */ /* 0x000fe20003f0f028 */
[----:B------:R-:W-:Y:S01]  /*0f90*/  UIMAD.WIDE.U32 UR20, UR9, UR4, URZ ;  /* 0x00000004091472a5 */ /* 0x000fe2000f8e003f */
[----:B------:R-:W-:Y:S01]  /*0fa0*/  IADD3 R0, R219, UR19, RZ ;  /* 0x00000013db007c10 */ /* 0x000fe2000fffe0ff */
[----:B------:R-:W-:Y:S01]  /*0fb0*/  UIMAD UR11, UR9, UR5, UR11 ;  /* 0x00000005090b72a4 */ /* 0x000fe2000f8e020b */
[----:B------:R-:W-:Y:S01]  /*0fc0*/  IMAD.SHL.U32 R231, R39, 0x8, RZ ;  /* 0x0000000827e77824 */ /* 0x000fe200078e00ff */
[-C--:B------:R-:W-:Y:S01]  /*0fd0*/  LEA.HI R218, R103, R100.reuse, RZ, 0x6 ;  /* 0x0000006467da7211 */ /* 0x080fe200078f30ff */
[----:B------:R-:W-:Y:S01]  /*0fe0*/  ULDC.64 UR4, c[0x0][0x1c0] ;  /* 0x0000700000047ab9 */ /* 0x000fe20000000a00 */
[----:B------:R-:W-:Y:S01]  /*0ff0*/  IMAD.MOV.U32 R5, RZ, RZ, R0 ;  /* 0x000000ffff057224 */ /* 0x000fe200078e0000 */
[----:B------:R-:W-:Y:S01]  /*1000*/  UIMAD UR17, UR17, UR4, URZ ;  /* 0x00000004111172a4 */ /* 0x000fe2000f8e023f */
[C---:B------:R-:W-:Y:S01]  /*1010*/  IADD3 R38, R231.reuse, 0x40, RZ ;  /* 0x00000040e7267810 */ /* 0x040fe20007ffe0ff */
[----:B------:R-:W-:Y:S01]  /*1020*/  UIADD3 UR21, UR21, UR11, URZ ;  /* 0x0000000b15157290 */ /* 0x000fe2000fffe03f */
[----:B------:R-:W-:Y:S01]  /*1030*/  IMAD.MOV R6, RZ, RZ, -R6 ;  /* 0x000000ffff067224 */ /* 0x000fe200078e0a06 */
[----:B------:R-:W-:Y:S01]  /*1040*/  UIMAD UR5, UR10, UR5, UR17 ;  /* 0x000000050a0572a4 */ /* 0x000fe2000f8e0211 */
[----:B------:R-:W-:Y:S01]  /*1050*/  IMAD.SHL.U32 R218, R218, 0x8, RZ ;  /* 0x00000008dada7824 */ /* 0x000fe200078e00ff */
[----:B------:R-:W-:Y:S01]  /*1060*/  UIMAD.WIDE.U32 UR10, UR10, UR4, UR20 ;  /* 0x000000040a0a72a5 */ /* 0x000fe2000f8e0014 */
[----:B------:R-:W-:Y:S01]  /*1070*/  ISETP.GE.AND P2, PT, R231, c[0x0][0x198], PT ;  /* 0x00006600e7007a0c */ /* 0x000fe20003f46270 */
[----:B------:R-:W-:Y:S01]  /*1080*/  IMAD R217, R6, c[0x0][0x2b8], R217 ;  /* 0x0000ae0006d97a24 */ /* 0x000fe200078e02d9 */
[----:B------:R-:W-:Y:S01]  /*1090*/  ULDC UR4, c[0x0][0x168] ;  /* 0x00005a0000047ab9 */ /* 0x000fe20000000800 */
[----:B------:R-:W-:Y:S01]  /*10a0*/  LEA.HI R214, R103, R100, RZ, 0x4 ;  /* 0x0000006467d67211 */ /* 0x000fe200078f20ff */
[----:B------:R-:W-:Y:S01]  /*10b0*/  UIADD3 UR5, UR11, UR5, URZ ;  /* 0x000000050b057290 */ /* 0x000fe2000fffe03f */
[----:B------:R-:W-:Y:S01]  /*10c0*/  IMAD.U32 R9, RZ, RZ, UR11 ;  /* 0x0000000bff097e24 */ /* 0x000fe2000f8e00ff */
[----:B------:R-:W-:Y:S01]  /*10d0*/  UIMAD UR6, UR6, UR4, URZ ;  /* 0x00000004060672a4 */ /* 0x000fe2000f8e023f */
[----:B-1----:R-:W-:Y:S01]  /*10e0*/  @P1 IMAD.HI.U32 R2, R0, c[0x0][0x2c8], RZ ;  /* 0x0000b20000021a27 */ /* 0x002fe200078e00ff */
[----:B------:R-:W-:-:S02]  /*10f0*/  SHF.R.S32.HI R24, RZ, 0x1f, R217 ;  /* 0x0000001fff187819 */ /* 0x000fc400000114d9 */
[----:B------:R-:W-:Y:S01]  /*1100*/  ISETP.GE.AND P4, PT, R38, c[0x0][0x198], PT ;  /* 0x0000660026007a0c */ /* 0x000fe20003f86270 */
[----:B------:R-:W-:Y:S01]  /*1110*/  IMAD.U32 R8, RZ, RZ, UR10 ;  /* 0x0000000aff087e24 */ /* 0x000fe2000f8e00ff */
[----:B------:R-:W-:Y:S01]  /*1120*/  @P0 SHF.R.U32.HI R5, RZ, c[0x0][0x2cc], R2 ;  /* 0x0000b300ff050a19 */ /* 0x000fe20000011602 */
[----:B------:R-:W-:Y:S01]  /*1130*/  IMAD.U32 R9, RZ, RZ, UR5 ;  /* 0x00000005ff097e24 */ /* 0x000fe2000f8e00ff */
[----:B------:R-:W-:Y:S01]  /*1140*/  ULDC.64 UR4, c[0x0][0x1e8] ;  /* 0x00007a0000047ab9 */ /* 0x000fe20000000a00 */
[----:B------:R-:W-:Y:S01]  /*1150*/  IMAD R6, R24, c[0x0][0x1e0], RZ ;  /* 0x0000780018067a24 */ /* 0x000fe200078e02ff */
[--C-:B------:R-:W-:Y:S01]  /*1160*/  SHF.R.S32.HI R2, RZ, 0x1f, R5.reuse ;  /* 0x0000001fff027819 */ /* 0x100fe20000011405 */
[----:B------:R-:W-:Y:S01]  /*1170*/  IMAD.MOV R3, RZ, RZ, -R5 ;  /* 0x000000ffff037224 */ /* 0x000fe200078e0a05 */
[----:B------:R-:W-:Y:S01]  /*1180*/  UIMAD.WIDE.U32 UR10, UR9, UR4, URZ ;  /* 0x00000004090a72a5 */ /* 0x000fe2000f8e003f */
[----:B------:R-:W-:Y:S01]  /*1190*/  IMAD.WIDE.U32 R8, R5, c[0x0][0x1b0], R8 ;  /* 0x00006c0005087a25 */ /* 0x000fe200078e0008 */
[----:B------:R-:W-:Y:S01]  /*11a0*/  UIMAD UR4, UR16, UR4, URZ ;  /* 0x00000004100472a4 */ /* 0x000fe2000f8e023f */
[----:B------:R-:W-:-:S02]  /*11b0*/  LEA.HI R102, R103, R100, RZ, 0x5 ;  /* 0x0000006467667211 */ /* 0x000fc400078f28ff */
[----:B------:R-:W-:Y:S01]  /*11c0*/  IMAD R3, R3, c[0x0][0x2c4], R0 ;  /* 0x0000b10003037a24 */ /* 0x000fe200078e0200 */
[----:B------:R-:W-:Y:S01]  /*11d0*/  UIMAD UR4, UR9, UR5, UR4 ;  /* 0x00000005090472a4 */ /* 0x000fe2000f8e0204 */
[----:B------:R-:W-:Y:S01]  /*11e0*/  IMAD R2, R2, c[0x0][0x1b0], RZ ;  /* 0x00006c0002027a24 */ /* 0x000fe200078e02ff */
[----:B------:R-:W-:Y:S01]  /*11f0*/  SHF.R.S32.HI R101, RZ, 0x5, R102 ;  /* 0x00000005ff657819 */ /* 0x000fe20000011466 */
[----:B------:R-:W-:Y:S01]  /*1200*/  IMAD R6, R217, c[0x0][0x1e4], R6 ;  /* 0x00007900d9067a24 */ /* 0x000fe200078e0206 */
[----:B------:R-:W-:Y:S01]  /*1210*/  SHF.R.S32.HI R0, RZ, 0x1f, R3 ;  /* 0x0000001fff007819 */ /* 0x000fe20000011403 */
[----:B------:R-:W-:Y:S02]  /*1220*/  IMAD R5, R5, c[0x0][0x1b4], R2 ;  /* 0x00006d0005057a24 */ /* 0x000fe400078e0202 */
[----:B------:R-:W-:Y:S02]  /*1230*/  IMAD R13, R14, -0x60, R13 ;  /* 0xffffffa00e0d7824 */ /* 0x000fe400078e020d */
[----:B------:R-:W-:Y:S01]  /*1240*/  IMAD.IADD R9, R9, 0x1, R5 ;  /* 0x0000000109097824 */ /* 0x000fe200078e0205 */
[----:B------:R-:W-:Y:S01]  /*1250*/  SHF.R.S32.HI R5, RZ, 0x1f, R38 ;  /* 0x0000001fff057819 */ /* 0x000fe20000011426 */
[----:B------:R-:W-:-:S02]  /*1260*/  IMAD R0, R0, c[0x0][0x1a8], RZ ;  /* 0x00006a0000007a24 */ /* 0x000fc400078e02ff */
[----:B------:R-:W-:Y:S01]  /*1270*/  IMAD.WIDE.U32 R8, R3, c[0x0][0x1a8], R8 ;  /* 0x00006a0003087a25 */ /* 0x000fe200078e0008 */
[----:B------:R-:W-:-:S03]  /*1280*/  LEA.HI R230, R5, R38, RZ, 0x3 ;  /* 0x0000002605e67211 */ /* 0x000fc600078f18ff */
[----:B------:R-:W-:Y:S01]  /*1290*/  IMAD R0, R3, c[0x0][0x1ac], R0 ;  /* 0x00006b0003007a24 */ /* 0x000fe200078e0200 */
[----:B------:R-:W-:Y:S01]  /*12a0*/  LEA R17, P0, R8, c[0x0][0x160], 0x1 ;  /* 0x0000580008117a11 */ /* 0x000fe200078008ff */
[----:B------:R-:W-:Y:S01]  /*12b0*/  IMAD.MOV.U32 R37, RZ, RZ, 0x20 ;  /* 0x00000020ff257424 */ /* 0x000fe200078e00ff */
[----:B------:R-:W-:Y:S01]  /*12c0*/  LOP3.LUT R230, R230, 0xfffffff8, RZ, 0xc0, !PT ;  /* 0xfffffff8e6e67812 */ /* 0x000fe200078ec0ff */
[----:B------:R-:W-:Y:S02]  /*12d0*/  IMAD.IADD R15, R9, 0x1, R0 ;  /* 0x00000001090f7824 */ /* 0x000fe400078e0200 */
[----:B------:R-:W-:Y:S01]  /*12e0*/  IMAD.SHL.U32 R0, R4, 0x40, RZ ;  /* 0x0000004004007824 */ /* 0x000fe200078e00ff */
[----:B------:R-:W-:Y:S01]  /*12f0*/  SHFL.IDX PT, R2, R17, RZ, 0x181f ;  /* 0x00181fff11027589 */ /* 0x000fe200000e0000 */
[----:B------:R-:W-:Y:S01]  /*1300*/  IMAD.WIDE R46, R230, 0x2, RZ ;  /* 0x00000002e62e7825 */ /* 0x000fe200078e02ff */
[----:B------:R-:W-:Y:S02]  /*1310*/  LEA.HI.X R15, R8, c[0x0][0x164], R15, 0x1, P0 ;  /* 0x00005900080f7a11 */ /* 0x000fe400000f0c0f */
[----:B------:R-:W-:Y:S01]  /*1320*/  LOP3.LUT R0, R0, 0x1c0, RZ, 0xc0, !PT ;  /* 0x000001c000007812 */ /* 0x000fe200078ec0ff */
[----:B------:R-:W-:Y:S01]  /*1330*/  SHFL.IDX PT, R20, R17, 0x1, 0x181f ;  /* 0x00381f0011147f89 */ /* 0x000fe200000e0000 */
[----:B------:R-:W-:-:S02]  /*1340*/  SHF.R.S32.HI R233, RZ, 0x1f, R230 ;  /* 0x0000001fffe97819 */ /* 0x000fc400000114e6 */
[----:B------:R-:W-:Y:S01]  /*1350*/  SHF.R.U32.HI R8, RZ, 0x3, R0 ;  /* 0x00000003ff087819 */ /* 0x000fe20000011600 */
[----:B------:R-:W1:Y:S01]  /*1360*/  SHFL.IDX PT, R3, R15, RZ, 0x181f ;  /* 0x00181fff0f037589 */ /* 0x000e6200000e0000 */
[----:B------:R-:W-:Y:S02]  /*1370*/  LOP3.LUT R7, R0, 0x38, R231, 0xf8, !PT ;  /* 0x0000003800077812 */ /* 0x000fe400078ef8e7 */
[----:B------:R-:W-:Y:S01]  /*1380*/  IADD3 R0, R4, UR19, RZ ;  /* 0x0000001304007c10 */ /* 0x000fe2000fffe0ff */
[----:B------:R-:W3:Y:S01]  /*1390*/  SHFL.IDX PT, R21, R15, 0x1, 0x181f ;  /* 0x00381f000f157f89 */ /* 0x000ee200000e0000 */
[----:B------:R-:W-:Y:S02]  /*13a0*/  LOP3.LUT R7, R7, R8, RZ, 0x3c, !PT ;  /* 0x0000000807077212 */ /* 0x000fe400078e3cff */
[----:B------:R-:W-:Y:S02]  /*13b0*/  ISETP.GE.AND P0, PT, R0, UR6, PT ;  /* 0x0000000600007c0c */ /* 0x000fe4000bf06270 */
[----:B------:R-:W-:-:S02]  /*13c0*/  LOP3.LUT R218, R7, 0xfffffe00, R218, 0xf8, !PT ;  /* 0xfffffe0007da7812 */ /* 0x000fc400078ef8da */
[C---:B------:R-:W-:Y:S02]  /*13d0*/  IADD3 R5, R0.reuse, 0x40, RZ ;  /* 0x0000004000057810 */ /* 0x040fe40007ffe0ff */
[----:B------:R-:W-:Y:S01]  /*13e0*/  IADD3 R7, R0, 0x20, RZ ;  /* 0x0000002000077810 */ /* 0x000fe20007ffe0ff */
[----:B------:R-:W-:Y:S01]  /*13f0*/  IMAD.SHL.U32 R218, R218, 0x2, RZ ;  /* 0x00000002dada7824 */ /* 0x000fe200078e00ff */
[----:B------:R-:W-:Y:S02]  /*1400*/  ISETP.GE.AND P5, PT, R5, UR6, PT ;  /* 0x0000000605007c0c */ /* 0x000fe4000bfa6270 */
[----:B------:R-:W-:Y:S02]  /*1410*/  LOP3.LUT R5, R214, 0xfffffff0, RZ, 0xc0, !PT ;  /* 0xfffffff0d6057812 */ /* 0x000fe400078ec0ff */
[----:B------:R-:W-:Y:S02]  /*1420*/  ISETP.GE.AND P6, PT, R7, UR6, PT ;  /* 0x0000000607007c0c */ /* 0x000fe4000bfc6270 */
[----:B------:R-:W-:Y:S01]  /*1430*/  IADD3 R0, R0, 0x60, RZ ;  /* 0x0000006000007810 */ /* 0x000fe20007ffe0ff */
[----:B------:R-:W-:Y:S01]  /*1440*/  IMAD.IADD R5, R100, 0x1, -R5 ;  /* 0x0000000164057824 */ /* 0x000fe200078e0a05 */
[----:B------:R-:W-:Y:S01]  /*1450*/  IADD3 R226, R218, 0x100, RZ ;  /* 0x00000100dae27810 */ /* 0x000fe20007ffe0ff */
[C-C-:B-1----:R-:W-:Y:S01]  /*1460*/  @!P0 IMAD.WIDE R8, R231.reuse, 0x2, R2.reuse ;  /* 0x00000002e7088825 */ /* 0x142fe200078e0202 */
[----:B------:R-:W-:Y:S01]  /*1470*/  ISETP.GE.AND P1, PT, R0, UR6, PT ;  /* 0x0000000600007c0c */ /* 0x000fe2000bf26270 */
[----:B------:R-:W-:Y:S01]  /*1480*/  UIADD3 UR6, UR11, UR4, URZ ;  /* 0x000000040b067290 */ /* 0x000fe2000fffe03f */
[----:B------:R-:W-:Y:S01]  /*1490*/  IADD3 R225, R218, 0x3100, RZ ;  /* 0x00003100dae17810 */ /* 0x000fe20007ffe0ff */
[----:B------:R-:W-:Y:S01]  /*14a0*/  @!P0 IMAD.WIDE R10, R230, 0x2, R2 ;  /* 0x00000002e60a8825 */ /* 0x000fe200078e0202 */
[----:B------:R-:W-:Y:S01]  /*14b0*/  SHF.R.S32.HI R3, RZ, 0x4, R214 ;  /* 0x00000004ff037819 */ /* 0x000fe200000114d6 */
[----:B------:R1:W-:Y:S01]  /*14c0*/  @!P0 LDGSTS.E.BYPASS.LTC128B.128 [R218+0x100], [R8.64], !P2 ;  /* 0x0010000008da8fae */ /* 0x0003e2000d101d4e */
[----:B------:R-:W-:Y:S01]  /*14d0*/  SHF.R.S32.HI R2, RZ, 0x1f, R5 ;  /* 0x0000001fff027819 */ /* 0x000fe20000011405 */
[--C-:B---3--:R-:W-:Y:S01]  /*14e0*/  @!P6 IMAD.WIDE R22, R231, 0x2, R20.reuse ;  /* 0x00000002e716e825 */ /* 0x108fe200078e0214 */
[----:B------:R-:W-:Y:S01]  /*14f0*/  LEA.HI R214, R214, R3, RZ, 0x1 ;  /* 0x00000003d6d67211 */ /* 0x000fe200078f08ff */
[----:B------:R3:W-:Y:S01]  /*1500*/  @!P0 LDGSTS.E.BYPASS.LTC128B.128 [R218+0x4100], [R10.64], !P4 ;  /* 0x041000000ada8fae */ /* 0x0007e2000e101d4e */
[----:B------:R-:W-:Y:S01]  /*1510*/  LEA.HI R2, R2, R5, RZ, 0x3 ;  /* 0x0000000502027211 */ /* 0x000fe200078f18ff */
[----:B------:R-:W-:Y:S01]  /*1520*/  @!P6 IMAD.WIDE R20, R230, 0x2, R20 ;  /* 0x00000002e614e825 */ /* 0x000fe200078e0214 */
[----:B------:R-:W-:Y:S01]  /*1530*/  LOP3.LUT R214, R214, 0xfffffffe, RZ, 0xc0, !PT ;  /* 0xfffffffed6d67812 */ /* 0x000fe200078ec0ff */
[----:B------:R4:W-:Y:S01]  /*1540*/  @!P6 LDGSTS.E.BYPASS.LTC128B.128 [R218+0x1100], [R22.64], !P2 ;  /* 0x0110000016daefae */ /* 0x0009e2000d101d4e */
[C---:B------:R-:W-:Y:S01]  /*1550*/  LOP3.LUT R0, R2.reuse, 0xfffffff8, RZ, 0xc0, !PT ;  /* 0xfffffff802007812 */ /* 0x040fe200078ec0ff */
[----:B------:R-:W-:Y:S01]  /*1560*/  IMAD.SHL.U32 R2, R2, 0x40, RZ ;  /* 0x0000004002027824 */ /* 0x000fe200078e00ff */
[----:B------:R-:W-:Y:S01]  /*1570*/  ULDC.64 UR4, c[0x0][0x210] ;  /* 0x0000840000047ab9 */ /* 0x000fe20000000a00 */
[----:B------:R-:W-:Y:S01]  /*1580*/  IMAD.IADD R214, R3, 0x1, -R214 ;  /* 0x0000000103d67824 */ /* 0x000fe200078e0ad6 */
[----:B------:R4:W-:Y:S01]  /*1590*/  @!P6 LDGSTS.E.BYPASS.LTC128B.128 [R218+0x5100], [R20.64], !P4 ;  /* 0x0510000014daefae */ /* 0x0009e2000e101d4e */
[----:B------:R-:W-:Y:S01]  /*15a0*/  IMAD.IADD R0, R5, 0x1, -R0 ;  /* 0x0000000105007824 */ /* 0x000fe200078e0a00 */
[----:B------:R-:W-:Y:S01]  /*15b0*/  UIMAD UR16, UR16, UR4, URZ ;  /* 0x00000004101072a4 */ /* 0x000fe2000f8e023f */
[C---:B------:R-:W-:Y:S01]  /*15c0*/  IADD3 R224, R218.reuse, 0x1100, RZ ;  /* 0x00001100dae07810 */ /* 0x040fe20007ffe0ff */
[----:B------:R-:W-:Y:S01]  /*15d0*/  UIMAD.WIDE.U32 UR20, UR9, UR4, URZ ;  /* 0x00000004091472a5 */ /* 0x000fe2000f8e003f */
[----:B------:R-:W-:Y:S01]  /*15e0*/  IADD3 R223, R218, 0x4100, RZ ;  /* 0x00004100dadf7810 */ /* 0x000fe20007ffe0ff */
[----:B------:R-:W-:-:S04]  /*15f0*/  UIMAD UR16, UR9, UR5, UR16 ;  /* 0x00000005091072a4 */ /* 0x000fc8000f8e0210 */
[----:B------:R-:W-:Y:S01]  /*1600*/  UIADD3 UR16, UR21, UR16, URZ ;  /* 0x0000001015107290 */ /* 0x000fe2000fffe03f */
[----:B-1----:R-:W-:-:S04]  /*1610*/  IMAD.WIDE.U32 R8, R217, c[0x0][0x1e0], RZ ;  /* 0x00007800d9087a25 */ /* 0x002fc800078e00ff */
[----:B------:R-:W-:Y:S01]  /*1620*/  IMAD.IADD R7, R9, 0x1, R6 ;  /* 0x0000000109077824 */ /* 0x000fe200078e0206 */
[----:B---3--:R-:W-:Y:S01]  /*1630*/  SHFL.IDX PT, R10, R17, 0x2, 0x181f ;  /* 0x00581f00110a7f89 */ /* 0x008fe200000e0000 */
[----:B------:R-:W-:-:S03]  /*1640*/  IMAD.MOV.U32 R6, RZ, RZ, R8 ;  /* 0x000000ffff067224 */ /* 0x000fc600078e0008 */
[----:B------:R-:W1:Y:S04]  /*1650*/  SHFL.IDX PT, R11, R15, 0x2, 0x181f ;  /* 0x00581f000f0b7f89 */ /* 0x000e6800000e0000 */
[----:B------:R-:W-:Y:S04]  /*1660*/  SHFL.IDX PT, R8, R17, 0x3, 0x181f ;  /* 0x00781f0011087f89 */ /* 0x000fe800000e0000 */
[----:B------:R3:W3:Y:S01]  /*1670*/  SHFL.IDX PT, R9, R15, 0x3, 0x181f ;  /* 0x00781f000f097f89 */ /* 0x0006e200000e0000 */
[----:B-1----:R-:W-:-:S04]  /*1680*/  @!P5 IMAD.WIDE R18, R231, 0x2, R10 ;  /* 0x00000002e712d825 */ /* 0x002fc800078e020a */
[C---:B----4-:R-:W-:Y:S01]  /*1690*/  @!P5 IMAD.WIDE R20, R230.reuse, 0x2, R10 ;  /* 0x00000002e614d825 */ /* 0x050fe200078e020a */
[----:B------:R1:W-:Y:S01]  /*16a0*/  @!P5 LDGSTS.E.BYPASS.LTC128B.128 [R218+0x2100], [R18.64], !P2 ;  /* 0x0210000012dadfae */ /* 0x0003e2000d101d4e */
[----:B---3--:R-:W-:Y:S02]  /*16b0*/  IADD3 R15, R13, UR8, RZ ;  /* 0x000000080d0f7c10 */ /* 0x008fe4000fffe0ff */
[C---:B------:R-:W-:Y:S01]  /*16c0*/  @!P1 IMAD.WIDE R10, R231.reuse, 0x2, R8 ;  /* 0x00000002e70a9825 */ /* 0x040fe200078e0208 */
[----:B------:R3:W-:Y:S01]  /*16d0*/  @!P5 LDGSTS.E.BYPASS.LTC128B.128 [R218+0x6100], [R20.64], !P4 ;  /* 0x0610000014dadfae */ /* 0x0007e2000e101d4e */
[----:B------:R-:W-:Y:S02]  /*16e0*/  ISETP.GE.AND P5, PT, R231, c[0x0][0x1d4], PT ;  /* 0x00007500e7007a0c */ /* 0x000fe40003fa6270 */
[----:B------:R-:W-:Y:S01]  /*16f0*/  IMAD.IADD R36, R15, 0x1, -R4 ;  /* 0x000000010f247824 */ /* 0x000fe200078e0a04 */
[----:B------:R4:W-:Y:S01]  /*1700*/  @!P1 LDGSTS.E.BYPASS.LTC128B.128 [R218+0x3100], [R10.64], !P2 ;  /* 0x031000000ada9fae */ /* 0x0009e2000d101d4e */
[----:B------:R-:W-:-:S03]  /*1710*/  @!P1 IMAD.WIDE R26, R230, 0x2, R8 ;  /* 0x00000002e61a9825 */ /* 0x000fc600078e0208 */
[----:B------:R-:W-:Y:S01]  /*1720*/  ISETP.GE.AND P2, PT, R36, 0x21, PT ;  /* 0x000000212400780c */ /* 0x000fe20003f46270 */
[----:B------:R-:W-:Y:S01]  /*1730*/  IMAD.SHL.U32 R8, R214, 0x8, RZ ;  /* 0x00000008d6087824 */ /* 0x000fe200078e00ff */
[----:B------:R1:W-:Y:S01]  /*1740*/  @!P1 LDGSTS.E.BYPASS.LTC128B.128 [R218+0x7100], [R26.64], !P4 ;  /* 0x071000001ada9fae */ /* 0x0003e2000e101d4e */
[----:B------:R-:W-:Y:S01]  /*1750*/  ISETP.GT.AND P1, PT, R36, 0x40, PT ;  /* 0x000000402400780c */ /* 0x000fe20003f24270 */
[----:B------:R-:W-:Y:S01]  /*1760*/  IMAD.SHL.U32 R4, R4, 0x8, RZ ;  /* 0x0000000804047824 */ /* 0x000fe200078e00ff */
[----:B------:R-:W-:Y:S01]  /*1770*/  ISETP.GE.AND P4, PT, R38, c[0x0][0x1d4], PT ;  /* 0x0000750026007a0c */ /* 0x000fe20003f86270 */
[----:B------:R-:W0:Y:S03]  /*1780*/  LDGDEPBAR ;  /* 0x00000000000079af */ /* 0x000e260000000000 */
[----:B------:R-:W-:Y:S02]  /*1790*/  SEL R232, RZ, 0x10, P4 ;  /* 0x00000010ffe87807 */ /* 0x000fe40002000000 */
        /* <DEDUP_REMOVED lines=11> */
[----:B------:R-:W-:Y:S01]  /*1850*/  SHFL.IDX PT, R22, R5, 0x1, 0x181f ;  /* 0x00381f0005167f89 */ /* 0x000fe200000e0000 */
[----:B------:R-:W-:Y:S01]  /*1860*/  ISETP.GE.AND P0, PT, R36, 0x1, PT ;  /* 0x000000012400780c */ /* 0x000fe20003f06270 */
[----:B------:R-:W-:Y:S02]  /*1870*/  IMAD R6, R6, c[0x0][0x1e8], R7 ;  /* 0x00007a0006067a24 */ /* 0x000fe400078e0207 */
[----:B------:R2:W-:Y:S01]  /*1880*/  SHFL.IDX PT, R16, R5, RZ, 0x181f ;  /* 0x00181fff05107589 */ /* 0x0005e200000e0000 */
[----:B------:R-:W-:Y:S02]  /*1890*/  IMAD.SHL.U32 R7, R0, 0x40, RZ ;  /* 0x0000004000077824 */ /* 0x000fe400078e00ff */
[----:B------:R-:W-:Y:S01]  /*18a0*/  LEA R6, R6, c[0x0][0x1c8], 0x1 ;  /* 0x0000720006067a11 */ /* 0x000fe200078e08ff */
[----:B------:R-:W3:Y:S04]  /*18b0*/  SHFL.IDX PT, R17, R3, RZ, 0x181f ;  /* 0x00181fff03117589 */ /* 0x000ee800000e0000 */
[----:B------:R-:W3:Y:S04]  /*18c0*/  SHFL.IDX PT, R23, R3, 0x1, 0x181f ;  /* 0x00381f0003177f89 */ /* 0x000ee800000e0000 */
[----:B-1----:R1:W-:Y:S04]  /*18d0*/  SHFL.IDX PT, R18, R6, 0x2, 0x181f ;  /* 0x00581f0006127f89 */ /* 0x0023e800000e0000 */
[----:B------:R4:W4:Y:S01]  /*18e0*/  SHFL.IDX PT, R19, R3, 0x2, 0x181f ;  /* 0x00581f0003137f89 */ /* 0x00092200000e0000 */
[----:B--2---:R-:W-:-:S04]  /*18f0*/  LOP3.LUT R5, R7, 0x1c0, RZ, 0xc0, !PT ;  /* 0x000001c007057812 */ /* 0x004fc800078ec0ff */
[----:B-1----:R-:W-:Y:S01]  /*1900*/  LOP3.LUT R6, R5, 0x8, R8, 0xf8, !PT ;  /* 0x0000000805067812 */ /* 0x002fe200078ef808 */
[----:B---3--:R-:W-:Y:S01]  /*1910*/  @P0 IMAD.WIDE R8, R231, 0x2, R16 ;  /* 0x00000002e7080825 */ /* 0x008fe200078e0210 */
[----:B----4-:R-:W-:-:S03]  /*1920*/  SHF.R.U32.HI R3, RZ, 0x3, R5 ;  /* 0x00000003ff037819 */ /* 0x010fc60000011605 */
[----:B------:R-:W-:Y:S01]  /*1930*/  @P0 IMAD.WIDE R16, R230, 0x2, R16 ;  /* 0x00000002e6100825 */ /* 0x000fe200078e0210 */
[----:B------:R1:W-:Y:S01]  /*1940*/  @P0 LDGSTS.E.BYPASS.LTC128B.128 [R218+0x8100], [R8.64], !P5 ;  /* 0x0810000008da0fae */ /* 0x0003e2000e901d4e */
[----:B------:R-:W-:Y:S02]  /*1950*/  LOP3.LUT R3, R6, R3, RZ, 0x3c, !PT ;  /* 0x0000000306037212 */ /* 0x000fe400078e3cff */
[----:B------:R-:W-:Y:S01]  /*1960*/  @P2 IMAD.WIDE R6, R231, 0x2, R22 ;  /* 0x00000002e7062825 */ /* 0x000fe200078e0216 */
[----:B------:R2:W-:Y:S01]  /*1970*/  @P0 LDGSTS.E.BYPASS.LTC128B.128 [R218+0xb100], [R16.64], !P4 ;  /* 0x0b10000010da0fae */ /* 0x0005e2000e101d4e */
[----:B------:R-:W-:Y:S02]  /*1980*/  LOP3.LUT R2, R3, 0xfffffe00, R2, 0xf8, !PT ;  /* 0xfffffe0003027812 */ /* 0x000fe400078ef802 */
[C---:B------:R-:W-:Y:S01]  /*1990*/  @P2 IMAD.WIDE R22, R230.reuse, 0x2, R22 ;  /* 0x00000002e6162825 */ /* 0x040fe200078e0216 */
[----:B------:R3:W-:Y:S03]  /*19a0*/  @P2 LDGSTS.E.BYPASS.LTC128B.128 [R218+0x9100], [R6.64], !P5 ;  /* 0x0910000006da2fae */ /* 0x0007e6000e901d4e */
[--C-:B------:R-:W-:Y:S01]  /*19b0*/  @P1 IMAD.WIDE R10, R231, 0x2, R18.reuse ;  /* 0x00000002e70a1825 */ /* 0x100fe200078e0212 */
[----:B------:R4:W-:Y:S03]  /*19c0*/  @P2 LDGSTS.E.BYPASS.LTC128B.128 [R218+0xc100], [R22.64], !P4 ;  /* 0x0c10000016da2fae */ /* 0x0009e6000e101d4e */
[----:B------:R-:W-:Y:S01]  /*19d0*/  @P1 IMAD.WIDE R18, R230, 0x2, R18 ;  /* 0x00000002e6121825 */ /* 0x000fe200078e0212 */
[----:B------:R1:W-:Y:S03]  /*19e0*/  @P1 LDGSTS.E.BYPASS.LTC128B.128 [R218+0xa100], [R10.64], !P5 ;  /* 0x0a1000000ada1fae */ /* 0x0003e6000e901d4e */
[----:B------:R-:W-:Y:S01]  /*19f0*/  IMAD.SHL.U32 R5, R39, 0x40, RZ ;  /* 0x0000004027057824 */ /* 0x000fe200078e00ff */
[----:B------:R2:W-:Y:S01]  /*1a00*/  @P1 LDGSTS.E.BYPASS.LTC128B.128 [R218+0xd100], [R18.64], !P4 ;  /* 0x0d10000012da1fae */ /* 0x0005e2000e101d4e */
[----:B------:R-:W-:-:S02]  /*1a10*/  R2P PR, R0, 0x6 ;  /* 0x0000000600007804 */ /* 0x000fc40000000000 */
[----:B------:R-:W-:Y:S01]  /*1a20*/  LOP3.LUT P0, RZ, R39, 0x2, RZ, 0xc0, !PT ;  /* 0x0000000227ff7812 */ /* 0x000fe2000780c0ff */
[----:B------:R-:W0:Y:S01]  /*1a30*/  LDGDEPBAR ;  /* 0x00000000000079af */ /* 0x000e220000000000 */
[----:B------:R-:W-:Y:S02]  /*1a40*/  LOP3.LUT R5, R5, 0x1c0, RZ, 0xc0, !PT ;  /* 0x000001c005057812 */ /* 0x000fe400078ec0ff */
[----:B------:R-:W-:Y:S02]  /*1a50*/  LOP3.LUT P6, RZ, R39, 0x4, RZ, 0xc0, !PT ;  /* 0x0000000427ff7812 */ /* 0x000fe400078cc0ff */
[----:B------:R-:W-:Y:S02]  /*1a60*/  LOP3.LUT R3, R5, 0x8, R4, 0xf8, !PT ;  /* 0x0000000805037812 */ /* 0x000fe400078ef804 */
[----:B------:R-:W-:Y:S01]  /*1a70*/  SHF.R.U32.HI R4, RZ, 0x3, R5 ;  /* 0x00000003ff047819 */ /* 0x000fe20000011605 */
[----:B------:R-:W-:Y:S02]  /*1a80*/  IMAD.MOV.U32 R5, RZ, RZ, 0x10 ;  /* 0x00000010ff057424 */ /* 0x000fe400078e00ff */
[----:B---3--:R-:W-:Y:S01]  /*1a90*/  IMAD R7, R101, 0x400, R2 ;  /* 0x0000040065077824 */ /* 0x008fe200078e0202 */
[----:B------:R-:W-:-:S02]  /*1aa0*/  LOP3.LUT R3, R3, R4, RZ, 0x3c, !PT ;  /* 0x0000000403037212 */ /* 0x000fc400078e3cff */
[----:B------:R-:W-:Y:S02]  /*1ab0*/  SEL R5, R5, 0xfffffff0, !P1 ;  /* 0xfffffff005057807 */ /* 0x000fe40004800000 */
[----:B------:R-:W-:Y:S01]  /*1ac0*/  LEA R4, R7, 0x100, 0x1 ;  /* 0x0000010007047811 */ /* 0x000fe200078e08ff */
[----:B------:R-:W-:Y:S01]  /*1ad0*/  IMAD R214, R214, 0x200, R3 ;  /* 0x00000200d6d67824 */ /* 0x000fe200078e0203 */
[----:B------:R-:W-:Y:S01]  /*1ae0*/  SEL R3, R37, 0xffffffe0, !P2 ;  /* 0xffffffe025037807 */ /* 0x000fe20005000000 */
[----:B------:R-:W-:Y:S02]  /*1af0*/  IMAD.SHL.U32 R7, R7, 0x2, RZ ;  /* 0x0000000207077824 */ /* 0x000fe400078e00ff */
[--C-:B------:R-:W-:Y:S02]  /*1b00*/  IMAD R6, R5, 0x2, R4.reuse ;  /* 0x0000000205067824 */ /* 0x100fe400078e0204 */
[----:B------:R-:W-:Y:S01]  /*1b10*/  IMAD R4, R3, 0x2, R4 ;  /* 0x0000000203047824 */ /* 0x000fe200078e0204 */
[----:B------:R-:W-:-:S04]  /*1b20*/  DEPBAR.LE SB0, 0x1 ;  /* 0x000080400000791a */ /* 0x000fc80000000000 */
[----:B------:R-:W-:Y:S01]  /*1b30*/  BAR.SYNC.DEFER_BLOCKING 0x0 ;  /* 0x0000000000007b1d */ /* 0x000fe20000010000 */
[----:B------:R-:W-:Y:S02]  /*1b40*/  IMAD R0, R3, 0x2, R6 ;  /* 0x0000000203007824 */ /* 0x000fe400078e0206 */
[----:B------:R-:W-:-:S05]  /*1b50*/  IMAD.SHL.U32 R214, R214, 0x2, RZ ;  /* 0x00000002d6d67824 */ /* 0x000fca00078e00ff */
[C---:B------:R-:W-:Y:S01]  /*1b60*/  IADD3 R213, R214.reuse, 0x8120, RZ ;  /* 0x00008120d6d57810 */ /* 0x040fe20007ffe0ff */
[----:B------:R-:W-:Y:S04]  /*1b70*/  LDSM.16.M88.4 R124, [R7+0x100] ;  /* 0x00010000077c783b */ /* 0x000fe80000000200 */
[----:B------:R3:W-:Y:S04]  /*1b80*/  LDSM.16.M88.4 R180, [R7+0x4100] ;  /* 0x0041000007b4783b */ /* 0x0007e80000000200 */
[----:B------:R-:W-:Y:S04]  /*1b90*/  LDSM.16.M88.4 R144, [R6] ;  /* 0x000000000690783b */ /* 0x000fe80000000200 */
[----:B------:R1:W-:Y:S04]  /*1ba0*/  LDSM.16.M88.4 R184, [R6+0x4000] ;  /* 0x0040000006b8783b */ /* 0x0003e80000000200 */
[----:B------:R-:W-:Y:S04]  /*1bb0*/  LDSM.16.M88.4 R172, [R4] ;  /* 0x0000000004ac783b */ /* 0x000fe80000000200 */
[----:B------:R-:W-:Y:S04]  /*1bc0*/  LDSM.16.M88.4 R188, [R4+0x4000] ;  /* 0x0040000004bc783b */ /* 0x000fe80000000200 */
[----:B------:R-:W-:Y:S01]  /*1bd0*/  LDSM.16.M88.4 R176, [R0] ;  /* 0x0000000000b0783b */ /* 0x000fe20000000200 */
[----:B---3--:R-:W-:-:S03]  /*1be0*/  IADD3 R7, R214, 0x8100, RZ ;  /* 0x00008100d6077810 */ /* 0x008fc60007ffe0ff */
[----:B------:R-:W-:Y:S01]  /*1bf0*/  LDSM.16.M88.4 R192, [R0+0x4000] ;  /* 0x0040000000c0783b */ /* 0x000fe20000000200 */
[----:B------:R-:W-:-:S03]  /*1c00*/  @P0 IADD3 R213, R7, -0x20, RZ ;  /* 0xffffffe007d50810 */ /* 0x000fc60007ffe0ff */
[----:B------:R-:W-:Y:S01]  /*1c10*/  BAR.SYNC.DEFER_BLOCKING 0x0 ;  /* 0x0000000000007b1d */ /* 0x000fe20000010000 */
[----:B-1----:R-:W-:Y:S01]  /*1c20*/  IMAD R6, R24, c[0x0][0x208], RZ ;  /* 0x0000820018067a24 */ /* 0x002fe200078e02ff */
[C---:B------:R-:W-:Y:S02]  /*1c30*/  IADD3 R207, R213.reuse, 0x800, RZ ;  /* 0x00000800d5cf7810 */ /* 0x040fe40007ffe0ff */
[----:B------:R-:W-:Y:S01]  /*1c40*/  IADD3 R206, R213, 0x1000, RZ ;  /* 0x00001000d5ce7810 */ /* 0x000fe20007ffe0ff */
[----:B------:R-:W-:Y:S01]  /*1c50*/  IMAD R6, R217, c[0x0][0x20c], R6 ;  /* 0x00008300d9067a24 */ /* 0x000fe200078e0206 */
[C---:B------:R-:W-:Y:S02]  /*1c60*/  IADD3 R205, R213.reuse, 0x1800, RZ ;  /* 0x00001800d5cd7810 */ /* 0x040fe40007ffe0ff */
[C---:B------:R-:W-:Y:S02]  /*1c70*/  IADD3 R204, R213.reuse, 0x2000, RZ ;  /* 0x00002000d5cc7810 */ /* 0x040fe40007ffe0ff */
[----:B------:R-:W-:-:S02]  /*1c80*/  IADD3 R203, R213, 0x2800, RZ ;  /* 0x00002800d5cb7810 */ /* 0x000fc40007ffe0ff */
[C---:B------:R-:W-:Y:S02]  /*1c90*/  IADD3 R201, R213.reuse, 0x3000, RZ ;  /* 0x00003000d5c97810 */ /* 0x040fe40007ffe0ff */
[C---:B------:R-:W-:Y:S02]  /*1ca0*/  IADD3 R200, R213.reuse, 0x3800, RZ ;  /* 0x00003800d5c87810 */ /* 0x040fe40007ffe0ff */
[C---:B------:R-:W-:Y:S02]  /*1cb0*/  IADD3 R199, R213.reuse, 0x4000, RZ ;  /* 0x00004000d5c77810 */ /* 0x040fe40007ffe0ff */
[C---:B------:R-:W-:Y:S02]  /*1cc0*/  IADD3 R198, R213.reuse, 0x4800, RZ ;  /* 0x00004800d5c67810 */ /* 0x040fe40007ffe0ff */
[----:B------:R-:W-:Y:S01]  /*1cd0*/  IADD3 R197, R213, 0x5000, RZ ;  /* 0x00005000d5c57810 */ /* 0x000fe20007ffe0ff */
[----:B------:R-:W-:-:S04]  /*1ce0*/  DEPBAR.LE SB0, 0x0 ;  /* 0x000080000000791a */ /* 0x000fc80000000000 */
[----:B------:R-:W-:Y:S01]  /*1cf0*/  BAR.SYNC.DEFER_BLOCKING 0x0 ;  /* 0x0000000000007b1d */ /* 0x000fe20000010000 */
[----:B------:R-:W-:-:S05]  /*1d00*/  IADD3 R196, R213, 0x5800, RZ ;  /* 0x00005800d5c47810 */ /* 0x000fca0007ffe0ff */
[----:B------:R-:W1:Y:S04]  /*1d10*/  LDSM.16.M88.4 R28, [R214+0x8100] ;  /* 0x00810000d61c783b */ /* 0x000e680000000200 */
[----:B------:R-:W-:Y:S04]  /*1d20*/  LDSM.16.M88.4 R32, [R213] ;  /* 0x00000000d520783b */ /* 0x000fe80000000200 */
[----:B----4-:R-:W3:Y:S04]  /*1d30*/  LDSM.16.M88.4 R20, [R214+0x8900] ;  /* 0x00890000d614783b */ /* 0x010ee80000000200 */
[----:B--2---:R-:W2:Y:S04]  /*1d40*/  LDSM.16.M88.4 R16, [R213+0x800] ;  /* 0x00080000d510783b */ /* 0x004ea80000000200 */
[----:B------:R-:W4:Y:S04]  /*1d50*/  LDSM.16.M88.4 R56, [R214+0x9100] ;  /* 0x00910000d638783b */ /* 0x000f280000000200 */
[----:B------:R-:W-:Y:S04]  /*1d60*/  LDSM.16.M88.4 R48, [R214+0x9900] ;  /* 0x00990000d630783b */ /* 0x000fe80000000200 */
[----:B------:R-:W-:Y:S04]  /*1d70*/  LDSM.16.M88.4 R60, [R213+0x1800] ;  /* 0x00180000d53c783b */ /* 0x000fe80000000200 */
[----:B------:R-:W-:Y:S04]  /*1d80*/  LDSM.16.M88.4 R72, [R213+0x2000] ;  /* 0x00200000d548783b */ /* 0x000fe80000000200 */
[----:B------:R-:W-:Y:S01]  /*1d90*/  LDSM.16.M88.4 R68, [R213+0x2800] ;  /* 0x00280000d544783b */ /* 0x000fe20000000200 */
[C---:B-1----:R-:W-:Y:S08]  /*1da0*/  HMMA.16816.F32.BF16 R8, R124.reuse, R28, RZ ;  /* 0x0000001c7c08723c */ /* 0x042ff000000418ff */
[C---:B------:R-:W-:Y:S08]  /*1db0*/  HMMA.16816.F32.BF16 R28, R124.reuse, R30, RZ ;  /* 0x0000001e7c1c723c */ /* 0x040ff000000418ff */
[----:B---3--:R-:W-:Y:S08]  /*1dc0*/  HMMA.16816.F32.BF16 R24, R124, R20, RZ ;  /* 0x000000147c18723c */ /* 0x008ff000000418ff */
[----:B------:R-:W-:Y:S07]  /*1dd0*/  HMMA.16816.F32.BF16 R8, R144, R32, R8 ;  /* 0x000000209008723c */ /* 0x000fee0000041808 */
[----:B------:R-:W-:Y:S01]  /*1de0*/  IMAD.WIDE.U32 R32, R217, c[0x0][0x208], RZ ;  /* 0x00008200d9207a25 */ /* 0x000fe200078e00ff */
[----:B------:R-:W-:Y:S03]  /*1df0*/  HMMA.16816.F32.BF16 R20, R124, R22, RZ ;  /* 0x000000167c14723c */ /* 0x000fe600000418ff */
[----:B------:R-:W-:-:S02]  /*1e00*/  IMAD.IADD R7, R33, 0x1, R6 ;  /* 0x0000000121077824 */ /* 0x000fc400078e0206 */
[----:B------:R-:W-:Y:S02]  /*1e10*/  IMAD.MOV.U32 R6, RZ, RZ, R32 ;  /* 0x000000ffff067224 */ /* 0x000fe400078e0020 */
[----:B------:R-:W-:Y:S01]  /*1e20*/  IMAD R33, R40, c[0x0][0x218], RZ ;  /* 0x0000860028217a24 */ /* 0x000fe200078e02ff */
[----:B------:R-:W-:Y:S01]  /*1e30*/  HMMA.16816.F32.BF16 R28, R144, R34, R28 ;  /* 0x00000022901c723c */ /* 0x000fe2000004181c */
[----:B------:R-:W-:-:S04]  /*1e40*/  IMAD.WIDE.U32 R6, R216, c[0x0][0x218], R6 ;  /* 0x00008600d8067a25 */ /* 0x000fc800078e0006 */
[----:B------:R-:W-:Y:S01]  /*1e50*/  IMAD R0, R216, c[0x0][0x21c], R33 ;  /* 0x00008700d8007a24 */ /* 0x000fe200078e0221 */
[----:B------:R-:W-:Y:S01]  /*1e60*/  IADD3 R4, P0, R6, UR20, RZ ;  /* 0x0000001406047c10 */ /* 0x000fe2000ff1e0ff */
[----:B------:R-:W-:Y:S01]  /*1e70*/  LDSM.16.M88.4 R32, [R213+0x1000] ;  /* 0x00100000d520783b */ /* 0x000fe20000000200 */
[----:B--2---:R-:W-:Y:S02]  /*1e80*/  HMMA.16816.F32.BF16 R24, R144, R16, R24 ;  /* 0x000000109018723c */ /* 0x004fe40000041818 */
[----:B------:R-:W-:Y:S02]  /*1e90*/  IADD3.X R7, R7, UR16, R0, P0, !PT ;  /* 0x0000001007077c10 */ /* 0x000fe400087fe400 */
[----:B------:R-:W-:-:S04]  /*1ea0*/  LEA R41, P0, R4, c[0x0][0x1f8], 0x1 ;  /* 0x00007e0004297a11 */ /* 0x000fc800078008ff */
[----:B------:R-:W-:Y:S01]  /*1eb0*/  LEA.HI.X R40, R4, c[0x0][0x1fc], R7, 0x1, P0 ;  /* 0x00007f0004287a11 */ /* 0x000fe200000f0c07 */
[----:B------:R-:W1:Y:S01]  /*1ec0*/  SHFL.IDX PT, R66, R41, RZ, 0x181f ;  /* 0x00181fff29427589 */ /* 0x000e6200000e0000 */
[----:B------:R-:W-:Y:S01]  /*1ed0*/  HMMA.16816.F32.BF16 R20, R144, R18, R20 ;  /* 0x000000129014723c */ /* 0x000fe20000041814 */
[----:B------:R-:W-:Y:S02]  /*1ee0*/  IMAD.WIDE R6, R231, 0x2, RZ ;  /* 0x00000002e7067825 */ /* 0x000fe400078e02ff */
[----:B------:R-:W2:Y:S04]  /*1ef0*/  SHFL.IDX PT, R84, R41, 0x1, 0x181f ;  /* 0x00381f0029547f89 */ /* 0x000ea800000e0000 */
[----:B------:R-:W3:Y:S01]  /*1f00*/  SHFL.IDX PT, R82, R41, 0x2, 0x181f ;  /* 0x00581f0029527f89 */ /* 0x000ee200000e0000 */
[C---:B----4-:R-:W-:Y:S03]  /*1f10*/  HMMA.16816.F32.BF16 R16, R124.reuse, R56, RZ ;  /* 0x000000387c10723c */ /* 0x050fe600000418ff */
[----:B------:R-:W4:Y:S04]  /*1f20*/  SHFL.IDX PT, R44, R40, RZ, 0x181f ;  /* 0x00181fff282c7589 */ /* 0x000f2800000e0000 */
[----:B------:R-:W4:Y:S01]  /*1f30*/  SHFL.IDX PT, R4, R40, 0x1, 0x181f ;  /* 0x00381f0028047f89 */ /* 0x000f2200000e0000 */
[----:B------:R-:W-:Y:S03]  /*1f40*/  HMMA.16816.F32.BF16 R56, R124, R58, RZ ;  /* 0x0000003a7c38723c */ /* 0x000fe600000418ff */
[----:B------:R-:W4:Y:S01]  /*1f50*/  SHFL.IDX PT, R0, R40, 0x2, 0x181f ;  /* 0x00581f0028007f89 */ /* 0x000f2200000e0000 */
[----:B-1----:R-:W-:-:S03]  /*1f60*/  IADD3 R64, P2, R66, R6, RZ ;  /* 0x0000000642407210 */ /* 0x002fc60007f5e0ff */
[----:B------:R-:W1:Y:S01]  /*1f70*/  LDSM.16.M88.4 R40, [R214+0xa100] ;  /* 0x00a10000d628783b */ /* 0x000e620000000200 */
[----:B------:R-:W-:Y:S01]  /*1f80*/  HMMA.16816.F32.BF16 R52, R124, R48, RZ ;  /* 0x000000307c34723c */ /* 0x000fe200000418ff */
[C---:B--2---:R-:W-:Y:S02]  /*1f90*/  IADD3 R80, P1, R6.reuse, R84, RZ ;  /* 0x0000005406507210 */ /* 0x044fe40007f3e0ff */
[----:B---3--:R-:W-:-:S05]  /*1fa0*/  IADD3 R6, P0, R6, R82, RZ ;  /* 0x0000005206067210 */ /* 0x008fca0007f1e0ff */
[----:B------:R-:W-:Y:S01]  /*1fb0*/  HMMA.16816.F32.BF16 R16, R144, R32, R16 ;  /* 0x000000209010723c */ /* 0x000fe20000041810 */
[----:B----4-:R-:W-:Y:S01]  /*1fc0*/  IMAD.X R65, R44, 0x1, R7, P2 ;  /* 0x000000012c417824 */ /* 0x010fe200010e0607 */
[----:B------:R-:W-:Y:S01]  /*1fd0*/  IADD3 R66, P2, R66, R46, RZ ;  /* 0x0000002e42427210 */ /* 0x000fe20007f5e0ff */
[----:B------:R-:W-:Y:S01]  /*1fe0*/  IMAD.X R81, R7, 0x1, R4, P1 ;  /* 0x0000000107517824 */ /* 0x000fe200008e0604 */
[----:B------:R-:W-:-:S03]  /*1ff0*/  IADD3 R84, P1, R46, R84, RZ ;  /* 0x000000542e547210 */ /* 0x000fc60007f3e0ff */
[----:B------:R-:W-:Y:S01]  /*2000*/  IMAD.X R67, R44, 0x1, R47, P2 ;  /* 0x000000012c437824 */ /* 0x000fe200010e062f */
[----:B------:R-:W-:Y:S01]  /*2010*/  ISETP.GE.AND P2, PT, R231, c[0x0][0x1d4], PT ;  /* 0x00007500e7007a0c */ /* 0x000fe20003f46270 */
[----:B------:R-:W-:Y:S01]  /*2020*/  IMAD.X R7, R7, 0x1, R0, P0 ;  /* 0x0000000107077824 */ /* 0x000fe200000e0600 */
[----:B------:R-:W-:Y:S01]  /*2030*/  IADD3 R82, P0, R46, R82, RZ ;  /* 0x000000522e527210 */ /* 0x000fe20007f1e0ff */
[C---:B------:R-:W-:Y:S01]  /*2040*/  IMAD.X R85, R47.reuse, 0x1, R4, P1 ;  /* 0x000000012f557824 */ /* 0x040fe200008e0604 */
[----:B------:R-:W-:Y:S01]  /*2050*/  ISETP.GE.AND P1, PT, R38, c[0x0][0x1d4], PT ;  /* 0x0000750026007a0c */ /* 0x000fe20003f26270 */
[----:B------:R-:W-:Y:S01]  /*2060*/  HMMA.16816.F32.BF16 R56, R144, R34, R56 ;  /* 0x000000229038723c */ /* 0x000fe20000041838 */
[----:B------:R-:W2:Y:S01]  /*2070*/  LDSM.16.M88.4 R32, [R214+0xa900] ;  /* 0x00a90000d620783b */ /* 0x000ea20000000200 */
[----:B------:R-:W-:Y:S01]  /*2080*/  IMAD.X R83, R47, 0x1, R0, P0 ;  /* 0x000000012f537824 */ /* 0x000fe200000e0600 */
[----:B------:R-:W-:Y:S02]  /*2090*/  ISETP.LT.OR P0, PT, R36, 0x1, P2 ;  /* 0x000000012400780c */ /* 0x000fe40001701670 */
[----:B------:R-:W-:-:S02]  /*20a0*/  SEL R0, R37, 0xffffffe0, !P6 ;  /* 0xffffffe025007807 */ /* 0x000fc40007000000 */
[----:B------:R-:W-:Y:S01]  /*20b0*/  ISETP.LT.OR P6, PT, R36, 0x1, P1 ;  /* 0x000000012400780c */ /* 0x000fe20000fc1670 */
[----:B------:R-:W-:Y:S02]  /*20c0*/  HMMA.16816.F32.BF16 R48, R124, R50, RZ ;  /* 0x000000327c30723c */ /* 0x000fe400000418ff */
[C---:B------:R-:W-:Y:S02]  /*20d0*/  IMAD R211, R0.reuse, 0x2, R214 ;  /* 0x0000000200d37824 */ /* 0x040fe400078e02d6 */
[----:B------:R-:W-:Y:S01]  /*20e0*/  IMAD R202, R0, 0x2, R213 ;  /* 0x0000000200ca7824 */ /* 0x000fe200078e02d5 */
[----:B------:R-:W-:-:S03]  /*20f0*/  IADD3 R0, R14, -0x1, RZ ;  /* 0xffffffff0e007810 */ /* 0x000fc60007ffe0ff */
[----:B------:R-:W-:Y:S01]  /*2100*/  @!PT LDS RZ, [RZ] ;  /* 0x00000000fffff984 */ /* 0x000fe20000000800 */
[----:B------:R-:W-:Y:S01]  /*2110*/  @!PT LDS RZ, [RZ] ;  /* 0x00000000fffff984 */ /* 0x000fe20000000800 */
[----:B------:R-:W-:Y:S01]  /*2120*/  @!PT LDS RZ, [RZ] ;  /* 0x00000000fffff984 */ /* 0x000fe20000000800 */
[----:B------:R3:W-:Y:S01]  /*2130*/  LDGSTS.E.BYPASS.LTC128B.128 [R218+0x100], [R64.64], !P0 ;  /* 0x0010000040da7fae */ /* 0x0007e2000c101d4e */
[C---:B------:R-:W-:Y:S01]  /*2140*/  ISETP.LT.OR P0, PT, R36.reuse, 0x21, P2 ;  /* 0x000000212400780c */ /* 0x040fe20001701670 */
[----:B------:R-:W-:Y:S01]  /*2150*/  HMMA.16816.F32.BF16 R52, R144, R60, R52 ;  /* 0x0000003c9034723c */ /* 0x000fe20000041834 */
[C---:B------:R-:W-:Y:S01]  /*2160*/  ISETP.LT.OR P2, PT, R36.reuse, 0x41, P2 ;  /* 0x000000412400780c */ /* 0x040fe20001741670 */
[----:B------:R3:W-:Y:S01]  /*2170*/  LDGSTS.E.BYPASS.LTC128B.128 [R218+0x3100], [R66.64], !P6 ;  /* 0x0310000042da7fae */ /* 0x0007e2000f101d4e */
[C---:B------:R-:W-:Y:S02]  /*2180*/  ISETP.LT.OR P6, PT, R36.reuse, 0x21, P1 ;  /* 0x000000212400780c */ /* 0x040fe40000fc1670 */
[----:B------:R-:W-:-:S03]  /*2190*/  ISETP.LT.OR P1, PT, R36, 0x41, P1 ;  /* 0x000000412400780c */ /* 0x000fc60000f21670 */
[----:B-1----:R-:W-:Y:S04]  /*21a0*/  HMMA.16816.F32.BF16 R44, R124, R40, RZ ;  /* 0x000000287c2c723c */ /* 0x002fe800000418ff */
[----:B------:R1:W-:Y:S01]  /*21b0*/  LDGSTS.E.BYPASS.LTC128B.128 [R218+0x1100], [R80.64], !P0 ;  /* 0x0110000050da7fae */ /* 0x0003e2000c101d4e */
[----:B------:R-:W-:-:S03]  /*21c0*/  ISETP.GT.AND P0, PT, R0, R215, PT ;  /* 0x000000d70000720c */ /* 0x000fc60003f04270 */
[----:B------:R4:W-:Y:S01]  /*21d0*/  LDGSTS.E.BYPASS.LTC128B.128 [R218+0x4100], [R84.64], !P6 ;  /* 0x0410000054da7fae */ /* 0x0009e2000f101d4e */
[----:B------:R-:W-:Y:S03]  /*21e0*/  HMMA.16816.F32.BF16 R48, R144, R62, R48 ;  /* 0x0000003e9030723c */ /* 0x000fe60000041830 */
[----:B------:R1:W-:Y:S04]  /*21f0*/  LDGSTS.E.BYPASS.LTC128B.128 [R218+0x2100], [R6.64], !P2 ;  /* 0x0210000006da7fae */ /* 0x0003e8000d101d4e */
[----:B------:R1:W-:Y:S01]  /*2200*/  LDGSTS.E.BYPASS.LTC128B.128 [R218+0x5100], [R82.64], !P1 ;  /* 0x0510000052da7fae */ /* 0x0003e2000c901d4e */
[----:B------:R-:W-:Y:S01]  /*2210*/  HMMA.16816.F32.BF16 R40, R124, R42, RZ ;  /* 0x0000002a7c28723c */ /* 0x000fe200000418ff */
[----:B------:R-:W-:-:S02]  /*2220*/  ISETP.GT.AND P1, PT, R219, 0x5f, PT ;  /* 0x0000005fdb00780c */ /* 0x000fc40003f24270 */
[----:B------:R-:W-:Y:S04]  /*2230*/  LDSM.16.M88.4 R60, [R211+0x9100] ;  /* 0x00910000d33c783b */ /* 0x000fe80000000200 */
[----:B---3--:R-:W3:Y:S01]  /*2240*/  LDSM.16.M88.4 R64, [R211+0x8100] ;  /* 0x00810000d340783b */ /* 0x008ee20000000200 */
[C---:B--2---:R-:W-:Y:S03]  /*2250*/  HMMA.16816.F32.BF16 R36, R124.reuse, R32, RZ ;  /* 0x000000207c24723c */ /* 0x044fe600000418ff */
[----:B------:R-:W2:Y:S04]  /*2260*/  LDSM.16.M88.4 R76, [R211+0x8900] ;  /* 0x00890000d34c783b */ /* 0x000ea80000000200 */
[----:B------:R-:W-:Y:S01]  /*2270*/  LDSM.16.M88.4 R92, [R214+0xd100] ;  /* 0x00d10000d65c783b */ /* 0x000fe20000000200 */
[----:B------:R-:W-:Y:S03]  /*2280*/  HMMA.16816.F32.BF16 R32, R124, R34, RZ ;  /* 0x000000227c20723c */ /* 0x000fe600000418ff */
[----:B------:R-:W-:Y:S04]  /*2290*/  LDSM.16.M88.4 R88, [R213+0x3000] ;  /* 0x00300000d558783b */ /* 0x000fe80000000200 */
[----:B----4-:R-:W-:Y:S01]  /*22a0*/  LDSM.16.M88.4 R84, [R213+0x3800] ;  /* 0x00380000d554783b */ /* 0x010fe20000000200 */
[C---:B------:R-:W-:Y:S03]  /*22b0*/  HMMA.16816.F32.BF16 R44, R144.reuse, R72, R44 ;  /* 0x00000048902c723c */ /* 0x040fe6000004182c */
[----:B-1----:R-:W-:Y:S04]  /*22c0*/  LDSM.16.M88.4 R80, [R213+0x4000] ;  /* 0x00400000d550783b */ /* 0x002fe80000000200 */
[----:B------:R-:W-:Y:S01]  /*22d0*/  LDSM.16.M88.4 R96, [R211+0xc100] ;  /* 0x00c10000d360783b */ /* 0x000fe20000000200 */
[C---:B------:R-:W-:Y:S03]  /*22e0*/  HMMA.16816.F32.BF16 R40, R144.reuse, R74, R40 ;  /* 0x0000004a9028723c */ /* 0x040fe60000041828 */
[----:B------:R-:W1:Y:S04]  /*22f0*/  LDSM.16.M88.4 R72, [R211+0x9900] ;  /* 0x00990000d348783b */ /* 0x000e680000000200 */
[----:B------:R-:W0:Y:S01]  /*2300*/  LDGDEPBAR ;  /* 0x00000000000079af */ /* 0x000e220000000000 */
[C---:B------:R-:W-:Y:S08]  /*2310*/  HMMA.16816.F32.BF16 R36, R144.reuse, R68, R36 ;  /* 0x000000449024723c */ /* 0x040ff00000041824 */
[----:B------:R-:W-:Y:S01]  /*2320*/  HMMA.16816.F32.BF16 R32, R144, R70, R32 ;  /* 0x000000469020723c */ /* 0x000fe20000041820 */
[----:B------:R-:W4:Y:S07]  /*2330*/  LDSM.16.M88.4 R68, [R211+0xa100] ;  /* 0x00a10000d344783b */ /* 0x000f2e0000000200 */
[C---:B---3--:R-:W-:Y:S08]  /*2340*/  HMMA.16816.F32.BF16 R8, R172.reuse, R64, R8 ;  /* 0x00000040ac08723c */ /* 0x048ff00000041808 */
[C---:B------:R-:W-:Y:S01]  /*2350*/  HMMA.16816.F32.BF16 R28, R172.reuse, R66, R28 ;  /* 0x00000042ac1c723c */ /* 0x040fe2000004181c */
[----:B------:R-:W3:Y:S07]  /*2360*/  LDSM.16.M88.4 R64, [R211+0xa900] ;  /* 0x00a90000d340783b */ /* 0x000eee0000000200 */
[C---:B------:R-:W-:Y:S08]  /*2370*/  HMMA.16816.F32.BF16 R16, R172.reuse, R60, R16 ;  /* 0x0000003cac10723c */ /* 0x040ff00000041810 */
[C---:B------:R-:W-:Y:S01]  /*2380*/  HMMA.16816.F32.BF16 R56, R172.reuse, R62, R56 ;  /* 0x0000003eac38723c */ /* 0x040fe20000041838 */
[----:B------:R-:W3:Y:S07]  /*2390*/  LDSM.16.M88.4 R60, [R202+0x800] ;  /* 0x00080000ca3c783b */ /* 0x000eee0000000200 */
[C---:B--2---:R-:W-:Y:S08]  /*23a0*/  HMMA.16816.F32.BF16 R24, R172.reuse, R76, R24 ;  /* 0x0000004cac18723c */ /* 0x044ff00000041818 */
[C---:B------:R-:W-:Y:S01]  /*23b0*/  HMMA.16816.F32.BF16 R20, R172.reuse, R78, R20 ;  /* 0x0000004eac14723c */ /* 0x040fe20000041814 */
[----:B------:R-:W2:Y:S07]  /*23c0*/  LDSM.16.M88.4 R76, [R202] ;  /* 0x00000000ca4c783b */ /* 0x000eae0000000200 */
[C---:B-1----:R-:W-:Y:S08]  /*23d0*/  HMMA.16816.F32.BF16 R52, R172.reuse, R72, R52 ;  /* 0x00000048ac34723c */ /* 0x042ff00000041834 */
[C---:B------:R-:W-:Y:S01]  /*23e0*/  HMMA.16816.F32.BF16 R48, R172.reuse, R74, R48 ;  /* 0x0000004aac30723c */ /* 0x040fe20000041830 */
[----:B------:R-:W1:Y:S07]  /*23f0*/  LDSM.16.M88.4 R72, [R202+0x1000] ;  /* 0x00100000ca48783b */ /* 0x000e6e0000000200 */
[C---:B----4-:R-:W-:Y:S08]  /*2400*/  HMMA.16816.F32.BF16 R44, R172.reuse, R68, R44 ;  /* 0x00000044ac2c723c */ /* 0x050ff0000004182c */
[C---:B------:R-:W-:Y:S01]  /*2410*/  HMMA.16816.F32.BF16 R40, R172.reuse, R70, R40 ;  /* 0x00000046ac28723c */ /* 0x040fe20000041828 */
[----:B------:R-:W4:Y:S07]  /*2420*/  LDSM.16.M88.4 R68, [R202+0x1800] ;  /* 0x00180000ca44783b */ /* 0x000f2e0000000200 */
[C---:B---3--:R-:W-:Y:S08]  /*2430*/  HMMA.16816.F32.BF16 R36, R172.reuse, R64, R36 ;  /* 0x00000040ac24723c */ /* 0x048ff00000041824 */
[----:B------:R-:W-:Y:S01]  /*2440*/  HMMA.16816.F32.BF16 R32, R172, R66, R32 ;  /* 0x00000042ac20723c */ /* 0x000fe20000041820 */
[----:B------:R-:W3:Y:S07]  /*2450*/  LDSM.16.M88.4 R64, [R202+0x2000] ;  /* 0x00200000ca40783b */ /* 0x000eee0000000200 */
[C---:B------:R-:W-:Y:S08]  /*2460*/  HMMA.16816.F32.BF16 R24, R176.reuse, R60, R24 ;  /* 0x0000003cb018723c */ /* 0x040ff00000041818 */
[C---:B------:R-:W-:Y:S01]  /*2470*/  HMMA.16816.F32.BF16 R20, R176.reuse, R62, R20 ;  /* 0x0000003eb014723c */ /* 0x040fe20000041814 */
[----:B------:R-:W3:Y:S07]  /*2480*/  LDSM.16.M88.4 R60, [R214+0xb100] ;  /* 0x00b10000d63c783b */ /* 0x000eee0000000200 */
[C---:B--2---:R-:W-:Y:S08]  /*2490*/  HMMA.16816.F32.BF16 R8, R176.reuse, R76, R8 ;  /* 0x0000004cb008723c */ /* 0x044ff00000041808 */
[C---:B------:R-:W-:Y:S01]  /*24a0*/  HMMA.16816.F32.BF16 R28, R176.reuse, R78, R28 ;  /* 0x0000004eb01c723c */ /* 0x040fe2000004181c */
[----:B------:R-:W2:Y:S07]  /*24b0*/  LDSM.16.M88.4 R76, [R202+0x2800] ;  /* 0x00280000ca4c783b */ /* 0x000eae0000000200 */
        /* <DEDUP_REMOVED lines=10> */
[----:B------:R-:W-:Y:S01]  /*2560*/  HMMA.16816.F32.BF16 R28, R180, R62, R28 ;  /* 0x0000003eb41c723c */ /* 0x000fe2000004181c */
[----:B------:R-:W3:Y:S07]  /*2570*/  LDSM.16.M88.4 R60, [R214+0xd900] ;  /* 0x00d90000d63c783b */ /* 0x000eee0000000200 */
[C---:B--2---:R-:W-:Y:S08]  /*2580*/  HMMA.16816.F32.BF16 R36, R176.reuse, R76, R36 ;  /* 0x0000004cb024723c */ /* 0x044ff00000041824 */
[----:B------:R-:W-:Y:S01]  /*2590*/  HMMA.16816.F32.BF16 R32, R176, R78, R32 ;  /* 0x0000004eb020723c */ /* 0x000fe20000041820 */
[----:B------:R-:W-:Y:S07]  /*25a0*/  LDSM.16.M88.4 R76, [R213+0x4800] ;  /* 0x00480000d54c783b */ /* 0x000fee0000000200 */
[C---:B-1----:R-:W-:Y:S08]  /*25b0*/  HMMA.16816.F32.BF16 R24, R180.reuse, R72, R24 ;  /* 0x00000048b418723c */ /* 0x042ff00000041818 */
[C---:B------:R-:W-:Y:S01]  /*25c0*/  HMMA.16816.F32.BF16 R20, R180.reuse, R74, R20 ;  /* 0x0000004ab414723c */ /* 0x040fe20000041814 */
[----:B------:R-:W1:Y:S07]  /*25d0*/  LDSM.16.M88.4 R72, [R213+0x5000] ;  /* 0x00500000d548783b */ /* 0x000e6e0000000200 */
[C---:B----4-:R-:W-:Y:S08]  /*25e0*/  HMMA.16816.F32.BF16 R16, R180.reuse, R68, R16 ;  /* 0x00000044b410723c */ /* 0x050ff00000041810 */
[C---:B------:R-:W-:Y:S01]  /*25f0*/  HMMA.16816.F32.BF16 R56, R180.reuse, R70, R56 ;  /* 0x00000046b438723c */ /* 0x040fe20000041838 */
[----:B------:R-:W2:Y:S07]  /*2600*/  LDSM.16.M88.4 R68, [R213+0x5800] ;  /* 0x00580000d544783b */ /* 0x000eae0000000200 */
        /* <DEDUP_REMOVED lines=8> */
[----:B------:R-:W-:Y:S07]  /*2690*/  LDSM.16.M88.4 R92, [R211+0xc900] ;  /* 0x00c90000d35c783b */ /* 0x000fee0000000200 */
[C---:B------:R-:W-:Y:S08]  /*26a0*/  HMMA.16816.F32.BF16 R8, R184.reuse, R88, R8 ;  /* 0x00000058b808723c */ /* 0x040ff00000041808 */
[C---:B------:R-:W-:Y:S01]  /*26b0*/  HMMA.16816.F32.BF16 R28, R184.reuse, R90, R28 ;  /* 0x0000005ab81c723c */ /* 0x040fe2000004181c */
[----:B------:R-:W2:Y:S07]  /*26c0*/  LDSM.16.M88.4 R88, [R211+0xd100] ;  /* 0x00d10000d358783b */ /* 0x000eae0000000200 */
[C---:B------:R-:W-:Y:S08]  /*26d0*/  HMMA.16816.F32.BF16 R24, R184.reuse, R84, R24 ;  /* 0x00000054b818723c */ /* 0x040ff00000041818 */
[C---:B------:R-:W-:Y:S01]  /*26e0*/  HMMA.16816.F32.BF16 R20, R184.reuse, R86, R20 ;  /* 0x00000056b814723c */ /* 0x040fe20000041814 */
[----:B------:R-:W2:Y:S07]  /*26f0*/  LDSM.16.M88.4 R84, [R211+0xd900] ;  /* 0x00d90000d354783b */ /* 0x000eae0000000200 */
[C---:B-1----:R-:W-:Y:S08]  /*2700*/  HMMA.16816.F32.BF16 R44, R184.reuse, R72, R44 ;  /* 0x00000048b82c723c */ /* 0x042ff0000004182c */
[C---:B------:R-:W-:Y:S08]  /*2710*/  HMMA.16816.F32.BF16 R16, R184.reuse, R80, R16 ;  /* 0x00000050b810723c */ /* 0x040ff00000041810 */
[C---:B------:R-:W-:Y:S01]  /*2720*/  HMMA.16816.F32.BF16 R56, R184.reuse, R82, R56 ;  /* 0x00000052b838723c */ /* 0x040fe20000041838 */
[----:B------:R-:W-:Y:S07]  /*2730*/  LDSM.16.M88.4 R80, [R202+0x3000] ;  /* 0x00300000ca50783b */ /* 0x000fee0000000200 */
[C---:B------:R-:W-:Y:S08]  /*2740*/  HMMA.16816.F32.BF16 R52, R184.reuse, R76, R52 ;  /* 0x0000004cb834723c */ /* 0x040ff00000041834 */
[C---:B------:R-:W-:Y:S01]  /*2750*/  HMMA.16816.F32.BF16 R48, R184.reuse, R78, R48 ;  /* 0x0000004eb830723c */ /* 0x040fe20000041830 */
[----:B------:R-:W-:Y:S07]  /*2760*/  LDSM.16.M88.4 R76, [R202+0x3800] ;  /* 0x00380000ca4c783b */ /* 0x000fee0000000200 */
[C---:B------:R-:W-:Y:S01]  /*2770*/  HMMA.16816.F32.BF16 R40, R184.reuse, R74, R40 ;  /* 0x0000004ab828723c */ /* 0x040fe20000041828 */
[----:B------:R-:W-:Y:S07]  /*2780*/  LDSM.16.M88.4 R72, [R202+0x4000] ;  /* 0x00400000ca48783b */ /* 0x000fee0000000200 */
[C---:B--2---:R-:W-:Y:S08]  /*2790*/  HMMA.16816.F32.BF16 R36, R184.reuse, R68, R36 ;  /* 0x00000044b824723c */ /* 0x044ff00000041824 */
[----:B------:R-:W-:Y:S01]  /*27a0*/  HMMA.16816.F32.BF16 R32, R184, R70, R32 ;  /* 0x00000046b820723c */ /* 0x000fe20000041820 */
[----:B------:R-:W-:Y:S07]  /*27b0*/  LDSM.16.M88.4 R68, [R202+0x4800] ;  /* 0x00480000ca44783b */ /* 0x000fee0000000200 */
[C---:B---3--:R-:W-:Y:S08]  /*27c0*/  HMMA.16816.F32.BF16 R8, R188.reuse, R64, R8 ;  /* 0x00000040bc08723c */ /* 0x048ff00000041808 */
[C---:B------:R-:W-:Y:S01]  /*27d0*/  HMMA.16816.F32.BF16 R28, R188.reuse, R66, R28 ;  /* 0x00000042bc1c723c */ /* 0x040fe2000004181c */
[----:B------:R-:W1:Y:S07]  /*27e0*/  LDSM.16.M88.4 R64, [R202+0x5000] ;  /* 0x00500000ca40783b */ /* 0x000e6e0000000200 */
[C---:B----4-:R-:W-:Y:S08]  /*27f0*/  HMMA.16816.F32.BF16 R24, R188.reuse, R60, R24 ;  /* 0x0000003cbc18723c */ /* 0x050ff00000041818 */
        /* <DEDUP_REMOVED lines=20> */
[C---:B------:R-:W-:Y:S07]  /*2940*/  HMMA.16816.F32.BF16 R64, R192.reuse, R66, R40 ;  /* 0x00000042c040723c */ /* 0x040fee0000041828 */
[----:B------:R-:W-:Y:S01]  /*2950*/  SHF.R.S32.HI R40, RZ, 0x1f, R231 ;  /* 0x0000001fff287819 */ /* 0x000fe200000114e7 */
[C---:B--2---:R-:W-:Y:S08]  /*2960*/  HMMA.16816.F32.BF16 R36, R192.reuse, R60, R36 ;  /* 0x0000003cc024723c */ /* 0x044ff00000041824 */
[----:B------:R-:W-:Y:S01]  /*2970*/  HMMA.16816.F32.BF16 R32, R192, R62, R32 ;  /* 0x0000003ec020723c */ /* 0x000fe20000041820 */
[----:B------:R-:W-:Y:S06]  /*2980*/  BAR.SYNC.DEFER_BLOCKING 0x0 ;  /* 0x0000000000007b1d */ /* 0x000fec0000010000 */
[----:B------:R-:W-:Y:S05]  /*2990*/  @!P0 BRA `(.L_x_1807) ;  /* 0x000003d000008947 */ /* 0x000fea0003800000 */
[----:B------:R-:W-:Y:S01]  /*29a0*/  IADD3 R217, R219, R12, R220 ;  /* 0x0000000cdbd97210 */ /* 0x000fe20007ffe0dc */
[----:B------:R-:W-:-:S03]  /*29b0*/  IMAD.MOV.U32 R216, RZ, RZ, RZ ;  /* 0x000000ffffd87224 */ /* 0x000fc600078e00ff */
        /* <DEDUP_REMOVED lines=8> */
[----:B------:R-:W2:Y:S01]  /*2a40*/  @!P1 LDG.E R216, [R6.64] ;  /* 0x0000000e06d89981 */ /* 0x000ea2000c1e1900 */
[----:B------:R-:W-:Y:S01]  /*2a50*/  IMAD.MOV R0, RZ, RZ, -R0 ;  /* 0x000000ffff007224 */ /* 0x000fe200078e0a00 */
[----:B------:R-:W-:Y:S02]  /*2a60*/  IADD3 R63, -R232, 0x10, RZ ;  /* 0x00000010e83f7810 */ /* 0x000fe40007ffe1ff */
[----:B------:R-:W-:Y:S01]  /*2a70*/  SHF.L.U64.HI R12, R231, 0x1, R40 ;  /* 0x00000001e70c7819 */ /* 0x000fe20000010228 */
[----:B------:R-:W-:Y:S01]  /*2a80*/  IMAD R217, R0, c[0x0][0x2b8], R217 ;  /* 0x0000ae0000d97a24 */ /* 0x000fe200078e02d9 */
[----:B------:R-:W-:-:S03]  /*2a90*/  LOP3.LUT R63, R63, 0xf, RZ, 0xc0, !PT ;  /* 0x0000000f3f3f7812 */ /* 0x000fc600078ec0ff */
        /* <DEDUP_REMOVED lines=17> */
[----:B------:R-:W1:Y:S01]  /*2bb0*/  SHFL.IDX PT, R62, R4, 0x2, 0x181f ;  /* 0x00581f00043e7f89 */ /* 0x000e6200000e0000 */
[----:B------:R-:W-:-:S03]  /*2bc0*/  IMAD.SHL.U32 R7, R231, 0x2, RZ ;  /* 0x00000002e7077824 */ /* 0x000fc600078e00ff */
[----:B------:R-:W2:Y:S04]  /*2bd0*/  SHFL.IDX PT, R41, R70, 0x2, 0x181f ;  /* 0x00581f0046297f89 */ /* 0x000ea800000e0000 */
[----:B------:R-:W-:Y:S04]  /*2be0*/  SHFL.IDX PT, R60, R4, RZ, 0x181f ;  /* 0x00181fff043c7589 */ /* 0x000fe800000e0000 */
[----:B------:R3:W4:Y:S04]  /*2bf0*/  SHFL.IDX PT, R42, R4, 0x1, 0x181f ;  /* 0x00381f00042a7f89 */ /* 0x00072800000e0000 */
[----:B------:R-:W-:Y:S04]  /*2c00*/  SHFL.IDX PT, R61, R70, RZ, 0x181f ;  /* 0x00181fff463d7589 */ /* 0x000fe800000e0000 */
[----:B------:R5:W5:Y:S01]  /*2c10*/  SHFL.IDX PT, R43, R70, 0x1, 0x181f ;  /* 0x00381f00462b7f89 */ /* 0x000b6200000e0000 */
[----:B-1----:R-:W-:-:S04]  /*2c20*/  IADD3 R68, P2, P0, R68, R62, R7 ;  /* 0x0000003e44447210 */ /* 0x002fc8000785e007 */
[----:B--2---:R-:W-:Y:S02]  /*2c30*/  IADD3.X R69, RZ, R41, R12, P2, P0 ;  /* 0x00000029ff457210 */ /* 0x004fe400017e040c */
[----:B------:R-:W-:Y:S02]  /*2c40*/  IADD3 R62, P2, P0, R63, R62, R0 ;  /* 0x0000003e3f3e7210 */ /* 0x000fe4000785e000 */
[----:B---3--:R-:W-:-:S04]  /*2c50*/  SHF.L.U64.HI R4, R230, 0x1, R233 ;  /* 0x00000001e6047819 */ /* 0x008fc800000102e9 */
[----:B------:R-:W-:Y:S02]  /*2c60*/  IADD3.X R63, RZ, R41, R4, P2, P0 ;  /* 0x00000029ff3f7210 */ /* 0x000fe400017e0404 */
[-C--:B----4-:R-:W-:Y:S02]  /*2c70*/  IADD3 R72, P0, R42, R7.reuse, RZ ;  /* 0x000000072a487210 */ /* 0x090fe40007f1e0ff */
[C---:B-----5:R-:W-:Y:S02]  /*2c80*/  IADD3 R70, P6, R60.reuse, R7, RZ ;  /* 0x000000073c467210 */ /* 0x060fe40007fde0ff */
[-C--:B------:R-:W-:Y:S01]  /*2c90*/  IADD3 R60, P2, R60, R0.reuse, RZ ;  /* 0x000000003c3c7210 */ /* 0x080fe20007f5e0ff */
[--C-:B------:R-:W-:Y:S01]  /*2ca0*/  IMAD.X R73, R43, 0x1, R12.reuse, P0 ;  /* 0x000000012b497824 */ /* 0x100fe200000e060c */
[----:B------:R-:W-:Y:S01]  /*2cb0*/  ISETP.NE.U32.AND P0, PT, R232, RZ, PT ;  /* 0x000000ffe800720c */ /* 0x000fe20003f05070 */
[C---:B------:R-:W-:Y:S01]  /*2cc0*/  IMAD.X R71, R61.reuse, 0x1, R12, P6 ;  /* 0x000000013d477824 */ /* 0x040fe200030e060c */
[----:B------:R-:W-:Y:S01]  /*2cd0*/  IADD3 R42, P6, R42, R0, RZ ;  /* 0x000000002a2a7210 */ /* 0x000fe20007fde0ff */
[----:B------:R-:W-:Y:S01]  /*2ce0*/  IMAD.X R61, R61, 0x1, R4, P2 ;  /* 0x000000013d3d7824 */ /* 0x000fe200010e0604 */
[----:B------:R-:W-:-:S02]  /*2cf0*/  ISETP.NE.U32.AND P2, PT, R6, RZ, PT ;  /* 0x000000ff0600720c */ /* 0x000fc40003f45070 */
[----:B------:R1:W-:Y:S01]  /*2d00*/  LDGSTS.E.BYPASS.LTC128B.128 [R218+0x8100], [R70.64], !P5 ;  /* 0x0810000046da7fae */ /* 0x0003e2000e901d4e */
[----:B------:R-:W-:-:S03]  /*2d10*/  IMAD.X R43, R43, 0x1, R4, P6 ;  /* 0x000000012b2b7824 */ /* 0x000fc600030e0604 */
[----:B------:R1:W-:Y:S04]  /*2d20*/  LDGSTS.E.BYPASS.LTC128B.128 [R218+0xb100], [R60.64], !P4 ;  /* 0x0b1000003cda7fae */ /* 0x0003e8000e101d4e */
[----:B------:R1:W-:Y:S04]  /*2d30*/  LDGSTS.E.BYPASS.LTC128B.128 [R218+0x9100], [R72.64], !P5 ;  /* 0x0910000048da7fae */ /* 0x0003e8000e901d4e */
[----:B------:R1:W-:Y:S04]  /*2d40*/  LDGSTS.E.BYPASS.LTC128B.128 [R218+0xc100], [R42.64], !P4 ;  /* 0x0c1000002ada7fae */ /* 0x0003e8000e101d4e */
[----:B------:R1:W-:Y:S04]  /*2d50*/  LDGSTS.E.BYPASS.LTC128B.128.ZFILL [R218+0xa100], [R68.64], P2 ;  /* 0x0a10000044da7fae */ /* 0x0003e80009141d4e */
[----:B------:R1:W-:Y:S02]  /*2d60*/  LDGSTS.E.BYPASS.LTC128B.128.ZFILL [R218+0xd100], [R62.64], P0 ;  /* 0x0d1000003eda7fae */ /* 0x0003e40008141d4e */
.L_x_1807:
[----:B------:R-:W-:Y:S01]  /*2d70*/  LOP3.LUT R7, R102, 0xffffffe0, RZ, 0xc0, !PT ;  /* 0xffffffe066077812 */ /* 0x000fe200078ec0ff */
[----:B------:R-:W-:Y:S01]  /*2d80*/  ULDC UR17, c[0x0][0x324] ;  /* 0x0000c90000117ab9 */ /* 0x000fe20000000800 */
[----:B------:R-:W-:Y:S01]  /*2d90*/  LEA.HI R41, R103, R100, RZ, 0x2 ;  /* 0x0000006467297211 */ /* 0x000fe200078f10ff */
[----:B------:R-:W-:Y:S01]  /*2da0*/  ULOP3.LUT UR17, URZ, UR17, URZ, 0x33, !UPT ;  /* 0x000000113f117292 */ /* 0x000fe2000f8e333f */
[----:B------:R-:W-:Y:S01]  /*2db0*/  SHF.R.S32.HI R12, RZ, 0x1f, R101 ;  /* 0x0000001fff0c7819 */ /* 0x000fe20000011465 */
[----:B------:R-:W-:Y:S01]  /*2dc0*/  IMAD.IADD R4, R100, 0x1, -R7 ;  /* 0x0000000164047824 */ /* 0x000fe200078e0a07 */
[----:B------:R-:W-:Y:S01]  /*2dd0*/  LOP3.LUT R41, R41, 0xfffffffc, RZ, 0xc0, !PT ;  /* 0xfffffffc29297812 */ /* 0x000fe200078ec0ff */
[----:B------:R-:W0:Y:S01]  /*2de0*/  LDGDEPBAR ;  /* 0x00000000000079af */ /* 0x000e220000000000 */
[----:B------:R-:W-:-:S02]  /*2df0*/  LEA.HI R12, R12, R101, RZ, 0x3 ;  /* 0x000000650c0c7211 */ /* 0x000fc400078f18ff */
[----:B------:R-:W-:Y:S01]  /*2e00*/  SHF.R.S32.HI R7, RZ, 0x1f, R4 ;  /* 0x0000001fff077819 */ /* 0x000fe20000011404 */
[----:B------:R-:W-:Y:S01]  /*2e10*/  IMAD.IADD R100, R100, 0x1, -R41 ;  /* 0x0000000164647824 */ /* 0x000fe200078e0a29 */
[----:B------:R-:W-:Y:S02]  /*2e20*/  LOP3.LUT R12, R12, 0xffffff8, RZ, 0xc0, !PT ;  /* 0x0ffffff80c0c7812 */ /* 0x000fe400078ec0ff */
[----:B------:R-:W-:Y:S02]  /*2e30*/  LEA.HI R0, R7, R4, RZ, 0x2 ;  /* 0x0000000407007211 */ /* 0x000fe400078f10ff */
[----:B------:R-:W-:Y:S01]  /*2e40*/  LEA.HI R6, R100, R100, RZ, 0x1 ;  /* 0x0000006464067211 */ /* 0x000fe200078f08ff */
[----:B------:R-:W-:Y:S01]  /*2e50*/  IMAD.IADD R12, R101, 0x1, -R12 ;  /* 0x00000001650c7824 */ /* 0x000fe200078e0a0c */
[----:B------:R-:W-:Y:S02]  /*2e60*/  PLOP3.LUT P2, PT, PT, PT, UP2, 0x80, 0x0 ;  /* 0x000000000000781c */ /* 0x000fe40003f4f028 */
[----:B------:R-:W-:-:S02]  /*2e70*/  LEA.HI.SX32 R7, R0, UR19, 0x1e ;  /* 0x0000001300077c11 */ /* 0x000fc4000f8ff2ff */
[----:B------:R-:W-:Y:S02]  /*2e80*/  LOP3.LUT R41, R6, 0x1ffffffe, RZ, 0xc0, !PT ;  /* 0x1ffffffe06297812 */ /* 0x000fe400078ec0ff */
[----:B------:R-:W-:Y:S01]  /*2e90*/  PLOP3.LUT P0, PT, PT, PT, UP2, 0x80, 0x0 ;  /* 0x000000000000781c */ /* 0x000fe20003f0f028 */
[----:B------:R-:W-:Y:S02]  /*2ea0*/  IMAD R7, R12, 0x10, R7 ;  /* 0x000000100c077824 */ /* 0x000fe400078e0207 */
[----:B------:R-:W-:Y:S01]  /*2eb0*/  IMAD.IADD R100, R100, 0x1, -R41 ;  /* 0x0000000164647824 */ /* 0x000fe200078e0a29 */
[----:B------:R-:W-:-:S03]  /*2ec0*/  LOP3.LUT R41, R0, 0x7ffffffc, RZ, 0xc0, !PT ;  /* 0x7ffffffc00297812 */ /* 0x000fc600078ec0ff */
[----:B------:R-:W-:Y:S02]  /*2ed0*/  IMAD R221, R100, 0x8, R7 ;  /* 0x0000000864dd7824 */ /* 0x000fe400078e0207 */
[----:B------:R-:W-:Y:S02]  /*2ee0*/  IMAD.IADD R41, R4, 0x1, -R41 ;  /* 0x0000000104297824 */ /* 0x000fe400078e0a29 */
[----:B------:R-:W-:-:S04]  /*2ef0*/  @P2 IMAD.HI.U32 R6, R221, c[0x0][0x2c8], RZ ;  /* 0x0000b200dd062a27 */ /* 0x000fc800078e00ff */
[----:B------:R-:W-:Y:S01]  /*2f00*/  IMAD.MOV.U32 R7, RZ, RZ, R221 ;  /* 0x000000ffff077224 */ /* 0x000fe200078e00dd */
[----:B------:R-:W-:Y:S01]  /*2f10*/  @P0 SHF.R.U32.HI R7, RZ, c[0x0][0x2cc], R6 ;  /* 0x0000b300ff070a19 */ /* 0x000fe20000011606 */
[----:B------:R-:W-:Y:S01]  /*2f20*/  IMAD.SHL.U32 R222, R41, 0x2, RZ ;  /* 0x0000000229de7824 */ /* 0x000fe200078e00ff */
[----:B------:R-:W-:Y:S01]  /*2f30*/  PLOP3.LUT P0, PT, PT, PT, UP1, 0x40, 0x0 ;  /* 0x000000000000781c */ /* 0x000fe20003f0e818 */
[----:B------:R-:W-:Y:S02]  /*2f40*/  IMAD.MOV.U32 R4, RZ, RZ, c[0x0][0x2ac] ;  /* 0x0000ab00ff047624 */ /* 0x000fe400078e00ff */
[----:B------:R-:W2:Y:S01]  /*2f50*/  SHFL.IDX PT, R0, R7, RZ, 0x1c1f ;  /* 0x001c1fff07007589 */ /* 0x000ea200000e0000 */
[----:B-1----:R-:W-:Y:S01]  /*2f60*/  IADD3 R43, -R222, 0x1, R15 ;  /* 0x00000001de2b7810 */ /* 0x002fe20007ffe10f */
[----:B------:R-:W-:Y:S02]  /*2f70*/  IMAD R41, R4, c[0x0][0x1d0], R13 ;  /* 0x0000740004297a24 */ /* 0x000fe400078e020d */
[--C-:B------:R-:W-:Y:S01]  /*2f80*/  IMAD.IADD R15, R13, 0x1, -R222.reuse ;  /* 0x000000010d0f7824 */ /* 0x100fe200078e0ade */
[----:B------:R-:W-:Y:S01]  /*2f90*/  IADD3 R43, R43, -c[0x0][0x168], RZ ;  /* 0x80005a002b2b7a10 */ /* 0x000fe20007ffe0ff */
[----:B------:R-:W-:-:S03]  /*2fa0*/  IMAD.IADD R41, R41, 0x1, -R222 ;  /* 0x0000000129297824 */ /* 0x000fc600078e0ade */
[C---:B------:R-:W-:Y:S02]  /*2fb0*/  IADD3 R60, R43.reuse, c[0x0][0x328], RZ ;  /* 0x0000ca002b3c7a10 */ /* 0x040fe40007ffe0ff */
[----:B------:R-:W-:-:S03]  /*2fc0*/  IADD3 R43, R43, UR17, RZ ;  /* 0x000000112b2b7c10 */ /* 0x000fc6000fffe0ff */
[--C-:B--2---:R-:W-:Y:S02]  /*2fd0*/  IMAD.IADD R62, R60, 0x1, R0.reuse ;  /* 0x000000013c3e7824 */ /* 0x104fe400078e0200 */
[----:B------:R-:W-:-:S03]  /*2fe0*/  IMAD.IADD R61, R43, 0x1, R0 ;  /* 0x000000012b3d7824 */ /* 0x000fc600078e0200 */
[----:B------:R-:W-:Y:S01]  /*2ff0*/  IMNMX R62, R62, R41, PT ;  /* 0x000000293e3e7217 */ /* 0x000fe20003800200 */
[----:B------:R-:W-:Y:S05]  /*3000*/  @P0 BRA `(.L_x_1808) ;  /* 0x0000015000000947 */ /* 0x000fea0003800000 */
[----:B------:R-:W-:Y:S01]  /*3010*/  IMAD.U32 R63, RZ, RZ, UR8 ;  /* 0x00000008ff3f7e24 */ /* 0x000fe2000f8e00ff */
        /* <DEDUP_REMOVED lines=11> */
.L_x_1810:
[----:B------:R-:W-:-:S04]  /*30d0*/  MOV R0, c[0x0][0x32c] ;  /* 0x0000cb0000007a02 */ /* 0x000fc80000000f00 */
[----:B------:R-:W-:-:S13]  /*30e0*/  ISETP.NE.AND P0, PT, R0, 0x1, PT ;  /* 0x000000010000780c */ /* 0x000fda0003f05270 */
[----:B------:R-:W-:-:S05]  /*30f0*/  @P0 IMAD.HI.U32 R0, R4, c[0x0][0x330], RZ ;  /* 0x0000cc0004000a27 */ /* 0x000fca00078e00ff */
[----:B------:R-:W-:Y:S02]  /*3100*/  @P0 SHF.R.U32.HI R4, RZ, c[0x0][0x334], R0 ;  /* 0x0000cd00ff040a19 */ /* 0x000fe40000011600 */
.L_x_1811:
[----:B------:R-:W-:Y:S05]  /*3110*/  BSYNC B0 ;  /* 0x0000000000007941 */ /* 0x000fea0003800000 */
.L_x_1809:
[----:B------:R-:W-:-:S05]  /*3120*/  IMAD R4, R4, c[0x0][0x32c], R15 ;  /* 0x0000cb0004047a24 */ /* 0x000fca00078e020f */
[----:B------:R-:W-:Y:S02]  /*3130*/  IADD3 R63, R4, c[0x0][0x32c], RZ ;  /* 0x0000cb00043f7a10 */ /* 0x000fe40007ffe0ff */
[----:B------:R-:W-:Y:S02]  /*3140*/  IMNMX R61, R61, R4, !PT ;  /* 0x000000043d3d7217 */ /* 0x000fe40007800200 */
[----:B------:R-:W-:Y:S02]  /*3150*/  IMNMX R62, R62, R63, PT ;  /* 0x0000003f3e3e7217 */ /* 0x000fe40003800200 */
.L_x_1808:
[C---:B------:R-:W-:Y:S01]  /*3160*/  ISETP.GE.AND P0, PT, R13.reuse, 0x2, PT ;  /* 0x000000020d00780c */ /* 0x040fe20003f06270 */
[----:B------:R-:W1:Y:S01]  /*3170*/  SHFL.IDX PT, R7, R7, 0x1, 0x1c1f ;  /* 0x003c1f0007077f89 */ /* 0x000e6200000e0000 */
[----:B------:R-:W-:Y:S02]  /*3180*/  ISETP.GE.AND P2, PT, R13, 0x9, PT ;  /* 0x000000090d00780c */ /* 0x000fe40003f46270 */
[----:B------:R-:W-:Y:S02]  /*3190*/  P2R R0, PR, RZ, 0x1 ;  /* 0x00000001ff007803 */ /* 0x000fe40000000000 */
[----:B------:R-:W-:-:S02]  /*31a0*/  ISETP.GT.AND P0, PT, R61, 0x1, !P0 ;  /* 0x000000013d00780c */ /* 0x000fc40004704270 */
[----:B------:R-:W-:Y:S02]  /*31b0*/  P2R R75, PR, RZ, 0x4 ;  /* 0x00000004ff4b7803 */ /* 0x000fe40000000000 */
[----:B------:R-:W-:Y:S02]  /*31c0*/  ISETP.LT.OR P0, PT, R62, 0x2, P0 ;  /* 0x000000023e00780c */ /* 0x000fe40000701670 */
[----:B------:R-:W-:Y:S02]  /*31d0*/  ISETP.GE.AND P6, PT, R13, 0x59, PT ;  /* 0x000000590d00780c */ /* 0x000fe40003fc6270 */
[----:B------:R-:W-:Y:S02]  /*31e0*/  FSEL R12, R9, -INF , !P0 ;  /* 0xff800000090c7808 */ /* 0x000fe40004000000 */
[----:B------:R-:W-:Y:S02]  /*31f0*/  ISETP.GT.AND P0, PT, R61, 0x8, !P2 ;  /* 0x000000083d00780c */ /* 0x000fe40005704270 */
[----:B------:R-:W-:-:S02]  /*3200*/  ISETP.GE.AND P2, PT, R13, 0xa, PT ;  /* 0x0000000a0d00780c */ /* 0x000fc40003f46270 */
[----:B------:R-:W-:Y:S02]  /*3210*/  ISETP.LT.OR P0, PT, R62, 0x9, P0 ;  /* 0x000000093e00780c */ /* 0x000fe40000701670 */
[----:B------:R-:W-:Y:S02]  /*3220*/  P2R R74, PR, RZ, 0x4 ;  /* 0x00000004ff4a7803 */ /* 0x000fe40000000000 */
[----:B------:R-:W-:Y:S01]  /*3230*/  FSEL R42, R28, -INF , !P0 ;  /* 0xff8000001c2a7808 */ /* 0x000fe20004000000 */
[--C-:B-1----:R-:W-:Y:S01]  /*3240*/  IMAD.IADD R60, R60, 0x1, R7.reuse ;  /* 0x000000013c3c7824 */ /* 0x102fe200078e0207 */
[----:B------:R-:W-:Y:S01]  /*3250*/  ISETP.GT.AND P0, PT, R61, 0x9, !P2 ;  /* 0x000000093d00780c */ /* 0x000fe20005704270 */
[----:B------:R-:W-:Y:S01]  /*3260*/  IMAD.IADD R43, R43, 0x1, R7 ;  /* 0x000000012b2b7824 */ /* 0x000fe200078e0207 */
[----:B------:R-:W-:Y:S02]  /*3270*/  ISETP.GE.AND P2, PT, R13, 0x11, PT ;  /* 0x000000110d00780c */ /* 0x000fe40003f46270 */
[----:B------:R-:W-:-:S02]  /*3280*/  ISETP.LT.OR P0, PT, R62, 0xa, P0 ;  /* 0x0000000a3e00780c */ /* 0x000fc40000701670 */
[----:B------:R-:W-:Y:S02]  /*3290*/  P2R R73, PR, RZ, 0x4 ;  /* 0x00000004ff497803 */ /* 0x000fe40000000000 */
[----:B------:R-:W-:Y:S02]  /*32a0*/  FSEL R28, R29, -INF , !P0 ;  /* 0xff8000001d1c7808 */ /* 0x000fe40004000000 */
[----:B------:R-:W-:Y:S02]  /*32b0*/  ISETP.GT.AND P0, PT, R61, 0x10, !P2 ;  /* 0x000000103d00780c */ /* 0x000fe40005704270 */
[----:B------:R-:W-:Y:S02]  /*32c0*/  ISETP.GE.AND P2, PT, R13, 0x12, PT ;  /* 0x000000120d00780c */ /* 0x000fe40003f46270 */
[----:B------:R-:W-:Y:S02]  /*32d0*/  ISETP.LT.OR P0, PT, R62, 0x11, P0 ;  /* 0x000000113e00780c */ /* 0x000fe40000701670 */
[----:B------:R-:W-:-:S02]  /*32e0*/  P2R R72, PR, RZ, 0x4 ;  /* 0x00000004ff487803 */ /* 0x000fc40000000000 */
[----:B------:R-:W-:Y:S02]  /*32f0*/  FSEL R24, R24, -INF , !P0 ;  /* 0xff80000018187808 */ /* 0x000fe40004000000 */
[----:B------:R-:W-:Y:S02]  /*3300*/  ISETP.GT.AND P0, PT, R61, 0x11, !P2 ;  /* 0x000000113d00780c */ /* 0x000fe40005704270 */
[----:B------:R-:W-:Y:S02]  /*3310*/  ISETP.GE.AND P2, PT, R13, 0x19, PT ;  /* 0x000000190d00780c */ /* 0x000fe40003f46270 */
[----:B------:R-:W-:Y:S02]  /*3320*/  ISETP.LT.OR P0, PT, R62, 0x12, P0 ;  /* 0x000000123e00780c */ /* 0x000fe40000701670 */
[----:B------:R-:W-:Y:S02]  /*3330*/  P2R R71, PR, RZ, 0x4 ;  /* 0x00000004ff477803 */ /* 0x000fe40000000000 */
[----:B------:R-:W-:-:S02]  /*3340*/  FSEL R6, R25, -INF , !P0 ;  /* 0xff80000019067808 */ /* 0x000fc40004000000 */
[----:B------:R-:W-:Y:S02]  /*3350*/  ISETP.GT.AND P0, PT, R61, 0x18, !P2 ;  /* 0x000000183d00780c */ /* 0x000fe40005704270 */
[----:B------:R-:W-:Y:S02]  /*3360*/  ISETP.GE.AND P2, PT, R13, 0x1a, PT ;  /* 0x0000001a0d00780c */ /* 0x000fe40003f46270 */
[----:B------:R-:W-:Y:S02]  /*3370*/  ISETP.LT.OR P0, PT, R62, 0x19, P0 ;  /* 0x000000193e00780c */ /* 0x000fe40000701670 */
[----:B------:R-:W-:Y:S02]  /*3380*/  P2R R9, PR, RZ, 0x4 ;  /* 0x00000004ff097803 */ /* 0x000fe40000000000 */
[----:B------:R-:W-:Y:S02]  /*3390*/  FSEL R4, R20, -INF , !P0 ;  /* 0xff80000014047808 */ /* 0x000fe40004000000 */
[----:B------:R-:W-:-:S02]  /*33a0*/  ISETP.GT.AND P0, PT, R61, 0x19, !P2 ;  /* 0x000000193d00780c */ /* 0x000fc40005704270 */
[----:B------:R-:W-:Y:S02]  /*33b0*/  ISETP.GE.AND P2, PT, R13, 0x21, PT ;  /* 0x000000210d00780c */ /* 0x000fe40003f46270 */
[----:B------:R-:W-:Y:S02]  /*33c0*/  ISETP.LT.OR P0, PT, R62, 0x1a, P0 ;  /* 0x0000001a3e00780c */ /* 0x000fe40000701670 */
[----:B------:R-:W-:Y:S02]  /*33d0*/  P2R R70, PR, RZ, 0x4 ;  /* 0x00000004ff467803 */ /* 0x000fe40000000000 */
[----:B------:R-:W-:Y:S02]  /*33e0*/  FSEL R20, R21, -INF , !P0 ;  /* 0xff80000015147808 */ /* 0x000fe40004000000 */
[----:B------:R-:W-:Y:S02]  /*33f0*/  ISETP.GT.AND P0, PT, R61, 0x20, !P2 ;  /* 0x000000203d00780c */ /* 0x000fe40005704270 */
        /* <DEDUP_REMOVED lines=17> */
[----:B------:R-:W-:Y:S02]  /*3510*/  IMNMX R41, R60, R41, PT ;  /* 0x000000293c297217 */ /* 0x000fe40003800200 */
[----:B------:R-:W-:-:S02]  /*3520*/  FSEL R128, R57, -INF , !P0 ;  /* 0xff80000039807808 */ /* 0x000fc40004000000 */
[----:B------:R-:W-:Y:S02]  /*3530*/  ISETP.GT.AND P0, PT, R61, 0x30, !P2 ;  /* 0x000000303d00780c */ /* 0x000fe40005704270 */
[----:B------:R-:W-:Y:S02]  /*3540*/  P2R R57, PR, RZ, 0x4 ;  /* 0x00000004ff397803 */ /* 0x000fe40000000000 */
[----:B------:R-:W-:Y:S02]  /*3550*/  ISETP.LT.OR P0, PT, R62, 0x31, P0 ;  /* 0x000000313e00780c */ /* 0x000fe40000701670 */
[----:B------:R-:W-:Y:S02]  /*3560*/  ISETP.GE.AND P2, PT, R13, 0x32, PT ;  /* 0x000000320d00780c */ /* 0x000fe40003f46270 */
[----:B------:R-:W-:Y:S02]  /*3570*/  FSEL R158, R52, -INF , !P0 ;  /* 0xff800000349e7808 */ /* 0x000fe40004000000 */
[----:B------:R-:W-:-:S02]  /*3580*/  ISETP.GT.AND P0, PT, R61, 0x31, !P2 ;  /* 0x000000313d00780c */ /* 0x000fc40005704270 */
[----:B------:R-:W-:Y:S02]  /*3590*/  P2R R56, PR, RZ, 0x4 ;  /* 0x00000004ff387803 */ /* 0x000fe40000000000 */
[----:B------:R-:W-:Y:S02]  /*35a0*/  ISETP.LT.OR P0, PT, R62, 0x32, P0 ;  /* 0x000000323e00780c */ /* 0x000fe40000701670 */
[----:B------:R-:W-:Y:S02]  /*35b0*/  ISETP.GE.AND P2, PT, R13, 0x39, PT ;  /* 0x000000390d00780c */ /* 0x000fe40003f46270 */
[----:B------:R-:W-:Y:S02]  /*35c0*/  FSEL R142, R53, -INF , !P0 ;  /* 0xff800000358e7808 */ /* 0x000fe40004000000 */
[----:B------:R-:W-:Y:S02]  /*35d0*/  ISETP.GT.AND P0, PT, R61, 0x38, !P2 ;  /* 0x000000383d00780c */ /* 0x000fe40005704270 */
[----:B------:R-:W-:-:S02]  /*35e0*/  P2R R53, PR, RZ, 0x4 ;  /* 0x00000004ff357803 */ /* 0x000fc40000000000 */
[----:B------:R-:W-:Y:S02]  /*35f0*/  ISETP.LT.OR P0, PT, R62, 0x39, P0 ;  /* 0x000000393e00780c */ /* 0x000fe40000701670 */
[----:B------:R-:W-:Y:S02]  /*3600*/  ISETP.GE.AND P2, PT, R13, 0x3a, PT ;  /* 0x0000003a0d00780c */ /* 0x000fe40003f46270 */
[----:B------:R-:W-:Y:S02]  /*3610*/  FSEL R148, R48, -INF , !P0 ;  /* 0xff80000030947808 */ /* 0x000fe40004000000 */
[----:B------:R-:W-:Y:S02]  /*3620*/  ISETP.GT.AND P0, PT, R61, 0x39, !P2 ;  /* 0x000000393d00780c */ /* 0x000fe40005704270 */
[----:B------:R-:W-:Y:S02]  /*3630*/  P2R R52, PR, RZ, 0x4 ;  /* 0x00000004ff347803 */ /* 0x000fe40000000000 */
[----:B------:R-:W-:-:S02]  /*3640*/  ISETP.LT.OR P0, PT, R62, 0x3a, P0 ;  /* 0x0000003a3e00780c */ /* 0x000fc40000701670 */
[----:B------:R-:W-:Y:S02]  /*3650*/  ISETP.GE.AND P2, PT, R13, 0x41, PT ;  /* 0x000000410d00780c */ /* 0x000fe40003f46270 */
[----:B------:R-:W-:Y:S02]  /*3660*/  FSEL R150, R49, -INF , !P0 ;  /* 0xff80000031967808 */ /* 0x000fe40004000000 */
[----:B------:R-:W-:Y:S02]  /*3670*/  ISETP.GT.AND P0, PT, R61, 0x40, !P2 ;  /* 0x000000403d00780c */ /* 0x000fe40005704270 */
[----:B------:R-:W-:Y:S02]  /*3680*/  P2R R48, PR, RZ, 0x4 ;  /* 0x00000004ff307803 */ /* 0x000fe40000000000 */
[----:B------:R-:W-:Y:S02]  /*3690*/  ISETP.LT.OR P0, PT, R62, 0x41, P0 ;  /* 0x000000413e00780c */ /* 0x000fe40000701670 */
[----:B------:R-:W-:-:S02]  /*36a0*/  ISETP.GE.AND P2, PT, R13, 0x42, PT ;  /* 0x000000420d00780c */ /* 0x000fc40003f46270 */
[----:B------:R-:W-:Y:S02]  /*36b0*/  FSEL R160, R44, -INF , !P0 ;  /* 0xff8000002ca07808 */ /* 0x000fe40004000000 */
[----:B------:R-:W-:Y:S02]  /*36c0*/  ISETP.GT.AND P0, PT, R61, 0x41, !P2 ;  /* 0x000000413d00780c */ /* 0x000fe40005704270 */
[----:B------:R-:W-:Y:S02]  /*36d0*/  P2R R44, PR, RZ, 0x4 ;  /* 0x00000004ff2c7803 */ /* 0x000fe40000000000 */
[----:B------:R-:W-:Y:S02]  /*36e0*/  ISETP.LT.OR P0, PT, R62, 0x42, P0 ;  /* 0x000000423e00780c */ /* 0x000fe40000701670 */
[----:B------:R-:W-:Y:S02]  /*36f0*/  ISETP.GE.AND P2, PT, R13, 0x49, PT ;  /* 0x000000490d00780c */ /* 0x000fe40003f46270 */
        /* <DEDUP_REMOVED lines=21> */
[----:B------:R-:W-:-:S04]  /*3850*/  ISETP.GT.AND P0, PT, R61, 0x58, !P6 ;  /* 0x000000583d00780c */ /* 0x000fc80007704270 */
[----:B------:R-:W-:-:S04]  /*3860*/  ISETP.LT.OR P0, PT, R62, 0x59, P0 ;  /* 0x000000593e00780c */ /* 0x000fc80000701670 */
[----:B------:R-:W-:Y:S02]  /*3870*/  FSEL R136, R32, -INF , !P0 ;  /* 0xff80000020887808 */ /* 0x000fe40004000000 */
[----:B------:R-:W-:Y:S02]  /*3880*/  ISETP.GT.AND P0, PT, R61, RZ, !P2 ;  /* 0x000000ff3d00720c */ /* 0x000fe40005704270 */
[----:B------:R-:W-:Y:S02]  /*3890*/  P2R R32, PR, RZ, 0x4 ;  /* 0x00000004ff207803 */ /* 0x000fe40000000000 */
[----:B------:R-:W-:Y:S02]  /*38a0*/  ISETP.LT.OR P0, PT, R62, 0x1, P0 ;  /* 0x000000013e00780c */ /* 0x000fe40000701670 */
[----:B------:R-:W-:Y:S02]  /*38b0*/  ISETP.GE.AND P2, PT, R13, 0x5a, PT ;  /* 0x0000005a0d00780c */ /* 0x000fe40003f46270 */
[----:B------:R-:W-:-:S02]  /*38c0*/  FSEL R8, R8, -INF , !P0 ;  /* 0xff80000008087808 */ /* 0x000fc40004000000 */
[----:B------:R-:W-:-:S04]  /*38d0*/  ISETP.GT.AND P0, PT, R61, 0x59, !P2 ;  /* 0x000000593d00780c */ /* 0x000fc80005704270 */
[----:B------:R-:W-:-:S04]  /*38e0*/  ISETP.LT.OR P0, PT, R62, 0x5a, P0 ;  /* 0x0000005a3e00780c */ /* 0x000fc80000701670 */
[----:B------:R-:W-:Y:S02]  /*38f0*/  FSEL R134, R33, -INF , !P0 ;  /* 0xff80000021867808 */ /* 0x000fe40004000000 */
[----:B------:R-:W-:-:S13]  /*3900*/  PLOP3.LUT P0, PT, PT, PT, UP1, 0x40, 0x0 ;  /* 0x000000000000781c */ /* 0x000fda0003f0e818 */
        /* <DEDUP_REMOVED lines=13> */
.L_x_1814:
[----:B------:R-:W-:-:S04]  /*39e0*/  MOV R7, c[0x0][0x32c] ;  /* 0x0000cb0000077a02 */ /* 0x000fc80000000f00 */
[----:B------:R-:W-:-:S13]  /*39f0*/  ISETP.NE.AND P0, PT, R7, 0x1, PT ;  /* 0x000000010700780c */ /* 0x000fda0003f05270 */
[----:B------:R-:W-:-:S05]  /*3a00*/  @P0 IMAD.HI.U32 R7, R36, c[0x0][0x330], RZ ;  /* 0x0000cc0024070a27 */ /* 0x000fca00078e00ff */
[----:B------:R-:W-:Y:S02]  /*3a10*/  @P0 SHF.R.U32.HI R36, RZ, c[0x0][0x334], R7 ;  /* 0x0000cd00ff240a19 */ /* 0x000fe40000011607 */
.L_x_1815:
[----:B------:R-:W-:Y:S05]  /*3a20*/  BSYNC B0 ;  /* 0x0000000000007941 */ /* 0x000fea0003800000 */
.L_x_1813:
[----:B------:R-:W-:-:S05]  /*3a30*/  IMAD R60, R36, c[0x0][0x32c], R15 ;  /* 0x0000cb00243c7a24 */ /* 0x000fca00078e020f */
[----:B------:R-:W-:Y:S02]  /*3a40*/  IADD3 R36, R60, c[0x0][0x32c], RZ ;  /* 0x0000cb003c247a10 */ /* 0x000fe40007ffe0ff */
[----:B------:R-:W-:Y:S02]  /*3a50*/  IMNMX R43, R43, R60, !PT ;  /* 0x0000003c2b2b7217 */ /* 0x000fe40007800200 */
[----:B------:R-:W-:Y:S02]  /*3a60*/  IMNMX R41, R41, R36, PT ;  /* 0x0000002429297217 */ /* 0x000fe40003800200 */
.L_x_1812:
[----:B------:R-:W-:Y:S01]  /*3a70*/  ISETP.NE.AND P0, PT, R75, RZ, PT ;  /* 0x000000ff4b00720c */ /* 0x000fe20003f05270 */
[----:B------:R-:W-:Y:S01]  /*3a80*/  IMAD.SHL.U32 R212, R2, 0x2, RZ ;  /* 0x0000000202d47824 */ /* 0x000fe200078e00ff */
[----:B------:R-:W-:Y:S01]  /*3a90*/  FMNMX.FTZ R13, R8, R12, !PT ;  /* 0x0000000c080d7209 */ /* 0x000fe20007810000 */
[----:B------:R-:W-:Y:S01]  /*3aa0*/  ULDC.64 UR4, c[0x0][0x2c8] ;  /* 0x0000b20000047ab9 */ /* 0x000fe20000000a00 */
[----:B------:R-:W-:Y:S01]  /*3ab0*/  ISETP.GT.AND P0, PT, R43, 0x8, !P0 ;  /* 0x000000082b00780c */ /* 0x000fe20004704270 */
[----:B------:R-:W-:Y:S01]  /*3ac0*/  IMAD R210, R5, 0x2, R212 ;  /* 0x0000000205d27824 */ /* 0x000fe200078e02d4 */
[----:B------:R-:W-:Y:S01]  /*3ad0*/  FMNMX.FTZ R13, R42, R13, !PT ;  /* 0x0000000d2a0d7209 */ /* 0x000fe20007810000 */
[----:B------:R-:W-:Y:S01]  /*3ae0*/  LDSM.16.MT88.4 R100, [R212+0x3100] ;  /* 0x00310000d464783b */ /* 0x000fe20000004200 */
[----:B------:R-:W-:Y:S01]  /*3af0*/  ISETP.LT.OR P0, PT, R41, 0x9, P0 ;  /* 0x000000092900780c */ /* 0x000fe20000701670 */
[C---:B------:R-:W-:Y:S01]  /*3b00*/  IMAD R208, R3.reuse, 0x2, R210 ;  /* 0x0000000203d07824 */ /* 0x040fe200078e02d2 */
[----:B------:R-:W-:Y:S01]  /*3b10*/  FMNMX.FTZ R13, R28, R13, !PT ;  /* 0x0000000d1c0d7209 */ /* 0x000fe20007810000 */
[----:B------:R-:W-:Y:S01]  /*3b20*/  IMAD R209, R3, 0x2, R212 ;  /* 0x0000000203d17824 */ /* 0x000fe200078e02d4 */
[----:B------:R-:W-:Y:S01]  /*3b30*/  FSEL R7, R30, -INF , !P0 ;  /* 0xff8000001e077808 */ /* 0x000fe20004000000 */
[----:B------:R-:W-:Y:S01]  /*3b40*/  LDSM.16.MT88.4 R76, [R210+0x100] ;  /* 0x00010000d24c783b */ /* 0x000fe20000004200 */
[----:B------:R-:W-:Y:S01]  /*3b50*/  ISETP.NE.AND P0, PT, R74, RZ, PT ;  /* 0x000000ff4a00720c */ /* 0x000fe20003f05270 */
[----:B------:R-:W-:Y:S01]  /*3b60*/  UIMAD.WIDE.U32 UR22, UR19, UR4, URZ ;  /* 0x00000004131672a5 */ /* 0x000fe2000f8e003f */
[----:B------:R-:W-:Y:S01]  /*3b70*/  FMNMX.FTZ R13, R24, R13, !PT ;  /* 0x0000000d180d7209 */ /* 0x000fe20007810000 */
[----:B------:R-:W-:Y:S01]  /*3b80*/  LDSM.16.MT88.4 R92, [R208+0x100] ;  /* 0x00010000d05c783b */ /* 0x000fe20000004200 */
[----:B------:R-:W-:Y:S01]  /*3b90*/  ISETP.GT.AND P0, PT, R43, 0x9, !P0 ;  /* 0x000000092b00780c */ /* 0x000fe20004704270 */
[----:B------:R-:W-:Y:S01]  /*3ba0*/  @UP2 USHF.R.U32.HI UR19, URZ, UR5, UR23 ;  /* 0x000000053f132299 */ /* 0x000fe20008011617 */
[----:B------:R-:W-:Y:S01]  /*3bb0*/  FMNMX.FTZ R13, R6, R13, !PT ;  /* 0x0000000d060d7209 */ /* 0x000fe20007810000 */
[----:B------:R-:W-:Y:S01]  /*3bc0*/  LDSM.16.MT88.4 R84, [R209+0x100] ;  /* 0x00010000d154783b */ /* 0x000fe20000004200 */
[----:B------:R-:W-:Y:S01]  /*3bd0*/  ISETP.LT.OR P0, PT, R41, 0xa, P0 ;  /* 0x0000000a2900780c */ /* 0x000fe20000701670 */
[----:B------:R-:W-:Y:S01]  /*3be0*/  UIADD3 UR4, UR18, UR19, URZ ;  /* 0x0000001312047290 */ /* 0x000fe2000fffe03f */
[----:B------:R-:W-:Y:S01]  /*3bf0*/  FMNMX.FTZ R13, R4, R13, !PT ;  /* 0x0000000d040d7209 */ /* 0x000fe20007810000 */
[----:B------:R-:W-:Y:S01]  /*3c00*/  LDSM.16.MT88.4 R104, [R210+0x3100] ;  /* 0x00310000d268783b */ /* 0x000fe20000004200 */
[----:B------:R-:W-:Y:S01]  /*3c10*/  FSEL R31, R31, -INF , !P0 ;  /* 0xff8000001f1f7808 */ /* 0x000fe20004000000 */
[----:B------:R-:W-:Y:S01]  /*3c20*/  ULDC UR18, c[0x0][0x328] ;  /* 0x0000ca0000127ab9 */ /* 0x000fe20000000800 */
[----:B------:R-:W-:Y:S01]  /*3c30*/  ISETP.NE.AND P0, PT, R73, RZ, PT ;  /* 0x000000ff4900720c */ /* 0x000fe20003f05270 */
[----:B------:R-:W-:Y:S01]  /*3c40*/  UIADD3 UR18, UR4, UR18, URZ ;  /* 0x0000001204127290 */ /* 0x000fe2000fffe03f */
[----:B------:R-:W-:-:S02]  /*3c50*/  FMNMX.FTZ R13, R20, R13, !PT ;  /* 0x0000000d140d7209 */ /* 0x000fc40007810000 */
[----:B------:R-:W-:Y:S02]  /*3c60*/  ISETP.GT.AND P0, PT, R43, 0x10, !P0 ;  /* 0x000000102b00780c */ /* 0x000fe40004704270 */
[----:B------:R-:W-:Y:S02]  /*3c70*/  FMNMX.FTZ R13, R120, R13, !PT ;  /* 0x0000000d780d7209 */ /* 0x000fe40007810000 */
[----:B------:R-:W-:Y:S02]  /*3c80*/  ISETP.LT.OR P0, PT, R41, 0x11, P0 ;  /* 0x000000112900780c */ /* 0x000fe40000701670 */
[----:B------:R-:W-:Y:S02]  /*3c90*/  FMNMX.FTZ R13, R132, R13, !PT ;  /* 0x0000000d840d7209 */ /* 0x000fe40007810000 */
[----:B------:R-:W-:Y:S02]  /*3ca0*/  FSEL R15, R26, -INF , !P0 ;  /* 0xff8000001a0f7808 */ /* 0x000fe40004000000 */
[----:B------:R-:W-:-:S02]  /*3cb0*/  ISETP.NE.AND P0, PT, R72, RZ, PT ;  /* 0x000000ff4800720c */ /* 0x000fc40003f05270 */
[----:B------:R-:W-:Y:S02]  /*3cc0*/  FMNMX.FTZ R13, R122, R13, !PT ;  /* 0x0000000d7a0d7209 */ /* 0x000fe40007810000 */
[----:B------:R-:W-:Y:S02]  /*3cd0*/  ISETP.GT.AND P0, PT, R43, 0x11, !P0 ;  /* 0x000000112b00780c */ /* 0x000fe40004704270 */
[----:B------:R-:W-:Y:S02]  /*3ce0*/  FMNMX.FTZ R13, R128, R13, !PT ;  /* 0x0000000d800d7209 */ /* 0x000fe40007810000 */
[----:B------:R-:W-:Y:S02]  /*3cf0*/  ISETP.LT.OR P0, PT, R41, 0x12, P0 ;  /* 0x000000122900780c */ /* 0x000fe40000701670 */
[----:B------:R-:W-:Y:S02]  /*3d00*/  FMNMX.FTZ R13, R158, R13, !PT ;  /* 0x0000000d9e0d7209 */ /* 0x000fe40007810000 */
[----:B------:R-:W-:-:S02]  /*3d10*/  FSEL R27, R27, -INF , !P0 ;  /* 0xff8000001b1b7808 */ /* 0x000fc40004000000 */
[----:B------:R-:W-:Y:S02]  /*3d20*/  ISETP.NE.AND P0, PT, R71, RZ, PT ;  /* 0x000000ff4700720c */ /* 0x000fe40003f05270 */
[----:B------:R-:W-:Y:S02]  /*3d30*/  FMNMX.FTZ R13, R142, R13, !PT ;  /* 0x0000000d8e0d7209 */ /* 0x000fe40007810000 */
[----:B------:R-:W-:Y:S02]  /*3d40*/  ISETP.GT.AND P0, PT, R43, 0x18, !P0 ;  /* 0x000000182b00780c */ /* 0x000fe40004704270 */
[----:B------:R-:W-:Y:S02]  /*3d50*/  FMNMX.FTZ R13, R148, R13, !PT ;  /* 0x0000000d940d7209 */ /* 0x000fe40007810000 */
[----:B------:R-:W-:Y:S02]  /*3d60*/  ISETP.LT.OR P0, PT, R41, 0x19, P0 ;  /* 0x000000192900780c */ /* 0x000fe40000701670 */
[----:B------:R-:W-:-:S02]  /*3d70*/  FMNMX.FTZ R13, R150, R13, !PT ;  /* 0x0000000d960d7209 */ /* 0x000fc40007810000 */
[----:B------:R-:W-:Y:S02]  /*3d80*/  FSEL R17, R22, -INF , !P0 ;  /* 0xff80000016117808 */ /* 0x000fe40004000000 */
[----:B------:R-:W-:Y:S02]  /*3d90*/  ISETP.NE.AND P0, PT, R9, RZ, PT ;  /* 0x000000ff0900720c */ /* 0x000fe40003f05270 */
[----:B------:R-:W-:Y:S02]  /*3da0*/  FMNMX.FTZ R13, R160, R13, !PT ;  /* 0x0000000da00d7209 */ /* 0x000fe40007810000 */
[----:B------:R-:W-:Y:S02]  /*3db0*/  ISETP.GT.AND P0, PT, R43, 0x19, !P0 ;  /* 0x000000192b00780c */ /* 0x000fe40004704270 */
[----:B------:R-:W-:Y:S02]  /*3dc0*/  FMNMX.FTZ R13, R154, R13, !PT ;  /* 0x0000000d9a0d7209 */ /* 0x000fe40007810000 */
[----:B------:R-:W-:-:S02]  /*3dd0*/  ISETP.LT.OR P0, PT, R41, 0x1a, P0 ;  /* 0x0000001a2900780c */ /* 0x000fc40000701670 */
[----:B------:R-:W-:Y:S02]  /*3de0*/  FMNMX.FTZ R13, R156, R13, !PT ;  /* 0x0000000d9c0d7209 */ /* 0x000fe40007810000 */
[----:B------:R-:W-:Y:S02]  /*3df0*/  FSEL R9, R23, -INF , !P0 ;  /* 0xff80000017097808 */ /* 0x000fe40004000000 */
[----:B------:R-:W-:Y:S02]  /*3e00*/  ISETP.NE.AND P0, PT, R70, RZ, PT ;  /* 0x000000ff4600720c */ /* 0x000fe40003f05270 */
[----:B------:R-:W-:Y:S02]  /*3e10*/  FMNMX.FTZ R13, R152, R13, !PT ;  /* 0x0000000d980d7209 */ /* 0x000fe40007810000 */
[----:B------:R-:W-:Y:S02]  /*3e20*/  ISETP.GT.AND P0, PT, R43, 0x20, !P0 ;  /* 0x000000202b00780c */ /* 0x000fe40004704270 */
[----:B------:R-:W-:-:S02]  /*3e30*/  FMNMX.FTZ R13, R140, R13, !PT ;  /* 0x0000000d8c0d7209 */ /* 0x000fc40007810000 */
[----:B------:R-:W-:Y:S02]  /*3e40*/  ISETP.LT.OR P0, PT, R41, 0x21, P0 ;  /* 0x000000212900780c */ /* 0x000fe40000701670 */
[----:B------:R-:W-:Y:S02]  /*3e50*/  FMNMX.FTZ R13, R138, R13, !PT ;  /* 0x0000000d8a0d7209 */ /* 0x000fe40007810000 */
[----:B------:R-:W-:Y:S02]  /*3e60*/  FSEL R119, R18, -INF , !P0 ;  /* 0xff80000012777808 */ /* 0x000fe40004000000 */
[----:B------:R-:W-:Y:S02]  /*3e70*/  ISETP.NE.AND P0, PT, R69, RZ, PT ;  /* 0x000000ff4500720c */ /* 0x000fe40003f05270 */
[----:B------:R-:W-:Y:S02]  /*3e80*/  FMNMX.FTZ R13, R136, R13, !PT ;  /* 0x0000000d880d7209 */ /* 0x000fe40007810000 */
[----:B------:R-:W-:-:S02]  /*3e90*/  ISETP.GT.AND P0, PT, R43, 0x21, !P0 ;  /* 0x000000212b00780c */ /* 0x000fc40004704270 */
[----:B------:R-:W-:Y:S02]  /*3ea0*/  ISETP.GT.AND P6, PT, R43, 0x58, !P6 ;  /* 0x000000582b00780c */ /* 0x000fe400077c4270 */
[----:B------:R-:W-:Y:S02]  /*3eb0*/  ISETP.LT.OR P0, PT, R41, 0x22, P0 ;  /* 0x000000222900780c */ /* 0x000fe40000701670 */
[----:B------:R-:W-:Y:S02]  /*3ec0*/  ISETP.GT.AND P2, PT, R43, 0x59, !P2 ;  /* 0x000000592b00780c */ /* 0x000fe40005744270 */
[----:B------:R-:W-:Y:S02]  /*3ed0*/  FSEL R139, R19, -INF , !P0 ;  /* 0xff800000138b7808 */ /* 0x000fe40004000000 */
[----:B------:R-:W-:Y:S02]  /*3ee0*/  ISETP.NE.AND P0, PT, R68, RZ, PT ;  /* 0x000000ff4400720c */ /* 0x000fe40003f05270 */
[----:B------:R-:W-:Y:S01]  /*3ef0*/  ISETP.LT.OR P6, PT, R41, 0x59, P6 ;  /* 0x000000592900780c */ /* 0x000fe200037c1670 */
[----:B------:R-:W-:Y:S01]  /*3f00*/  LDSM.16.MT88.4 R68, [R212+0x100] ;  /* 0x00010000d444783b */ /* 0x000fe20000004200 */
[----:B------:R-:W-:-:S02]  /*3f10*/  ISETP.GT.AND P0, PT, R43, 0x28, !P0 ;  /* 0x000000282b00780c */ /* 0x000fc40004704270 */
[C---:B------:R-:W-:Y:S02]  /*3f20*/  ISETP.LT.OR P2, PT, R41.reuse, 0x5a, P2 ;  /* 0x0000005a2900780c */ /* 0x040fe40001741670 */
[----:B------:R-:W-:Y:S02]  /*3f30*/  ISETP.LT.OR P0, PT, R41, 0x29, P0 ;  /* 0x000000292900780c */ /* 0x000fe40000701670 */
[----:B------:R-:W-:Y:S02]  /*3f40*/  FSEL R123, R34, -INF , !P6 ;  /* 0xff800000227b7808 */ /* 0x000fe40007000000 */
[----:B------:R-:W-:Y:S02]  /*3f50*/  FSEL R129, R58, -INF , !P0 ;  /* 0xff8000003a817808 */ /* 0x000fe40004000000 */
[----:B------:R-:W-:Y:S02]  /*3f60*/  ISETP.NE.AND P0, PT, R63, RZ, PT ;  /* 0x000000ff3f00720c */ /* 0x000fe40003f05270 */
[----:B------:R-:W-:-:S02]  /*3f70*/  FSEL R121, R35, -INF , !P2 ;  /* 0xff80000023797808 */ /* 0x000fc40005000000 */
[----:B------:R-:W-:Y:S02]  /*3f80*/  ISETP.GT.AND P0, PT, R43, 0x29, !P0 ;  /* 0x000000292b00780c */ /* 0x000fe40004704270 */
[----:B------:R-:W-:Y:S02]  /*3f90*/  IADD3 R168, R14, -0x2, RZ ;  /* 0xfffffffe0ea87810 */ /* 0x000fe40007ffe0ff */
        /* <DEDUP_REMOVED lines=37> */
[----:B------:R-:W-:-:S03]  /*41f0*/  ISETP.GT.AND P0, PT, R43, 0x1, !P0 ;  /* 0x000000012b00780c */ /* 0x000fc60004704270 */
[----:B------:R-:W1:Y:S01]  /*4200*/  SHFL.BFLY PT, R13, R0, 0x2, 0x1f ;  /* 0x0c401f00000d7f89 */ /* 0x000e6200000e0000 */
[----:B------:R-:W-:-:S04]  /*4210*/  ISETP.LT.OR P0, PT, R41, 0x2, P0 ;  /* 0x000000022900780c */ /* 0x000fc80000701670 */
[----:B------:R-:W-:Y:S02]  /*4220*/  FSEL R11, R11, -INF , !P0 ;  /* 0xff8000000b0b7808 */ /* 0x000fe40004000000 */
[----:B------:R-:W-:Y:S02]  /*4230*/  ISETP.NE.AND P0, PT, R32, RZ, PT ;  /* 0x000000ff2000720c */ /* 0x000fe40003f05270 */
[----:B------:R-:W-:Y:S02]  /*4240*/  LDSM.16.MT88.4 R32, [R209+0x3900] ;  /* 0x00390000d120783b */ /* 0x000fe40000004200 */
[----:B------:R-:W-:-:S04]  /*4250*/  ISETP.GT.AND P0, PT, R43, RZ, !P0 ;  /* 0x000000ff2b00720c */ /* 0x000fc80004704270 */
[----:B------:R-:W-:-:S04]  /*4260*/  ISETP.LT.OR P0, PT, R41, 0x1, P0 ;  /* 0x000000012900780c */ /* 0x000fc80000701670 */
[----:B------:R-:W-:Y:S02]  /*4270*/  FSEL R10, R10, -INF , !P0 ;  /* 0xff8000000a0a7808 */ /* 0x000fe40004000000 */
[----:B------:R-:W-:Y:S02]  /*4280*/  ISETP.NE.AND P0, PT, R21, RZ, PT ;  /* 0x000000ff1500720c */ /* 0x000fe40003f05270 */
[----:B-1----:R-:W-:Y:S02]  /*4290*/  FMNMX.FTZ R19, R0, R13, !PT ;  /* 0x0000000d00137209 */ /* 0x002fe40007810000 */
[----:B------:R-:W-:-:S03]  /*42a0*/  ISETP.GT.AND P0, PT, R43, 0x50, !P0 ;  /* 0x000000502b00780c */ /* 0x000fc60004704270 */
[----:B------:R-:W1:Y:S01]  /*42b0*/  SHFL.BFLY PT, R0, R19, 0x1, 0x1f ;  /* 0x0c201f0013007f89 */ /* 0x000e6200000e0000 */
[----:B------:R-:W-:-:S04]  /*42c0*/  ISETP.LT.OR P0, PT, R41, 0x51, P0 ;  /* 0x000000512900780c */ /* 0x000fc80000701670 */
        /* <DEDUP_REMOVED lines=8> */
[----:B------:R-:W-:Y:S01]  /*4350*/  FMNMX.FTZ R16, R15, R16, !PT ;  /* 0x000000100f107209 */ /* 0x000fe20007810000 */
[----:B------:R-:W-:Y:S01]  /*4360*/  LDSM.16.MT88.4 R36, [R210+0x3900] ;  /* 0x00390000d224783b */ /* 0x000fe20000004200 */
[----:B-1----:R-:W-:Y:S02]  /*4370*/  FMNMX.FTZ R0, R19, R0, !PT ;  /* 0x0000000013007209 */ /* 0x002fe40007810000 */
[----:B------:R-:W-:Y:S02]  /*4380*/  FMNMX.FTZ R16, R27, R16, !PT ;  /* 0x000000101b107209 */ /* 0x000fe40007810000 */
[C---:B------:R-:W-:Y:S01]  /*4390*/  FSETP.NEU.FTZ.AND P0, PT, R0.reuse, -INF , PT ;  /* 0xff8000000000780b */ /* 0x040fe20003f1d000 */
[----:B------:R-:W-:Y:S01]  /*43a0*/  FMUL.FTZ R135, R0, c[0x0][0x2d0] ;  /* 0x0000b40000877a20 */ /* 0x000fe20000410000 */
[----:B------:R-:W-:-:S04]  /*43b0*/  FMNMX.FTZ R16, R17, R16, !PT ;  /* 0x0000001011107209 */ /* 0x000fc80007810000 */
[----:B------:R-:W-:Y:S02]  /*43c0*/  FMNMX.FTZ R16, R9, R16, !PT ;  /* 0x0000001009107209 */ /* 0x000fe40007810000 */
[----:B------:R-:W-:Y:S02]  /*43d0*/  FSEL R135, R135, RZ, P0 ;  /* 0x000000ff87877208 */ /* 0x000fe40000000000 */
[----:B------:R-:W-:-:S03]  /*43e0*/  FMNMX.FTZ R16, R119, R16, !PT ;  /* 0x0000001077107209 */ /* 0x000fc60007810000 */
[--C-:B------:R-:W-:Y:S01]  /*43f0*/  FFMA.FTZ R47, R12, c[0x0][0x2d0], -R135.reuse ;  /* 0x0000b4000c2f7a23 */ /* 0x100fe20000010887 */
[----:B------:R-:W-:Y:S01]  /*4400*/  FMNMX.FTZ R16, R139, R16, !PT ;  /* 0x000000108b107209 */ /* 0x000fe20007810000 */
[--C-:B------:R-:W-:Y:S02]  /*4410*/  FFMA.FTZ R116, R8, c[0x0][0x2d0], -R135.reuse ;  /* 0x0000b40008747a23 */ /* 0x100fe40000010887 */
[--C-:B------:R-:W-:Y:S01]  /*4420*/  FFMA.FTZ R50, R42, c[0x0][0x2d0], -R135.reuse ;  /* 0x0000b4002a327a23 */ /* 0x100fe20000010887 */
[----:B------:R-:W-:Y:S01]  /*4430*/  FMNMX.FTZ R16, R129, R16, !PT ;  /* 0x0000001081107209 */ /* 0x000fe20007810000 */
[--C-:B------:R-:W-:Y:S01]  /*4440*/  FFMA.FTZ R43, R28, c[0x0][0x2d0], -R135.reuse ;  /* 0x0000b4001c2b7a23 */ /* 0x100fe20000010887 */
[----:B------:R-:W-:Y:S01]  /*4450*/  MUFU.EX2 R47, R47 ;  /* 0x0000002f002f7308 */ /* 0x000fe20000000800 */
[--C-:B------:R-:W-:Y:S01]  /*4460*/  FFMA.FTZ R41, R6, c[0x0][0x2d0], -R135.reuse ;  /* 0x0000b40006297a23 */ /* 0x100fe20000010887 */
[----:B------:R-:W-:Y:S01]  /*4470*/  FMNMX.FTZ R16, R137, R16, !PT ;  /* 0x0000001089107209 */ /* 0x000fe20007810000 */
[----:B------:R-:W-:-:S02]  /*4480*/  FFMA.FTZ R44, R4, c[0x0][0x2d0], -R135 ;  /* 0x0000b400042c7a23 */ /* 0x000fc40000010887 */
[--C-:B------:R-:W-:Y:S01]  /*4490*/  FFMA.FTZ R48, R24, c[0x0][0x2d0], -R135.reuse ;  /* 0x0000b40018307a23 */ /* 0x100fe20000010887 */
[----:B------:R-:W-:Y:S01]  /*44a0*/  FMNMX.FTZ R16, R141, R16, !PT ;  /* 0x000000108d107209 */ /* 0x000fe20007810000 */
[--C-:B------:R-:W-:Y:S01]  /*44b0*/  FFMA.FTZ R51, R132, c[0x0][0x2d0], -R135.reuse ;  /* 0x0000b40084337a23 */ /* 0x100fe20000010887 */
[----:B------:R-:W1:Y:S01]  /*44c0*/  MUFU.EX2 R116, R116 ;  /* 0x0000007400747308 */ /* 0x000e620000000800 */
        /* <DEDUP_REMOVED lines=13> */
[----:B------:R-:W2:Y:S01]  /*45a0*/  MUFU.EX2 R43, R43 ;  /* 0x0000002b002b7308 */ /* 0x000ea20000000800 */
[----:B-1----:R-:W-:Y:S01]  /*45b0*/  F2FP.BF16.PACK_AB R64, R47, R116 ;  /* 0x000000742f40723e */ /* 0x002fe200000010ff */
[----:B------:R-:W-:Y:S01]  /*45c0*/  FFMA.FTZ R136, R136, c[0x0][0x2d0], -R135 ;  /* 0x0000b40088887a23 */ /* 0x000fe20000010887 */
[----:B------:R-:W-:Y:S01]  /*45d0*/  FMNMX.FTZ R16, R155, R16, !PT ;  /* 0x000000109b107209 */ /* 0x000fe20007810000 */
[----:B------:R-:W-:-:S03]  /*45e0*/  FADD.FTZ R47, R116, R47 ;  /* 0x0000002f742f7221 */ /* 0x000fc60000010000 */
[----:B------:R-:W-:Y:S01]  /*45f0*/  FMNMX.FTZ R16, R151, R16, !PT ;  /* 0x0000001097107209 */ /* 0x000fe20007810000 */
[----:B------:R-:W-:Y:S03]  /*4600*/  MUFU.EX2 R48, R48 ;  /* 0x0000003000307308 */ /* 0x000fe60000000800 */
[----:B------:R-:W-:-:S04]  /*4610*/  FMNMX.FTZ R16, R143, R16, !PT ;  /* 0x000000108f107209 */ /* 0x000fc80007810000 */
[----:B------:R-:W-:Y:S01]  /*4620*/  FMNMX.FTZ R16, R133, R16, !PT ;  /* 0x0000001085107209 */ /* 0x000fe20007810000 */
[----:B------:R-:W-:Y:S01]  /*4630*/  MUFU.EX2 R41, R41 ;  /* 0x0000002900297308 */ /* 0x000fe20000000800 */
[----:B--2---:R-:W-:Y:S01]  /*4640*/  F2FP.BF16.PACK_AB R66, R43, R50 ;  /* 0x000000322b42723e */ /* 0x004fe200000010ff */
[----:B------:R-:W-:Y:S01]  /*4650*/  FADD.FTZ R50, R50, R47 ;  /* 0x0000002f32327221 */ /* 0x000fe20000010000 */
[----:B------:R-:W-:-:S03]  /*4660*/  FMNMX.FTZ R16, R131, R16, !PT ;  /* 0x0000001083107209 */ /* 0x000fc60007810000 */
[----:B------:R-:W-:Y:S01]  /*4670*/  FADD.FTZ R43, R43, R50 ;  /* 0x000000322b2b7221 */ /* 0x000fe20000010000 */
[----:B------:R-:W-:Y:S01]  /*4680*/  FMNMX.FTZ R16, R123, R16, !PT ;  /* 0x000000107b107209 */ /* 0x000fe20007810000 */
[----:B------:R-:W-:Y:S03]  /*4690*/  MUFU.EX2 R44, R44 ;  /* 0x0000002c002c7308 */ /* 0x000fe60000000800 */
[----:B------:R-:W-:-:S05]  /*46a0*/  FMNMX.FTZ R18, R121, R16, !PT ;  /* 0x0000001079127209 */ /* 0x000fca0007810000 */
[----:B------:R-:W1:Y:S01]  /*46b0*/  SHFL.BFLY PT, R13, R18, 0x2, 0x1f ;  /* 0x0c401f00120d7f89 */ /* 0x000e6200000e0000 */
[----:B------:R-:W-:Y:S08]  /*46c0*/  MUFU.EX2 R120, R120 ;  /* 0x0000007800787308 */ /* 0x000ff00000000800 */
[----:B------:R-:W-:Y:S08]  /*46d0*/  MUFU.EX2 R51, R51 ;  /* 0x0000003300337308 */ /* 0x000ff00000000800 */
[----:B------:R-:W-:Y:S01]  /*46e0*/  MUFU.EX2 R122, R122 ;  /* 0x0000007a007a7308 */ /* 0x000fe20000000800 */
[----:B-1----:R-:W-:-:S07]  /*46f0*/  FMNMX.FTZ R16, R18, R13, !PT ;  /* 0x0000000d12107209 */ /* 0x002fce0007810000 */
[----:B------:R-:W-:Y:S01]  /*4700*/  MUFU.EX2 R117, R117 ;  /* 0x0000007500757308 */ /* 0x000fe20000000800 */
[----:B------:R-:W1:Y:S07]  /*4710*/  SHFL.BFLY PT, R13, R16, 0x1, 0x1f ;  /* 0x0c201f00100d7f89 */ /* 0x000e6e00000e0000 */
[----:B------:R-:W-:Y:S08]  /*4720*/  MUFU.EX2 R142, R142 ;  /* 0x0000008e008e7308 */ /* 0x000ff00000000800 */
[----:B------:R-:W-:Y:S08]  /*4730*/  MUFU.EX2 R148, R148 ;  /* 0x0000009400947308 */ /* 0x000ff00000000800 */
[----:B------:R-:W-:Y:S01]  /*4740*/  MUFU.EX2 R154, R154 ;  /* 0x0000009a009a7308 */ /* 0x000fe20000000800 */
[----:B-1----:R-:W-:Y:S01]  /*4750*/  FMNMX.FTZ R12, R13, R16, !PT ;  /* 0x000000100d0c7209 */ /* 0x002fe20007810000 */
[----:B------:R-:W-:-:S02]  /*4760*/  FFMA.FTZ R13, R20, c[0x0][0x2d0], -R135 ;  /* 0x0000b400140d7a23 */ /* 0x000fc40000010887 */
[----:B------:R-:W-:Y:S01]  /*4770*/  LDSM.16.MT88.4 R20, [R209+0x900] ;  /* 0x00090000d114783b */ /* 0x000fe20000004200 */
[C---:B------:R-:W-:Y:S01]  /*4780*/  FSETP.NEU.FTZ.AND P0, PT, R12.reuse, -INF , PT ;  /* 0xff8000000c00780b */ /* 0x040fe20003f1d000 */
[----:B------:R-:W-:Y:S02]  /*4790*/  FMUL.FTZ R130, R12, c[0x0][0x2d0] ;  /* 0x0000b4000c827a20 */ /* 0x000fe40000410000 */
[----:B------:R-:W-:Y:S03]  /*47a0*/  MUFU.EX2 R152, R152 ;  /* 0x0000009800987308 */ /* 0x000fe60000000800 */
[----:B------:R-:W-:Y:S02]  /*47b0*/  FSEL R130, R130, RZ, P0 ;  /* 0x000000ff82827208 */ /* 0x000fe40000000000 */
[----:B------:R-:W-:-:S03]  /*47c0*/  PLOP3.LUT P0, PT, PT, PT, UP1, 0x40, 0x0 ;  /* 0x000000000000781c */ /* 0x000fc60003f0e818 */
[----:B------:R-:W-:Y:S01]  /*47d0*/  MUFU.EX2 R13, R13 ;  /* 0x0000000d000d7308 */ /* 0x000fe20000000800 */
[--C-:B------:R-:W-:Y:S02]  /*47e0*/  FFMA.FTZ R49, R10, c[0x0][0x2d0], -R130.reuse ;  /* 0x0000b4000a317a23 */ /* 0x100fe40000010882 */
[--C-:B------:R-:W-:Y:S02]  /*47f0*/  FFMA.FTZ R118, R11, c[0x0][0x2d0], -R130.reuse ;  /* 0x0000b4000b767a23 */ /* 0x100fe40000010882 */
[--C-:B------:R-:W-:Y:S02]  /*4800*/  FFMA.FTZ R46, R7, c[0x0][0x2d0], -R130.reuse ;  /* 0x0000b400072e7a23 */ /* 0x100fe40000010882 */
[--C-:B------:R-:W-:Y:S01]  /*4810*/  FFMA.FTZ R45, R31, c[0x0][0x2d0], -R130.reuse ;  /* 0x0000b4001f2d7a23 */ /* 0x100fe20000010882 */
[----:B------:R-:W1:Y:S01]  /*4820*/  LDSM.16.MT88.4 R4, [R208+0x3100] ;  /* 0x00310000d004783b */ /* 0x000e620000004200 */
[----:B------:R-:W-:Y:S01]  /*4830*/  MUFU.EX2 R49, R49 ;  /* 0x0000003100317308 */ /* 0x000fe20000000800 */
[----:B------:R-:W-:-:S02]  /*4840*/  FFMA.FTZ R3, R17, c[0x0][0x2d0], -R130 ;  /* 0x0000b40011037a23 */ /* 0x000fc40000010882 */
[----:B------:R-:W2:Y:S01]  /*4850*/  LDSM.16.MT88.4 R16, [R208+0x900] ;  /* 0x00090000d010783b */ /* 0x000ea20000004200 */
[--C-:B------:R-:W-:Y:S02]  /*4860*/  FFMA.FTZ R2, R9, c[0x0][0x2d0], -R130.reuse ;  /* 0x0000b40009027a23 */ /* 0x100fe40000010882 */
[--C-:B------:R-:W-:Y:S01]  /*4870*/  FFMA.FTZ R42, R15, c[0x0][0x2d0], -R130.reuse ;  /* 0x0000b4000f2a7a23 */ /* 0x100fe20000010882 */
[----:B------:R-:W3:Y:S01]  /*4880*/  LDSM.16.MT88.4 R8, [R212+0x3900] ;  /* 0x00390000d408783b */ /* 0x000ee20000004200 */
[----:B------:R-:W4:Y:S01]  /*4890*/  MUFU.EX2 R118, R118 ;  /* 0x0000007600767308 */ /* 0x000f220000000800 */
[--C-:B------:R-:W-:Y:S02]  /*48a0*/  FFMA.FTZ R15, R27, c[0x0][0x2d0], -R130.reuse ;  /* 0x0000b4001b0f7a23 */ /* 0x100fe40000010882 */
[----:B------:R-:W5:Y:S01]  /*48b0*/  LDSM.16.MT88.4 R28, [R212+0x900] ;  /* 0x00090000d41c783b */ /* 0x000f620000004200 */
[--C-:B------:R-:W-:Y:S02]  /*48c0*/  FFMA.FTZ R119, R119, c[0x0][0x2d0], -R130.reuse ;  /* 0x0000b40077777a23 */ /* 0x100fe40000010882 */
[--C-:B------:R-:W-:Y:S01]  /*48d0*/  FFMA.FTZ R128, R139, c[0x0][0x2d0], -R130.reuse ;  /* 0x0000b4008b807a23 */ /* 0x100fe20000010882 */
[----:B------:R-:W1:Y:S01]  /*48e0*/  LDSM.16.MT88.4 R24, [R210+0x900] ;  /* 0x00090000d218783b */ /* 0x000e620000004200 */
[----:B------:R-:W-:Y:S01]  /*48f0*/  MUFU.EX2 R46, R46 ;  /* 0x0000002e002e7308 */ /* 0x000fe20000000800 */
[----:B------:R-:W-:-:S02]  /*4900*/  FFMA.FTZ R129, R129, c[0x0][0x2d0], -R130 ;  /* 0x0000b40081817a23 */ /* 0x000fc40000010882 */
[--C-:B------:R-:W-:Y:S02]  /*4910*/  FFMA.FTZ R132, R137, c[0x0][0x2d0], -R130.reuse ;  /* 0x0000b40089847a23 */ /* 0x100fe40000010882 */
[--C-:B------:R-:W-:Y:S02]  /*4920*/  FFMA.FTZ R137, R158, c[0x0][0x2d0], -R135.reuse ;  /* 0x0000b4009e897a23 */ /* 0x100fe40000010887 */
[----:B------:R-:W-:Y:S01]  /*4930*/  FFMA.FTZ R139, R150, c[0x0][0x2d0], -R135 ;  /* 0x0000b400968b7a23 */ /* 0x000fe20000010887 */
[----:B------:R-:W2:Y:S01]  /*4940*/  MUFU.EX2 R45, R45 ;  /* 0x0000002d002d7308 */ /* 0x000ea20000000800 */
[----:B----4-:R-:W-:Y:S01]  /*4950*/  F2FP.BF16.PACK_AB R65, R118, R49 ;  /* 0x000000317641723e */ /* 0x010fe200000010ff */
[--C-:B------:R-:W-:Y:S02]  /*4960*/  FFMA.FTZ R141, R141, c[0x0][0x2d0], -R130.reuse ;  /* 0x0000b4008d8d7a23 */ /* 0x100fe40000010882 */
[--C-:B------:R-:W-:Y:S02]  /*4970*/  FFMA.FTZ R150, R159, c[0x0][0x2d0], -R130.reuse ;  /* 0x0000b4009f967a23 */ /* 0x100fe40000010882 */
[----:B------:R-:W-:-:S02]  /*4980*/  FFMA.FTZ R149, R149, c[0x0][0x2d0], -R130 ;  /* 0x0000b40095957a23 */ /* 0x000fc40000010882 */
[----:B------:R-:W-:Y:S01]  /*4990*/  MUFU.EX2 R42, R42 ;  /* 0x0000002a002a7308 */ /* 0x000fe20000000800 */
[--C-:B------:R-:W-:Y:S02]  /*49a0*/  FFMA.FTZ R158, R157, c[0x0][0x2d0], -R130.reuse ;  /* 0x0000b4009d9e7a23 */ /* 0x100fe40000010882 */
[--C-:B------:R-:W-:Y:S02]  /*49b0*/  FFMA.FTZ R157, R160, c[0x0][0x2d0], -R135.reuse ;  /* 0x0000b400a09d7a23 */ /* 0x100fe40000010887 */
[----:B------:R-:W-:Y:S02]  /*49c0*/  FFMA.FTZ R159, R156, c[0x0][0x2d0], -R135 ;  /* 0x0000b4009c9f7a23 */ /* 0x000fe40000010887 */
[--C-:B------:R-:W-:Y:S01]  /*49d0*/  FFMA.FTZ R153, R153, c[0x0][0x2d0], -R130.reuse ;  /* 0x0000b40099997a23 */ /* 0x100fe20000010882 */
[----:B--2---:R-:W-:Y:S01]  /*49e0*/  F2FP.BF16.PACK_AB R67, R45, R46 ;  /* 0x0000002e2d43723e */ /* 0x004fe200000010ff */
[----:B------:R-:W2:Y:S01]  /*49f0*/  MUFU.EX2 R15, R15 ;  /* 0x0000000f000f7308 */ /* 0x000ea20000000800 */
        /* <DEDUP_REMOVED lines=10> */
[----:B------:R-:W-:Y:S01]  /*4aa0*/  FFMA.FTZ R229, R121, c[0x0][0x2d0], -R130 ;  /* 0x0000b40079e57a23 */ /* 0x000fe20000010882 */
[----:B------:R-:W4:Y:S01]  /*4ab0*/  MUFU.EX2 R2, R2 ;  /* 0x0000000200027308 */ /* 0x000f220000000800 */
[----:B------:R-:W-:-:S04]  /*4ac0*/  FADD.FTZ R49, R49, R118 ;  /* 0x0000007631317221 */ /* 0x000fc80000010000 */
[----:B------:R-:W-:Y:S01]  /*4ad0*/  FADD.FTZ R46, R46, R49 ;  /* 0x000000312e2e7221 */ /* 0x000fe20000010000 */
[----:B------:R-:W-:Y:S02]  /*4ae0*/  HMMA.16816.F32.BF16 R96, R64, R100, RZ ;  /* 0x000000644060723c */ /* 0x000fe400000418ff */
[----:B------:R-:W-:Y:S01]  /*4af0*/  MUFU.EX2 R119, R119 ;  /* 0x0000007700777308 */ /* 0x000fe20000000800 */
[----:B------:R-:W-:-:S05]  /*4b00*/  FADD.FTZ R45, R45, R46 ;  /* 0x0000002e2d2d7221 */ /* 0x000fca0000010000 */
[C---:B------:R-:W-:Y:S02]  /*4b10*/  HMMA.16816.F32.BF16 R100, R64.reuse, R102, RZ ;  /* 0x000000664064723c */ /* 0x040fe400000418ff */
[----:B------:R-:W1:Y:S06]  /*4b20*/  MUFU.EX2 R128, R128 ;  /* 0x0000008000807308 */ /* 0x000e6c0000000800 */
[C---:B------:R-:W-:Y:S02]  /*4b30*/  HMMA.16816.F32.BF16 R112, R64.reuse, R68, RZ ;  /* 0x000000444070723c */ /* 0x040fe400000418ff */
[----:B------:R-:W-:Y:S06]  /*4b40*/  MUFU.EX2 R129, R129 ;  /* 0x0000008100817308 */ /* 0x000fec0000000800 */
[C---:B------:R-:W-:Y:S02]  /*4b50*/  HMMA.16816.F32.BF16 R72, R64.reuse, R76, RZ ;  /* 0x0000004c4048723c */ /* 0x040fe400000418ff */
[----:B------:R-:W1:Y:S06]  /*4b60*/  MUFU.EX2 R132, R132 ;  /* 0x0000008400847308 */ /* 0x000e6c0000000800 */
[C---:B------:R-:W-:Y:S02]  /*4b70*/  HMMA.16816.F32.BF16 R80, R64.reuse, R84, RZ ;  /* 0x000000544050723c */ /* 0x040fe400000418ff */
[----:B------:R-:W1:Y:S06]  /*4b80*/  MUFU.EX2 R137, R137 ;  /* 0x0000008900897308 */ /* 0x000e6c0000000800 */
        /* <DEDUP_REMOVED lines=11> */
[----:B------:R-:W2:Y:S06]  /*4c40*/  MUFU.EX2 R157, R157 ;  /* 0x0000009d009d7308 */ /* 0x000eac0000000800 */
[C---:B------:R-:W-:Y:S02]  /*4c50*/  HMMA.16816.F32.BF16 R56, R64.reuse, R58, RZ ;  /* 0x0000003a4038723c */ /* 0x040fe400000418ff */
[----:B------:R-:W3:Y:S06]  /*4c60*/  MUFU.EX2 R159, R159 ;  /* 0x0000009f009f7308 */ /* 0x000eec0000000800 */
[C---:B-1----:R-:W-:Y:S02]  /*4c70*/  HMMA.16816.F32.BF16 R60, R64.reuse, R4, RZ ;  /* 0x00000004403c723c */ /* 0x042fe400000418ff */
[----:B------:R-:W-:Y:S05]  /*4c80*/  MUFU.EX2 R153, R153 ;  /* 0x0000009900997308 */ /* 0x000fea0000000800 */
[----:B------:R-:W-:Y:S01]  /*4c90*/  F2FP.BF16.PACK_AB R4, R41, R48 ;  /* 0x000000302904723e */ /* 0x000fe200000010ff */
[----:B------:R-:W-:Y:S01]  /*4ca0*/  HMMA.16816.F32.BF16 R64, R64, R6, RZ ;  /* 0x000000064040723c */ /* 0x000fe200000418ff */
[----:B--2---:R-:W-:Y:S01]  /*4cb0*/  F2FP.BF16.PACK_AB R5, R15, R42 ;  /* 0x0000002a0f05723e */ /* 0x004fe200000010ff */
[----:B------:R-:W1:Y:S01]  /*4cc0*/  MUFU.EX2 R156, R156 ;  /* 0x0000009c009c7308 */ /* 0x000e620000000800 */
[----:B------:R-:W-:-:S04]  /*4cd0*/  FADD.FTZ R48, R48, R43 ;  /* 0x0000002b30307221 */ /* 0x000fc80000010000 */
[----:B------:R-:W-:Y:S01]  /*4ce0*/  F2FP.BF16.PACK_AB R6, R13, R44 ;  /* 0x0000002c0d06723e */ /* 0x000fe200000010ff */
[----:B------:R-:W-:Y:S01]  /*4cf0*/  FADD.FTZ R41, R41, R48 ;  /* 0x0000003029297221 */ /* 0x000fe20000010000 */
[----:B----4-:R-:W-:Y:S01]  /*4d00*/  F2FP.BF16.PACK_AB R7, R2, R3 ;  /* 0x000000030207723e */ /* 0x010fe200000010ff */
[----:B------:R-:W-:Y:S02]  /*4d10*/  MUFU.EX2 R151, R151 ;  /* 0x0000009700977308 */ /* 0x000fe40000000800 */
[----:B------:R-:W-:-:S04]  /*4d20*/  FADD.FTZ R44, R44, R41 ;  /* 0x000000292c2c7221 */ /* 0x000fc80000010000 */
[C---:B------:R-:W-:Y:S01]  /*4d30*/  HMMA.16816.F32.BF16 R88, R4.reuse, R16, R88 ;  /* 0x000000100458723c */ /* 0x040fe20000041858 */
[----:B------:R-:W-:Y:S01]  /*4d40*/  FADD.FTZ R13, R13, R44 ;  /* 0x0000002c0d0d7221 */ /* 0x000fe20000010000 */
[----:B------:R-:W2:Y:S06]  /*4d50*/  MUFU.EX2 R160, R160 ;  /* 0x000000a000a07308 */ /* 0x000eac0000000800 */
[C---:B------:R-:W-:Y:S01]  /*4d60*/  HMMA.16816.F32.BF16 R92, R4.reuse, R18, R92 ;  /* 0x00000012045c723c */ /* 0x040fe2000004185c */
[----:B------:R-:W4:Y:S01]  /*4d70*/  LDSM.16.MT88.4 R16, [R208+0x3900] ;  /* 0x00390000d010783b */ /* 0x000f220000004200 */
[----:B------:R-:W-:Y:S06]  /*4d80*/  MUFU.EX2 R140, R140 ;  /* 0x0000008c008c7308 */ /* 0x000fec0000000800 */
[C---:B---3--:R-:W-:Y:S02]  /*4d90*/  HMMA.16816.F32.BF16 R96, R4.reuse, R8, R96 ;  /* 0x000000080460723c */ /* 0x048fe40000041860 */
[----:B------:R-:W3:Y:S06]  /*4da0*/  MUFU.EX2 R143, R143 ;  /* 0x0000008f008f7308 */ /* 0x000eec0000000800 */
[C---:B------:R-:W-:Y:S01]  /*4db0*/  HMMA.16816.F32.BF16 R100, R4.reuse, R10, R100 ;  /* 0x0000000a0464723c */ /* 0x040fe20000041864 */
[----:B------:R-:W1:Y:S01]  /*4dc0*/  LDSM.16.MT88.4 R8, [R208+0x1100] ;  /* 0x00110000d008783b */ /* 0x000e620000004200 */
[----:B------:R-:W-:Y:S06]  /*4dd0*/  MUFU.EX2 R136, R136 ;  /* 0x0000008800887308 */ /* 0x000fec0000000800 */
[C---:B-----5:R-:W-:Y:S02]  /*4de0*/  HMMA.16816.F32.BF16 R112, R4.reuse, R28, R112 ;  /* 0x0000001c0470723c */ /* 0x060fe40000041870 */
[----:B------:R-:W5:Y:S06]  /*4df0*/  MUFU.EX2 R135, R135 ;  /* 0x0000008700877308 */ /* 0x000f6c0000000800 */
        /* <DEDUP_REMOVED lines=8> */
[C---:B------:R-:W-:Y:S08]  /*4e80*/  HMMA.16816.F32.BF16 R80, R4.reuse, R20, R80 ;  /* 0x000000140450723c */ /* 0x040ff00000041850 */
[C---:B------:R-:W-:Y:S01]  /*4e90*/  HMMA.16816.F32.BF16 R84, R4.reuse, R22, R84 ;  /* 0x000000160454723c */ /* 0x040fe20000041854 */
[----:B------:R-:W-:Y:S07]  /*4ea0*/  LDSM.16.MT88.4 R20, [R209+0x1100] ;  /* 0x00110000d114783b */ /* 0x000fee0000004200 */
[C---:B------:R-:W-:Y:S08]  /*4eb0*/  HMMA.16816.F32.BF16 R108, R4.reuse, R36, R108 ;  /* 0x00000024046c723c */ /* 0x040ff0000004186c */
[C---:B------:R-:W-:Y:S01]  /*4ec0*/  HMMA.16816.F32.BF16 R104, R4.reuse, R38, R104 ;  /* 0x000000260468723c */ /* 0x040fe20000041868 */
[----:B------:R-:W-:Y:S07]  /*4ed0*/  LDSM.16.MT88.4 R36, [R210+0x4100] ;  /* 0x00410000d224783b */ /* 0x000fee0000004200 */
[C---:B------:R-:W-:Y:S08]  /*4ee0*/  HMMA.16816.F32.BF16 R52, R4.reuse, R32, R52 ;  /* 0x000000200434723c */ /* 0x040ff00000041834 */
[C---:B------:R-:W-:Y:S01]  /*4ef0*/  HMMA.16816.F32.BF16 R56, R4.reuse, R34, R56 ;  /* 0x000000220438723c */ /* 0x040fe20000041838 */
[----:B------:R-:W-:Y:S07]  /*4f00*/  LDSM.16.MT88.4 R32, [R209+0x4100] ;  /* 0x00410000d120783b */ /* 0x000fee0000004200 */
[C---:B----4-:R-:W-:Y:S08]  /*4f10*/  HMMA.16816.F32.BF16 R60, R4.reuse, R16, R60 ;  /* 0x00000010043c723c */ /* 0x050ff0000004183c */
[----:B------:R-:W-:Y:S01]  /*4f20*/  HMMA.16816.F32.BF16 R64, R4, R18, R64 ;  /* 0x000000120440723c */ /* 0x000fe20000041840 */
[----:B------:R-:W4:Y:S06]  /*4f30*/  LDSM.16.MT88.4 R16, [R212+0x4100] ;  /* 0x00410000d410783b */ /* 0x000f2c0000004200 */
        /* <DEDUP_REMOVED lines=11> */
[C---:B------:R-:W-:Y:S08]  /*4ff0*/  HMMA.16816.F32.BF16 R72, R4.reuse, R24, R72 ;  /* 0x000000180448723c */ /* 0x040ff00000041848 */
[C---:B----4-:R-:W-:Y:S08]  /*5000*/  HMMA.16816.F32.BF16 R96, R4.reuse, R16, R96 ;  /* 0x000000100460723c */ /* 0x050ff00000041860 */
[C---:B------:R-:W-:Y:S01]  /*5010*/  HMMA.16816.F32.BF16 R100, R4.reuse, R18, R100 ;  /* 0x000000120464723c */ /* 0x040fe20000041864 */
[----:B------:R-:W4:Y:S07]  /*5020*/  LDSM.16.MT88.4 R16, [R208+0x1900] ;  /* 0x00190000d010783b */ /* 0x000f2e0000004200 */
        /* <DEDUP_REMOVED lines=24> */
[----:B----4-:R-:W-:Y:S01]  /*51b0*/  HMMA.16816.F32.BF16 R88, R4, R16, R88 ;  /* 0x000000100458723c */ /* 0x010fe20000041858 */
[----:B------:R-:W-:-:S07]  /*51c0*/  FADD.FTZ R148, R139, R148 ;  /* 0x000000948b947221 */ /* 0x000fce0000010000 */
[C---:B------:R-:W-:Y:S01]  /*51d0*/  HMMA.16816.F32.BF16 R92, R4.reuse, R18, R92 ;  /* 0x00000012045c723c */ /* 0x040fe2000004185c */
[----:B------:R-:W4:Y:S07]  /*51e0*/  LDSM.16.MT88.4 R16, [R208+0x4900] ;  /* 0x00490000d010783b */ /* 0x000f2e0000004200 */
[C---:B-1----:R-:W-:Y:S08]  /*51f0*/  HMMA.16816.F32.BF16 R96, R4.reuse, R8, R96 ;  /* 0x000000080460723c */ /* 0x042ff00000041860 */
        /* <DEDUP_REMOVED lines=14> */
[C---:B--2---:R-:W-:Y:S08]  /*52e0*/  HMMA.16816.F32.BF16 R52, R4.reuse, R32, R52 ;  /* 0x000000200434723c */ /* 0x044ff00000041834 */
[C---:B------:R-:W-:Y:S01]  /*52f0*/  HMMA.16816.F32.BF16 R56, R4.reuse, R34, R56 ;  /* 0x000000220438723c */ /* 0x040fe20000041838 */
[----:B------:R-:W-:Y:S07]  /*5300*/  LDSM.16.MT88.4 R32, [R209+0x5100] ;  /* 0x00510000d120783b */ /* 0x000fee0000004200 */
[C---:B----4-:R-:W-:Y:S08]  /*5310*/  HMMA.16816.F32.BF16 R60, R4.reuse, R16, R60 ;  /* 0x00000010043c723c */ /* 0x050ff0000004183c */
        /* <DEDUP_REMOVED lines=14> */
[C---:B------:R-:W-:Y:S01]  /*5400*/  HMMA.16816.F32.BF16 R76, R4.reuse, R26, R76 ;  /* 0x0000001a044c723c */ /* 0x040fe2000004184c */
[----:B------:R-:W4:Y:S07]  /*5410*/  LDSM.16.MT88.4 R24, [R210+0x2900] ;  /* 0x00290000d218783b */ /* 0x000f2e0000004200 */
[C---:B------:R-:W-:Y:S07]  /*5420*/  HMMA.16816.F32.BF16 R108, R4.reuse, R36, R108 ;  /* 0x00000024046c723c */ /* 0x040fee000004186c */
[----:B------:R-:W-:Y:S01]  /*5430*/  FFMA.FTZ R36, R123, c[0x0][0x2d0], -R130 ;  /* 0x0000b4007b247a23 */ /* 0x000fe20000010882 */
[C---:B------:R-:W-:Y:S05]  /*5440*/  HMMA.16816.F32.BF16 R112, R4.reuse, R28, R112 ;  /* 0x0000001c0470723c */ /* 0x040fea0000041870 */
[----:B------:R-:W1:Y:S03]  /*5450*/  MUFU.EX2 R36, R36 ;  /* 0x0000002400247308 */ /* 0x000e660000000800 */
        /* <DEDUP_REMOVED lines=14> */
[----:B---3--:R-:W-:Y:S01]  /*5540*/  F2FP.BF16.PACK_AB R4, R143, R140 ;  /* 0x0000008c8f04723e */ /* 0x008fe200000010ff */
[----:B------:R-:W-:Y:S01]  /*5550*/  FADD.FTZ R140, R140, R159 ;  /* 0x0000009f8c8c7221 */ /* 0x000fe20000010000 */
[----:B-----5:R-:W-:-:S02]  /*5560*/  F2FP.BF16.PACK_AB R6, R135, R136 ;  /* 0x000000888706723e */ /* 0x020fc400000010ff */
[----:B------:R-:W-:Y:S01]  /*5570*/  F2FP.BF16.PACK_AB R5, R134, R133 ;  /* 0x000000858605723e */ /* 0x000fe200000010ff */
[----:B------:R-:W-:Y:S01]  /*5580*/  FADD.FTZ R143, R143, R140 ;  /* 0x0000008c8f8f7221 */ /* 0x000fe20000010000 */
[----:B------:R-:W-:-:S03]  /*5590*/  F2FP.BF16.PACK_AB R7, R229, R36 ;  /* 0x00000024e507723e */ /* 0x000fc600000010ff */
[----:B------:R-:W-:-:S04]  /*55a0*/  FADD.FTZ R136, R136, R143 ;  /* 0x0000008f88887221 */ /* 0x000fc80000010000 */
[----:B----4-:R-:W-:Y:S01]  /*55b0*/  HMMA.16816.F32.BF16 R72, R4, R24, R72 ;  /* 0x000000180448723c */ /* 0x010fe20000041848 */
        /* <DEDUP_REMOVED lines=33> */
[----:B------:R-:W-:-:S05]  /*57d0*/  FADD.FTZ R229, R229, R36 ;  /* 0x00000024e5e57221 */ /* 0x000fca0000010000 */
[C---:B------:R-:W-:Y:S08]  /*57e0*/  HMMA.16816.F32.BF16 R104, R4.reuse, R22, R104 ;  /* 0x000000160468723c */ /* 0x040ff00000041868 */
        /* <DEDUP_REMOVED lines=17> */
.L_x_1817:
[----:B------:R-:W-:Y:S02]  /*5900*/  UMOV UR5, 0x1 ;  /* 0x0000000100057882 */ /* 0x000fe40000000000 */
[----:B------:R-:W-:Y:S02]  /*5910*/  ULDC UR4, c[0x0][0x32c] ;  /* 0x0000cb0000047ab9 */ /* 0x000fe40000000800 */
[----:B------:R-:W-:-:S03]  /*5920*/  UISETP.NE.AND UP0, UPT, UR5, UR4, UPT ;  /* 0x000000040500728c */ /* 0x000fc6000bf05270 */
[----:B------:R-:W-:Y:S02]  /*5930*/  ULDC.64 UR4, c[0x0][0x330] ;  /* 0x0000cc0000047ab9 */ /* 0x000fe40000000a00 */
[----:B------:R-:W-:-:S06]  /*5940*/  UIMAD.WIDE.U32 UR22, UR19, UR4, URZ ;  /* 0x00000004131672a5 */ /* 0x000fcc000f8e003f */
[----:B------:R-:W-:Y:S02]  /*5950*/  @UP0 USHF.R.U32.HI UR19, URZ, UR5, UR23 ;  /* 0x000000053f130299 */ /* 0x000fe40008011617 */
.L_x_1818:
[----:B------:R-:W-:Y:S02]  /*5960*/  ULDC UR4, c[0x0][0x32c] ;  /* 0x0000cb0000047ab9 */ /* 0x000fe40000000800 */
[----:B------:R-:W-:-:S04]  /*5970*/  UIMAD UR4, UR19, UR4, UR4 ;  /* 0x00000004130472a4 */ /* 0x000fc8000f8e0204 */
[----:B------:R-:W-:-:S04]  /*5980*/  UISETP.LT.AND UP0, UPT, UR18, UR4, UPT ;  /* 0x000000041200728c */ /* 0x000fc8000bf01270 */
[----:B------:R-:W-:-:S03]  /*5990*/  USEL UR18, UR18, UR4, UP0 ;  /* 0x0000000412127287 */ /* 0x000fc60008000000 */
.L_x_1816:
        /* <DEDUP_REMOVED lines=15> */
.L_x_1830:
        /* <DEDUP_REMOVED lines=18> */
[----:B------:R-:W-:Y:S03]  /*5bb0*/  SHF.R.S32.HI R4, RZ, 0x1f, R216 ;  /* 0x0000001fff047819 */ /* 0x000fe600000114d8 */
        /* <DEDUP_REMOVED lines=25> */
[----:B----4-:R-:W-:Y:S01]  /*5d50*/  IADD3 R6, P6, R7, R236, RZ ;  /* 0x000000ec07067210 */ /* 0x010fe20007fde0ff */
[----:B------:R2:W-:Y:S01]  /*5d60*/  LDGSTS.E.BYPASS.LTC128B.128 [R225], [R10.64], !P4 ;  /* 0x000000000ae17fae */ /* 0x0005e2000e101d4e */
[C---:B-1----:R-:W-:Y:S02]  /*5d70*/  IMAD.X R9, R4.reuse, 0x1, R237, P2 ;  /* 0x0000000104097824 */ /* 0x042fe400010e06ed */
[----:B------:R-:W-:Y:S01]  /*5d80*/  IMAD.X R15, R4, 0x1, R235, P0 ;  /* 0x00000001040f7824 */ /* 0x000fe200000e06eb */
[----:B------:R-:W-:Y:S01]  /*5d90*/  IADD3 R4, P2, P0, R5, R7, R234 ;  /* 0x0000000705047210 */ /* 0x000fe2000785e0ea */
[----:B------:R-:W-:Y:S01]  /*5da0*/  IMAD.X R7, R0, 0x1, R237, P6 ;  /* 0x0000000100077824 */ /* 0x000fe200030e06ed */
[----:B------:R2:W-:Y:S01]  /*5db0*/  LDGSTS.E.BYPASS.LTC128B.128 [R224], [R8.64], !P5 ;  /* 0x0000000008e07fae */ /* 0x0005e2000e901d4e */
[----:B------:R-:W-:Y:S02]  /*5dc0*/  ISETP.NE.U32.AND P6, PT, R232, RZ, PT ;  /* 0x000000ffe800720c */ /* 0x000fe40003fc5070 */
[----:B------:R-:W-:Y:S01]  /*5dd0*/  IADD3.X R5, RZ, R0, R235, P2, P0 ;  /* 0x00000000ff057210 */ /* 0x000fe200017e04eb */
[----:B------:R2:W-:Y:S04]  /*5de0*/  LDGSTS.E.BYPASS.LTC128B.128 [R223], [R14.64], !P4 ;  /* 0x000000000edf7fae */ /* 0x0005e8000e101d4e */
[----:B------:R2:W-:Y:S06]  /*5df0*/  LDGSTS.E.BYPASS.LTC128B.128 [R226+0x2000], [R6.64], !P5 ;  /* 0x0200000006e27fae */ /* 0x0005ec000e901d4e */
[----:B------:R2:W-:Y:S02]  /*5e00*/  LDGSTS.E.BYPASS.LTC128B.128.ZFILL [R226+0x5000], [R4.64], P6 ;  /* 0x0500000004e27fae */ /* 0x0005e4000b141d4e */
.L_x_1820:
        /* <DEDUP_REMOVED lines=22> */
[----:B------:R-:W1:Y:S07]  /*5f70*/  LDSM.16.M88.4 R148, [R202] ;  /* 0x00000000ca94783b */ /* 0x000e6e0000000200 */
        /* <DEDUP_REMOVED lines=58> */
[----:B------:R-:W5:Y:S07]  /*6320*/  LDSM.16.M88.4 R136, [R211+0xb100] ;  /* 0x00b10000d388783b */ /* 0x000f6e0000000200 */
[C---:B------:R-:W-:Y:S08]  /*6330*/  HMMA.16816.F32.BF16 R28, R180.reuse, R140, R28 ;  /* 0x0000008cb41c723c */ /* 0x040ff0000004181c */
[C---:B------:R-:W-:Y:S01]  /*6340*/  HMMA.16816.F32.BF16 R32, R180.reuse, R142, R32 ;  /* 0x0000008eb420723c */ /* 0x040fe20000041820 */
[----:B------:R-:W-:Y:S07]  /*6350*/  LDSM.16.M88.4 R140, [R211+0xc100] ;  /* 0x00c10000d38c783b */ /* 0x000fee0000000200 */
        /* <DEDUP_REMOVED lines=14> */
[----:B------:R-:W-:Y:S07]  /*6440*/  LDSM.16.M88.4 R160, [R202+0x4800] ;  /* 0x00480000caa0783b */ /* 0x000fee0000000200 */
[C---:B---3--:R-:W-:Y:S08]  /*6450*/  HMMA.16816.F32.BF16 R28, R184.reuse, R120, R28 ;  /* 0x00000078b81c723c */ /* 0x048ff0000004181c */
[C---:B------:R-:W-:Y:S01]  /*6460*/  HMMA.16816.F32.BF16 R32, R184.reuse, R122, R32 ;  /* 0x0000007ab820723c */ /* 0x040fe20000041820 */
[----:B------:R-:W3:Y:S07]  /*6470*/  LDSM.16.M88.4 R120, [R202+0x3000] ;  /* 0x00300000ca78783b */ /* 0x000eee0000000200 */
[C---:B----4-:R-:W-:Y:S08]  /*6480*/  HMMA.16816.F32.BF16 R36, R184.reuse, R128, R36 ;  /* 0x00000080b824723c */ /* 0x050ff00000041824 */
[C---:B------:R-:W-:Y:S01]  /*6490*/  HMMA.16816.F32.BF16 R40, R184.reuse, R130, R40 ;  /* 0x00000082b828723c */ /* 0x040fe20000041828 */
[----:B------:R-:W4:Y:S07]  /*64a0*/  LDSM.16.M88.4 R128, [R202+0x3800] ;  /* 0x00380000ca80783b */ /* 0x000f2e0000000200 */
[C---:B-1----:R-:W-:Y:S08]  /*64b0*/  HMMA.16816.F32.BF16 R44, R184.reuse, R132, R44 ;  /* 0x00000084b82c723c */ /* 0x042ff0000004182c */
[----:B------:R-:W-:Y:S01]  /*64c0*/  HMMA.16816.F32.BF16 R48, R184, R134, R48 ;  /* 0x00000086b830723c */ /* 0x000fe20000041830 */
[----:B------:R-:W1:Y:S07]  /*64d0*/  LDSM.16.M88.4 R132, [R202+0x4000] ;  /* 0x00400000ca84783b */ /* 0x000e6e0000000200 */
[C---:B-----5:R-:W-:Y:S08]  /*64e0*/  HMMA.16816.F32.BF16 R4, R188.reuse, R136, R4 ;  /* 0x00000088bc04723c */ /* 0x060ff00000041804 */
[C---:B------:R-:W-:Y:S01]  /*64f0*/  HMMA.16816.F32.BF16 R8, R188.reuse, R138, R8 ;  /* 0x0000008abc08723c */ /* 0x040fe20000041808 */
[----:B------:R-:W5:Y:S01]  /*6500*/  LDSM.16.M88.4 R136, [R202+0x5800] ;  /* 0x00580000ca88783b */ /* 0x000f620000000200 */
[----:B------:R-:W-:Y:S06]  /*6510*/  DEPBAR.LE SB0, 0x0 ;  /* 0x000080000000791a */ /* 0x000fec0000000000 */
[C---:B--2---:R-:W-:Y:S01]  /*6520*/  HMMA.16816.F32.BF16 R12, R188.reuse, R116, R12 ;  /* 0x00000074bc0c723c */ /* 0x044fe2000004180c */
[----:B------:R-:W-:Y:S07]  /*6530*/  BAR.SYNC.DEFER_BLOCKING 0x0 ;  /* 0x0000000000007b1d */ /* 0x000fee0000010000 */
        /* <DEDUP_REMOVED lines=9> */
[C---:B---3--:R-:W-:Y:S08]  /*65d0*/  HMMA.16816.F32.BF16 R4, R192.reuse, R120, R4 ;  /* 0x00000078c004723c */ /* 0x048ff00000041804 */
[C---:B------:R-:W-:Y:S08]  /*65e0*/  HMMA.16816.F32.BF16 R8, R192.reuse, R122, R8 ;  /* 0x0000007ac008723c */ /* 0x040ff00000041808 */
        /* <DEDUP_REMOVED lines=8> */
[C---:B-----5:R-:W-:Y:S08]  /*6670*/  HMMA.16816.F32.BF16 R44, R192.reuse, R136, R44 ;  /* 0x00000088c02c723c */ /* 0x060ff0000004182c */
[----:B------:R-:W-:Y:S01]  /*6680*/  HMMA.16816.F32.BF16 R48, R192, R138, R48 ;  /* 0x0000008ac030723c */ /* 0x000fe20000041830 */
[----:B------:R-:W-:-:S07]  /*6690*/  @!P0 BRA `(.L_x_1821) ;  /* 0x0000035000008947 */ /* 0x000fce0003800000 */
[----:B------:R-:W-:Y:S02]  /*66a0*/  IMAD R0, R238, 0x60, R220 ;  /* 0x00000060ee007824 */ /* 0x000fe400078e02dc */
[----:B------:R-:W-:Y:S03]  /*66b0*/  IMAD.MOV.U32 R216, RZ, RZ, RZ ;  /* 0x000000ffffd87224 */ /* 0x000fe600078e00ff */
[----:B------:R-:W-:Y:S05]  /*66c0*/  IADD3 R217, R0, -0x60, R219 ;  /* 0xffffffa000d97810 */ /* 0x000fea0007ffe0db */
        /* <DEDUP_REMOVED lines=30> */
[----:B------:R-:W5:Y:S01]  /*68b0*/  SHFL.IDX PT, R0, R132, 0x2, 0x181f ;  /* 0x00581f0084007f89 */ /* 0x000f6200000e0000 */
[C---:B-1----:R-:W-:Y:S02]  /*68c0*/  IADD3 R128, P0, R123.reuse, R236, RZ ;  /* 0x000000ec7b807210 */ /* 0x042fe40007f1e0ff */
[----:B------:R-:W-:Y:S03]  /*68d0*/  IADD3 R122, P6, R123, R234, RZ ;  /* 0x000000ea7b7a7210 */ /* 0x000fe60007fde0ff */
[C---:B--2---:R-:W-:Y:S02]  /*68e0*/  IMAD.X R129, R118.reuse, 0x1, R237, P0 ;  /* 0x0000000176817824 */ /* 0x044fe400000e06ed */
[----:B------:R-:W-:Y:S01]  /*68f0*/  IMAD.X R123, R118, 0x1, R235, P6 ;  /* 0x00000001767b7824 */ /* 0x000fe200030e06eb */
[C---:B---3--:R-:W-:Y:S02]  /*6900*/  IADD3 R120, P2, R121.reuse, R236, RZ ;  /* 0x000000ec79787210 */ /* 0x048fe40007f5e0ff */
[----:B------:R1:W-:Y:S01]  /*6910*/  LDGSTS.E.BYPASS.LTC128B.128 [R218+0x8100], [R128.64], !P5 ;  /* 0x0810000080da7fae */ /* 0x0003e2000e901d4e */
[----:B------:R-:W-:Y:S02]  /*6920*/  IADD3 R130, P0, R121, R234, RZ ;  /* 0x000000ea79827210 */ /* 0x000fe40007f1e0ff */
[----:B----4-:R-:W-:Y:S01]  /*6930*/  IADD3 R118, P6, R119, R236, RZ ;  /* 0x000000ec77767210 */ /* 0x010fe20007fde0ff */
[----:B------:R1:W-:Y:S01]  /*6940*/  LDGSTS.E.BYPASS.LTC128B.128 [R218+0xb100], [R122.64], !P4 ;  /* 0x0b1000007ada7fae */ /* 0x0003e2000e101d4e */
[C---:B-----5:R-:W-:Y:S02]  /*6950*/  IMAD.X R121, R116.reuse, 0x1, R237, P2 ;  /* 0x0000000174797824 */ /* 0x060fe400010e06ed */
        /* <DEDUP_REMOVED lines=9> */
.L_x_1821:
[----:B-1----:R-:W-:Y:S01]  /*69f0*/  IMAD.MOV.U32 R121, RZ, RZ, R221 ;  /* 0x000000ffff797224 */ /* 0x002fe200078e00dd */
        /* <DEDUP_REMOVED lines=9> */
[----:B------:R-:W1:Y:S01]  /*6a90*/  SHFL.IDX PT, R129, R121, RZ, 0x1c1f ;  /* 0x001c1fff79817589 */ /* 0x000e6200000e0000 */
        /* <DEDUP_REMOVED lines=22> */
.L_x_1824:
[----:B------:R-:W-:Y:S04]  /*6c00*/  MOV R116, c[0x0][0x32c] ;  /* 0x0000cb0000747a02 */ /* 0x000fe80000000f00 */
[----:B------:R-:W-:Y:S11]  /*6c10*/  ISETP.NE.AND P0, PT, R116, 0x1, PT ;  /* 0x000000017400780c */ /* 0x000ff60003f05270 */
[----:B------:R-:W-:Y:S02]  /*6c20*/  @!UPT UIADD3 URZ, URZ, URZ, URZ ;  /* 0x0000003f3f3ff290 */ /* 0x000fe4000fffe03f */
[----:B------:R-:W-:Y:S05]  /*6c30*/  @P0 IMAD.HI.U32 R116, R118, c[0x0][0x330], RZ ;  /* 0x0000cc0076740a27 */ /* 0x000fea00078e00ff */
[----:B------:R-:W-:Y:S02]  /*6c40*/  @P0 SHF.R.U32.HI R118, RZ, c[0x0][0x334], R116 ;  /* 0x0000cd00ff760a19 */ /* 0x000fe40000011674 */
.L_x_1825:
[----:B------:R-:W-:Y:S05]  /*6c50*/  BSYNC B0 ;  /* 0x0000000000007941 */ /* 0x000fea0003800000 */
.L_x_1823:
[----:B------:R-:W-:Y:S04]  /*6c60*/  IMAD.IADD R129, R119, 0x1, -R222 ;  /* 0x0000000177817824 */ /* 0x000fe800078e0ade */
[----:B------:R-:W-:Y:S05]  /*6c70*/  IMAD R129, R118, c[0x0][0x32c], R129 ;  /* 0x0000cb0076817a24 */ /* 0x000fea00078e0281 */
[----:B------:R-:W-:Y:S02]  /*6c80*/  IADD3 R116, R129, c[0x0][0x32c], RZ ;  /* 0x0000cb0081747a10 */ /* 0x000fe40007ffe0ff */
[----:B------:R-:W-:Y:S02]  /*6c90*/  IMNMX R122, R122, R129, !PT ;  /* 0x000000817a7a7217 */ /* 0x000fe40007800200 */
[----:B------:R-:W-:Y:S02]  /*6ca0*/  IMNMX R123, R123, R116, PT ;  /* 0x000000747b7b7217 */ /* 0x000fe40003800200 */
.L_x_1822:
[C---:B------:R-:W-:Y:S02]  /*6cb0*/  ISETP.GE.AND P0, PT, R119.reuse, 0x1, PT ;  /* 0x000000017700780c */ /* 0x040fe40003f06270 */
[----:B------:R-:W-:Y:S02]  /*6cc0*/  ISETP.GE.AND P2, PT, R119, 0x2, PT ;  /* 0x000000027700780c */ /* 0x000fe40003f46270 */
[----:B------:R-:W-:Y:S02]  /*6cd0*/  LOP3.LUT R227, R227, 0xffdfffff, RZ, 0xc0, !PT ;  /* 0xffdfffffe3e37812 */ /* 0x000fe400078ec0ff */
[----:B------:R-:W-:Y:S07]  /*6ce0*/  ISETP.GE.AND P6, PT, R119, 0x59, PT ;  /* 0x000000597700780c */ /* 0x000fee0003fc6270 */
[----:B------:R-:W-:Y:S02]  /*6cf0*/  @P0 LOP3.LUT R227, R227, 0x200000, RZ, 0xfc, !PT ;  /* 0x00200000e3e30812 */ /* 0x000fe400078efcff */
[----:B------:R-:W-:Y:S02]  /*6d00*/  ISETP.GT.AND P0, PT, R122, RZ, !P0 ;  /* 0x000000ff7a00720c */ /* 0x000fe40004704270 */
[----:B------:R-:W-:Y:S02]  /*6d10*/  LOP3.LUT R227, R227, 0xffefffff, RZ, 0xc0, !PT ;  /* 0xffefffffe3e37812 */ /* 0x000fe400078ec0ff */
[----:B------:R-:W-:Y:S02]  /*6d20*/  ISETP.LT.OR P0, PT, R123, 0x1, P0 ;  /* 0x000000017b00780c */ /* 0x000fe40000701670 */
[----:B------:R-:W-:Y:S02]  /*6d30*/  @P2 LOP3.LUT R227, R227, 0x100000, RZ, 0xfc, !PT ;  /* 0x00100000e3e32812 */ /* 0x000fe400078efcff */
[----:B------:R-:W-:Y:S02]  /*6d40*/  FSEL R120, R4, -INF , !P0 ;  /* 0xff80000004787808 */ /* 0x000fe40004000000 */
[C---:B------:R-:W-:Y:S01]  /*6d50*/  ISETP.GT.AND P0, PT, R122.reuse, 0x1, !P2 ;  /* 0x000000017a00780c */ /* 0x040fe20005704270 */
[----:B------:R-:W1:Y:S01]  /*6d60*/  SHFL.IDX PT, R4, R121, 0x1, 0x1c1f ;  /* 0x003c1f0079047f89 */ /* 0x000e6200000e0000 */
[----:B------:R-:W-:Y:S02]  /*6d70*/  ISETP.GE.AND P2, PT, R119, 0x9, PT ;  /* 0x000000097700780c */ /* 0x000fe40003f46270 */
[----:B------:R-:W-:Y:S02]  /*6d80*/  ISETP.LT.OR P0, PT, R123, 0x2, P0 ;  /* 0x000000027b00780c */ /* 0x000fe40000701670 */
[----:B------:R-:W-:Y:S02]  /*6d90*/  LOP3.LUT R227, R227, 0xfff7ffff, RZ, 0xc0, !PT ;  /* 0xfff7ffffe3e37812 */ /* 0x000fe400078ec0ff */
[----:B------:R-:W-:Y:S02]  /*6da0*/  FSEL R118, R5, -INF , !P0 ;  /* 0xff80000005767808 */ /* 0x000fe40004000000 */
[----:B------:R-:W-:Y:S04]  /*6db0*/  ISETP.GT.AND P0, PT, R122, 0x8, !P2 ;  /* 0x000000087a00780c */ /* 0x000fe80005704270 */
[----:B------:R-:W-:Y:S02]  /*6dc0*/  ISETP.LT.OR P0, PT, R123, 0x9, P0 ;  /* 0x000000097b00780c */ /* 0x000fe40000701670 */
[----:B------:R-:W-:Y:S02]  /*6dd0*/  @P2 LOP3.LUT R227, R227, 0x80000, RZ, 0xfc, !PT ;  /* 0x00080000e3e32812 */ /* 0x000fe400078efcff */
[----:B------:R-:W-:Y:S02]  /*6de0*/  ISETP.GE.AND P2, PT, R119, 0xa, PT ;  /* 0x0000000a7700780c */ /* 0x000fe40003f46270 */
[----:B------:R-:W-:Y:S02]  /*6df0*/  LOP3.LUT R227, R227, 0xfffbffff, RZ, 0xc0, !PT ;  /* 0xfffbffffe3e37812 */ /* 0x000fe400078ec0ff */
[----:B------:R-:W-:Y:S02]  /*6e00*/  FSEL R116, R8, -INF , !P0 ;  /* 0xff80000008747808 */ /* 0x000fe40004000000 */
[----:B------:R-:W-:Y:S01]  /*6e10*/  ISETP.GT.AND P0, PT, R122, 0x9, !P2 ;  /* 0x000000097a00780c */ /* 0x000fe20005704270 */
[--C-:B-1----:R-:W-:Y:S02]  /*6e20*/  IMAD.IADD R117, R117, 0x1, R4.reuse ;  /* 0x0000000175757824 */ /* 0x102fe400078e0204 */
[----:B------:R-:W-:Y:S01]  /*6e30*/  IMAD.IADD R0, R0, 0x1, R4 ;  /* 0x0000000100007824 */ /* 0x000fe200078e0204 */
        /* <DEDUP_REMOVED lines=11> */
[C---:B------:R-:W-:Y:S04]  /*6ef0*/  ISETP.GT.AND P0, PT, R122.reuse, 0x11, !P2 ;  /* 0x000000117a00780c */ /* 0x040fe80005704270 */
        /* <DEDUP_REMOVED lines=94> */
[C---:B------:R-:W-:Y:S02]  /*74e0*/  ISETP.GT.AND P0, PT, R122.reuse, 0x51, !P2 ;  /* 0x000000517a00780c */ /* 0x040fe40005704270 */
        /* <DEDUP_REMOVED lines=29> */
.L_x_1828:
[----:B------:R-:W-:Y:S04]  /*76c0*/  MOV R4, 0x1 ;  /* 0x0000000100047802 */ /* 0x000fe80000000f00 */
[----:B------:R-:W-:Y:S11]  /*76d0*/  ISETP.NE.AND P0, PT, R4, c[0x0][0x32c], PT ;  /* 0x0000cb0004007a0c */ /* 0x000ff60003f05270 */
[----:B------:R-:W-:Y:S02]  /*76e0*/  @!UPT UIADD3 URZ, URZ, URZ, URZ ;  /* 0x0000003f3f3ff290 */ /* 0x000fe4000fffe03f */
[----:B------:R-:W-:Y:S05]  /*76f0*/  @P0 IMAD.HI.U32 R4, R5, c[0x0][0x330], RZ ;  /* 0x0000cc0005040a27 */ /* 0x000fea00078e00ff */
[----:B------:R-:W-:Y:S02]  /*7700*/  @P0 SHF.R.U32.HI R5, RZ, c[0x0][0x334], R4 ;  /* 0x0000cd00ff050a19 */ /* 0x000fe40000011604 */
.L_x_1829:
[----:B------:R-:W-:Y:S05]  /*7710*/  BSYNC B0 ;  /* 0x0000000000007941 */ /* 0x000fea0003800000 */
.L_x_1827:
[----:B------:R-:W-:Y:S04]  /*7720*/  IMAD.IADD R4, R119, 0x1, -R222 ;  /* 0x0000000177047824 */ /* 0x000fe800078e0ade */
[----:B------:R-:W-:Y:S05]  /*7730*/  IMAD R4, R5, c[0x0][0x32c], R4 ;  /* 0x0000cb0005047a24 */ /* 0x000fea00078e0204 */
[----:B------:R-:W-:Y:S02]  /*7740*/  IADD3 R12, R4, c[0x0][0x32c], RZ ;  /* 0x0000cb00040c7a10 */ /* 0x000fe40007ffe0ff */
[----:B------:R-:W-:Y:S02]  /*7750*/  IMNMX R0, R0, R4, !PT ;  /* 0x0000000400007217 */ /* 0x000fe40007800200 */
[----:B------:R-:W-:Y:S02]  /*7760*/  IMNMX R117, R117, R12, PT ;  /* 0x0000000c75757217 */ /* 0x000fe40003800200 */
.L_x_1826:
        /* <DEDUP_REMOVED lines=70> */
[----:B------:R-:W-:Y:S01]  /*7bd0*/  LOP3.LUT P0, RZ, R227, 0x800, RZ, 0xc0, !PT ;  /* 0x00000800e3ff7812 */ /* 0x000fe2000780c0ff */
[----:B------:R-:W-:Y:S01]  /*7be0*/  LDSM.16.MT88.4 R20, [R210+0x100] ;  /* 0x00010000d214783b */ /* 0x000fe20000004200 */
        /* <DEDUP_REMOVED lines=9> */
[----:B------:R-:W-:Y:S02]  /*7c80*/  ISETP.GT.AND P6, PT, R0, 0x58, !P6 ;  /* 0x000000580000780c */ /* 0x000fe400077c4270 */
[----:B------:R-:W-:Y:S02]  /*7c90*/  ISETP.LT.OR P0, PT, R117, 0x2a, P0 ;  /* 0x0000002a7500780c */ /* 0x000fe40000701670 */
[----:B------:R-:W-:Y:S02]  /*7ca0*/  FMNMX.FTZ R10, R136, R5, !PT ;  /* 0x00000005880a7209 */ /* 0x000fe40007810000 */
[----:B------:R-:W-:Y:S02]  /*7cb0*/  FSEL R167, R27, -INF , !P0 ;  /* 0xff8000001ba77808 */ /* 0x000fe40004000000 */
[----:B------:R-:W-:Y:S01]  /*7cc0*/  LOP3.LUT P0, RZ, R227, 0x200, RZ, 0xc0, !PT ;  /* 0x00000200e3ff7812 */ /* 0x000fe2000780c0ff */
[----:B------:R-:W1:Y:S01]  /*7cd0*/  SHFL.BFLY PT, R5, R10, 0x2, 0x1f ;  /* 0x0c401f000a057f89 */ /* 0x000e6200000e0000 */
        /* <DEDUP_REMOVED lines=13> */
[----:B------:R-:W-:Y:S01]  /*7db0*/  LOP3.LUT P0, RZ, R227, 0x80, RZ, 0xc0, !PT ;  /* 0x00000080e3ff7812 */ /* 0x000fe2000780c0ff */
[----:B------:R-:W-:Y:S01]  /*7dc0*/  LDSM.16.MT88.4 R28, [R209+0x100] ;  /* 0x00010000d11c783b */ /* 0x000fe20000004200 */
        /* <DEDUP_REMOVED lines=23> */
[----:B------:R-:W-:Y:S01]  /*7f40*/  ISETP.GT.AND P0, PT, R0, 0x48, !P0 ;  /* 0x000000480000780c */ /* 0x000fe20004704270 */
[----:B------:R-:W-:Y:S03]  /*7f50*/  LDSM.16.MT88.4 R36, [R208+0x100] ;  /* 0x00010000d024783b */ /* 0x000fe60000004200 */
        /* <DEDUP_REMOVED lines=12> */
[----:B------:R-:W-:Y:S04]  /*8020*/  LOP3.LUT P0, RZ, R227, 0x1, RZ, 0xc0, !PT ;  /* 0x00000001e3ff7812 */ /* 0x000fe8000780c0ff */
[----:B------:R-:W-:Y:S02]  /*8030*/  ISETP.GT.AND P0, PT, R0, 0x51, !P0 ;  /* 0x000000510000780c */ /* 0x000fe40004704270 */
[----:B------:R-:W-:Y:S02]  /*8040*/  FMNMX.FTZ R0, R149, R4, !PT ;  /* 0x0000000495007209 */ /* 0x000fe40007810000 */
[----:B------:R-:W-:Y:S02]  /*8050*/  ISETP.LT.OR P0, PT, R117, 0x52, P0 ;  /* 0x000000527500780c */ /* 0x000fe40000701670 */
[----:B------:R-:W-:Y:S02]  /*8060*/  FSEL R117, R51, -INF , !P2 ;  /* 0xff80000033757808 */ /* 0x000fe40005000000 */
[----:B------:R-:W-:Y:S02]  /*8070*/  FSEL R139, R47, -INF , !P0 ;  /* 0xff8000002f8b7808 */ /* 0x000fe40004000000 */
[----:B------:R-:W-:Y:S02]  /*8080*/  LDSM.16.MT88.4 R44, [R212+0x3100] ;  /* 0x00310000d42c783b */ /* 0x000fe40000004200 */
        /* <DEDUP_REMOVED lines=43> */
[----:B------:R-:W2:Y:S01]  /*8340*/  LDSM.16.MT88.4 R12, [R212+0x100] ;  /* 0x00010000d40c783b */ /* 0x000ea20000004200 */
[--C-:B------:R-:W-:Y:S01]  /*8350*/  FFMA.FTZ R133, R17, c[0x0][0x2d0], -R134.reuse ;  /* 0x0000b40011857a23 */ /* 0x100fe20000010886 */
[----:B------:R-:W-:Y:S01]  /*8360*/  MUFU.EX2 R137, R137 ;  /* 0x0000008900897308 */ /* 0x000fe20000000800 */
[--C-:B------:R-:W-:Y:S01]  /*8370*/  FFMA.FTZ R131, R9, c[0x0][0x2d0], -R134.reuse ;  /* 0x0000b40009837a23 */ /* 0x100fe20000010886 */
[----:B---3--:R-:W-:Y:S01]  /*8380*/  F2FP.BF16.PACK_AB R122, R129, R118 ;  /* 0x00000076817a723e */ /* 0x008fe200000010ff */
[--C-:B------:R-:W-:Y:S02]  /*8390*/  FFMA.FTZ R130, R11, c[0x0][0x2d0], -R134.reuse ;  /* 0x0000b4000b827a23 */ /* 0x100fe40000010886 */
[----:B------:R-:W-:Y:S02]  /*83a0*/  FMUL.FTZ R2, R5, c[0x0][0x2d0] ;  /* 0x0000b40005027a20 */ /* 0x000fe40000410000 */
[--C-:B------:R-:W-:Y:S02]  /*83b0*/  FFMA.FTZ R165, R165, c[0x0][0x2d0], -R134.reuse ;  /* 0x0000b400a5a57a23 */ /* 0x100fe40000010886 */
[--C-:B------:R-:W-:Y:S01]  /*83c0*/  FFMA.FTZ R167, R167, c[0x0][0x2d0], -R134.reuse ;  /* 0x0000b400a7a77a23 */ /* 0x100fe20000010886 */
        /* <DEDUP_REMOVED lines=29> */
[----:B------:R-:W3:Y:S01]  /*85a0*/  LDSM.16.MT88.4 R68, [R210+0x3100] ;  /* 0x00310000d244783b */ /* 0x000ee20000004200 */
[C---:B------:R-:W-:Y:S02]  /*85b0*/  FMUL.FTZ R26, R2.reuse, R86 ;  /* 0x00000056021a7220 */ /* 0x040fe40000410000 */
[C---:B------:R-:W-:Y:S01]  /*85c0*/  FMUL.FTZ R27, R2.reuse, R87 ;  /* 0x00000057021b7220 */ /* 0x040fe20000410000 */
[----:B------:R-:W4:Y:S01]  /*85d0*/  MUFU.EX2 R140, R140 ;  /* 0x0000008c008c7308 */ /* 0x000f220000000800 */
        /* <DEDUP_REMOVED lines=8> */
[----:B------:R-:W-:Y:S01]  /*8660*/  LDSM.16.MT88.4 R84, [R209+0x900] ;  /* 0x00090000d154783b */ /* 0x000fe20000004200 */
[----:B------:R-:W-:Y:S01]  /*8670*/  FMUL.FTZ R54, R2, R54 ;  /* 0x0000003602367220 */ /* 0x000fe20000410000 */
[----:B-1----:R-:W-:Y:S01]  /*8680*/  F2FP.BF16.PACK_AB R123, R130, R131 ;  /* 0x00000083827b723e */ /* 0x002fe200000010ff */
[C---:B------:R-:W-:Y:S02]  /*8690*/  FMUL.FTZ R55, R2.reuse, R55 ;  /* 0x0000003702377220 */ /* 0x040fe40000410000 */
[C---:B------:R-:W-:Y:S02]  /*86a0*/  FMUL.FTZ R56, R3.reuse, R56 ;  /* 0x0000003803387220 */ /* 0x040fe40000410000 */
[C---:B------:R-:W-:Y:S01]  /*86b0*/  FMUL.FTZ R57, R3.reuse, R57 ;  /* 0x0000003903397220 */ /* 0x040fe20000410000 */
[----:B------:R-:W-:Y:S01]  /*86c0*/  LDSM.16.MT88.4 R92, [R208+0x4900] ;  /* 0x00490000d05c783b */ /* 0x000fe20000004200 */
[C---:B--2---:R-:W-:Y:S01]  /*86d0*/  HMMA.16816.F32.BF16 R4, R120.reuse, R12, R4 ;  /* 0x0000000c7804723c */ /* 0x044fe20000041804 */
[----:B------:R-:W-:Y:S04]  /*86e0*/  MUFU.EX2 R154, R154 ;  /* 0x0000009a009a7308 */ /* 0x000fe80000000800 */
[C---:B------:R-:W-:Y:S02]  /*86f0*/  FMUL.FTZ R58, R2.reuse, R58 ;  /* 0x0000003a023a7220 */ /* 0x040fe40000410000 */
[----:B------:R-:W-:Y:S01]  /*8700*/  LDSM.16.MT88.4 R100, [R208+0x2900] ;  /* 0x00290000d064783b */ /* 0x000fe20000004200 */
[C---:B------:R-:W-:Y:S03]  /*8710*/  HMMA.16816.F32.BF16 R8, R120.reuse, R14, R8 ;  /* 0x0000000e7808723c */ /* 0x040fe60000041808 */
[----:B------:R-:W-:Y:S01]  /*8720*/  MUFU.EX2 R158, R158 ;  /* 0x0000009e009e7308 */ /* 0x000fe20000000800 */
[C---:B------:R-:W-:Y:S02]  /*8730*/  FMUL.FTZ R12, R3.reuse, R72 ;  /* 0x00000048030c7220 */ /* 0x040fe40000410000 */
[C---:B------:R-:W-:Y:S01]  /*8740*/  FMUL.FTZ R13, R3.reuse, R73 ;  /* 0x00000049030d7220 */ /* 0x040fe20000410000 */
[----:B------:R-:W-:Y:S01]  /*8750*/  LDSM.16.MT88.4 R104, [R212+0x5900] ;  /* 0x00590000d468783b */ /* 0x000fe20000004200 */
[C---:B------:R-:W-:Y:S04]  /*8760*/  FMUL.FTZ R14, R2.reuse, R74 ;  /* 0x0000004a020e7220 */ /* 0x040fe80000410000 */
[C---:B------:R-:W-:Y:S01]  /*8770*/  FMUL.FTZ R15, R2.reuse, R75 ;  /* 0x0000004b020f7220 */ /* 0x040fe20000410000 */
[----:B------:R-:W-:Y:S01]  /*8780*/  MUFU.EX2 R165, R165 ;  /* 0x000000a500a57308 */ /* 0x000fe20000000800 */
[C---:B------:R-:W-:Y:S01]  /*8790*/  FMUL.FTZ R59, R2.reuse, R59 ;  /* 0x0000003b023b7220 */ /* 0x040fe20000410000 */
[----:B------:R-:W1:Y:S01]  /*87a0*/  LDSM.16.MT88.4 R72, [R209+0x3100] ;  /* 0x00310000d148783b */ /* 0x000e620000004200 */
        /* <DEDUP_REMOVED lines=9> */
[C---:B------:R-:W-:Y:S01]  /*8840*/  FMUL.FTZ R64, R3.reuse, R64 ;  /* 0x0000004003407220 */ /* 0x040fe20000410000 */
[----:B------:R-:W-:Y:S01]  /*8850*/  MUFU.EX2 R166, R166 ;  /* 0x000000a600a67308 */ /* 0x000fe20000000800 */
[C---:B------:R-:W-:Y:S04]  /*8860*/  FMUL.FTZ R22, R2.reuse, R82 ;  /* 0x0000005202167220 */ /* 0x040fe80000410000 */
[C---:B------:R-:W-:Y:S02]  /*8870*/  FMUL.FTZ R23, R2.reuse, R83 ;  /* 0x0000005302177220 */ /* 0x040fe40000410000 */
[----:B------:R-:W2:Y:S01]  /*8880*/  LDSM.16.MT88.4 R80, [R212+0x900] ;  /* 0x00090000d450783b */ /* 0x000ea20000004200 */
[----:B------:R-:W-:Y:S02]  /*8890*/  FMUL.FTZ R65, R3, R65 ;  /* 0x0000004103417220 */ /* 0x000fe40000410000 */
[C---:B------:R-:W-:Y:S01]  /*88a0*/  FMUL.FTZ R66, R2.reuse, R66 ;  /* 0x0000004202427220 */ /* 0x040fe20000410000 */
[----:B------:R-:W-:Y:S01]  /*88b0*/  MUFU.EX2 R168, R168 ;  /* 0x000000a800a87308 */ /* 0x000fe20000000800 */
[C---:B------:R-:W-:Y:S03]  /*88c0*/  HMMA.16816.F32.BF16 R20, R120.reuse, R28, R20 ;  /* 0x0000001c7814723c */ /* 0x040fe60000041814 */
[C---:B------:R-:W-:Y:S02]  /*88d0*/  FMUL.FTZ R67, R2.reuse, R67 ;  /* 0x0000004302437220 */ /* 0x040fe40000410000 */
[--C-:B------:R-:W-:Y:S02]  /*88e0*/  FFMA.FTZ R171, R171, c[0x0][0x2d0], -R134.reuse ;  /* 0x0000b400abab7a23 */ /* 0x100fe40000010886 */
[C---:B------:R-:W-:Y:S01]  /*88f0*/  FMUL.FTZ R28, R3.reuse, R88 ;  /* 0x00000058031c7220 */ /* 0x040fe20000410000 */
[C---:B------:R-:W-:Y:S01]  /*8900*/  HMMA.16816.F32.BF16 R24, R120.reuse, R30, R24 ;  /* 0x0000001e7818723c */ /* 0x040fe20000041818 */
[----:B------:R-:W-:Y:S03]  /*8910*/  MUFU.EX2 R243, R243 ;  /* 0x000000f300f37308 */ /* 0x000fe60000000800 */
[----:B------:R-:W-:Y:S02]  /*8920*/  FMUL.FTZ R29, R3, R89 ;  /* 0x00000059031d7220 */ /* 0x000fe40000410000 */
[--C-:B------:R-:W-:Y:S02]  /*8930*/  FFMA.FTZ R157, R157, c[0x0][0x2d0], -R134.reuse ;  /* 0x0000b4009d9d7a23 */ /* 0x100fe40000010886 */
[C---:B------:R-:W-:Y:S03]  /*8940*/  FMUL.FTZ R30, R2.reuse, R90 ;  /* 0x0000005a021e7220 */ /* 0x040fe60000410000 */
[----:B------:R-:W-:Y:S01]  /*8950*/  MUFU.EX2 R171, R171 ;  /* 0x000000ab00ab7308 */ /* 0x000fe20000000800 */
[C---:B------:R-:W-:Y:S02]  /*8960*/  FMUL.FTZ R31, R2.reuse, R91 ;  /* 0x0000005b021f7220 */ /* 0x040fe40000410000 */
[----:B------:R-:W-:Y:S01]  /*8970*/  LDSM.16.MT88.4 R88, [R208+0x900] ;  /* 0x00090000d058783b */ /* 0x000fe20000004200 */
[--C-:B------:R-:W-:Y:S02]  /*8980*/  FFMA.FTZ R155, R155, c[0x0][0x2d0], -R134.reuse ;  /* 0x0000b4009b9b7a23 */ /* 0x100fe40000010886 */
[--C-:B------:R-:W-:Y:S02]  /*8990*/  FFMA.FTZ R139, R139, c[0x0][0x2d0], -R134.reuse ;  /* 0x0000b4008b8b7a23 */ /* 0x100fe40000010886 */
[C---:B------:R-:W-:Y:S02]  /*89a0*/  HMMA.16816.F32.BF16 R28, R120.reuse, R36, R28 ;  /* 0x00000024781c723c */ /* 0x040fe4000004181c */
[----:B------:R-:W-:Y:S01]  /*89b0*/  MUFU.EX2 R160, R160 ;  /* 0x000000a000a07308 */ /* 0x000fe20000000800 */
[----:B------:R-:W-:Y:S02]  /*89c0*/  FFMA.FTZ R135, R135, c[0x0][0x2d0], -R134 ;  /* 0x0000b40087877a23 */ /* 0x000fe40000010886 */
[C---:B------:R-:W-:Y:S02]  /*89d0*/  FFMA.FTZ R128, R3.reuse, R228, R128 ;  /* 0x000000e403807223 */ /* 0x040fe40000010080 */
[C---:B------:R-:W-:Y:S01]  /*89e0*/  FMUL.FTZ R36, R3.reuse, R96 ;  /* 0x0000006003247220 */ /* 0x040fe20000410000 */
[C---:B------:R-:W-:Y:S04]  /*89f0*/  HMMA.16816.F32.BF16 R32, R120.reuse, R38, R32 ;  /* 0x000000267820723c */ /* 0x040fe80000041820 */
[----:B------:R-:W-:Y:S01]  /*8a00*/  FMUL.FTZ R37, R3, R97 ;  /* 0x0000006103257220 */ /* 0x000fe20000410000 */
[----:B------:R-:W-:Y:S01]  /*8a10*/  MUFU.EX2 R152, R152 ;  /* 0x0000009800987308 */ /* 0x000fe20000000800 */
[C---:B------:R-:W-:Y:S02]  /*8a20*/  FFMA.FTZ R133, R2.reuse, R229, R133 ;  /* 0x000000e502857223 */ /* 0x040fe40000010085 */
[C---:B------:R-:W-:Y:S04]  /*8a30*/  FMUL.FTZ R38, R2.reuse, R98 ;  /* 0x0000006202267220 */ /* 0x040fe80000410000 */
[----:B------:R-:W-:Y:S02]  /*8a40*/  FMUL.FTZ R39, R2, R99 ;  /* 0x0000006302277220 */ /* 0x000fe40000410000 */
[----:B------:R-:W-:Y:S01]  /*8a50*/  LDSM.16.MT88.4 R96, [R209+0x2900] ;  /* 0x00290000d160783b */ /* 0x000fe20000004200 */
[----:B------:R-:W-:Y:S01]  /*8a60*/  MUFU.EX2 R157, R157 ;  /* 0x0000009d009d7308 */ /* 0x000fe20000000800 */
[----:B------:R-:W-:Y:S02]  /*8a70*/  FADD.FTZ R119, R119, R128 ;  /* 0x0000008077777221 */ /* 0x000fe40000010000 */
[----:B------:R-:W-:Y:S01]  /*8a80*/  FADD.FTZ R132, R132, R133 ;  /* 0x0000008584847221 */ /* 0x000fe20000010000 */
[C---:B------:R-:W-:Y:S03]  /*8a90*/  HMMA.16816.F32.BF16 R36, R120.reuse, R44, R36 ;  /* 0x0000002c7824723c */ /* 0x040fe60000041824 */
[----:B------:R-:W-:Y:S02]  /*8aa0*/  FADD.FTZ R118, R118, R119 ;  /* 0x0000007776767221 */ /* 0x000fe40000010000 */
[----:B------:R-:W-:Y:S01]  /*8ab0*/  FADD.FTZ R131, R131, R132 ;  /* 0x0000008483837221 */ /* 0x000fe20000010000 */
[----:B------:R-:W-:Y:S01]  /*8ac0*/  MUFU.EX2 R155, R155 ;  /* 0x0000009b009b7308 */ /* 0x000fe20000000800 */
[C---:B------:R-:W-:Y:S01]  /*8ad0*/  FMUL.FTZ R44, R3.reuse, R108 ;  /* 0x0000006c032c7220 */ /* 0x040fe20000410000 */
[C---:B------:R-:W-:Y:S04]  /*8ae0*/  HMMA.16816.F32.BF16 R40, R120.reuse, R46, R40 ;  /* 0x0000002e7828723c */ /* 0x040fe80000041828 */
[----:B------:R-:W-:Y:S02]  /*8af0*/  FMUL.FTZ R45, R3, R109 ;  /* 0x0000006d032d7220 */ /* 0x000fe40000410000 */
[--C-:B------:R-:W-:Y:S02]  /*8b00*/  FFMA.FTZ R108, R148, c[0x0][0x2d0], -R151.reuse ;  /* 0x0000b400946c7a23 */ /* 0x100fe40000010897 */
[C---:B------:R-:W-:Y:S01]  /*8b10*/  FMUL.FTZ R46, R2.reuse, R110 ;  /* 0x0000006e022e7220 */ /* 0x040fe20000410000 */
[----:B------:R-:W-:Y:S03]  /*8b20*/  MUFU.EX2 R142, R142 ;  /* 0x0000008e008e7308 */ /* 0x000fe60000000800 */
[----:B------:R-:W-:Y:S02]  /*8b30*/  FMUL.FTZ R47, R2, R111 ;  /* 0x0000006f022f7220 */ /* 0x000fe40000410000 */
[--C-:B------:R-:W-:Y:S02]  /*8b40*/  FFMA.FTZ R109, R249, c[0x0][0x2d0], -R134.reuse ;  /* 0x0000b400f96d7a23 */ /* 0x100fe40000010886 */
[--C-:B------:R-:W-:Y:S02]  /*8b50*/  FFMA.FTZ R110, R247, c[0x0][0x2d0], -R134.reuse ;  /* 0x0000b400f76e7a23 */ /* 0x100fe40000010886 */
[--C-:B------:R-:W-:Y:S01]  /*8b60*/  FFMA.FTZ R111, R161, c[0x0][0x2d0], -R134.reuse ;  /* 0x0000b400a16f7a23 */ /* 0x100fe20000010886 */
[C---:B---3--:R-:W-:Y:S01]  /*8b70*/  HMMA.16816.F32.BF16 R44, R120.reuse, R68, R44 ;  /* 0x00000044782c723c */ /* 0x048fe2000004182c */
[----:B------:R-:W3:Y:S02]  /*8b80*/  MUFU.EX2 R108, R108 ;  /* 0x0000006c006c7308 */ /* 0x000ee40000000800 */
[--C-:B------:R-:W-:Y:S02]  /*8b90*/  FFMA.FTZ R148, R159, c[0x0][0x2d0], -R134.reuse ;  /* 0x0000b4009f947a23 */ /* 0x100fe40000010886 */
[--C-:B------:R-:W-:Y:S02]  /*8ba0*/  FFMA.FTZ R159, R164, c[0x0][0x2d0], -R151.reuse ;  /* 0x0000b400a49f7a23 */ /* 0x100fe40000010897 */
[----:B----4-:R-:W-:Y:S01]  /*8bb0*/  F2FP.BF16.PACK_AB R68, R140, R137 ;  /* 0x000000898c44723e */ /* 0x010fe200000010ff */
[C---:B------:R-:W-:Y:S03]  /*8bc0*/  HMMA.16816.F32.BF16 R48, R120.reuse, R70, R48 ;  /* 0x000000467830723c */ /* 0x040fe60000041830 */
[----:B------:R-:W-:Y:S01]  /*8bd0*/  MUFU.EX2 R109, R109 ;  /* 0x0000006d006d7308 */ /* 0x000fe20000000800 */
[--C-:B------:R-:W-:Y:S02]  /*8be0*/  FFMA.FTZ R161, R162, c[0x0][0x2d0], -R151.reuse ;  /* 0x0000b400a2a17a23 */ /* 0x100fe40000010897 */
[--C-:B------:R-:W-:Y:S02]  /*8bf0*/  FFMA.FTZ R162, R239, c[0x0][0x2d0], -R134.reuse ;  /* 0x0000b400efa27a23 */ /* 0x100fe40000010886 */
[C---:B-1----:R-:W-:Y:S04]  /*8c00*/  HMMA.16816.F32.BF16 R52, R120.reuse, R72, R52 ;  /* 0x000000487834723c */ /* 0x042fe80000041834 */
[--C-:B------:R-:W-:Y:S01]  /*8c10*/  FFMA.FTZ R164, R169, c[0x0][0x2d0], -R134.reuse ;  /* 0x0000b400a9a47a23 */ /* 0x100fe20000010886 */
[----:B------:R-:W1:Y:S01]  /*8c20*/  MUFU.EX2 R110, R110 ;  /* 0x0000006e006e7308 */ /* 0x000e620000000800 */
[--C-:B------:R-:W-:Y:S02]  /*8c30*/  FFMA.FTZ R169, R240, c[0x0][0x2d0], -R151.reuse ;  /* 0x0000b400f0a97a23 */ /* 0x100fe40000010897 */
[C---:B------:R-:W-:Y:S01]  /*8c40*/  HMMA.16816.F32.BF16 R56, R120.reuse, R74, R56 ;  /* 0x0000004a7838723c */ /* 0x040fe20000041838 */
[----:B------:R-:W4:Y:S03]  /*8c50*/  LDSM.16.MT88.4 R72, [R210+0x900] ;  /* 0x00090000d248783b */ /* 0x000f260000004200 */
[----:B---3--:R-:W-:Y:S01]  /*8c60*/  F2FP.BF16.PACK_AB R70, R108, R143 ;  /* 0x0000008f6c46723e */ /* 0x008fe200000010ff */
[--C-:B------:R-:W-:Y:S02]  /*8c70*/  FFMA.FTZ R239, R170, c[0x0][0x2d0], -R151.reuse ;  /* 0x0000b400aaef7a23 */ /* 0x100fe40000010897 */
[----:B------:R-:W-:Y:S01]  /*8c80*/  MUFU.EX2 R111, R111 ;  /* 0x0000006f006f7308 */ /* 0x000fe20000000800 */
[C---:B------:R-:W-:Y:S04]  /*8c90*/  HMMA.16816.F32.BF16 R60, R120.reuse, R76, R60 ;  /* 0x0000004c783c723c */ /* 0x040fe8000004183c */
[--C-:B------:R-:W-:Y:S02]  /*8ca0*/  FFMA.FTZ R170, R245, c[0x0][0x2d0], -R134.reuse ;  /* 0x0000b400f5aa7a23 */ /* 0x100fe40000010886 */
[--C-:B------:R-:W-:Y:S02]  /*8cb0*/  FFMA.FTZ R240, R241, c[0x0][0x2d0], -R134.reuse ;  /* 0x0000b400f1f07a23 */ /* 0x100fe40000010886 */
[----:B------:R-:W-:Y:S01]  /*8cc0*/  HMMA.16816.F32.BF16 R64, R120, R78, R64 ;  /* 0x0000004e7840723c */ /* 0x000fe20000041840 */
[----:B------:R-:W3:Y:S01]  /*8cd0*/  MUFU.EX2 R148, R148 ;  /* 0x0000009400947308 */ /* 0x000ee20000000800 */
[----:B------:R-:W5:Y:S02]  /*8ce0*/  LDSM.16.MT88.4 R76, [R212+0x3900] ;  /* 0x00390000d44c783b */ /* 0x000f640000004200 */
[--C-:B------:R-:W-:Y:S01]  /*8cf0*/  FFMA.FTZ R241, R156, c[0x0][0x2d0], -R151.reuse ;  /* 0x0000b4009cf17a23 */ /* 0x100fe20000010897 */
[----:B-1----:R-:W-:Y:S01]  /*8d00*/  F2FP.BF16.PACK_AB R69, R110, R109 ;  /* 0x0000006d6e45723e */ /* 0x002fe200000010ff */
[--C-:B------:R-:W-:Y:S02]  /*8d10*/  FFMA.FTZ R245, R150, c[0x0][0x2d0], -R151.reuse ;  /* 0x0000b40096f57a23 */ /* 0x100fe40000010897 */
[--C-:B------:R-:W-:Y:S03]  /*8d20*/  FFMA.FTZ R150, R163, c[0x0][0x2d0], -R134.reuse ;  /* 0x0000b400a3967a23 */ /* 0x100fe60000010886 */
[----:B------:R-:W1:Y:S01]  /*8d30*/  MUFU.EX2 R159, R159 ;  /* 0x0000009f009f7308 */ /* 0x000e620000000800 */
[--C-:B------:R-:W-:Y:S02]  /*8d40*/  FFMA.FTZ R156, R153, c[0x0][0x2d0], -R134.reuse ;  /* 0x0000b400999c7a23 */ /* 0x100fe40000010886 */
[----:B------:R-:W-:Y:S02]  /*8d50*/  FFMA.FTZ R151, R136, c[0x0][0x2d0], -R151 ;  /* 0x0000b40088977a23 */ /* 0x000fe40000010897 */
[--C-:B------:R-:W-:Y:S02]  /*8d60*/  FFMA.FTZ R136, R149, c[0x0][0x2d0], -R134.reuse ;  /* 0x0000b40095887a23 */ /* 0x100fe40000010886 */
[----:B------:R-:W-:Y:S02]  /*8d70*/  FFMA.FTZ R134, R117, c[0x0][0x2d0], -R134 ;  /* 0x0000b40075867a23 */ /* 0x000fe40000010886 */
[----:B------:R-:W-:Y:S01]  /*8d80*/  FADD.FTZ R118, R129, R118 ;  /* 0x0000007681767221 */ /* 0x000fe20000010000 */
[----:B------:R-:W1:Y:S01]  /*8d90*/  MUFU.EX2 R161, R161 ;  /* 0x000000a100a17308 */ /* 0x000e620000000800 */
[----:B------:R-:W-:Y:S02]  /*8da0*/  FADD.FTZ R130, R130, R131 ;  /* 0x0000008382827221 */ /* 0x000fe40000010000 */
[----:B------:R-:W-:Y:S01]  /*8db0*/  FADD.FTZ R137, R137, R118 ;  /* 0x0000007689897221 */ /* 0x000fe20000010000 */
[----:B---3--:R-:W-:Y:S01]  /*8dc0*/  F2FP.BF16.PACK_AB R71, R148, R111 ;  /* 0x0000006f9447723e */ /* 0x008fe200000010ff */
[----:B------:R-:W-:Y:S02]  /*8dd0*/  FADD.FTZ R109, R109, R130 ;  /* 0x000000826d6d7221 */ /* 0x000fe40000010000 */
[----:B------:R-:W-:Y:S02]  /*8de0*/  FADD.FTZ R140, R140, R137 ;  /* 0x000000898c8c7221 */ /* 0x000fe40000010000 */
[----:B------:R-:W-:Y:S01]  /*8df0*/  FADD.FTZ R110, R110, R109 ;  /* 0x0000006d6e6e7221 */ /* 0x000fe20000010000 */
[----:B------:R-:W3:Y:S01]  /*8e00*/  MUFU.EX2 R162, R162 ;  /* 0x000000a200a27308 */ /* 0x000ee20000000800 */
[C---:B--2---:R-:W-:Y:S05]  /*8e10*/  HMMA.16816.F32.BF16 R4, R68.reuse, R80, R4 ;  /* 0x000000504404723c */ /* 0x044fea0000041804 */
[----:B------:R-:W-:Y:S02]  /*8e20*/  FADD.FTZ R143, R143, R140 ;  /* 0x0000008c8f8f7221 */ /* 0x000fe40000010000 */
[----:B------:R-:W-:Y:S01]  /*8e30*/  FADD.FTZ R3, R111, R110 ;  /* 0x0000006e6f037221 */ /* 0x000fe20000010000 */
[C---:B------:R-:W-:Y:S01]  /*8e40*/  HMMA.16816.F32.BF16 R8, R68.reuse, R82, R8 ;  /* 0x000000524408723c */ /* 0x040fe20000041808 */
[----:B------:R-:W-:Y:S01]  /*8e50*/  LDSM.16.MT88.4 R80, [R209+0x3900] ;  /* 0x00390000d150783b */ /* 0x000fe20000004200 */
[----:B------:R-:W2:Y:S02]  /*8e60*/  MUFU.EX2 R164, R164 ;  /* 0x000000a400a47308 */ /* 0x000ea40000000800 */
[----:B------:R-:W-:Y:S02]  /*8e70*/  FADD.FTZ R108, R108, R143 ;  /* 0x0000008f6c6c7221 */ /* 0x000fe40000010000 */
[----:B------:R-:W-:Y:S02]  /*8e80*/  FADD.FTZ R3, R148, R3 ;  /* 0x0000000394037221 */ /* 0x000fe40000010000 */
[C---:B----4-:R-:W-:Y:S04]  /*8e90*/  HMMA.16816.F32.BF16 R12, R68.reuse, R72, R12 ;  /* 0x00000048440c723c */ /* 0x050fe8000004180c */
[----:B------:R-:W-:Y:S04]  /*8ea0*/  MUFU.EX2 R169, R169 ;  /* 0x000000a900a97308 */ /* 0x000fe80000000800 */
[C---:B------:R-:W-:Y:S01]  /*8eb0*/  HMMA.16816.F32.BF16 R16, R68.reuse, R74, R16 ;  /* 0x0000004a4410723c */ /* 0x040fe20000041810 */
[----:B------:R-:W4:Y:S05]  /*8ec0*/  LDSM.16.MT88.4 R72, [R210+0x3900] ;  /* 0x00390000d248783b */ /* 0x000f2a0000004200 */
[----:B------:R-:W-:Y:S02]  /*8ed0*/  MUFU.EX2 R239, R239 ;  /* 0x000000ef00ef7308 */ /* 0x000fe40000000800 */
[C---:B------:R-:W-:Y:S08]  /*8ee0*/  HMMA.16816.F32.BF16 R20, R68.reuse, R84, R20 ;  /* 0x000000544414723c */ /* 0x040ff00000041814 */
[C---:B------:R-:W-:Y:S01]  /*8ef0*/  HMMA.16816.F32.BF16 R24, R68.reuse, R86, R24 ;  /* 0x000000564418723c */ /* 0x040fe20000041818 */
[----:B------:R-:W1:Y:S01]  /*8f00*/  LDSM.16.MT88.4 R84, [R208+0x3900] ;  /* 0x00390000d054783b */ /* 0x000e620000004200 */
[----:B------:R-:W-:Y:S06]  /*8f10*/  MUFU.EX2 R170, R170 ;  /* 0x000000aa00aa7308 */ /* 0x000fec0000000800 */
[C---:B------:R-:W-:Y:S04]  /*8f20*/  HMMA.16816.F32.BF16 R28, R68.reuse, R88, R28 ;  /* 0x00000058441c723c */ /* 0x040fe8000004181c */
[----:B------:R-:W-:Y:S04]  /*8f30*/  MUFU.EX2 R240, R240 ;  /* 0x000000f000f07308 */ /* 0x000fe80000000800 */
[C---:B------:R-:W-:Y:S01]  /*8f40*/  HMMA.16816.F32.BF16 R32, R68.reuse, R90, R32 ;  /* 0x0000005a4420723c */ /* 0x040fe20000041820 */
[----:B------:R-:W-:Y:S05]  /*8f50*/  LDSM.16.MT88.4 R88, [R208+0x4100] ;  /* 0x00410000d058783b */ /* 0x000fea0000004200 */
[----:B------:R-:W-:Y:S02]  /*8f60*/  MUFU.EX2 R241, R241 ;  /* 0x000000f100f17308 */ /* 0x000fe40000000800 */
[C---:B-----5:R-:W-:Y:S08]  /*8f70*/  HMMA.16816.F32.BF16 R36, R68.reuse, R76, R36 ;  /* 0x0000004c4424723c */ /* 0x060ff00000041824 */
[C---:B------:R-:W-:Y:S01]  /*8f80*/  HMMA.16816.F32.BF16 R40, R68.reuse, R78, R40 ;  /* 0x0000004e4428723c */ /* 0x040fe20000041828 */
[----:B------:R-:W-:Y:S01]  /*8f90*/  LDSM.16.MT88.4 R76, [R210+0x1100] ;  /* 0x00110000d24c783b */ /* 0x000fe20000004200 */
[----:B------:R-:W-:Y:S06]  /*8fa0*/  MUFU.EX2 R245, R245 ;  /* 0x000000f500f57308 */ /* 0x000fec0000000800 */
[C---:B----4-:R-:W-:Y:S04]  /*8fb0*/  HMMA.16816.F32.BF16 R44, R68.reuse, R72, R44 ;  /* 0x00000048442c723c */ /* 0x050fe8000004182c */
[----:B------:R-:W-:Y:S04]  /*8fc0*/  MUFU.EX2 R150, R150 ;  /* 0x0000009600967308 */ /* 0x000fe80000000800 */
[C---:B------:R-:W-:Y:S01]  /*8fd0*/  HMMA.16816.F32.BF16 R48, R68.reuse, R74, R48 ;  /* 0x0000004a4430723c */ /* 0x040fe20000041830 */
[----:B------:R-:W4:Y:S05]  /*8fe0*/  LDSM.16.MT88.4 R72, [R212+0x1100] ;  /* 0x00110000d448783b */ /* 0x000f2a0000004200 */
[----:B------:R-:W-:Y:S02]  /*8ff0*/  MUFU.EX2 R156, R156 ;  /* 0x0000009c009c7308 */ /* 0x000fe40000000800 */
[C---:B------:R-:W-:Y:S08]  /*9000*/  HMMA.16816.F32.BF16 R52, R68.reuse, R80, R52 ;  /* 0x000000504434723c */ /* 0x040ff00000041834 */
[C---:B------:R-:W-:Y:S01]  /*9010*/  HMMA.16816.F32.BF16 R56, R68.reuse, R82, R56 ;  /* 0x000000524438723c */ /* 0x040fe20000041838 */
[----:B------:R-:W5:Y:S01]  /*9020*/  LDSM.16.MT88.4 R80, [R209+0x1100] ;  /* 0x00110000d150783b */ /* 0x000f620000004200 */
[----:B------:R-:W2:Y:S06]  /*9030*/  MUFU.EX2 R141, R141 ;  /* 0x0000008d008d7308 */ /* 0x000eac0000000800 */
[C---:B-1----:R-:W-:Y:S04]  /*9040*/  HMMA.16816.F32.BF16 R60, R68.reuse, R84, R60 ;  /* 0x00000054443c723c */ /* 0x042fe8000004183c */
[----:B------:R-:W-:Y:S04]  /*9050*/  MUFU.EX2 R138, R138 ;  /* 0x0000008a008a7308 */ /* 0x000fe80000000800 */
[----:B------:R-:W-:Y:S01]  /*9060*/  HMMA.16816.F32.BF16 R64, R68, R86, R64 ;  /* 0x000000564440723c */ /* 0x000fe20000041840 */
[----:B------:R-:W1:Y:S05]  /*9070*/  LDSM.16.MT88.4 R84, [R208+0x1100] ;  /* 0x00110000d054783b */ /* 0x000e6a0000004200 */
[----:B------:R-:W5:Y:S01]  /*9080*/  MUFU.EX2 R151, R151 ;  /* 0x0000009700977308 */ /* 0x000f620000000800 */
[----:B------:R-:W-:Y:S01]  /*9090*/  F2FP.BF16.PACK_AB R68, R154, R159 ;  /* 0x0000009f9a44723e */ /* 0x000fe200000010ff */
[----:B------:R-:W-:Y:S01]  /*90a0*/  FADD.FTZ R159, R159, R108 ;  /* 0x0000006c9f9f7221 */ /* 0x000fe20000010000 */
[----:B------:R-:W-:Y:S03]  /*90b0*/  F2FP.BF16.PACK_AB R70, R161, R158 ;  /* 0x0000009ea146723e */ /* 0x000fe600000010ff */
[----:B---3--:R-:W-:Y:S01]  /*90c0*/  F2FP.BF16.PACK_AB R69, R165, R162 ;  /* 0x000000a2a545723e */ /* 0x008fe200000010ff */
[----:B------:R-:W-:Y:S01]  /*90d0*/  FADD.FTZ R162, R162, R3 ;  /* 0x00000003a2a27221 */ /* 0x000fe20000010000 */
[----:B--2---:R-:W-:Y:S01]  /*90e0*/  F2FP.BF16.PACK_AB R71, R167, R164 ;  /* 0x000000a4a747723e */ /* 0x004fe200000010ff */
[----:B------:R-:W-:Y:S01]  /*90f0*/  FADD.FTZ R159, R154, R159 ;  /* 0x0000009f9a9f7221 */ /* 0x000fe20000010000 */
[----:B------:R-:W-:Y:S01]  /*9100*/  F2FP.BF16.PACK_AB R120, R141, R142 ;  /* 0x0000008e8d78723e */ /* 0x000fe200000010ff */
[----:B------:R-:W-:Y:S01]  /*9110*/  MUFU.EX2 R136, R136 ;  /* 0x0000008800887308 */ /* 0x000fe20000000800 */
[----:B------:R-:W-:Y:S02]  /*9120*/  FADD.FTZ R165, R165, R162 ;  /* 0x000000a2a5a57221 */ /* 0x000fe40000010000 */
[----:B------:R-:W-:Y:S01]  /*9130*/  FADD.FTZ R158, R158, R159 ;  /* 0x0000009f9e9e7221 */ /* 0x000fe20000010000 */
[C---:B----4-:R-:W-:Y:S03]  /*9140*/  HMMA.16816.F32.BF16 R4, R68.reuse, R72, R4 ;  /* 0x000000484404723c */ /* 0x050fe60000041804 */
[----:B------:R-:W-:Y:S02]  /*9150*/  FADD.FTZ R164, R164, R165 ;  /* 0x000000a5a4a47221 */ /* 0x000fe40000010000 */
[----:B------:R-:W-:Y:S01]  /*9160*/  FADD.FTZ R161, R161, R158 ;  /* 0x0000009ea1a17221 */ /* 0x000fe20000010000 */
[----:B------:R-:W2:Y:S01]  /*9170*/  MUFU.EX2 R139, R139 ;  /* 0x0000008b008b7308 */ /* 0x000ea20000000800 */
[----:B------:R-:W-:Y:S01]  /*9180*/  FADD.FTZ R167, R167, R164 ;  /* 0x000000a4a7a77221 */ /* 0x000fe20000010000 */
[C---:B------:R-:W-:Y:S01]  /*9190*/  HMMA.16816.F32.BF16 R8, R68.reuse, R74, R8 ;  /* 0x0000004a4408723c */ /* 0x040fe20000041808 */
[----:B------:R-:W3:Y:S03]  /*91a0*/  LDSM.16.MT88.4 R72, [R212+0x4100] ;  /* 0x00410000d448783b */ /* 0x000ee60000004200 */
[----:B-----5:R-:W-:Y:S04]  /*91b0*/  F2FP.BF16.PACK_AB R122, R151, R138 ;  /* 0x0000008a977a723e */ /* 0x020fe800000010ff */
[C---:B------:R-:W-:Y:S01]  /*91c0*/  HMMA.16816.F32.BF16 R12, R68.reuse, R76, R12 ;  /* 0x0000004c440c723c */ /* 0x040fe2000004180c */
[----:B------:R-:W-:Y:S07]  /*91d0*/  MUFU.EX2 R135, R135 ;  /* 0x0000008700877308 */ /* 0x000fee0000000800 */
[C---:B------:R-:W-:Y:S01]  /*91e0*/  HMMA.16816.F32.BF16 R16, R68.reuse, R78, R16 ;  /* 0x0000004e4410723c */ /* 0x040fe20000041810 */
[----:B------:R-:W4:Y:S02]  /*91f0*/  LDSM.16.MT88.4 R76, [R210+0x4100] ;  /* 0x00410000d24c783b */ /* 0x000f240000004200 */
[----:B------:R-:W5:Y:S01]  /*9200*/  MUFU.EX2 R134, R134 ;  /* 0x0000008600867308 */ /* 0x000f620000000800 */
[----:B--2---:R-:W-:Y:S04]  /*9210*/  F2FP.BF16.PACK_AB R121, R139, R136 ;  /* 0x000000888b79723e */ /* 0x004fe800000010ff */
[C---:B------:R-:W-:Y:S08]  /*9220*/  HMMA.16816.F32.BF16 R20, R68.reuse, R80, R20 ;  /* 0x000000504414723c */ /* 0x040ff00000041814 */
[C---:B------:R-:W-:Y:S01]  /*9230*/  HMMA.16816.F32.BF16 R24, R68.reuse, R82, R24 ;  /* 0x000000524418723c */ /* 0x040fe20000041818 */
[----:B------:R-:W2:Y:S07]  /*9240*/  LDSM.16.MT88.4 R80, [R209+0x4100] ;  /* 0x00410000d150783b */ /* 0x000eae0000004200 */
[C---:B-1----:R-:W-:Y:S04]  /*9250*/  HMMA.16816.F32.BF16 R28, R68.reuse, R84, R28 ;  /* 0x00000054441c723c */ /* 0x042fe8000004181c */
[----:B-----5:R-:W-:Y:S04]  /*9260*/  F2FP.BF16.PACK_AB R123, R134, R135 ;  /* 0x00000087867b723e */ /* 0x020fe800000010ff */
[C---:B------:R-:W-:Y:S01]  /*9270*/  HMMA.16816.F32.BF16 R32, R68.reuse, R86, R32 ;  /* 0x000000564420723c */ /* 0x040fe20000041820 */
[----:B------:R-:W1:Y:S07]  /*9280*/  LDSM.16.MT88.4 R84, [R212+0x1900] ;  /* 0x00190000d454783b */ /* 0x000e6e0000004200 */
[C---:B---3--:R-:W-:Y:S08]  /*9290*/  HMMA.16816.F32.BF16 R36, R68.reuse, R72, R36 ;  /* 0x000000484424723c */ /* 0x048ff00000041824 */
[C---:B------:R-:W-:Y:S01]  /*92a0*/  HMMA.16816.F32.BF16 R40, R68.reuse, R74, R40 ;  /* 0x0000004a4428723c */ /* 0x040fe20000041828 */
[----:B------:R-:W3:Y:S07]  /*92b0*/  LDSM.16.MT88.4 R72, [R210+0x1900] ;  /* 0x00190000d248783b */ /* 0x000eee0000004200 */
[C---:B----4-:R-:W-:Y:S08]  /*92c0*/  HMMA.16816.F32.BF16 R44, R68.reuse, R76, R44 ;  /* 0x0000004c442c723c */ /* 0x050ff0000004182c */
[C---:B------:R-:W-:Y:S01]  /*92d0*/  HMMA.16816.F32.BF16 R48, R68.reuse, R78, R48 ;  /* 0x0000004e4430723c */ /* 0x040fe20000041830 */
[----:B------:R-:W4:Y:S07]  /*92e0*/  LDSM.16.MT88.4 R76, [R209+0x1900] ;  /* 0x00190000d14c783b */ /* 0x000f2e0000004200 */
[C---:B--2---:R-:W-:Y:S08]  /*92f0*/  HMMA.16816.F32.BF16 R52, R68.reuse, R80, R52 ;  /* 0x000000504434723c */ /* 0x044ff00000041834 */
[C---:B------:R-:W-:Y:S01]  /*9300*/  HMMA.16816.F32.BF16 R56, R68.reuse, R82, R56 ;  /* 0x000000524438723c */ /* 0x040fe20000041838 */
[----:B------:R-:W2:Y:S07]  /*9310*/  LDSM.16.MT88.4 R80, [R208+0x1900] ;  /* 0x00190000d050783b */ /* 0x000eae0000004200 */
        /* <DEDUP_REMOVED lines=15> */
[----:B------:R-:W-:Y:S01]  /*9410*/  IADD3 R168, R238, -0x1, RZ ;  /* 0xffffffffeea87810 */ /* 0x000fe20007ffe0ff */
[----:B------:R-:W-:Y:S01]  /*9420*/  FADD.FTZ R171, R171, R240 ;  /* 0x000000f0abab7221 */ /* 0x000fe20000010000 */
[C---:B------:R-:W-:Y:S01]  /*9430*/  HMMA.16816.F32.BF16 R8, R68.reuse, R86, R8 ;  /* 0x000000564408723c */ /* 0x040fe20000041808 */
[----:B------:R-:W1:Y:S03]  /*9440*/  LDSM.16.MT88.4 R84, [R212+0x4900] ;  /* 0x00490000d454783b */ /* 0x000e660000004200 */
[----:B------:R-:W-:Y:S02]  /*9450*/  FADD.FTZ R2, R150, R171 ;  /* 0x000000ab96027221 */ /* 0x000fe40000010000 */
[----:B------:R-:W-:Y:S02]  /*9460*/  IMAD.MOV.U32 R238, RZ, RZ, R168 ;  /* 0x000000ffffee7224 */ /* 0x000fe400078e00a8 */
[C---:B---3--:R-:W-:Y:S04]  /*9470*/  HMMA.16816.F32.BF16 R12, R68.reuse, R72, R12 ;  /* 0x00000048440c723c */ /* 0x048fe8000004180c */
[----:B------:R-:W-:Y:S04]  /*9480*/  FADD.FTZ R2, R157, R2 ;  /* 0x000000029d027221 */ /* 0x000fe80000010000 */
[C---:B------:R-:W-:Y:S01]  /*9490*/  HMMA.16816.F32.BF16 R16, R68.reuse, R74, R16 ;  /* 0x0000004a4410723c */ /* 0x040fe20000041810 */
[----:B------:R-:W3:Y:S03]  /*94a0*/  LDSM.16.MT88.4 R72, [R210+0x4900] ;  /* 0x00490000d248783b */ /* 0x000ee60000004200 */
[----:B------:R-:W-:Y:S02]  /*94b0*/  FADD.FTZ R3, R155, R2 ;  /* 0x000000029b037221 */ /* 0x000fe40000010000 */
[----:B------:R-:W-:Y:S02]  /*94c0*/  IMAD.MOV.U32 R2, RZ, RZ, R116 ;  /* 0x000000ffff027224 */ /* 0x000fe400078e0074 */
[C---:B----4-:R-:W-:Y:S04]  /*94d0*/  HMMA.16816.F32.BF16 R20, R68.reuse, R76, R20 ;  /* 0x0000004c4414723c */ /* 0x050fe80000041814 */
[----:B------:R-:W-:Y:S04]  /*94e0*/  FADD.FTZ R3, R156, R3 ;  /* 0x000000039c037221 */ /* 0x000fe80000010000 */
[C---:B------:R-:W-:Y:S01]  /*94f0*/  HMMA.16816.F32.BF16 R24, R68.reuse, R78, R24 ;  /* 0x0000004e4418723c */ /* 0x040fe20000041818 */
[----:B------:R-:W4:Y:S03]  /*9500*/  LDSM.16.MT88.4 R76, [R212+0x2100] ;  /* 0x00210000d44c783b */ /* 0x000f260000004200 */
[----:B------:R-:W-:Y:S02]  /*9510*/  FADD.FTZ R136, R136, R3 ;  /* 0x0000000388887221 */ /* 0x000fe40000010000 */
[----:B------:R-:W-:Y:S02]  /*9520*/  IMAD.MOV.U32 R3, RZ, RZ, R0 ;  /* 0x000000ffff037224 */ /* 0x000fe400078e0000 */
[C---:B--2---:R-:W-:Y:S04]  /*9530*/  HMMA.16816.F32.BF16 R28, R68.reuse, R80, R28 ;  /* 0x00000050441c723c */ /* 0x044fe8000004181c */
[----:B------:R-:W-:Y:S04]  /*9540*/  FADD.FTZ R136, R139, R136 ;  /* 0x000000888b887221 */ /* 0x000fe80000010000 */
[C---:B------:R-:W-:Y:S01]  /*9550*/  HMMA.16816.F32.BF16 R32, R68.reuse, R82, R32 ;  /* 0x000000524420723c */ /* 0x040fe20000041820 */
[----:B------:R-:W2:Y:S03]  /*9560*/  LDSM.16.MT88.4 R80, [R210+0x2100] ;  /* 0x00210000d250783b */ /* 0x000ea60000004200 */
[----:B------:R-:W-:Y:S04]  /*9570*/  FADD.FTZ R135, R135, R136 ;  /* 0x0000008887877221 */ /* 0x000fe80000010000 */
[C---:B-1----:R-:W-:Y:S04]  /*9580*/  HMMA.16816.F32.BF16 R36, R68.reuse, R84, R36 ;  /* 0x000000544424723c */ /* 0x042fe80000041824 */
[----:B------:R-:W-:Y:S04]  /*9590*/  FADD.FTZ R229, R134, R135 ;  /* 0x0000008786e57221 */ /* 0x000fe80000010000 */
[C---:B------:R-:W-:Y:S01]  /*95a0*/  HMMA.16816.F32.BF16 R40, R68.reuse, R86, R40 ;  /* 0x000000564428723c */ /* 0x040fe20000041828 */
[----:B------:R-:W-:Y:S07]  /*95b0*/  LDSM.16.MT88.4 R84, [R208+0x2100] ;  /* 0x00210000d054783b */ /* 0x000fee0000004200 */
[C---:B---3--:R-:W-:Y:S08]  /*95c0*/  HMMA.16816.F32.BF16 R44, R68.reuse, R72, R44 ;  /* 0x00000048442c723c */ /* 0x048ff0000004182c */
        /* <DEDUP_REMOVED lines=15> */
[C---:B----4-:R-:W-:Y:S03]  /*96c0*/  HMMA.16816.F32.BF16 R4, R68.reuse, R76, R4 ;  /* 0x0000004c4404723c */ /* 0x050fe60000041804 */
[----:B------:R-:W-:Y:S04]  /*96d0*/  FADD.FTZ R245, R245, R152 ;  /* 0x00000098f5f57221 */ /* 0x000fe80000010000 */
        /* <DEDUP_REMOVED lines=8> */
[----:B------:R-:W-:Y:S04]  /*9760*/  FADD.FTZ R228, R151, R138 ;  /* 0x0000008a97e47221 */ /* 0x000fe80000010000 */
        /* <DEDUP_REMOVED lines=9> */
[C---:B------:R-:W-:Y:S08]  /*9800*/  HMMA.16816.F32.BF16 R48, R68.reuse, R82, R48 ;  /* 0x000000524430723c */ /* 0x040ff00000041830 */
[C---:B------:R-:W-:Y:S08]  /*9810*/  HMMA.16816.F32.BF16 R52, R68.reuse, R88, R52 ;  /* 0x000000584434723c */ /* 0x040ff00000041834 */
[C---:B------:R-:W-:Y:S08]  /*9820*/  HMMA.16816.F32.BF16 R56, R68.reuse, R90, R56 ;  /* 0x0000005a4438723c */ /* 0x040ff00000041838 */
[C---:B-1----:R-:W-:Y:S08]  /*9830*/  HMMA.16816.F32.BF16 R60, R68.reuse, R72, R60 ;  /* 0x00000048443c723c */ /* 0x042ff0000004183c */
[----:B------:R-:W-:Y:S08]  /*9840*/  HMMA.16816.F32.BF16 R64, R68, R74, R64 ;  /* 0x0000004a4440723c */ /* 0x000ff00000041840 */
[C---:B----4-:R-:W-:Y:S01]  /*9850*/  HMMA.16816.F32.BF16 R112, R120.reuse, R84, R4 ;  /* 0x000000547870723c */ /* 0x050fe20000041804 */
[----:B------:R-:W1:Y:S07]  /*9860*/  LDSM.16.MT88.4 R4, [R210+0x5900] ;  /* 0x00590000d204783b */ /* 0x000e6e0000004200 */
[C---:B------:R-:W-:Y:S01]  /*9870*/  HMMA.16816.F32.BF16 R68, R120.reuse, R86, R8 ;  /* 0x000000567844723c */ /* 0x040fe20000041808 */
[----:B------:R-:W2:Y:S07]  /*9880*/  LDSM.16.MT88.4 R8, [R209+0x5900] ;  /* 0x00590000d108783b */ /* 0x000eae0000004200 */
[C---:B------:R-:W-:Y:S01]  /*9890*/  HMMA.16816.F32.BF16 R72, R120.reuse, R92, R12 ;  /* 0x0000005c7848723c */ /* 0x040fe2000004180c */
[----:B------:R-:W3:Y:S07]  /*98a0*/  LDSM.16.MT88.4 R12, [R208+0x5900] ;  /* 0x00590000d00c783b */ /* 0x000eee0000004200 */
        /* <DEDUP_REMOVED lines=8> */
[C---:B------:R-:W-:Y:S08]  /*9930*/  HMMA.16816.F32.BF16 R104, R120.reuse, R6, R48 ;  /* 0x000000067868723c */ /* 0x040ff00000041830 */
[C---:B--2---:R-:W-:Y:S08]  /*9940*/  HMMA.16816.F32.BF16 R52, R120.reuse, R8, R52 ;  /* 0x000000087834723c */ /* 0x044ff00000041834 */
[C---:B------:R-:W-:Y:S08]  /*9950*/  HMMA.16816.F32.BF16 R56, R120.reuse, R10, R56 ;  /* 0x0000000a7838723c */ /* 0x040ff00000041838 */
[C---:B---3--:R-:W-:Y:S07]  /*9960*/  HMMA.16816.F32.BF16 R60, R120.reuse, R12, R60 ;  /* 0x0000000c783c723c */ /* 0x048fee000004183c */
[----:B------:R-:W-:Y:S01]  /*9970*/  IMAD.MOV.U32 R12, RZ, RZ, R116 ;  /* 0x000000ffff0c7224 */ /* 0x000fe200078e0074 */
[----:B------:R-:W-:Y:S01]  /*9980*/  HMMA.16816.F32.BF16 R64, R120, R14, R64 ;  /* 0x0000000e7840723c */ /* 0x000fe20000041840 */
[----:B------:R-:W-:-:S07]  /*9990*/  @P0 BRA `(.L_x_1830) ;  /* 0xffffc0f000000947 */ /* 0x000fce000383ffff */
.L_x_1819:
        /* <DEDUP_REMOVED lines=22> */
.L_x_1832:
[----:B------:R-:W-:-:S13]  /*9b00*/  ISETP.NE.AND P0, PT, R2, c[0x0][0x32c], PT ;  /* 0x0000cb0002007a0c */ /* 0x000fda0003f05270 */
[----:B------:R-:W-:-:S05]  /*9b10*/  @P0 IMAD.HI.U32 R2, R3, c[0x0][0x330], RZ ;  /* 0x0000cc0003020a27 */ /* 0x000fca00078e00ff */
[----:B------:R-:W-:-:S05]  /*9b20*/  @P0 SHF.R.U32.HI R3, RZ, c[0x0][0x334], R2 ;  /* 0x0000cd00ff030a19 */ /* 0x000fca0000011602 */
.L_x_1833:
[----:B------:R-:W-:-:S05]  /*9b30*/  IMAD R3, R3, c[0x0][0x32c], RZ ;  /* 0x0000cb0003037a24 */ /* 0x000fca00078e02ff */
[----:B------:R-:W-:-:S04]  /*9b40*/  IMNMX R4, R4, R3, !PT ;  /* 0x0000000304047217 */ /* 0x000fc80007800200 */
.L_x_1831:
        /* <DEDUP_REMOVED lines=15> */
.L_x_1837:
        /* <DEDUP_REMOVED lines=56> */
.L_x_1835:
        /* <DEDUP_REMOVED lines=35> */
[----:B------:R-:W-:Y:S01]  /*a1f0*/  HMMA.16816.F32.BF16 R48, R144, R154, R48 ;  /* 0x0000009a9030723c */ /* 0x000fe20000041830 */
[----:B------:R-:W4:Y:S07]  /*a200*/  LDSM.16.M88.4 R152, [R202] ;  /* 0x00000000ca98783b */ /* 0x000f2e0000000200 */
        /* <DEDUP_REMOVED lines=32> */
[----:B------:R-:W2:Y:S07]  /*a410*/  LDSM.16.M88.4 R164, [R199] ;  /* 0x00000000c7a4783b */ /* 0x000eae0000000200 */
[C---:B-1----:R-:W-:Y:S08]  /*a420*/  HMMA.16816.F32.BF16 R44, R176.reuse, R128, R44 ;  /* 0x00000080b02c723c */ /* 0x042ff0000004182c */
[----:B------:R-:W-:Y:S01]  /*a430*/  HMMA.16816.F32.BF16 R48, R176, R130, R48 ;  /* 0x00000082b030723c */ /* 0x000fe20000041830 */
[----:B------:R-:W1:Y:S07]  /*a440*/  LDSM.16.M88.4 R128, [R198] ;  /* 0x00000000c680783b */ /* 0x000e6e0000000200 */
[C---:B---3--:R-:W-:Y:S08]  /*a450*/  HMMA.16816.F32.BF16 R4, R180.reuse, R132, R4 ;  /* 0x00000084b404723c */ /* 0x048ff00000041804 */
[C---:B------:R-:W-:Y:S01]  /*a460*/  HMMA.16816.F32.BF16 R8, R180.reuse, R134, R8 ;  /* 0x00000086b408723c */ /* 0x040fe20000041808 */
[----:B------:R-:W3:Y:S07]  /*a470*/  LDSM.16.M88.4 R132, [R197] ;  /* 0x00000000c584783b */ /* 0x000eee0000000200 */
[C---:B----4-:R-:W-:Y:S08]  /*a480*/  HMMA.16816.F32.BF16 R12, R180.reuse, R136, R12 ;  /* 0x00000088b40c723c */ /* 0x050ff0000004180c */
[C---:B------:R-:W-:Y:S01]  /*a490*/  HMMA.16816.F32.BF16 R16, R180.reuse, R138, R16 ;  /* 0x0000008ab410723c */ /* 0x040fe20000041810 */
[----:B------:R-:W4:Y:S07]  /*a4a0*/  LDSM.16.M88.4 R136, [R196] ;  /* 0x00000000c488783b */ /* 0x000f2e0000000200 */
        /* <DEDUP_REMOVED lines=47> */
[C---:B---3--:R-:W-:Y:S08]  /*a7a0*/  HMMA.16816.F32.BF16 R12, R192.reuse, R132, R12 ;  /* 0x00000084c00c723c */ /* 0x048ff0000004180c */
[C---:B------:R-:W-:Y:S08]  /*a7b0*/  HMMA.16816.F32.BF16 R16, R192.reuse, R134, R16 ;  /* 0x00000086c010723c */ /* 0x040ff00000041810 */
[C---:B----4-:R-:W-:Y:S08]  /*a7c0*/  HMMA.16816.F32.BF16 R20, R192.reuse, R136, R20 ;  /* 0x00000088c014723c */ /* 0x050ff00000041814 */
        /* <DEDUP_REMOVED lines=61> */
.L_x_1836:
[----:B------:R-:W-:Y:S01]  /*aba0*/  FMNMX.FTZ R0, R4, R3, !PT ;  /* 0x0000000304007209 */ /* 0x000fe20007810000 */
[----:B-1----:R-:W-:Y:S01]  /*abb0*/  LDSM.16.MT88.4 R128, [R210+0x100] ;  /* 0x00010000d280783b */ /* 0x002fe20000004200 */
        /* <DEDUP_REMOVED lines=47> */
[----:B------:R-:W-:Y:S02]  /*aeb0*/  ISETP.GT.AND P0, PT, R238, R239, PT ;  /* 0x000000efee00720c */ /* 0x000fe40003f04270 */
[----:B------:R-:W-:Y:S02]  /*aec0*/  FMNMX.FTZ R122, R49, R0, !PT ;  /* 0x00000000317a7209 */ /* 0x000fe40007810000 */
[----:B------:R-:W-:Y:S03]  /*aed0*/  FMNMX.FTZ R0, R50, R121, !PT ;  /* 0x0000007932007209 */ /* 0x000fe60007810000 */
[----:B------:R-:W-:Y:S01]  /*aee0*/  SHFL.BFLY PT, R123, R122, 0x2, 0x1f ;  /* 0x0c401f007a7b7f89 */ /* 0x000fe200000e0000 */
[----:B------:R-:W-:Y:S07]  /*aef0*/  FMNMX.FTZ R118, R51, R0, !PT ;  /* 0x0000000033767209 */ /* 0x000fee0007810000 */
        /* <DEDUP_REMOVED lines=8> */
[--C-:B------:R-:W-:Y:S01]  /*af80*/  FFMA.FTZ R6, R6, c[0x0][0x2d0], -R143.reuse ;  /* 0x0000b40006067a23 */ /* 0x100fe2000001088f */
[----:B------:R-:W1:Y:S01]  /*af90*/  LDSM.16.MT88.4 R120, [R212+0x100] ;  /* 0x00010000d478783b */ /* 0x000e620000004200 */
[----:B------:R-:W-:Y:S02]  /*afa0*/  FFMA.FTZ R7, R7, c[0x0][0x2d0], -R143 ;  /* 0x0000b40007077a23 */ /* 0x000fe4000001088f */
[C---:B------:R-:W-:Y:S02]  /*afb0*/  FADD.FTZ R2, -R0.reuse, R3 ;  /* 0x0000000300027221 */ /* 0x040fe40000010100 */
[----:B------:R-:W-:Y:S01]  /*afc0*/  FMUL.FTZ R150, R0, c[0x0][0x2d0] ;  /* 0x0000b40000967a20 */ /* 0x000fe20000410000 */
[----:B------:R-:W-:Y:S01]  /*afd0*/  MUFU.EX2 R6, R6 ;  /* 0x0000000600067308 */ /* 0x000fe20000000800 */
[----:B------:R-:W-:Y:S02]  /*afe0*/  FMUL.FTZ R3, R2, c[0x0][0x2d0] ;  /* 0x0000b40002037a20 */ /* 0x000fe40000410000 */
[----:B------:R-:W-:Y:S02]  /*aff0*/  FADD.FTZ R2, -R116, R117 ;  /* 0x0000007574027221 */ /* 0x000fe40000010100 */
[--C-:B------:R-:W-:Y:S02]  /*b000*/  FFMA.FTZ R140, R4, c[0x0][0x2d0], -R150.reuse ;  /* 0x0000b400048c7a23 */ /* 0x100fe40000010896 */
[----:B------:R-:W-:Y:S02]  /*b010*/  FMUL.FTZ R117, R2, c[0x0][0x2d0] ;  /* 0x0000b40002757a20 */ /* 0x000fe40000410000 */
[--C-:B------:R-:W-:Y:S01]  /*b020*/  FFMA.FTZ R5, R5, c[0x0][0x2d0], -R150.reuse ;  /* 0x0000b40005057a23 */ /* 0x100fe20000010896 */
[----:B------:R-:W2:Y:S01]  /*b030*/  MUFU.EX2 R3, R3 ;  /* 0x0000000300037308 */ /* 0x000ea20000000800 */
[--C-:B------:R-:W-:Y:S02]  /*b040*/  FFMA.FTZ R118, R8, c[0x0][0x2d0], -R150.reuse ;  /* 0x0000b40008767a23 */ /* 0x100fe40000010896 */
[--C-:B------:R-:W-:Y:S02]  /*b050*/  FFMA.FTZ R119, R9, c[0x0][0x2d0], -R150.reuse ;  /* 0x0000b40009777a23 */ /* 0x100fe40000010896 */
[--C-:B------:R-:W-:Y:S02]  /*b060*/  FFMA.FTZ R142, R11, c[0x0][0x2d0], -R143.reuse ;  /* 0x0000b4000b8e7a23 */ /* 0x100fe4000001088f */
[--C-:B------:R-:W-:Y:S02]  /*b070*/  FFMA.FTZ R155, R36, c[0x0][0x2d0], -R150.reuse ;  /* 0x0000b400249b7a23 */ /* 0x100fe40000010896 */
[--C-:B------:R-:W-:Y:S01]  /*b080*/  FFMA.FTZ R158, R37, c[0x0][0x2d0], -R150.reuse ;  /* 0x0000b400259e7a23 */ /* 0x100fe20000010896 */
[----:B------:R3:W4:Y:S01]  /*b090*/  MUFU.EX2 R2, R117 ;  /* 0x0000007500027308 */ /* 0x0007220000000800 */
        /* <DEDUP_REMOVED lines=8> */
[C---:B--2---:R-:W-:Y:S01]  /*b120*/  FMUL.FTZ R8, R3.reuse, R112 ;  /* 0x0000007003087220 */ /* 0x044fe20000410000 */
[----:B------:R-:W-:Y:S01]  /*b130*/  LDSM.16.MT88.4 R40, [R210+0x2900] ;  /* 0x00290000d228783b */ /* 0x000fe20000004200 */
[C---:B------:R-:W-:Y:S02]  /*b140*/  FMUL.FTZ R9, R3.reuse, R113 ;  /* 0x0000007103097220 */ /* 0x040fe40000410000 */
[C---:B------:R-:W-:Y:S01]  /*b150*/  FMUL.FTZ R68, R3.reuse, R68 ;  /* 0x0000004403447220 */ /* 0x040fe20000410000 */
[----:B------:R-:W2:Y:S01]  /*b160*/  MUFU.EX2 R5, R5 ;  /* 0x0000000500057308 */ /* 0x000ea20000000800 */
[C---:B------:R-:W-:Y:S02]  /*b170*/  FMUL.FTZ R69, R3.reuse, R69 ;  /* 0x0000004503457220 */ /* 0x040fe40000410000 */
[C---:B------:R-:W-:Y:S02]  /*b180*/  FMUL.FTZ R72, R3.reuse, R72 ;  /* 0x0000004803487220 */ /* 0x040fe40000410000 */
[--C-:B---3--:R-:W-:Y:S02]  /*b190*/  FFMA.FTZ R117, R10, c[0x0][0x2d0], -R143.reuse ;  /* 0x0000b4000a757a23 */ /* 0x108fe4000001088f */
[C---:B----4-:R-:W-:Y:S02]  /*b1a0*/  FMUL.FTZ R10, R2.reuse, R114 ;  /* 0x00000072020a7220 */ /* 0x050fe40000410000 */
        /* <DEDUP_REMOVED lines=19> */
[----:B------:R-:W-:Y:S01]  /*b2e0*/  FMUL.FTZ R85, R3, R85 ;  /* 0x0000005503557220 */ /* 0x000fe20000410000 */
[----:B------:R-:W-:Y:S01]  /*b2f0*/  MUFU.EX2 R117, R117 ;  /* 0x0000007500757308 */ /* 0x000fe20000000800 */
[C---:B------:R-:W-:Y:S02]  /*b300*/  FMUL.FTZ R86, R2.reuse, R86 ;  /* 0x0000005602567220 */ /* 0x040fe40000410000 */
[----:B------:R-:W-:Y:S01]  /*b310*/  FMUL.FTZ R87, R2, R87 ;  /* 0x0000005702577220 */ /* 0x000fe20000410000 */
[----:B---3--:R-:W-:Y:S01]  /*b320*/  F2FP.BF16.PACK_AB R114, R119, R118 ;  /* 0x000000767772723e */ /* 0x008fe200000010ff */
[--C-:B------:R-:W-:Y:S02]  /*b330*/  FFMA.FTZ R163, R44, c[0x0][0x2d0], -R150.reuse ;  /* 0x0000b4002ca37a23 */ /* 0x100fe40000010896 */
[--C-:B------:R-:W-:Y:S02]  /*b340*/  FFMA.FTZ R166, R45, c[0x0][0x2d0], -R150.reuse ;  /* 0x0000b4002da67a23 */ /* 0x100fe40000010896 */
[--C-:B------:R-:W-:Y:S01]  /*b350*/  FFMA.FTZ R165, R46, c[0x0][0x2d0], -R143.reuse ;  /* 0x0000b4002ea57a23 */ /* 0x100fe2000001088f */
[----:B------:R-:W3:Y:S01]  /*b360*/  MUFU.EX2 R142, R142 ;  /* 0x0000008e008e7308 */ /* 0x000ee20000000800 */
[--C-:B------:R-:W-:Y:S02]  /*b370*/  FFMA.FTZ R168, R47, c[0x0][0x2d0], -R143.reuse ;  /* 0x0000b4002fa87a23 */ /* 0x100fe4000001088f */
[----:B------:R-:W-:Y:S01]  /*b380*/  LDSM.16.MT88.4 R44, [R209+0x2900] ;  /* 0x00290000d12c783b */ /* 0x000fe20000004200 */
[----:B--2---:R-:W-:Y:S01]  /*b390*/  F2FP.BF16.PACK_AB R113, R7, R6 ;  /* 0x000000060771723e */ /* 0x004fe200000010ff */
        /* <DEDUP_REMOVED lines=8> */
[----:B------:R-:W-:Y:S01]  /*b420*/  FMUL.FTZ R95, R2, R95 ;  /* 0x0000005f025f7220 */ /* 0x000fe20000410000 */
[----:B------:R-:W-:Y:S01]  /*b430*/  MUFU.EX2 R158, R158 ;  /* 0x0000009e009e7308 */ /* 0x000fe20000000800 */
[C---:B------:R-:W-:Y:S02]  /*b440*/  FMUL.FTZ R96, R3.reuse, R96 ;  /* 0x0000006003607220 */ /* 0x040fe40000410000 */
        /* <DEDUP_REMOVED lines=10> */
[----:B------:R-:W1:Y:S01]  /*b4f0*/  LDSM.16.MT88.4 R120, [R208+0x100] ;  /* 0x00010000d078783b */ /* 0x000e620000004200 */
[----:B------:R-:W-:Y:S02]  /*b500*/  MUFU.EX2 R160, R160 ;  /* 0x000000a000a07308 */ /* 0x000fe40000000800 */
[----:B------:R-:W-:Y:S02]  /*b510*/  FMUL.FTZ R103, R2, R103 ;  /* 0x0000006702677220 */ /* 0x000fe40000410000 */
[--C-:B------:R-:W-:Y:S02]  /*b520*/  FFMA.FTZ R141, R12, c[0x0][0x2d0], -R150.reuse ;  /* 0x0000b4000c8d7a23 */ /* 0x100fe40000010896 */
[C---:B------:R-:W-:Y:S04]  /*b530*/  HMMA.16816.F32.BF16 R72, R112.reuse, R128, R72 ;  /* 0x000000807048723c */ /* 0x040fe80000041848 */
[----:B------:R-:W-:Y:S01]  /*b540*/  FMUL.FTZ R12, R3, R108 ;  /* 0x0000006c030c7220 */ /* 0x000fe20000410000 */
[----:B------:R-:W-:Y:S01]  /*b550*/  MUFU.EX2 R141, R141 ;  /* 0x0000008d008d7308 */ /* 0x000fe20000000800 */
[--C-:B------:R-:W-:Y:S02]  /*b560*/  FFMA.FTZ R148, R13, c[0x0][0x2d0], -R150.reuse ;  /* 0x0000b4000d947a23 */ /* 0x100fe40000010896 */
[C---:B------:R-:W-:Y:S01]  /*b570*/  HMMA.16816.F32.BF16 R76, R112.reuse, R130, R76 ;  /* 0x00000082704c723c */ /* 0x040fe2000004184c */
[----:B------:R-:W2:Y:S03]  /*b580*/  LDSM.16.MT88.4 R128, [R212+0x3100] ;  /* 0x00310000d480783b */ /* 0x000ea60000004200 */
[----:B------:R-:W-:Y:S02]  /*b590*/  FMUL.FTZ R13, R3, R109 ;  /* 0x0000006d030d7220 */ /* 0x000fe40000410000 */
[--C-:B------:R-:W-:Y:S01]  /*b5a0*/  FFMA.FTZ R149, R14, c[0x0][0x2d0], -R143.reuse ;  /* 0x0000b4000e957a23 */ /* 0x100fe2000001088f */
[----:B------:R-:W3:Y:S01]  /*b5b0*/  MUFU.EX2 R148, R148 ;  /* 0x0000009400947308 */ /* 0x000ee20000000800 */
[C---:B------:R-:W-:Y:S04]  /*b5c0*/  HMMA.16816.F32.BF16 R80, R112.reuse, R132, R80 ;  /* 0x000000847050723c */ /* 0x040fe80000041850 */
[C---:B------:R-:W-:Y:S02]  /*b5d0*/  FMUL.FTZ R14, R2.reuse, R110 ;  /* 0x0000006e020e7220 */ /* 0x040fe40000410000 */
[--C-:B------:R-:W-:Y:S02]  /*b5e0*/  FFMA.FTZ R152, R15, c[0x0][0x2d0], -R143.reuse ;  /* 0x0000b4000f987a23 */ /* 0x100fe4000001088f */
[C---:B------:R-:W-:Y:S01]  /*b5f0*/  HMMA.16816.F32.BF16 R84, R112.reuse, R134, R84 ;  /* 0x000000867054723c */ /* 0x040fe20000041854 */
[----:B------:R-:W4:Y:S01]  /*b600*/  LDSM.16.MT88.4 R132, [R210+0x3100] ;  /* 0x00310000d284783b */ /* 0x000f220000004200 */
[----:B------:R-:W-:Y:S02]  /*b610*/  MUFU.EX2 R149, R149 ;  /* 0x0000009500957308 */ /* 0x000fe40000000800 */
[C---:B------:R-:W-:Y:S02]  /*b620*/  FMUL.FTZ R15, R2.reuse, R111 ;  /* 0x0000006f020f7220 */ /* 0x040fe40000410000 */
[C---:B------:R-:W-:Y:S02]  /*b630*/  FMUL.FTZ R104, R3.reuse, R104 ;  /* 0x0000006803687220 */ /* 0x040fe40000410000 */
[C---:B------:R-:W-:Y:S01]  /*b640*/  FMUL.FTZ R105, R3.reuse, R105 ;  /* 0x0000006903697220 */ /* 0x040fe20000410000 */
[C---:B-1----:R-:W-:Y:S01]  /*b650*/  HMMA.16816.F32.BF16 R88, R112.reuse, R120, R88 ;  /* 0x000000787058723c */ /* 0x042fe20000041858 */
[----:B------:R-:W-:Y:S02]  /*b660*/  LDSM.16.MT88.4 R108, [R208+0x3100] ;  /* 0x00310000d06c783b */ /* 0x000fe40000004200 */
[C---:B------:R-:W-:Y:S01]  /*b670*/  FMUL.FTZ R106, R2.reuse, R106 ;  /* 0x0000006a026a7220 */ /* 0x040fe20000410000 */
[----:B------:R-:W1:Y:S01]  /*b680*/  MUFU.EX2 R152, R152 ;  /* 0x0000009800987308 */ /* 0x000e620000000800 */
[C---:B------:R-:W-:Y:S02]  /*b690*/  FMUL.FTZ R107, R2.reuse, R107 ;  /* 0x0000006b026b7220 */ /* 0x040fe40000410000 */
[C---:B------:R-:W-:Y:S01]  /*b6a0*/  FMUL.FTZ R52, R3.reuse, R52 ;  /* 0x0000003403347220 */ /* 0x040fe20000410000 */
[C---:B------:R-:W-:Y:S01]  /*b6b0*/  HMMA.16816.F32.BF16 R92, R112.reuse, R122, R92 ;  /* 0x0000007a705c723c */ /* 0x040fe2000004185c */
[----:B------:R-:W5:Y:S03]  /*b6c0*/  LDSM.16.MT88.4 R120, [R209+0x3100] ;  /* 0x00310000d178783b */ /* 0x000f660000004200 */
[C---:B------:R-:W-:Y:S02]  /*b6d0*/  FMUL.FTZ R53, R3.reuse, R53 ;  /* 0x0000003503357220 */ /* 0x040fe40000410000 */
[C---:B------:R-:W-:Y:S01]  /*b6e0*/  FMUL.FTZ R54, R2.reuse, R54 ;  /* 0x0000003602367220 */ /* 0x040fe20000410000 */
[----:B------:R-:W-:Y:S01]  /*b6f0*/  MUFU.EX2 R159, R159 ;  /* 0x0000009f009f7308 */ /* 0x000fe20000000800 */
[C---:B--2---:R-:W-:Y:S04]  /*b700*/  HMMA.16816.F32.BF16 R96, R112.reuse, R128, R96 ;  /* 0x000000807060723c */ /* 0x044fe80000041860 */
[C---:B------:R-:W-:Y:S02]  /*b710*/  FMUL.FTZ R55, R2.reuse, R55 ;  /* 0x0000003702377220 */ /* 0x040fe40000410000 */
[C---:B------:R-:W-:Y:S02]  /*b720*/  FMUL.FTZ R56, R3.reuse, R56 ;  /* 0x0000003803387220 */ /* 0x040fe40000410000 */
[C---:B------:R-:W-:Y:S01]  /*b730*/  HMMA.16816.F32.BF16 R100, R112.reuse, R130, R100 ;  /* 0x000000827064723c */ /* 0x040fe20000041864 */
[----:B------:R-:W2:Y:S01]  /*b740*/  LDSM.16.MT88.4 R128, [R212+0x900] ;  /* 0x00090000d480783b */ /* 0x000ea20000004200 */
[----:B------:R-:W-:Y:S02]  /*b750*/  MUFU.EX2 R162, R162 ;  /* 0x000000a200a27308 */ /* 0x000fe40000000800 */
[C---:B------:R-:W-:Y:S02]  /*b760*/  FMUL.FTZ R57, R3.reuse, R57 ;  /* 0x0000003903397220 */ /* 0x040fe40000410000 */
[C---:B------:R-:W-:Y:S02]  /*b770*/  FMUL.FTZ R58, R2.reuse, R58 ;  /* 0x0000003a023a7220 */ /* 0x040fe40000410000 */
[C---:B----4-:R-:W-:Y:S04]  /*b780*/  HMMA.16816.F32.BF16 R12, R112.reuse, R132, R12 ;  /* 0x00000084700c723c */ /* 0x050fe8000004180c */
[----:B------:R-:W-:Y:S01]  /*b790*/  FMUL.FTZ R59, R2, R59 ;  /* 0x0000003b023b7220 */ /* 0x000fe20000410000 */
[----:B------:R-:W-:Y:S01]  /*b7a0*/  MUFU.EX2 R161, R161 ;  /* 0x000000a100a17308 */ /* 0x000fe20000000800 */
[----:B------:R-:W-:Y:S02]  /*b7b0*/  FMUL.FTZ R60, R3, R60 ;  /* 0x0000003c033c7220 */ /* 0x000fe40000410000 */
[C---:B------:R-:W-:Y:S01]  /*b7c0*/  HMMA.16816.F32.BF16 R104, R112.reuse, R134, R104 ;  /* 0x000000867068723c */ /* 0x040fe20000041868 */
[----:B------:R-:W4:Y:S03]  /*b7d0*/  LDSM.16.MT88.4 R132, [R210+0x900] ;  /* 0x00090000d284783b */ /* 0x000f260000004200 */
[--C-:B------:R-:W-:Y:S01]  /*b7e0*/  FFMA.FTZ R151, R16, c[0x0][0x2d0], -R150.reuse ;  /* 0x0000b40010977a23 */ /* 0x100fe20000010896 */
[----:B---3--:R-:W-:Y:S01]  /*b7f0*/  F2FP.BF16.PACK_AB R16, R148, R141 ;  /* 0x0000008d9410723e */ /* 0x008fe200000010ff */
[--C-:B------:R-:W-:Y:S01]  /*b800*/  FFMA.FTZ R154, R17, c[0x0][0x2d0], -R150.reuse ;  /* 0x0000b400119a7a23 */ /* 0x100fe20000010896 */
[----:B-1----:R-:W-:Y:S01]  /*b810*/  F2FP.BF16.PACK_AB R17, R152, R149 ;  /* 0x000000959811723e */ /* 0x002fe200000010ff */
[--C-:B------:R-:W-:Y:S01]  /*b820*/  FFMA.FTZ R153, R18, c[0x0][0x2d0], -R143.reuse ;  /* 0x0000b40012997a23 */ /* 0x100fe2000001088f */
[C---:B-----5:R-:W-:Y:S01]  /*b830*/  HMMA.16816.F32.BF16 R52, R112.reuse, R120, R52 ;  /* 0x000000787034723c */ /* 0x060fe20000041834 */
[----:B------:R-:W-:Y:S02]  /*b840*/  MUFU.EX2 R151, R151 ;  /* 0x0000009700977308 */ /* 0x000fe40000000800 */
[--C-:B------:R-:W-:Y:S02]  /*b850*/  FFMA.FTZ R156, R19, c[0x0][0x2d0], -R143.reuse ;  /* 0x0000b400139c7a23 */ /* 0x100fe4000001088f */
[C---:B------:R-:W-:Y:S02]  /*b860*/  FMUL.FTZ R61, R3.reuse, R61 ;  /* 0x0000003d033d7220 */ /* 0x040fe40000410000 */
[C---:B------:R-:W-:Y:S01]  /*b870*/  FMUL.FTZ R62, R2.reuse, R62 ;  /* 0x0000003e023e7220 */ /* 0x040fe20000410000 */
[C---:B------:R-:W-:Y:S01]  /*b880*/  HMMA.16816.F32.BF16 R56, R112.reuse, R122, R56 ;  /* 0x0000007a7038723c */ /* 0x040fe20000041838 */
[----:B------:R-:W1:Y:S02]  /*b890*/  LDSM.16.MT88.4 R120, [R209+0x900] ;  /* 0x00090000d178783b */ /* 0x000e640000004200 */
[----:B------:R-:W3:Y:S01]  /*b8a0*/  MUFU.EX2 R154, R154 ;  /* 0x0000009a009a7308 */ /* 0x000ee20000000800 */
[C---:B------:R-:W-:Y:S02]  /*b8b0*/  FMUL.FTZ R63, R2.reuse, R63 ;  /* 0x0000003f023f7220 */ /* 0x040fe40000410000 */
[C---:B------:R-:W-:Y:S02]  /*b8c0*/  FMUL.FTZ R64, R3.reuse, R64 ;  /* 0x0000004003407220 */ /* 0x040fe40000410000 */
[C---:B------:R-:W-:Y:S03]  /*b8d0*/  FMUL.FTZ R65, R3.reuse, R65 ;  /* 0x0000004103417220 */ /* 0x040fe60000410000 */
[C---:B------:R-:W-:Y:S02]  /*b8e0*/  HMMA.16816.F32.BF16 R60, R112.reuse, R108, R60 ;  /* 0x0000006c703c723c */ /* 0x040fe4000004183c */
[----:B------:R-:W-:Y:S01]  /*b8f0*/  MUFU.EX2 R153, R153 ;  /* 0x0000009900997308 */ /* 0x000fe20000000800 */
[C---:B------:R-:W-:Y:S02]  /*b900*/  FMUL.FTZ R66, R2.reuse, R66 ;  /* 0x0000004202427220 */ /* 0x040fe40000410000 */
[----:B------:R-:W-:Y:S02]  /*b910*/  FMUL.FTZ R67, R2, R67 ;  /* 0x0000004302437220 */ /* 0x000fe40000410000 */
[----:B------:R-:W-:Y:S02]  /*b920*/  FFMA.FTZ R48, R48, c[0x0][0x2d0], -R150 ;  /* 0x0000b40030307a23 */ /* 0x000fe40000010896 */
[----:B------:R-:W-:Y:S03]  /*b930*/  FFMA.FTZ R50, R50, c[0x0][0x2d0], -R143 ;  /* 0x0000b40032327a23 */ /* 0x000fe6000001088f */
[----:B------:R-:W-:Y:S01]  /*b940*/  HMMA.16816.F32.BF16 R64, R112, R110, R64 ;  /* 0x0000006e7040723c */ /* 0x000fe20000041840 */
[----:B------:R-:W5:Y:S01]  /*b950*/  MUFU.EX2 R156, R156 ;  /* 0x0000009c009c7308 */ /* 0x000f620000000800 */
[----:B------:R-:W1:Y:S01]  /*b960*/  LDSM.16.MT88.4 R108, [R212+0x3900] ;  /* 0x00390000d46c783b */ /* 0x000e620000004200 */
[----:B------:R-:W-:Y:S01]  /*b970*/  FFMA.FTZ R140, R3, R228, R140 ;  /* 0x000000e4038c7223 */ /* 0x000fe2000001008c */
[----:B---3--:R-:W-:Y:S01]  /*b980*/  F2FP.BF16.PACK_AB R18, R154, R151 ;  /* 0x000000979a12723e */ /* 0x008fe200000010ff */
[----:B------:R-:W-:Y:S01]  /*b990*/  FFMA.FTZ R6, R2, R229, R6 ;  /* 0x000000e502067223 */ /* 0x000fe20000010006 */
[----:B------:R-:W-:Y:S01]  /*b9a0*/  MOV R3, R0 ;  /* 0x0000000000037202 */ /* 0x000fe20000000f00 */
[----:B------:R-:W-:Y:S02]  /*b9b0*/  FADD.FTZ R5, R5, R140 ;  /* 0x0000008c05057221 */ /* 0x000fe40000010000 */
[----:B------:R-:W-:Y:S01]  /*b9c0*/  FADD.FTZ R6, R7, R6 ;  /* 0x0000000607067221 */ /* 0x000fe20000010000 */
[----:B------:R-:W3:Y:S01]  /*b9d0*/  LDSM.16.MT88.4 R112, [R210+0x3900] ;  /* 0x00390000d270783b */ /* 0x000ee20000004200 */
[----:B------:R-:W-:Y:S01]  /*b9e0*/  MUFU.EX2 R164, R164 ;  /* 0x000000a400a47308 */ /* 0x000fe20000000800 */
[----:B------:R-:W-:Y:S02]  /*b9f0*/  FADD.FTZ R118, R118, R5 ;  /* 0x0000000576767221 */ /* 0x000fe40000010000 */
[----:B------:R-:W-:Y:S02]  /*ba00*/  FADD.FTZ R117, R117, R6 ;  /* 0x0000000675757221 */ /* 0x000fe40000010000 */
[----:B------:R-:W-:Y:S02]  /*ba10*/  FADD.FTZ R118, R119, R118 ;  /* 0x0000007677767221 */ /* 0x000fe40000010000 */
[----:B------:R-:W-:Y:S01]  /*ba20*/  FADD.FTZ R142, R142, R117 ;  /* 0x000000758e8e7221 */ /* 0x000fe20000010000 */
[----:B------:R-:W-:Y:S01]  /*ba30*/  MOV R117, R116 ;  /* 0x0000007400757202 */ /* 0x000fe20000000f00 */
[----:B------:R-:W-:Y:S01]  /*ba40*/  FADD.FTZ R141, R141, R118 ;  /* 0x000000768d8d7221 */ /* 0x000fe20000010000 */
[----:B------:R-:W-:Y:S01]  /*ba50*/  MUFU.EX2 R163, R163 ;  /* 0x000000a300a37308 */ /* 0x000fe20000000800 */
[----:B------:R-:W-:Y:S02]  /*ba60*/  FADD.FTZ R149, R149, R142 ;  /* 0x0000008e95957221 */ /* 0x000fe40000010000 */
[----:B------:R-:W-:Y:S01]  /*ba70*/  FADD.FTZ R148, R148, R141 ;  /* 0x0000008d94947221 */ /* 0x000fe20000010000 */
[----:B-----5:R-:W-:Y:S01]  /*ba80*/  F2FP.BF16.PACK_AB R19, R156, R153 ;  /* 0x000000999c13723e */ /* 0x020fe200000010ff */
[----:B------:R-:W-:Y:S02]  /*ba90*/  FADD.FTZ R152, R152, R149 ;  /* 0x0000009598987221 */ /* 0x000fe40000010000 */
[----:B------:R-:W-:Y:S02]  /*baa0*/  FADD.FTZ R151, R151, R148 ;  /* 0x0000009497977221 */ /* 0x000fe40000010000 */
[----:B------:R-:W-:Y:S01]  /*bab0*/  FADD.FTZ R5, R153, R152 ;  /* 0x0000009899057221 */ /* 0x000fe20000010000 */
[----:B------:R-:W-:Y:S01]  /*bac0*/  MUFU.EX2 R166, R166 ;  /* 0x000000a600a67308 */ /* 0x000fe20000000800 */
[C---:B--2---:R-:W-:Y:S05]  /*bad0*/  HMMA.16816.F32.BF16 R8, R16.reuse, R128, R8 ;  /* 0x000000801008723c */ /* 0x044fea0000041808 */
[----:B------:R-:W-:Y:S02]  /*bae0*/  FADD.FTZ R154, R154, R151 ;  /* 0x000000979a9a7221 */ /* 0x000fe40000010000 */
[--C-:B------:R-:W-:Y:S01]  /*baf0*/  FFMA.FTZ R129, R20, c[0x0][0x2d0], -R150.reuse ;  /* 0x0000b40014817a23 */ /* 0x100fe20000010896 */
[C---:B------:R-:W-:Y:S01]  /*bb00*/  HMMA.16816.F32.BF16 R68, R16.reuse, R130, R68 ;  /* 0x000000821044723c */ /* 0x040fe20000041844 */
[----:B------:R-:W-:Y:S03]  /*bb10*/  MUFU.EX2 R165, R165 ;  /* 0x000000a500a57308 */ /* 0x000fe60000000800 */
[--C-:B------:R-:W-:Y:S02]  /*bb20*/  FFMA.FTZ R128, R21, c[0x0][0x2d0], -R150.reuse ;  /* 0x0000b40015807a23 */ /* 0x100fe40000010896 */
[----:B------:R-:W-:Y:S02]  /*bb30*/  FADD.FTZ R5, R156, R5 ;  /* 0x000000059c057221 */ /* 0x000fe40000010000 */
[C---:B----4-:R-:W-:Y:S03]  /*bb40*/  HMMA.16816.F32.BF16 R72, R16.reuse, R132, R72 ;  /* 0x000000841048723c */ /* 0x050fe60000041848 */
[----:B------:R-:W-:Y:S01]  /*bb50*/  MUFU.EX2 R129, R129 ;  /* 0x0000008100817308 */ /* 0x000fe20000000800 */
[--C-:B------:R-:W-:Y:S02]  /*bb60*/  FFMA.FTZ R130, R22, c[0x0][0x2d0], -R143.reuse ;  /* 0x0000b40016827a23 */ /* 0x100fe4000001088f */
[--C-:B------:R-:W-:Y:S02]  /*bb70*/  FFMA.FTZ R131, R23, c[0x0][0x2d0], -R143.reuse ;  /* 0x0000b40017837a23 */ /* 0x100fe4000001088f */
[C---:B------:R-:W-:Y:S01]  /*bb80*/  HMMA.16816.F32.BF16 R76, R16.reuse, R134, R76 ;  /* 0x00000086104c723c */ /* 0x040fe2000004184c */
[----:B------:R-:W-:Y:S03]  /*bb90*/  LDSM.16.MT88.4 R20, [R208+0x3900] ;  /* 0x00390000d014783b */ /* 0x000fe60000004200 */
[--C-:B------:R-:W-:Y:S01]  /*bba0*/  FFMA.FTZ R132, R24, c[0x0][0x2d0], -R150.reuse ;  /* 0x0000b40018847a23 */ /* 0x100fe20000010896 */
[----:B------:R-:W2:Y:S01]  /*bbb0*/  MUFU.EX2 R128, R128 ;  /* 0x0000008000807308 */ /* 0x000ea20000000800 */
[--C-:B------:R-:W-:Y:S02]  /*bbc0*/  FFMA.FTZ R133, R25, c[0x0][0x2d0], -R150.reuse ;  /* 0x0000b40019857a23 */ /* 0x100fe40000010896 */
[C---:B-1----:R-:W-:Y:S04]  /*bbd0*/  HMMA.16816.F32.BF16 R80, R16.reuse, R120, R80 ;  /* 0x000000781050723c */ /* 0x042fe80000041850 */
[--C-:B------:R-:W-:Y:S02]  /*bbe0*/  FFMA.FTZ R134, R26, c[0x0][0x2d0], -R143.reuse ;  /* 0x0000b4001a867a23 */ /* 0x100fe4000001088f */
[--C-:B------:R-:W-:Y:S01]  /*bbf0*/  FFMA.FTZ R135, R27, c[0x0][0x2d0], -R143.reuse ;  /* 0x0000b4001b877a23 */ /* 0x100fe2000001088f */
[----:B------:R-:W-:Y:S01]  /*bc00*/  MUFU.EX2 R130, R130 ;  /* 0x0000008200827308 */ /* 0x000fe20000000800 */
[C---:B------:R-:W-:Y:S01]  /*bc10*/  HMMA.16816.F32.BF16 R84, R16.reuse, R122, R84 ;  /* 0x0000007a1054723c */ /* 0x040fe20000041854 */
[----:B------:R-:W1:Y:S07]  /*bc20*/  LDSM.16.MT88.4 R120, [R209+0x3900] ;  /* 0x00390000d178783b */ /* 0x000e6e0000004200 */
[C---:B------:R-:W-:Y:S01]  /*bc30*/  HMMA.16816.F32.BF16 R88, R16.reuse, R136, R88 ;  /* 0x000000881058723c */ /* 0x040fe20000041858 */
[----:B------:R-:W-:Y:S01]  /*bc40*/  LDSM.16.MT88.4 R24, [R210+0x1100] ;  /* 0x00110000d218783b */ /* 0x000fe20000004200 */
[----:B------:R-:W4:Y:S05]  /*bc50*/  MUFU.EX2 R131, R131 ;  /* 0x0000008300837308 */ /* 0x000f2a0000000800 */
[--C-:B------:R-:W-:Y:S01]  /*bc60*/  FFMA.FTZ R136, R32, c[0x0][0x2d0], -R150.reuse ;  /* 0x0000b40020887a23 */ /* 0x100fe20000010896 */
[C---:B------:R-:W-:Y:S04]  /*bc70*/  HMMA.16816.F32.BF16 R92, R16.reuse, R138, R92 ;  /* 0x0000008a105c723c */ /* 0x040fe8000004185c */
[--C-:B------:R-:W-:Y:S01]  /*bc80*/  FFMA.FTZ R137, R33, c[0x0][0x2d0], -R150.reuse ;  /* 0x0000b40021897a23 */ /* 0x100fe20000010896 */
[----:B------:R-:W-:Y:S02]  /*bc90*/  MUFU.EX2 R132, R132 ;  /* 0x0000008400847308 */ /* 0x000fe40000000800 */
[--C-:B------:R-:W-:Y:S01]  /*bca0*/  FFMA.FTZ R138, R34, c[0x0][0x2d0], -R143.reuse ;  /* 0x0000b400228a7a23 */ /* 0x100fe2000001088f */
[C---:B------:R-:W-:Y:S04]  /*bcb0*/  HMMA.16816.F32.BF16 R96, R16.reuse, R108, R96 ;  /* 0x0000006c1060723c */ /* 0x040fe80000041860 */
[--C-:B------:R-:W-:Y:S02]  /*bcc0*/  FFMA.FTZ R139, R35, c[0x0][0x2d0], -R143.reuse ;  /* 0x0000b400238b7a23 */ /* 0x100fe4000001088f */
[----:B------:R-:W-:Y:S01]  /*bcd0*/  LDSM.16.MT88.4 R32, [R210+0x1900] ;  /* 0x00190000d220783b */ /* 0x000fe20000004200 */
[----:B------:R-:W5:Y:S01]  /*bce0*/  MUFU.EX2 R133, R133 ;  /* 0x0000008500857308 */ /* 0x000f620000000800 */
[C---:B------:R-:W-:Y:S06]  /*bcf0*/  HMMA.16816.F32.BF16 R100, R16.reuse, R110, R100 ;  /* 0x0000006e1064723c */ /* 0x040fec0000041864 */
[----:B------:R-:W2:Y:S02]  /*bd00*/  LDSM.16.MT88.4 R108, [R212+0x1100] ;  /* 0x00110000d46c783b */ /* 0x000ea40000004200 */
[C---:B---3--:R-:W-:Y:S01]  /*bd10*/  HMMA.16816.F32.BF16 R12, R16.reuse, R112, R12 ;  /* 0x00000070100c723c */ /* 0x048fe2000004180c */
[----:B------:R-:W-:Y:S07]  /*bd20*/  MUFU.EX2 R134, R134 ;  /* 0x0000008600867308 */ /* 0x000fee0000000800 */
[C---:B------:R-:W-:Y:S01]  /*bd30*/  HMMA.16816.F32.BF16 R104, R16.reuse, R114, R104 ;  /* 0x000000721068723c */ /* 0x040fe20000041868 */
[----:B------:R-:W3:Y:S02]  /*bd40*/  LDSM.16.MT88.4 R112, [R209+0x1100] ;  /* 0x00110000d170783b */ /* 0x000ee40000004200 */
[----:B------:R-:W-:Y:S05]  /*bd50*/  MUFU.EX2 R136, R136 ;  /* 0x0000008800887308 */ /* 0x000fea0000000800 */
[C---:B-1----:R-:W-:Y:S05]  /*bd60*/  HMMA.16816.F32.BF16 R52, R16.reuse, R120, R52 ;  /* 0x000000781034723c */ /* 0x042fea0000041834 */
[----:B------:R1:W1:Y:S02]  /*bd70*/  MUFU.EX2 R121, R135 ;  /* 0x0000008700797308 */ /* 0x0002640000000800 */
[--C-:B------:R-:W-:Y:S01]  /*bd80*/  FFMA.FTZ R120, R28, c[0x0][0x2d0], -R150.reuse ;  /* 0x0000b4001c787a23 */ /* 0x100fe20000010896 */
[C---:B------:R-:W-:Y:S07]  /*bd90*/  HMMA.16816.F32.BF16 R56, R16.reuse, R122, R56 ;  /* 0x0000007a1038723c */ /* 0x040fee0000041838 */
[--C-:B------:R-:W-:Y:S01]  /*bda0*/  FFMA.FTZ R123, R29, c[0x0][0x2d0], -R150.reuse ;  /* 0x0000b4001d7b7a23 */ /* 0x100fe20000010896 */
[C---:B------:R-:W-:Y:S01]  /*bdb0*/  HMMA.16816.F32.BF16 R60, R16.reuse, R20, R60 ;  /* 0x00000014103c723c */ /* 0x040fe2000004183c */
[----:B------:R-:W-:Y:S03]  /*bdc0*/  MUFU.EX2 R120, R120 ;  /* 0x0000007800787308 */ /* 0x000fe60000000800 */
[--C-:B------:R-:W-:Y:S02]  /*bdd0*/  FFMA.FTZ R122, R30, c[0x0][0x2d0], -R143.reuse ;  /* 0x0000b4001e7a7a23 */ /* 0x100fe4000001088f */
[----:B------:R-:W-:Y:S02]  /*bde0*/  FFMA.FTZ R150, R49, c[0x0][0x2d0], -R150 ;  /* 0x0000b40031967a23 */ /* 0x000fe40000010896 */
[----:B------:R-:W-:Y:S01]  /*bdf0*/  HMMA.16816.F32.BF16 R64, R16, R22, R64 ;  /* 0x000000161040723c */ /* 0x000fe20000041840 */
[----:B------:R-:W3:Y:S02]  /*be00*/  LDSM.16.MT88.4 R20, [R208+0x1100] ;  /* 0x00110000d014783b */ /* 0x000ee40000004200 */
[----:B------:R-:W3:Y:S01]  /*be10*/  MUFU.EX2 R123, R123 ;  /* 0x0000007b007b7308 */ /* 0x000ee20000000800 */
[--C-:B-1----:R-:W-:Y:S03]  /*be20*/  FFMA.FTZ R135, R31, c[0x0][0x2d0], -R143.reuse ;  /* 0x0000b4001f877a23 */ /* 0x102fe6000001088f */
[----:B--2---:R-:W-:Y:S01]  /*be30*/  F2FP.BF16.PACK_AB R16, R128, R129 ;  /* 0x000000818010723e */ /* 0x004fe200000010ff */
[----:B------:R-:W-:Y:S01]  /*be40*/  FFMA.FTZ R143, R51, c[0x0][0x2d0], -R143 ;  /* 0x0000b400338f7a23 */ /* 0x000fe2000001088f */
[----:B----4-:R-:W-:Y:S01]  /*be50*/  F2FP.BF16.PACK_AB R17, R131, R130 ;  /* 0x000000828311723e */ /* 0x010fe200000010ff */
[----:B------:R-:W-:Y:S02]  /*be60*/  LDSM.16.MT88.4 R28, [R209+0x4100] ;  /* 0x00410000d11c783b */ /* 0x000fe40000004200 */
[----:B-----5:R-:W-:Y:S01]  /*be70*/  F2FP.BF16.PACK_AB R18, R133, R132 ;  /* 0x000000848512723e */ /* 0x020fe200000010ff */
[----:B------:R-:W-:Y:S01]  /*be80*/  MUFU.EX2 R122, R122 ;  /* 0x0000007a007a7308 */ /* 0x000fe20000000800 */
[----:B------:R-:W-:Y:S01]  /*be90*/  F2FP.BF16.PACK_AB R19, R121, R134 ;  /* 0x000000867913723e */ /* 0x000fe200000010ff */
[----:B------:R-:W-:Y:S02]  /*bea0*/  FADD.FTZ R129, R129, R154 ;  /* 0x0000009a81817221 */ /* 0x000fe40000010000 */
[----:B------:R-:W-:Y:S02]  /*beb0*/  FADD.FTZ R130, R130, R5 ;  /* 0x0000000582827221 */ /* 0x000fe40000010000 */
[----:B------:R-:W-:Y:S02]  /*bec0*/  FADD.FTZ R129, R128, R129 ;  /* 0x0000008180817221 */ /* 0x000fe40000010000 */
[C---:B------:R-:W-:Y:S02]  /*bed0*/  HMMA.16816.F32.BF16 R8, R16.reuse, R108, R8 ;  /* 0x0000006c1008723c */ /* 0x040fe40000041808 */
[----:B------:R-:W1:Y:S01]  /*bee0*/  MUFU.EX2 R135, R135 ;  /* 0x0000008700877308 */ /* 0x000e620000000800 */
[----:B------:R-:W-:Y:S02]  /*bef0*/  FADD.FTZ R131, R131, R130 ;  /* 0x0000008283837221 */ /* 0x000fe40000010000 */
[----:B------:R-:W-:Y:S02]  /*bf00*/  FADD.FTZ R132, R132, R129 ;  /* 0x0000008184847221 */ /* 0x000fe40000010000 */
[----:B------:R-:W-:Y:S01]  /*bf10*/  FADD.FTZ R134, R134, R131 ;  /* 0x0000008386867221 */ /* 0x000fe20000010000 */
[C---:B------:R-:W-:Y:S01]  /*bf20*/  HMMA.16816.F32.BF16 R68, R16.reuse, R110, R68 ;  /* 0x0000006e1044723c */ /* 0x040fe20000041844 */
[----:B------:R-:W2:Y:S03]  /*bf30*/  LDSM.16.MT88.4 R108, [R212+0x4100] ;  /* 0x00410000d46c783b */ /* 0x000ea60000004200 */
[----:B------:R-:W4:Y:S01]  /*bf40*/  MUFU.EX2 R137, R137 ;  /* 0x0000008900897308 */ /* 0x000f220000000800 */
[----:B------:R-:W-:Y:S02]  /*bf50*/  FADD.FTZ R133, R133, R132 ;  /* 0x0000008485857221 */ /* 0x000fe40000010000 */
[----:B------:R-:W-:Y:S01]  /*bf60*/  FADD.FTZ R121, R121, R134 ;  /* 0x0000008679797221 */ /* 0x000fe20000010000 */
[C---:B------:R-:W-:Y:S06]  /*bf70*/  HMMA.16816.F32.BF16 R72, R16.reuse, R24, R72 ;  /* 0x000000181048723c */ /* 0x040fec0000041848 */
[----:B------:R-:W-:Y:S02]  /*bf80*/  MUFU.EX2 R138, R138 ;  /* 0x0000008a008a7308 */ /* 0x000fe40000000800 */
[C---:B------:R-:W-:Y:S01]  /*bf90*/  HMMA.16816.F32.BF16 R76, R16.reuse, R26, R76 ;  /* 0x0000001a104c723c */ /* 0x040fe2000004184c */
[----:B------:R-:W5:Y:S07]  /*bfa0*/  LDSM.16.MT88.4 R24, [R210+0x4100] ;  /* 0x00410000d218783b */ /* 0x000f6e0000004200 */
[C---:B---3--:R-:W-:Y:S01]  /*bfb0*/  HMMA.16816.F32.BF16 R80, R16.reuse, R112, R80 ;  /* 0x000000701050723c */ /* 0x048fe20000041850 */
[----:B------:R-:W3:Y:S07]  /*bfc0*/  MUFU.EX2 R139, R139 ;  /* 0x0000008b008b7308 */ /* 0x000eee0000000800 */
[C---:B------:R-:W-:Y:S01]  /*bfd0*/  HMMA.16816.F32.BF16 R84, R16.reuse, R114, R84 ;  /* 0x000000721054723c */ /* 0x040fe20000041854 */
[----:B------:R-:W1:Y:S02]  /*bfe0*/  LDSM.16.MT88.4 R112, [R208+0x4100] ;  /* 0x00410000d070783b */ /* 0x000e640000004200 */
[----:B------:R-:W1:Y:S05]  /*bff0*/  MUFU.EX2 R168, R168 ;  /* 0x000000a800a87308 */ /* 0x000e6a0000000800 */
[C---:B------:R-:W-:Y:S05]  /*c000*/  HMMA.16816.F32.BF16 R88, R16.reuse, R20, R88 ;  /* 0x000000141058723c */ /* 0x040fea0000041858 */
[----:B------:R-:W-:Y:S03]  /*c010*/  MUFU.EX2 R48, R48 ;  /* 0x0000003000307308 */ /* 0x000fe60000000800 */
[C---:B------:R-:W-:Y:S01]  /*c020*/  HMMA.16816.F32.BF16 R92, R16.reuse, R22, R92 ;  /* 0x00000016105c723c */ /* 0x040fe2000004185c */
[----:B------:R-:W1:Y:S06]  /*c030*/  LDSM.16.MT88.4 R20, [R212+0x1900] ;  /* 0x00190000d414783b */ /* 0x000e6c0000004200 */
[----:B------:R-:W1:Y:S01]  /*c040*/  MUFU.EX2 R49, R150 ;  /* 0x0000009600317308 */ /* 0x000e620000000800 */
[C---:B--2---:R-:W-:Y:S08]  /*c050*/  HMMA.16816.F32.BF16 R96, R16.reuse, R108, R96 ;  /* 0x0000006c1060723c */ /* 0x044ff00000041860 */
[C---:B------:R-:W-:Y:S01]  /*c060*/  HMMA.16816.F32.BF16 R100, R16.reuse, R110, R100 ;  /* 0x0000006e1064723c */ /* 0x040fe20000041864 */
[----:B------:R-:W-:Y:S01]  /*c070*/  LDSM.16.MT88.4 R108, [R208+0x4900] ;  /* 0x00490000d06c783b */ /* 0x000fe20000004200 */
[----:B------:R-:W-:Y:S06]  /*c080*/  MUFU.EX2 R50, R50 ;  /* 0x0000003200327308 */ /* 0x000fec0000000800 */
[C---:B-----5:R-:W-:Y:S04]  /*c090*/  HMMA.16816.F32.BF16 R12, R16.reuse, R24, R12 ;  /* 0x00000018100c723c */ /* 0x060fe8000004180c */
[----:B------:R-:W2:Y:S04]  /*c0a0*/  MUFU.EX2 R143, R143 ;  /* 0x0000008f008f7308 */ /* 0x000ea80000000800 */
[C---:B------:R-:W-:Y:S01]  /*c0b0*/  HMMA.16816.F32.BF16 R104, R16.reuse, R26, R104 ;  /* 0x0000001a1068723c */ /* 0x040fe20000041868 */
[----:B------:R-:W5:Y:S07]  /*c0c0*/  LDSM.16.MT88.4 R24, [R209+0x1900] ;  /* 0x00190000d118783b */ /* 0x000f6e0000004200 */
[C---:B------:R-:W-:Y:S08]  /*c0d0*/  HMMA.16816.F32.BF16 R52, R16.reuse, R28, R52 ;  /* 0x0000001c1034723c */ /* 0x040ff00000041834 */
[C---:B------:R-:W-:Y:S01]  /*c0e0*/  HMMA.16816.F32.BF16 R56, R16.reuse, R30, R56 ;  /* 0x0000001e1038723c */ /* 0x040fe20000041838 */
[----:B------:R-:W2:Y:S07]  /*c0f0*/  LDSM.16.MT88.4 R28, [R208+0x1900] ;  /* 0x00190000d01c783b */ /* 0x000eae0000004200 */
[C---:B-1----:R-:W-:Y:S08]  /*c100*/  HMMA.16816.F32.BF16 R60, R16.reuse, R112, R60 ;  /* 0x00000070103c723c */ /* 0x042ff0000004183c */
[----:B------:R-:W-:Y:S07]  /*c110*/  HMMA.16816.F32.BF16 R64, R16, R114, R64 ;  /* 0x000000721040723c */ /* 0x000fee0000041840 */
[----:B------:R-:W-:Y:S01]  /*c120*/  F2FP.BF16.PACK_AB R16, R123, R120 ;  /* 0x000000787b10723e */ /* 0x000fe200000010ff */
[----:B------:R-:W-:Y:S01]  /*c130*/  FADD.FTZ R120, R120, R133 ;  /* 0x0000008578787221 */ /* 0x000fe20000010000 */
[----:B------:R-:W-:Y:S03]  /*c140*/  F2FP.BF16.PACK_AB R17, R135, R122 ;  /* 0x0000007a8711723e */ /* 0x000fe600000010ff */
[----:B----4-:R-:W-:Y:S01]  /*c150*/  F2FP.BF16.PACK_AB R18, R137, R136 ;  /* 0x000000888912723e */ /* 0x010fe200000010ff */
[----:B------:R-:W-:Y:S01]  /*c160*/  FADD.FTZ R122, R122, R121 ;  /* 0x000000797a7a7221 */ /* 0x000fe20000010000 */
[----:B---3--:R-:W-:Y:S01]  /*c170*/  F2FP.BF16.PACK_AB R19, R139, R138 ;  /* 0x0000008a8b13723e */ /* 0x008fe200000010ff */
[----:B------:R-:W-:Y:S02]  /*c180*/  FADD.FTZ R123, R123, R120 ;  /* 0x000000787b7b7221 */ /* 0x000fe40000010000 */
[----:B------:R-:W-:Y:S02]  /*c190*/  FADD.FTZ R135, R135, R122 ;  /* 0x0000007a87877221 */ /* 0x000fe40000010000 */
[----:B------:R-:W-:Y:S02]  /*c1a0*/  FADD.FTZ R136, R136, R123 ;  /* 0x0000007b88887221 */ /* 0x000fe40000010000 */
[C---:B------:R-:W-:Y:S03]  /*c1b0*/  HMMA.16816.F32.BF16 R8, R16.reuse, R20, R8 ;  /* 0x000000141008723c */ /* 0x040fe60000041808 */
[----:B------:R-:W-:Y:S02]  /*c1c0*/  FADD.FTZ R2, R138, R135 ;  /* 0x000000878a027221 */ /* 0x000fe40000010000 */
[----:B------:R-:W-:Y:S02]  /*c1d0*/  FADD.FTZ R136, R137, R136 ;  /* 0x0000008889887221 */ /* 0x000fe40000010000 */
[----:B------:R-:W-:Y:S01]  /*c1e0*/  FADD.FTZ R2, R139, R2 ;  /* 0x000000028b027221 */ /* 0x000fe20000010000 */
[C---:B------:R-:W-:Y:S01]  /*c1f0*/  HMMA.16816.F32.BF16 R68, R16.reuse, R22, R68 ;  /* 0x000000161044723c */ /* 0x040fe20000041844 */
[----:B------:R-:W1:Y:S07]  /*c200*/  LDSM.16.MT88.4 R20, [R212+0x4900] ;  /* 0x00490000d414783b */ /* 0x000e6e0000004200 */
[C---:B------:R-:W-:Y:S08]  /*c210*/  HMMA.16816.F32.BF16 R72, R16.reuse, R32, R72 ;  /* 0x000000201048723c */ /* 0x040ff00000041848 */
[C---:B------:R-:W-:Y:S01]  /*c220*/  HMMA.16816.F32.BF16 R76, R16.reuse, R34, R76 ;  /* 0x00000022104c723c */ /* 0x040fe2000004184c */
[----:B------:R-:W3:Y:S07]  /*c230*/  LDSM.16.MT88.4 R32, [R210+0x4900] ;  /* 0x00490000d220783b */ /* 0x000eee0000004200 */
[C---:B-----5:R-:W-:Y:S08]  /*c240*/  HMMA.16816.F32.BF16 R80, R16.reuse, R24, R80 ;  /* 0x000000181050723c */ /* 0x060ff00000041850 */
[C---:B------:R-:W-:Y:S01]  /*c250*/  HMMA.16816.F32.BF16 R84, R16.reuse, R26, R84 ;  /* 0x0000001a1054723c */ /* 0x040fe20000041854 */
[----:B------:R-:W4:Y:S07]  /*c260*/  LDSM.16.MT88.4 R24, [R212+0x2100] ;  /* 0x00210000d418783b */ /* 0x000f2e0000004200 */
[C---:B--2---:R-:W-:Y:S08]  /*c270*/  HMMA.16816.F32.BF16 R88, R16.reuse, R28, R88 ;  /* 0x0000001c1058723c */ /* 0x044ff00000041858 */
[C---:B------:R-:W-:Y:S01]  /*c280*/  HMMA.16816.F32.BF16 R92, R16.reuse, R30, R92 ;  /* 0x0000001e105c723c */ /* 0x040fe2000004185c */
[----:B------:R-:W-:Y:S07]  /*c290*/  LDSM.16.MT88.4 R28, [R209+0x2100] ;  /* 0x00210000d11c783b */ /* 0x000fee0000004200 */
[C---:B-1----:R-:W-:Y:S08]  /*c2a0*/  HMMA.16816.F32.BF16 R96, R16.reuse, R20, R96 ;  /* 0x000000141060723c */ /* 0x042ff00000041860 */
[C---:B------:R-:W-:Y:S01]  /*c2b0*/  HMMA.16816.F32.BF16 R100, R16.reuse, R22, R100 ;  /* 0x000000161064723c */ /* 0x040fe20000041864 */
[----:B------:R-:W1:Y:S07]  /*c2c0*/  LDSM.16.MT88.4 R20, [R210+0x2100] ;  /* 0x00210000d214783b */ /* 0x000e6e0000004200 */
[C---:B---3--:R-:W-:Y:S08]  /*c2d0*/  HMMA.16816.F32.BF16 R12, R16.reuse, R32, R12 ;  /* 0x00000020100c723c */ /* 0x048ff0000004180c */
[C---:B------:R-:W-:Y:S01]  /*c2e0*/  HMMA.16816.F32.BF16 R104, R16.reuse, R34, R104 ;  /* 0x000000221068723c */ /* 0x040fe20000041868 */
[----:B------:R-:W2:Y:S07]  /*c2f0*/  LDSM.16.MT88.4 R32, [R208+0x2100] ;  /* 0x00210000d020783b */ /* 0x000eae0000004200 */
[C---:B------:R-:W-:Y:S08]  /*c300*/  HMMA.16816.F32.BF16 R52, R16.reuse, R36, R52 ;  /* 0x000000241034723c */ /* 0x040ff00000041834 */
[C---:B------:R-:W-:Y:S01]  /*c310*/  HMMA.16816.F32.BF16 R56, R16.reuse, R38, R56 ;  /* 0x000000261038723c */ /* 0x040fe20000041838 */
[----:B------:R-:W-:Y:S07]  /*c320*/  LDSM.16.MT88.4 R36, [R209+0x5100] ;  /* 0x00510000d124783b */ /* 0x000fee0000004200 */
[C---:B------:R-:W-:Y:S08]  /*c330*/  HMMA.16816.F32.BF16 R60, R16.reuse, R108, R60 ;  /* 0x0000006c103c723c */ /* 0x040ff0000004183c */
[----:B------:R-:W-:Y:S07]  /*c340*/  HMMA.16816.F32.BF16 R64, R16, R110, R64 ;  /* 0x0000006e1040723c */ /* 0x000fee0000041840 */
        /* <DEDUP_REMOVED lines=31> */
[C---:B------:R-:W-:Y:S08]  /*c540*/  HMMA.16816.F32.BF16 R56, R16.reuse, R38, R56 ;  /* 0x000000261038723c */ /* 0x040ff00000041838 */
[C---:B----4-:R-:W-:Y:S08]  /*c550*/  HMMA.16816.F32.BF16 R60, R16.reuse, R28, R60 ;  /* 0x0000001c103c723c */ /* 0x050ff0000004183c */
        /* <DEDUP_REMOVED lines=8> */
[----:B------:R-:W-:Y:S01]  /*c5e0*/  FADD.FTZ R165, R168, R165 ;  /* 0x000000a5a8a57221 */ /* 0x000fe20000010000 */
[----:B------:R-:W-:Y:S01]  /*c5f0*/  IADD3 R168, R238, -0x1, RZ ;  /* 0xffffffffeea87810 */ /* 0x000fe20007ffe0ff */
[----:B------:R-:W-:Y:S02]  /*c600*/  FADD.FTZ R48, R48, R163 ;  /* 0x000000a330307221 */ /* 0x000fe40000010000 */
[C---:B--2---:R-:W-:Y:S01]  /*c610*/  HMMA.16816.F32.BF16 R112, R16.reuse, R32, R8 ;  /* 0x000000201070723c */ /* 0x044fe20000041808 */
[----:B------:R-:W2:Y:S02]  /*c620*/  LDSM.16.MT88.4 R8, [R210+0x5900] ;  /* 0x00590000d208783b */ /* 0x000ea40000004200 */
[----:B------:R-:W-:Y:S01]  /*c630*/  FADD.FTZ R50, R50, R165 ;  /* 0x000000a532327221 */ /* 0x000fe20000010000 */
[----:B------:R-:W-:Y:S01]  /*c640*/  MOV R238, R168 ;  /* 0x000000a800ee7202 */ /* 0x000fe20000000f00 */
[----:B------:R-:W-:Y:S02]  /*c650*/  FADD.FTZ R228, R49, R48 ;  /* 0x0000003031e47221 */ /* 0x000fe40000010000 */
[----:B------:R-:W-:Y:S01]  /*c660*/  FADD.FTZ R229, R143, R50 ;  /* 0x000000328fe57221 */ /* 0x000fe20000010000 */
[C---:B------:R-:W-:Y:S08]  /*c670*/  HMMA.16816.F32.BF16 R68, R16.reuse, R34, R68 ;  /* 0x000000221044723c */ /* 0x040ff00000041844 */
[C---:B------:R-:W-:Y:S08]  /*c680*/  HMMA.16816.F32.BF16 R72, R16.reuse, R40, R72 ;  /* 0x000000281048723c */ /* 0x040ff00000041848 */
[C---:B------:R-:W-:Y:S08]  /*c690*/  HMMA.16816.F32.BF16 R76, R16.reuse, R42, R76 ;  /* 0x0000002a104c723c */ /* 0x040ff0000004184c */
[C---:B------:R-:W-:Y:S08]  /*c6a0*/  HMMA.16816.F32.BF16 R80, R16.reuse, R44, R80 ;  /* 0x0000002c1050723c */ /* 0x040ff00000041850 */
[C---:B------:R-:W-:Y:S08]  /*c6b0*/  HMMA.16816.F32.BF16 R84, R16.reuse, R46, R84 ;  /* 0x0000002e1054723c */ /* 0x040ff00000041854 */
[C---:B---3--:R-:W-:Y:S08]  /*c6c0*/  HMMA.16816.F32.BF16 R88, R16.reuse, R24, R88 ;  /* 0x000000181058723c */ /* 0x048ff00000041858 */
[C---:B------:R-:W-:Y:S01]  /*c6d0*/  HMMA.16816.F32.BF16 R92, R16.reuse, R26, R92 ;  /* 0x0000001a105c723c */ /* 0x040fe2000004185c */
[----:B------:R-:W3:Y:S07]  /*c6e0*/  LDSM.16.MT88.4 R24, [R209+0x5900] ;  /* 0x00590000d118783b */ /* 0x000eee0000004200 */
[C---:B-1----:R-:W-:Y:S08]  /*c6f0*/  HMMA.16816.F32.BF16 R96, R16.reuse, R20, R96 ;  /* 0x000000141060723c */ /* 0x042ff00000041860 */
[C---:B------:R-:W-:Y:S01]  /*c700*/  HMMA.16816.F32.BF16 R100, R16.reuse, R22, R100 ;  /* 0x000000161064723c */ /* 0x040fe20000041864 */
[----:B------:R-:W1:Y:S07]  /*c710*/  LDSM.16.MT88.4 R20, [R208+0x5900] ;  /* 0x00590000d014783b */ /* 0x000e6e0000004200 */
[C---:B--2---:R-:W-:Y:S07]  /*c720*/  HMMA.16816.F32.BF16 R108, R16.reuse, R8, R12 ;  /* 0x00000008106c723c */ /* 0x044fee000004180c */
[----:B------:R-:W-:Y:S01]  /*c730*/  MOV R12, R116 ;  /* 0x00000074000c7202 */ /* 0x000fe20000000f00 */
[C---:B------:R-:W-:Y:S08]  /*c740*/  HMMA.16816.F32.BF16 R104, R16.reuse, R10, R104 ;  /* 0x0000000a1068723c */ /* 0x040ff00000041868 */
[C---:B---3--:R-:W-:Y:S08]  /*c750*/  HMMA.16816.F32.BF16 R52, R16.reuse, R24, R52 ;  /* 0x000000181034723c */ /* 0x048ff00000041834 */
[C---:B------:R-:W-:Y:S08]  /*c760*/  HMMA.16816.F32.BF16 R56, R16.reuse, R26, R56 ;  /* 0x0000001a1038723c */ /* 0x040ff00000041838 */
[C---:B-1----:R-:W-:Y:S08]  /*c770*/  HMMA.16816.F32.BF16 R60, R16.reuse, R20, R60 ;  /* 0x00000014103c723c */ /* 0x042ff0000004183c */
[----:B------:R-:W-:Y:S01]  /*c780*/  HMMA.16816.F32.BF16 R64, R16, R22, R64 ;  /* 0x000000161040723c */ /* 0x000fe20000041840 */
[----:B------:R-:W-:-:S07]  /*c790*/  @P0 BRA `(.L_x_1837) ;  /* 0xffffd4a000000947 */ /* 0x000fce000383ffff */
.L_x_1834:
        /* <DEDUP_REMOVED lines=9> */
.L_x_1848:
[----:B------:R-:W-:Y:S04]  /*c830*/  DEPBAR.LE SB0, 0x0 ;  /* 0x000080000000791a */ /* 0x000fe80000000000 */
[----:B------:R-:W-:Y:S01]  /*c840*/  BAR.SYNC.DEFER_BLOCKING 0x0 ;  /* 0x0000000000007b1d */ /* 0x000fe20000010000 */
[----:B------:R-:W-:Y:S01]  /*c850*/  IMAD.WIDE.U32 R44, R217, c[0x0][0x208], RZ ;  /* 0x00008200d92c7a25 */ /* 0x000fe200078e00ff */
[----:B------:R-:W-:Y:S02]  /*c860*/  SHF.R.S32.HI R0, RZ, 0x1f, R217 ;  /* 0x0000001fff007819 */ /* 0x000fe400000114d9 */
[----:B------:R-:W-:Y:S03]  /*c870*/  SHF.R.S32.HI R129, RZ, 0x1f, R216 ;  /* 0x0000001fff817819 */ /* 0x000fe600000114d8 */
[----:B------:R-:W-:Y:S02]  /*c880*/  IMAD R0, R0, c[0x0][0x208], RZ ;  /* 0x0000820000007a24 */ /* 0x000fe400078e02ff */
[----:B------:R-:W-:Y:S04]  /*c890*/  IMAD R129, R129, c[0x0][0x218], RZ ;  /* 0x0000860081817a24 */ /* 0x000fe800078e02ff */
[C---:B------:R-:W-:Y:S01]  /*c8a0*/  IMAD R129, R216.reuse, c[0x0][0x21c], R129 ;  /* 0x00008700d8817a24 */ /* 0x040fe200078e0281 */
[----:B------:R-:W1:Y:S05]  /*c8b0*/  LDSM.16.M88.4 R8, [R214+0x8100] ;  /* 0x00810000d608783b */ /* 0x000e6a0000000200 */
[----:B------:R-:W2:Y:S05]  /*c8c0*/  LDSM.16.M88.4 R16, [R214+0x8900] ;  /* 0x00890000d610783b */ /* 0x000eaa0000000200 */
[----:B------:R-:W3:Y:S05]  /*c8d0*/  LDSM.16.M88.4 R24, [R214+0x9100] ;  /* 0x00910000d618783b */ /* 0x000eea0000000200 */
[----:B------:R-:W4:Y:S05]  /*c8e0*/  LDSM.16.M88.4 R32, [R214+0x9900] ;  /* 0x00990000d620783b */ /* 0x000f2a0000000200 */
[----:B------:R-:W5:Y:S05]  /*c8f0*/  LDSM.16.M88.4 R40, [R214+0xa100] ;  /* 0x00a10000d628783b */ /* 0x000f6a0000000200 */
[----:B------:R-:W3:Y:S05]  /*c900*/  LDSM.16.M88.4 R48, [R214+0xa900] ;  /* 0x00a90000d630783b */ /* 0x000eea0000000200 */
[----:B------:R-:W3:Y:S05]  /*c910*/  LDSM.16.M88.4 R116, [R213] ;  /* 0x00000000d574783b */ /* 0x000eea0000000200 */
[----:B------:R-:W-:Y:S01]  /*c920*/  LDSM.16.M88.4 R120, [R207] ;  /* 0x00000000cf78783b */ /* 0x000fe20000000200 */
[C---:B-1----:R-:W-:Y:S04]  /*c930*/  HMMA.16816.F32.BF16 R4, R124.reuse, R8, RZ ;  /* 0x000000087c04723c */ /* 0x042fe800000418ff */
[----:B------:R-:W-:Y:S04]  /*c940*/  LDSM.16.M88.4 R136, [R203] ;  /* 0x00000000cb88783b */ /* 0x000fe80000000200 */
[C---:B------:R-:W-:Y:S08]  /*c950*/  HMMA.16816.F32.BF16 R8, R124.reuse, R10, RZ ;  /* 0x0000000a7c08723c */ /* 0x040ff000000418ff */
[C---:B--2---:R-:W-:Y:S08]  /*c960*/  HMMA.16816.F32.BF16 R12, R124.reuse, R16, RZ ;  /* 0x000000107c0c723c */ /* 0x044ff000000418ff */
[C---:B------:R-:W-:Y:S08]  /*c970*/  HMMA.16816.F32.BF16 R16, R124.reuse, R18, RZ ;  /* 0x000000127c10723c */ /* 0x040ff000000418ff */
[C---:B---3--:R-:W-:Y:S08]  /*c980*/  HMMA.16816.F32.BF16 R20, R124.reuse, R24, RZ ;  /* 0x000000187c14723c */ /* 0x048ff000000418ff */
[C---:B------:R-:W-:Y:S08]  /*c990*/  HMMA.16816.F32.BF16 R24, R124.reuse, R26, RZ ;  /* 0x0000001a7c18723c */ /* 0x040ff000000418ff */
[C---:B----4-:R-:W-:Y:S07]  /*c9a0*/  HMMA.16816.F32.BF16 R28, R124.reuse, R32, RZ ;  /* 0x000000207c1c723c */ /* 0x050fee00000418ff */
[----:B------:R-:W-:Y:S05]  /*c9b0*/  IMAD R33, R217, c[0x0][0x20c], R0 ;  /* 0x00008300d9217a24 */ /* 0x000fea00078e0200 */
[----:B------:R-:W-:Y:S02]  /*c9c0*/  IMAD.IADD R45, R45, 0x1, R33 ;  /* 0x000000012d2d7824 */ /* 0x000fe400078e0221 */
[C---:B------:R-:W-:Y:S02]  /*c9d0*/  HMMA.16816.F32.BF16 R32, R124.reuse, R34, RZ ;  /* 0x000000227c20723c */ /* 0x040fe400000418ff */
[----:B------:R-:W-:Y:S05]  /*c9e0*/  IMAD.WIDE.U32 R44, R216, c[0x0][0x218], R44 ;  /* 0x00008600d82c7a25 */ /* 0x000fea00078e002c */
[----:B------:R-:W-:Y:S01]  /*c9f0*/  IADD3 R0, P0, R44, UR20, RZ ;  /* 0x000000142c007c10 */ /* 0x000fe2000ff1e0ff */
[C---:B-----5:R-:W-:Y:S04]  /*ca00*/  HMMA.16816.F32.BF16 R36, R124.reuse, R40, RZ ;  /* 0x000000287c24723c */ /* 0x060fe800000418ff */
[----:B------:R-:W-:Y:S02]  /*ca10*/  IADD3.X R129, R45, UR16, R129, P0, !PT ;  /* 0x000000102d817c10 */ /* 0x000fe400087fe481 */
[C---:B------:R-:W-:Y:S02]  /*ca20*/  LEA R149, P0, R0.reuse, c[0x0][0x1f8], 0x1 ;  /* 0x00007e0000957a11 */ /* 0x040fe400078008ff */
[C---:B------:R-:W-:Y:S03]  /*ca30*/  HMMA.16816.F32.BF16 R40, R124.reuse, R42, RZ ;  /* 0x0000002a7c28723c */ /* 0x040fe600000418ff */
[----:B------:R-:W1:Y:S01]  /*ca40*/  SHFL.IDX PT, R132, R149, RZ, 0x181f ;  /* 0x00181fff95847589 */ /* 0x000e6200000e0000 */
[----:B------:R-:W-:Y:S04]  /*ca50*/  LEA.HI.X R143, R0, c[0x0][0x1fc], R129, 0x1, P0 ;  /* 0x00007f00008f7a11 */ /* 0x000fe800000f0c81 */
[C---:B------:R-:W-:Y:S01]  /*ca60*/  HMMA.16816.F32.BF16 R44, R124.reuse, R48, RZ ;  /* 0x000000307c2c723c */ /* 0x040fe200000418ff */
[----:B------:R-:W-:Y:S05]  /*ca70*/  LDSM.16.M88.4 R128, [R206] ;  /* 0x00000000ce80783b */ /* 0x000fea0000000200 */
[----:B------:R-:W-:Y:S02]  /*ca80*/  SHFL.IDX PT, R142, R149, 0x1, 0x181f ;  /* 0x00381f00958e7f89 */ /* 0x000fe400000e0000 */
[----:B------:R-:W-:Y:S03]  /*ca90*/  HMMA.16816.F32.BF16 R48, R124, R50, RZ ;  /* 0x000000327c30723c */ /* 0x000fe600000418ff */
[----:B------:R-:W-:Y:S05]  /*caa0*/  SHFL.IDX PT, R141, R149, 0x2, 0x181f ;  /* 0x00581f00958d7f89 */ /* 0x000fea00000e0000 */
[C---:B------:R-:W-:Y:S01]  /*cab0*/  HMMA.16816.F32.BF16 R4, R144.reuse, R116, R4 ;  /* 0x000000749004723c */ /* 0x040fe20000041804 */
[----:B------:R-:W2:Y:S04]  /*cac0*/  SHFL.IDX PT, R140, R143, RZ, 0x181f ;  /* 0x00181fff8f8c7589 */ /* 0x000ea800000e0000 */
[CC--:B-1----:R-:W-:Y:S01]  /*cad0*/  IADD3 R150, P2, R132.reuse, R231.reuse, RZ ;  /* 0x000000e784967210 */ /* 0x0c2fe20007f5e0ff */
[----:B------:R-:W-:Y:S02]  /*cae0*/  SHFL.IDX PT, R148, R143, 0x2, 0x181f ;  /* 0x00581f008f947f89 */ /* 0x000fe400000e0000 */
[C---:B------:R-:W-:Y:S03]  /*caf0*/  HMMA.16816.F32.BF16 R8, R144.reuse, R118, R8 ;  /* 0x000000769008723c */ /* 0x040fe60000041808 */
[----:B------:R-:W1:Y:S05]  /*cb00*/  SHFL.IDX PT, R0, R143, 0x1, 0x181f ;  /* 0x00381f008f007f89 */ /* 0x000e6a00000e0000 */
[C---:B------:R-:W-:Y:S01]  /*cb10*/  HMMA.16816.F32.BF16 R12, R144.reuse, R120, R12 ;  /* 0x00000078900c723c */ /* 0x040fe2000004180c */
[----:B------:R-:W3:Y:S06]  /*cb20*/  LDSM.16.M88.4 R116, [R205] ;  /* 0x00000000cd74783b */ /* 0x000eec0000000200 */
[-C--:B------:R-:W-:Y:S01]  /*cb30*/  IADD3 R120, P0, R132, R230.reuse, RZ ;  /* 0x000000e684787210 */ /* 0x080fe20007f1e0ff */
[C---:B------:R-:W-:Y:S01]  /*cb40*/  HMMA.16816.F32.BF16 R16, R144.reuse, R122, R16 ;  /* 0x0000007a9010723c */ /* 0x040fe20000041810 */
[----:B------:R-:W4:Y:S03]  /*cb50*/  LDSM.16.M88.4 R132, [R204] ;  /* 0x00000000cc84783b */ /* 0x000f260000000200 */
[C---:B--2---:R-:W-:Y:S02]  /*cb60*/  IMAD.X R151, R140.reuse, 0x1, R169, P2 ;  /* 0x000000018c977824 */ /* 0x044fe400010e06a9 */
[----:B------:R-:W-:Y:S01]  /*cb70*/  IMAD.X R121, R140, 0x1, R233, P0 ;  /* 0x000000018c797824 */ /* 0x000fe200000e06e9 */
[CC--:B------:R-:W-:Y:S01]  /*cb80*/  IADD3 R154, P0, R142.reuse, R231.reuse, RZ ;  /* 0x000000e78e9a7210 */ /* 0x0c0fe20007f1e0ff */
[C---:B------:R-:W-:Y:S01]  /*cb90*/  HMMA.16816.F32.BF16 R20, R144.reuse, R128, R20 ;  /* 0x000000809014723c */ /* 0x040fe20000041814 */
[----:B------:R-:W-:Y:S01]  /*cba0*/  @!PT LDS RZ, [RZ] ;  /* 0x00000000fffff984 */ /* 0x000fe20000000800 */
[----:B------:R-:W-:Y:S01]  /*cbb0*/  @!PT LDS RZ, [RZ] ;  /* 0x00000000fffff984 */ /* 0x000fe20000000800 */
[----:B------:R-:W-:Y:S01]  /*cbc0*/  @!PT LDS RZ, [RZ] ;  /* 0x00000000fffff984 */ /* 0x000fe20000000800 */
[----:B------:R2:W-:Y:S03]  /*cbd0*/  LDGSTS.E.BYPASS.LTC128B.128 [R226], [R150.64], !P5 ;  /* 0x0000000096e27fae */ /* 0x0005e6000e901d4e */
[-C--:B------:R-:W-:Y:S01]  /*cbe0*/  IADD3 R142, P6, R142, R230.reuse, RZ ;  /* 0x000000e68e8e7210 */ /* 0x080fe20007fde0ff */
[C---:B-1----:R-:W-:Y:S01]  /*cbf0*/  IMAD.X R155, R0.reuse, 0x1, R169, P0 ;  /* 0x00000001009b7824 */ /* 0x042fe200000e06a9 */
[----:B------:R1:W-:Y:S01]  /*cc00*/  LDGSTS.E.BYPASS.LTC128B.128 [R225], [R120.64], !P4 ;  /* 0x0000000078e17fae */ /* 0x0003e2000e101d4e */
[C---:B------:R-:W-:Y:S01]  /*cc10*/  IADD3 R140, P2, R141.reuse, R231, RZ ;  /* 0x000000e78d8c7210 */ /* 0x040fe20007f5e0ff */
[C---:B------:R-:W-:Y:S03]  /*cc20*/  HMMA.16816.F32.BF16 R24, R144.reuse, R130, R24 ;  /* 0x000000829018723c */ /* 0x040fe60000041818 */
[----:B------:R5:W-:Y:S01]  /*cc30*/  LDGSTS.E.BYPASS.LTC128B.128 [R224], [R154.64], !P5 ;  /* 0x000000009ae07fae */ /* 0x000be2000e901d4e */
[----:B------:R-:W-:Y:S01]  /*cc40*/  IMAD.X R143, R0, 0x1, R233, P6 ;  /* 0x00000001008f7824 */ /* 0x000fe200030e06e9 */
[----:B------:R-:W-:Y:S01]  /*cc50*/  IADD3 R152, P0, R141, R230, RZ ;  /* 0x000000e68d987210 */ /* 0x000fe20007f1e0ff */
[C---:B------:R-:W-:Y:S03]  /*cc60*/  IMAD.X R141, R148.reuse, 0x1, R169, P2 ;  /* 0x00000001948d7824 */ /* 0x040fe600010e06a9 */
[----:B------:R2:W-:Y:S03]  /*cc70*/  LDGSTS.E.BYPASS.LTC128B.128 [R223], [R142.64], !P4 ;  /* 0x000000008edf7fae */ /* 0x0005e6000e101d4e */
[----:B------:R-:W-:Y:S01]  /*cc80*/  IMAD.X R153, R148, 0x1, R233, P0 ;  /* 0x0000000194997824 */ /* 0x000fe200000e06e9 */
[----:B------:R-:W-:Y:S01]  /*cc90*/  ISETP.GT.AND P0, PT, R168, R215, PT ;  /* 0x000000d7a800720c */ /* 0x000fe20003f04270 */
[----:B------:R2:W-:Y:S01]  /*cca0*/  LDGSTS.E.BYPASS.LTC128B.128 [R226+0x2000], [R140.64], !P5 ;  /* 0x020000008ce27fae */ /* 0x0005e2000e901d4e */
[C---:B---3--:R-:W-:Y:S04]  /*ccb0*/  HMMA.16816.F32.BF16 R28, R144.reuse, R116, R28 ;  /* 0x00000074901c723c */ /* 0x048fe8000004181c */
[----:B------:R5:W-:Y:S05]  /*ccc0*/  LDGSTS.E.BYPASS.LTC128B.128 [R226+0x5000], [R152.64], !P4 ;  /* 0x0500000098e27fae */ /* 0x000bea000e101d4e */
[----:B------:R-:W-:Y:S01]  /*ccd0*/  LDSM.16.M88.4 R128, [R211+0x8900] ;  /* 0x00890000d380783b */ /* 0x000fe20000000200 */
[C---:B------:R-:W-:Y:S04]  /*cce0*/  HMMA.16816.F32.BF16 R32, R144.reuse, R118, R32 ;  /* 0x000000769020723c */ /* 0x040fe80000041820 */
[----:B-1----:R-:W1:Y:S04]  /*ccf0*/  LDSM.16.M88.4 R120, [R211+0x8100] ;  /* 0x00810000d378783b */ /* 0x002e680000000200 */
[C---:B----4-:R-:W-:Y:S01]  /*cd00*/  HMMA.16816.F32.BF16 R36, R144.reuse, R132, R36 ;  /* 0x000000849024723c */ /* 0x050fe20000041824 */
[----:B------:R-:W0:Y:S05]  /*cd10*/  LDGDEPBAR ;  /* 0x00000000000079af */ /* 0x000e2a0000000000 */
[----:B------:R-:W3:Y:S02]  /*cd20*/  LDSM.16.M88.4 R116, [R211+0x9100] ;  /* 0x00910000d374783b */ /* 0x000ee40000000200 */
[C---:B------:R-:W-:Y:S03]  /*cd30*/  HMMA.16816.F32.BF16 R40, R144.reuse, R134, R40 ;  /* 0x000000869028723c */ /* 0x040fe60000041828 */
[----:B------:R-:W4:Y:S05]  /*cd40*/  LDSM.16.M88.4 R132, [R211+0x9900] ;  /* 0x00990000d384783b */ /* 0x000f2a0000000200 */
[C---:B------:R-:W-:Y:S01]  /*cd50*/  HMMA.16816.F32.BF16 R44, R144.reuse, R136, R44 ;  /* 0x00000088902c723c */ /* 0x040fe2000004182c */
[----:B--2---:R-:W2:Y:S05]  /*cd60*/  LDSM.16.M88.4 R140, [R211+0xa100] ;  /* 0x00a10000d38c783b */ /* 0x004eaa0000000200 */
[----:B------:R-:W2:Y:S02]  /*cd70*/  LDSM.16.M88.4 R148, [R211+0xa900] ;  /* 0x00a90000d394783b */ /* 0x000ea40000000200 */
[----:B------:R-:W-:Y:S03]  /*cd80*/  HMMA.16816.F32.BF16 R48, R144, R138, R48 ;  /* 0x0000008a9030723c */ /* 0x000fe60000041830 */
[----:B------:R-:W2:Y:S05]  /*cd90*/  LDSM.16.M88.4 R136, [R202] ;  /* 0x00000000ca88783b */ /* 0x000eaa0000000200 */
[----:B-----5:R-:W-:Y:S01]  /*cda0*/  LDSM.16.M88.4 R152, [R202+0x1000] ;  /* 0x00100000ca98783b */ /* 0x020fe20000000200 */
[C---:B-1----:R-:W-:Y:S04]  /*cdb0*/  HMMA.16816.F32.BF16 R4, R172.reuse, R120, R4 ;  /* 0x00000078ac04723c */ /* 0x042fe80000041804 */
[----:B------:R-:W-:Y:S05]  /*cdc0*/  LDSM.16.M88.4 R156, [R202+0x1800] ;  /* 0x00180000ca9c783b */ /* 0x000fea0000000200 */
[----:B------:R-:W-:Y:S01]  /*cdd0*/  LDSM.16.M88.4 R160, [R202+0x2000] ;  /* 0x00200000caa0783b */ /* 0x000fe20000000200 */
[C---:B------:R-:W-:Y:S04]  /*cde0*/  HMMA.16816.F32.BF16 R8, R172.reuse, R122, R8 ;  /* 0x0000007aac08723c */ /* 0x040fe80000041808 */
[----:B------:R-:W1:Y:S04]  /*cdf0*/  LDSM.16.M88.4 R120, [R202+0x800] ;  /* 0x00080000ca78783b */ /* 0x000e680000000200 */
[C---:B------:R-:W-:Y:S01]  /*ce00*/  HMMA.16816.F32.BF16 R12, R172.reuse, R128, R12 ;  /* 0x00000080ac0c723c */ /* 0x040fe2000004180c */
[----:B------:R-:W-:Y:S07]  /*ce10*/  LDSM.16.M88.4 R164, [R202+0x5000] ;  /* 0x00500000caa4783b */ /* 0x000fee0000000200 */
        /* <DEDUP_REMOVED lines=29> */
[C---:B---3--:R-:W-:Y:S08]  /*cff0*/  HMMA.16816.F32.BF16 R44, R176.reuse, R116, R44 ;  /* 0x00000074b02c723c */ /* 0x048ff0000004182c */
[----:B------:R-:W-:Y:S01]  /*d000*/  HMMA.16816.F32.BF16 R48, R176, R118, R48 ;  /* 0x00000076b030723c */ /* 0x000fe20000041830 */
[----:B------:R-:W3:Y:S07]  /*d010*/  LDSM.16.M88.4 R116, [R198] ;  /* 0x00000000c674783b */ /* 0x000eee0000000200 */
        /* <DEDUP_REMOVED lines=8> */
[----:B------:R-:W2:Y:S07]  /*d0a0*/  LDSM.16.M88.4 R140, [R211+0xb100] ;  /* 0x00b10000d38c783b */ /* 0x000eae0000000200 */
[C---:B-----5:R-:W-:Y:S08]  /*d0b0*/  HMMA.16816.F32.BF16 R28, R180.reuse, R148, R28 ;  /* 0x00000094b41c723c */ /* 0x060ff0000004181c */
[C---:B------:R-:W-:Y:S01]  /*d0c0*/  HMMA.16816.F32.BF16 R32, R180.reuse, R150, R32 ;  /* 0x00000096b420723c */ /* 0x040fe20000041820 */
[----:B------:R-:W-:Y:S07]  /*d0d0*/  LDSM.16.M88.4 R148, [R211+0xc900] ;  /* 0x00c90000d394783b */ /* 0x000fee0000000200 */
        /* <DEDUP_REMOVED lines=18> */
[C---:B------:R-:W-:Y:S08]  /*d200*/  HMMA.16816.F32.BF16 R36, R184.reuse, R128, R36 ;  /* 0x00000080b824723c */ /* 0x040ff00000041824 */
[C---:B------:R-:W-:Y:S01]  /*d210*/  HMMA.16816.F32.BF16 R40, R184.reuse, R130, R40 ;  /* 0x00000082b828723c */ /* 0x040fe20000041828 */
[----:B------:R-:W3:Y:S07]  /*d220*/  LDSM.16.M88.4 R128, [R202+0x3800] ;  /* 0x00380000ca80783b */ /* 0x000eee0000000200 */
[C---:B----4-:R-:W-:Y:S08]  /*d230*/  HMMA.16816.F32.BF16 R44, R184.reuse, R132, R44 ;  /* 0x00000084b82c723c */ /* 0x050ff0000004182c */
[----:B------:R-:W-:Y:S01]  /*d240*/  HMMA.16816.F32.BF16 R48, R184, R134, R48 ;  /* 0x00000086b830723c */ /* 0x000fe20000041830 */
[----:B------:R-:W4:Y:S07]  /*d250*/  LDSM.16.M88.4 R132, [R202+0x4000] ;  /* 0x00400000ca84783b */ /* 0x000f2e0000000200 */
[C---:B--2---:R-:W-:Y:S08]  /*d260*/  HMMA.16816.F32.BF16 R4, R188.reuse, R140, R4 ;  /* 0x0000008cbc04723c */ /* 0x044ff00000041804 */
[C---:B------:R-:W-:Y:S01]  /*d270*/  HMMA.16816.F32.BF16 R8, R188.reuse, R142, R8 ;  /* 0x0000008ebc08723c */ /* 0x040fe20000041808 */
[----:B------:R-:W2:Y:S01]  /*d280*/  LDSM.16.M88.4 R140, [R202+0x5800] ;  /* 0x00580000ca8c783b */ /* 0x000ea20000000200 */
[----:B------:R-:W-:Y:S04]  /*d290*/  DEPBAR.LE SB0, 0x0 ;  /* 0x000080000000791a */ /* 0x000fe80000000000 */
[----:B------:R-:W-:Y:S02]  /*d2a0*/  BAR.SYNC.DEFER_BLOCKING 0x0 ;  /* 0x0000000000007b1d */ /* 0x000fe40000010000 */
        /* <DEDUP_REMOVED lines=12> */
[C---:B------:R-:W-:Y:S08]  /*d370*/  HMMA.16816.F32.BF16 R12, R192.reuse, R128, R12 ;  /* 0x00000080c00c723c */ /* 0x040ff0000004180c */
[C---:B------:R-:W-:Y:S08]  /*d380*/  HMMA.16816.F32.BF16 R16, R192.reuse, R130, R16 ;  /* 0x00000082c010723c */ /* 0x040ff00000041810 */
[C---:B----4-:R-:W-:Y:S08]  /*d390*/  HMMA.16816.F32.BF16 R20, R192.reuse, R132, R20 ;  /* 0x00000084c014723c */ /* 0x050ff00000041814 */
[C---:B------:R-:W-:Y:S08]  /*d3a0*/  HMMA.16816.F32.BF16 R24, R192.reuse, R134, R24 ;  /* 0x00000086c018723c */ /* 0x040ff00000041818 */
[C---:B------:R-:W-:Y:S08]  /*d3b0*/  HMMA.16816.F32.BF16 R28, R192.reuse, R160, R28 ;  /* 0x000000a0c01c723c */ /* 0x040ff0000004181c */
[C---:B------:R-:W-:Y:S08]  /*d3c0*/  HMMA.16816.F32.BF16 R32, R192.reuse, R162, R32 ;  /* 0x000000a2c020723c */ /* 0x040ff00000041820 */
[C---:B------:R-:W-:Y:S08]  /*d3d0*/  HMMA.16816.F32.BF16 R36, R192.reuse, R164, R36 ;  /* 0x000000a4c024723c */ /* 0x040ff00000041824 */
[C---:B------:R-:W-:Y:S08]  /*d3e0*/  HMMA.16816.F32.BF16 R40, R192.reuse, R166, R40 ;  /* 0x000000a6c028723c */ /* 0x040ff00000041828 */
[C---:B--2---:R-:W-:Y:S08]  /*d3f0*/  HMMA.16816.F32.BF16 R44, R192.reuse, R140, R44 ;  /* 0x0000008cc02c723c */ /* 0x044ff0000004182c */
        /* <DEDUP_REMOVED lines=32> */
[----:B------:R-:W5:Y:S04]  /*d600*/  SHFL.IDX PT, R0, R134, 0x2, 0x181f ;  /* 0x00581f0086007f89 */ /* 0x000f6800000e0000 */
[----:B------:R-:W5:Y:S01]  /*d610*/  SHFL.IDX PT, R116, R136, 0x2, 0x181f ;  /* 0x00581f0088747f89 */ /* 0x000f6200000e0000 */
[C---:B-1----:R-:W-:Y:S02]  /*d620*/  IADD3 R122, P0, R119.reuse, R231, RZ ;  /* 0x000000e7777a7210 */ /* 0x042fe40007f1e0ff */
[-C--:B------:R-:W-:Y:S03]  /*d630*/  IADD3 R128, P2, R119, R230.reuse, RZ ;  /* 0x000000e677807210 */ /* 0x080fe60007f5e0ff */
[C-C-:B--2---:R-:W-:Y:S01]  /*d640*/  IMAD.X R123, R120.reuse, 0x1, R169.reuse, P0 ;  /* 0x00000001787b7824 */ /* 0x144fe200000e06a9 */
[----:B------:R-:W-:Y:S02]  /*d650*/  IADD3.X R129, R120, R233, RZ, P2, !PT ;  /* 0x000000e978817210 */ /* 0x000fe400017fe4ff */
[CC--:B---3--:R-:W-:Y:S02]  /*d660*/  IADD3 R130, P0, R117.reuse, R231.reuse, RZ ;  /* 0x000000e775827210 */ /* 0x0c8fe40007f1e0ff */
[----:B------:R1:W-:Y:S01]  /*d670*/  LDGSTS.E.BYPASS.LTC128B.128 [R218+0x8100], [R122.64], !P5 ;  /* 0x081000007ada7fae */ /* 0x0003e2000e901d4e */
[-C--:B------:R-:W-:Y:S02]  /*d680*/  IADD3 R132, P6, R117, R230.reuse, RZ ;  /* 0x000000e675847210 */ /* 0x080fe40007fde0ff */
[----:B----4-:R-:W-:Y:S01]  /*d690*/  IMAD.X R131, R118, 0x1, R169, P0 ;  /* 0x0000000176837824 */ /* 0x010fe200000e06a9 */
[----:B------:R1:W-:Y:S01]  /*d6a0*/  LDGSTS.E.BYPASS.LTC128B.128 [R218+0xb100], [R128.64], !P4 ;  /* 0x0b10000080da7fae */ /* 0x0003e2000e101d4e */
[----:B-----5:R-:W-:Y:S01]  /*d6b0*/  IADD3 R120, P2, R0, R231, RZ ;  /* 0x000000e700787210 */ /* 0x020fe20007f5e0ff */
[--C-:B------:R-:W-:Y:S02]  /*d6c0*/  IMAD.X R133, R118, 0x1, R233.reuse, P6 ;  /* 0x0000000176857824 */ /* 0x100fe400030e06e9 */
[----:B------:R1:W-:Y:S01]  /*d6d0*/  LDGSTS.E.BYPASS.LTC128B.128 [R218+0x9100], [R130.64], !P5 ;  /* 0x0910000082da7fae */ /* 0x0003e2000e901d4e */
[----:B------:R-:W-:Y:S02]  /*d6e0*/  IADD3 R134, P0, R0, R230, RZ ;  /* 0x000000e600867210 */ /* 0x000fe40007f1e0ff */
[C---:B------:R-:W-:Y:S01]  /*d6f0*/  IADD3.X R121, R116.reuse, R169, RZ, P2, !PT ;  /* 0x000000a974797210 */ /* 0x040fe200017fe4ff */
[----:B------:R1:W-:Y:S02]  /*d700*/  LDGSTS.E.BYPASS.LTC128B.128 [R218+0xc100], [R132.64], !P4 ;  /* 0x0c10000084da7fae */ /* 0x0003e4000e101d4e */
[----:B------:R-:W-:Y:S02]  /*d710*/  IMAD.X R135, R116, 0x1, R233, P0 ;  /* 0x0000000174877824 */ /* 0x000fe400000e06e9 */
[----:B------:R1:W-:Y:S04]  /*d720*/  LDGSTS.E.BYPASS.LTC128B.128 [R218+0xa100], [R120.64], !P5 ;  /* 0x0a10000078da7fae */ /* 0x0003e8000e901d4e */
[----:B------:R1:W-:Y:S02]  /*d730*/  LDGSTS.E.BYPASS.LTC128B.128 [R218+0xd100], [R134.64], !P4 ;  /* 0x0d10000086da7fae */ /* 0x0003e4000e101d4e */
.L_x_1839:
[----:B-1----:R-:W-:Y:S01]  /*d740*/  IMAD.MOV.U32 R129, RZ, RZ, R221 ;  /* 0x000000ffff817224 */ /* 0x002fe200078e00dd */
[----:B------:R-:W-:Y:S01]  /*d750*/  PLOP3.LUT P2, PT, PT, PT, UP2, 0x80, 0x0 ;  /* 0x000000000000781c */ /* 0x000fe20003f4f028 */
[----:B------:R-:W0:Y:S01]  /*d760*/  LDGDEPBAR ;  /* 0x00000000000079af */ /* 0x000e220000000000 */
[----:B------:R-:W-:Y:S01]  /*d770*/  PLOP3.LUT P0, PT, PT, PT, UP2, 0x80, 0x0 ;  /* 0x000000000000781c */ /* 0x000fe20003f0f028 */
[----:B------:R-:W-:Y:S02]  /*d780*/  IMAD R133, R168, -0x60, RZ ;  /* 0xffffffa0a8857824 */ /* 0x000fe400078e02ff */
[----:B------:R-:W-:Y:S03]  /*d790*/  IMAD.U32 R118, RZ, RZ, UR8 ;  /* 0x00000008ff767e24 */ /* 0x000fe6000f8e00ff */
[----:B------:R-:W-:Y:S04]  /*d7a0*/  IADD3 R119, -R222, 0x1, R133 ;  /* 0x00000001de777810 */ /* 0x000fe80007ffe185 */
[----:B------:R-:W-:Y:S01]  /*d7b0*/  IADD3 R118, R119, -c[0x0][0x168], R118 ;  /* 0x80005a0077767a10 */ /* 0x000fe20007ffe076 */
[----:B------:R-:W-:Y:S03]  /*d7c0*/  @P2 IMAD.HI.U32 R0, R221, c[0x0][0x2c8], RZ ;  /* 0x0000b200dd002a27 */ /* 0x000fe600078e00ff */
[C---:B------:R-:W-:Y:S02]  /*d7d0*/  IADD3 R128, R118.reuse, c[0x0][0x328], RZ ;  /* 0x0000ca0076807a10 */ /* 0x040fe40007ffe0ff */
[----:B------:R-:W-:Y:S01]  /*d7e0*/  @P0 SHF.R.U32.HI R129, RZ, c[0x0][0x2cc], R0 ;  /* 0x0000b300ff810a19 */ /* 0x000fe20000011600 */
[----:B------:R-:W-:Y:S01]  /*d7f0*/  IMAD.IADD R0, R133, 0x1, -R222 ;  /* 0x0000000185007824 */ /* 0x000fe200078e0ade */
[----:B------:R-:W-:Y:S02]  /*d800*/  PLOP3.LUT P0, PT, PT, PT, UP1, 0x40, 0x0 ;  /* 0x000000000000781c */ /* 0x000fe40003f0e818 */
[----:B------:R-:W-:Y:S01]  /*d810*/  IADD3 R118, R118, UR17, RZ ;  /* 0x0000001176767c10 */ /* 0x000fe2000fffe0ff */
[----:B------:R-:W1:Y:S02]  /*d820*/  SHFL.IDX PT, R117, R129, RZ, 0x1c1f ;  /* 0x001c1fff81757589 */ /* 0x000e6400000e0000 */
[--C-:B-1----:R-:W-:Y:S02]  /*d830*/  IMAD.IADD R132, R128, 0x1, R117.reuse ;  /* 0x0000000180847824 */ /* 0x102fe400078e0275 */
[----:B------:R-:W-:Y:S06]  /*d840*/  IMAD.IADD R130, R118, 0x1, R117 ;  /* 0x0000000176827824 */ /* 0x000fec00078e0275 */
        /* <DEDUP_REMOVED lines=16> */
.L_x_1842:
[----:B------:R-:W-:Y:S04]  /*d950*/  MOV R116, c[0x0][0x32c] ;  /* 0x0000cb0000747a02 */ /* 0x000fe80000000f00 */
[----:B------:R-:W-:Y:S11]  /*d960*/  ISETP.NE.AND P0, PT, R116, 0x1, PT ;  /* 0x000000017400780c */ /* 0x000ff60003f05270 */
[----:B------:R-:W-:Y:S02]  /*d970*/  @!UPT UIADD3 URZ, URZ, URZ, URZ ;  /* 0x0000003f3f3ff290 */ /* 0x000fe4000fffe03f */
[----:B------:R-:W-:Y:S05]  /*d980*/  @P0 IMAD.HI.U32 R116, R117, c[0x0][0x330], RZ ;  /* 0x0000cc0075740a27 */ /* 0x000fea00078e00ff */
[----:B------:R-:W-:Y:S02]  /*d990*/  @P0 SHF.R.U32.HI R117, RZ, c[0x0][0x334], R116 ;  /* 0x0000cd00ff750a19 */ /* 0x000fe40000011674 */
.L_x_1843:
[----:B------:R-:W-:Y:S05]  /*d9a0*/  BSYNC B0 ;  /* 0x0000000000007941 */ /* 0x000fea0003800000 */
.L_x_1841:
[----:B------:R-:W-:Y:S05]  /*d9b0*/  IMAD R119, R117, c[0x0][0x32c], R0 ;  /* 0x0000cb0075777a24 */ /* 0x000fea00078e0200 */
[----:B------:R-:W-:Y:S02]  /*d9c0*/  IADD3 R117, R119, c[0x0][0x32c], RZ ;  /* 0x0000cb0077757a10 */ /* 0x000fe40007ffe0ff */
[----:B------:R-:W-:Y:S02]  /*d9d0*/  IMNMX R130, R130, R119, !PT ;  /* 0x0000007782827217 */ /* 0x000fe40007800200 */
[----:B------:R-:W-:Y:S02]  /*d9e0*/  IMNMX R132, R132, R117, PT ;  /* 0x0000007584847217 */ /* 0x000fe40003800200 */
.L_x_1840:
[C---:B------:R-:W-:Y:S02]  /*d9f0*/  ISETP.GE.AND P0, PT, R133.reuse, 0x2, PT ;  /* 0x000000028500780c */ /* 0x040fe40003f06270 */
[----:B------:R-:W-:Y:S02]  /*da00*/  ISETP.GE.AND P2, PT, R133, 0x9, PT ;  /* 0x000000098500780c */ /* 0x000fe40003f46270 */
[----:B------:R-:W-:Y:S02]  /*da10*/  LOP3.LUT R227, R227, 0xffefffff, RZ, 0xc0, !PT ;  /* 0xffefffffe3e37812 */ /* 0x000fe400078ec0ff */
[----:B------:R-:W-:Y:S07]  /*da20*/  ISETP.GE.AND P6, PT, R133, 0x59, PT ;  /* 0x000000598500780c */ /* 0x000fee0003fc6270 */
        /* <DEDUP_REMOVED lines=29> */
[----:B------:R-:W-:Y:S01]  /*dc00*/  ISETP.GT.AND P0, PT, R130, 0x18, !P2 ;  /* 0x000000188200780c */ /* 0x000fe20005704270 */
[----:B------:R-:W1:Y:S03]  /*dc10*/  SHFL.IDX PT, R13, R129, 0x1, 0x1c1f ;  /* 0x003c1f00810d7f89 */ /* 0x000e6600000e0000 */
        /* <DEDUP_REMOVED lines=8> */
[----:B------:R-:W-:Y:S01]  /*dca0*/  ISETP.GE.AND P2, PT, R133, 0x21, PT ;  /* 0x000000218500780c */ /* 0x000fe20003f46270 */
[--C-:B-1----:R-:W-:Y:S01]  /*dcb0*/  IMAD.IADD R128, R128, 0x1, R13.reuse ;  /* 0x0000000180807824 */ /* 0x102fe200078e020d */
[----:B------:R-:W-:Y:S01]  /*dcc0*/  LOP3.LUT R227, R227, 0xffffdfff, RZ, 0xc0, !PT ;  /* 0xffffdfffe3e37812 */ /* 0x000fe200078ec0ff */
[----:B------:R-:W-:Y:S01]  /*dcd0*/  IMAD.IADD R5, R118, 0x1, R13 ;  /* 0x0000000176057824 */ /* 0x000fe200078e020d */
        /* <DEDUP_REMOVED lines=82> */
[----:B------:R-:W-:Y:S02]  /*e200*/  @P2 LOP3.LUT R227, R227, 0x1, RZ, 0xfc, !PT ;  /* 0x00000001e3e32812 */ /* 0x000fe400078efcff */
[----:B------:R-:W-:Y:S02]  /*e210*/  ISETP.GE.AND P2, PT, R133, 0x1, PT ;  /* 0x000000018500780c */ /* 0x000fe40003f46270 */
        /* <DEDUP_REMOVED lines=30> */
.L_x_1846:
[----:B------:R-:W-:Y:S04]  /*e400*/  MOV R4, 0x1 ;  /* 0x0000000100047802 */ /* 0x000fe80000000f00 */
[----:B------:R-:W-:Y:S11]  /*e410*/  ISETP.NE.AND P0, PT, R4, c[0x0][0x32c], PT ;  /* 0x0000cb0004007a0c */ /* 0x000ff60003f05270 */
[----:B------:R-:W-:Y:S02]  /*e420*/  @!UPT UIADD3 URZ, URZ, URZ, URZ ;  /* 0x0000003f3f3ff290 */ /* 0x000fe4000fffe03f */
[----:B------:R-:W-:Y:S05]  /*e430*/  @P0 IMAD.HI.U32 R4, R13, c[0x0][0x330], RZ ;  /* 0x0000cc000d040a27 */ /* 0x000fea00078e00ff */
[----:B------:R-:W-:Y:S02]  /*e440*/  @P0 SHF.R.U32.HI R13, RZ, c[0x0][0x334], R4 ;  /* 0x0000cd00ff0d0a19 */ /* 0x000fe40000011604 */
.L_x_1847:
[----:B------:R-:W-:Y:S05]  /*e450*/  BSYNC B0 ;  /* 0x0000000000007941 */ /* 0x000fea0003800000 */
.L_x_1845:
[----:B------:R-:W-:Y:S05]  /*e460*/  IMAD R0, R13, c[0x0][0x32c], R0 ;  /* 0x0000cb000d007a24 */ /* 0x000fea00078e0200 */
[----:B------:R-:W-:Y:S02]  /*e470*/  IADD3 R13, R0, c[0x0][0x32c], RZ ;  /* 0x0000cb00000d7a10 */ /* 0x000fe40007ffe0ff */
[----:B------:R-:W-:Y:S02]  /*e480*/  IMNMX R5, R5, R0, !PT ;  /* 0x0000000005057217 */ /* 0x000fe40007800200 */
[----:B------:R-:W-:Y:S02]  /*e490*/  IMNMX R128, R128, R13, PT ;  /* 0x0000000d80807217 */ /* 0x000fe40003800200 */
.L_x_1844:
        /* <DEDUP_REMOVED lines=25> */
[C---:B------:R-:W-:Y:S02]  /*e630*/  ISETP.LT.OR P0, PT, R128.reuse, 0xa, P0 ;  /* 0x0000000a8000780c */ /* 0x040fe40000701670 */
        /* <DEDUP_REMOVED lines=55> */
[C---:B------:R-:W-:Y:S02]  /*e9b0*/  ISETP.LT.OR P0, PT, R128.reuse, 0x2a, P0 ;  /* 0x0000002a8000780c */ /* 0x040fe40000701670 */
[----:B------:R-:W-:Y:S01]  /*e9c0*/  ISETP.GT.AND P6, PT, R5, 0x58, !P6 ;  /* 0x000000580500780c */ /* 0x000fe200077c4270 */
[----:B------:R-:W1:Y:S01]  /*e9d0*/  SHFL.BFLY PT, R13, R10, 0x2, 0x1f ;  /* 0x0c401f000a0d7f89 */ /* 0x000e6200000e0000 */
[----:B------:R-:W-:Y:S02]  /*e9e0*/  FSEL R157, R27, -INF , !P0 ;  /* 0xff8000001b9d7808 */ /* 0x000fe40004000000 */
[----:B------:R-:W-:Y:S02]  /*e9f0*/  LOP3.LUT P0, RZ, R227, 0x200, RZ, 0xc0, !PT ;  /* 0x00000200e3ff7812 */ /* 0x000fe4000780c0ff */
[----:B------:R-:W-:Y:S02]  /*ea00*/  FMNMX.FTZ R0, R157, R0, !PT ;  /* 0x000000009d007209 */ /* 0x000fe40007810000 */
[C---:B------:R-:W-:Y:S01]  /*ea10*/  ISETP.GT.AND P0, PT, R5.reuse, 0x30, !P0 ;  /* 0x000000300500780c */ /* 0x040fe20004704270 */
[----:B------:R-:W-:Y:S01]  /*ea20*/  LDSM.16.MT88.4 R24, [R209+0x100] ;  /* 0x00010000d118783b */ /* 0x000fe20000004200 */
        /* <DEDUP_REMOVED lines=9> */
[C---:B------:R-:W-:Y:S02]  /*eac0*/  ISETP.LT.OR P2, PT, R128.reuse, 0x5a, P2 ;  /* 0x0000005a8000780c */ /* 0x040fe40001741670 */
        /* <DEDUP_REMOVED lines=21> */
[C---:B------:R-:W-:Y:S02]  /*ec20*/  ISETP.LT.OR P0, PT, R128.reuse, 0x42, P0 ;  /* 0x000000428000780c */ /* 0x040fe40000701670 */
        /* <DEDUP_REMOVED lines=37> */
[----:B------:R-:W-:Y:S01]  /*ee80*/  LDSM.16.MT88.4 R40, [R208+0x4900] ;  /* 0x00490000d028783b */ /* 0x000fe20000004200 */
[--C-:B------:R-:W-:Y:S01]  /*ee90*/  FFMA.FTZ R119, R119, c[0x0][0x2d0], -R46.reuse ;  /* 0x0000b40077777a23 */ /* 0x100fe2000001082e */
[----:B-1----:R-:W-:Y:S01]  /*eea0*/  FMNMX.FTZ R6, R4, R5, !PT ;  /* 0x0000000504067209 */ /* 0x002fe20007810000 */
[--C-:B------:R-:W-:Y:S01]  /*eeb0*/  FFMA.FTZ R122, R122, c[0x0][0x2d0], -R46.reuse ;  /* 0x0000b4007a7a7a23 */ /* 0x100fe2000001082e */
[----:B------:R-:W-:Y:S01]  /*eec0*/  FSEL R4, R0, RZ, P0 ;  /* 0x000000ff00047208 */ /* 0x000fe20000000000 */
[--C-:B------:R-:W-:Y:S02]  /*eed0*/  FFMA.FTZ R128, R249, c[0x0][0x2d0], -R46.reuse ;  /* 0x0000b400f9807a23 */ /* 0x100fe4000001082e */
[----:B------:R-:W1:Y:S01]  /*eee0*/  MUFU.EX2 R15, R15 ;  /* 0x0000000f000f7308 */ /* 0x000e620000000800 */
[----:B------:R-:W2:Y:S01]  /*eef0*/  SHFL.BFLY PT, R5, R6, 0x1, 0x1f ;  /* 0x0c201f0006057f89 */ /* 0x000ea200000e0000 */
[----:B------:R-:W-:Y:S02]  /*ef00*/  FADD.FTZ R3, -R4, R3 ;  /* 0x0000000304037221 */ /* 0x000fe40000010100 */
[--C-:B------:R-:W-:Y:S02]  /*ef10*/  FFMA.FTZ R141, R141, c[0x0][0x2d0], -R46.reuse ;  /* 0x0000b4008d8d7a23 */ /* 0x100fe4000001082e */
        /* <DEDUP_REMOVED lines=10> */
[--C-:B------:R-:W-:Y:S01]  /*efc0*/  FFMA.FTZ R143, R143, c[0x0][0x2d0], -R46.reuse ;  /* 0x0000b4008f8f7a23 */ /* 0x100fe2000001082e */
[----:B-1----:R-:W-:Y:S01]  /*efd0*/  F2FP.BF16.PACK_AB R16, R15, R48 ;  /* 0x000000300f10723e */ /* 0x002fe200000010ff */
[--C-:B------:R-:W-:Y:S01]  /*efe0*/  FFMA.FTZ R139, R139, c[0x0][0x2d0], -R46.reuse ;  /* 0x0000b4008b8b7a23 */ /* 0x100fe2000001082e */
[----:B--2---:R-:W-:Y:S01]  /*eff0*/  FMNMX.FTZ R12, R5, R6, !PT ;  /* 0x00000006050c7209 */ /* 0x004fe20007810000 */
[----:B------:R-:W-:Y:S02]  /*f000*/  FMUL.FTZ R6, R3, c[0x0][0x2d0] ;  /* 0x0000b40003067a20 */ /* 0x000fe40000410000 */
[--C-:B------:R-:W-:Y:S01]  /*f010*/  FFMA.FTZ R123, R123, c[0x0][0x2d0], -R46.reuse ;  /* 0x0000b4007b7b7a23 */ /* 0x100fe2000001082e */
[C---:B------:R-:W-:Y:S01]  /*f020*/  FSETP.NEU.FTZ.AND P0, PT, R12.reuse, -INF , PT ;  /* 0xff8000000c00780b */ /* 0x040fe20003f1d000 */
[C---:B------:R-:W-:Y:S01]  /*f030*/  FMUL.FTZ R118, R12.reuse, c[0x0][0x2d0] ;  /* 0x0000b4000c767a20 */ /* 0x040fe20000410000 */
[----:B------:R-:W1:Y:S01]  /*f040*/  MUFU.EX2 R3, R6 ;  /* 0x0000000600037308 */ /* 0x000e620000000800 */
[--C-:B------:R-:W-:Y:S01]  /*f050*/  FFMA.FTZ R158, R121, c[0x0][0x2d0], -R46.reuse ;  /* 0x0000b400799e7a23 */ /* 0x100fe2000001082e */
[----:B------:R-:W-:Y:S01]  /*f060*/  FSEL R5, R12, RZ, P0 ;  /* 0x000000ff0c057208 */ /* 0x000fe20000000000 */
[----:B------:R-:W-:Y:S01]  /*f070*/  FFMA.FTZ R120, R120, c[0x0][0x2d0], -R46 ;  /* 0x0000b40078787a23 */ /* 0x000fe2000001082e */
[----:B------:R-:W-:Y:S02]  /*f080*/  FSEL R118, R118, RZ, P0 ;  /* 0x000000ff76767208 */ /* 0x000fe40000000000 */
[----:B------:R-:W-:Y:S01]  /*f090*/  ISETP.GT.AND P0, PT, R168, R215, PT ;  /* 0x000000d7a800720c */ /* 0x000fe20003f04270 */
[----:B------:R-:W-:Y:S02]  /*f0a0*/  FADD.FTZ R5, -R5, R2 ;  /* 0x0000000205057221 */ /* 0x000fe40000010100 */
[--C-:B------:R-:W-:Y:S01]  /*f0b0*/  FFMA.FTZ R50, R11, c[0x0][0x2d0], -R118.reuse ;  /* 0x0000b4000b327a23 */ /* 0x100fe20000010876 */
[----:B------:R-:W-:Y:S01]  /*f0c0*/  MUFU.EX2 R119, R119 ;  /* 0x0000007700777308 */ /* 0x000fe20000000800 */
[----:B------:R-:W2:Y:S01]  /*f0d0*/  LDSM.16.MT88.4 R8, [R212+0x100] ;  /* 0x00010000d408783b */ /* 0x000ea20000004200 */
[--C-:B------:R-:W-:Y:S01]  /*f0e0*/  FFMA.FTZ R117, R21, c[0x0][0x2d0], -R118.reuse ;  /* 0x0000b40015757a23 */ /* 0x100fe20000010876 */
[----:B---3--:R-:W-:Y:S01]  /*f0f0*/  F2FP.BF16.PACK_AB R18, R49, R14 ;  /* 0x0000000e3112723e */ /* 0x008fe200000010ff */
[--C-:B------:R-:W-:Y:S02]  /*f100*/  FFMA.FTZ R116, R17, c[0x0][0x2d0], -R118.reuse ;  /* 0x0000b40011747a23 */ /* 0x100fe40000010876 */
[--C-:B------:R-:W-:Y:S02]  /*f110*/  FFMA.FTZ R51, R7, c[0x0][0x2d0], -R118.reuse ;  /* 0x0000b40007337a23 */ /* 0x100fe40000010876 */
[----:B------:R-:W-:Y:S01]  /*f120*/  FMUL.FTZ R2, R5, c[0x0][0x2d0] ;  /* 0x0000b40005027a20 */ /* 0x000fe20000410000 */
[----:B------:R-:W3:Y:S01]  /*f130*/  LDSM.16.MT88.4 R20, [R210+0x100] ;  /* 0x00010000d214783b */ /* 0x000ee20000004200 */
        /* <DEDUP_REMOVED lines=18> */
[----:B------:R-:W4:Y:S01]  /*f260*/  MUFU.EX2 R50, R50 ;  /* 0x0000003200327308 */ /* 0x000f220000000800 */
[----:B------:R-:W-:Y:S02]  /*f270*/  FMUL.FTZ R89, R3, R89 ;  /* 0x0000005903597220 */ /* 0x000fe40000410000 */
[--C-:B------:R-:W-:Y:S01]  /*f280*/  FFMA.FTZ R133, R45, c[0x0][0x2d0], -R118.reuse ;  /* 0x0000b4002d857a23 */ /* 0x100fe20000010876 */
[----:B-1----:R-:W-:Y:S01]  /*f290*/  F2FP.BF16.PACK_AB R17, R116, R117 ;  /* 0x000000757411723e */ /* 0x002fe200000010ff */
        /* <DEDUP_REMOVED lines=9> */
[----:B------:R-:W5:Y:S01]  /*f330*/  MUFU.EX2 R122, R122 ;  /* 0x0000007a007a7308 */ /* 0x000f620000000800 */
[C---:B------:R-:W-:Y:S02]  /*f340*/  FMUL.FTZ R56, R3.reuse, R56 ;  /* 0x0000003803387220 */ /* 0x040fe40000410000 */
[C---:B------:R-:W-:Y:S01]  /*f350*/  FMUL.FTZ R57, R3.reuse, R57 ;  /* 0x0000003903397220 */ /* 0x040fe20000410000 */
[----:B----4-:R-:W-:Y:S01]  /*f360*/  F2FP.BF16.PACK_AB R19, R50, R51 ;  /* 0x000000333213723e */ /* 0x010fe200000010ff */
        /* <DEDUP_REMOVED lines=9> */
[----:B------:R-:W-:Y:S01]  /*f400*/  MUFU.EX2 R141, R141 ;  /* 0x0000008d008d7308 */ /* 0x000fe20000000800 */
[C---:B------:R-:W-:Y:S02]  /*f410*/  FMUL.FTZ R71, R2.reuse, R71 ;  /* 0x0000004702477220 */ /* 0x040fe40000410000 */
[C---:B------:R-:W-:Y:S01]  /*f420*/  FMUL.FTZ R74, R2.reuse, R74 ;  /* 0x0000004a024a7220 */ /* 0x040fe20000410000 */
[C---:B--2---:R-:W-:Y:S05]  /*f430*/  HMMA.16816.F32.BF16 R4, R16.reuse, R8, R4 ;  /* 0x000000081004723c */ /* 0x044fea0000041804 */
[C---:B------:R-:W-:Y:S01]  /*f440*/  FMUL.FTZ R75, R2.reuse, R75 ;  /* 0x0000004b024b7220 */ /* 0x040fe20000410000 */
[----:B------:R-:W-:Y:S01]  /*f450*/  MUFU.EX2 R130, R130 ;  /* 0x0000008200827308 */ /* 0x000fe20000000800 */
[C---:B------:R-:W-:Y:S01]  /*f460*/  FMUL.FTZ R78, R2.reuse, R78 ;  /* 0x0000004e024e7220 */ /* 0x040fe20000410000 */
[C---:B------:R-:W-:Y:S01]  /*f470*/  HMMA.16816.F32.BF16 R68, R16.reuse, R10, R68 ;  /* 0x0000000a1044723c */ /* 0x040fe20000041844 */
[----:B------:R-:W1:Y:S03]  /*f480*/  LDSM.16.MT88.4 R8, [R208+0x100] ;  /* 0x00010000d008783b */ /* 0x000e660000004200 */
[C---:B------:R-:W-:Y:S02]  /*f490*/  FMUL.FTZ R79, R2.reuse, R79 ;  /* 0x0000004f024f7220 */ /* 0x040fe40000410000 */
[C---:B------:R-:W-:Y:S02]  /*f4a0*/  FMUL.FTZ R82, R2.reuse, R82 ;  /* 0x0000005202527220 */ /* 0x040fe40000410000 */
[C---:B---3--:R-:W-:Y:S01]  /*f4b0*/  HMMA.16816.F32.BF16 R72, R16.reuse, R20, R72 ;  /* 0x000000141048723c */ /* 0x048fe20000041848 */
[----:B------:R-:W-:Y:S03]  /*f4c0*/  MUFU.EX2 R132, R132 ;  /* 0x0000008400847308 */ /* 0x000fe60000000800 */
[C---:B------:R-:W-:Y:S02]  /*f4d0*/  FMUL.FTZ R83, R2.reuse, R83 ;  /* 0x0000005302537220 */ /* 0x040fe40000410000 */
[C---:B------:R-:W-:Y:S02]  /*f4e0*/  FMUL.FTZ R86, R2.reuse, R86 ;  /* 0x0000005602567220 */ /* 0x040fe40000410000 */
[C---:B------:R-:W-:Y:S01]  /*f4f0*/  HMMA.16816.F32.BF16 R76, R16.reuse, R22, R76 ;  /* 0x00000016104c723c */ /* 0x040fe2000004184c */
[----:B------:R-:W2:Y:S02]  /*f500*/  LDSM.16.MT88.4 R20, [R212+0x3100] ;  /* 0x00310000d414783b */ /* 0x000ea40000004200 */
[----:B------:R-:W-:Y:S01]  /*f510*/  MUFU.EX2 R149, R149 ;  /* 0x0000009500957308 */ /* 0x000fe20000000800 */
[C---:B------:R-:W-:Y:S02]  /*f520*/  FMUL.FTZ R87, R2.reuse, R87 ;  /* 0x0000005702577220 */ /* 0x040fe40000410000 */
[C---:B------:R-:W-:Y:S02]  /*f530*/  FMUL.FTZ R98, R2.reuse, R98 ;  /* 0x0000006202627220 */ /* 0x040fe40000410000 */
[C---:B------:R-:W-:Y:S04]  /*f540*/  HMMA.16816.F32.BF16 R80, R16.reuse, R24, R80 ;  /* 0x000000181050723c */ /* 0x040fe80000041850 */
[C---:B------:R-:W-:Y:S01]  /*f550*/  FMUL.FTZ R99, R2.reuse, R99 ;  /* 0x0000006302637220 */ /* 0x040fe20000410000 */
[----:B------:R-:W-:Y:S01]  /*f560*/  MUFU.EX2 R138, R138 ;  /* 0x0000008a008a7308 */ /* 0x000fe20000000800 */
[C---:B------:R-:W-:Y:S02]  /*f570*/  FMUL.FTZ R102, R2.reuse, R102 ;  /* 0x0000006602667220 */ /* 0x040fe40000410000 */
[C---:B------:R-:W-:Y:S01]  /*f580*/  HMMA.16816.F32.BF16 R84, R16.reuse, R26, R84 ;  /* 0x0000001a1054723c */ /* 0x040fe20000041854 */
[----:B------:R-:W3:Y:S03]  /*f590*/  LDSM.16.MT88.4 R24, [R210+0x3100] ;  /* 0x00310000d218783b */ /* 0x000ee60000004200 */
[C---:B------:R-:W-:Y:S02]  /*f5a0*/  FMUL.FTZ R90, R2.reuse, R90 ;  /* 0x0000005a025a7220 */ /* 0x040fe40000410000 */
[C---:B------:R-:W-:Y:S01]  /*f5b0*/  FMUL.FTZ R91, R2.reuse, R91 ;  /* 0x0000005b025b7220 */ /* 0x040fe20000410000 */
[----:B------:R-:W-:Y:S01]  /*f5c0*/  MUFU.EX2 R159, R159 ;  /* 0x0000009f009f7308 */ /* 0x000fe20000000800 */
[C---:B------:R-:W-:Y:S04]  /*f5d0*/  FMUL.FTZ R103, R2.reuse, R103 ;  /* 0x0000006702677220 */ /* 0x040fe80000410000 */
[C---:B------:R-:W-:Y:S01]  /*f5e0*/  FMUL.FTZ R106, R2.reuse, R106 ;  /* 0x0000006a026a7220 */ /* 0x040fe20000410000 */
[C---:B-1----:R-:W-:Y:S03]  /*f5f0*/  HMMA.16816.F32.BF16 R88, R16.reuse, R8, R88 ;  /* 0x000000081058723c */ /* 0x042fe60000041858 */
[C---:B------:R-:W-:Y:S01]  /*f600*/  FMUL.FTZ R93, R3.reuse, R93 ;  /* 0x0000005d035d7220 */ /* 0x040fe20000410000 */
[----:B------:R-:W-:Y:S01]  /*f610*/  MUFU.EX2 R140, R140 ;  /* 0x0000008c008c7308 */ /* 0x000fe20000000800 */
[C---:B------:R-:W-:Y:S02]  /*f620*/  FMUL.FTZ R94, R2.reuse, R94 ;  /* 0x0000005e025e7220 */ /* 0x040fe40000410000 */
[C---:B------:R-:W-:Y:S02]  /*f630*/  FMUL.FTZ R95, R2.reuse, R95 ;  /* 0x0000005f025f7220 */ /* 0x040fe40000410000 */
[C---:B------:R-:W-:Y:S03]  /*f640*/  FMUL.FTZ R8, R3.reuse, R108 ;  /* 0x0000006c03087220 */ /* 0x040fe60000410000 */
[----:B------:R-:W-:Y:S02]  /*f650*/  FMUL.FTZ R9, R3, R109 ;  /* 0x0000006d03097220 */ /* 0x000fe40000410000 */
[C---:B------:R-:W-:Y:S01]  /*f660*/  HMMA.16816.F32.BF16 R92, R16.reuse, R10, R92 ;  /* 0x0000000a105c723c */ /* 0x040fe2000004185c */
[----:B------:R-:W-:Y:S02]  /*f670*/  MUFU.EX2 R163, R163 ;  /* 0x000000a300a37308 */ /* 0x000fe40000000800 */
[C---:B------:R-:W-:Y:S02]  /*f680*/  FMUL.FTZ R107, R2.reuse, R107 ;  /* 0x0000006b026b7220 */ /* 0x040fe40000410000 */
[C---:B------:R-:W-:Y:S02]  /*f690*/  FMUL.FTZ R54, R2.reuse, R54 ;  /* 0x0000003602367220 */ /* 0x040fe40000410000 */
[C---:B------:R-:W-:Y:S01]  /*f6a0*/  FMUL.FTZ R10, R2.reuse, R110 ;  /* 0x0000006e020a7220 */ /* 0x040fe20000410000 */
[C---:B--2---:R-:W-:Y:S03]  /*f6b0*/  HMMA.16816.F32.BF16 R96, R16.reuse, R20, R96 ;  /* 0x000000141060723c */ /* 0x044fe60000041860 */
[----:B------:R-:W-:Y:S01]  /*f6c0*/  MUFU.EX2 R150, R150 ;  /* 0x0000009600967308 */ /* 0x000fe20000000800 */
[----:B------:R-:W-:Y:S02]  /*f6d0*/  FFMA.FTZ R110, R37, c[0x0][0x2d0], -R118 ;  /* 0x0000b400256e7a23 */ /* 0x000fe40000010876 */
[----:B------:R-:W-:Y:S01]  /*f6e0*/  LDSM.16.MT88.4 R36, [R208+0x900] ;  /* 0x00090000d024783b */ /* 0x000fe20000004200 */
[C---:B------:R-:W-:Y:S01]  /*f6f0*/  FMUL.FTZ R11, R2.reuse, R111 ;  /* 0x0000006f020b7220 */ /* 0x040fe20000410000 */
[C---:B------:R-:W-:Y:S04]  /*f700*/  HMMA.16816.F32.BF16 R100, R16.reuse, R22, R100 ;  /* 0x000000161064723c */ /* 0x040fe80000041864 */
[----:B------:R-:W-:Y:S01]  /*f710*/  FMUL.FTZ R55, R2, R55 ;  /* 0x0000003702377220 */ /* 0x000fe20000410000 */
[----:B------:R-:W-:Y:S01]  /*f720*/  MUFU.EX2 R110, R110 ;  /* 0x0000006e006e7308 */ /* 0x000fe20000000800 */
[----:B------:R-:W1:Y:S01]  /*f730*/  LDSM.16.MT88.4 R20, [R208+0x3100] ;  /* 0x00310000d014783b */ /* 0x000e620000004200 */
[----:B------:R-:W-:Y:S01]  /*f740*/  FFMA.FTZ R109, R131, c[0x0][0x2d0], -R46 ;  /* 0x0000b400836d7a23 */ /* 0x000fe2000001082e */
[C---:B---3--:R-:W-:Y:S04]  /*f750*/  HMMA.16816.F32.BF16 R8, R16.reuse, R24, R8 ;  /* 0x000000181008723c */ /* 0x048fe80000041808 */
[----:B------:R-:W-:Y:S02]  /*f760*/  FFMA.FTZ R131, R33, c[0x0][0x2d0], -R118 ;  /* 0x0000b40021837a23 */ /* 0x000fe40000010876 */
[----:B------:R-:W-:Y:S01]  /*f770*/  LDSM.16.MT88.4 R32, [R209+0x900] ;  /* 0x00090000d120783b */ /* 0x000fe20000004200 */
[----:B------:R-:W-:Y:S01]  /*f780*/  FFMA.FTZ R46, R44, c[0x0][0x2d0], -R46 ;  /* 0x0000b4002c2e7a23 */ /* 0x000fe2000001082e */
[C---:B------:R-:W-:Y:S01]  /*f790*/  HMMA.16816.F32.BF16 R104, R16.reuse, R26, R104 ;  /* 0x0000001a1068723c */ /* 0x040fe20000041868 */
[----:B------:R-:W2:Y:S03]  /*f7a0*/  MUFU.EX2 R109, R109 ;  /* 0x0000006d006d7308 */ /* 0x000ea60000000800 */
[C---:B------:R-:W-:Y:S02]  /*f7b0*/  FMUL.FTZ R58, R2.reuse, R58 ;  /* 0x0000003a023a7220 */ /* 0x040fe40000410000 */
[----:B------:R-:W3:Y:S01]  /*f7c0*/  LDSM.16.MT88.4 R24, [R212+0x900] ;  /* 0x00090000d418783b */ /* 0x000ee20000004200 */
[C---:B------:R-:W-:Y:S01]  /*f7d0*/  FMUL.FTZ R59, R2.reuse, R59 ;  /* 0x0000003b023b7220 */ /* 0x040fe20000410000 */
[C---:B------:R-:W-:Y:S03]  /*f7e0*/  HMMA.16816.F32.BF16 R52, R16.reuse, R28, R52 ;  /* 0x0000001c1034723c */ /* 0x040fe60000041834 */
[----:B------:R-:W4:Y:S01]  /*f7f0*/  MUFU.EX2 R131, R131 ;  /* 0x0000008300837308 */ /* 0x000f220000000800 */
[--C-:B------:R-:W-:Y:S02]  /*f800*/  FFMA.FTZ R108, R251, c[0x0][0x2d0], -R118.reuse ;  /* 0x0000b400fb6c7a23 */ /* 0x100fe40000010876 */
[--C-:B------:R-:W-:Y:S02]  /*f810*/  FFMA.FTZ R111, R247, c[0x0][0x2d0], -R118.reuse ;  /* 0x0000b400f76f7a23 */ /* 0x100fe40000010876 */
[C---:B------:R-:W-:Y:S01]  /*f820*/  HMMA.16816.F32.BF16 R56, R16.reuse, R30, R56 ;  /* 0x0000001e1038723c */ /* 0x040fe20000041838 */
[----:B------:R-:W3:Y:S03]  /*f830*/  LDSM.16.MT88.4 R28, [R210+0x900] ;  /* 0x00090000d21c783b */ /* 0x000ee60000004200 */
[C---:B------:R-:W-:Y:S01]  /*f840*/  FMUL.FTZ R62, R2.reuse, R62 ;  /* 0x0000003e023e7220 */ /* 0x040fe20000410000 */
[----:B------:R-:W-:Y:S01]  /*f850*/  MUFU.EX2 R108, R108 ;  /* 0x0000006c006c7308 */ /* 0x000fe20000000800 */
[C---:B------:R-:W-:Y:S02]  /*f860*/  FMUL.FTZ R63, R2.reuse, R63 ;  /* 0x0000003f023f7220 */ /* 0x040fe40000410000 */
[C---:B------:R-:W-:Y:S04]  /*f870*/  FMUL.FTZ R66, R2.reuse, R66 ;  /* 0x0000004202427220 */ /* 0x040fe80000410000 */
[----:B------:R-:W-:Y:S01]  /*f880*/  FMUL.FTZ R67, R2, R67 ;  /* 0x0000004302437220 */ /* 0x000fe20000410000 */
[C---:B-1----:R-:W-:Y:S02]  /*f890*/  HMMA.16816.F32.BF16 R60, R16.reuse, R20, R60 ;  /* 0x00000014103c723c */ /* 0x042fe4000004183c */
[----:B------:R-:W1:Y:S01]  /*f8a0*/  MUFU.EX2 R111, R111 ;  /* 0x0000006f006f7308 */ /* 0x000e620000000800 */
[--C-:B------:R-:W-:Y:S02]  /*f8b0*/  FFMA.FTZ R134, R245, c[0x0][0x2d0], -R118.reuse ;  /* 0x0000b400f5867a23 */ /* 0x100fe40000010876 */
[--C-:B------:R-:W-:Y:S02]  /*f8c0*/  FFMA.FTZ R155, R241, c[0x0][0x2d0], -R118.reuse ;  /* 0x0000b400f19b7a23 */ /* 0x100fe40000010876 */
[--C-:B------:R-:W-:Y:S01]  /*f8d0*/  FFMA.FTZ R136, R239, c[0x0][0x2d0], -R118.reuse ;  /* 0x0000b400ef887a23 */ /* 0x100fe20000010876 */
[----:B------:R-:W-:Y:S01]  /*f8e0*/  HMMA.16816.F32.BF16 R64, R16, R22, R64 ;  /* 0x000000161040723c */ /* 0x000fe20000041840 */
[----:B------:R-:W3:Y:S03]  /*f8f0*/  LDSM.16.MT88.4 R20, [R212+0x3900] ;  /* 0x00390000d414783b */ /* 0x000ee60000004200 */
[----:B------:R3:W-:Y:S01]  /*f900*/  MUFU.EX2 R121, R46 ;  /* 0x0000002e00797308 */ /* 0x0007e20000000800 */
[--C-:B------:R-:W-:Y:S02]  /*f910*/  FFMA.FTZ R157, R157, c[0x0][0x2d0], -R118.reuse ;  /* 0x0000b4009d9d7a23 */ /* 0x100fe40000010876 */
[--C-:B------:R-:W-:Y:S01]  /*f920*/  FFMA.FTZ R142, R235, c[0x0][0x2d0], -R118.reuse ;  /* 0x0000b400eb8e7a23 */ /* 0x100fe20000010876 */
[----:B-----5:R-:W-:Y:S01]  /*f930*/  F2FP.BF16.PACK_AB R16, R122, R119 ;  /* 0x000000777a10723e */ /* 0x020fe200000010ff */
[--C-:B------:R-:W-:Y:S03]  /*f940*/  FFMA.FTZ R167, R167, c[0x0][0x2d0], -R118.reuse ;  /* 0x0000b400a7a77a23 */ /* 0x100fe60000010876 */
[----:B--2---:R-:W-:Y:S02]  /*f950*/  F2FP.BF16.PACK_AB R18, R109, R128 ;  /* 0x000000806d12723e */ /* 0x004fe400000010ff */
[----:B----4-:R-:W-:Y:S01]  /*f960*/  F2FP.BF16.PACK_AB R19, R131, R110 ;  /* 0x0000006e8313723e */ /* 0x010fe200000010ff */
[----:B------:R-:W-:Y:S01]  /*f970*/  MUFU.EX2 R134, R134 ;  /* 0x0000008600867308 */ /* 0x000fe20000000800 */
[--C-:B------:R-:W-:Y:S02]  /*f980*/  FFMA.FTZ R148, R165, c[0x0][0x2d0], -R118.reuse ;  /* 0x0000b400a5947a23 */ /* 0x100fe40000010876 */
[--C-:B------:R-:W-:Y:S01]  /*f990*/  FFMA.FTZ R161, R161, c[0x0][0x2d0], -R118.reuse ;  /* 0x0000b400a1a17a23 */ /* 0x100fe20000010876 */
[----:B-1----:R-:W-:Y:S01]  /*f9a0*/  F2FP.BF16.PACK_AB R17, R111, R108 ;  /* 0x0000006c6f11723e */ /* 0x002fe200000010ff */
[--C-:B------:R-:W-:Y:S02]  /*f9b0*/  FFMA.FTZ R151, R151, c[0x0][0x2d0], -R118.reuse ;  /* 0x0000b40097977a23 */ /* 0x100fe40000010876 */
[--C-:B------:R-:W-:Y:S02]  /*f9c0*/  FFMA.FTZ R154, R137, c[0x0][0x2d0], -R118.reuse ;  /* 0x0000b400899a7a23 */ /* 0x100fe40000010876 */
[--C-:B------:R-:W-:Y:S01]  /*f9d0*/  FFMA.FTZ R135, R135, c[0x0][0x2d0], -R118.reuse ;  /* 0x0000b40087877a23 */ /* 0x100fe20000010876 */
[----:B------:R-:W1:Y:S01]  /*f9e0*/  MUFU.EX2 R155, R155 ;  /* 0x0000009b009b7308 */ /* 0x000e620000000800 */
[C---:B---3--:R-:W-:Y:S01]  /*f9f0*/  HMMA.16816.F32.BF16 R4, R16.reuse, R24, R4 ;  /* 0x000000181004723c */ /* 0x048fe20000041804 */
[----:B------:R-:W-:Y:S02]  /*fa00*/  LDSM.16.MT88.4 R44, [R209+0x2900] ;  /* 0x00290000d12c783b */ /* 0x000fe40000004200 */
[--C-:B------:R-:W-:Y:S02]  /*fa10*/  FFMA.FTZ R129, R129, c[0x0][0x2d0], -R118.reuse ;  /* 0x0000b40081817a23 */ /* 0x100fe40000010876 */
[----:B------:R-:W-:Y:S03]  /*fa20*/  FFMA.FTZ R118, R13, c[0x0][0x2d0], -R118 ;  /* 0x0000b4000d767a23 */ /* 0x000fe60000010876 */
[C---:B------:R-:W-:Y:S01]  /*fa30*/  HMMA.16816.F32.BF16 R68, R16.reuse, R26, R68 ;  /* 0x0000001a1044723c */ /* 0x040fe20000041844 */
[----:B------:R-:W-:Y:S01]  /*fa40*/  MUFU.EX2 R136, R136 ;  /* 0x0000008800887308 */ /* 0x000fe20000000800 */
[----:B------:R-:W2:Y:S02]  /*fa50*/  LDSM.16.MT88.4 R24, [R210+0x3900] ;  /* 0x00390000d218783b */ /* 0x000ea40000004200 */
[----:B------:R-:W-:Y:S02]  /*fa60*/  FFMA.FTZ R48, R3, R228, R48 ;  /* 0x000000e403307223 */ /* 0x000fe40000010030 */
[----:B------:R-:W-:Y:S02]  /*fa70*/  FFMA.FTZ R117, R2, R229, R117 ;  /* 0x000000e502757223 */ /* 0x000fe40000010075 */
[C---:B------:R-:W-:Y:S03]  /*fa80*/  HMMA.16816.F32.BF16 R72, R16.reuse, R28, R72 ;  /* 0x0000001c1048723c */ /* 0x040fe60000041848 */
[----:B------:R-:W3:Y:S01]  /*fa90*/  MUFU.EX2 R157, R157 ;  /* 0x0000009d009d7308 */ /* 0x000ee20000000800 */
[----:B------:R-:W-:Y:S02]  /*faa0*/  FADD.FTZ R15, R15, R48 ;  /* 0x000000300f0f7221 */ /* 0x000fe40000010000 */
[----:B------:R-:W-:Y:S02]  /*fab0*/  FADD.FTZ R116, R116, R117 ;  /* 0x0000007574747221 */ /* 0x000fe40000010000 */
[C---:B------:R-:W-:Y:S01]  /*fac0*/  HMMA.16816.F32.BF16 R76, R16.reuse, R30, R76 ;  /* 0x0000001e104c723c */ /* 0x040fe2000004184c */
[----:B------:R-:W4:Y:S03]  /*fad0*/  LDSM.16.MT88.4 R28, [R209+0x3900] ;  /* 0x00390000d11c783b */ /* 0x000f260000004200 */
[----:B------:R-:W-:Y:S01]  /*fae0*/  FADD.FTZ R14, R14, R15 ;  /* 0x0000000f0e0e7221 */ /* 0x000fe20000010000 */
[----:B------:R-:W-:Y:S01]  /*faf0*/  MUFU.EX2 R142, R142 ;  /* 0x0000008e008e7308 */ /* 0x000fe20000000800 */
[----:B------:R-:W-:Y:S02]  /*fb00*/  FADD.FTZ R3, R51, R116 ;  /* 0x0000007433037221 */ /* 0x000fe40000010000 */
[C---:B------:R-:W-:Y:S04]  /*fb10*/  HMMA.16816.F32.BF16 R80, R16.reuse, R32, R80 ;  /* 0x000000201050723c */ /* 0x040fe80000041850 */
[----:B------:R-:W-:Y:S02]  /*fb20*/  FADD.FTZ R14, R49, R14 ;  /* 0x0000000e310e7221 */ /* 0x000fe40000010000 */
[----:B------:R-:W-:Y:S01]  /*fb30*/  FADD.FTZ R3, R50, R3 ;  /* 0x0000000332037221 */ /* 0x000fe20000010000 */
[----:B------:R-:W5:Y:S01]  /*fb40*/  MUFU.EX2 R167, R167 ;  /* 0x000000a700a77308 */ /* 0x000f620000000800 */
[C---:B------:R-:W-:Y:S01]  /*fb50*/  HMMA.16816.F32.BF16 R84, R16.reuse, R34, R84 ;  /* 0x000000221054723c */ /* 0x040fe20000041854 */
[----:B------:R-:W1:Y:S03]  /*fb60*/  LDSM.16.MT88.4 R32, [R208+0x3900] ;  /* 0x00390000d020783b */ /* 0x000e660000004200 */
[----:B------:R-:W-:Y:S02]  /*fb70*/  FADD.FTZ R119, R119, R14 ;  /* 0x0000000e77777221 */ /* 0x000fe40000010000 */
[----:B------:R-:W-:Y:S02]  /*fb80*/  FADD.FTZ R108, R108, R3 ;  /* 0x000000036c6c7221 */ /* 0x000fe40000010000 */
[C---:B------:R-:W-:Y:S01]  /*fb90*/  HMMA.16816.F32.BF16 R88, R16.reuse, R36, R88 ;  /* 0x000000241058723c */ /* 0x040fe20000041858 */
[----:B------:R-:W-:Y:S03]  /*fba0*/  MUFU.EX2 R148, R148 ;  /* 0x0000009400947308 */ /* 0x000fe60000000800 */
[----:B------:R-:W-:Y:S02]  /*fbb0*/  FADD.FTZ R119, R122, R119 ;  /* 0x000000777a777221 */ /* 0x000fe40000010000 */
[----:B------:R-:W-:Y:S02]  /*fbc0*/  FADD.FTZ R111, R111, R108 ;  /* 0x0000006c6f6f7221 */ /* 0x000fe40000010000 */
[C---:B------:R-:W-:Y:S01]  /*fbd0*/  HMMA.16816.F32.BF16 R92, R16.reuse, R38, R92 ;  /* 0x00000026105c723c */ /* 0x040fe2000004185c */
[----:B------:R-:W-:Y:S02]  /*fbe0*/  LDSM.16.MT88.4 R36, [R208+0x4100] ;  /* 0x00410000d024783b */ /* 0x000fe40000004200 */
[----:B------:R-:W1:Y:S01]  /*fbf0*/  MUFU.EX2 R161, R161 ;  /* 0x000000a100a17308 */ /* 0x000e620000000800 */
[----:B------:R-:W-:Y:S02]  /*fc00*/  FADD.FTZ R128, R128, R119 ;  /* 0x0000007780807221 */ /* 0x000fe40000010000 */
[----:B------:R-:W-:Y:S02]  /*fc10*/  FADD.FTZ R110, R110, R111 ;  /* 0x0000006f6e6e7221 */ /* 0x000fe40000010000 */
[C---:B------:R-:W-:Y:S04]  /*fc20*/  HMMA.16816.F32.BF16 R96, R16.reuse, R20, R96 ;  /* 0x000000141060723c */ /* 0x040fe80000041860 */
[----:B------:R-:W-:Y:S01]  /*fc30*/  FADD.FTZ R128, R109, R128 ;  /* 0x000000806d807221 */ /* 0x000fe20000010000 */
[----:B------:R-:W1:Y:S01]  /*fc40*/  MUFU.EX2 R143, R143 ;  /* 0x0000008f008f7308 */ /* 0x000e620000000800 */
[----:B------:R-:W-:Y:S02]  /*fc50*/  FADD.FTZ R131, R131, R110 ;  /* 0x0000006e83837221 */ /* 0x000fe40000010000 */
[C---:B------:R-:W-:Y:S01]  /*fc60*/  HMMA.16816.F32.BF16 R100, R16.reuse, R22, R100 ;  /* 0x000000161064723c */ /* 0x040fe20000041864 */
[----:B------:R-:W3:Y:S03]  /*fc70*/  LDSM.16.MT88.4 R20, [R212+0x1100] ;  /* 0x00110000d414783b */ /* 0x000ee60000004200 */
[----:B------:R-:W-:Y:S03]  /*fc80*/  IMAD.MOV.U32 R3, RZ, RZ, R0 ;  /* 0x000000ffff037224 */ /* 0x000fe600078e0000 */
[----:B------:R-:W-:Y:S01]  /*fc90*/  MUFU.EX2 R139, R139 ;  /* 0x0000008b008b7308 */ /* 0x000fe20000000800 */
[C---:B--2---:R-:W-:Y:S08]  /*fca0*/  HMMA.16816.F32.BF16 R8, R16.reuse, R24, R8 ;  /* 0x000000181008723c */ /* 0x044ff00000041808 */
[C---:B------:R-:W-:Y:S01]  /*fcb0*/  HMMA.16816.F32.BF16 R104, R16.reuse, R26, R104 ;  /* 0x0000001a1068723c */ /* 0x040fe20000041868 */
[----:B------:R-:W2:Y:S01]  /*fcc0*/  LDSM.16.MT88.4 R24, [R210+0x1100] ;  /* 0x00110000d218783b */ /* 0x000ea20000004200 */
[----:B------:R-:W2:Y:S06]  /*fcd0*/  MUFU.EX2 R152, R152 ;  /* 0x0000009800987308 */ /* 0x000eac0000000800 */
[C---:B----4-:R-:W-:Y:S04]  /*fce0*/  HMMA.16816.F32.BF16 R52, R16.reuse, R28, R52 ;  /* 0x0000001c1034723c */ /* 0x050fe80000041834 */
[----:B------:R-:W-:Y:S04]  /*fcf0*/  MUFU.EX2 R151, R151 ;  /* 0x0000009700977308 */ /* 0x000fe80000000800 */
[C---:B------:R-:W-:Y:S01]  /*fd00*/  HMMA.16816.F32.BF16 R56, R16.reuse, R30, R56 ;  /* 0x0000001e1038723c */ /* 0x040fe20000041838 */
[----:B------:R-:W4:Y:S05]  /*fd10*/  LDSM.16.MT88.4 R28, [R209+0x1100] ;  /* 0x00110000d11c783b */ /* 0x000f2a0000004200 */
[----:B------:R-:W2:Y:S02]  /*fd20*/  MUFU.EX2 R154, R154 ;  /* 0x0000009a009a7308 */ /* 0x000ea40000000800 */
[C---:B-1----:R-:W-:Y:S08]  /*fd30*/  HMMA.16816.F32.BF16 R60, R16.reuse, R32, R60 ;  /* 0x00000020103c723c */ /* 0x042ff0000004183c */
[----:B------:R-:W-:Y:S01]  /*fd40*/  HMMA.16816.F32.BF16 R64, R16, R34, R64 ;  /* 0x000000221040723c */ /* 0x000fe20000041840 */
[----:B------:R-:W1:Y:S01]  /*fd50*/  LDSM.16.MT88.4 R32, [R208+0x1100] ;  /* 0x00110000d020783b */ /* 0x000e620000004200 */
[----:B------:R-:W-:Y:S05]  /*fd60*/  MUFU.EX2 R135, R135 ;  /* 0x0000008700877308 */ /* 0x000fea0000000800 */
[----:B------:R-:W-:Y:S01]  /*fd70*/  F2FP.BF16.PACK_AB R16, R130, R141 ;  /* 0x0000008d8210723e */ /* 0x000fe200000010ff */
[----:B------:R-:W-:Y:S01]  /*fd80*/  FADD.FTZ R141, R141, R128 ;  /* 0x000000808d8d7221 */ /* 0x000fe20000010000 */
[----:B------:R-:W-:Y:S03]  /*fd90*/  F2FP.BF16.PACK_AB R18, R149, R132 ;  /* 0x000000849512723e */ /* 0x000fe600000010ff */
[----:B------:R-:W-:Y:S01]  /*fda0*/  F2FP.BF16.PACK_AB R17, R155, R134 ;  /* 0x000000869b11723e */ /* 0x000fe200000010ff */
[----:B------:R-:W1:Y:S01]  /*fdb0*/  MUFU.EX2 R156, R156 ;  /* 0x0000009c009c7308 */ /* 0x000e620000000800 */
[----:B---3--:R-:W-:Y:S01]  /*fdc0*/  F2FP.BF16.PACK_AB R19, R157, R136 ;  /* 0x000000889d13723e */ /* 0x008fe200000010ff */
[----:B------:R-:W-:Y:S02]  /*fdd0*/  FADD.FTZ R134, R134, R131 ;  /* 0x0000008386867221 */ /* 0x000fe40000010000 */
[----:B------:R-:W-:Y:S02]  /*fde0*/  FADD.FTZ R141, R130, R141 ;  /* 0x0000008d828d7221 */ /* 0x000fe40000010000 */
[----:B------:R-:W-:Y:S02]  /*fdf0*/  FADD.FTZ R155, R155, R134 ;  /* 0x000000869b9b7221 */ /* 0x000fe40000010000 */
[C---:B------:R-:W-:Y:S02]  /*fe00*/  HMMA.16816.F32.BF16 R4, R16.reuse, R20, R4 ;  /* 0x000000141004723c */ /* 0x040fe40000041804 */
[----:B------:R-:W-:Y:S01]  /*fe10*/  MUFU.EX2 R123, R123 ;  /* 0x0000007b007b7308 */ /* 0x000fe20000000800 */
[----:B------:R-:W-:Y:S02]  /*fe20*/  FADD.FTZ R132, R132, R141 ;  /* 0x0000008d84847221 */ /* 0x000fe40000010000 */
[----:B------:R-:W-:Y:S02]  /*fe30*/  FADD.FTZ R136, R136, R155 ;  /* 0x0000009b88887221 */ /* 0x000fe40000010000 */
[----:B------:R-:W-:Y:S01]  /*fe40*/  FADD.FTZ R149, R149, R132 ;  /* 0x0000008495957221 */ /* 0x000fe20000010000 */
[C---:B------:R-:W-:Y:S01]  /*fe50*/  HMMA.16816.F32.BF16 R68, R16.reuse, R22, R68 ;  /* 0x000000161044723c */ /* 0x040fe20000041844 */
[----:B------:R-:W3:Y:S03]  /*fe60*/  LDSM.16.MT88.4 R20, [R212+0x4100] ;  /* 0x00410000d414783b */ /* 0x000ee60000004200 */
[----:B------:R-:W1:Y:S01]  /*fe70*/  MUFU.EX2 R158, R158 ;  /* 0x0000009e009e7308 */ /* 0x000e620000000800 */
[----:B------:R-:W-:Y:S03]  /*fe80*/  FADD.FTZ R157, R157, R136 ;  /* 0x000000889d9d7221 */ /* 0x000fe60000010000 */
[C---:B--2---:R-:W-:Y:S06]  /*fe90*/  HMMA.16816.F32.BF16 R72, R16.reuse, R24, R72 ;  /* 0x000000181048723c */ /* 0x044fec0000041848 */
[----:B------:R-:W2:Y:S02]  /*fea0*/  MUFU.EX2 R120, R120 ;  /* 0x0000007800787308 */ /* 0x000ea40000000800 */
[C---:B------:R-:W-:Y:S01]  /*feb0*/  HMMA.16816.F32.BF16 R76, R16.reuse, R26, R76 ;  /* 0x0000001a104c723c */ /* 0x040fe2000004184c */
[----:B------:R-:W2:Y:S07]  /*fec0*/  LDSM.16.MT88.4 R24, [R210+0x4100] ;  /* 0x00410000d218783b */ /* 0x000eae0000004200 */
[C---:B----4-:R-:W-:Y:S01]  /*fed0*/  HMMA.16816.F32.BF16 R80, R16.reuse, R28, R80 ;  /* 0x0000001c1050723c */ /* 0x050fe20000041850 */
[----:B------:R-:W-:Y:S07]  /*fee0*/  MUFU.EX2 R129, R129 ;  /* 0x0000008100817308 */ /* 0x000fee0000000800 */
[C---:B------:R-:W-:Y:S01]  /*fef0*/  HMMA.16816.F32.BF16 R84, R16.reuse, R30, R84 ;  /* 0x0000001e1054723c */ /* 0x040fe20000041854 */
[----:B------:R-:W4:Y:S02]  /*ff00*/  LDSM.16.MT88.4 R28, [R209+0x4100] ;  /* 0x00410000d11c783b */ /* 0x000f240000004200 */
[----:B------:R-:W2:Y:S05]  /*ff10*/  MUFU.EX2 R160, R160 ;  /* 0x000000a000a07308 */ /* 0x000eaa0000000800 */
[C---:B-1----:R-:W-:Y:S05]  /*ff20*/  HMMA.16816.F32.BF16 R88, R16.reuse, R32, R88 ;  /* 0x000000201058723c */ /* 0x042fea0000041858 */
[----:B------:R-:W-:Y:S03]  /*ff30*/  MUFU.EX2 R133, R133 ;  /* 0x0000008500857308 */ /* 0x000fe60000000800 */
[C---:B------:R-:W-:Y:S01]  /*ff40*/  HMMA.16816.F32.BF16 R92, R16.reuse, R34, R92 ;  /* 0x00000022105c723c */ /* 0x040fe2000004185c */
[----:B------:R-:W1:Y:S06]  /*ff50*/  LDSM.16.MT88.4 R32, [R212+0x1900] ;  /* 0x00190000d420783b */ /* 0x000e6c0000004200 */
[----:B------:R-:W1:Y:S01]  /*ff60*/  MUFU.EX2 R118, R118 ;  /* 0x0000007600767308 */ /* 0x000e620000000800 */
[C---:B---3--:R-:W-:Y:S08]  /*ff70*/  HMMA.16816.F32.BF16 R96, R16.reuse, R20, R96 ;  /* 0x000000141060723c */ /* 0x048ff00000041860 */
[C---:B------:R-:W-:Y:S01]  /*ff80*/  HMMA.16816.F32.BF16 R100, R16.reuse, R22, R100 ;  /* 0x000000161064723c */ /* 0x040fe20000041864 */
[----:B------:R-:W3:Y:S07]  /*ff90*/  LDSM.16.MT88.4 R20, [R210+0x1900] ;  /* 0x00190000d214783b */ /* 0x000eee0000004200 */
[C---:B--2---:R-:W-:Y:S08]  /*ffa0*/  HMMA.16816.F32.BF16 R8, R16.reuse, R24, R8 ;  /* 0x000000181008723c */ /* 0x044ff00000041808 */
[C---:B------:R-:W-:Y:S01]  /*ffb0*/  HMMA.16816.F32.BF16 R104, R16.reuse, R26, R104 ;  /* 0x0000001a1068723c */ /* 0x040fe20000041868 */
[----:B------:R-:W2:Y:S07]  /*ffc0*/  LDSM.16.MT88.4 R24, [R209+0x1900] ;  /* 0x00190000d118783b */ /* 0x000eae0000004200 */
[C---:B----4-:R-:W-:Y:S08]  /*ffd0*/  HMMA.16816.F32.BF16 R52, R16.reuse, R28, R52 ;  /* 0x0000001c1034723c */ /* 0x050ff00000041834 */
[C---:B------:R-:W-:Y:S01]  /*ffe0*/  HMMA.16816.F32.BF16 R56, R16.reuse, R30, R56 ;  /* 0x0000001e1038723c */ /* 0x040fe20000041838 */
[----:B------:R-:W4:Y:S07]  /*fff0*/  LDSM.16.MT88.4 R28, [R208+0x1900] ;  /* 0x00190000d01c783b */ /* 0x000f2e0000004200 */
[C---:B------:R-:W-:Y:S08]  /*10000*/  HMMA.16816.F32.BF16 R60, R16.reuse, R36, R60 ;  /* 0x00000024103c723c */ /* 0x040ff0000004183c */
[----:B------:R-:W-:Y:S01]  /*10010*/  HMMA.16816.F32.BF16 R64, R16, R38, R64 ;  /* 0x000000261040723c */ /* 0x000fe20000041840 */
[----:B------:R-:W-:Y:S06]  /*10020*/  LDSM.16.MT88.4 R36, [R209+0x4900] ;  /* 0x00490000d124783b */ /* 0x000fec0000004200 */
[----:B------:R-:W-:Y:S01]  /*10030*/  F2FP.BF16.PACK_AB R16, R159, R138 ;  /* 0x0000008a9f10723e */ /* 0x000fe200000010ff */
[----:B------:R-:W-:Y:S01]  /*10040*/  FADD.FTZ R138, R138, R149 ;  /* 0x000000958a8a7221 */ /* 0x000fe20000010000 */
[----:B------:R-:W-:Y:S03]  /*10050*/  F2FP.BF16.PACK_AB R18, R163, R140 ;  /* 0x0000008ca312723e */ /* 0x000fe600000010ff */
[----:B-----5:R-:W-:Y:S01]  /*10060*/  F2FP.BF16.PACK_AB R17, R167, R142 ;  /* 0x0000008ea711723e */ /* 0x020fe200000010ff */
        /* <DEDUP_REMOVED lines=10> */
[----:B------:R-:W1:Y:S07]  /*10110*/  LDSM.16.MT88.4 R32, [R212+0x4900] ;  /* 0x00490000d420783b */ /* 0x000e6e0000004200 */
        /* <DEDUP_REMOVED lines=9> */
[C---:B-1----:R-:W-:Y:S08]  /*101b0*/  HMMA.16816.F32.BF16 R96, R16.reuse, R32, R96 ;  /* 0x000000201060723c */ /* 0x042ff00000041860 */
        /* <DEDUP_REMOVED lines=20> */
[----:B------:R-:W-:Y:S02]  /*10300*/  FADD.FTZ R139, R139, R150 ;  /* 0x000000968b8b7221 */ /* 0x000fe40000010000 */
[C---:B--2---:R-:W-:Y:S03]  /*10310*/  HMMA.16816.F32.BF16 R4, R16.reuse, R24, R4 ;  /* 0x000000181004723c */ /* 0x044fe60000041804 */
[----:B------:R-:W-:Y:S02]  /*10320*/  FADD.FTZ R135, R135, R154 ;  /* 0x0000009a87877221 */ /* 0x000fe40000010000 */
[----:B------:R-:W-:Y:S02]  /*10330*/  FADD.FTZ R152, R152, R139 ;  /* 0x0000008b98987221 */ /* 0x000fe40000010000 */
[----:B------:R-:W-:Y:S01]  /*10340*/  FADD.FTZ R156, R156, R135 ;  /* 0x000000879c9c7221 */ /* 0x000fe20000010000 */
[C---:B------:R-:W-:Y:S01]  /*10350*/  HMMA.16816.F32.BF16 R68, R16.reuse, R26, R68 ;  /* 0x0000001a1044723c */ /* 0x040fe20000041844 */
[----:B------:R-:W2:Y:S03]  /*10360*/  LDSM.16.MT88.4 R24, [R212+0x5100] ;  /* 0x00510000d418783b */ /* 0x000ea60000004200 */
[----:B------:R-:W-:Y:S02]  /*10370*/  IMAD.MOV.U32 R168, RZ, RZ, R2 ;  /* 0x000000ffffa87224 */ /* 0x000fe400078e0002 */
[----:B------:R-:W-:Y:S02]  /*10380*/  IMAD.MOV.U32 R2, RZ, RZ, R12 ;  /* 0x000000ffff027224 */ /* 0x000fe400078e000c */
[C---:B----4-:R-:W-:Y:S08]  /*10390*/  HMMA.16816.F32.BF16 R72, R16.reuse, R28, R72 ;  /* 0x0000001c1048723c */ /* 0x050ff00000041848 */
        /* <DEDUP_REMOVED lines=12> */
[C---:B------:R-:W-:Y:S08]  /*10460*/  HMMA.16816.F32.BF16 R104, R16.reuse, R30, R104 ;  /* 0x0000001e1068723c */ /* 0x040ff00000041868 */
[C---:B------:R-:W-:Y:S08]  /*10470*/  HMMA.16816.F32.BF16 R52, R16.reuse, R36, R52 ;  /* 0x000000241034723c */ /* 0x040ff00000041834 */
[C---:B------:R-:W-:Y:S08]  /*10480*/  HMMA.16816.F32.BF16 R56, R16.reuse, R38, R56 ;  /* 0x000000261038723c */ /* 0x040ff00000041838 */
[C---:B-1----:R-:W-:Y:S08]  /*10490*/  HMMA.16816.F32.BF16 R60, R16.reuse, R20, R60 ;  /* 0x00000014103c723c */ /* 0x042ff0000004183c */
[----:B------:R-:W-:Y:S01]  /*104a0*/  HMMA.16816.F32.BF16 R64, R16, R22, R64 ;  /* 0x000000161040723c */ /* 0x000fe20000041840 */
[----:B------:R-:W1:Y:S06]  /*104b0*/  LDSM.16.MT88.4 R20, [R212+0x5900] ;  /* 0x00590000d414783b */ /* 0x000e6c0000004200 */
        /* <DEDUP_REMOVED lines=9> */
[C---:B----4-:R-:W-:Y:S01]  /*10550*/  HMMA.16816.F32.BF16 R112, R16.reuse, R32, R4 ;  /* 0x000000201070723c */ /* 0x050fe20000041804 */
[----:B------:R-:W3:Y:S02]  /*10560*/  LDSM.16.MT88.4 R4, [R210+0x5900] ;  /* 0x00590000d204783b */ /* 0x000ee40000004200 */
[----:B------:R-:W-:Y:S02]  /*10570*/  FADD.FTZ R133, R133, R160 ;  /* 0x000000a085857221 */ /* 0x000fe40000010000 */
[----:B------:R-:W-:Y:S02]  /*10580*/  FADD.FTZ R228, R121, R120 ;  /* 0x0000007879e47221 */ /* 0x000fe40000010000 */
[----:B------:R-:W-:Y:S01]  /*10590*/  FADD.FTZ R229, R118, R133 ;  /* 0x0000008576e57221 */ /* 0x000fe20000010000 */
[C---:B------:R-:W-:Y:S08]  /*105a0*/  HMMA.16816.F32.BF16 R68, R16.reuse, R34, R68 ;  /* 0x000000221044723c */ /* 0x040ff00000041844 */
[C---:B------:R-:W-:Y:S08]  /*105b0*/  HMMA.16816.F32.BF16 R72, R16.reuse, R40, R72 ;  /* 0x000000281048723c */ /* 0x040ff00000041848 */
[C---:B------:R-:W-:Y:S08]  /*105c0*/  HMMA.16816.F32.BF16 R76, R16.reuse, R42, R76 ;  /* 0x0000002a104c723c */ /* 0x040ff0000004184c */
[C---:B------:R-:W-:Y:S08]  /*105d0*/  HMMA.16816.F32.BF16 R80, R16.reuse, R44, R80 ;  /* 0x0000002c1050723c */ /* 0x040ff00000041850 */
[C---:B------:R-:W-:Y:S08]  /*105e0*/  HMMA.16816.F32.BF16 R84, R16.reuse, R46, R84 ;  /* 0x0000002e1054723c */ /* 0x040ff00000041854 */
[C---:B--2---:R-:W-:Y:S08]  /*105f0*/  HMMA.16816.F32.BF16 R88, R16.reuse, R24, R88 ;  /* 0x000000181058723c */ /* 0x044ff00000041858 */
[C---:B------:R-:W-:Y:S01]  /*10600*/  HMMA.16816.F32.BF16 R92, R16.reuse, R26, R92 ;  /* 0x0000001a105c723c */ /* 0x040fe2000004185c */
[----:B------:R-:W2:Y:S07]  /*10610*/  LDSM.16.MT88.4 R24, [R209+0x5900] ;  /* 0x00590000d118783b */ /* 0x000eae0000004200 */
[C---:B-1----:R-:W-:Y:S08]  /*10620*/  HMMA.16816.F32.BF16 R96, R16.reuse, R20, R96 ;  /* 0x000000141060723c */ /* 0x042ff00000041860 */
[C---:B------:R-:W-:Y:S01]  /*10630*/  HMMA.16816.F32.BF16 R100, R16.reuse, R22, R100 ;  /* 0x000000161064723c */ /* 0x040fe20000041864 */
[----:B------:R-:W1:Y:S07]  /*10640*/  LDSM.16.MT88.4 R20, [R208+0x5900] ;  /* 0x00590000d014783b */ /* 0x000e6e0000004200 */
[C---:B---3--:R-:W-:Y:S08]  /*10650*/  HMMA.16816.F32.BF16 R108, R16.reuse, R4, R8 ;  /* 0x00000004106c723c */ /* 0x048ff00000041808 */
[C---:B------:R-:W-:Y:S08]  /*10660*/  HMMA.16816.F32.BF16 R104, R16.reuse, R6, R104 ;  /* 0x000000061068723c */ /* 0x040ff00000041868 */
[C---:B--2---:R-:W-:Y:S08]  /*10670*/  HMMA.16816.F32.BF16 R52, R16.reuse, R24, R52 ;  /* 0x000000181034723c */ /* 0x044ff00000041834 */
[C---:B------:R-:W-:Y:S08]  /*10680*/  HMMA.16816.F32.BF16 R56, R16.reuse, R26, R56 ;  /* 0x0000001a1038723c */ /* 0x040ff00000041838 */
[C---:B-1----:R-:W-:Y:S08]  /*10690*/  HMMA.16816.F32.BF16 R60, R16.reuse, R20, R60 ;  /* 0x00000014103c723c */ /* 0x042ff0000004183c */
[----:B------:R-:W-:Y:S01]  /*106a0*/  HMMA.16816.F32.BF16 R64, R16, R22, R64 ;  /* 0x000000161040723c */ /* 0x000fe20000041840 */
[----:B------:R-:W-:-:S07]  /*106b0*/  @P0 BRA `(.L_x_1848) ;  /* 0xffffc17000000947 */ /* 0x000fce000383ffff */
.L_x_1838:
        /* <DEDUP_REMOVED lines=91> */
.L_x_1806:
        /* <DEDUP_REMOVED lines=150> */
[----:B------:R-:W-:-:S02]  /*115d0*/  @!P6 LEA.HI R0, R0, R0, RZ, 0x1 ;  /* 0x000000000000e211 */ /* 0x000fc400078f08ff */
[----:B------:R-:W-:Y:S02]  /*115e0*/  IADD3 R20, R11, 0x68, RZ ;  /* 0x000000680b147810 */ /* 0x000fe40007ffe0ff */
[----:B------:R-:W-:-:S03]  /*115f0*/  @!P5 LEA.HI R18, R18, R18, RZ, 0x1 ;  /* 0x000000121212d211 */ /* 0x000fc600078f08ff */
        /* <DEDUP_REMOVED lines=10> */
[--C-:B------:R-:W-:Y:S01]  /*116a0*/  @!P6 IMAD.WIDE R6, R7, 0x4, R14.reuse ;  /* 0x000000040706e825 */ /* 0x100fe200078e020e */
[----:B------:R-:W-:Y:S02]  /*116b0*/  @!P2 LOP3.LUT R19, R19, 0xfffffffe, RZ, 0xc0, !PT ;  /* 0xfffffffe1313a812 */ /* 0x000fe400078ec0ff */
[----:B------:R-:W-:Y:S02]  /*116c0*/  IADD3 R0, R11, 0x50, RZ ;  /* 0x000000500b007810 */ /* 0x000fe40007ffe0ff */
[----:B------:R2:W-:Y:S01]  /*116d0*/  @!P6 ST.E.64 [R6.64], R80 ;  /* 0x000000500600e985 */ /* 0x0005e2000c101b0e */
[----:B------:R-:W-:Y:S01]  /*116e0*/  @!P1 LEA.HI R4, R4, R4, RZ, 0x1 ;  /* 0x0000000404049211 */ /* 0x000fe200078f08ff */
[----:B------:R-:W-:Y:S01]  /*116f0*/  @!P2 IMAD.WIDE R18, R19, 0x4, R14 ;  /* 0x000000041312a825 */ /* 0x000fe200078e020e */
[----:B------:R-:W-:-:S02]  /*11700*/  IADD3 R8, R11, 0x58, RZ ;  /* 0x000000580b087810 */ /* 0x000fc40007ffe0ff */
[----:B------:R-:W-:Y:S01]  /*11710*/  ISETP.GE.AND P6, PT, R0, c[0x0][0x3c8], PT ;  /* 0x0000f20000007a0c */ /* 0x000fe20003fc6270 */
[----:B-1----:R-:W-:-:S12]  /*11720*/  @!P5 IMAD.WIDE R12, R17, 0x4, R14 ;  /* 0x00000004110cd825 */ /* 0x002fd800078e020e */
[----:B------:R-:W-:Y:S01]  /*11730*/  @!P6 LEA.HI R0, R0, R0, RZ, 0x1 ;  /* 0x000000000000e211 */ /* 0x000fe200078f08ff */
[----:B------:R-:W-:Y:S01]  /*11740*/  @!P4 IMAD.WIDE R16, R21, 0x4, R14 ;  /* 0x000000041510c825 */ /* 0x000fe200078e020e */
[----:B------:R-:W-:Y:S01]  /*11750*/  IADD3 R21, R11, 0x60, RZ ;  /* 0x000000600b157810 */ /* 0x000fe20007ffe0ff */
[----:B------:R1:W-:Y:S01]  /*11760*/  @!P5 ST.E.64 [R12.64], R84 ;  /* 0x000000540c00d985 */ /* 0x0003e2000c101b0e */
[----:B------:R-:W-:-:S03]  /*11770*/  ISETP.GE.AND P5, PT, R8, c[0x0][0x3c8], PT ;  /* 0x0000f20008007a0c */ /* 0x000fc60003fa6270 */
[----:B------:R-:W-:Y:S01]  /*11780*/  @!P4 ST.E.64 [R16.64], R88 ;  /* 0x000000581000c985 */ /* 0x000fe2000c101b0e */
[----:B------:R-:W-:Y:S02]  /*11790*/  ISETP.GE.AND P4, PT, R21, c[0x0][0x3c8], PT ;  /* 0x0000f20015007a0c */ /* 0x000fe40003f86270 */
[----:B--2---:R-:W-:Y:S01]  /*117a0*/  @!P1 LOP3.LUT R7, R4, 0xfffffffe, RZ, 0xc0, !PT ;  /* 0xfffffffe04079812 */ /* 0x004fe200078ec0ff */
[----:B------:R-:W-:-:S04]  /*117b0*/  @!P3 IMAD.WIDE R4, R5, 0x4, R14 ;  /* 0x000000040504b825 */ /* 0x000fc800078e020e */
[----:B------:R-:W-:Y:S01]  /*117c0*/  @!P1 IMAD.WIDE R6, R7, 0x4, R14 ;  /* 0x0000000407069825 */ /* 0x000fe200078e020e */
[----:B------:R2:W-:Y:S01]  /*117d0*/  @!P3 ST.E.64 [R4.64], R92 ;  /* 0x0000005c0400b985 */ /* 0x0005e2000c101b0e */
[----:B------:R-:W-:Y:S02]  /*117e0*/  ISETP.GE.AND P3, PT, R20, c[0x0][0x3c8], PT ;  /* 0x0000f20014007a0c */ /* 0x000fe40003f66270 */
[----:B------:R-:W-:Y:S01]  /*117f0*/  @!P5 LEA.HI R8, R8, R8, RZ, 0x1 ;  /* 0x000000080808d211 */ /* 0x000fe200078f08ff */
[----:B------:R-:W-:Y:S01]  /*11800*/  @!P2 ST.E.64 [R18.64], R96 ;  /* 0x000000601200a985 */ /* 0x000fe2000c101b0e */
[----:B------:R-:W-:-:S03]  /*11810*/  @!P4 LEA.HI R21, R21, R21, RZ, 0x1 ;  /* 0x000000151515c211 */ /* 0x000fc600078f08ff */
[----:B------:R3:W-:Y:S01]  /*11820*/  @!P1 ST.E.64 [R6.64], R2 ;  /* 0x0000000206009985 */ /* 0x0007e2000c101b0e */
[----:B------:R-:W-:-:S05]  /*11830*/  @!P4 LOP3.LUT R21, R21, 0xfffffffe, RZ, 0xc0, !PT ;  /* 0xfffffffe1515c812 */ /* 0x000fca00078ec0ff */
[----:B------:R-:W-:Y:S02]  /*11840*/  @!P3 LEA.HI R20, R20, R20, RZ, 0x1 ;  /* 0x000000141414b211 */ /* 0x000fe400078f08ff */
[C---:B-1----:R-:W-:Y:S02]  /*11850*/  IADD3 R13, R11.reuse, 0x70, RZ ;  /* 0x000000700b0d7810 */ /* 0x042fe40007ffe0ff */
[----:B------:R-:W-:Y:S02]  /*11860*/  IADD3 R12, R11, 0x78, RZ ;  /* 0x000000780b0c7810 */ /* 0x000fe40007ffe0ff */
[----:B------:R-:W-:Y:S02]  /*11870*/  ISETP.GE.AND P2, PT, R13, c[0x0][0x3c8], PT ;  /* 0x0000f2000d007a0c */ /* 0x000fe40003f46270 */
[----:B------:R-:W-:Y:S02]  /*11880*/  ISETP.GE.AND P1, PT, R12, c[0x0][0x3c8], PT ;  /* 0x0000f2000c007a0c */ /* 0x000fe40003f26270 */
[----:B--2---:R-:W-:-:S09]  /*11890*/  @!P5 LOP3.LUT R5, R8, 0xfffffffe, RZ, 0xc0, !PT ;  /* 0xfffffffe0805d812 */ /* 0x004fd200078ec0ff */
[----:B------:R-:W-:Y:S01]  /*118a0*/  @!P2 LEA.HI R13, R13, R13, RZ, 0x1 ;  /* 0x0000000d0d0da211 */ /* 0x000fe200078f08ff */
[--C-:B------:R-:W-:Y:S01]  /*118b0*/  @!P5 IMAD.WIDE R4, R5, 0x4, R14.reuse ;  /* 0x000000040504d825 */ /* 0x100fe200078e020e */
[----:B------:R-:W-:Y:S02]  /*118c0*/  @!P1 LEA.HI R12, R12, R12, RZ, 0x1 ;  /* 0x0000000c0c0c9211 */ /* 0x000fe400078f08ff */
[----:B---3--:R-:W-:Y:S01]  /*118d0*/  @!P6 LOP3.LUT R3, R0, 0xfffffffe, RZ, 0xc0, !PT ;  /* 0xfffffffe0003e812 */ /* 0x008fe200078ec0ff */
[--C-:B------:R-:W-:Y:S01]  /*118e0*/  @!P4 IMAD.WIDE R18, R21, 0x4, R14.reuse ;  /* 0x000000041512c825 */ /* 0x100fe200078e020e */
        /* <DEDUP_REMOVED lines=13> */
.L_x_1851:
[----:B------:R-:W-:Y:S05]  /*119c0*/  BSYNC B0 ;  /* 0x0000000000007941 */ /* 0x000fea0003800000 */
.L_x_1850:
        /* <DEDUP_REMOVED lines=98> */
.L_x_1849:
        /* <DEDUP_REMOVED lines=50> */
.L_x_1852:
        /* <DEDUP_REMOVED lines=15> */
.L_x_3609:


//--------------------- .text._ZN7cutlass13device_kernelIN5flash19enable_sm80_to_sm89INS1_16FlashAttnFwdSm80INS1_25CollectiveMainloopFwdSm80ILi8ELi1ELb1EN4cute5tupleIJNS5_1CILi128EEES8_S8_EEELi128ENS_10bfloat16_tEfNS_4arch4Sm80ELb1ELb0ELb0ELb0ELb1ELb0ELb1ELb1EEENS1_21CollectiveEpilogueFwdIS9_NS6_IJNS7_ILi1EEESF_SF_EEESA_SC_Li256ELb0ELb1ELb1ELb0EEENS1_30DynamicPersistentTileSchedulerILi256ELi256ELb1ELb1ELb0EEEEEEEEEvNT_6ParamsE --------------------------
	.section	.text._ZN7cutlass13device_kernelIN5flash19enable_sm80_to_sm89INS1_16FlashAttnFwdSm80INS1_25CollectiveMainloopFwdSm80ILi8ELi1ELb1EN4cute5tupleIJNS5_1CILi128EEES8_S8_EEELi128ENS_10bfloat16_tEfNS_4arch4Sm80ELb1ELb0ELb0ELb0ELb1ELb0ELb1ELb1EEENS1_21CollectiveEpilogueFwdIS9_NS6_IJNS7_ILi1EEESF_SF_EEESA_SC_Li256ELb0ELb1ELb1ELb0EEENS1_30DynamicPersistentTileSchedulerILi256ELi256ELb1ELb1ELb0EEEEEEEEEvNT_6ParamsE,"ax",@progbits
	.sectioninfo	@"SHI_REGISTERS=255"
	.align	128
.text._ZN7cutlass13device_kernelIN5flash19enable_sm80_to_sm89INS1_16FlashAttnFwdSm80INS1_25CollectiveMainloopFwdSm80ILi8ELi1ELb1EN4cute5tupleIJNS5_1CILi128EEES8_S8_EEELi128ENS_10bfloat16_tEfNS_4arch4Sm80ELb1ELb0ELb0ELb0ELb1ELb0ELb1ELb1EEENS1_21CollectiveEpilogueFwdIS9_NS6_IJNS7_ILi1EEESF_SF_EEESA_SC_Li256ELb0ELb1ELb1ELb0EEENS1_30DynamicPersistentTileSchedulerILi256ELi256ELb1ELb1ELb0EEEEEEEEEvNT_6ParamsE:
        .type           _ZN7cutlass13device_kernelIN5flash19enable_sm80_to_sm89INS1_16FlashAttnFwdSm80INS1_25CollectiveMainloopFwdSm80ILi8ELi1ELb1EN4cute5tupleIJNS5_1CILi128EEES8_S8_EEELi128ENS_10bfloat16_tEfNS_4arch4Sm80ELb1ELb0ELb0ELb0ELb1ELb0ELb1ELb1EEENS1_21CollectiveEpilogueFwdIS9_NS6_IJNS7_ILi1EEESF_SF_EEESA_SC_Li256ELb0ELb1ELb1ELb0EEENS1_30DynamicPersistentTileSchedulerILi256ELi256ELb1ELb1ELb0EEEEEEEEEvNT_6ParamsE,@function
        .size           _ZN7cutlass13device_kernelIN5flash19enable_sm80_to_sm89INS1_16FlashAttnFwdSm80INS1_25CollectiveMainloopFwdSm80ILi8ELi1ELb1EN4cute5tupleIJNS5_1CILi128EEES8_S8_EEELi128ENS_10bfloat16_tEfNS_4arch4Sm80ELb1ELb0ELb0ELb0ELb1ELb0ELb1ELb1EEENS1_21CollectiveEpilogueFwdIS9_NS6_IJNS7_ILi1EEESF_SF_EEESA_SC_Li256ELb0ELb1ELb1ELb0EEENS1_30DynamicPersistentTileSchedulerILi256ELi256ELb1ELb1ELb0EEEEEEEEEvNT_6ParamsE,(.L_x_3610 - _ZN7cutlass13device_kernelIN5flash19enable_sm80_to_sm89INS1_16FlashAttnFwdSm80INS1_25CollectiveMainloopFwdSm80ILi8ELi1ELb1EN4cute5tupleIJNS5_1CILi128EEES8_S8_EEELi128ENS_10bfloat16_tEfNS_4arch4Sm80ELb1ELb0ELb0ELb0ELb1ELb0ELb1ELb1EEENS1_21CollectiveEpilogueFwdIS9_NS6_IJNS7_ILi1EEESF_SF_EEESA_SC_Li256ELb0ELb1ELb1ELb0EEENS1_30DynamicPersistentTileSchedulerILi256ELi256ELb1ELb1ELb0EEEEEEEEEvNT_6ParamsE)
        .other          _ZN7cutlass13device_kernelIN5flash19enable_sm80_to_sm89INS1_16FlashAttnFwdSm80INS1_25CollectiveMainloopFwdSm80ILi8ELi1ELb1EN4cute5tupleIJNS5_1CILi128EEES8_S8_EEELi128ENS_10bfloat16_tEfNS_4arch4Sm80ELb1ELb0ELb0ELb0ELb1ELb0ELb1ELb1EEENS1_21CollectiveEpilogueFwdIS9_NS6_IJNS7_ILi1EEESF_SF_EEESA_SC_Li256ELb0ELb1ELb1ELb0EEENS1_30DynamicPersistentTileSchedulerILi256ELi256ELb1ELb1ELb0EEEEEEEEEvNT_6ParamsE,@"STO_CUDA_ENTRY STV_DEFAULT"
_ZN7cutlass13device_kernelIN5flash19enable_sm80_to_sm89INS1_16FlashAttnFwdSm80INS1_25CollectiveMainloopFwdSm80ILi8ELi1ELb1EN4cute5tupleIJNS5_1CILi128EEES8_S8_EEELi128ENS_10bfloat16_tEfNS_4arch4Sm80ELb1ELb0ELb0ELb0ELb1ELb0ELb1ELb1EEENS1_21CollectiveEpilogueFwdIS9_NS6_IJNS7_ILi1EEESF_SF_EEESA_SC_Li256ELb0ELb1ELb1ELb0EEENS1_30DynamicPersistentTileSchedulerILi256ELi256ELb1ELb1ELb0EEEEEEEEEvNT_6ParamsE:
        /* <DEDUP_REMOVED lines=120> */
[C---:B------:R-:W-:Y:S01]  /*0780*/  IMAD.IADD R205, R203.reuse, 0x1, R206 ;  /* 0x00000001cbcd7824 */ /* 0x040fe200078e02ce */
        /* <DEDUP_REMOVED lines=41> */
.L_x_1898:
        /* <DEDUP_REMOVED lines=19> */
.L_x_1854:
[----:B------:R-:W-:-:S04]  /*0b50*/  MOV R0, c[0x0][0x554] ;  /* 0x0001550000007a02 */ /* 0x000fc80000000f00 */
[----:B------:R-:W-:Y:S02]  /*0b60*/  ISETP.NE.AND P0, PT, R0, 0x1, PT ;  /* 0x000000010000780c */ /* 0x000fe40003f05270 */
[----:B------:R-:W-:-:S11]  /*0b70*/  MOV R0, R2 ;  /* 0x0000000200007202 */ /* 0x000fd60000000f00 */
[----:B------:R-:W-:-:S05]  /*0b80*/  @P0 IMAD.HI.U32 R4, R2, c[0x0][0x558], RZ ;  /* 0x0001560002040a27 */ /* 0x000fca00078e00ff */
[----:B------:R-:W-:-:S05]  /*0b90*/  @P0 SHF.R.U32.HI R0, RZ, c[0x0][0x55c], R4 ;  /* 0x00015700ff000a19 */ /* 0x000fca0000011604 */
[----:B------:R-:W-:Y:S02]  /*0ba0*/  IMAD R4, R0, c[0x0][0x554], RZ ;  /* 0x0001550000047a24 */ /* 0x000fe400078e02ff */
.L_x_1855:
[----:B------:R-:W-:Y:S05]  /*0bb0*/  BSYNC B0 ;  /* 0x0000000000007941 */ /* 0x000fea0003800000 */
.L_x_1853:
        /* <DEDUP_REMOVED lines=83> */
.L_x_1857:
[----:B------:R-:W-:Y:S05]  /*10f0*/  BSYNC B0 ;  /* 0x0000000000007941 */ /* 0x000fea0003800000 */
.L_x_1856:
        /* <DEDUP_REMOVED lines=83> */
[----:B------:R-:W-:Y:S01]  /*1630*/  @!P1 IADD3 R0, P0, R10, R170, RZ ;  /* 0x000000aa0a009210 */ /* 0x000fe20007f1e0ff */
[----:B------:R-:W-:Y:S02]  /*1640*/  IMAD R5, R41, c[0x0][0x1b8], RZ ;  /* 0x00006e0029057a24 */ /* 0x000fe400078e02ff */
[----:B------:R-:W-:Y:S01]  /*1650*/  IMAD R162, R160, -0x80, R238 ;  /* 0xffffff80a0a27824 */ /* 0x000fe200078e02ee */
[----:B------:R-:W-:Y:S01]  /*1660*/  @!P1 LEA.HI.X.SX32 R3, R10, R168, 0x1, P0 ;  /* 0x000000a80a039211 */ /* 0x000fe200000f0eff */
[----:B------:R-:W-:Y:S01]  /*1670*/  IMAD.IADD R4, R13, 0x1, R161 ;  /* 0x000000010d047824 */ /* 0x000fe200078e02a1 */
[----:B------:R-:W-:Y:S01]  /*1680*/  @!P1 LEA R2, P0, R0, c[0x0][0x2a0], 0x2 ;  /* 0x0000a80000029a11 */ /* 0x000fe200078010ff */
[----:B------:R-:W-:Y:S01]  /*1690*/  IMAD.IADD R12, R19, 0x1, R13 ;  /* 0x00000001130c7824 */ /* 0x000fe200078e020d */
[----:B------:R-:W-:Y:S01]  /*16a0*/  IADD3 R207, R200, 0x20, RZ ;  /* 0x00000020c8cf7810 */ /* 0x000fe20007ffe0ff */
[----:B------:R-:W-:Y:S01]  /*16b0*/  IMAD.WIDE.U32 R44, R46, c[0x0][0x210], RZ ;  /* 0x000084002e2c7a25 */ /* 0x000fe200078e00ff */
[----:B------:R-:W-:Y:S01]  /*16c0*/  @!P1 LEA.HI.X R3, R0, c[0x0][0x2a4], R3, 0x2, P0 ;  /* 0x0000a90000039a11 */ /* 0x000fe200000f1403 */
[----:B------:R-:W-:Y:S04]  /*16d0*/  STL [R1+0x30], R168 ;  /* 0x000030a801007387 */ /* 0x000fe80000100800 */
[----:B------:R-:W-:Y:S04]  /*16e0*/  STL.64 [R1+0x18], R166 ;  /* 0x000018a601007387 */ /* 0x000fe80000100a00 */
[----:B------:R1:W2:Y:S01]  /*16f0*/  @!P1 LDG.E R230, [R2.64] ;  /* 0x0000000602e69981 */ /* 0x0002a2000c1e1900 */
[----:B------:R-:W-:Y:S01]  /*1700*/  IMAD R5, R46, c[0x0][0x1bc], R5 ;  /* 0x00006f002e057a24 */ /* 0x000fe200078e0205 */
[----:B------:R-:W-:Y:S01]  /*1710*/  BSSY B0, `(.L_x_1859) ;  /* 0x00001f4000007945 */ /* 0x000fe20003800000 */
[----:B------:R-:W-:-:S04]  /*1720*/  @P4 IMAD.HI.U32 R7, R4, c[0x0][0x2c8], RZ ;  /* 0x0000b20004074a27 */ /* 0x000fc800078e00ff */
        /* <DEDUP_REMOVED lines=9> */
[----:B------:R-:W-:Y:S02]  /*17c0*/  IMAD R6, R14, c[0x0][0x1c4], R5 ;  /* 0x000071000e067a24 */ /* 0x000fe400078e0205 */
[----:B------:R-:W-:Y:S02]  /*17d0*/  IMAD.MOV R5, RZ, RZ, -R0 ;  /* 0x000000ffff057224 */ /* 0x000fe400078e0a00 */
        /* <DEDUP_REMOVED lines=15> */
[----:B------:R-:W-:Y:S01]  /*18d0*/  IMAD.MOV R2, RZ, RZ, -R10 ;  /* 0x000000ffff027224 */ /* 0x000fe200078e0a0a */
[----:B------:R-:W-:Y:S01]  /*18e0*/  ISETP.GE.AND P0, PT, R12, R16, PT ;  /* 0x000000100c00720c */ /* 0x000fe20003f06270 */
[----:B------:R-:W-:Y:S02]  /*18f0*/  SHFL.IDX PT, R10, R9, 0x1, 0x181f ;  /* 0x00381f00090a7f89 */ /* 0x000fe400000e0000 */
[----:B------:R-:W-:-:S02]  /*1900*/  IMAD R231, R2, c[0x0][0x2b8], R11 ;  /* 0x0000ae0002e77a24 */ /* 0x000fc400078e020b */
[----:B------:R-:W3:Y:S03]  /*1910*/  SHFL.IDX PT, R5, R8, RZ, 0x181f ;  /* 0x00181fff08057589 */ /* 0x000ee600000e0000 */
[----:B------:R-:W-:Y:S01]  /*1920*/  SHF.R.S32.HI R15, RZ, 0x1f, R231 ;  /* 0x0000001fff0f7819 */ /* 0x000fe200000114e7 */
[----:B------:R-:W4:Y:S04]  /*1930*/  SHFL.IDX PT, R11, R8, 0x1, 0x181f ;  /* 0x00381f00080b7f89 */ /* 0x000f2800000e0000 */
[----:B------:R-:W4:Y:S04]  /*1940*/  SHFL.IDX PT, R13, R9, 0x2, 0x181f ;  /* 0x00581f00090d7f89 */ /* 0x000f2800000e0000 */
[----:B------:R-:W4:Y:S01]  /*1950*/  SHFL.IDX PT, R14, R8, 0x2, 0x181f ;  /* 0x00581f00080e7f89 */ /* 0x000f2200000e0000 */
[----:B-1----:R-:W-:-:S02]  /*1960*/  @!P0 LEA R2, P5, R233, R0, 0x1 ;  /* 0x00000000e9028211 */ /* 0x002fc400078a08ff */
[C---:B------:R-:W-:Y:S01]  /*1970*/  @!P0 LEA R4, P1, R234.reuse, R0, 0x1 ;  /* 0x00000000ea048211 */ /* 0x040fe200078208ff */
[----:B------:R-:W-:Y:S01]  /*1980*/  IMAD R0, R15, c[0x0][0x1e0], RZ ;  /* 0x000078000f007a24 */ /* 0x000fe200078e02ff */
[----:B------:R-:W1:Y:S03]  /*1990*/  SHFL.IDX PT, R9, R9, 0x3, 0x181f ;  /* 0x00781f0009097f89 */ /* 0x000e6600000e0000 */
[----:B------:R-:W-:Y:S01]  /*19a0*/  IMAD R0, R231, c[0x0][0x1e4], R0 ;  /* 0x00007900e7007a24 */ /* 0x000fe200078e0200 */
[----:B------:R-:W1:Y:S01]  /*19b0*/  SHFL.IDX PT, R8, R8, 0x3, 0x181f ;  /* 0x00781f0008087f89 */ /* 0x000e6200000e0000 */
[CC--:B---3--:R-:W-:Y:S02]  /*19c0*/  @!P0 LEA.HI.X R3, R233.reuse, R5.reuse, R43, 0x1, P5 ;  /* 0x00000005e9038211 */ /* 0x0c8fe400028f0c2b */
[----:B------:R-:W-:Y:S02]  /*19d0*/  @!P0 LEA.HI.X R5, R234, R5, R42, 0x1, P1 ;  /* 0x00000005ea058211 */ /* 0x000fe400008f0c2a */
[----:B------:R-:W-:Y:S01]  /*19e0*/  ISETP.GE.AND P1, PT, R6, R16, PT ;  /* 0x000000100600720c */ /* 0x000fe20003f26270 */
[----:B------:R3:W-:Y:S04]  /*19f0*/  @!P0 LDGSTS.E.BYPASS.LTC128B.128 [R229+0x100], [R2.64], !P2 ;  /* 0x0010000002e58fae */ /* 0x0007e8000d101d46 */
[----:B------:R1:W-:Y:S08]  /*1a00*/  @!P0 LDGSTS.E.BYPASS.LTC128B.128 [R229+0x4100], [R4.64], !P6 ;  /* 0x0410000004e58fae */ /* 0x0003f0000f101d46 */
[----:B------:R-:W-:-:S04]  /*1a10*/  @!P1 LEA R6, P0, R233, R10, 0x1 ;  /* 0x0000000ae9069211 */ /* 0x000fc800078008ff */
[----:B----4-:R-:W-:-:S05]  /*1a20*/  @!P1 LEA.HI.X R7, R233, R11, R43, 0x1, P0 ;  /* 0x0000000be9079211 */ /* 0x010fca00000f0c2b */
        /* <DEDUP_REMOVED lines=96> */
[----:B------:R-:W-:Y:S01]  /*2030*/  IADD3 R212, R207, 0x6000, RZ ;  /* 0x00006000cfd47810 */ /* 0x000fe20007ffe0ff */
[----:B------:R-:W-:Y:S01]  /*2040*/  IMAD R0, R41, c[0x0][0x210], RZ ;  /* 0x0000840029007a24 */ /* 0x000fe200078e02ff */
[C---:B------:R-:W-:Y:S01]  /*2050*/  IADD3 R214, R207.reuse, 0x7000, RZ ;  /* 0x00007000cfd67810 */ /* 0x040fe20007ffe0ff */
        /* <DEDUP_REMOVED lines=23> */
[----:B------:R-:W2:Y:S04]  /*21d0*/  LDSM.16.M88.4 R20, [R200+0x800] ;  /* 0x00080000c814783b */ /* 0x000ea80000000200 */
[----:B------:R-:W-:Y:S04]  /*21e0*/  LDSM.16.M88.4 R36, [R207+0x800] ;  /* 0x00080000cf24783b */ /* 0x000fe80000000200 */
[----:B------:R-:W3:Y:S04]  /*21f0*/  LDSM.16.M88.4 R24, [R207] ;  /* 0x00000000cf18783b */ /* 0x000ee80000000200 */
[----:B------:R-:W4:Y:S04]  /*2200*/  LDSM.16.M88.4 R28, [R200+0x1000] ;  /* 0x00100000c81c783b */ /* 0x000f280000000200 */
[----:B------:R-:W3:Y:S04]  /*2210*/  LDSM.16.M88.4 R48, [R200+0x1800] ;  /* 0x00180000c830783b */ /* 0x000ee80000000200 */
[----:B------:R-:W3:Y:S04]  /*2220*/  LDSM.16.M88.4 R32, [R207+0x1000] ;  /* 0x00100000cf20783b */ /* 0x000ee80000000200 */
[----:B------:R-:W4:Y:S04]  /*2230*/  LDSM.16.M88.4 R52, [R207+0x1800] ;  /* 0x00180000cf34783b */ /* 0x000f280000000200 */
[----:B------:R-:W-:Y:S04]  /*2240*/  LDSM.16.M88.4 R56, [R200+0x3800] ;  /* 0x00380000c838783b */ /* 0x000fe80000000200 */
[----:B------:R-:W-:Y:S01]  /*2250*/  LDSM.16.M88.4 R60, [R207+0x2800] ;  /* 0x00280000cf3c783b */ /* 0x000fe20000000200 */
[C---:B-1----:R-:W-:Y:S03]  /*2260*/  HMMA.16816.F32.BF16 R16, R136.reuse, R4, RZ ;  /* 0x000000048810723c */ /* 0x042fe600000418ff */
[----:B------:R-:W-:Y:S05]  /*2270*/  LDSM.16.M88.4 R68, [R207+0x3000] ;  /* 0x00300000cf44783b */ /* 0x000fea0000000200 */
[C---:B------:R-:W-:Y:S08]  /*2280*/  HMMA.16816.F32.BF16 R8, R136.reuse, R6, RZ ;  /* 0x000000068808723c */ /* 0x040ff000000418ff */
[----:B--2---:R-:W-:Y:S08]  /*2290*/  HMMA.16816.F32.BF16 R4, R136, R20, RZ ;  /* 0x000000148804723c */ /* 0x004ff000000418ff */
[----:B---3--:R-:W-:Y:S08]  /*22a0*/  HMMA.16816.F32.BF16 R120, R140, R24, R16 ;  /* 0x000000188c78723c */ /* 0x008ff00000041810 */
[----:B----4-:R-:W-:Y:S08]  /*22b0*/  HMMA.16816.F32.BF16 R16, R136, R28, RZ ;  /* 0x0000001c8810723c */ /* 0x010ff000000418ff */
[C---:B------:R-:W-:Y:S07]  /*22c0*/  HMMA.16816.F32.BF16 R112, R140.reuse, R36, R4 ;  /* 0x000000248c70723c */ /* 0x040fee0000041804 */
[----:B------:R-:W-:Y:S01]  /*22d0*/  IMAD R4, R40, c[0x0][0x218], RZ ;  /* 0x0000860028047a24 */ /* 0x000fe200078e02ff */
[----:B------:R-:W-:Y:S01]  /*22e0*/  HMMA.16816.F32.BF16 R116, R140, R26, R8 ;  /* 0x0000001a8c74723c */ /* 0x000fe20000041808 */
[----:B------:R-:W-:-:S02]  /*22f0*/  IMAD.IADD R5, R45, 0x1, R0 ;  /* 0x000000012d057824 */ /* 0x000fc400078e0200 */
[----:B------:R-:W-:Y:S01]  /*2300*/  IMAD R0, R230, c[0x0][0x21c], R4 ;  /* 0x00008700e6007a24 */ /* 0x000fe200078e0204 */
[----:B------:R-:W-:Y:S04]  /*2310*/  LDSM.16.M88.4 R44, [R200+0x2000] ;  /* 0x00200000c82c783b */ /* 0x000fe80000000200 */
[----:B------:R-:W-:Y:S01]  /*2320*/  IADD3.X R3, R5, R3, R0, P0, !PT ;  /* 0x0000000305037210 */ /* 0x000fe200007fe400 */
[C---:B------:R-:W-:Y:S01]  /*2330*/  HMMA.16816.F32.BF16 R8, R136.reuse, R22, RZ ;  /* 0x000000168808723c */ /* 0x040fe200000418ff */
[C---:B------:R-:W-:Y:S01]  /*2340*/  LEA R0, P0, R2.reuse, c[0x0][0x1f8], 0x1 ;  /* 0x00007e0002007a11 */ /* 0x040fe200078008ff */
[----:B------:R1:W-:Y:S03]  /*2350*/  STL [R1+0x34], R5 ;  /* 0x0000340501007387 */ /* 0x0003e60000100800 */
[----:B------:R-:W-:Y:S01]  /*2360*/  LEA.HI.X R4, R2, c[0x0][0x1fc], R3, 0x1, P0 ;  /* 0x00007f0002047a11 */ /* 0x000fe200000f0c03 */
[----:B------:R-:W-:Y:S02]  /*2370*/  SHFL.IDX PT, R12, R0, 0x2, 0x181f ;  /* 0x00581f00000c7f89 */ /* 0x000fe400000e0000 */
[----:B------:R-:W-:Y:S02]  /*2380*/  HMMA.16816.F32.BF16 R20, R136, R48, RZ ;  /* 0x000000308814723c */ /* 0x000fe400000418ff */
[----:B------:R-:W2:Y:S04]  /*2390*/  SHFL.IDX PT, R2, R0, RZ, 0x181f ;  /* 0x00181fff00027589 */ /* 0x000ea800000e0000 */
[----:B------:R-:W-:Y:S02]  /*23a0*/  SHFL.IDX PT, R7, R4, RZ, 0x181f ;  /* 0x00181fff04077589 */ /* 0x000fe400000e0000 */
[----:B------:R-:W-:Y:S02]  /*23b0*/  HMMA.16816.F32.BF16 R100, R140, R32, R16 ;  /* 0x000000208c64723c */ /* 0x000fe40000041810 */
[----:B------:R-:W3:Y:S04]  /*23c0*/  SHFL.IDX PT, R3, R0, 0x1, 0x181f ;  /* 0x00381f0000037f89 */ /* 0x000ee800000e0000 */
[----:B------:R-:W4:Y:S02]  /*23d0*/  SHFL.IDX PT, R18, R4, 0x1, 0x181f ;  /* 0x00381f0004127f89 */ /* 0x000f2400000e0000 */
[----:B------:R-:W-:Y:S02]  /*23e0*/  HMMA.16816.F32.BF16 R24, R136, R30, RZ ;  /* 0x0000001e8818723c */ /* 0x000fe400000418ff */
[----:B------:R-:W4:Y:S01]  /*23f0*/  SHFL.IDX PT, R17, R4, 0x2, 0x181f ;  /* 0x00581f0004117f89 */ /* 0x000f2200000e0000 */
[----:B-1----:R-:W-:-:S03]  /*2400*/  SHF.L.U64.HI R5, R234, 0x1, R42 ;  /* 0x00000001ea057819 */ /* 0x002fc6000001022a */
[----:B------:R-:W1:Y:S02]  /*2410*/  SHFL.IDX PT, R0, R0, 0x3, 0x181f ;  /* 0x00781f0000007f89 */ /* 0x000e6400000e0000 */
[----:B------:R-:W-:Y:S02]  /*2420*/  HMMA.16816.F32.BF16 R96, R140, R52, R20 ;  /* 0x000000348c60723c */ /* 0x000fe40000041814 */
[----:B------:R1:W4:Y:S01]  /*2430*/  SHFL.IDX PT, R20, R4, 0x3, 0x181f ;  /* 0x00781f0004147f89 */ /* 0x00032200000e0000 */
[----:B--2---:R-:W-:-:S05]  /*2440*/  IADD3 R14, P1, R2, R163, RZ ;  /* 0x000000a3020e7210 */ /* 0x004fca0007f3e0ff */
[C---:B------:R-:W-:Y:S07]  /*2450*/  HMMA.16816.F32.BF16 R108, R140.reuse, R38, R8 ;  /* 0x000000268c6c723c */ /* 0x040fee0000041808 */
[----:B------:R-:W-:Y:S01]  /*2460*/  IADD3 R10, P0, R2, R164, RZ ;  /* 0x000000a4020a7210 */ /* 0x000fe20007f1e0ff */
[----:B------:R-:W-:Y:S01]  /*2470*/  HMMA.16816.F32.BF16 R80, R140, R34, R24 ;  /* 0x000000228c50723c */ /* 0x000fe20000041818 */
[-C--:B---3--:R-:W-:Y:S01]  /*2480*/  IADD3 R8, P5, R3, R163.reuse, RZ ;  /* 0x000000a303087210 */ /* 0x088fe20007fbe0ff */
[----:B------:R-:W2:Y:S02]  /*2490*/  LDSM.16.M88.4 R32, [R200+0x2800] ;  /* 0x00280000c820783b */ /* 0x000ea40000000200 */
[----:B------:R-:W-:Y:S01]  /*24a0*/  IMAD.X R11, R7, 0x1, R5, P0 ;  /* 0x00000001070b7824 */ /* 0x000fe200000e0605 */
[----:B------:R-:W-:-:S03]  /*24b0*/  IADD3 R2, P0, R12, R163, RZ ;  /* 0x000000a30c027210 */ /* 0x000fc60007f1e0ff */
[C---:B------:R-:W-:Y:S01]  /*24c0*/  HMMA.16816.F32.BF16 R36, R136.reuse, R50, RZ ;  /* 0x000000328824723c */ /* 0x040fe200000418ff */
[----:B-1----:R-:W-:Y:S01]  /*24d0*/  SHF.L.U64.HI R4, R233, 0x1, R43 ;  /* 0x00000001e9047819 */ /* 0x002fe2000001022b */
[----:B------:R-:W-:Y:S04]  /*24e0*/  LDSM.16.M88.4 R48, [R200+0x3000] ;  /* 0x00300000c830783b */ /* 0x000fe80000000200 */
[--C-:B------:R-:W-:Y:S01]  /*24f0*/  IMAD.X R15, R7, 0x1, R4.reuse, P1 ;  /* 0x00000001070f7824 */ /* 0x100fe200008e0604 */
[-C--:B------:R-:W-:Y:S01]  /*2500*/  IADD3 R6, P1, R3, R164.reuse, RZ ;  /* 0x000000a403067210 */ /* 0x080fe20007f3e0ff */
[--C-:B----4-:R-:W-:Y:S01]  /*2510*/  IMAD.X R9, R18, 0x1, R4.reuse, P5 ;  /* 0x0000000112097824 */ /* 0x110fe200028e0604 */
[----:B------:R-:W-:Y:S01]  /*2520*/  IADD3 R16, P5, R12, R164, RZ ;  /* 0x000000a40c107210 */ /* 0x000fe20007fbe0ff */
[--C-:B------:R-:W-:Y:S01]  /*2530*/  IMAD.X R3, R17, 0x1, R4.reuse, P0 ;  /* 0x0000000111037824 */ /* 0x100fe200000e0604 */
[----:B------:R-:W-:Y:S01]  /*2540*/  ISETP.LT.OR P0, PT, R13, 0x1, P6 ;  /* 0x000000010d00780c */ /* 0x000fe20003701670 */
[--C-:B------:R-:W-:Y:S01]  /*2550*/  IMAD.X R7, R18, 0x1, R5.reuse, P1 ;  /* 0x0000000112077824 */ /* 0x100fe200008e0605 */
[----:B------:R-:W-:Y:S01]  /*2560*/  ISETP.GE.AND P1, PT, R234, c[0x0][0x1d4], PT ;  /* 0x00007500ea007a0c */ /* 0x000fe20003f26270 */
[----:B------:R-:W-:Y:S01]  /*2570*/  IMAD.X R17, R17, 0x1, R5, P5 ;  /* 0x0000000111117824 */ /* 0x000fe200028e0605 */
[----:B------:R-:W-:Y:S01]  /*2580*/  IADD3 R18, P5, R0, R163, RZ ;  /* 0x000000a300127210 */ /* 0x000fe20007fbe0ff */
[----:B------:R-:W-:Y:S01]  /*2590*/  HMMA.16816.F32.BF16 R28, R136, R44, RZ ;  /* 0x0000002c881c723c */ /* 0x000fe200000418ff */
[----:B------:R-:W1:Y:S03]  /*25a0*/  LDSM.16.M88.4 R40, [R207+0x2000] ;  /* 0x00200000cf28783b */ /* 0x000e660000000200 */
[----:B------:R-:W-:Y:S01]  /*25b0*/  IMAD.X R19, R20, 0x1, R4, P5 ;  /* 0x0000000114137824 */ /* 0x000fe200028e0604 */
[----:B------:R-:W-:-:S03]  /*25c0*/  ISETP.LT.OR P5, PT, R13, 0x1, P1 ;  /* 0x000000010d00780c */ /* 0x000fc60000fa1670 */
[----:B------:R-:W-:Y:S01]  /*25d0*/  HMMA.16816.F32.BF16 R24, R136, R46, RZ ;  /* 0x0000002e8818723c */ /* 0x000fe200000418ff */
[----:B------:R-:W3:Y:S04]  /*25e0*/  LDSM.16.M88.4 R44, [R207+0x3800] ;  /* 0x00380000cf2c783b */ /* 0x000ee80000000200 */
[----:B------:R-:W-:Y:S01]  /*25f0*/  @!PT LDS RZ, [RZ] ;  /* 0x00000000fffff984 */ /* 0x000fe20000000800 */
[----:B------:R-:W-:Y:S01]  /*2600*/  @!PT LDS RZ, [RZ] ;  /* 0x00000000fffff984 */ /* 0x000fe20000000800 */
[----:B------:R-:W-:Y:S01]  /*2610*/  @!PT LDS RZ, [RZ] ;  /* 0x00000000fffff984 */ /* 0x000fe20000000800 */
[----:B------:R4:W-:Y:S01]  /*2620*/  LDGSTS.E.BYPASS.LTC128B.128 [R229+0x100], [R14.64], !P0 ;  /* 0x001000000ee57fae */ /* 0x0009e2000c101d46 */
[C---:B------:R-:W-:Y:S02]  /*2630*/  ISETP.LT.OR P0, PT, R13.reuse, 0x21, P6 ;  /* 0x000000210d00780c */ /* 0x040fe40003701670 */
[----:B------:R-:W-:Y:S02]  /*2640*/  HMMA.16816.F32.BF16 R84, R140, R54, R36 ;  /* 0x000000368c54723c */ /* 0x000fe40000041824 */
[----:B------:R3:W-:Y:S01]  /*2650*/  LDGSTS.E.BYPASS.LTC128B.128 [R229+0x4100], [R10.64], !P5 ;  /* 0x041000000ae57fae */ /* 0x0007e2000e901d46 */
[----:B------:R-:W-:-:S05]  /*2660*/  ISETP.LT.OR P5, PT, R13, 0x21, P1 ;  /* 0x000000210d00780c */ /* 0x000fca0000fa1670 */
[----:B--2---:R-:W-:Y:S03]  /*2670*/  HMMA.16816.F32.BF16 R36, R136, R34, RZ ;  /* 0x000000228824723c */ /* 0x004fe600000418ff */
[----:B------:R3:W-:Y:S01]  /*2680*/  LDGSTS.E.BYPASS.LTC128B.128 [R229+0x1100], [R8.64], !P0 ;  /* 0x0110000008e57fae */ /* 0x0007e2000c101d46 */
[----:B------:R-:W-:-:S04]  /*2690*/  ISETP.LT.OR P0, PT, R13, 0x41, P6 ;  /* 0x000000410d00780c */ /* 0x000fc80003701670 */
[----:B------:R2:W-:Y:S01]  /*26a0*/  LDGSTS.E.BYPASS.LTC128B.128 [R229+0x5100], [R6.64], !P5 ;  /* 0x0510000006e57fae */ /* 0x0005e2000e901d46 */
[C---:B------:R-:W-:Y:S02]  /*26b0*/  ISETP.LT.OR P5, PT, R13.reuse, 0x61, P6 ;  /* 0x000000610d00780c */ /* 0x040fe400037a1670 */
[C---:B------:R-:W-:Y:S02]  /*26c0*/  ISETP.LT.OR P6, PT, R13.reuse, 0x41, P1 ;  /* 0x000000410d00780c */ /* 0x040fe40000fc1670 */
[----:B------:R-:W-:-:S04]  /*26d0*/  ISETP.LT.OR P1, PT, R13, 0x61, P1 ;  /* 0x000000610d00780c */ /* 0x000fc80000f21670 */
[----:B------:R2:W-:Y:S01]  /*26e0*/  LDGSTS.E.BYPASS.LTC128B.128 [R229+0x2100], [R2.64], !P0 ;  /* 0x0210000002e57fae */ /* 0x0005e2000c101d46 */
[C---:B-1----:R-:W-:Y:S06]  /*26f0*/  HMMA.16816.F32.BF16 R92, R140.reuse, R40, R28 ;  /* 0x000000288c5c723c */ /* 0x042fec000004181c */
[----:B------:R1:W-:Y:S02]  /*2700*/  LDGSTS.E.BYPASS.LTC128B.128 [R229+0x6100], [R16.64], !P6 ;  /* 0x0610000010e57fae */ /* 0x0003e4000f101d46 */
[----:B------:R-:W-:Y:S02]  /*2710*/  HMMA.16816.F32.BF16 R104, R140, R42, R24 ;  /* 0x0000002a8c68723c */ /* 0x000fe40000041818 */
[----:B------:R1:W-:Y:S06]  /*2720*/  LDGSTS.E.BYPASS.LTC128B.128 [R229+0x3100], [R18.64], !P5 ;  /* 0x0310000012e57fae */ /* 0x0003ec000e901d46 */
[C---:B------:R-:W-:Y:S08]  /*2730*/  HMMA.16816.F32.BF16 R40, R136.reuse, R32, RZ ;  /* 0x000000208828723c */ /* 0x040ff000000418ff */
[----:B------:R-:W-:Y:S01]  /*2740*/  HMMA.16816.F32.BF16 R28, R136, R48, RZ ;  /* 0x00000030881c723c */ /* 0x000fe200000418ff */
[----:B--2---:R-:W-:Y:S01]  /*2750*/  IMAD.MOV.U32 R3, RZ, RZ, 0x40 ;  /* 0x00000040ff037424 */ /* 0x004fe200078e00ff */
[----:B------:R-:W-:-:S04]  /*2760*/  IADD3 R2, P0, R0, R164, RZ ;  /* 0x000000a400027210 */ /* 0x000fc80007f1e0ff */
[----:B------:R-:W-:Y:S01]  /*2770*/  SEL R0, R3, 0xffffffc0, !P2 ;  /* 0xffffffc003007807 */ /* 0x000fe20005000000 */
[----:B------:R-:W-:Y:S01]  /*2780*/  IMAD.X R3, R20, 0x1, R5, P0 ;  /* 0x0000000114037824 */ /* 0x000fe200000e0605 */
[C---:B------:R-:W-:Y:S01]  /*2790*/  HMMA.16816.F32.BF16 R24, R136.reuse, R50, RZ ;  /* 0x000000328818723c */ /* 0x040fe200000418ff */
[----:B------:R-:W-:Y:S02]  /*27a0*/  ISETP.GT.AND P0, PT, R160, R172, PT ;  /* 0x000000aca000720c */ /* 0x000fe40003f04270 */
[--C-:B------:R-:W-:Y:S01]  /*27b0*/  IMAD.IADD R202, R200, 0x1, R0.reuse ;  /* 0x00000001c8ca7824 */ /* 0x100fe200078e0200 */
[----:B------:R2:W-:Y:S01]  /*27c0*/  LDGSTS.E.BYPASS.LTC128B.128 [R229+0x7100], [R2.64], !P1 ;  /* 0x0710000002e57fae */ /* 0x0005e2000c901d46 */
[----:B------:R-:W-:Y:S01]  /*27d0*/  IMAD.IADD R201, R208, 0x1, R0 ;  /* 0x00000001d0c97824 */ /* 0x000fe200078e0200 */
[----:B------:R-:W-:Y:S02]  /*27e0*/  ISETP.GT.AND P1, PT, R161, 0x7f, PT ;  /* 0x0000007fa100780c */ /* 0x000fe40003f24270 */
[----:B----4-:R-:W4:Y:S01]  /*27f0*/  LDSM.16.M88.4 R12, [R202] ;  /* 0x00000000ca0c783b */ /* 0x010f220000000200 */
[C---:B------:R-:W-:Y:S03]  /*2800*/  HMMA.16816.F32.BF16 R20, R136.reuse, R56, RZ ;  /* 0x000000388814723c */ /* 0x040fe600000418ff */
[----:B---3--:R-:W3:Y:S04]  /*2810*/  LDSM.16.M88.4 R8, [R202+0x800] ;  /* 0x00080000ca08783b */ /* 0x008ee80000000200 */
[----:B------:R-:W2:Y:S01]  /*2820*/  LDSM.16.M88.4 R32, [R202+0x1000] ;  /* 0x00100000ca20783b */ /* 0x000ea20000000200 */
[----:B-1----:R-:W-:Y:S03]  /*2830*/  HMMA.16816.F32.BF16 R16, R136, R58, RZ ;  /* 0x0000003a8810723c */ /* 0x002fe600000418ff */
[----:B------:R-:W-:Y:S04]  /*2840*/  LDSM.16.M88.4 R56, [R202+0x2000] ;  /* 0x00200000ca38783b */ /* 0x000fe80000000200 */
[----:B------:R-:W0:Y:S01]  /*2850*/  LDGDEPBAR ;  /* 0x00000000000079af */ /* 0x000e220000000000 */
[C---:B------:R-:W-:Y:S03]  /*2860*/  HMMA.16816.F32.BF16 R88, R140.reuse, R60, R40 ;  /* 0x0000003c8c58723c */ /* 0x040fe60000041828 */
[----:B------:R-:W1:Y:S05]  /*2870*/  LDSM.16.M88.4 R40, [R202+0x1800] ;  /* 0x00180000ca28783b */ /* 0x000e6a0000000200 */
[C---:B------:R-:W-:Y:S08]  /*2880*/  HMMA.16816.F32.BF16 R76, R140.reuse, R62, R36 ;  /* 0x0000003e8c4c723c */ /* 0x040ff00000041824 */
[C---:B------:R-:W-:Y:S01]  /*2890*/  HMMA.16816.F32.BF16 R72, R140.reuse, R68, R28 ;  /* 0x000000448c48723c */ /* 0x040fe2000004181c */
[----:B------:R-:W-:Y:S07]  /*28a0*/  LDSM.16.M88.4 R28, [R201+-0x3800] ;  /* 0xffc80000c91c783b */ /* 0x000fee0000000200 */
[C---:B------:R-:W-:Y:S08]  /*28b0*/  HMMA.16816.F32.BF16 R68, R140.reuse, R70, R24 ;  /* 0x000000468c44723c */ /* 0x040ff00000041818 */
[C---:B------:R-:W-:Y:S01]  /*28c0*/  HMMA.16816.F32.BF16 R64, R140.reuse, R44, R20 ;  /* 0x0000002c8c40723c */ /* 0x040fe20000041814 */
[----:B------:R-:W-:Y:S07]  /*28d0*/  LDSM.16.M88.4 R20, [R201+-0x4000] ;  /* 0xffc00000c914783b */ /* 0x000fee0000000200 */
[----:B------:R-:W-:Y:S01]  /*28e0*/  HMMA.16816.F32.BF16 R52, R140, R46, R16 ;  /* 0x0000002e8c34723c */ /* 0x000fe20000041810 */
[----:B------:R-:W-:Y:S07]  /*28f0*/  LDSM.16.M88.4 R16, [R202+0x3800] ;  /* 0x00380000ca10783b */ /* 0x000fee0000000200 */
[C---:B----4-:R-:W-:Y:S08]  /*2900*/  HMMA.16816.F32.BF16 R60, R176.reuse, R12, R120 ;  /* 0x0000000cb03c723c */ /* 0x050ff00000041878 */
[C---:B------:R-:W-:Y:S01]  /*2910*/  HMMA.16816.F32.BF16 R48, R176.reuse, R14, R116 ;  /* 0x0000000eb030723c */ /* 0x040fe20000041874 */
[----:B------:R-:W4:Y:S07]  /*2920*/  LDSM.16.M88.4 R12, [R202+0x2800] ;  /* 0x00280000ca0c783b */ /* 0x000f2e0000000200 */
[C---:B---3--:R-:W-:Y:S08]  /*2930*/  HMMA.16816.F32.BF16 R24, R176.reuse, R8, R112 ;  /* 0x00000008b018723c */ /* 0x048ff00000041870 */
[C---:B------:R-:W-:Y:S01]  /*2940*/  HMMA.16816.F32.BF16 R44, R176.reuse, R10, R108 ;  /* 0x0000000ab02c723c */ /* 0x040fe2000004186c */
[----:B------:R-:W3:Y:S07]  /*2950*/  LDSM.16.M88.4 R8, [R202+0x3000] ;  /* 0x00300000ca08783b */ /* 0x000eee0000000200 */
[C---:B--2---:R-:W-:Y:S08]  /*2960*/  HMMA.16816.F32.BF16 R36, R176.reuse, R32, R100 ;  /* 0x00000020b024723c */ /* 0x044ff00000041864 */
[C---:B------:R-:W-:Y:S08]  /*2970*/  HMMA.16816.F32.BF16 R32, R176.reuse, R34, R80 ;  /* 0x00000022b020723c */ /* 0x040ff00000041850 */
[C---:B-1----:R-:W-:Y:S08]  /*2980*/  HMMA.16816.F32.BF16 R80, R176.reuse, R40, R96 ;  /* 0x00000028b050723c */ /* 0x042ff00000041860 */
[C---:B----4-:R-:W-:Y:S08]  /*2990*/  HMMA.16816.F32.BF16 R120, R176.reuse, R12, R88 ;  /* 0x0000000cb078723c */ /* 0x050ff00000041858 */
[C---:B------:R-:W-:Y:S01]  /*29a0*/  HMMA.16816.F32.BF16 R100, R176.reuse, R14, R76 ;  /* 0x0000000eb064723c */ /* 0x040fe2000004184c */
[----:B------:R-:W1:Y:S07]  /*29b0*/  LDSM.16.M88.4 R12, [R201+-0x3000] ;  /* 0xffd00000c90c783b */ /* 0x000e6e0000000200 */
[C---:B---3--:R-:W-:Y:S08]  /*29c0*/  HMMA.16816.F32.BF16 R116, R176.reuse, R8, R72 ;  /* 0x00000008b074723c */ /* 0x048ff00000041848 */
[C---:B------:R-:W-:Y:S01]  /*29d0*/  HMMA.16816.F32.BF16 R96, R176.reuse, R10, R68 ;  /* 0x0000000ab060723c */ /* 0x040fe20000041844 */
[----:B------:R-:W2:Y:S07]  /*29e0*/  LDSM.16.M88.4 R8, [R201+-0x2800] ;  /* 0xffd80000c908783b */ /* 0x000eae0000000200 */
[C---:B------:R-:W-:Y:S08]  /*29f0*/  HMMA.16816.F32.BF16 R40, R176.reuse, R42, R84 ;  /* 0x0000002ab028723c */ /* 0x040ff00000041854 */
[C---:B------:R-:W-:Y:S08]  /*2a00*/  HMMA.16816.F32.BF16 R84, R176.reuse, R56, R92 ;  /* 0x00000038b054723c */ /* 0x040ff0000004185c */
[C---:B------:R-:W-:Y:S08]  /*2a10*/  HMMA.16816.F32.BF16 R104, R176.reuse, R58, R104 ;  /* 0x0000003ab068723c */ /* 0x040ff00000041868 */
[C---:B------:R-:W-:Y:S08]  /*2a20*/  HMMA.16816.F32.BF16 R112, R176.reuse, R16, R64 ;  /* 0x00000010b070723c */ /* 0x040ff00000041840 */
[----:B------:R-:W-:Y:S01]  /*2a30*/  HMMA.16816.F32.BF16 R88, R176, R18, R52 ;  /* 0x00000012b058723c */ /* 0x000fe20000041834 */
[----:B------:R-:W3:Y:S07]  /*2a40*/  LDSM.16.M88.4 R16, [R201+-0x2000] ;  /* 0xffe00000c910783b */ /* 0x000eee0000000200 */
[C---:B------:R-:W-:Y:S01]  /*2a50*/  HMMA.16816.F32.BF16 R76, R180.reuse, R28, R24 ;  /* 0x0000001cb44c723c */ /* 0x040fe20000041818 */
[----:B------:R-:W-:Y:S07]  /*2a60*/  LDSM.16.M88.4 R24, [R201+-0x1800] ;  /* 0xffe80000c918783b */ /* 0x000fee0000000200 */
[C---:B------:R-:W-:Y:S01]  /*2a70*/  HMMA.16816.F32.BF16 R72, R180.reuse, R30, R44 ;  /* 0x0000001eb448723c */ /* 0x040fe2000004182c */
[----:B------:R-:W4:Y:S07]  /*2a80*/  LDSM.16.M88.4 R28, [R201+-0x1000] ;  /* 0xfff00000c91c783b */ /* 0x000f2e0000000200 */
[C---:B-1----:R-:W-:Y:S08]  /*2a90*/  HMMA.16816.F32.BF16 R68, R180.reuse, R12, R36 ;  /* 0x0000000cb444723c */ /* 0x042ff00000041824 */
[C---:B------:R-:W-:Y:S01]  /*2aa0*/  HMMA.16816.F32.BF16 R56, R180.reuse, R14, R32 ;  /* 0x0000000eb438723c */ /* 0x040fe20000041820 */
[----:B------:R-:W1:Y:S07]  /*2ab0*/  LDSM.16.M88.4 R12, [R200+0x4000] ;  /* 0x00400000c80c783b */ /* 0x000e6e0000000200 */
[C---:B--2---:R-:W-:Y:S08]  /*2ac0*/  HMMA.16816.F32.BF16 R36, R180.reuse, R8, R80 ;  /* 0x00000008b424723c */ /* 0x044ff00000041850 */
[C---:B------:R-:W-:Y:S01]  /*2ad0*/  HMMA.16816.F32.BF16 R52, R180.reuse, R10, R40 ;  /* 0x0000000ab434723c */ /* 0x040fe20000041828 */
[----:B------:R-:W2:Y:S07]  /*2ae0*/  LDSM.16.M88.4 R8, [R200+0x4800] ;  /* 0x00480000c808783b */ /* 0x000eae0000000200 */
[C---:B------:R-:W-:Y:S08]  /*2af0*/  HMMA.16816.F32.BF16 R108, R180.reuse, R20, R60 ;  /* 0x00000014b46c723c */ /* 0x040ff0000004183c */
[C---:B------:R-:W-:Y:S01]  /*2b00*/  HMMA.16816.F32.BF16 R92, R180.reuse, R22, R48 ;  /* 0x00000016b45c723c */ /* 0x040fe20000041830 */
[----:B------:R-:W2:Y:S07]  /*2b10*/  LDSM.16.M88.4 R20, [R201+-0x800] ;  /* 0xfff80000c914783b */ /* 0x000eae0000000200 */
[C---:B---3--:R-:W-:Y:S08]  /*2b20*/  HMMA.16816.F32.BF16 R48, R180.reuse, R18, R104 ;  /* 0x00000012b430723c */ /* 0x048ff00000041868 */
[C---:B----4-:R-:W-:Y:S08]  /*2b30*/  HMMA.16816.F32.BF16 R64, R180.reuse, R30, R96 ;  /* 0x0000001eb440723c */ /* 0x050ff00000041860 */
[C---:B------:R-:W-:Y:S01]  /*2b40*/  HMMA.16816.F32.BF16 R32, R180.reuse, R16, R84 ;  /* 0x00000010b420723c */ /* 0x040fe20000041854 */
[----:B------:R-:W3:Y:S07]  /*2b50*/  LDSM.16.M88.4 R16, [R200+0x5000] ;  /* 0x00500000c810783b */ /* 0x000eee0000000200 */
[----:B------:R-:W-:Y:S01]  /*2b60*/  HMMA.16816.F32.BF16 R44, R180, R28, R116 ;  /* 0x0000001cb42c723c */ /* 0x000fe20000041874 */
[----:B------:R-:W-:Y:S07]  /*2b70*/  LDSM.16.M88.4 R28, [R208] ;  /* 0x00000000d01c783b */ /* 0x000fee0000000200 */
        /* <DEDUP_REMOVED lines=8> */
[----:B------:R-:W4:Y:S07]  /*2c00*/  LDSM.16.M88.4 R24, [R200+0x5800] ;  /* 0x00580000c818783b */ /* 0x000f2e0000000200 */
[C---:B------:R-:W-:Y:S08]  /*2c10*/  HMMA.16816.F32.BF16 R80, R180.reuse, R20, R112 ;  /* 0x00000014b450723c */ /* 0x040ff00000041870 */
[----:B------:R-:W-:Y:S01]  /*2c20*/  HMMA.16816.F32.BF16 R88, R180, R22, R88 ;  /* 0x00000016b458723c */ /* 0x000fe20000041858 */
[----:B------:R-:W4:Y:S07]  /*2c30*/  LDSM.16.M88.4 R20, [R200+0x6000] ;  /* 0x00600000c814783b */ /* 0x000f2e0000000200 */
[C---:B---3--:R-:W-:Y:S08]  /*2c40*/  HMMA.16816.F32.BF16 R100, R184.reuse, R16, R68 ;  /* 0x00000010b864723c */ /* 0x048ff00000041844 */
[C---:B-1----:R-:W-:Y:S08]  /*2c50*/  HMMA.16816.F32.BF16 R76, R184.reuse, R12, R40 ;  /* 0x0000000cb84c723c */ /* 0x042ff00000041828 */
[C---:B------:R-:W-:Y:S01]  /*2c60*/  HMMA.16816.F32.BF16 R72, R184.reuse, R14, R60 ;  /* 0x0000000eb848723c */ /* 0x040fe2000004183c */
[----:B------:R-:W1:Y:S07]  /*2c70*/  LDSM.16.M88.4 R12, [R210] ;  /* 0x00000000d20c783b */ /* 0x000e6e0000000200 */
[C---:B--2---:R-:W-:Y:S08]  /*2c80*/  HMMA.16816.F32.BF16 R68, R184.reuse, R8, R44 ;  /* 0x00000008b844723c */ /* 0x044ff0000004182c */
[C---:B------:R-:W-:Y:S01]  /*2c90*/  HMMA.16816.F32.BF16 R64, R184.reuse, R10, R64 ;  /* 0x0000000ab840723c */ /* 0x040fe20000041840 */
[----:B------:R-:W2:Y:S07]  /*2ca0*/  LDSM.16.M88.4 R8, [R211] ;  /* 0x00000000d308783b */ /* 0x000eae0000000200 */
[C---:B------:R-:W-:Y:S01]  /*2cb0*/  HMMA.16816.F32.BF16 R120, R184.reuse, R18, R56 ;  /* 0x00000012b878723c */ /* 0x040fe20000041838 */
[----:B------:R-:W3:Y:S07]  /*2cc0*/  LDSM.16.M88.4 R16, [R200+0x7800] ;  /* 0x00780000c810783b */ /* 0x000eee0000000200 */
[C---:B----4-:R-:W-:Y:S08]  /*2cd0*/  HMMA.16816.F32.BF16 R112, R184.reuse, R24, R36 ;  /* 0x00000018b870723c */ /* 0x050ff00000041824 */
[C---:B------:R-:W-:Y:S01]  /*2ce0*/  HMMA.16816.F32.BF16 R124, R184.reuse, R26, R52 ;  /* 0x0000001ab87c723c */ /* 0x040fe20000041834 */
[----:B------:R-:W4:Y:S07]  /*2cf0*/  LDSM.16.M88.4 R24, [R209] ;  /* 0x00000000d118783b */ /* 0x000f2e0000000200 */
[C---:B------:R-:W-:Y:S01]  /*2d00*/  HMMA.16816.F32.BF16 R108, R184.reuse, R20, R32 ;  /* 0x00000014b86c723c */ /* 0x040fe20000041820 */
[----:B------:R-:W2:Y:S07]  /*2d10*/  LDSM.16.M88.4 R32, [R213] ;  /* 0x00000000d520783b */ /* 0x000eae0000000200 */
[----:B------:R-:W-:Y:S01]  /*2d20*/  HMMA.16816.F32.BF16 R84, R184, R22, R48 ;  /* 0x00000016b854723c */ /* 0x000fe20000041830 */
[----:B------:R-:W3:Y:S07]  /*2d30*/  LDSM.16.M88.4 R20, [R212] ;  /* 0x00000000d414783b */ /* 0x000eee0000000200 */
[C---:B------:R-:W-:Y:S08]  /*2d40*/  HMMA.16816.F32.BF16 R52, R188.reuse, R28, R96 ;  /* 0x0000001cbc34723c */ /* 0x040ff00000041860 */
[C---:B------:R-:W-:Y:S01]  /*2d50*/  HMMA.16816.F32.BF16 R44, R188.reuse, R30, R104 ;  /* 0x0000001ebc2c723c */ /* 0x040fe20000041868 */
[----:B------:R-:W-:Y:S07]  /*2d60*/  LDSM.16.M88.4 R28, [R214] ;  /* 0x00000000d61c783b */ /* 0x000fee0000000200 */
[C---:B-1----:R-:W-:Y:S08]  /*2d70*/  HMMA.16816.F32.BF16 R48, R188.reuse, R12, R100 ;  /* 0x0000000cbc30723c */ /* 0x042ff00000041864 */
[C---:B------:R-:W-:Y:S01]  /*2d80*/  HMMA.16816.F32.BF16 R96, R188.reuse, R14, R120 ;  /* 0x0000000ebc60723c */ /* 0x040fe20000041878 */
[----:B------:R-:W1:Y:S07]  /*2d90*/  LDSM.16.M88.4 R12, [R202+0x4000] ;  /* 0x00400000ca0c783b */ /* 0x000e6e0000000200 */
[C---:B--2---:R-:W-:Y:S08]  /*2da0*/  HMMA.16816.F32.BF16 R104, R188.reuse, R8, R112 ;  /* 0x00000008bc68723c */ /* 0x044ff00000041870 */
[----:B------:R-:W-:Y:S01]  /*2db0*/  HMMA.16816.F32.BF16 R112, R188, R10, R124 ;  /* 0x0000000abc70723c */ /* 0x000fe2000004187c */
[----:B------:R-:W2:Y:S07]  /*2dc0*/  LDSM.16.M88.4 R8, [R202+0x4800] ;  /* 0x00480000ca08783b */ /* 0x000eae0000000200 */
[C---:B---3--:R-:W-:Y:S01]  /*2dd0*/  HMMA.16816.F32.BF16 R60, R184.reuse, R16, R80 ;  /* 0x00000010b83c723c */ /* 0x048fe20000041850 */
[----:B------:R-:W-:Y:S07]  /*2de0*/  LDSM.16.M88.4 R80, [R201+0x800] ;  /* 0x00080000c950783b */ /* 0x000fee0000000200 */
[----:B------:R-:W-:Y:S01]  /*2df0*/  HMMA.16816.F32.BF16 R56, R184, R18, R88 ;  /* 0x00000012b838723c */ /* 0x000fe20000041858 */
[----:B------:R-:W3:Y:S07]  /*2e00*/  LDSM.16.M88.4 R16, [R215] ;  /* 0x00000000d710783b */ /* 0x000eee0000000200 */
[C---:B----4-:R-:W-:Y:S01]  /*2e10*/  HMMA.16816.F32.BF16 R40, R188.reuse, R24, R92 ;  /* 0x00000018bc28723c */ /* 0x050fe2000004185c */
[----:B------:R-:W-:Y:S07]  /*2e20*/  LDSM.16.M88.4 R92, [R201] ;  /* 0x00000000c95c783b */ /* 0x000fee0000000200 */
[C---:B------:R-:W-:Y:S01]  /*2e30*/  HMMA.16816.F32.BF16 R36, R188.reuse, R26, R116 ;  /* 0x0000001abc24723c */ /* 0x040fe20000041874 */
[----:B------:R-:W4:Y:S07]  /*2e40*/  LDSM.16.M88.4 R24, [R202+0x5000] ;  /* 0x00500000ca18783b */ /* 0x000f2e0000000200 */
[C---:B------:R-:W-:Y:S08]  /*2e50*/  HMMA.16816.F32.BF16 R148, R188.reuse, R32, R76 ;  /* 0x00000020bc94723c */ /* 0x040ff0000004184c */
[C---:B------:R-:W-:Y:S01]  /*2e60*/  HMMA.16816.F32.BF16 R144, R188.reuse, R34, R72 ;  /* 0x00000022bc90723c */ /* 0x040fe20000041848 */
[----:B------:R-:W3:Y:S07]  /*2e70*/  LDSM.16.M88.4 R32, [R202+0x6000] ;  /* 0x00600000ca20783b */ /* 0x000eee0000000200 */
[----:B------:R-:W-:Y:S08]  /*2e80*/  HMMA.16816.F32.BF16 R152, R188, R20, R108 ;  /* 0x00000014bc98723c */ /* 0x000ff0000004186c */
[C---:B-1----:R-:W-:Y:S01]  /*2e90*/  HMMA.16816.F32.BF16 R116, R192.reuse, R12, R52 ;  /* 0x0000000cc074723c */ /* 0x042fe20000041834 */
[----:B------:R-:W-:Y:S07]  /*2ea0*/  LDSM.16.M88.4 R52, [R201+0x2800] ;  /* 0x00280000c934783b */ /* 0x000fee0000000200 */
[----:B------:R-:W-:Y:S01]  /*2eb0*/  HMMA.16816.F32.BF16 R108, R192, R14, R44 ;  /* 0x0000000ec06c723c */ /* 0x000fe2000004182c */
[----:B------:R-:W1:Y:S04]  /*2ec0*/  LDSM.16.M88.4 R12, [R202+0x6800] ;  /* 0x00680000ca0c783b */ /* 0x000e680000000200 */
[----:B------:R-:W-:Y:S03]  /*2ed0*/  LDSM.16.M88.4 R44, [R201+0x3800] ;  /* 0x00380000c92c783b */ /* 0x000fe60000000200 */
[----:B------:R-:W-:Y:S01]  /*2ee0*/  HMMA.16816.F32.BF16 R156, R188, R22, R84 ;  /* 0x00000016bc9c723c */ /* 0x000fe20000041854 */
[----:B------:R-:W1:Y:S04]  /*2ef0*/  LDSM.16.M88.4 R20, [R202+0x5800] ;  /* 0x00580000ca14783b */ /* 0x000e680000000200 */
[----:B------:R-:W-:Y:S03]  /*2f00*/  LDSM.16.M88.4 R84, [R202+0x7800] ;  /* 0x00780000ca54783b */ /* 0x000fe60000000200 */
[C---:B--2---:R-:W-:Y:S08]  /*2f10*/  HMMA.16816.F32.BF16 R100, R192.reuse, R8, R40 ;  /* 0x00000008c064723c */ /* 0x044ff00000041828 */
[----:B------:R-:W-:Y:S01]  /*2f20*/  HMMA.16816.F32.BF16 R88, R192, R10, R36 ;  /* 0x0000000ac058723c */ /* 0x000fe20000041824 */
[----:B------:R-:W2:Y:S07]  /*2f30*/  LDSM.16.M88.4 R8, [R202+0x7000] ;  /* 0x00700000ca08783b */ /* 0x000eae0000000200 */
[C---:B------:R-:W-:Y:S01]  /*2f40*/  HMMA.16816.F32.BF16 R132, R188.reuse, R28, R68 ;  /* 0x0000001cbc84723c */ /* 0x040fe20000041844 */
[----:B------:R-:W-:Y:S07]  /*2f50*/  LDSM.16.M88.4 R68, [R201+0x1000] ;  /* 0x00100000c944783b */ /* 0x000fee0000000200 */
[C---:B------:R-:W-:Y:S08]  /*2f60*/  HMMA.16816.F32.BF16 R128, R188.reuse, R30, R64 ;  /* 0x0000001ebc80723c */ /* 0x040ff00000041840 */
[C---:B---3--:R-:W-:Y:S01]  /*2f70*/  HMMA.16816.F32.BF16 R124, R188.reuse, R16, R60 ;  /* 0x00000010bc7c723c */ /* 0x048fe2000004183c */
[----:B------:R-:W-:Y:S07]  /*2f80*/  LDSM.16.M88.4 R60, [R201+0x1800] ;  /* 0x00180000c93c783b */ /* 0x000fee0000000200 */
[----:B------:R-:W-:Y:S01]  /*2f90*/  HMMA.16816.F32.BF16 R120, R188, R18, R56 ;  /* 0x00000012bc78723c */ /* 0x000fe20000041838 */
[----:B------:R-:W3:Y:S07]  /*2fa0*/  LDSM.16.M88.4 R56, [R201+0x2000] ;  /* 0x00200000c938783b */ /* 0x000eee0000000200 */
[----:B----4-:R-:W-:Y:S01]  /*2fb0*/  HMMA.16816.F32.BF16 R76, R192, R24, R48 ;  /* 0x00000018c04c723c */ /* 0x010fe20000041830 */
[----:B------:R-:W4:Y:S01]  /*2fc0*/  LDSM.16.M88.4 R48, [R201+0x3000] ;  /* 0x00300000c930783b */ /* 0x000f220000000200 */
[----:B------:R-:W-:-:S06]  /*2fd0*/  DEPBAR.LE SB0, 0x0 ;  /* 0x000080000000791a */ /* 0x000fcc0000000000 */
[C---:B------:R-:W-:Y:S08]  /*2fe0*/  HMMA.16816.F32.BF16 R36, R192.reuse, R32, R152 ;  /* 0x00000020c024723c */ /* 0x040ff00000041898 */
        /* <DEDUP_REMOVED lines=26> */
[----:B------:R-:W-:Y:S06]  /*3190*/  BAR.SYNC.DEFER_BLOCKING 0x0 ;  /* 0x0000000000007b1d */ /* 0x000fec0000010000 */
[----:B------:R-:W-:Y:S01]  /*31a0*/  @!UPT UIADD3 URZ, URZ, URZ, URZ ;  /* 0x0000003f3f3ff290 */ /* 0x000fe2000fffe03f */
[----:B------:R-:W-:Y:S11]  /*31b0*/  @!P0 BRA `(.L_x_1860) ;  /* 0x0000049000008947 */ /* 0x000ff60003800000 */
[----:B------:R-:W-:Y:S01]  /*31c0*/  IMAD R2, R160, 0x80, R169 ;  /* 0x00000080a0027824 */ /* 0x000fe200078e02a9 */
        /* <DEDUP_REMOVED lines=27> */
.L_x_1899:
        /* <DEDUP_REMOVED lines=9> */
[----:B---3--:R-:W-:-:S02]  /*3410*/  IADD3 R8, P6, R2, R163, RZ ;  /* 0x000000a302087210 */ /* 0x008fc40007fde0ff */
[----:B------:R-:W-:-:S03]  /*3420*/  IADD3 R2, P5, R2, R164, RZ ;  /* 0x000000a402027210 */ /* 0x000fc60007fbe0ff */
[C-C-:B--2---:R-:W-:Y:S01]  /*3430*/  IMAD.X R9, R10.reuse, 0x1, R4.reuse, P6 ;  /* 0x000000010a097824 */ /* 0x144fe200030e0604 */
[C---:B----4-:R-:W-:Y:S01]  /*3440*/  IADD3 R12, P6, R7.reuse, R163, RZ ;  /* 0x000000a3070c7210 */ /* 0x050fe20007fde0ff */
[--C-:B------:R-:W-:Y:S01]  /*3450*/  IMAD.X R3, R10, 0x1, R5.reuse, P5 ;  /* 0x000000010a037824 */ /* 0x100fe200028e0605 */
[-C--:B------:R-:W-:Y:S02]  /*3460*/  IADD3 R10, P5, R7, R164.reuse, RZ ;  /* 0x000000a4070a7210 */ /* 0x080fe40007fbe0ff */
[----:B------:R2:W-:Y:S01]  /*3470*/  LDGSTS.E.BYPASS.LTC128B.128 [R229+0x8100], [R8.64], !P2 ;  /* 0x0810000008e57fae */ /* 0x0005e2000d101d46 */
[C---:B-----5:R-:W-:Y:S01]  /*3480*/  IMAD.X R13, R11.reuse, 0x1, R4, P6 ;  /* 0x000000010b0d7824 */ /* 0x060fe200030e0604 */
[----:B------:R-:W-:Y:S01]  /*3490*/  SEL R7, RZ, 0x10, P0 ;  /* 0x00000010ff077807 */ /* 0x000fe20000000000 */
[----:B------:R-:W-:Y:S01]  /*34a0*/  IMAD.X R11, R11, 0x1, R5, P5 ;  /* 0x000000010b0b7824 */ /* 0x000fe200028e0605 */
[----:B------:R3:W-:Y:S04]  /*34b0*/  LDGSTS.E.BYPASS.LTC128B.128 [R229+0xc100], [R2.64], !P0 ;  /* 0x0c10000002e57fae */ /* 0x0007e8000c101d46 */
[----:B------:R4:W-:Y:S04]  /*34c0*/  LDGSTS.E.BYPASS.LTC128B.128 [R229+0x9100], [R12.64], !P2 ;  /* 0x091000000ce57fae */ /* 0x0009e8000d101d46 */
[----:B------:R4:W-:Y:S01]  /*34d0*/  LDGSTS.E.BYPASS.LTC128B.128 [R229+0xd100], [R10.64], !P0 ;  /* 0x0d1000000ae57fae */ /* 0x0009e2000c101d46 */
[----:B--2---:R-:W-:-:S02]  /*34e0*/  IADD3 R8, P5, R14, R164, RZ ;  /* 0x000000a40e087210 */ /* 0x004fc40007fbe0ff */
[----:B---3--:R-:W-:-:S03]  /*34f0*/  IADD3 R2, P6, R14, R163, RZ ;  /* 0x000000a30e027210 */ /* 0x008fc60007fde0ff */
[C---:B------:R-:W-:Y:S02]  /*3500*/  IMAD.X R9, R15.reuse, 0x1, R5, P5 ;  /* 0x000000010f097824 */ /* 0x040fe400028e0605 */
[----:B------:R-:W-:-:S05]  /*3510*/  IMAD.X R3, R15, 0x1, R4, P6 ;  /* 0x000000010f037824 */ /* 0x000fca00030e0604 */
[----:B------:R2:W-:Y:S04]  /*3520*/  LDGSTS.E.BYPASS.LTC128B.128 [R229+0xa100], [R2.64], !P2 ;  /* 0x0a10000002e57fae */ /* 0x0005e8000d101d46 */
[----:B------:R3:W-:Y:S04]  /*3530*/  LDGSTS.E.BYPASS.LTC128B.128 [R229+0xe100], [R8.64], !P0 ;  /* 0x0e10000008e57fae */ /* 0x0007e8000c101d46 */
[----:B--2---:R4:W2:Y:S01]  /*3540*/  SHFL.IDX PT, R2, R6, 0x3, 0x181f ;  /* 0x00781f0006027f89 */ /* 0x0048a200000e0000 */
[----:B---3--:R-:W-:-:S04]  /*3550*/  SEL R8, RZ, 0x10, P2 ;  /* 0x00000010ff087807 */ /* 0x008fc80001000000 */
.L_x_1900:
[----:B-1----:R-:W-:Y:S02]  /*3560*/  IADD3 R3, -R8, 0x10, RZ ;  /* 0x0000001008037810 */ /* 0x002fe40007ffe1ff */
[----:B------:R-:W-:-:S02]  /*3570*/  IADD3 R9, -R7, 0x10, RZ ;  /* 0x0000001007097810 */ /* 0x000fc40007ffe1ff */
[----:B------:R-:W-:Y:S02]  /*3580*/  LOP3.LUT R3, R3, 0xf, RZ, 0xc0, !PT ;  /* 0x0000000f03037812 */ /* 0x000fe400078ec0ff */
[----:B------:R-:W-:Y:S02]  /*3590*/  ISETP.NE.U32.AND P6, PT, R8, RZ, PT ;  /* 0x000000ff0800720c */ /* 0x000fe40003fc5070 */
[----:B--2-4-:R-:W-:Y:S02]  /*35a0*/  IADD3 R6, P2, P0, R3, R2, R163 ;  /* 0x0000000203067210 */ /* 0x014fe4000785e0a3 */
[----:B------:R-:W-:Y:S02]  /*35b0*/  LOP3.LUT R3, R9, 0xf, RZ, 0xc0, !PT ;  /* 0x0000000f09037812 */ /* 0x000fe400078ec0ff */
[----:B------:R-:W-:Y:S02]  /*35c0*/  ISETP.NE.U32.AND P5, PT, R7, RZ, PT ;  /* 0x000000ff0700720c */ /* 0x000fe40003fa5070 */
[----:B------:R-:W-:-:S02]  /*35d0*/  IADD3.X R7, RZ, R0, R4, P2, P0 ;  /* 0x00000000ff077210 */ /* 0x000fc400017e0404 */
[----:B------:R-:W-:-:S03]  /*35e0*/  IADD3 R2, P2, P0, R3, R2, R164 ;  /* 0x0000000203027210 */ /* 0x000fc6000785e0a4 */
[----:B------:R-:W-:Y:S01]  /*35f0*/  @!PT LDS RZ, [RZ] ;  /* 0x00000000fffff984 */ /* 0x000fe20000000800 */
[----:B------:R-:W-:Y:S01]  /*3600*/  @!PT LDS RZ, [RZ] ;  /* 0x00000000fffff984 */ /* 0x000fe20000000800 */
[----:B------:R-:W-:Y:S01]  /*3610*/  @!PT LDS RZ, [RZ] ;  /* 0x00000000fffff984 */ /* 0x000fe20000000800 */
[----:B------:R1:W-:Y:S01]  /*3620*/  LDGSTS.E.BYPASS.LTC128B.128.ZFILL [R229+0xb100], [R6.64], P6 ;  /* 0x0b10000006e57fae */ /* 0x0003e2000b141d46 */
[----:B------:R-:W-:-:S05]  /*3630*/  IADD3.X R3, RZ, R0, R5, P2, P0 ;  /* 0x00000000ff037210 */ /* 0x000fca00017e0405 */
[----:B------:R1:W-:Y:S04]  /*3640*/  LDGSTS.E.BYPASS.LTC128B.128.ZFILL [R229+0xf100], [R2.64], P5 ;  /* 0x0f10000002e57fae */ /* 0x0003e8000a941d46 */
.L_x_1860:
[----:B------:R-:W-:Y:S05]  /*3650*/  BSYNC B0 ;  /* 0x0000000000007941 */ /* 0x000fea0003800000 */
.L_x_1859:
[----:B-1----:R-:W2:Y:S04]  /*3660*/  LDL R3, [R1+0x48] ;  /* 0x0000480001037983 */ /* 0x002ea80000100800 */
[----:B------:R-:W2:Y:S04]  /*3670*/  LDL R2, [R1+0xc8] ;  /* 0x0000c80001027983 */ /* 0x000ea80000100800 */
[----:B------:R-:W3:Y:S01]  /*3680*/  LDL R5, [R1+0x38] ;  /* 0x0000380001057983 */ /* 0x000ee20000100800 */
[----:B------:R-:W-:-:S03]  /*3690*/  MOV R0, 0xffffff80 ;  /* 0xffffff8000007802 */ /* 0x000fc60000000f00 */
[----:B------:R-:W0:Y:S02]  /*36a0*/  LDGDEPBAR ;  /* 0x00000000000079af */ /* 0x000e240000000000 */
[----:B------:R-:W-:Y:S01]  /*36b0*/  IMAD R0, R160, R0, 0x1 ;  /* 0x00000001a0007424 */ /* 0x000fe200078e0200 */
[----:B--2---:R-:W-:Y:S02]  /*36c0*/  IADD3 R4, R2, R3, RZ ;  /* 0x0000000302047210 */ /* 0x004fe40007ffe0ff */
[----:B------:R-:W-:Y:S02]  /*36d0*/  MOV R3, c[0x0][0x2ac] ;  /* 0x0000ab0000037a02 */ /* 0x000fe40000000f00 */
[----:B---3--:R-:W-:Y:S01]  /*36e0*/  IADD3 R6, -R5, R162, RZ ;  /* 0x000000a205067210 */ /* 0x008fe20007ffe1ff */
[----:B------:R-:W-:Y:S01]  /*36f0*/  @P4 IMAD.HI.U32 R2, R4, c[0x0][0x2c8], RZ ;  /* 0x0000b20004024a27 */ /* 0x000fe200078e00ff */
[----:B------:R1:W-:Y:S03]  /*3700*/  STL [R1+0x8], R4 ;  /* 0x0000080401007387 */ /* 0x0003e60000100800 */
[----:B------:R-:W-:-:S05]  /*3710*/  IMAD R0, R3, c[0x0][0x1d0], R0 ;  /* 0x0000740003007a24 */ /* 0x000fca00078e0200 */
[----:B------:R-:W-:Y:S02]  /*3720*/  IADD3 R5, R0, -c[0x0][0x168], -R5 ;  /* 0x80005a0000057a10 */ /* 0x000fe40007ffe805 */
[----:B-1----:R-:W-:Y:S01]  /*3730*/  @P4 SHF.R.U32.HI R4, RZ, c[0x0][0x2cc], R2 ;  /* 0x0000b300ff044a19 */ /* 0x002fe20000011602 */
[----:B------:R-:W-:Y:S05]  /*3740*/  BRA.DIV ~URZ, `(.L_x_1863) ;  /* 0x0000cb327f007947 */ /* 0x000fea000b800000 */
[----:B------:R1:W2:Y:S02]  /*3750*/  SHFL.IDX PT, R0, R4, RZ, 0x1c1f ;  /* 0x001c1fff04007589 */ /* 0x0002a400000e0000 */
.L_x_1901:
        /* <DEDUP_REMOVED lines=81> */
[----:B-1----:R-:W-:Y:S02]  /*3c70*/  FSEL R4, R118, -INF , P5 ;  /* 0xff80000076047808 */ /* 0x002fe40002800000 */
[----:B------:R-:W-:Y:S02]  /*3c80*/  FSEL R8, R119, -INF , P2 ;  /* 0xff80000077087808 */ /* 0x000fe40001000000 */
[----:B------:R-:W-:Y:S02]  /*3c90*/  ISETP.GT.AND P2, PT, R0, 0x9, PT ;  /* 0x000000090000780c */ /* 0x000fe40003f44270 */
[----:B------:R-:W-:Y:S02]  /*3ca0*/  FSEL R10, R110, -INF , P0 ;  /* 0xff8000006e0a7808 */ /* 0x000fe40000000000 */
[----:B------:R-:W-:Y:S02]  /*3cb0*/  FMNMX.FTZ R3, R4, R8, !PT ;  /* 0x0000000804037209 */ /* 0x000fe40007810000 */
[----:B------:R-:W-:-:S02]  /*3cc0*/  FSEL R15, R111, -INF , P2 ;  /* 0xff8000006f0f7808 */ /* 0x000fc40001000000 */
[----:B------:R-:W-:Y:S02]  /*3cd0*/  ISETP.GT.AND P2, PT, R0, 0x10, PT ;  /* 0x000000100000780c */ /* 0x000fe40003f44270 */
[----:B------:R-:W-:Y:S02]  /*3ce0*/  FMNMX.FTZ R3, R10, R3, !PT ;  /* 0x000000030a037209 */ /* 0x000fe40007810000 */
        /* <DEDUP_REMOVED lines=15> */
[----:B------:R-:W-:-:S02]  /*3de0*/  FMNMX.FTZ R2, R120, R2, !PT ;  /* 0x0000000278027209 */ /* 0x000fc40007810000 */
[----:B------:R-:W-:Y:S02]  /*3df0*/  FSEL R70, R79, -INF , P0 ;  /* 0xff8000004f467808 */ /* 0x000fe40000000000 */
[C---:B------:R-:W-:Y:S02]  /*3e00*/  ISETP.GT.AND P2, PT, R0.reuse, 0x28, PT ;  /* 0x000000280000780c */ /* 0x040fe40003f44270 */
[----:B------:R-:W-:Y:S02]  /*3e10*/  FMNMX.FTZ R3, R71, R3, !PT ;  /* 0x0000000347037209 */ /* 0x000fe40007810000 */
[----:B------:R-:W-:Y:S02]  /*3e20*/  FMNMX.FTZ R2, R117, R2, !PT ;  /* 0x0000000275027209 */ /* 0x000fe40007810000 */
[----:B------:R-:W-:Y:S02]  /*3e30*/  ISETP.GT.AND P0, PT, R0, 0x29, PT ;  /* 0x000000290000780c */ /* 0x000fe40003f04270 */
[----:B------:R-:W-:-:S02]  /*3e40*/  FSEL R57, R74, -INF , P2 ;  /* 0xff8000004a397808 */ /* 0x000fc40001000000 */
[----:B------:R-:W-:Y:S02]  /*3e50*/  FMNMX.FTZ R3, R70, R3, !PT ;  /* 0x0000000346037209 */ /* 0x000fe40007810000 */
[----:B------:R-:W-:Y:S02]  /*3e60*/  FMNMX.FTZ R2, R116, R2, !PT ;  /* 0x0000000274027209 */ /* 0x000fe40007810000 */
[----:B------:R-:W-:Y:S02]  /*3e70*/  FSEL R56, R75, -INF , P0 ;  /* 0xff8000004b387808 */ /* 0x000fe40000000000 */
[----:B------:R-:W-:Y:S02]  /*3e80*/  ISETP.GT.AND P2, PT, R0, 0x30, PT ;  /* 0x000000300000780c */ /* 0x000fe40003f44270 */
[----:B------:R-:W-:Y:S02]  /*3e90*/  FMNMX.FTZ R3, R57, R3, !PT ;  /* 0x0000000339037209 */ /* 0x000fe40007810000 */
[----:B------:R-:W-:-:S02]  /*3ea0*/  FMNMX.FTZ R2, R127, R2, !PT ;  /* 0x000000027f027209 */ /* 0x000fc40007810000 */
[----:B------:R-:W-:Y:S02]  /*3eb0*/  ISETP.GT.AND P0, PT, R0, 0x31, PT ;  /* 0x000000310000780c */ /* 0x000fe40003f04270 */
[----:B------:R-:W-:Y:S02]  /*3ec0*/  FSEL R123, R66, -INF , P2 ;  /* 0xff800000427b7808 */ /* 0x000fe40001000000 */
[----:B------:R-:W-:Y:S02]  /*3ed0*/  FMNMX.FTZ R3, R56, R3, !PT ;  /* 0x0000000338037209 */ /* 0x000fe40007810000 */
[----:B------:R-:W-:Y:S02]  /*3ee0*/  FMNMX.FTZ R2, R126, R2, !PT ;  /* 0x000000027e027209 */ /* 0x000fe40007810000 */
[----:B------:R-:W-:Y:S02]  /*3ef0*/  FSEL R122, R67, -INF , P0 ;  /* 0xff800000437a7808 */ /* 0x000fe40000000000 */
[----:B------:R-:W-:-:S02]  /*3f00*/  ISETP.GT.AND P2, PT, R0, 0x38, PT ;  /* 0x000000380000780c */ /* 0x000fc40003f44270 */
[----:B------:R-:W-:Y:S02]  /*3f10*/  FMNMX.FTZ R3, R123, R3, !PT ;  /* 0x000000037b037209 */ /* 0x000fe40007810000 */
        /* <DEDUP_REMOVED lines=79> */
.L_x_1902:
[C---:B------:R-:W-:Y:S01]  /*4410*/  FMUL.FTZ R2, R69.reuse, c[0x0][0x2d0] ;  /* 0x0000b40045027a20 */ /* 0x040fe20000410000 */
[----:B------:R-:W-:Y:S01]  /*4420*/  FSETP.NEU.FTZ.AND P0, PT, R69, -INF , PT ;  /* 0xff8000004500780b */ /* 0x000fe20003f1d000 */
[----:B------:R-:W4:Y:S03]  /*4430*/  LDL R239, [R1+0x48] ;  /* 0x0000480001ef7983 */ /* 0x000f260000100800 */
[----:B------:R-:W-:Y:S01]  /*4440*/  FSEL R2, R2, RZ, P0 ;  /* 0x000000ff02027208 */ /* 0x000fe20000000000 */
[----:B------:R-:W5:Y:S01]  /*4450*/  LDL R236, [R1+0x4] ;  /* 0x0000040001ec7983 */ /* 0x000f620000100800 */
[----:B--23--:R-:W-:Y:S01]  /*4460*/  FMNMX.FTZ R12, R3, R12, !PT ;  /* 0x0000000c030c7209 */ /* 0x00cfe20007810000 */
[----:B------:R-:W-:Y:S02]  /*4470*/  WARPSYNC 0xffffffff ;  /* 0xffffffff00007948 */ /* 0x000fe40003800000 */
        /* <DEDUP_REMOVED lines=10> */
[----:B-1----:R-:W-:-:S03]  /*4520*/  FFMA.FTZ R0, R9, c[0x0][0x2d0], -R2 ;  /* 0x0000b40009007a23 */ /* 0x002fc60000010802 */
[----:B------:R-:W-:Y:S01]  /*4530*/  LDSM.16.MT88.4 R44, [R206+0x800] ;  /* 0x00080000ce2c783b */ /* 0x000fe20000004200 */
[----:B------:R1:W3:Y:S01]  /*4540*/  MUFU.EX2 R59, R0 ;  /* 0x00000000003b7308 */ /* 0x0002e20000000800 */
[----:B--2---:R-:W-:-:S07]  /*4550*/  FFMA.FTZ R3, R18, c[0x0][0x2d0], -R2 ;  /* 0x0000b40012037a23 */ /* 0x004fce0000010802 */
[----:B------:R-:W-:Y:S01]  /*4560*/  MUFU.EX2 R73, R3 ;  /* 0x0000000300497308 */ /* 0x000fe20000000800 */
[----:B-1----:R-:W-:-:S07]  /*4570*/  FFMA.FTZ R0, R11, c[0x0][0x2d0], -R2 ;  /* 0x0000b4000b007a23 */ /* 0x002fce0000010802 */
[----:B------:R1:W-:Y:S02]  /*4580*/  MUFU.EX2 R65, R0 ;  /* 0x0000000000417308 */ /* 0x0003e40000000800 */
[----:B-1----:R-:W-:-:S06]  /*4590*/  FFMA.FTZ R0, R13, c[0x0][0x2d0], -R2 ;  /* 0x0000b4000d007a23 */ /* 0x002fcc0000010802 */
[----:B------:R1:W2:Y:S02]  /*45a0*/  MUFU.EX2 R66, R0 ;  /* 0x0000000000427308 */ /* 0x0002a40000000800 */
[----:B-1----:R-:W-:-:S06]  /*45b0*/  FFMA.FTZ R0, R16, c[0x0][0x2d0], -R2 ;  /* 0x0000b40010007a23 */ /* 0x002fcc0000010802 */
[----:B------:R1:W-:Y:S02]  /*45c0*/  MUFU.EX2 R72, R0 ;  /* 0x0000000000487308 */ /* 0x0003e40000000800 */
[----:B-1----:R-:W-:-:S05]  /*45d0*/  FMUL.FTZ R0, R12, c[0x0][0x2d0] ;  /* 0x0000b4000c007a20 */ /* 0x002fca0000410000 */
[----:B------:R-:W-:-:S05]  /*45e0*/  FSEL R0, R0, RZ, P0 ;  /* 0x000000ff00007208 */ /* 0x000fca0000000000 */
[--C-:B------:R-:W-:Y:S02]  /*45f0*/  FFMA.FTZ R3, R4, c[0x0][0x2d0], -R0.reuse ;  /* 0x0000b40004037a23 */ /* 0x100fe40000010800 */
[----:B------:R-:W1:Y:S02]  /*4600*/  LDSM.16.MT88.4 R4, [R203] ;  /* 0x00000000cb04783b */ /* 0x000e640000004200 */
[----:B------:R2:W-:Y:S02]  /*4610*/  MUFU.EX2 R58, R3 ;  /* 0x00000003003a7308 */ /* 0x0005e40000000800 */
[----:B--2---:R-:W-:Y:S01]  /*4620*/  FFMA.FTZ R3, R8, c[0x0][0x2d0], -R0 ;  /* 0x0000b40008037a23 */ /* 0x004fe20000010800 */
[----:B---3--:R-:W-:-:S05]  /*4630*/  F2FP.BF16.PACK_AB R8, R59, R60 ;  /* 0x0000003c3b08723e */ /* 0x008fca00000010ff */
[----:B------:R2:W3:Y:S02]  /*4640*/  MUFU.EX2 R13, R3 ;  /* 0x00000003000d7308 */ /* 0x0004e40000000800 */
[----:B--2---:R-:W-:Y:S01]  /*4650*/  FFMA.FTZ R3, R10, c[0x0][0x2d0], -R0 ;  /* 0x0000b4000a037a23 */ /* 0x004fe20000010800 */
[----:B------:R-:W-:Y:S02]  /*4660*/  F2FP.BF16.PACK_AB R10, R66, R65 ;  /* 0x00000041420a723e */ /* 0x000fe400000010ff */
[----:B---3--:R-:W-:-:S03]  /*4670*/  F2FP.BF16.PACK_AB R9, R13, R58 ;  /* 0x0000003a0d09723e */ /* 0x008fc600000010ff */
[----:B------:R2:W3:Y:S01]  /*4680*/  MUFU.EX2 R64, R3 ;  /* 0x0000000300407308 */ /* 0x0004e20000000800 */
[----:B------:R-:W-:Y:S02]  /*4690*/  FADD.FTZ R13, R58, R13 ;  /* 0x0000000d3a0d7221 */ /* 0x000fe40000010000 */
[----:B--2---:R-:W-:Y:S02]  /*46a0*/  FFMA.FTZ R3, R15, c[0x0][0x2d0], -R0 ;  /* 0x0000b4000f037a23 */ /* 0x004fe40000010800 */
[----:B---3--:R-:W-:-:S03]  /*46b0*/  FADD.FTZ R13, R64, R13 ;  /* 0x0000000d400d7221 */ /* 0x008fc60000010000 */
[----:B------:R2:W3:Y:S02]  /*46c0*/  MUFU.EX2 R15, R3 ;  /* 0x00000003000f7308 */ /* 0x0004e40000000800 */
[----:B--2---:R-:W-:Y:S01]  /*46d0*/  FFMA.FTZ R3, R21, c[0x0][0x2d0], -R2 ;  /* 0x0000b40015037a23 */ /* 0x004fe20000010802 */
[C---:B---3--:R-:W-:Y:S01]  /*46e0*/  F2FP.BF16.PACK_AB R11, R15.reuse, R64 ;  /* 0x000000400f0b723e */ /* 0x048fe200000010ff */
[----:B------:R-:W-:-:S04]  /*46f0*/  FADD.FTZ R13, R15, R13 ;  /* 0x0000000d0f0d7221 */ /* 0x000fc80000010000 */
[----:B------:R2:W-:Y:S02]  /*4700*/  MUFU.EX2 R232, R3 ;  /* 0x0000000300e87308 */ /* 0x0005e40000000800 */
[----:B-1----:R-:W-:Y:S07]  /*4710*/  HMMA.16816.F32.BF16 R24, R8, R4, RZ ;  /* 0x000000040818723c */ /* 0x002fee00000418ff */
[----:B------:R-:W-:Y:S01]  /*4720*/  F2FP.BF16.PACK_AB R4, R68, R72 ;  /* 0x000000484404723e */ /* 0x000fe200000010ff */
[----:B--2---:R-:W-:-:S04]  /*4730*/  FFMA.FTZ R3, R14, c[0x0][0x2d0], -R0 ;  /* 0x0000b4000e037a23 */ /* 0x004fc80000010800 */
[----:B------:R1:W2:Y:S02]  /*4740*/  MUFU.EX2 R14, R3 ;  /* 0x00000003000e7308 */ /* 0x0002a40000000800 */
[----:B-1----:R-:W-:Y:S02]  /*4750*/  FFMA.FTZ R3, R19, c[0x0][0x2d0], -R0 ;  /* 0x0000b40013037a23 */ /* 0x002fe40000010800 */
[----:B------:R-:W-:Y:S01]  /*4760*/  HMMA.16816.F32.BF16 R16, R8, R36, RZ ;  /* 0x000000240810723c */ /* 0x000fe200000418ff */
[----:B--2---:R-:W-:-:S03]  /*4770*/  FADD.FTZ R13, R14, R13 ;  /* 0x0000000d0e0d7221 */ /* 0x004fc60000010000 */
[----:B------:R1:W2:Y:S02]  /*4780*/  MUFU.EX2 R67, R3 ;  /* 0x0000000300437308 */ /* 0x0002a40000000800 */
[----:B-1----:R-:W-:Y:S01]  /*4790*/  FFMA.FTZ R3, R20, c[0x0][0x2d0], -R0 ;  /* 0x0000b40014037a23 */ /* 0x002fe20000010800 */
[C---:B--2---:R-:W-:Y:S01]  /*47a0*/  F2FP.BF16.PACK_AB R5, R67.reuse, R14 ;  /* 0x0000000e4305723e */ /* 0x044fe200000010ff */
[----:B------:R-:W-:Y:S01]  /*47b0*/  HMMA.16816.F32.BF16 R20, R8, R6, RZ ;  /* 0x000000060814723c */ /* 0x000fe200000418ff */
[----:B------:R-:W-:-:S03]  /*47c0*/  FADD.FTZ R13, R67, R13 ;  /* 0x0000000d430d7221 */ /* 0x000fc60000010000 */
[----:B------:R1:W-:Y:S03]  /*47d0*/  MUFU.EX2 R228, R3 ;  /* 0x0000000300e47308 */ /* 0x0003e60000000800 */
[----:B------:R-:W-:Y:S01]  /*47e0*/  F2FP.BF16.PACK_AB R6, R232, R73 ;  /* 0x00000049e806723e */ /* 0x000fe200000010ff */
[----:B-1----:R-:W-:Y:S02]  /*47f0*/  FFMA.FTZ R3, R32, c[0x0][0x2d0], -R0 ;  /* 0x0000b40020037a23 */ /* 0x002fe40000010800 */
[----:B------:R-:W1:Y:S02]  /*4800*/  LDSM.16.MT88.4 R32, [R204+0x800] ;  /* 0x00080000cc20783b */ /* 0x000e640000004200 */
[----:B------:R-:W2:Y:S02]  /*4810*/  MUFU.EX2 R175, R3 ;  /* 0x0000000300af7308 */ /* 0x000ea40000000800 */
[----:B--2---:R-:W-:Y:S01]  /*4820*/  F2FP.BF16.PACK_AB R7, R175, R228 ;  /* 0x000000e4af07723e */ /* 0x004fe200000010ff */
        /* <DEDUP_REMOVED lines=9> */
[----:B------:R-:W2:Y:S01]  /*48c0*/  LDSM.16.MT88.4 R36, [R203+0x4000] ;  /* 0x00400000cb24783b */ /* 0x000ea20000004200 */
[----:B------:R-:W-:-:S04]  /*48d0*/  FFMA.FTZ R3, R121, c[0x0][0x2d0], -R2 ;  /* 0x0000b40079037a23 */ /* 0x000fc80000010802 */
[----:B------:R3:W-:Y:S02]  /*48e0*/  MUFU.EX2 R15, R3 ;  /* 0x00000003000f7308 */ /* 0x0007e40000000800 */
[----:B------:R-:W-:Y:S08]  /*48f0*/  HMMA.16816.F32.BF16 R24, R8, R40, RZ ;  /* 0x000000280818723c */ /* 0x000ff000000418ff */
[----:B------:R-:W-:Y:S01]  /*4900*/  HMMA.16816.F32.BF16 R108, R4, R52, R16 ;  /* 0x00000034046c723c */ /* 0x000fe20000041810 */
[----:B---3--:R-:W-:-:S07]  /*4910*/  FFMA.FTZ R3, R120, c[0x0][0x2d0], -R2 ;  /* 0x0000b40078037a23 */ /* 0x008fce0000010802 */
[----:B------:R-:W-:Y:S01]  /*4920*/  HMMA.16816.F32.BF16 R16, R8, R48, RZ ;  /* 0x000000300810723c */ /* 0x000fe200000418ff */
[----:B------:R3:W2:Y:S07]  /*4930*/  MUFU.EX2 R120, R3 ;  /* 0x0000000300787308 */ /* 0x0006ae0000000800 */
[----:B-1----:R-:W-:Y:S01]  /*4940*/  HMMA.16816.F32.BF16 R100, R4, R32, R24 ;  /* 0x000000200464723c */ /* 0x002fe20000041818 */
[----:B------:R-:W1:Y:S07]  /*4950*/  LDSM.16.MT88.4 R24, [R203+0x4800] ;  /* 0x00480000cb18783b */ /* 0x000e6e0000004200 */
[----:B------:R-:W-:Y:S01]  /*4960*/  HMMA.16816.F32.BF16 R20, R8, R42, RZ ;  /* 0x0000002a0814723c */ /* 0x000fe200000418ff */
[----:B---3--:R-:W-:-:S04]  /*4970*/  FFMA.FTZ R3, R117, c[0x0][0x2d0], -R2 ;  /* 0x0000b40075037a23 */ /* 0x008fc80000010802 */
[----:B------:R3:W-:Y:S03]  /*4980*/  MUFU.EX2 R117, R3 ;  /* 0x0000000300757308 */ /* 0x0007e60000000800 */
[----:B------:R-:W-:Y:S08]  /*4990*/  HMMA.16816.F32.BF16 R96, R4, R44, R16 ;  /* 0x0000002c0460723c */ /* 0x000ff00000041810 */
[----:B--2---:R-:W-:Y:S01]  /*49a0*/  HMMA.16816.F32.BF16 R16, R8, R36, RZ ;  /* 0x000000240810723c */ /* 0x004fe200000418ff */
[----:B---3--:R-:W-:-:S07]  /*49b0*/  FFMA.FTZ R3, R116, c[0x0][0x2d0], -R2 ;  /* 0x0000b40074037a23 */ /* 0x008fce0000010802 */
[C---:B------:R-:W-:Y:S01]  /*49c0*/  HMMA.16816.F32.BF16 R84, R4.reuse, R34, R20 ;  /* 0x000000220454723c */ /* 0x040fe20000041814 */
[----:B------:R2:W3:Y:S07]  /*49d0*/  MUFU.EX2 R116, R3 ;  /* 0x0000000300747308 */ /* 0x0004ee0000000800 */
[----:B------:R-:W-:Y:S01]  /*49e0*/  HMMA.16816.F32.BF16 R92, R4, R54, R28 ;  /* 0x00000036045c723c */ /* 0x000fe2000004181c */
[----:B------:R-:W3:Y:S07]  /*49f0*/  LDSM.16.MT88.4 R28, [R205+0x4000] ;  /* 0x00400000cd1c783b */ /* 0x000eee0000004200 */
[----:B------:R-:W-:Y:S01]  /*4a00*/  HMMA.16816.F32.BF16 R20, R8, R50, RZ ;  /* 0x000000320814723c */ /* 0x000fe200000418ff */
[----:B--2---:R-:W-:-:S04]  /*4a10*/  FFMA.FTZ R3, R71, c[0x0][0x2d0], -R0 ;  /* 0x0000b40047037a23 */ /* 0x004fc80000010800 */
[----:B------:R2:W-:Y:S03]  /*4a20*/  MUFU.EX2 R71, R3 ;  /* 0x0000000300477308 */ /* 0x0005e60000000800 */
[----:B-1----:R-:W-:Y:S08]  /*4a30*/  HMMA.16816.F32.BF16 R80, R4, R24, R16 ;  /* 0x000000180450723c */ /* 0x002ff00000041810 */
[----:B------:R-:W-:Y:S01]  /*4a40*/  HMMA.16816.F32.BF16 R16, R8, R38, RZ ;  /* 0x000000260810723c */ /* 0x000fe200000418ff */
[----:B--2---:R-:W-:-:S07]  /*4a50*/  FFMA.FTZ R3, R70, c[0x0][0x2d0], -R0 ;  /* 0x0000b40046037a23 */ /* 0x004fce0000010800 */
[C---:B------:R-:W-:Y:S01]  /*4a60*/  HMMA.16816.F32.BF16 R52, R4.reuse, R46, R20 ;  /* 0x0000002e0434723c */ /* 0x040fe20000041814 */
[----:B------:R-:W1:Y:S01]  /*4a70*/  LDSM.16.MT88.4 R20, [R205+0x4800] ;  /* 0x00480000cd14783b */ /* 0x000e620000004200 */
[----:B------:R2:W1:Y:S11]  /*4a80*/  MUFU.EX2 R68, R3 ;  /* 0x0000000300447308 */ /* 0x0004760000000800 */
[----:B------:R-:W-:Y:S03]  /*4a90*/  @!UPT UIADD3 URZ, URZ, URZ, URZ ;  /* 0x0000003f3f3ff290 */ /* 0x000fe6000fffe03f */
[----:B------:R-:W-:Y:S01]  /*4aa0*/  HMMA.16816.F32.BF16 R60, R4, R26, R16 ;  /* 0x0000001a043c723c */ /* 0x000fe20000041810 */
[----:B------:R-:W4:Y:S01]  /*4ab0*/  LDSM.16.MT88.4 R24, [R204+0x4000] ;  /* 0x00400000cc18783b */ /* 0x000f220000004200 */
[----:B--2---:R-:W-:-:S04]  /*4ac0*/  FFMA.FTZ R3, R57, c[0x0][0x2d0], -R0 ;  /* 0x0000b40039037a23 */ /* 0x004fc80000010800 */
[----:B------:R2:W-:Y:S02]  /*4ad0*/  MUFU.EX2 R172, R3 ;  /* 0x0000000300ac7308 */ /* 0x0005e40000000800 */
[----:B---3--:R-:W-:Y:S01]  /*4ae0*/  HMMA.16816.F32.BF16 R16, R8, R28, RZ ;  /* 0x0000001c0810723c */ /* 0x008fe200000418ff */
[----:B--2---:R-:W-:-:S05]  /*4af0*/  FFMA.FTZ R3, R56, c[0x0][0x2d0], -R0 ;  /* 0x0000b40038037a23 */ /* 0x004fca0000010800 */
[----:B------:R2:W3:Y:S11]  /*4b00*/  MUFU.EX2 R173, R3 ;  /* 0x0000000300ad7308 */ /* 0x0004f60000000800 */
[----:B------:R-:W-:Y:S07]  /*4b10*/  @!UPT UIADD3 URZ, URZ, URZ, URZ ;  /* 0x0000003f3f3ff290 */ /* 0x000fee000fffe03f */
[----:B-1----:R-:W-:Y:S08]  /*4b20*/  HMMA.16816.F32.BF16 R88, R4, R20, R16 ;  /* 0x000000140458723c */ /* 0x002ff00000041810 */
[----:B------:R-:W-:Y:S01]  /*4b30*/  HMMA.16816.F32.BF16 R16, R8, R30, RZ ;  /* 0x0000001e0810723c */ /* 0x000fe200000418ff */
[----:B--2---:R-:W-:Y:S11]  /*4b40*/  FFMA.FTZ R3, R127, c[0x0][0x2d0], -R2 ;  /* 0x0000b4007f037a23 */ /* 0x004ff60000010802 */
[----:B------:R-:W-:Y:S11]  /*4b50*/  @!UPT UIADD3 URZ, URZ, URZ, URZ ;  /* 0x0000003f3f3ff290 */ /* 0x000ff6000fffe03f */
[----:B------:R-:W-:Y:S01]  /*4b60*/  @!UPT UIADD3 URZ, URZ, URZ, URZ ;  /* 0x0000003f3f3ff290 */ /* 0x000fe2000fffe03f */
        /* <DEDUP_REMOVED lines=25> */
[----:B------:R2:W-:Y:S02]  /*4d00*/  MUFU.EX2 R107, R3 ;  /* 0x00000003006b7308 */ /* 0x0005e40000000800 */
[----:B--2---:R-:W-:-:S06]  /*4d10*/  FFMA.FTZ R3, R126, c[0x0][0x2d0], -R2 ;  /* 0x0000b4007e037a23 */ /* 0x004fcc0000010802 */
[----:B------:R2:W3:Y:S02]  /*4d20*/  MUFU.EX2 R106, R3 ;  /* 0x00000003006a7308 */ /* 0x0004e40000000800 */
[--C-:B--2---:R-:W-:Y:S01]  /*4d30*/  FFMA.FTZ R3, R125, c[0x0][0x2d0], -R2.reuse ;  /* 0x0000b4007d037a23 */ /* 0x104fe20000010802 */
[C---:B-1----:R-:W-:Y:S05]  /*4d40*/  HMMA.16816.F32.BF16 R36, R4.reuse, R8, R108 ;  /* 0x000000080424723c */ /* 0x042fea000004186c */
[----:B------:R1:W-:Y:S03]  /*4d50*/  MUFU.EX2 R105, R3 ;  /* 0x0000000300697308 */ /* 0x0003e60000000800 */
[----:B------:R-:W-:Y:S01]  /*4d60*/  HMMA.16816.F32.BF16 R24, R4, R10, R92 ;  /* 0x0000000a0418723c */ /* 0x000fe2000004185c */
[----:B------:R-:W2:Y:S01]  /*4d70*/  LDSM.16.MT88.4 R8, [R204+0x1000] ;  /* 0x00100000cc08783b */ /* 0x000ea20000004200 */
[----:B-1----:R-:W-:-:S04]  /*4d80*/  FFMA.FTZ R3, R124, c[0x0][0x2d0], -R2 ;  /* 0x0000b4007c037a23 */ /* 0x002fc80000010802 */
[----:B------:R1:W4:Y:S02]  /*4d90*/  MUFU.EX2 R174, R3 ;  /* 0x0000000300ae7308 */ /* 0x0003240000000800 */
[----:B-1----:R-:W-:-:S06]  /*4da0*/  FFMA.FTZ R3, R123, c[0x0][0x2d0], -R0 ;  /* 0x0000b4007b037a23 */ /* 0x002fcc0000010800 */
[----:B------:R1:W-:Y:S01]  /*4db0*/  MUFU.EX2 R104, R3 ;  /* 0x0000000300687308 */ /* 0x0003e20000000800 */
[C---:B--2---:R-:W-:Y:S08]  /*4dc0*/  HMMA.16816.F32.BF16 R32, R4.reuse, R8, R100 ;  /* 0x000000080420723c */ /* 0x044ff00000041864 */
[----:B------:R-:W-:Y:S01]  /*4dd0*/  HMMA.16816.F32.BF16 R20, R4, R10, R84 ;  /* 0x0000000a0414723c */ /* 0x000fe20000041854 */
[----:B------:R-:W2:Y:S01]  /*4de0*/  LDSM.16.MT88.4 R8, [R206+0x1000] ;  /* 0x00100000ce08783b */ /* 0x000ea20000004200 */
[----:B-1----:R-:W-:-:S04]  /*4df0*/  FFMA.FTZ R3, R122, c[0x0][0x2d0], -R0 ;  /* 0x0000b4007a037a23 */ /* 0x002fc80000010800 */
[----:B------:R1:W1:Y:S02]  /*4e00*/  MUFU.EX2 R70, R3 ;  /* 0x0000000300467308 */ /* 0x0002640000000800 */
[----:B-1----:R-:W-:-:S06]  /*4e10*/  FFMA.FTZ R3, R119, c[0x0][0x2d0], -R0 ;  /* 0x0000b40077037a23 */ /* 0x002fcc0000010800 */
[----:B------:R1:W-:Y:S01]  /*4e20*/  MUFU.EX2 R121, R3 ;  /* 0x0000000300797308 */ /* 0x0003e20000000800 */
[----:B--2---:R-:W-:Y:S01]  /*4e30*/  HMMA.16816.F32.BF16 R44, R4, R8, R96 ;  /* 0x00000008042c723c */ /* 0x004fe20000041860 */
[----:B-1----:R-:W-:-:S06]  /*4e40*/  FFMA.FTZ R3, R118, c[0x0][0x2d0], -R0 ;  /* 0x0000b40076037a23 */ /* 0x002fcc0000010800 */
[----:B------:R1:W2:Y:S01]  /*4e50*/  MUFU.EX2 R122, R3 ;  /* 0x00000003007a7308 */ /* 0x0002a20000000800 */
[----:B------:R-:W-:Y:S01]  /*4e60*/  HMMA.16816.F32.BF16 R52, R4, R10, R52 ;  /* 0x0000000a0434723c */ /* 0x000fe20000041834 */
[----:B------:R-:W2:Y:S01]  /*4e70*/  LDSM.16.MT88.4 R8, [R203+0x5000] ;  /* 0x00500000cb08783b */ /* 0x000ea20000004200 */
[----:B-1----:R-:W-:-:S05]  /*4e80*/  FFMA.FTZ R3, R147, c[0x0][0x2d0], -R2 ;  /* 0x0000b40093037a23 */ /* 0x002fca0000010802 */
[----:B------:R1:W-:Y:S02]  /*4e90*/  MUFU.EX2 R113, R3 ;  /* 0x0000000300717308 */ /* 0x0003e40000000800 */
        /* <DEDUP_REMOVED lines=8> */
[----:B------:R1:W1:Y:S01]  /*4f20*/  MUFU.EX2 R235, R3 ;  /* 0x0000000300eb7308 */ /* 0x0002620000000800 */
[----:B--2---:R-:W-:Y:S01]  /*4f30*/  HMMA.16816.F32.BF16 R88, R4, R8, R88 ;  /* 0x000000080458723c */ /* 0x004fe20000041858 */
[----:B-1----:R-:W-:-:S07]  /*4f40*/  FADD.FTZ R3, R232, R14 ;  /* 0x0000000ee8037221 */ /* 0x002fce0000010000 */
        /* <DEDUP_REMOVED lines=9> */
[----:B----4-:R-:W-:Y:S02]  /*4fe0*/  F2FP.BF16.PACK_AB R6, R174, R105 ;  /* 0x00000069ae06723e */ /* 0x010fe400000010ff */
        /* <DEDUP_REMOVED lines=142> */
[----:B---3--:R-:W-:Y:S01]  /*58d0*/  F2FP.BF16.PACK_AB R7, R70, R34 ;  /* 0x000000224607723e */ /* 0x008fe200000010ff */
[----:B------:R-:W-:Y:S02]  /*58e0*/  LDSM.16.MT88.4 R120, [R205+0x3800] ;  /* 0x00380000cd78783b */ /* 0x000fe40000004200 */
        /* <DEDUP_REMOVED lines=11> */
[--C-:B------:R-:W-:Y:S02]  /*59a0*/  FFMA.FTZ R13, R168, c[0x0][0x2d0], -R2.reuse ;  /* 0x0000b400a80d7a23 */ /* 0x100fe40000010802 */
        /* <DEDUP_REMOVED lines=44> */
[----:B------:R-:W-:Y:S01]  /*5c70*/  FADD.FTZ R0, R232, R0 ;  /* 0x00000000e8007221 */ /* 0x000fe20000010000 */
[----:B------:R-:W-:-:S03]  /*5c80*/  IADD3 R232, R237, -0x2, RZ ;  /* 0xfffffffeede87810 */ /* 0x000fc60007ffe0ff */
        /* <DEDUP_REMOVED lines=53> */
[----:B------:R-:W-:Y:S03]  /*5fe0*/  @!UPT UIADD3 URZ, URZ, URZ, URZ ;  /* 0x0000003f3f3ff290 */ /* 0x000fe6000fffe03f */
[----:B------:R-:W-:Y:S11]  /*5ff0*/  @!P0 BRA `(.L_x_1865) ;  /* 0x0000455000008947 */ /* 0x000ff60003800000 */
[----:B--2---:R-:W-:Y:S02]  /*6000*/  MOV R71, R12 ;  /* 0x0000000c00477202 */ /* 0x004fe40000000f00 */
[----:B------:R-:W-:-:S07]  /*6010*/  MOV R70, R69 ;  /* 0x0000004500467202 */ /* 0x000fce0000000f00 */
.L_x_1876:
        /* <DEDUP_REMOVED lines=47> */
.L_x_1903:
        /* <DEDUP_REMOVED lines=31> */
.L_x_1904:
        /* <DEDUP_REMOVED lines=15> */
.L_x_1867:
[----:B-1-34-:R-:W-:Y:S05]  /*65f0*/  BSYNC B0 ;  /* 0x0000000000007941 */ /* 0x01afea0003800000 */
.L_x_1866:
        /* <DEDUP_REMOVED lines=37> */
[----:B------:R-:W-:Y:S07]  /*6850*/  LDSM.16.M88.4 R164, [R201+-0x3800] ;  /* 0xffc80000c9a4783b */ /* 0x000fee0000000200 */
        /* <DEDUP_REMOVED lines=14> */
[C---:B-----5:R-:W-:Y:S03]  /*6940*/  HMMA.16816.F32.BF16 R28, R176.reuse, R156, R28 ;  /* 0x0000009cb01c723c */ /* 0x060fe6000004181c */
[----:B--2---:R-:W-:Y:S05]  /*6950*/  ISETP.GT.AND P0, PT, R232, R0, PT ;  /* 0x00000000e800720c */ /* 0x004fea0003f04270 */
[C---:B------:R-:W-:Y:S01]  /*6960*/  HMMA.16816.F32.BF16 R32, R176.reuse, R158, R32 ;  /* 0x0000009eb020723c */ /* 0x040fe20000041820 */
[----:B------:R-:W2:Y:S07]  /*6970*/  LDSM.16.M88.4 R156, [R201+-0x4000] ;  /* 0xffc00000c99c783b */ /* 0x000eae0000000200 */
[C---:B------:R-:W-:Y:S08]  /*6980*/  HMMA.16816.F32.BF16 R36, R176.reuse, R160, R36 ;  /* 0x000000a0b024723c */ /* 0x040ff00000041824 */
[C---:B------:R-:W-:Y:S01]  /*6990*/  HMMA.16816.F32.BF16 R40, R176.reuse, R162, R40 ;  /* 0x000000a2b028723c */ /* 0x040fe20000041828 */
[----:B------:R-:W5:Y:S07]  /*69a0*/  LDSM.16.M88.4 R160, [R201+-0x2800] ;  /* 0xffd80000c9a0783b */ /* 0x000f6e0000000200 */
[C---:B-1----:R-:W-:Y:S08]  /*69b0*/  HMMA.16816.F32.BF16 R44, R176.reuse, R144, R44 ;  /* 0x00000090b02c723c */ /* 0x042ff0000004182c */
[C---:B------:R-:W-:Y:S01]  /*69c0*/  HMMA.16816.F32.BF16 R48, R176.reuse, R146, R48 ;  /* 0x00000092b030723c */ /* 0x040fe20000041830 */
[----:B------:R-:W1:Y:S07]  /*69d0*/  LDSM.16.M88.4 R144, [R201+-0x2000] ;  /* 0xffe00000c990783b */ /* 0x000e6e0000000200 */
[C---:B---3--:R-:W-:Y:S08]  /*69e0*/  HMMA.16816.F32.BF16 R52, R176.reuse, R148, R52 ;  /* 0x00000094b034723c */ /* 0x048ff00000041834 */
[C---:B------:R-:W-:Y:S01]  /*69f0*/  HMMA.16816.F32.BF16 R56, R176.reuse, R150, R56 ;  /* 0x00000096b038723c */ /* 0x040fe20000041838 */
[----:B------:R-:W3:Y:S07]  /*6a00*/  LDSM.16.M88.4 R148, [R201+-0x1800] ;  /* 0xffe80000c994783b */ /* 0x000eee0000000200 */
[C---:B----4-:R-:W-:Y:S08]  /*6a10*/  HMMA.16816.F32.BF16 R60, R176.reuse, R152, R60 ;  /* 0x00000098b03c723c */ /* 0x050ff0000004183c */
[----:B------:R-:W-:Y:S01]  /*6a20*/  HMMA.16816.F32.BF16 R64, R176, R154, R64 ;  /* 0x0000009ab040723c */ /* 0x000fe20000041840 */
[----:B------:R-:W4:Y:S07]  /*6a30*/  LDSM.16.M88.4 R152, [R201+-0x1000] ;  /* 0xfff00000c998783b */ /* 0x000f2e0000000200 */
[C---:B--2---:R-:W-:Y:S08]  /*6a40*/  HMMA.16816.F32.BF16 R4, R180.reuse, R156, R4 ;  /* 0x0000009cb404723c */ /* 0x044ff00000041804 */
[C---:B------:R-:W-:Y:S01]  /*6a50*/  HMMA.16816.F32.BF16 R8, R180.reuse, R158, R8 ;  /* 0x0000009eb408723c */ /* 0x040fe20000041808 */
[----:B------:R-:W2:Y:S07]  /*6a60*/  LDSM.16.M88.4 R156, [R201+-0x800] ;  /* 0xfff80000c99c783b */ /* 0x000eae0000000200 */
[C---:B------:R-:W-:Y:S08]  /*6a70*/  HMMA.16816.F32.BF16 R12, R180.reuse, R164, R12 ;  /* 0x000000a4b40c723c */ /* 0x040ff0000004180c */
[C---:B------:R-:W-:Y:S01]  /*6a80*/  HMMA.16816.F32.BF16 R16, R180.reuse, R166, R16 ;  /* 0x000000a6b410723c */ /* 0x040fe20000041810 */
[----:B------:R-:W2:Y:S07]  /*6a90*/  LDSM.16.M88.4 R164, [R200+0x4000] ;  /* 0x00400000c8a4783b */ /* 0x000eae0000000200 */
[C---:B------:R-:W-:Y:S08]  /*6aa0*/  HMMA.16816.F32.BF16 R20, R180.reuse, R168, R20 ;  /* 0x000000a8b414723c */ /* 0x040ff00000041814 */
[C---:B------:R-:W-:Y:S01]  /*6ab0*/  HMMA.16816.F32.BF16 R24, R180.reuse, R170, R24 ;  /* 0x000000aab418723c */ /* 0x040fe20000041818 */
[----:B------:R-:W2:Y:S07]  /*6ac0*/  LDSM.16.M88.4 R168, [R200+0x4800] ;  /* 0x00480000c8a8783b */ /* 0x000eae0000000200 */
[C---:B-----5:R-:W-:Y:S08]  /*6ad0*/  HMMA.16816.F32.BF16 R28, R180.reuse, R160, R28 ;  /* 0x000000a0b41c723c */ /* 0x060ff0000004181c */
[C---:B------:R-:W-:Y:S01]  /*6ae0*/  HMMA.16816.F32.BF16 R32, R180.reuse, R162, R32 ;  /* 0x000000a2b420723c */ /* 0x040fe20000041820 */
[----:B------:R-:W5:Y:S07]  /*6af0*/  LDSM.16.M88.4 R160, [R200+0x5000] ;  /* 0x00500000c8a0783b */ /* 0x000f6e0000000200 */
        /* <DEDUP_REMOVED lines=10> */
[----:B------:R-:W-:Y:S01]  /*6ba0*/  HMMA.16816.F32.BF16 R64, R180, R158, R64 ;  /* 0x0000009eb440723c */ /* 0x000fe20000041840 */
[----:B------:R-:W2:Y:S07]  /*6bb0*/  LDSM.16.M88.4 R156, [R200+0x7000] ;  /* 0x00700000c89c783b */ /* 0x000eae0000000200 */
[C---:B------:R-:W-:Y:S08]  /*6bc0*/  HMMA.16816.F32.BF16 R4, R184.reuse, R164, R4 ;  /* 0x000000a4b804723c */ /* 0x040ff00000041804 */
[C---:B------:R-:W-:Y:S01]  /*6bd0*/  HMMA.16816.F32.BF16 R8, R184.reuse, R166, R8 ;  /* 0x000000a6b808723c */ /* 0x040fe20000041808 */
[----:B------:R-:W-:Y:S07]  /*6be0*/  LDSM.16.M88.4 R164, [R208] ;  /* 0x00000000d0a4783b */ /* 0x000fee0000000200 */
[C---:B------:R-:W-:Y:S08]  /*6bf0*/  HMMA.16816.F32.BF16 R12, R184.reuse, R168, R12 ;  /* 0x000000a8b80c723c */ /* 0x040ff0000004180c */
[C---:B------:R-:W-:Y:S01]  /*6c00*/  HMMA.16816.F32.BF16 R16, R184.reuse, R170, R16 ;  /* 0x000000aab810723c */ /* 0x040fe20000041810 */
[----:B------:R-:W-:Y:S07]  /*6c10*/  LDSM.16.M88.4 R168, [R209] ;  /* 0x00000000d1a8783b */ /* 0x000fee0000000200 */
[C---:B-----5:R-:W-:Y:S08]  /*6c20*/  HMMA.16816.F32.BF16 R20, R184.reuse, R160, R20 ;  /* 0x000000a0b814723c */ /* 0x060ff00000041814 */
[C---:B------:R-:W-:Y:S01]  /*6c30*/  HMMA.16816.F32.BF16 R24, R184.reuse, R162, R24 ;  /* 0x000000a2b818723c */ /* 0x040fe20000041818 */
[----:B------:R-:W5:Y:S07]  /*6c40*/  LDSM.16.M88.4 R160, [R200+0x7800] ;  /* 0x00780000c8a0783b */ /* 0x000f6e0000000200 */
        /* <DEDUP_REMOVED lines=10> */
[C---:B------:R-:W-:Y:S01]  /*6cf0*/  HMMA.16816.F32.BF16 R56, R184.reuse, R158, R56 ;  /* 0x0000009eb838723c */ /* 0x040fe20000041838 */
[----:B------:R-:W2:Y:S07]  /*6d00*/  LDSM.16.M88.4 R156, [R213] ;  /* 0x00000000d59c783b */ /* 0x000eae0000000200 */
[C---:B-----5:R-:W-:Y:S08]  /*6d10*/  HMMA.16816.F32.BF16 R60, R184.reuse, R160, R60 ;  /* 0x000000a0b83c723c */ /* 0x060ff0000004183c */
[----:B------:R-:W-:Y:S01]  /*6d20*/  HMMA.16816.F32.BF16 R64, R184, R162, R64 ;  /* 0x000000a2b840723c */ /* 0x000fe20000041840 */
[----:B------:R-:W5:Y:S07]  /*6d30*/  LDSM.16.M88.4 R160, [R214] ;  /* 0x00000000d6a0783b */ /* 0x000f6e0000000200 */
[C---:B------:R-:W-:Y:S08]  /*6d40*/  HMMA.16816.F32.BF16 R4, R188.reuse, R164, R4 ;  /* 0x000000a4bc04723c */ /* 0x040ff00000041804 */
[C---:B------:R-:W-:Y:S01]  /*6d50*/  HMMA.16816.F32.BF16 R8, R188.reuse, R166, R8 ;  /* 0x000000a6bc08723c */ /* 0x040fe20000041808 */
[----:B------:R-:W2:Y:S07]  /*6d60*/  LDSM.16.M88.4 R164, [R215] ;  /* 0x00000000d7a4783b */ /* 0x000eae0000000200 */
        /* <DEDUP_REMOVED lines=16> */
[C---:B------:R-:W-:Y:S01]  /*6e70*/  HMMA.16816.F32.BF16 R56, R188.reuse, R162, R56 ;  /* 0x000000a2bc38723c */ /* 0x040fe20000041838 */
[----:B------:R-:W5:Y:S07]  /*6e80*/  LDSM.16.M88.4 R160, [R202+0x6800] ;  /* 0x00680000caa0783b */ /* 0x000f6e0000000200 */
[C---:B------:R-:W-:Y:S08]  /*6e90*/  HMMA.16816.F32.BF16 R60, R188.reuse, R164, R60 ;  /* 0x000000a4bc3c723c */ /* 0x040ff0000004183c */
[----:B------:R-:W-:Y:S01]  /*6ea0*/  HMMA.16816.F32.BF16 R64, R188, R166, R64 ;  /* 0x000000a6bc40723c */ /* 0x000fe20000041840 */
[----:B------:R-:W2:Y:S07]  /*6eb0*/  LDSM.16.M88.4 R164, [R202+0x7000] ;  /* 0x00700000caa4783b */ /* 0x000eae0000000200 */
[C---:B------:R-:W-:Y:S08]  /*6ec0*/  HMMA.16816.F32.BF16 R4, R192.reuse, R168, R4 ;  /* 0x000000a8c004723c */ /* 0x040ff00000041804 */
[C---:B------:R-:W-:Y:S01]  /*6ed0*/  HMMA.16816.F32.BF16 R8, R192.reuse, R170, R8 ;  /* 0x000000aac008723c */ /* 0x040fe20000041808 */
[----:B------:R-:W2:Y:S07]  /*6ee0*/  LDSM.16.M88.4 R168, [R202+0x7800] ;  /* 0x00780000caa8783b */ /* 0x000eae0000000200 */
[C---:B-1----:R-:W-:Y:S08]  /*6ef0*/  HMMA.16816.F32.BF16 R12, R192.reuse, R144, R12 ;  /* 0x00000090c00c723c */ /* 0x042ff0000004180c */
[C---:B------:R-:W-:Y:S01]  /*6f00*/  HMMA.16816.F32.BF16 R16, R192.reuse, R146, R16 ;  /* 0x00000092c010723c */ /* 0x040fe20000041810 */
[----:B------:R-:W1:Y:S07]  /*6f10*/  LDSM.16.M88.4 R144, [R201] ;  /* 0x00000000c990783b */ /* 0x000e6e0000000200 */
        /* <DEDUP_REMOVED lines=13> */
[C---:B------:R-:W-:Y:S01]  /*6ff0*/  HMMA.16816.F32.BF16 R56, R192.reuse, R166, R56 ;  /* 0x000000a6c038723c */ /* 0x040fe20000041838 */
[----:B------:R-:W2:Y:S07]  /*7000*/  LDSM.16.M88.4 R164, [R201+0x2800] ;  /* 0x00280000c9a4783b */ /* 0x000eae0000000200 */
[C---:B------:R-:W-:Y:S08]  /*7010*/  HMMA.16816.F32.BF16 R60, R192.reuse, R168, R60 ;  /* 0x000000a8c03c723c */ /* 0x040ff0000004183c */
[----:B------:R-:W-:Y:S01]  /*7020*/  HMMA.16816.F32.BF16 R64, R192, R170, R64 ;  /* 0x000000aac040723c */ /* 0x000fe20000041840 */
[----:B------:R-:W2:Y:S07]  /*7030*/  LDSM.16.M88.4 R168, [R201+0x3000] ;  /* 0x00300000c9a8783b */ /* 0x000eae0000000200 */
[C---:B-1----:R-:W-:Y:S08]  /*7040*/  HMMA.16816.F32.BF16 R4, R196.reuse, R144, R4 ;  /* 0x00000090c404723c */ /* 0x042ff00000041804 */
[C---:B------:R-:W-:Y:S01]  /*7050*/  HMMA.16816.F32.BF16 R8, R196.reuse, R146, R8 ;  /* 0x00000092c408723c */ /* 0x040fe20000041808 */
[----:B------:R-:W1:Y:S01]  /*7060*/  LDSM.16.M88.4 R144, [R201+0x3800] ;  /* 0x00380000c990783b */ /* 0x000e620000000200 */
[----:B------:R-:W-:Y:S06]  /*7070*/  DEPBAR.LE SB0, 0x0 ;  /* 0x000080000000791a */ /* 0x000fec0000000000 */
[C---:B---3--:R-:W-:Y:S01]  /*7080*/  HMMA.16816.F32.BF16 R12, R196.reuse, R148, R12 ;  /* 0x00000094c40c723c */ /* 0x048fe2000004180c */
[----:B------:R-:W-:Y:S07]  /*7090*/  BAR.SYNC.DEFER_BLOCKING 0x0 ;  /* 0x0000000000007b1d */ /* 0x000fee0000010000 */
        /* <DEDUP_REMOVED lines=8> */
[C---:B------:R-:W-:Y:S08]  /*7120*/  HMMA.16816.F32.BF16 R48, R196.reuse, R166, R48 ;  /* 0x000000a6c430723c */ /* 0x040ff00000041830 */
[C---:B------:R-:W-:Y:S08]  /*7130*/  HMMA.16816.F32.BF16 R52, R196.reuse, R168, R52 ;  /* 0x000000a8c434723c */ /* 0x040ff00000041834 */
[C---:B------:R-:W-:Y:S08]  /*7140*/  HMMA.16816.F32.BF16 R56, R196.reuse, R170, R56 ;  /* 0x000000aac438723c */ /* 0x040ff00000041838 */
[C---:B-1----:R-:W-:Y:S08]  /*7150*/  HMMA.16816.F32.BF16 R60, R196.reuse, R144, R60 ;  /* 0x00000090c43c723c */ /* 0x042ff0000004183c */
[----:B------:R-:W-:Y:S01]  /*7160*/  HMMA.16816.F32.BF16 R64, R196, R146, R64 ;  /* 0x00000092c440723c */ /* 0x000fe20000041840 */
[----:B------:R-:W-:Y:S07]  /*7170*/  @!UPT UIADD3 URZ, URZ, URZ, URZ ;  /* 0x0000003f3f3ff290 */ /* 0x000fee000fffe03f */
[----:B------:R-:W-:-:S11]  /*7180*/  @!P0 BRA `(.L_x_1871) ;  /* 0x000005e000008947 */ /* 0x000fd60003800000 */
[----:B------:R-:W-:Y:S01]  /*7190*/  SHF.R.S32.HI R144, RZ, 0x1f, R234 ;  /* 0x0000001fff907819 */ /* 0x000fe200000114ea */
[----:B------:R-:W1:Y:S01]  /*71a0*/  S2R R68, SR_TID.X ;  /* 0x0000000000447919 */ /* 0x000e620000002100 */
[----:B------:R-:W-:Y:S01]  /*71b0*/  SHF.R.S32.HI R145, RZ, 0x1f, R233 ;  /* 0x0000001fff917819 */ /* 0x000fe200000114e9 */
[----:B------:R-:W-:Y:S01]  /*71c0*/  IMAD.MOV.U32 R230, RZ, RZ, RZ ;  /* 0x000000ffffe67224 */ /* 0x000fe200078e00ff */
[C---:B------:R-:W-:Y:S01]  /*71d0*/  SHF.L.U64.HI R144, R234.reuse, 0x1, R144 ;  /* 0x00000001ea907819 */ /* 0x040fe20000010290 */
[----:B------:R-:W-:Y:S02]  /*71e0*/  IMAD.SHL.U32 R151, R234, 0x2, RZ ;  /* 0x00000002ea977824 */ /* 0x000fe400078e00ff */
[----:B------:R-:W-:Y:S02]  /*71f0*/  IMAD.SHL.U32 R150, R233, 0x2, RZ ;  /* 0x00000002e9967824 */ /* 0x000fe400078e00ff */
[----:B------:R-:W2:Y:S04]  /*7200*/  LDL R2, [R1+0x10] ;  /* 0x0000100001027983 */ /* 0x000ea80000100800 */
[----:B------:R-:W3:Y:S06]  /*7210*/  LDL.64 R238, [R1+0x20] ;  /* 0x0000200001ee7983 */ /* 0x000eec0000100a00 */
[----:B------:R-:W4:Y:S01]  /*7220*/  LDL.64 R236, [R1+0x18] ;  /* 0x0000180001ec7983 */ /* 0x000f220000100a00 */
[--C-:B-1----:R-:W-:Y:S05]  /*7230*/  SHF.R.S32.HI R0, RZ, 0x1f, R68.reuse ;  /* 0x0000001fff007819 */ /* 0x102fea0000011444 */
[----:B------:R-:W5:Y:S01]  /*7240*/  LDL R228, [R1+0x14] ;  /* 0x0000140001e47983 */ /* 0x000f620000100800 */
[----:B------:R-:W-:Y:S02]  /*7250*/  SHF.R.S32.HI R3, RZ, 0x1f, R68 ;  /* 0x0000001fff037819 */ /* 0x000fe40000011444 */
[-C--:B------:R-:W-:Y:S02]  /*7260*/  LEA.HI R0, R0, R68.reuse, RZ, 0x3 ;  /* 0x0000004400007211 */ /* 0x080fe400078f18ff */
[----:B------:R-:W-:Y:S02]  /*7270*/  LEA.HI R3, R3, R68, RZ, 0x3 ;  /* 0x0000004403037211 */ /* 0x000fe400078f18ff */
[----:B------:R-:W-:Y:S02]  /*7280*/  LOP3.LUT R0, R0, 0xfffffff8, RZ, 0xc0, !PT ;  /* 0xfffffff800007812 */ /* 0x000fe400078ec0ff */
[----:B------:R-:W-:Y:S03]  /*7290*/  SHF.R.S32.HI R3, RZ, 0x3, R3 ;  /* 0x00000003ff037819 */ /* 0x000fe60000011403 */
[----:B------:R-:W-:Y:S02]  /*72a0*/  IMAD.IADD R0, R68, 0x1, -R0 ;  /* 0x0000000144007824 */ /* 0x000fe400078e0a00 */
[----:B------:R-:W4:Y:S02]  /*72b0*/  LDL R68, [R1+0x30] ;  /* 0x0000300001447983 */ /* 0x000f240000100800 */
        /* <DEDUP_REMOVED lines=28> */
[----:B------:R1:W2:Y:S02]  /*7480*/  SHFL.IDX PT, R145, R0, RZ, 0x181f ;  /* 0x00181fff00917589 */ /* 0x0002a400000e0000 */
.L_x_1905:
        /* <DEDUP_REMOVED lines=31> */
.L_x_1906:
        /* <DEDUP_REMOVED lines=15> */
.L_x_1871:
[----:B------:R-:W-:Y:S05]  /*7770*/  BSYNC B0 ;  /* 0x0000000000007941 */ /* 0x000fea0003800000 */
.L_x_1870:
[----:B------:R-:W-:Y:S01]  /*7780*/  MOV R69, 0xffffff80 ;  /* 0xffffff8000457802 */ /* 0x000fe20000000f00 */
[----:B-1----:R-:W2:Y:S04]  /*7790*/  LDL R3, [R1+0x8] ;  /* 0x0000080001037983 */ /* 0x002ea80000100800 */
[----:B------:R-:W3:Y:S01]  /*77a0*/  LDL R2, [R1+0x38] ;  /* 0x0000380001027983 */ /* 0x000ee20000100800 */
[----:B------:R-:W-:Y:S03]  /*77b0*/  IMAD R69, R232, R69, 0x1 ;  /* 0x00000001e8457424 */ /* 0x000fe600078e0245 */
[----:B------:R-:W0:Y:S01]  /*77c0*/  LDGDEPBAR ;  /* 0x00000000000079af */ /* 0x000e220000000000 */
[----:B--2---:R-:W-:Y:S01]  /*77d0*/  MOV R68, R3 ;  /* 0x0000000300447202 */ /* 0x004fe20000000f00 */
[----:B------:R-:W-:Y:S01]  /*77e0*/  @P4 IMAD.HI.U32 R0, R3, c[0x0][0x2c8], RZ ;  /* 0x0000b20003004a27 */ /* 0x000fe200078e00ff */
[----:B---3--:R-:W-:Y:S04]  /*77f0*/  IADD3 R69, -R2, R69, RZ ;  /* 0x0000004502457210 */ /* 0x008fe80007ffe1ff */
[----:B------:R-:W-:Y:S02]  /*7800*/  @P4 SHF.R.U32.HI R68, RZ, c[0x0][0x2cc], R0 ;  /* 0x0000b300ff444a19 */ /* 0x000fe40000011600 */
[----:B------:R-:W-:Y:S05]  /*7810*/  MOV R0, c[0x0][0x2ac] ;  /* 0x0000ab0000007a02 */ /* 0x000fea0000000f00 */
[----:B------:R-:W-:Y:S05]  /*7820*/  IMAD R69, R0, c[0x0][0x1d0], R69 ;  /* 0x0000740000457a24 */ /* 0x000fea00078e0245 */
[----:B------:R-:W-:Y:S01]  /*7830*/  IADD3 R69, R69, -c[0x0][0x168], RZ ;  /* 0x80005a0045457a10 */ /* 0x000fe20007ffe0ff */
[----:B------:R-:W-:-:S05]  /*7840*/  BRA.DIV ~URZ, `(.L_x_1874) ;  /* 0x00009f827f007947 */ /* 0x000fca000b800000 */
[----:B------:R1:W2:Y:S02]  /*7850*/  SHFL.IDX PT, R0, R68, RZ, 0x1c1f ;  /* 0x001c1fff44007589 */ /* 0x0002a400000e0000 */
.L_x_1907:
        /* <DEDUP_REMOVED lines=73> */
[----:B------:R-:W-:Y:S02]  /*7cf0*/  FSEL R12, R7, -INF , P5 ;  /* 0xff800000070c7808 */ /* 0x000fe40002800000 */
[----:B------:R-:W-:Y:S02]  /*7d00*/  FSEL R10, R10, -INF , P2 ;  /* 0xff8000000a0a7808 */ /* 0x000fe40001000000 */
[----:B------:R-:W-:Y:S02]  /*7d10*/  FSEL R11, R11, -INF , P0 ;  /* 0xff8000000b0b7808 */ /* 0x000fe40000000000 */
[C---:B------:R-:W-:Y:S02]  /*7d20*/  ISETP.GT.AND P6, PT, R0.reuse, 0x10, PT ;  /* 0x000000100000780c */ /* 0x040fe40003fc4270 */
        /* <DEDUP_REMOVED lines=119> */
[----:B------:R-:W-:Y:S04]  /*84a0*/  FMNMX.FTZ R68, R62, R68, !PT ;  /* 0x000000443e447209 */ /* 0x000fe80007810000 */
[----:B------:R-:W-:Y:S04]  /*84b0*/  FMNMX.FTZ R68, R63, R68, !PT ;  /* 0x000000443f447209 */ /* 0x000fe80007810000 */
[----:B------:R-:W-:Y:S04]  /*84c0*/  FMNMX.FTZ R68, R66, R68, !PT ;  /* 0x0000004442447209 */ /* 0x000fe80007810000 */
[----:B------:R-:W-:Y:S05]  /*84d0*/  FMNMX.FTZ R68, R67, R68, !PT ;  /* 0x0000004443447209 */ /* 0x000fea0007810000 */
[----:B------:R-:W1:Y:S02]  /*84e0*/  SHFL.BFLY PT, R0, R68, 0x2, 0x1f ;  /* 0x0c401f0044007f89 */ /* 0x000e6400000e0000 */
[----:B-1----:R-:W-:Y:S06]  /*84f0*/  FMNMX.FTZ R68, R68, R0, !PT ;  /* 0x0000000044447209 */ /* 0x002fec0007810000 */
[----:B------:R1:W2:Y:S02]  /*8500*/  SHFL.BFLY PT, R0, R68, 0x1, 0x1f ;  /* 0x0c201f0044007f89 */ /* 0x0002a400000e0000 */
.L_x_1908:
[----:B------:R-:W3:Y:S01]  /*8510*/  LDL.LU R147, [R1] ;  /* 0x0000000001937983 */ /* 0x000ee20000300800 */
        /* <DEDUP_REMOVED lines=28> */
[--C-:B------:R-:W-:Y:S01]  /*86e0*/  FFMA.FTZ R57, R57, c[0x0][0x2d0], -R2.reuse ;  /* 0x0000b40039397a23 */ /* 0x100fe20000010802 */
[----:B------:R5:W1:Y:S01]  /*86f0*/  MUFU.EX2 R146, R6 ;  /* 0x0000000600927308 */ /* 0x000a620000000800 */
        /* <DEDUP_REMOVED lines=14> */
[----:B------:R-:W-:Y:S06]  /*87e0*/  FFMA.FTZ R8, R8, c[0x0][0x2d0], -R2 ;  /* 0x0000b40008087a23 */ /* 0x000fec0000010802 */
[----:B------:R-:W1:Y:S01]  /*87f0*/  MUFU.EX2 R8, R8 ;  /* 0x0000000800087308 */ /* 0x000e620000000800 */
[C---:B--2---:R-:W-:Y:S01]  /*8800*/  FFMA.FTZ R2, R0.reuse, R247, R4 ;  /* 0x000000f700027223 */ /* 0x044fe20000010004 */
[----:B----4-:R-:W-:Y:S01]  /*8810*/  F2FP.BF16.PACK_AB R144, R5, R4 ;  /* 0x000000040590723e */ /* 0x010fe200000010ff */
[----:B------:R-:W-:Y:S02]  /*8820*/  FMUL.FTZ R4, R3, c[0x0][0x2d0] ;  /* 0x0000b40003047a20 */ /* 0x000fe40000410000 */
[----:B------:R-:W-:Y:S01]  /*8830*/  FADD.FTZ R7, R5, R2 ;  /* 0x0000000205077221 */ /* 0x000fe20000010000 */
[----:B------:R-:W-:Y:S01]  /*8840*/  FSEL R2, R3, RZ, P0 ;  /* 0x000000ff03027208 */ /* 0x000fe20000000000 */
[----:B------:R-:W-:Y:S01]  /*8850*/  FMUL.FTZ R13, R0, R125 ;  /* 0x0000007d000d7220 */ /* 0x000fe20000410000 */
[----:B------:R-:W-:Y:S01]  /*8860*/  FSEL R4, R4, RZ, P0 ;  /* 0x000000ff04047208 */ /* 0x000fe20000000000 */
[----:B------:R-:W-:Y:S01]  /*8870*/  FMUL.FTZ R16, R0, R120 ;  /* 0x0000007800107220 */ /* 0x000fe20000410000 */
[----:B------:R-:W-:Y:S01]  /*8880*/  MOV R120, R64 ;  /* 0x0000004000787202 */ /* 0x000fe20000000f00 */
[----:B------:R-:W-:Y:S01]  /*8890*/  FADD.FTZ R2, -R2, R71 ;  /* 0x0000004702027221 */ /* 0x000fe20000010100 */
[----:B------:R-:W-:Y:S01]  /*88a0*/  MOV R125, R65 ;  /* 0x00000041007d7202 */ /* 0x000fe20000000f00 */
[--C-:B------:R-:W-:Y:S01]  /*88b0*/  FFMA.FTZ R5, R9, c[0x0][0x2d0], -R4.reuse ;  /* 0x0000b40009057a23 */ /* 0x100fe20000010804 */
[----:B------:R-:W-:Y:S01]  /*88c0*/  MUFU.EX2 R71, R154 ;  /* 0x0000009a00477308 */ /* 0x000fe20000000800 */
[----:B------:R-:W-:Y:S02]  /*88d0*/  FMUL.FTZ R2, R2, c[0x0][0x2d0] ;  /* 0x0000b40002027a20 */ /* 0x000fe40000410000 */
[--C-:B-----5:R-:W-:Y:S02]  /*88e0*/  FFMA.FTZ R6, R12, c[0x0][0x2d0], -R4.reuse ;  /* 0x0000b4000c067a23 */ /* 0x120fe40000010804 */
[--C-:B------:R-:W-:Y:S02]  /*88f0*/  FFMA.FTZ R66, R66, c[0x0][0x2d0], -R4.reuse ;  /* 0x0000b40042427a23 */ /* 0x100fe40000010804 */
[--C-:B------:R-:W-:Y:S02]  /*8900*/  FFMA.FTZ R67, R67, c[0x0][0x2d0], -R4.reuse ;  /* 0x0000b40043437a23 */ /* 0x100fe40000010804 */
[--C-:B-1----:R-:W-:Y:S01]  /*8910*/  FFMA.FTZ R68, R10, c[0x0][0x2d0], -R4.reuse ;  /* 0x0000b4000a447a23 */ /* 0x102fe20000010804 */
[----:B------:R-:W1:Y:S01]  /*8920*/  MUFU.EX2 R2, R2 ;  /* 0x0000000200027308 */ /* 0x000e620000000800 */
        /* <DEDUP_REMOVED lines=31> */
[----:B------:R-:W-:Y:S02]  /*8b20*/  FFMA.FTZ R165, R31, c[0x0][0x2d0], -R4 ;  /* 0x0000b4001fa57a23 */ /* 0x000fe40000010804 */
[----:B------:R-:W-:Y:S01]  /*8b30*/  FADD.FTZ R4, R146, R7 ;  /* 0x0000000792047221 */ /* 0x000fe20000010000 */
[----:B------:R-:W-:Y:S01]  /*8b40*/  F2FP.BF16.PACK_AB R146, R8, R146 ;  /* 0x000000920892723e */ /* 0x000fe200000010ff */
[C---:B------:R-:W-:Y:S02]  /*8b50*/  FMUL.FTZ R64, R0.reuse, R72 ;  /* 0x0000004800407220 */ /* 0x040fe40000410000 */
[----:B------:R-:W-:Y:S01]  /*8b60*/  FMUL.FTZ R65, R0, R73 ;  /* 0x0000004900417220 */ /* 0x000fe20000410000 */
[----:B------:R-:W-:Y:S01]  /*8b70*/  MUFU.EX2 R158, R158 ;  /* 0x0000009e009e7308 */ /* 0x000fe20000000800 */
[----:B------:R-:W-:Y:S02]  /*8b80*/  FADD.FTZ R148, R8, R4 ;  /* 0x0000000408947221 */ /* 0x000fe40000010000 */
[----:B------:R-:W-:Y:S01]  /*8b90*/  FMUL.FTZ R8, R0, R128 ;  /* 0x0000008000087220 */ /* 0x000fe20000410000 */
[----:B------:R-:W-:Y:S01]  /*8ba0*/  MOV R128, R66 ;  /* 0x0000004200807202 */ /* 0x000fe20000000f00 */
[----:B-1----:R-:W-:Y:S02]  /*8bb0*/  FMUL.FTZ R66, R2, R74 ;  /* 0x0000004a02427220 */ /* 0x002fe40000410000 */
[C---:B------:R-:W-:Y:S02]  /*8bc0*/  FMUL.FTZ R20, R0.reuse, R116 ;  /* 0x0000007400147220 */ /* 0x040fe40000410000 */
[C---:B------:R-:W-:Y:S01]  /*8bd0*/  FMUL.FTZ R32, R0.reuse, R104 ;  /* 0x0000006800207220 */ /* 0x040fe20000410000 */
[----:B------:R-:W-:Y:S01]  /*8be0*/  MUFU.EX2 R116, R70 ;  /* 0x0000004600747308 */ /* 0x000fe20000000800 */
[----:B------:R-:W-:Y:S02]  /*8bf0*/  FMUL.FTZ R4, R0, R132 ;  /* 0x0000008400047220 */ /* 0x000fe40000410000 */
[C---:B------:R-:W-:Y:S02]  /*8c00*/  FMUL.FTZ R10, R2.reuse, R130 ;  /* 0x00000082020a7220 */ /* 0x040fe40000410000 */
[----:B------:R-:W-:Y:S02]  /*8c10*/  FMUL.FTZ R11, R2, R131 ;  /* 0x00000083020b7220 */ /* 0x000fe40000410000 */
[C---:B------:R-:W-:Y:S01]  /*8c20*/  FMUL.FTZ R9, R0.reuse, R129 ;  /* 0x0000008100097220 */ /* 0x040fe20000410000 */
[----:B------:R-:W-:Y:S01]  /*8c30*/  MOV R129, R63 ;  /* 0x0000003f00817202 */ /* 0x000fe20000000f00 */
[----:B------:R-:W-:Y:S01]  /*8c40*/  FMUL.FTZ R12, R0, R124 ;  /* 0x0000007c000c7220 */ /* 0x000fe20000410000 */
[----:B------:R-:W1:Y:S01]  /*8c50*/  MUFU.EX2 R104, R68 ;  /* 0x0000004400687308 */ /* 0x000e620000000800 */
[C---:B------:R-:W-:Y:S01]  /*8c60*/  FMUL.FTZ R14, R2.reuse, R126 ;  /* 0x0000007e020e7220 */ /* 0x040fe20000410000 */
[----:B------:R-:W-:Y:S01]  /*8c70*/  MOV R124, R62 ;  /* 0x0000003e007c7202 */ /* 0x000fe20000000f00 */
[C---:B------:R-:W-:Y:S02]  /*8c80*/  FMUL.FTZ R15, R2.reuse, R127 ;  /* 0x0000007f020f7220 */ /* 0x040fe40000410000 */
[C---:B------:R-:W-:Y:S02]  /*8c90*/  FMUL.FTZ R18, R2.reuse, R122 ;  /* 0x0000007a02127220 */ /* 0x040fe40000410000 */
[----:B------:R-:W-:Y:S02]  /*8ca0*/  FMUL.FTZ R19, R2, R123 ;  /* 0x0000007b02137220 */ /* 0x000fe40000410000 */
[C---:B------:R-:W-:Y:S01]  /*8cb0*/  FMUL.FTZ R17, R0.reuse, R121 ;  /* 0x0000007900117220 */ /* 0x040fe20000410000 */
[----:B------:R-:W-:Y:S01]  /*8cc0*/  MOV R121, R61 ;  /* 0x0000003d00797202 */ /* 0x000fe20000000f00 */
[----:B------:R-:W-:Y:S01]  /*8cd0*/  FMUL.FTZ R21, R0, R117 ;  /* 0x0000007500157220 */ /* 0x000fe20000410000 */
[----:B------:R-:W-:Y:S01]  /*8ce0*/  MOV R117, R60 ;  /* 0x0000003c00757202 */ /* 0x000fe20000000f00 */
[C---:B------:R-:W-:Y:S01]  /*8cf0*/  FMUL.FTZ R22, R2.reuse, R118 ;  /* 0x0000007602167220 */ /* 0x040fe20000410000 */
[----:B------:R-:W-:Y:S01]  /*8d00*/  MUFU.EX2 R157, R157 ;  /* 0x0000009d009d7308 */ /* 0x000fe20000000800 */
        /* <DEDUP_REMOVED lines=8> */
[----:B------:R-:W-:Y:S01]  /*8d90*/  MUFU.EX2 R166, R166 ;  /* 0x000000a600a67308 */ /* 0x000fe20000000800 */
[----:B------:R-:W-:Y:S02]  /*8da0*/  FMUL.FTZ R29, R0, R109 ;  /* 0x0000006d001d7220 */ /* 0x000fe40000410000 */
[C---:B------:R-:W-:Y:S02]  /*8db0*/  FMUL.FTZ R30, R2.reuse, R110 ;  /* 0x0000006e021e7220 */ /* 0x040fe40000410000 */
        /* <DEDUP_REMOVED lines=16> */
[----:B------:R-:W-:Y:S01]  /*8ec0*/  LDSM.16.MT88.4 R96, [R205+0x6800] ;  /* 0x00680000cd60783b */ /* 0x000fe20000004200 */
[----:B------:R-:W-:Y:S01]  /*8ed0*/  FMUL.FTZ R45, R0, R93 ;  /* 0x0000005d002d7220 */ /* 0x000fe20000410000 */
[----:B------:R-:W-:Y:S01]  /*8ee0*/  MUFU.EX2 R173, R173 ;  /* 0x000000ad00ad7308 */ /* 0x000fe20000000800 */
[C---:B------:R-:W-:Y:S02]  /*8ef0*/  FMUL.FTZ R46, R2.reuse, R94 ;  /* 0x0000005e022e7220 */ /* 0x040fe40000410000 */
[----:B------:R-:W-:Y:S02]  /*8f00*/  FMUL.FTZ R47, R2, R95 ;  /* 0x0000005f022f7220 */ /* 0x000fe40000410000 */
[C---:B------:R-:W-:Y:S01]  /*8f10*/  FMUL.FTZ R48, R0.reuse, R88 ;  /* 0x0000005800307220 */ /* 0x040fe20000410000 */
[----:B------:R-:W-:Y:S01]  /*8f20*/  LDSM.16.MT88.4 R92, [R205+0x2000] ;  /* 0x00200000cd5c783b */ /* 0x000fe20000004200 */
[----:B------:R-:W-:Y:S02]  /*8f30*/  FMUL.FTZ R49, R0, R89 ;  /* 0x0000005900317220 */ /* 0x000fe40000410000 */
[C---:B------:R-:W-:Y:S01]  /*8f40*/  FMUL.FTZ R50, R2.reuse, R90 ;  /* 0x0000005a02327220 */ /* 0x040fe20000410000 */
[----:B------:R-:W-:Y:S01]  /*8f50*/  MUFU.EX2 R174, R174 ;  /* 0x000000ae00ae7308 */ /* 0x000fe20000000800 */
[----:B------:R-:W-:Y:S02]  /*8f60*/  FMUL.FTZ R51, R2, R91 ;  /* 0x0000005b02337220 */ /* 0x000fe40000410000 */
[C---:B------:R-:W-:Y:S01]  /*8f70*/  FMUL.FTZ R52, R0.reuse, R84 ;  /* 0x0000005400347220 */ /* 0x040fe20000410000 */
[----:B------:R-:W-:Y:S01]  /*8f80*/  LDSM.16.MT88.4 R88, [R205+0x1800] ;  /* 0x00180000cd58783b */ /* 0x000fe20000004200 */
        /* <DEDUP_REMOVED lines=14> */
[C---:B------:R-:W-:Y:S03]  /*9070*/  FMUL.FTZ R63, R2.reuse, R79 ;  /* 0x0000004f023f7220 */ /* 0x040fe60000410000 */
[----:B------:R-:W-:Y:S04]  /*9080*/  LDSM.16.MT88.4 R76, [R203+0x800] ;  /* 0x00080000cb4c783b */ /* 0x000fe80000004200 */
[----:B------:R-:W-:Y:S10]  /*9090*/  MUFU.EX2 R239, R239 ;  /* 0x000000ef00ef7308 */ /* 0x000ff40000000800 */
[----:B------:R-:W-:Y:S01]  /*90a0*/  MUFU.EX2 R240, R240 ;  /* 0x000000f000f07308 */ /* 0x000fe20000000800 */
[----:B---3--:R-:W-:Y:S01]  /*90b0*/  FFMA.FTZ R5, R2, R147, R145 ;  /* 0x0000009302057223 */ /* 0x008fe20000010091 */
[----:B-1----:R-:W-:Y:S02]  /*90c0*/  F2FP.BF16.PACK_AB R147, R116, R104 ;  /* 0x000000687493723e */ /* 0x002fe400000010ff */
[C---:B------:R-:W-:Y:S01]  /*90d0*/  F2FP.BF16.PACK_AB R145, R6.reuse, R145 ;  /* 0x000000910691723e */ /* 0x040fe200000010ff */
[----:B------:R-:W-:Y:S02]  /*90e0*/  FADD.FTZ R7, R6, R5 ;  /* 0x0000000506077221 */ /* 0x000fe40000010000 */
[----:B------:R-:W-:Y:S01]  /*90f0*/  FMUL.FTZ R5, R0, R133 ;  /* 0x0000008500057220 */ /* 0x000fe20000410000 */
[----:B------:R-:W-:Y:S01]  /*9100*/  MOV R133, R67 ;  /* 0x0000004300857202 */ /* 0x000fe20000000f00 */
[C---:B------:R-:W-:Y:S01]  /*9110*/  FMUL.FTZ R67, R2.reuse, R75 ;  /* 0x0000004b02437220 */ /* 0x040fe20000410000 */
[----:B------:R-:W-:Y:S01]  /*9120*/  MOV R132, R7 ;  /* 0x0000000700847202 */ /* 0x000fe20000000f00 */
[----:B------:R-:W1:Y:S01]  /*9130*/  LDSM.16.MT88.4 R72, [R203] ;  /* 0x00000000cb48783b */ /* 0x000e620000004200 */
[C---:B------:R-:W-:Y:S01]  /*9140*/  FMUL.FTZ R6, R2.reuse, R134 ;  /* 0x0000008602067220 */ /* 0x040fe20000410000 */
[----:B------:R-:W-:Y:S01]  /*9150*/  MUFU.EX2 R241, R241 ;  /* 0x000000f100f17308 */ /* 0x000fe20000000800 */
[----:B------:R-:W-:Y:S09]  /*9160*/  FMUL.FTZ R7, R2, R135 ;  /* 0x0000008702077220 */ /* 0x000ff20000410000 */
[----:B------:R2:W-:Y:S10]  /*9170*/  MUFU.EX2 R2, R155 ;  /* 0x0000009b00027308 */ /* 0x0005f40000000800 */
[----:B------:R-:W-:Y:S10]  /*9180*/  MUFU.EX2 R154, R242 ;  /* 0x000000f2009a7308 */ /* 0x000ff40000000800 */
[----:B------:R-:W3:Y:S01]  /*9190*/  MUFU.EX2 R68, R156 ;  /* 0x0000009c00447308 */ /* 0x000ee20000000800 */
[----:B--2---:R-:W2:Y:S01]  /*91a0*/  LDL R155, [R1+0xc] ;  /* 0x00000c00019b7983 */ /* 0x004ea20000100800 */
[C---:B-1----:R-:W-:Y:S08]  /*91b0*/  HMMA.16816.F32.BF16 R4, R144.reuse, R72, R4 ;  /* 0x000000489004723c */ /* 0x042ff00000041804 */
[----:B------:R-:W1:Y:S01]  /*91c0*/  MUFU.EX2 R70, R153 ;  /* 0x0000009900467308 */ /* 0x000e620000000800 */
[C---:B------:R-:W-:Y:S01]  /*91d0*/  HMMA.16816.F32.BF16 R8, R144.reuse, R74, R8 ;  /* 0x0000004a9008723c */ /* 0x040fe20000041808 */
[----:B------:R-:W4:Y:S08]  /*91e0*/  LDSM.16.MT88.4 R72, [R205] ;  /* 0x00000000cd48783b */ /* 0x000f300000004200 */
[----:B------:R-:W-:Y:S03]  /*91f0*/  MUFU.EX2 R153, R247 ;  /* 0x000000f700997308 */ /* 0x000fe60000000800 */
[----:B---3--:R-:W-:Y:S04]  /*9200*/  FADD.FTZ R0, R68, R148 ;  /* 0x0000009444007221 */ /* 0x008fe80000010000 */
[----:B------:R-:W-:Y:S03]  /*9210*/  FADD.FTZ R0, R2, R0 ;  /* 0x0000000002007221 */ /* 0x000fe60000010000 */
[----:B------:R-:W-:Y:S01]  /*9220*/  MUFU.EX2 R148, R129 ;  /* 0x0000008100947308 */ /* 0x000fe20000000800 */
[----:B------:R-:W-:Y:S04]  /*9230*/  FADD.FTZ R0, R71, R0 ;  /* 0x0000000047007221 */ /* 0x000fe80000010000 */
[----:B-1----:R-:W-:Y:S05]  /*9240*/  FADD.FTZ R0, R70, R0 ;  /* 0x0000000046007221 */ /* 0x002fea0000010000 */
[----:B------:R-:W-:Y:S10]  /*9250*/  MUFU.EX2 R111, R150 ;  /* 0x00000096006f7308 */ /* 0x000ff40000000800 */
[----:B------:R-:W-:Y:S01]  /*9260*/  MUFU.EX2 R150, R252 ;  /* 0x000000fc00967308 */ /* 0x000fe20000000800 */
[C---:B----4-:R-:W-:Y:S09]  /*9270*/  HMMA.16816.F32.BF16 R12, R144.reuse, R72, R12 ;  /* 0x00000048900c723c */ /* 0x050ff2000004180c */
[----:B------:R-:W1:Y:S01]  /*9280*/  MUFU.EX2 R110, R149 ;  /* 0x00000095006e7308 */ /* 0x000e620000000800 */
[C---:B------:R-:W-:Y:S01]  /*9290*/  HMMA.16816.F32.BF16 R16, R144.reuse, R74, R16 ;  /* 0x0000004a9010723c */ /* 0x040fe20000041810 */
[----:B------:R-:W3:Y:S08]  /*92a0*/  LDSM.16.MT88.4 R72, [R204] ;  /* 0x00000000cc48783b */ /* 0x000ef00000004200 */
[----:B------:R-:W-:Y:S10]  /*92b0*/  MUFU.EX2 R109, R151 ;  /* 0x00000097006d7308 */ /* 0x000ff40000000800 */
[----:B------:R-:W-:Y:S10]  /*92c0*/  MUFU.EX2 R151, R250 ;  /* 0x000000fa00977308 */ /* 0x000ff40000000800 */
[----:B------:R-:W4:Y:S10]  /*92d0*/  MUFU.EX2 R108, R152 ;  /* 0x00000098006c7308 */ /* 0x000f340000000800 */
[----:B------:R-:W-:Y:S01]  /*92e0*/  MUFU.EX2 R152, R248 ;  /* 0x000000f800987308 */ /* 0x000fe20000000800 */
[C---:B---3--:R-:W-:Y:S09]  /*92f0*/  HMMA.16816.F32.BF16 R20, R144.reuse, R72, R20 ;  /* 0x000000489014723c */ /* 0x048ff20000041814 */
[----:B------:R-:W3:Y:S01]  /*9300*/  MUFU.EX2 R149, R124 ;  /* 0x0000007c00957308 */ /* 0x000ee20000000800 */
[C---:B------:R-:W-:Y:S01]  /*9310*/  HMMA.16816.F32.BF16 R24, R144.reuse, R74, R24 ;  /* 0x0000004a9018723c */ /* 0x040fe20000041818 */
[----:B------:R-:W5:Y:S07]  /*9320*/  LDSM.16.MT88.4 R72, [R216] ;  /* 0x00000000d848783b */ /* 0x000f6e0000004200 */
[C---:B-----5:R-:W-:Y:S08]  /*9330*/  HMMA.16816.F32.BF16 R28, R144.reuse, R72, R28 ;  /* 0x00000048901c723c */ /* 0x060ff0000004181c */
[C---:B------:R-:W-:Y:S01]  /*9340*/  HMMA.16816.F32.BF16 R32, R144.reuse, R74, R32 ;  /* 0x0000004a9020723c */ /* 0x040fe20000041820 */
[----:B------:R-:W5:Y:S07]  /*9350*/  LDSM.16.MT88.4 R72, [R203+0x4000] ;  /* 0x00400000cb48783b */ /* 0x000f6e0000004200 */
[C---:B-----5:R-:W-:Y:S08]  /*9360*/  HMMA.16816.F32.BF16 R36, R144.reuse, R72, R36 ;  /* 0x000000489024723c */ /* 0x060ff00000041824 */
[C---:B------:R-:W-:Y:S01]  /*9370*/  HMMA.16816.F32.BF16 R40, R144.reuse, R74, R40 ;  /* 0x0000004a9028723c */ /* 0x040fe20000041828 */
[----:B------:R-:W5:Y:S07]  /*9380*/  LDSM.16.MT88.4 R72, [R205+0x4000] ;  /* 0x00400000cd48783b */ /* 0x000f6e0000004200 */
[C---:B-----5:R-:W-:Y:S08]  /*9390*/  HMMA.16816.F32.BF16 R44, R144.reuse, R72, R44 ;  /* 0x00000048902c723c */ /* 0x060ff0000004182c */
[C---:B------:R-:W-:Y:S01]  /*93a0*/  HMMA.16816.F32.BF16 R48, R144.reuse, R74, R48 ;  /* 0x0000004a9030723c */ /* 0x040fe20000041830 */
[----:B------:R-:W5:Y:S07]  /*93b0*/  LDSM.16.MT88.4 R72, [R204+0x4000] ;  /* 0x00400000cc48783b */ /* 0x000f6e0000004200 */
[C---:B-----5:R-:W-:Y:S03]  /*93c0*/  HMMA.16816.F32.BF16 R52, R144.reuse, R72, R52 ;  /* 0x000000489034723c */ /* 0x060fe60000041834 */
[C---:B--2---:R-:W-:Y:S02]  /*93d0*/  ISETP.GT.AND P0, PT, R232.reuse, R155, PT ;  /* 0x0000009be800720c */ /* 0x044fe40003f04270 */
[----:B------:R-:W-:Y:S03]  /*93e0*/  IADD3 R232, R232, -0x1, RZ ;  /* 0xffffffffe8e87810 */ /* 0x000fe60007ffe0ff */
[C---:B------:R-:W-:Y:S01]  /*93f0*/  HMMA.16816.F32.BF16 R56, R144.reuse, R74, R56 ;  /* 0x0000004a9038723c */ /* 0x040fe20000041838 */
[----:B------:R-:W2:Y:S07]  /*9400*/  LDSM.16.MT88.4 R72, [R206+0x4000] ;  /* 0x00400000ce48783b */ /* 0x000eae0000004200 */
[C---:B--2---:R-:W-:Y:S07]  /*9410*/  HMMA.16816.F32.BF16 R60, R144.reuse, R72, R60 ;  /* 0x00000048903c723c */ /* 0x044fee000004183c */
[----:B------:R-:W-:Y:S01]  /*9420*/  F2FP.BF16.PACK_AB R72, R2, R68 ;  /* 0x000000440248723e */ /* 0x000fe200000010ff */
[----:B------:R-:W-:Y:S01]  /*9430*/  HMMA.16816.F32.BF16 R64, R144, R74, R64 ;  /* 0x0000004a9040723c */ /* 0x000fe20000041840 */
[----:B------:R-:W-:Y:S03]  /*9440*/  MUFU.EX2 R144, R121 ;  /* 0x0000007900907308 */ /* 0x000fe60000000800 */
[----:B-1----:R-:W-:Y:S03]  /*9450*/  F2FP.BF16.PACK_AB R73, R110, R111 ;  /* 0x0000006f6e49723e */ /* 0x002fe600000010ff */
[----:B------:R-:W-:Y:S02]  /*9460*/  F2FP.BF16.PACK_AB R74, R70, R71 ;  /* 0x00000047464a723e */ /* 0x000fe400000010ff */
[----:B----4-:R-:W-:Y:S02]  /*9470*/  F2FP.BF16.PACK_AB R75, R108, R109 ;  /* 0x0000006d6c4b723e */ /* 0x010fe400000010ff */
[----:B------:R-:W1:Y:S01]  /*9480*/  MUFU.EX2 R68, R164 ;  /* 0x000000a400447308 */ /* 0x000e620000000800 */
[----:B---3--:R-:W-:Y:S04]  /*9490*/  F2FP.BF16.PACK_AB R145, R148, R149 ;  /* 0x000000959491723e */ /* 0x008fe800000010ff */
[C---:B------:R-:W-:Y:S05]  /*94a0*/  HMMA.16816.F32.BF16 R4, R72.reuse, R76, R4 ;  /* 0x0000004c4804723c */ /* 0x040fea0000041804 */
[----:B------:R-:W2:Y:S03]  /*94b0*/  MUFU.EX2 R2, R163 ;  /* 0x000000a300027308 */ /* 0x000ea60000000800 */
[C---:B------:R-:W-:Y:S01]  /*94c0*/  HMMA.16816.F32.BF16 R8, R72.reuse, R78, R8 ;  /* 0x0000004e4808723c */ /* 0x040fe20000041808 */
[----:B------:R-:W3:Y:S06]  /*94d0*/  LDSM.16.MT88.4 R76, [R204+0x800] ;  /* 0x00080000cc4c783b */ /* 0x000eec0000004200 */
[----:B------:R-:W4:Y:S01]  /*94e0*/  MUFU.EX2 R71, R162 ;  /* 0x000000a200477308 */ /* 0x000f220000000800 */
[C---:B------:R-:W-:Y:S04]  /*94f0*/  HMMA.16816.F32.BF16 R12, R72.reuse, R80, R12 ;  /* 0x00000050480c723c */ /* 0x040fe8000004180c */
[----:B-1----:R-:W-:Y:S04]  /*9500*/  FADD.FTZ R0, R68, R0 ;  /* 0x0000000044007221 */ /* 0x002fe80000010000 */
[C---:B------:R-:W-:Y:S01]  /*9510*/  HMMA.16816.F32.BF16 R16, R72.reuse, R82, R16 ;  /* 0x000000524810723c */ /* 0x040fe20000041810 */
[----:B------:R-:W1:Y:S01]  /*9520*/  LDSM.16.MT88.4 R80, [R206+0x800] ;  /* 0x00080000ce50783b */ /* 0x000e620000004200 */
[----:B------:R-:W5:Y:S02]  /*9530*/  MUFU.EX2 R70, R161 ;  /* 0x000000a100467308 */ /* 0x000f640000000800 */
[----:B--2---:R-:W-:Y:S08]  /*9540*/  FADD.FTZ R0, R2, R0 ;  /* 0x0000000002007221 */ /* 0x004ff00000010000 */
[----:B------:R-:W-:Y:S01]  /*9550*/  MUFU.EX2 R146, R125 ;  /* 0x0000007d00927308 */ /* 0x000fe20000000800 */
[----:B----4-:R-:W-:Y:S01]  /*9560*/  FADD.FTZ R0, R71, R0 ;  /* 0x0000000047007221 */ /* 0x010fe20000010000 */
[C---:B---3--:R-:W-:Y:S03]  /*9570*/  HMMA.16816.F32.BF16 R20, R72.reuse, R76, R20 ;  /* 0x0000004c4814723c */ /* 0x048fe60000041814 */
[----:B-----5:R-:W-:Y:S05]  /*9580*/  FADD.FTZ R0, R70, R0 ;  /* 0x0000000046007221 */ /* 0x020fea0000010000 */
        /* <DEDUP_REMOVED lines=18> */
[----:B------:R-:W-:Y:S01]  /*96b0*/  F2FP.BF16.PACK_AB R74, R70, R71 ;  /* 0x00000047464a723e */ /* 0x000fe200000010ff */
[----:B------:R-:W3:Y:S02]  /*96c0*/  MUFU.EX2 R68, R172 ;  /* 0x000000ac00447308 */ /* 0x000ee40000000800 */
[----:B------:R-:W-:Y:S02]  /*96d0*/  F2FP.BF16.PACK_AB R73, R157, R158 ;  /* 0x0000009e9d49723e */ /* 0x000fe400000010ff */
[----:B------:R-:W-:Y:S06]  /*96e0*/  F2FP.BF16.PACK_AB R75, R160, R159 ;  /* 0x0000009fa04b723e */ /* 0x000fec00000010ff */
[----:B------:R-:W4:Y:S01]  /*96f0*/  MUFU.EX2 R2, R171 ;  /* 0x000000ab00027308 */ /* 0x000f220000000800 */
[C---:B--2---:R-:W-:Y:S09]  /*9700*/  HMMA.16816.F32.BF16 R4, R72.reuse, R76, R4 ;  /* 0x0000004c4804723c */ /* 0x044ff20000041804 */
[----:B------:R-:W2:Y:S01]  /*9710*/  MUFU.EX2 R71, R170 ;  /* 0x000000aa00477308 */ /* 0x000ea20000000800 */
[C---:B------:R-:W-:Y:S01]  /*9720*/  HMMA.16816.F32.BF16 R8, R72.reuse, R78, R8 ;  /* 0x0000004e4808723c */ /* 0x040fe20000041808 */
[----:B------:R-:W5:Y:S02]  /*9730*/  LDSM.16.MT88.4 R76, [R206+0x1000] ;  /* 0x00100000ce4c783b */ /* 0x000f640000004200 */
[----:B---3--:R-:W-:Y:S06]  /*9740*/  FADD.FTZ R0, R68, R0 ;  /* 0x0000000044007221 */ /* 0x008fec0000010000 */
[----:B------:R-:W3:Y:S01]  /*9750*/  MUFU.EX2 R70, R169 ;  /* 0x000000a900467308 */ /* 0x000ee20000000800 */
[C---:B-1----:R-:W-:Y:S03]  /*9760*/  HMMA.16816.F32.BF16 R12, R72.reuse, R80, R12 ;  /* 0x00000050480c723c */ /* 0x042fe6000004180c */
[----:B----4-:R-:W-:Y:S05]  /*9770*/  FADD.FTZ R0, R2, R0 ;  /* 0x0000000002007221 */ /* 0x010fea0000010000 */
[C---:B------:R-:W-:Y:S01]  /*9780*/  HMMA.16816.F32.BF16 R16, R72.reuse, R82, R16 ;  /* 0x000000524810723c */ /* 0x040fe20000041810 */
[----:B------:R-:W1:Y:S03]  /*9790*/  LDSM.16.MT88.4 R80, [R203+0x5000] ;  /* 0x00500000cb50783b */ /* 0x000e660000004200 */
[----:B--2---:R-:W-:Y:S04]  /*97a0*/  FADD.FTZ R0, R71, R0 ;  /* 0x0000000047007221 */ /* 0x004fe80000010000 */
[C---:B------:R-:W-:Y:S04]  /*97b0*/  HMMA.16816.F32.BF16 R20, R72.reuse, R84, R20 ;  /* 0x000000544814723c */ /* 0x040fe80000041814 */
[----:B---3--:R-:W-:Y:S04]  /*97c0*/  FADD.FTZ R0, R70, R0 ;  /* 0x0000000046007221 */ /* 0x008fe80000010000 */
        /* <DEDUP_REMOVED lines=77> */
[----:B------:R-:W-:Y:S03]  /*9ca0*/  MUFU.EX2 R71, R113 ;  /* 0x0000007100477308 */ /* 0x000fe60000000800 */
[----:B------:R-:W-:Y:S03]  /*9cb0*/  F2FP.BF16.PACK_AB R77, R240, R239 ;  /* 0x000000eff04d723e */ /* 0x000fe600000010ff */
[----:B------:R-:W-:Y:S01]  /*9cc0*/  F2FP.BF16.PACK_AB R78, R2, R68 ;  /* 0x00000044024e723e */ /* 0x000fe200000010ff */
[C---:B-1----:R-:W-:Y:S03]  /*9cd0*/  HMMA.16816.F32.BF16 R36, R72.reuse, R80, R36 ;  /* 0x000000504824723c */ /* 0x042fe60000041824 */
[----:B------:R1:W-:Y:S01]  /*9ce0*/  MUFU.EX2 R2, R112 ;  /* 0x0000007000027308 */ /* 0x0003e20000000800 */
[----:B------:R-:W-:Y:S04]  /*9cf0*/  F2FP.BF16.PACK_AB R79, R154, R241 ;  /* 0x000000f19a4f723e */ /* 0x000fe800000010ff */
[C---:B------:R-:W-:Y:S01]  /*9d00*/  HMMA.16816.F32.BF16 R40, R72.reuse, R82, R40 ;  /* 0x000000524828723c */ /* 0x040fe20000041828 */
[----:B------:R-:W5:Y:S04]  /*9d10*/  LDSM.16.MT88.4 R80, [R203+0x2800] ;  /* 0x00280000cb50783b */ /* 0x000f680000004200 */
[----:B------:R-:W4:Y:S03]  /*9d20*/  MUFU.EX2 R70, R249 ;  /* 0x000000f900467308 */ /* 0x000f260000000800 */
[C---:B---3--:R-:W-:Y:S07]  /*9d30*/  HMMA.16816.F32.BF16 R44, R72.reuse, R84, R44 ;  /* 0x00000054482c723c */ /* 0x048fee000004182c */
[----:B------:R-:W3:Y:S01]  /*9d40*/  MUFU.EX2 R68, R251 ;  /* 0x000000fb00447308 */ /* 0x000ee20000000800 */
[C---:B------:R-:W-:Y:S01]  /*9d50*/  HMMA.16816.F32.BF16 R48, R72.reuse, R86, R48 ;  /* 0x000000564830723c */ /* 0x040fe20000041830 */
[----:B------:R-:W5:Y:S07]  /*9d60*/  LDSM.16.MT88.4 R84, [R205+0x2800] ;  /* 0x00280000cd54783b */ /* 0x000f6e0000004200 */
[C---:B--2---:R-:W-:Y:S01]  /*9d70*/  HMMA.16816.F32.BF16 R52, R72.reuse, R92, R52 ;  /* 0x0000005c4834723c */ /* 0x044fe20000041834 */
[----:B-1----:R-:W-:Y:S03]  /*9d80*/  LDSM.16.MT88.4 R112, [R204+0x3800] ;  /* 0x00380000cc70783b */ /* 0x002fe60000004200 */
[----:B----4-:R-:W-:Y:S04]  /*9d90*/  FADD.FTZ R0, R70, R0 ;  /* 0x0000000046007221 */ /* 0x010fe80000010000 */
[C---:B------:R-:W-:Y:S01]  /*9da0*/  HMMA.16816.F32.BF16 R56, R72.reuse, R94, R56 ;  /* 0x0000005e4838723c */ /* 0x040fe20000041838 */
[----:B------:R-:W1:Y:S03]  /*9db0*/  LDSM.16.MT88.4 R92, [R204+0x2800] ;  /* 0x00280000cc5c783b */ /* 0x000e660000004200 */
[----:B---3--:R-:W-:Y:S04]  /*9dc0*/  FADD.FTZ R0, R68, R0 ;  /* 0x0000000044007221 */ /* 0x008fe80000010000 */
[C---:B------:R-:W-:Y:S04]  /*9dd0*/  HMMA.16816.F32.BF16 R60, R72.reuse, R88, R60 ;  /* 0x00000058483c723c */ /* 0x040fe8000004183c */
[----:B------:R-:W-:Y:S04]  /*9de0*/  FADD.FTZ R0, R71, R0 ;  /* 0x0000000047007221 */ /* 0x000fe80000010000 */
[----:B------:R-:W-:Y:S01]  /*9df0*/  HMMA.16816.F32.BF16 R64, R72, R90, R64 ;  /* 0x0000005a4840723c */ /* 0x000fe20000041840 */
[----:B------:R-:W2:Y:S03]  /*9e00*/  LDSM.16.MT88.4 R72, [R206+0x2800] ;  /* 0x00280000ce48783b */ /* 0x000ea60000004200 */
[----:B------:R-:W-:Y:S04]  /*9e10*/  FADD.FTZ R0, R2, R0 ;  /* 0x0000000002007221 */ /* 0x000fe80000010000 */
[C---:B-----5:R-:W-:Y:S01]  /*9e20*/  HMMA.16816.F32.BF16 R4, R76.reuse, R80, R4 ;  /* 0x000000504c04723c */ /* 0x060fe20000041804 */
[----:B------:R-:W3:Y:S07]  /*9e30*/  LDSM.16.MT88.4 R88, [R203+0x6800] ;  /* 0x00680000cb58783b */ /* 0x000eee0000004200 */
[C---:B------:R-:W-:Y:S01]  /*9e40*/  HMMA.16816.F32.BF16 R8, R76.reuse, R82, R8 ;  /* 0x000000524c08723c */ /* 0x040fe20000041808 */
[----:B------:R-:W4:Y:S07]  /*9e50*/  LDSM.16.MT88.4 R80, [R204+0x6800] ;  /* 0x00680000cc50783b */ /* 0x000f2e0000004200 */
[C---:B------:R-:W-:Y:S08]  /*9e60*/  HMMA.16816.F32.BF16 R12, R76.reuse, R84, R12 ;  /* 0x000000544c0c723c */ /* 0x040ff0000004180c */
[C---:B------:R-:W-:Y:S01]  /*9e70*/  HMMA.16816.F32.BF16 R16, R76.reuse, R86, R16 ;  /* 0x000000564c10723c */ /* 0x040fe20000041810 */
[----:B------:R-:W5:Y:S07]  /*9e80*/  LDSM.16.MT88.4 R84, [R206+0x6800] ;  /* 0x00680000ce54783b */ /* 0x000f6e0000004200 */
        /* <DEDUP_REMOVED lines=9> */
[C---:B---3--:R-:W-:Y:S03]  /*9f20*/  HMMA.16816.F32.BF16 R36, R76.reuse, R88, R36 ;  /* 0x000000584c24723c */ /* 0x048fe60000041824 */
[----:B------:R2:W-:Y:S01]  /*9f30*/  MUFU.EX2 R71, R128 ;  /* 0x0000008000477308 */ /* 0x0005e20000000800 */
[----:B------:R-:W-:Y:S04]  /*9f40*/  F2FP.BF16.PACK_AB R75, R150, R151 ;  /* 0x00000097964b723e */ /* 0x000fe800000010ff */
[C---:B------:R-:W-:Y:S01]  /*9f50*/  HMMA.16816.F32.BF16 R40, R76.reuse, R90, R40 ;  /* 0x0000005a4c28723c */ /* 0x040fe20000041828 */
[----:B------:R-:W3:Y:S04]  /*9f60*/  LDSM.16.MT88.4 R88, [R203+0x3000] ;  /* 0x00300000cb58783b */ /* 0x000ee80000004200 */
[----:B------:R-:W5:Y:S03]  /*9f70*/  MUFU.EX2 R2, R117 ;  /* 0x0000007500027308 */ /* 0x000f660000000800 */
[C---:B------:R-:W-:Y:S01]  /*9f80*/  HMMA.16816.F32.BF16 R44, R76.reuse, R96, R44 ;  /* 0x000000604c2c723c */ /* 0x040fe2000004182c */
[----:B-1----:R-:W-:Y:S06]  /*9f90*/  LDSM.16.MT88.4 R120, [R205+0x3800] ;  /* 0x00380000cd78783b */ /* 0x002fec0000004200 */
[----:B------:R-:W1:Y:S01]  /*9fa0*/  MUFU.EX2 R70, R133 ;  /* 0x0000008500467308 */ /* 0x000e620000000800 */
[C---:B------:R-:W-:Y:S01]  /*9fb0*/  HMMA.16816.F32.BF16 R48, R76.reuse, R98, R48 ;  /* 0x000000624c30723c */ /* 0x040fe20000041830 */
[----:B------:R-:W-:Y:S07]  /*9fc0*/  LDSM.16.MT88.4 R96, [R206+0x3000] ;  /* 0x00300000ce60783b */ /* 0x000fee0000004200 */
[C---:B----4-:R-:W-:Y:S01]  /*9fd0*/  HMMA.16816.F32.BF16 R52, R76.reuse, R80, R52 ;  /* 0x000000504c34723c */ /* 0x050fe20000041834 */
[----:B--2---:R-:W-:Y:S03]  /*9fe0*/  LDSM.16.MT88.4 R128, [R203+0x3800] ;  /* 0x00380000cb80783b */ /* 0x004fe60000004200 */
[----:B-----5:R-:W-:Y:S04]  /*9ff0*/  FADD.FTZ R0, R2, R0 ;  /* 0x0000000002007221 */ /* 0x020fe80000010000 */
[C---:B------:R-:W-:Y:S01]  /*a000*/  HMMA.16816.F32.BF16 R56, R76.reuse, R82, R56 ;  /* 0x000000524c38723c */ /* 0x040fe20000041838 */
[----:B------:R-:W2:Y:S03]  /*a010*/  LDSM.16.MT88.4 R80, [R204+0x3000] ;  /* 0x00300000cc50783b */ /* 0x000ea60000004200 */
[C---:B------:R-:W-:Y:S01]  /*a020*/  FADD.FTZ R0, R144.reuse, R0 ;  /* 0x0000000090007221 */ /* 0x040fe20000010000 */
[----:B------:R-:W-:Y:S01]  /*a030*/  F2FP.BF16.PACK_AB R144, R144, R2 ;  /* 0x000000029090723e */ /* 0x000fe200000010ff */
[----:B------:R-:W-:Y:S01]  /*a040*/  FADD.FTZ R2, R104, R132 ;  /* 0x0000008468027221 */ /* 0x000fe20000010000 */
[----:B-1----:R-:W-:Y:S01]  /*a050*/  F2FP.BF16.PACK_AB R147, R70, R71 ;  /* 0x000000474693723e */ /* 0x002fe200000010ff */
[C---:B------:R-:W-:Y:S01]  /*a060*/  HMMA.16816.F32.BF16 R60, R76.reuse, R84, R60 ;  /* 0x000000544c3c723c */ /* 0x040fe2000004183c */
[----:B------:R-:W-:Y:S03]  /*a070*/  LDSM.16.MT88.4 R104, [R206+0x3800] ;  /* 0x00380000ce68783b */ /* 0x000fe60000004200 */
[----:B------:R-:W-:Y:S04]  /*a080*/  FADD.FTZ R0, R68, R0 ;  /* 0x0000000044007221 */ /* 0x000fe80000010000 */
[----:B------:R-:W-:Y:S01]  /*a090*/  HMMA.16816.F32.BF16 R64, R76, R86, R64 ;  /* 0x000000564c40723c */ /* 0x000fe20000041840 */
[----:B------:R-:W1:Y:S03]  /*a0a0*/  LDSM.16.MT88.4 R76, [R205+0x7000] ;  /* 0x00700000cd4c783b */ /* 0x000e660000004200 */
[C---:B------:R-:W-:Y:S01]  /*a0b0*/  FADD.FTZ R247, R146.reuse, R0 ;  /* 0x0000000092f77221 */ /* 0x040fe20000010000 */
[----:B------:R-:W-:Y:S01]  /*a0c0*/  F2FP.BF16.PACK_AB R146, R146, R68 ;  /* 0x000000449292723e */ /* 0x000fe200000010ff */
[----:B------:R-:W-:Y:S02]  /*a0d0*/  FADD.FTZ R0, R116, R2 ;  /* 0x0000000274007221 */ /* 0x000fe40000010000 */
[C---:B---3--:R-:W-:Y:S01]  /*a0e0*/  HMMA.16816.F32.BF16 R4, R72.reuse, R88, R4 ;  /* 0x000000584804723c */ /* 0x048fe20000041804 */
        /* <DEDUP_REMOVED lines=9> */
[C---:B--2---:R-:W-:Y:S04]  /*a180*/  HMMA.16816.F32.BF16 R20, R72.reuse, R80, R20 ;  /* 0x000000504814723c */ /* 0x044fe80000041814 */
[----:B------:R-:W-:Y:S04]  /*a190*/  FADD.FTZ R0, R158, R0 ;  /* 0x000000009e007221 */ /* 0x000fe80000010000 */
[C---:B------:R-:W-:Y:S01]  /*a1a0*/  HMMA.16816.F32.BF16 R24, R72.reuse, R82, R24 ;  /* 0x000000524818723c */ /* 0x040fe20000041818 */
[----:B------:R-:W2:Y:S03]  /*a1b0*/  LDSM.16.MT88.4 R80, [R206+0x7000] ;  /* 0x00700000ce50783b */ /* 0x000ea60000004200 */
        /* <DEDUP_REMOVED lines=14> */
[C---:B---3--:R-:W-:Y:S04]  /*a2a0*/  HMMA.16816.F32.BF16 R52, R72.reuse, R84, R52 ;  /* 0x000000544834723c */ /* 0x048fe80000041834 */
[----:B------:R-:W-:Y:S04]  /*a2b0*/  FADD.FTZ R0, R173, R0 ;  /* 0x00000000ad007221 */ /* 0x000fe80000010000 */
[C---:B------:R-:W-:Y:S04]  /*a2c0*/  HMMA.16816.F32.BF16 R56, R72.reuse, R86, R56 ;  /* 0x000000564838723c */ /* 0x040fe80000041838 */
[----:B------:R-:W-:Y:S04]  /*a2d0*/  FADD.FTZ R0, R174, R0 ;  /* 0x00000000ae007221 */ /* 0x000fe80000010000 */
[C---:B--2---:R-:W-:Y:S04]  /*a2e0*/  HMMA.16816.F32.BF16 R60, R72.reuse, R80, R60 ;  /* 0x00000050483c723c */ /* 0x044fe8000004183c */
        /* <DEDUP_REMOVED lines=29> */
[C---:B------:R-:W-:Y:S04]  /*a4c0*/  HMMA.16816.F32.BF16 R88, R144.reuse, R90, R48 ;  /* 0x0000005a9058723c */ /* 0x040fe80000041830 */
[----:B------:R-:W-:Y:S01]  /*a4d0*/  FADD.FTZ R0, R70, R0 ;  /* 0x0000000046007221 */ /* 0x000fe20000010000 */
[----:B------:R-:W-:Y:S03]  /*a4e0*/  MOV R70, R69 ;  /* 0x0000004500467202 */ /* 0x000fe60000000f00 */
[C---:B-1----:R-:W-:Y:S01]  /*a4f0*/  HMMA.16816.F32.BF16 R84, R144.reuse, R80, R52 ;  /* 0x000000509054723c */ /* 0x042fe20000041834 */
[----:B------:R1:W-:Y:S07]  /*a500*/  STL [R1], R0 ;  /* 0x0000000001007387 */ /* 0x0003ee0000100800 */
[C---:B------:R-:W-:Y:S08]  /*a510*/  HMMA.16816.F32.BF16 R80, R144.reuse, R82, R56 ;  /* 0x000000529050723c */ /* 0x040ff00000041838 */
[C---:B--2---:R-:W-:Y:S08]  /*a520*/  HMMA.16816.F32.BF16 R76, R144.reuse, R72, R60 ;  /* 0x00000048904c723c */ /* 0x044ff0000004183c */
[----:B------:R-:W-:Y:S01]  /*a530*/  HMMA.16816.F32.BF16 R72, R144, R74, R64 ;  /* 0x0000004a9048723c */ /* 0x000fe20000041840 */
[----:B-1----:R-:W-:-:S07]  /*a540*/  @P0 BRA `(.L_x_1876) ;  /* 0xffffbad000000947 */ /* 0x002fce000383ffff */
.L_x_1865:
[----:B--2---:R-:W2:Y:S02]  /*a550*/  LDL R0, [R1+0x4] ;  /* 0x0000040001007983 */ /* 0x004ea40000100800 */
[----:B--2---:R-:W-:-:S13]  /*a560*/  ISETP.GE.AND P0, PT, R232, R0, PT ;  /* 0x00000000e800720c */ /* 0x004fda0003f06270 */
[----:B------:R-:W-:Y:S05]  /*a570*/  @!P0 BRA `(.L_x_1877) ;  /* 0x00003b2000008947 */ /* 0x000fea0003800000 */
[----:B------:R-:W-:Y:S02]  /*a580*/  MOV R71, R12 ;  /* 0x0000000c00477202 */ /* 0x000fe40000000f00 */
[----:B------:R-:W-:Y:S02]  /*a590*/  MOV R70, R69 ;  /* 0x0000004500467202 */ /* 0x000fe40000000f00 */
.L_x_1884:
        /* <DEDUP_REMOVED lines=42> */
.L_x_1909:
[C---:B------:R-:W-:Y:S01]  /*a840*/  HMMA.16816.F32.BF16 R4, R136.reuse, R8, RZ ;  /* 0x000000088804723c */ /* 0x040fe200000418ff */
[----:B------:R-:W3:Y:S01]  /*a850*/  SHFL.IDX PT, R38, R0, RZ, 0x181f ;  /* 0x00181fff00267589 */ /* 0x000ee200000e0000 */
[----:B------:R-:W-:Y:S01]  /*a860*/  BSSY B0, `(.L_x_1879) ;  /* 0x0000139000007945 */ /* 0x000fe20003800000 */
[----:B------:R-:W-:Y:S02]  /*a870*/  ISETP.GE.AND P2, PT, R233, c[0x0][0x1d4], PT ;  /* 0x00007500e9007a0c */ /* 0x000fe40003f46270 */
[----:B------:R-:W-:Y:S02]  /*a880*/  ISETP.GE.AND P0, PT, R234, c[0x0][0x1d4], PT ;  /* 0x00007500ea007a0c */ /* 0x000fe40003f06270 */
[----:B------:R-:W4:Y:S01]  /*a890*/  SHFL.IDX PT, R46, R0, 0x1, 0x181f ;  /* 0x00381f00002e7f89 */ /* 0x000f2200000e0000 */
[C---:B------:R-:W-:Y:S01]  /*a8a0*/  HMMA.16816.F32.BF16 R8, R136.reuse, R10, RZ ;  /* 0x0000000a8808723c */ /* 0x040fe200000418ff */
[----:B------:R-:W-:Y:S03]  /*a8b0*/  SEL R228, RZ, 0x10, P2 ;  /* 0x00000010ffe47807 */ /* 0x000fe60001000000 */
[----:B------:R-:W-:Y:S01]  /*a8c0*/  SEL R62, RZ, 0x10, P0 ;  /* 0x00000010ff3e7807 */ /* 0x000fe20000000000 */
[----:B------:R-:W5:Y:S01]  /*a8d0*/  SHFL.IDX PT, R37, R36, 0x1, 0x181f ;  /* 0x00381f0024257f89 */ /* 0x000f6200000e0000 */
[----:B------:R-:W-:Y:S02]  /*a8e0*/  ISETP.NE.U32.AND P6, PT, R228, RZ, PT ;  /* 0x000000ffe400720c */ /* 0x000fe40003fc5070 */
[C---:B------:R-:W-:Y:S03]  /*a8f0*/  HMMA.16816.F32.BF16 R12, R136.reuse, R16, RZ ;  /* 0x00000010880c723c */ /* 0x040fe600000418ff */
[----:B------:R-:W1:Y:S05]  /*a900*/  SHFL.IDX PT, R45, R0, 0x2, 0x181f ;  /* 0x00581f00002d7f89 */ /* 0x000e6a00000e0000 */
[C---:B------:R-:W-:Y:S01]  /*a910*/  HMMA.16816.F32.BF16 R16, R136.reuse, R18, RZ ;  /* 0x000000128810723c */ /* 0x040fe200000418ff */
[----:B------:R-:W4:Y:S06]  /*a920*/  SHFL.IDX PT, R54, R36, 0x2, 0x181f ;  /* 0x00581f0024367f89 */ /* 0x000f2c00000e0000 */
[----:B------:R-:W2:Y:S01]  /*a930*/  LDL R68, [R1+0x4] ;  /* 0x0000040001447983 */ /* 0x000ea20000100800 */
[C---:B------:R-:W-:Y:S05]  /*a940*/  HMMA.16816.F32.BF16 R20, R136.reuse, R24, RZ ;  /* 0x000000188814723c */ /* 0x040fea00000418ff */
[----:B------:R-:W1:Y:S03]  /*a950*/  SHFL.IDX PT, R0, R0, 0x3, 0x181f ;  /* 0x00781f0000007f89 */ /* 0x000e6600000e0000 */
[C---:B------:R-:W-:Y:S03]  /*a960*/  HMMA.16816.F32.BF16 R24, R136.reuse, R26, RZ ;  /* 0x0000001a8818723c */ /* 0x040fe600000418ff */
[----:B------:R1:W1:Y:S01]  /*a970*/  SHFL.IDX PT, R61, R36, 0x3, 0x181f ;  /* 0x00781f00243d7f89 */ /* 0x00026200000e0000 */
[C---:B---3--:R-:W-:Y:S02]  /*a980*/  IADD3 R2, P4, R38.reuse, R55, RZ ;  /* 0x0000003726027210 */ /* 0x048fe40007f9e0ff */
[----:B------:R-:W-:Y:S03]  /*a990*/  IADD3 R38, P5, R38, R63, RZ ;  /* 0x0000003f26267210 */ /* 0x000fe60007fbe0ff */
[C---:B--2---:R-:W-:Y:S03]  /*a9a0*/  IMAD.X R3, R28.reuse, 0x1, R44, P4 ;  /* 0x000000011c037824 */ /* 0x044fe600020e062c */
[----:B------:R-:W-:Y:S01]  /*a9b0*/  IMAD.X R39, R28, 0x1, R60, P5 ;  /* 0x000000011c277824 */ /* 0x000fe200028e063c */
[C---:B----4-:R-:W-:Y:S01]  /*a9c0*/  IADD3 R52, P4, R46.reuse, R55, RZ ;  /* 0x000000372e347210 */ /* 0x050fe20007f9e0ff */
[C---:B------:R-:W-:Y:S01]  /*a9d0*/  HMMA.16816.F32.BF16 R28, R136.reuse, R32, RZ ;  /* 0x00000020881c723c */ /* 0x040fe200000418ff */
[----:B------:R1:W-:Y:S01]  /*a9e0*/  LDGSTS.E.BYPASS.LTC128B.128 [R229+0x100], [R2.64], !P2 ;  /* 0x0010000002e57fae */ /* 0x0003e2000d101d46 */
[----:B------:R-:W-:Y:S02]  /*a9f0*/  IADD3 R46, P5, R46, R63, RZ ;  /* 0x0000003f2e2e7210 */ /* 0x000fe40007fbe0ff */
[C---:B-----5:R-:W-:Y:S03]  /*aa00*/  IMAD.X R53, R37.reuse, 0x1, R44, P4 ;  /* 0x0000000125357824 */ /* 0x060fe600020e062c */
[----:B------:R2:W-:Y:S01]  /*aa10*/  LDGSTS.E.BYPASS.LTC128B.128 [R229+0x4100], [R38.64], !P0 ;  /* 0x0410000026e57fae */ /* 0x0005e2000c101d46 */
[C---:B------:R-:W-:Y:S01]  /*aa20*/  HMMA.16816.F32.BF16 R32, R136.reuse, R34, RZ ;  /* 0x000000228820723c */ /* 0x040fe200000418ff */
[----:B------:R-:W-:Y:S01]  /*aa30*/  IMAD.X R47, R37, 0x1, R60, P5 ;  /* 0x00000001252f7824 */ /* 0x000fe200028e063c */
[C---:B------:R-:W-:Y:S02]  /*aa40*/  ISETP.NE.U32.AND P5, PT, R62.reuse, RZ, PT ;  /* 0x000000ff3e00720c */ /* 0x040fe40003fa5070 */
[----:B------:R-:W-:Y:S01]  /*aa50*/  IADD3 R62, -R62, 0x10, RZ ;  /* 0x000000103e3e7810 */ /* 0x000fe20007ffe1ff */
[----:B------:R3:W-:Y:S03]  /*aa60*/  LDGSTS.E.BYPASS.LTC128B.128 [R229+0x1100], [R52.64], !P2 ;  /* 0x0110000034e57fae */ /* 0x0007e6000d101d46 */
[----:B------:R-:W-:Y:S03]  /*aa70*/  LOP3.LUT R62, R62, 0xf, RZ, 0xc0, !PT ;  /* 0x0000000f3e3e7812 */ /* 0x000fe600078ec0ff */
[----:B------:R4:W-:Y:S01]  /*aa80*/  LDGSTS.E.BYPASS.LTC128B.128 [R229+0x5100], [R46.64], !P0 ;  /* 0x051000002ee57fae */ /* 0x0009e2000c101d46 */
[C---:B-1----:R-:W-:Y:S05]  /*aa90*/  IADD3 R2, P4, R45.reuse, R55, RZ ;  /* 0x000000372d027210 */ /* 0x042fea0007f9e0ff */
[----:B------:R-:W-:Y:S01]  /*aaa0*/  IMAD.X R3, R54, 0x1, R44, P4 ;  /* 0x0000000136037824 */ /* 0x000fe200020e062c */
[C---:B--2---:R-:W-:Y:S04]  /*aab0*/  HMMA.16816.F32.BF16 R36, R136.reuse, R40, RZ ;  /* 0x000000288824723c */ /* 0x044fe800000418ff */
[----:B------:R1:W-:Y:S01]  /*aac0*/  LDGSTS.E.BYPASS.LTC128B.128 [R229+0x2100], [R2.64], !P2 ;  /* 0x0210000002e57fae */ /* 0x0003e2000d101d46 */
[----:B---3--:R-:W-:Y:S03]  /*aad0*/  IADD3 R52, -R228, 0x10, RZ ;  /* 0x00000010e4347810 */ /* 0x008fe60007ffe1ff */
[C---:B------:R-:W-:Y:S01]  /*aae0*/  HMMA.16816.F32.BF16 R40, R136.reuse, R42, RZ ;  /* 0x0000002a8828723c */ /* 0x040fe200000418ff */
[----:B------:R-:W-:Y:S03]  /*aaf0*/  LOP3.LUT R52, R52, 0xf, RZ, 0xc0, !PT ;  /* 0x0000000f34347812 */ /* 0x000fe600078ec0ff */
[----:B-1----:R-:W-:Y:S05]  /*ab00*/  IADD3 R2, P2, R45, R63, RZ ;  /* 0x0000003f2d027210 */ /* 0x002fea0007f5e0ff */
[----:B------:R-:W-:Y:S03]  /*ab10*/  IMAD.X R3, R54, 0x1, R60, P2 ;  /* 0x0000000136037824 */ /* 0x000fe600010e063c */
[-C--:B------:R-:W-:Y:S02]  /*ab20*/  IADD3 R52, P4, P2, R52, R0.reuse, R55 ;  /* 0x0000000034347210 */ /* 0x080fe40007a9e037 */
[----:B------:R1:W-:Y:S02]  /*ab30*/  LDGSTS.E.BYPASS.LTC128B.128 [R229+0x6100], [R2.64], !P0 ;  /* 0x0610000002e57fae */ /* 0x0003e4000c101d46 */
[-C--:B------:R-:W-:Y:S02]  /*ab40*/  IADD3.X R53, RZ, R61.reuse, R44, P4, P2 ;  /* 0x0000003dff357210 */ /* 0x080fe400027e442c */
[C---:B----4-:R-:W-:Y:S01]  /*ab50*/  HMMA.16816.F32.BF16 R44, R136.reuse, R48, RZ ;  /* 0x00000030882c723c */ /* 0x050fe200000418ff */
[----:B------:R-:W-:Y:S02]  /*ab60*/  IADD3 R62, P4, P2, R62, R0, R63 ;  /* 0x000000003e3e7210 */ /* 0x000fe40007a9e03f */
[----:B------:R2:W-:Y:S02]  /*ab70*/  LDGSTS.E.BYPASS.LTC128B.128.ZFILL [R229+0x3100], [R52.64], P6 ;  /* 0x0310000034e57fae */ /* 0x0005e4000b141d46 */
[----:B------:R-:W-:Y:S03]  /*ab80*/  IADD3.X R63, RZ, R61, R60, P4, P2 ;  /* 0x0000003dff3f7210 */ /* 0x000fe600027e443c */
[C---:B------:R-:W-:Y:S02]  /*ab90*/  HMMA.16816.F32.BF16 R48, R136.reuse, R50, RZ ;  /* 0x000000328830723c */ /* 0x040fe400000418ff */
[----:B------:R3:W-:Y:S06]  /*aba0*/  LDGSTS.E.BYPASS.LTC128B.128.ZFILL [R229+0x7100], [R62.64], P5 ;  /* 0x071000003ee57fae */ /* 0x0007ec000a941d46 */
        /* <DEDUP_REMOVED lines=28> */
[C---:B--2---:R-:W-:Y:S08]  /*ad70*/  HMMA.16816.F32.BF16 R4, R176.reuse, R144, R4 ;  /* 0x00000090b004723c */ /* 0x044ff00000041804 */
[C---:B------:R-:W-:Y:S01]  /*ad80*/  HMMA.16816.F32.BF16 R8, R176.reuse, R146, R8 ;  /* 0x00000092b008723c */ /* 0x040fe20000041808 */
[----:B------:R-:W2:Y:S02]  /*ad90*/  LDSM.16.M88.4 R144, [R202+0x2800] ;  /* 0x00280000ca90783b */ /* 0x000ea40000000200 */
[----:B------:R-:W-:Y:S05]  /*ada0*/  ISETP.GT.AND P2, PT, R232, R68, PT ;  /* 0x00000044e800720c */ /* 0x000fea0003f44270 */
        /* <DEDUP_REMOVED lines=8> */
[----:B------:R-:W5:Y:S07]  /*ae30*/  LDSM.16.M88.4 R156, [R201+-0x4000] ;  /* 0xffc00000c99c783b */ /* 0x000f6e0000000200 */
[C---:B-1----:R-:W-:Y:S08]  /*ae40*/  HMMA.16816.F32.BF16 R36, R176.reuse, R160, R36 ;  /* 0x000000a0b024723c */ /* 0x042ff00000041824 */
[C---:B------:R-:W-:Y:S01]  /*ae50*/  HMMA.16816.F32.BF16 R40, R176.reuse, R162, R40 ;  /* 0x000000a2b028723c */ /* 0x040fe20000041828 */
[----:B------:R-:W1:Y:S07]  /*ae60*/  LDSM.16.M88.4 R160, [R201+-0x2800] ;  /* 0xffd80000c9a0783b */ /* 0x000e6e0000000200 */
[C---:B--2---:R-:W-:Y:S08]  /*ae70*/  HMMA.16816.F32.BF16 R44, R176.reuse, R144, R44 ;  /* 0x00000090b02c723c */ /* 0x044ff0000004182c */
[C---:B------:R-:W-:Y:S01]  /*ae80*/  HMMA.16816.F32.BF16 R48, R176.reuse, R146, R48 ;  /* 0x00000092b030723c */ /* 0x040fe20000041830 */
[----:B------:R-:W2:Y:S07]  /*ae90*/  LDSM.16.M88.4 R144, [R201+-0x2000] ;  /* 0xffe00000c990783b */ /* 0x000eae0000000200 */
[C---:B---3--:R-:W-:Y:S08]  /*aea0*/  HMMA.16816.F32.BF16 R52, R176.reuse, R148, R52 ;  /* 0x00000094b034723c */ /* 0x048ff00000041834 */
[C---:B------:R-:W-:Y:S01]  /*aeb0*/  HMMA.16816.F32.BF16 R56, R176.reuse, R150, R56 ;  /* 0x00000096b038723c */ /* 0x040fe20000041838 */
[----:B------:R-:W3:Y:S07]  /*aec0*/  LDSM.16.M88.4 R148, [R201+-0x1800] ;  /* 0xffe80000c994783b */ /* 0x000eee0000000200 */
[C---:B----4-:R-:W-:Y:S08]  /*aed0*/  HMMA.16816.F32.BF16 R60, R176.reuse, R152, R60 ;  /* 0x00000098b03c723c */ /* 0x050ff0000004183c */
[----:B------:R-:W-:Y:S01]  /*aee0*/  HMMA.16816.F32.BF16 R64, R176, R154, R64 ;  /* 0x0000009ab040723c */ /* 0x000fe20000041840 */
[----:B------:R-:W4:Y:S07]  /*aef0*/  LDSM.16.M88.4 R152, [R201+-0x1000] ;  /* 0xfff00000c998783b */ /* 0x000f2e0000000200 */
[C---:B-----5:R-:W-:Y:S08]  /*af00*/  HMMA.16816.F32.BF16 R4, R180.reuse, R156, R4 ;  /* 0x0000009cb404723c */ /* 0x060ff00000041804 */
[C---:B------:R-:W-:Y:S01]  /*af10*/  HMMA.16816.F32.BF16 R8, R180.reuse, R158, R8 ;  /* 0x0000009eb408723c */ /* 0x040fe20000041808 */
[----:B------:R-:W5:Y:S07]  /*af20*/  LDSM.16.M88.4 R156, [R201+-0x800] ;  /* 0xfff80000c99c783b */ /* 0x000f6e0000000200 */
[C---:B------:R-:W-:Y:S08]  /*af30*/  HMMA.16816.F32.BF16 R12, R180.reuse, R164, R12 ;  /* 0x000000a4b40c723c */ /* 0x040ff0000004180c */
        /* <DEDUP_REMOVED lines=22> */
[----:B------:R-:W-:Y:S07]  /*b0a0*/  LDSM.16.M88.4 R164, [R208] ;  /* 0x00000000d0a4783b */ /* 0x000fee0000000200 */
[C---:B------:R-:W-:Y:S08]  /*b0b0*/  HMMA.16816.F32.BF16 R12, R184.reuse, R168, R12 ;  /* 0x000000a8b80c723c */ /* 0x040ff0000004180c */
[C---:B------:R-:W-:Y:S01]  /*b0c0*/  HMMA.16816.F32.BF16 R16, R184.reuse, R170, R16 ;  /* 0x000000aab810723c */ /* 0x040fe20000041810 */
[----:B------:R-:W-:Y:S07]  /*b0d0*/  LDSM.16.M88.4 R168, [R209] ;  /* 0x00000000d1a8783b */ /* 0x000fee0000000200 */
        /* <DEDUP_REMOVED lines=14> */
[----:B------:R-:W5:Y:S07]  /*b1c0*/  LDSM.16.M88.4 R156, [R213] ;  /* 0x00000000d59c783b */ /* 0x000f6e0000000200 */
[C---:B-1----:R-:W-:Y:S08]  /*b1d0*/  HMMA.16816.F32.BF16 R60, R184.reuse, R160, R60 ;  /* 0x000000a0b83c723c */ /* 0x042ff0000004183c */
[----:B------:R-:W-:Y:S01]  /*b1e0*/  HMMA.16816.F32.BF16 R64, R184, R162, R64 ;  /* 0x000000a2b840723c */ /* 0x000fe20000041840 */
[----:B------:R-:W1:Y:S07]  /*b1f0*/  LDSM.16.M88.4 R160, [R214] ;  /* 0x00000000d6a0783b */ /* 0x000e6e0000000200 */
[C---:B------:R-:W-:Y:S08]  /*b200*/  HMMA.16816.F32.BF16 R4, R188.reuse, R164, R4 ;  /* 0x000000a4bc04723c */ /* 0x040ff00000041804 */
        /* <DEDUP_REMOVED lines=21> */
[----:B------:R-:W-:Y:S01]  /*b360*/  HMMA.16816.F32.BF16 R64, R188, R166, R64 ;  /* 0x000000a6bc40723c */ /* 0x000fe20000041840 */
[----:B------:R-:W1:Y:S07]  /*b370*/  LDSM.16.M88.4 R164, [R202+0x7000] ;  /* 0x00700000caa4783b */ /* 0x000e6e0000000200 */
[C---:B------:R-:W-:Y:S08]  /*b380*/  HMMA.16816.F32.BF16 R4, R192.reuse, R168, R4 ;  /* 0x000000a8c004723c */ /* 0x040ff00000041804 */
        /* <DEDUP_REMOVED lines=20> */
[C---:B------:R-:W-:Y:S08]  /*b4d0*/  HMMA.16816.F32.BF16 R60, R192.reuse, R168, R60 ;  /* 0x000000a8c03c723c */ /* 0x040ff0000004183c */
[----:B------:R-:W-:Y:S01]  /*b4e0*/  HMMA.16816.F32.BF16 R64, R192, R170, R64 ;  /* 0x000000aac040723c */ /* 0x000fe20000041840 */
[----:B------:R-:W1:Y:S07]  /*b4f0*/  LDSM.16.M88.4 R168, [R201+0x3000] ;  /* 0x00300000c9a8783b */ /* 0x000e6e0000000200 */
[C---:B--2---:R-:W-:Y:S08]  /*b500*/  HMMA.16816.F32.BF16 R4, R196.reuse, R144, R4 ;  /* 0x00000090c404723c */ /* 0x044ff00000041804 */
[C---:B------:R-:W-:Y:S01]  /*b510*/  HMMA.16816.F32.BF16 R8, R196.reuse, R146, R8 ;  /* 0x00000092c408723c */ /* 0x040fe20000041808 */
[----:B------:R-:W2:Y:S01]  /*b520*/  LDSM.16.M88.4 R144, [R201+0x3800] ;  /* 0x00380000c990783b */ /* 0x000ea20000000200 */
[----:B------:R-:W-:Y:S05]  /*b530*/  DEPBAR.LE SB0, 0x0 ;  /* 0x000080000000791a */ /* 0x000fea0000000000 */
[----:B------:R-:W-:Y:S01]  /*b540*/  BAR.SYNC.DEFER_BLOCKING 0x0 ;  /* 0x0000000000007b1d */ /* 0x000fe20000010000 */
        /* <DEDUP_REMOVED lines=64> */
.L_x_1910:
[----:B------:R-:W-:-:S05]  /*b950*/  BRA.DIV ~URZ, `(.L_x_1882) ;  /* 0x000069327f007947 */ /* 0x000fca000b800000 */
[----:B------:R-:W3:Y:S01]  /*b960*/  SHFL.IDX PT, R146, R68, RZ, 0x181f ;  /* 0x00181fff44927589 */ /* 0x000ee200000e0000 */
[C---:B------:R-:W-:Y:S02]  /*b970*/  IADD3 R2, -R228.reuse, 0x10, RZ ;  /* 0x00000010e4027810 */ /* 0x040fe40007ffe1ff */
[----:B------:R-:W-:Y:S01]  /*b980*/  ISETP.NE.U32.AND P2, PT, R228, RZ, PT ;  /* 0x000000ffe400720c */ /* 0x000fe20003f45070 */
[----:B------:R-:W4:Y:S01]  /*b990*/  SHFL.IDX PT, R3, R68, 0x1, 0x181f ;  /* 0x00381f0044037f89 */ /* 0x000f2200000e0000 */
[----:B------:R-:W-:Y:S04]  /*b9a0*/  LOP3.LUT R2, R2, 0xf, RZ, 0xc0, !PT ;  /* 0x0000000f02027812 */ /* 0x000fe800078ec0ff */
[----:B---3--:R-:W-:Y:S04]  /*b9b0*/  IADD3 R148, P5, P4, R2, R146, R150 ;  /* 0x0000009202947210 */ /* 0x008fe80007cbe096 */
[--C-:B--2---:R-:W-:Y:S02]  /*b9c0*/  IADD3.X R149, RZ, R145, R69.reuse, P5, P4 ;  /* 0x00000091ff957210 */ /* 0x104fe40002fe8445 */
[----:B------:R-:W-:Y:S03]  /*b9d0*/  IADD3 R146, P4, R146, R151, RZ ;  /* 0x0000009792927210 */ /* 0x000fe60007f9e0ff */
[----:B------:R-:W-:Y:S01]  /*b9e0*/  @!PT LDS RZ, [RZ] ;  /* 0x00000000fffff984 */ /* 0x000fe20000000800 */
[----:B------:R2:W-:Y:S02]  /*b9f0*/  LDGSTS.E.BYPASS.LTC128B.128.ZFILL [R229+0x8100], [R148.64], P2 ;  /* 0x0810000094e57fae */ /* 0x0005e40009141d46 */
[----:B------:R-:W-:Y:S02]  /*ba00*/  IMAD.X R147, R145, 0x1, R144, P4 ;  /* 0x0000000191937824 */ /* 0x000fe400020e0690 */
[----:B------:R-:W3:Y:S04]  /*ba10*/  SHFL.IDX PT, R145, R0, 0x1, 0x181f ;  /* 0x00381f0000917f89 */ /* 0x000ee800000e0000 */
[----:B------:R4:W-:Y:S02]  /*ba20*/  LDGSTS.E.BYPASS.LTC128B.128 [R229+0xc100], [R146.64], !P0 ;  /* 0x0c10000092e57fae */ /* 0x0009e4000c101d46 */
[C---:B----4-:R-:W-:Y:S04]  /*ba30*/  IADD3 R146, P5, P4, R2.reuse, R3, R150 ;  /* 0x0000000302927210 */ /* 0x050fe80007cbe096 */
[--C-:B---3--:R-:W-:Y:S05]  /*ba40*/  IADD3.X R147, RZ, R145, R69.reuse, P5, P4 ;  /* 0x00000091ff937210 */ /* 0x108fea0002fe8445 */
[----:B------:R3:W-:Y:S02]  /*ba50*/  LDGSTS.E.BYPASS.LTC128B.128.ZFILL [R229+0x9100], [R146.64], P2 ;  /* 0x0910000092e57fae */ /* 0x0007e40009141d46 */
[----:B---3--:R-:W-:Y:S05]  /*ba60*/  IADD3 R146, P4, R3, R151, RZ ;  /* 0x0000009703927210 */ /* 0x008fea0007f9e0ff */
[----:B------:R-:W-:Y:S02]  /*ba70*/  IMAD.X R147, R145, 0x1, R144, P4 ;  /* 0x0000000191937824 */ /* 0x000fe400020e0690 */
[----:B------:R-:W3:Y:S04]  /*ba80*/  SHFL.IDX PT, R145, R68, 0x2, 0x181f ;  /* 0x00581f0044917f89 */ /* 0x000ee800000e0000 */
[----:B------:R4:W-:Y:S04]  /*ba90*/  LDGSTS.E.BYPASS.LTC128B.128 [R229+0xd100], [R146.64], !P0 ;  /* 0x0d10000092e57fae */ /* 0x0009e8000c101d46 */
[----:B------:R-:W-:Y:S01]  /*baa0*/  SHFL.IDX PT, R68, R68, 0x3, 0x181f ;  /* 0x00781f0044447f89 */ /* 0x000fe200000e0000 */
[----:B---3--:R-:W-:Y:S03]  /*bab0*/  IADD3 R2, P5, P4, R2, R145, R150 ;  /* 0x0000009102027210 */ /* 0x008fe60007cbe096 */
[----:B----4-:R-:W3:Y:S04]  /*bac0*/  SHFL.IDX PT, R146, R0, 0x2, 0x181f ;  /* 0x00581f0000927f89 */ /* 0x010ee800000e0000 */
[----:B-1----:R-:W1:Y:S01]  /*bad0*/  SHFL.IDX PT, R0, R0, 0x3, 0x181f ;  /* 0x00781f0000007f89 */ /* 0x002e6200000e0000 */
[----:B---3--:R-:W-:Y:S05]  /*bae0*/  IADD3.X R3, RZ, R146, R69, P5, P4 ;  /* 0x00000092ff037210 */ /* 0x008fea0002fe8445 */
[----:B------:R3:W-:Y:S02]  /*baf0*/  LDGSTS.E.BYPASS.LTC128B.128.ZFILL [R229+0xa100], [R2.64], P2 ;  /* 0x0a10000002e57fae */ /* 0x0007e40009141d46 */
[----:B---3--:R-:W-:Y:S05]  /*bb00*/  IADD3 R2, P2, R145, R151, RZ ;  /* 0x0000009791027210 */ /* 0x008fea0007f5e0ff */
[----:B------:R-:W-:Y:S05]  /*bb10*/  IMAD.X R3, R146, 0x1, R144, P2 ;  /* 0x0000000192037824 */ /* 0x000fea00010e0690 */
[----:B------:R2:W-:Y:S03]  /*bb20*/  LDGSTS.E.BYPASS.LTC128B.128 [R229+0xe100], [R2.64], !P0 ;  /* 0x0e10000002e57fae */ /* 0x0005e6000c101d46 */
.L_x_1911:
[C---:B-12---:R-:W-:Y:S02]  /*bb30*/  IADD3 R2, -R228.reuse, 0x10, RZ ;  /* 0x00000010e4027810 */ /* 0x046fe40007ffe1ff */
        /* <DEDUP_REMOVED lines=8> */
[----:B-1----:R-:W-:Y:S05]  /*bbc0*/  IADD3 R2, P2, R68, R151, RZ ;  /* 0x0000009744027210 */ /* 0x002fea0007f5e0ff */
[----:B------:R-:W-:Y:S05]  /*bbd0*/  IMAD.X R3, R0, 0x1, R144, P2 ;  /* 0x0000000100037824 */ /* 0x000fea00010e0690 */
[----:B------:R1:W-:Y:S03]  /*bbe0*/  LDGSTS.E.BYPASS.LTC128B.128 [R229+0xf100], [R2.64], !P0 ;  /* 0x0f10000002e57fae */ /* 0x0003e6000c101d46 */
.L_x_1880:
[----:B------:R-:W-:Y:S05]  /*bbf0*/  BSYNC B0 ;  /* 0x0000000000007941 */ /* 0x000fea0003800000 */
.L_x_1879:
        /* <DEDUP_REMOVED lines=73> */
.L_x_1912:
        /* <DEDUP_REMOVED lines=26> */
[----:B------:R-:W-:Y:S01]  /*c230*/  MOV R61, R57 ;  /* 0x00000039003d7202 */ /* 0x000fe20000000f00 */
        /* <DEDUP_REMOVED lines=13> */
[----:B------:R-:W-:Y:S01]  /*c310*/  MOV R65, R144 ;  /* 0x0000009000417202 */ /* 0x000fe20000000f00 */
[C---:B-1----:R-:W-:Y:S01]  /*c320*/  FFMA.FTZ R0, R2.reuse, R247, R4 ;  /* 0x000000f702007223 */ /* 0x042fe20000010004 */
[----:B------:R-:W1:Y:S01]  /*c330*/  MUFU.EX2 R144, R5 ;  /* 0x0000000500907308 */ /* 0x000e620000000800 */
[C---:B------:R-:W-:Y:S01]  /*c340*/  FMUL.FTZ R12, R2.reuse, R124 ;  /* 0x0000007c020c7220 */ /* 0x040fe20000410000 */
[----:B------:R-:W-:Y:S01]  /*c350*/  MOV R124, R64 ;  /* 0x00000040007c7202 */ /* 0x000fe20000000f00 */
[C---:B------:R-:W-:Y:S02]  /*c360*/  FMUL.FTZ R64, R2.reuse, R72 ;  /* 0x0000004802407220 */ /* 0x040fe40000410000 */
        /* <DEDUP_REMOVED lines=8> */
[C---:B------:R-:W-:Y:S01]  /*c3f0*/  FMUL.FTZ R21, R2.reuse, R117 ;  /* 0x0000007502157220 */ /* 0x040fe20000410000 */
[----:B------:R-:W-:Y:S01]  /*c400*/  MOV R117, R61 ;  /* 0x0000003d00757202 */ /* 0x000fe20000000f00 */
[C---:B------:R-:W-:Y:S01]  /*c410*/  FMUL.FTZ R24, R2.reuse, R112 ;  /* 0x0000007002187220 */ /* 0x040fe20000410000 */
[----:B------:R-:W2:Y:S01]  /*c420*/  MUFU.EX2 R9, R9 ;  /* 0x0000000900097308 */ /* 0x000ea20000000800 */
[C---:B------:R-:W-:Y:S02]  /*c430*/  FMUL.FTZ R25, R2.reuse, R113 ;  /* 0x0000007102197220 */ /* 0x040fe40000410000 */
[----:B------:R-:W-:Y:S02]  /*c440*/  FMUL.FTZ R28, R2, R108 ;  /* 0x0000006c021c7220 */ /* 0x000fe40000410000 */
[C---:B-1----:R-:W-:Y:S01]  /*c450*/  FADD.FTZ R5, R144.reuse, R0 ;  /* 0x0000000090057221 */ /* 0x042fe20000010000 */
[----:B------:R-:W-:Y:S01]  /*c460*/  F2FP.BF16.PACK_AB R144, R144, R4 ;  /* 0x000000049090723e */ /* 0x000fe200000010ff */
[C---:B------:R-:W-:Y:S02]  /*c470*/  FMUL.FTZ R4, R3.reuse, c[0x0][0x2d0] ;  /* 0x0000b40003047a20 */ /* 0x040fe40000410000 */
[----:B------:R-:W-:Y:S01]  /*c480*/  FADD.FTZ R0, -R3, R71 ;  /* 0x0000004703007221 */ /* 0x000fe20000010100 */
[----:B------:R-:W-:Y:S01]  /*c490*/  MUFU.EX2 R68, R68 ;  /* 0x0000004400447308 */ /* 0x000fe20000000800 */
[--C-:B------:R-:W-:Y:S02]  /*c4a0*/  FFMA.FTZ R147, R11, c[0x0][0x2d0], -R4.reuse ;  /* 0x0000b4000b937a23 */ /* 0x100fe40000010804 */
[----:B------:R-:W3:Y:S01]  /*c4b0*/  LDL.LU R11, [R1] ;  /* 0x00000000010b7983 */ /* 0x000ee20000300800 */
[----:B------:R-:W-:Y:S02]  /*c4c0*/  FMUL.FTZ R0, R0, c[0x0][0x2d0] ;  /* 0x0000b40000007a20 */ /* 0x000fe40000410000 */
[--C-:B------:R-:W-:Y:S02]  /*c4d0*/  FFMA.FTZ R66, R66, c[0x0][0x2d0], -R4.reuse ;  /* 0x0000b40042427a23 */ /* 0x100fe40000010804 */
[--C-:B------:R-:W-:Y:S02]  /*c4e0*/  FFMA.FTZ R67, R67, c[0x0][0x2d0], -R4.reuse ;  /* 0x0000b40043437a23 */ /* 0x100fe40000010804 */
[----:B------:R-:W1:Y:S01]  /*c4f0*/  MUFU.EX2 R0, R0 ;  /* 0x0000000000007308 */ /* 0x000e620000000800 */
[--C-:B------:R-:W-:Y:S01]  /*c500*/  FFMA.FTZ R70, R10, c[0x0][0x2d0], -R4.reuse ;  /* 0x0000b4000a467a23 */ /* 0x100fe20000010804 */
[----:B------:R-:W-:Y:S01]  /*c510*/  MOV R10, R60 ;  /* 0x0000003c000a7202 */ /* 0x000fe20000000f00 */
[--C-:B------:R-:W-:Y:S01]  /*c520*/  FFMA.FTZ R150, R14, c[0x0][0x2d0], -R4.reuse ;  /* 0x0000b4000e967a23 */ /* 0x100fe20000010804 */
[----:B--2---:R-:W-:Y:S01]  /*c530*/  F2FP.BF16.PACK_AB R146, R9, R8 ;  /* 0x000000080992723e */ /* 0x004fe200000010ff */
[--C-:B------:R-:W-:Y:S01]  /*c540*/  FFMA.FTZ R149, R15, c[0x0][0x2d0], -R4.reuse ;  /* 0x0000b4000f957a23 */ /* 0x100fe20000010804 */
[----:B------:R-:W-:Y:S01]  /*c550*/  MOV R120, R10 ;  /* 0x0000000a00787202 */ /* 0x000fe20000000f00 */
        /* <DEDUP_REMOVED lines=23> */
[----:B------:R-:W-:Y:S01]  /*c6d0*/  MOV R121, R59 ;  /* 0x0000003b00797202 */ /* 0x000fe20000000f00 */
        /* <DEDUP_REMOVED lines=8> */
[----:B------:R-:W-:Y:S01]  /*c760*/  FADD.FTZ R4, R8, R5 ;  /* 0x0000000508047221 */ /* 0x000fe20000010000 */
[----:B------:R-:W-:Y:S01]  /*c770*/  MUFU.EX2 R7, R7 ;  /* 0x0000000700077308 */ /* 0x000fe20000000800 */
[----:B------:R-:W-:Y:S01]  /*c780*/  FMUL.FTZ R5, R2, R133 ;  /* 0x0000008502057220 */ /* 0x000fe20000410000 */
[----:B------:R-:W-:Y:S01]  /*c790*/  MOV R133, R66 ;  /* 0x0000004200857202 */ /* 0x000fe20000000f00 */
[----:B-1----:R-:W-:Y:S02]  /*c7a0*/  FMUL.FTZ R66, R0, R74 ;  /* 0x0000004a00427220 */ /* 0x002fe40000410000 */
[----:B------:R-:W-:Y:S02]  /*c7b0*/  FADD.FTZ R148, R9, R4 ;  /* 0x0000000409947221 */ /* 0x000fe40000010000 */
[----:B------:R-:W-:Y:S01]  /*c7c0*/  FMUL.FTZ R4, R2, R132 ;  /* 0x0000008402047220 */ /* 0x000fe20000410000 */
[----:B------:R-:W-:Y:S01]  /*c7d0*/  MOV R132, R67 ;  /* 0x0000004300847202 */ /* 0x000fe20000000f00 */
[C---:B------:R-:W-:Y:S01]  /*c7e0*/  FMUL.FTZ R67, R0.reuse, R75 ;  /* 0x0000004b00437220 */ /* 0x040fe20000410000 */
[----:B------:R-:W-:Y:S01]  /*c7f0*/  MUFU.EX2 R158, R158 ;  /* 0x0000009e009e7308 */ /* 0x000fe20000000800 */
[----:B------:R-:W1:Y:S01]  /*c800*/  LDSM.16.MT88.4 R72, [R203] ;  /* 0x00000000cb48783b */ /* 0x000e620000004200 */
[C---:B------:R-:W-:Y:S02]  /*c810*/  FMUL.FTZ R34, R0.reuse, R106 ;  /* 0x0000006a00227220 */ /* 0x040fe40000410000 */
[----:B------:R-:W-:Y:S02]  /*c820*/  FMUL.FTZ R10, R0, R130 ;  /* 0x00000082000a7220 */ /* 0x000fe40000410000 */
[C---:B------:R-:W-:Y:S01]  /*c830*/  FMUL.FTZ R8, R2.reuse, R128 ;  /* 0x0000008002087220 */ /* 0x040fe20000410000 */
[----:B------:R-:W-:Y:S01]  /*c840*/  MOV R128, R63 ;  /* 0x0000003f00807202 */ /* 0x000fe20000000f00 */
[----:B------:R-:W-:Y:S01]  /*c850*/  FMUL.FTZ R9, R2, R129 ;  /* 0x0000008102097220 */ /* 0x000fe20000410000 */
[----:B------:R-:W-:Y:S01]  /*c860*/  MOV R129, R62 ;  /* 0x0000003e00817202 */ /* 0x000fe20000000f00 */
[----:B------:R-:W2:Y:S01]  /*c870*/  MUFU.EX2 R106, R70 ;  /* 0x00000046006a7308 */ /* 0x000ea20000000800 */
[C---:B------:R-:W-:Y:S02]  /*c880*/  FMUL.FTZ R14, R0.reuse, R126 ;  /* 0x0000007e000e7220 */ /* 0x040fe40000410000 */
[C---:B------:R-:W-:Y:S02]  /*c890*/  FMUL.FTZ R15, R0.reuse, R127 ;  /* 0x0000007f000f7220 */ /* 0x040fe40000410000 */
[C---:B------:R-:W-:Y:S02]  /*c8a0*/  FMUL.FTZ R18, R0.reuse, R122 ;  /* 0x0000007a00127220 */ /* 0x040fe40000410000 */
[C---:B------:R-:W-:Y:S02]  /*c8b0*/  FMUL.FTZ R19, R0.reuse, R123 ;  /* 0x0000007b00137220 */ /* 0x040fe40000410000 */
[C---:B------:R-:W-:Y:S01]  /*c8c0*/  FMUL.FTZ R22, R0.reuse, R118 ;  /* 0x0000007600167220 */ /* 0x040fe20000410000 */
[----:B------:R-:W4:Y:S01]  /*c8d0*/  MUFU.EX2 R70, R156 ;  /* 0x0000009c00467308 */ /* 0x000f220000000800 */
[C---:B------:R-:W-:Y:S02]  /*c8e0*/  FMUL.FTZ R23, R0.reuse, R119 ;  /* 0x0000007700177220 */ /* 0x040fe40000410000 */
[C---:B------:R-:W-:Y:S02]  /*c8f0*/  FMUL.FTZ R26, R0.reuse, R114 ;  /* 0x00000072001a7220 */ /* 0x040fe40000410000 */
[----:B------:R-:W-:Y:S02]  /*c900*/  FMUL.FTZ R27, R0, R115 ;  /* 0x00000073001b7220 */ /* 0x000fe40000410000 */
[----:B------:R-:W-:Y:S01]  /*c910*/  FMUL.FTZ R29, R2, R109 ;  /* 0x0000006d021d7220 */ /* 0x000fe20000410000 */
[----:B------:R-:W-:Y:S01]  /*c920*/  LDSM.16.MT88.4 R112, [R204+0x3800] ;  /* 0x00380000cc70783b */ /* 0x000fe20000004200 */
[C---:B------:R-:W-:Y:S01]  /*c930*/  FMUL.FTZ R30, R0.reuse, R110 ;  /* 0x0000006e001e7220 */ /* 0x040fe20000410000 */
[----:B------:R-:W-:Y:S01]  /*c940*/  MUFU.EX2 R157, R157 ;  /* 0x0000009d009d7308 */ /* 0x000fe20000000800 */
[C---:B------:R-:W-:Y:S02]  /*c950*/  FMUL.FTZ R31, R0.reuse, R111 ;  /* 0x0000006f001f7220 */ /* 0x040fe40000410000 */
[----:B------:R-:W-:Y:S01]  /*c960*/  FMUL.FTZ R35, R0, R107 ;  /* 0x0000006b00237220 */ /* 0x000fe20000410000 */
[----:B--2---:R-:W-:Y:S01]  /*c970*/  F2FP.BF16.PACK_AB R147, R116, R106 ;  /* 0x0000006a7493723e */ /* 0x004fe200000010ff */
        /* <DEDUP_REMOVED lines=13> */
[C---:B------:R-:W-:Y:S02]  /*ca50*/  FMUL.FTZ R46, R0.reuse, R94 ;  /* 0x0000005e002e7220 */ /* 0x040fe40000410000 */
[----:B------:R-:W-:Y:S02]  /*ca60*/  FMUL.FTZ R47, R0, R95 ;  /* 0x0000005f002f7220 */ /* 0x000fe40000410000 */
[C---:B------:R-:W-:Y:S01]  /*ca70*/  FMUL.FTZ R44, R2.reuse, R92 ;  /* 0x0000005c022c7220 */ /* 0x040fe20000410000 */
[----:B------:R-:W-:Y:S01]  /*ca80*/  MUFU.EX2 R150, R121 ;  /* 0x0000007900967308 */ /* 0x000fe20000000800 */
[C---:B------:R-:W-:Y:S02]  /*ca90*/  FMUL.FTZ R48, R2.reuse, R88 ;  /* 0x0000005802307220 */ /* 0x040fe40000410000 */
[----:B------:R-:W-:Y:S02]  /*caa0*/  FMUL.FTZ R49, R2, R89 ;  /* 0x0000005902317220 */ /* 0x000fe40000410000 */
[C---:B------:R-:W-:Y:S02]  /*cab0*/  FMUL.FTZ R50, R0.reuse, R90 ;  /* 0x0000005a00327220 */ /* 0x040fe40000410000 */
[----:B------:R-:W-:Y:S02]  /*cac0*/  FMUL.FTZ R51, R0, R91 ;  /* 0x0000005b00337220 */ /* 0x000fe40000410000 */
[----:B------:R-:W-:Y:S01]  /*cad0*/  FMUL.FTZ R53, R2, R85 ;  /* 0x0000005502357220 */ /* 0x000fe20000410000 */
[----:B------:R-:W-:Y:S01]  /*cae0*/  LDSM.16.MT88.4 R88, [R205+0x1800] ;  /* 0x00180000cd58783b */ /* 0x000fe20000004200 */
        /* <DEDUP_REMOVED lines=8> */
[C---:B------:R-:W-:Y:S02]  /*cb70*/  FMUL.FTZ R56, R2.reuse, R80 ;  /* 0x0000005002387220 */ /* 0x040fe40000410000 */
[C---:B------:R-:W-:Y:S02]  /*cb80*/  FMUL.FTZ R60, R2.reuse, R76 ;  /* 0x0000004c023c7220 */ /* 0x040fe40000410000 */
[----:B------:R-:W-:Y:S02]  /*cb90*/  FMUL.FTZ R61, R2, R77 ;  /* 0x0000004d023d7220 */ /* 0x000fe40000410000 */
[C---:B------:R-:W-:Y:S02]  /*cba0*/  FMUL.FTZ R62, R0.reuse, R78 ;  /* 0x0000004e003e7220 */ /* 0x040fe40000410000 */
[C---:B------:R-:W-:Y:S01]  /*cbb0*/  FMUL.FTZ R63, R0.reuse, R79 ;  /* 0x0000004f003f7220 */ /* 0x040fe20000410000 */
[----:B------:R-:W2:Y:S01]  /*cbc0*/  MUFU.EX2 R2, R155 ;  /* 0x0000009b00027308 */ /* 0x000ea20000000800 */
[----:B------:R-:W-:Y:S09]  /*cbd0*/  LDSM.16.MT88.4 R76, [R203+0x800] ;  /* 0x00080000cb4c783b */ /* 0x000ff20000004200 */
[----:B------:R5:W1:Y:S10]  /*cbe0*/  MUFU.EX2 R80, R154 ;  /* 0x0000009a00507308 */ /* 0x000a740000000800 */
[----:B------:R-:W1:Y:S10]  /*cbf0*/  MUFU.EX2 R110, R149 ;  /* 0x00000095006e7308 */ /* 0x000e740000000800 */
[----:B------:R-:W-:Y:S01]  /*cc00*/  MUFU.EX2 R149, R129 ;  /* 0x0000008100957308 */ /* 0x000fe20000000800 */
[----:B-----5:R-:W5:Y:S09]  /*cc10*/  LDL R154, [R1+0x4] ;  /* 0x00000400019a7983 */ /* 0x020f720000100800 */
        /* <DEDUP_REMOVED lines=10> */
[C---:B---3--:R-:W-:Y:S01]  /*ccc0*/  FFMA.FTZ R6, R0.reuse, R11, R145 ;  /* 0x0000000b00067223 */ /* 0x048fe20000010091 */
[C---:B------:R-:W-:Y:S01]  /*ccd0*/  F2FP.BF16.PACK_AB R145, R7.reuse, R145 ;  /* 0x000000910791723e */ /* 0x040fe200000010ff */
[C---:B------:R-:W-:Y:S02]  /*cce0*/  FMUL.FTZ R11, R0.reuse, R131 ;  /* 0x00000083000b7220 */ /* 0x040fe40000410000 */
[----:B------:R-:W-:Y:S02]  /*ccf0*/  FADD.FTZ R105, R7, R6 ;  /* 0x0000000607697221 */ /* 0x000fe40000010000 */
[C---:B------:R-:W-:Y:S02]  /*cd00*/  FMUL.FTZ R6, R0.reuse, R134 ;  /* 0x0000008600067220 */ /* 0x040fe40000410000 */
[----:B------:R-:W-:Y:S01]  /*cd10*/  FMUL.FTZ R7, R0, R135 ;  /* 0x0000008700077220 */ /* 0x000fe20000410000 */
[----:B------:R-:W-:Y:S01]  /*cd20*/  MUFU.EX2 R240, R240 ;  /* 0x000000f000f07308 */ /* 0x000fe20000000800 */
[----:B----4-:R-:W-:Y:S04]  /*cd30*/  FADD.FTZ R0, R70, R148 ;  /* 0x0000009446007221 */ /* 0x010fe80000010000 */
[----:B--2---:R-:W-:Y:S01]  /*cd40*/  FADD.FTZ R0, R2, R0 ;  /* 0x0000000002007221 */ /* 0x004fe20000010000 */
[C---:B-1----:R-:W-:Y:S04]  /*cd50*/  HMMA.16816.F32.BF16 R4, R144.reuse, R72, R4 ;  /* 0x000000489004723c */ /* 0x042fe80000041804 */
[----:B------:R1:W-:Y:S01]  /*cd60*/  MUFU.EX2 R148, R128 ;  /* 0x0000008000947308 */ /* 0x0003e20000000800 */
[----:B------:R-:W-:Y:S03]  /*cd70*/  FADD.FTZ R0, R80, R0 ;  /* 0x0000000050007221 */ /* 0x000fe60000010000 */
[C---:B------:R-:W-:Y:S01]  /*cd80*/  HMMA.16816.F32.BF16 R8, R144.reuse, R74, R8 ;  /* 0x0000004a9008723c */ /* 0x040fe20000041808 */
[----:B------:R-:W2:Y:S03]  /*cd90*/  LDSM.16.MT88.4 R72, [R205] ;  /* 0x00000000cd48783b */ /* 0x000ea60000004200 */
[C---:B------:R-:W-:Y:S02]  /*cda0*/  FADD.FTZ R0, R71.reuse, R0 ;  /* 0x0000000047007221 */ /* 0x040fe40000010000 */
[----:B------:R-:W-:Y:S10]  /*cdb0*/  MUFU.EX2 R241, R241 ;  /* 0x000000f100f17308 */ /* 0x000ff40000000800 */
[----:B------:R-:W-:Y:S01]  /*cdc0*/  MUFU.EX2 R242, R242 ;  /* 0x000000f200f27308 */ /* 0x000fe20000000800 */
[----:B-1----:R-:W-:Y:S09]  /*cdd0*/  LDSM.16.MT88.4 R128, [R203+0x3800] ;  /* 0x00380000cb80783b */ /* 0x002ff20000004200 */
[----:B------:R-:W-:Y:S10]  /*cde0*/  MUFU.EX2 R153, R247 ;  /* 0x000000f700997308 */ /* 0x000ff40000000800 */
[----:B------:R-:W-:Y:S01]  /*cdf0*/  MUFU.EX2 R109, R151 ;  /* 0x00000097006d7308 */ /* 0x000fe20000000800 */
[C---:B--2---:R-:W-:Y:S09]  /*ce00*/  HMMA.16816.F32.BF16 R12, R144.reuse, R72, R12 ;  /* 0x00000048900c723c */ /* 0x044ff2000004180c */
[----:B------:R-:W-:Y:S01]  /*ce10*/  MUFU.EX2 R151, R251 ;  /* 0x000000fb00977308 */ /* 0x000fe20000000800 */
[C---:B------:R-:W-:Y:S01]  /*ce20*/  HMMA.16816.F32.BF16 R16, R144.reuse, R74, R16 ;  /* 0x0000004a9010723c */ /* 0x040fe20000041810 */
[----:B------:R-:W1:Y:S08]  /*ce30*/  LDSM.16.MT88.4 R72, [R204] ;  /* 0x00000000cc48783b */ /* 0x000e700000004200 */
[----:B------:R-:W2:Y:S10]  /*ce40*/  MUFU.EX2 R108, R152 ;  /* 0x00000098006c7308 */ /* 0x000eb40000000800 */
[----:B------:R-:W-:Y:S01]  /*ce50*/  MUFU.EX2 R152, R248 ;  /* 0x000000f800987308 */ /* 0x000fe20000000800 */
[C---:B-1----:R-:W-:Y:S08]  /*ce60*/  HMMA.16816.F32.BF16 R20, R144.reuse, R72, R20 ;  /* 0x000000489014723c */ /* 0x042ff00000041814 */
[C---:B------:R-:W-:Y:S01]  /*ce70*/  HMMA.16816.F32.BF16 R24, R144.reuse, R74, R24 ;  /* 0x0000004a9018723c */ /* 0x040fe20000041818 */
[----:B------:R-:W1:Y:S07]  /*ce80*/  LDSM.16.MT88.4 R72, [R216] ;  /* 0x00000000d848783b */ /* 0x000e6e0000004200 */
[C---:B-1----:R-:W-:Y:S08]  /*ce90*/  HMMA.16816.F32.BF16 R28, R144.reuse, R72, R28 ;  /* 0x00000048901c723c */ /* 0x042ff0000004181c */
[C---:B------:R-:W-:Y:S01]  /*cea0*/  HMMA.16816.F32.BF16 R32, R144.reuse, R74, R32 ;  /* 0x0000004a9020723c */ /* 0x040fe20000041820 */
[----:B------:R-:W1:Y:S02]  /*ceb0*/  LDSM.16.MT88.4 R72, [R203+0x4000] ;  /* 0x00400000cb48783b */ /* 0x000e640000004200 */
[----:B-----5:R-:W-:Y:S05]  /*cec0*/  ISETP.GT.AND P0, PT, R232, R154, PT ;  /* 0x0000009ae800720c */ /* 0x020fea0003f04270 */
        /* <DEDUP_REMOVED lines=15> */
[----:B------:R-:W3:Y:S02]  /*cfc0*/  LDSM.16.MT88.4 R80, [R205+0x800] ;  /* 0x00080000cd50783b */ /* 0x000ee40000004200 */
[----:B------:R-:W4:Y:S01]  /*cfd0*/  MUFU.EX2 R2, R163 ;  /* 0x000000a300027308 */ /* 0x000f220000000800 */
[----:B--2---:R-:W-:Y:S02]  /*cfe0*/  F2FP.BF16.PACK_AB R75, R108, R109 ;  /* 0x0000006d6c4b723e */ /* 0x004fe400000010ff */
[----:B------:R-:W-:Y:S05]  /*cff0*/  F2FP.BF16.PACK_AB R145, R148, R149 ;  /* 0x000000959491723e */ /* 0x000fea00000010ff */
[C---:B------:R-:W-:Y:S02]  /*d000*/  HMMA.16816.F32.BF16 R4, R72.reuse, R76, R4 ;  /* 0x0000004c4804723c */ /* 0x040fe40000041804 */
[----:B------:R-:W2:Y:S03]  /*d010*/  MUFU.EX2 R71, R161 ;  /* 0x000000a100477308 */ /* 0x000ea60000000800 */
[----:B-1----:R-:W-:Y:S03]  /*d020*/  FADD.FTZ R0, R70, R0 ;  /* 0x0000000046007221 */ /* 0x002fe60000010000 */
[C---:B------:R-:W-:Y:S01]  /*d030*/  HMMA.16816.F32.BF16 R8, R72.reuse, R78, R8 ;  /* 0x0000004e4808723c */ /* 0x040fe20000041808 */
[----:B------:R-:W1:Y:S03]  /*d040*/  LDSM.16.MT88.4 R76, [R204+0x800] ;  /* 0x00080000cc4c783b */ /* 0x000e660000004200 */
[----:B------:R-:W-:Y:S01]  /*d050*/  MUFU.EX2 R144, R125 ;  /* 0x0000007d00907308 */ /* 0x000fe20000000800 */
[----:B----4-:R-:W-:Y:S04]  /*d060*/  FADD.FTZ R0, R2, R0 ;  /* 0x0000000002007221 */ /* 0x010fe80000010000 */
[----:B------:R-:W-:Y:S05]  /*d070*/  FADD.FTZ R0, R84, R0 ;  /* 0x0000000054007221 */ /* 0x000fea0000010000 */
[----:B------:R-:W-:Y:S01]  /*d080*/  MUFU.EX2 R146, R124 ;  /* 0x0000007c00927308 */ /* 0x000fe20000000800 */
[C---:B--2---:R-:W-:Y:S01]  /*d090*/  FADD.FTZ R0, R71.reuse, R0 ;  /* 0x0000000047007221 */ /* 0x044fe20000010000 */
        /* <DEDUP_REMOVED lines=31> */
[----:B------:R-:W5:Y:S07]  /*d290*/  LDSM.16.MT88.4 R76, [R206+0x1000] ;  /* 0x00100000ce4c783b */ /* 0x000f6e0000004200 */
[C---:B--2---:R-:W-:Y:S04]  /*d2a0*/  HMMA.16816.F32.BF16 R12, R72.reuse, R80, R12 ;  /* 0x00000050480c723c */ /* 0x044fe8000004180c */
[----:B----4-:R-:W-:Y:S04]  /*d2b0*/  FADD.FTZ R0, R70, R0 ;  /* 0x0000000046007221 */ /* 0x010fe80000010000 */
        /* <DEDUP_REMOVED lines=40> */
[C---:B-----5:R-:W-:Y:S04]  /*d540*/  FADD.FTZ R0, R71.reuse, R0 ;  /* 0x0000000047007221 */ /* 0x060fe80000010000 */
        /* <DEDUP_REMOVED lines=28> */
[C---:B-----5:R-:W-:Y:S03]  /*d710*/  FADD.FTZ R0, R71.reuse, R0 ;  /* 0x0000000047007221 */ /* 0x060fe60000010000 */
        /* <DEDUP_REMOVED lines=27> */
[----:B--2---:R-:W-:Y:S04]  /*d8d0*/  FADD.FTZ R0, R70, R0 ;  /* 0x0000000046007221 */ /* 0x004fe80000010000 */
[C---:B-1----:R-:W-:Y:S04]  /*d8e0*/  HMMA.16816.F32.BF16 R52, R72.reuse, R92, R52 ;  /* 0x0000005c4834723c */ /* 0x042fe80000041834 */
[----:B------:R-:W-:Y:S04]  /*d8f0*/  FADD.FTZ R0, R104, R0 ;  /* 0x0000000068007221 */ /* 0x000fe80000010000 */
[C---:B------:R-:W-:Y:S01]  /*d900*/  HMMA.16816.F32.BF16 R56, R72.reuse, R94, R56 ;  /* 0x0000005e4838723c */ /* 0x040fe20000041838 */
[----:B------:R-:W1:Y:S03]  /*d910*/  LDSM.16.MT88.4 R92, [R204+0x2800] ;  /* 0x00280000cc5c783b */ /* 0x000e660000004200 */
[----:B----4-:R-:W-:Y:S04]  /*d920*/  FADD.FTZ R0, R2, R0 ;  /* 0x0000000002007221 */ /* 0x010fe80000010000 */
        /* <DEDUP_REMOVED lines=16> */
[----:B------:R-:W-:Y:S03]  /*da30*/  MUFU.EX2 R70, R132 ;  /* 0x0000008400467308 */ /* 0x000fe60000000800 */
[----:B------:R-:W-:Y:S03]  /*da40*/  F2FP.BF16.PACK_AB R73, R152, R153 ;  /* 0x000000999849723e */ /* 0x000fe600000010ff */
[----:B------:R-:W-:Y:S01]  /*da50*/  F2FP.BF16.PACK_AB R74, R2, R104 ;  /* 0x00000068024a723e */ /* 0x000fe200000010ff */
[C---:B----4-:R-:W-:Y:S03]  /*da60*/  HMMA.16816.F32.BF16 R36, R76.reuse, R88, R36 ;  /* 0x000000584c24723c */ /* 0x050fe60000041824 */
[----:B------:R-:W1:Y:S01]  /*da70*/  MUFU.EX2 R2, R120 ;  /* 0x0000007800027308 */ /* 0x000e620000000800 */
[----:B------:R-:W-:Y:S04]  /*da80*/  F2FP.BF16.PACK_AB R75, R150, R151 ;  /* 0x00000097964b723e */ /* 0x000fe800000010ff */
[C---:B------:R-:W-:Y:S01]  /*da90*/  HMMA.16816.F32.BF16 R40, R76.reuse, R90, R40 ;  /* 0x0000005a4c28723c */ /* 0x040fe20000041828 */
[----:B------:R-:W2:Y:S04]  /*daa0*/  LDSM.16.MT88.4 R88, [R203+0x3000] ;  /* 0x00300000cb58783b */ /* 0x000ea80000004200 */
[----:B------:R-:W4:Y:S03]  /*dab0*/  MUFU.EX2 R71, R133 ;  /* 0x0000008500477308 */ /* 0x000f260000000800 */
[C---:B------:R-:W-:Y:S08]  /*dac0*/  HMMA.16816.F32.BF16 R44, R76.reuse, R96, R44 ;  /* 0x000000604c2c723c */ /* 0x040ff0000004182c */
[C---:B------:R-:W-:Y:S01]  /*dad0*/  HMMA.16816.F32.BF16 R48, R76.reuse, R98, R48 ;  /* 0x000000624c30723c */ /* 0x040fe20000041830 */
[----:B------:R-:W-:Y:S03]  /*dae0*/  LDSM.16.MT88.4 R96, [R206+0x3000] ;  /* 0x00300000ce60783b */ /* 0x000fe60000004200 */
[----:B-1----:R-:W-:Y:S04]  /*daf0*/  FADD.FTZ R0, R2, R0 ;  /* 0x0000000002007221 */ /* 0x002fe80000010000 */
[C---:B-----5:R-:W-:Y:S01]  /*db00*/  HMMA.16816.F32.BF16 R52, R76.reuse, R80, R52 ;  /* 0x000000504c34723c */ /* 0x060fe20000041834 */
[----:B------:R-:W-:Y:S03]  /*db10*/  LDSM.16.MT88.4 R120, [R205+0x3800] ;  /* 0x00380000cd78783b */ /* 0x000fe60000004200 */
[C---:B------:R-:W-:Y:S01]  /*db20*/  FADD.FTZ R0, R144.reuse, R0 ;  /* 0x0000000090007221 */ /* 0x040fe20000010000 */
[----:B------:R-:W-:Y:S01]  /*db30*/  F2FP.BF16.PACK_AB R144, R144, R2 ;  /* 0x000000029090723e */ /* 0x000fe200000010ff */
[----:B------:R-:W-:Y:S01]  /*db40*/  FADD.FTZ R2, R106, R105 ;  /* 0x000000696a027221 */ /* 0x000fe20000010000 */
[----:B----4-:R-:W-:Y:S01]  /*db50*/  F2FP.BF16.PACK_AB R147, R70, R71 ;  /* 0x000000474693723e */ /* 0x010fe200000010ff */
[C---:B------:R-:W-:Y:S01]  /*db60*/  HMMA.16816.F32.BF16 R56, R76.reuse, R82, R56 ;  /* 0x000000524c38723c */ /* 0x040fe20000041838 */
[----:B------:R-:W1:Y:S03]  /*db70*/  LDSM.16.MT88.4 R80, [R204+0x3000] ;  /* 0x00300000cc50783b */ /* 0x000e660000004200 */
[----:B------:R-:W-:Y:S01]  /*db80*/  FADD.FTZ R0, R146, R0 ;  /* 0x0000000092007221 */ /* 0x000fe20000010000 */
[C---:B------:R-:W-:Y:S03]  /*db90*/  F2FP.BF16.PACK_AB R146, R68.reuse, R146 ;  /* 0x000000924492723e */ /* 0x040fe600000010ff */
[C---:B---3--:R-:W-:Y:S01]  /*dba0*/  HMMA.16816.F32.BF16 R60, R76.reuse, R84, R60 ;  /* 0x000000544c3c723c */ /* 0x048fe2000004183c */
[----:B------:R-:W-:Y:S03]  /*dbb0*/  LDSM.16.MT88.4 R104, [R206+0x3800] ;  /* 0x00380000ce68783b */ /* 0x000fe60000004200 */
[----:B------:R-:W-:Y:S02]  /*dbc0*/  FADD.FTZ R247, R68, R0 ;  /* 0x0000000044f77221 */ /* 0x000fe40000010000 */
[----:B------:R-:W-:Y:S02]  /*dbd0*/  FADD.FTZ R0, R116, R2 ;  /* 0x0000000274007221 */ /* 0x000fe40000010000 */
[----:B------:R-:W-:Y:S01]  /*dbe0*/  HMMA.16816.F32.BF16 R64, R76, R86, R64 ;  /* 0x000000564c40723c */ /* 0x000fe20000041840 */
[----:B------:R-:W3:Y:S03]  /*dbf0*/  LDSM.16.MT88.4 R76, [R205+0x7000] ;  /* 0x00700000cd4c783b */ /* 0x000ee60000004200 */
[----:B------:R-:W-:Y:S04]  /*dc00*/  FADD.FTZ R0, R111, R0 ;  /* 0x000000006f007221 */ /* 0x000fe80000010000 */
[C---:B--2---:R-:W-:Y:S01]  /*dc10*/  HMMA.16816.F32.BF16 R4, R72.reuse, R88, R4 ;  /* 0x000000584804723c */ /* 0x044fe20000041804 */
[----:B------:R-:W2:Y:S04]  /*dc20*/  LDSM.16.MT88.4 R84, [R204+0x7000] ;  /* 0x00700000cc54783b */ /* 0x000ea80000004200 */
        /* <DEDUP_REMOVED lines=57> */
[----:B------:R-:W-:Y:S02]  /*dfc0*/  IADD3 R0, R232, -0x1, RZ ;  /* 0xffffffffe8007810 */ /* 0x000fe40007ffe0ff */
[----:B------:R-:W-:Y:S01]  /*dfd0*/  MOV R71, R3 ;  /* 0x0000000300477202 */ /* 0x000fe20000000f00 */
        /* <DEDUP_REMOVED lines=12> */
.L_x_1877:
[----:B------:R-:W-:Y:S05]  /*e0a0*/  BRA.DIV ~URZ, `(.L_x_1885) ;  /* 0x000047b27f007947 */ /* 0x000fea000b800000 */
[----:B------:R1:W2:Y:S02]  /*e0b0*/  SHFL.BFLY PT, R4, R247, 0x2, 0x1f ;  /* 0x0c401f00f7047f89 */ /* 0x0002a400000e0000 */
.L_x_1913:
        /* <DEDUP_REMOVED lines=8> */
.L_x_1914:
        /* <DEDUP_REMOVED lines=52> */
[----:B------:R-:W-:Y:S01]  /*e480*/  FMUL.FTZ R126, R0, R126 ;  /* 0x0000007e007e7220 */ /* 0x000fe20000410000 */
        /* <DEDUP_REMOVED lines=32> */
.L_x_1858:
        /* <DEDUP_REMOVED lines=19> */
.L_x_1888:
[----:B--2---:R-:W-:Y:S05]  /*e7c0*/  BSYNC B0 ;  /* 0x0000000000007941 */ /* 0x004fea0003800000 */
.L_x_1887:
        /* <DEDUP_REMOVED lines=15> */
[----:B-1----:R-:W-:Y:S05]  /*e8c0*/  CALL.REL.NOINC `($__internal_29_$__cuda_sm70_shflsync_idx_p) ;  /* 0x000041d000007944 */ /* 0x002fea0003c00000 */
.L_x_1891:
        /* <DEDUP_REMOVED lines=187> */
.L_x_1893:
[----:B------:R-:W-:Y:S05]  /*f480*/  BSYNC B0 ;  /* 0x0000000000007941 */ /* 0x000fea0003800000 */
.L_x_1892:
        /* <DEDUP_REMOVED lines=68> */
.L_x_1890:
        /* <DEDUP_REMOVED lines=44> */
.L_x_1894:
[----:B------:R-:W-:Y:S05]  /*fb90*/  BSYNC B1 ;  /* 0x0000000000017941 */ /* 0x000fea0003800000 */
.L_x_1889:
        /* <DEDUP_REMOVED lines=10> */
.L_x_1915:
[----:B------:R-:W-:Y:S01]  /*fc40*/  WARPSYNC 0xffffffff ;  /* 0xffffffff00007948 */ /* 0x000fe20003800000 */
[----:B------:R-:W-:Y:S06]  /*fc50*/  BAR.SYNC.DEFER_BLOCKING 0x4, 0x100 ;  /* 0x0104000000007b1d */ /* 0x000fec0000010000 */
[----:B---3--:R3:W-:Y:S04]  /*fc60*/  STL [R1+0x4c], R0 ;  /* 0x00004c0001007387 */ /* 0x0087e80000100800 */
[----:B------:R3:W-:Y:S04]  /*fc70*/  @!P6 STS [0x10100], R18 ;  /* 0x01010012ff00e388 */ /* 0x0007e80000000800 */
[----:B------:R-:W-:Y:S06]  /*fc80*/  BAR.ARV 0x5, 0x100 ;  /* 0x0144000000007b1d */ /* 0x000fec0000002000 */
.L_x_1895:
[----:B--23--:R-:W2:Y:S02]  /*fc90*/  LDL R0, [R1+0x4c] ;  /* 0x00004c0001007983 */ /* 0x00cea40000100800 */
[----:B--2---:R-:W-:-:S13]  /*fca0*/  ISETP.GE.AND P0, PT, R0, c[0x0][0x538], PT ;  /* 0x00014e0000007a0c */ /* 0x004fda0003f06270 */
[----:B-1--45:R-:W-:Y:S01]  /*fcb0*/  @P0 CALL.REL.NOINC `(.L_x_1897) ;  /* 0x0000001000000944 */ /* 0x032fe20003c00000 */
[----:B------:R-:W-:Y:S05]  /*fcc0*/  BRA `(.L_x_1898) ;  /* 0xffff0d5000007947 */ /* 0x000fea000383ffff */
.L_x_1897:
[----:B------:R-:W-:Y:S05]  /*fcd0*/  EXIT ;  /* 0x000000000000794d */ /* 0x000fea0003800000 */
.L_x_1861:
[----:B------:R-:W-:Y:S01]  /*fce0*/  IMAD.MOV.U32 R235, RZ, RZ, R0 ;  /* 0x000000ffffeb7224 */ /* 0x000fe200078e0000 */
[----:B------:R-:W-:Y:S01]  /*fcf0*/  MOV R236, RZ ;  /* 0x000000ff00ec7202 */ /* 0x000fe20000000f00 */
[----:B------:R-:W-:Y:S01]  /*fd00*/  IMAD.MOV.U32 R3, RZ, RZ, 0x181f ;  /* 0x0000181fff037424 */ /* 0x000fe200078e00ff */
[----:B------:R-:W-:Y:S02]  /*fd10*/  MOV R2, 0xfd30 ;  /* 0x0000fd3000027802 */ /* 0x000fe40000000f00 */
[----:B------:R-:W-:Y:S05]  /*fd20*/  CALL.REL.NOINC `($__internal_29_$__cuda_sm70_shflsync_idx_p) ;  /* 0x00002d7000007944 */ /* 0x000fea0003c00000 */
[----:B------:R-:W-:Y:S01]  /*fd30*/  MOV R10, R236 ;  /* 0x000000ec000a7202 */ /* 0x000fe20000000f00 */
[----:B------:R-:W-:Y:S05]  /*fd40*/  BRA `(.L_x_1899) ;  /* 0xffff363000007947 */ /* 0x000fea000383ffff */
.L_x_1862:
[----:B------:R-:W-:Y:S01]  /*fd50*/  IMAD.MOV.U32 R235, RZ, RZ, R6 ;  /* 0x000000ffffeb7224 */ /* 0x000fe200078e0006 */
[----:B------:R-:W-:Y:S01]  /*fd60*/  MOV R236, RZ ;  /* 0x000000ff00ec7202 */ /* 0x000fe20000000f00 */
[----:B------:R-:W-:Y:S01]  /*fd70*/  IMAD.MOV.U32 R3, RZ, RZ, 0x181f ;  /* 0x0000181fff037424 */ /* 0x000fe200078e00ff */
[----:B------:R-:W-:Y:S02]  /*fd80*/  MOV R2, 0xfda0 ;  /* 0x0000fda000027802 */ /* 0x000fe40000000f00 */
[----:B-12---:R-:W-:Y:S05]  /*fd90*/  CALL.REL.NOINC `($__internal_29_$__cuda_sm70_shflsync_idx_p) ;  /* 0x00002d0000007944 */ /* 0x006fea0003c00000 */
[----:B------:R-:W-:Y:S01]  /*fda0*/  ISETP.GE.AND P2, PT, R233, c[0x0][0x1d4], PT ;  /* 0x00007500e9007a0c */ /* 0x000fe20003f46270 */
[----:B------:R-:W-:Y:S01]  /*fdb0*/  IMAD.MOV.U32 R235, RZ, RZ, R0 ;  /* 0x000000ffffeb7224 */ /* 0x000fe200078e0000 */
[----:B------:R-:W-:Y:S02]  /*fdc0*/  IADD3 R2, P0, R236, R163, RZ ;  /* 0x000000a3ec027210 */ /* 0x000fe40007f1e0ff */
        /* <DEDUP_REMOVED lines=9> */
[----:B------:R-:W-:-:S04]  /*fe60*/  IMAD.MOV.U32 R236, RZ, RZ, 0x1 ;  /* 0x00000001ffec7424 */ /* 0x000fc800078e00ff */
[----:B------:R-:W-:-:S05]  /*fe70*/  IMAD.X R3, R10, 0x1, R5, P5 ;  /* 0x000000010a037824 */ /* 0x000fca00028e0605 */
[----:B------:R1:W-:Y:S02]  /*fe80*/  LDGSTS.E.BYPASS.LTC128B.128 [R229+0xc100], [R2.64], !P0 ;  /* 0x0c10000002e57fae */ /* 0x0003e4000c101d46 */
[----:B-1----:R-:W-:Y:S01]  /*fe90*/  IMAD.MOV.U32 R3, RZ, RZ, 0x181f ;  /* 0x0000181fff037424 */ /* 0x002fe200078e00ff */
[----:B------:R-:W-:Y:S02]  /*fea0*/  MOV R2, 0xfec0 ;  /* 0x0000fec000027802 */ /* 0x000fe40000000f00 */
[----:B------:R-:W-:Y:S05]  /*feb0*/  CALL.REL.NOINC `($__internal_29_$__cuda_sm70_shflsync_idx_p) ;  /* 0x00002be000007944 */ /* 0x000fea0003c00000 */
[----:B------:R-:W-:Y:S01]  /*fec0*/  IMAD.MOV.U32 R9, RZ, RZ, R236 ;  /* 0x000000ffff097224 */ /* 0x000fe200078e00ec */
[----:B------:R-:W-:Y:S01]  /*fed0*/  MOV R236, 0x1 ;  /* 0x0000000100ec7802 */ /* 0x000fe20000000f00 */
[----:B------:R-:W-:Y:S01]  /*fee0*/  IMAD.MOV.U32 R235, RZ, RZ, R6 ;  /* 0x000000ffffeb7224 */ /* 0x000fe200078e0006 */
[----:B------:R-:W-:Y:S02]  /*fef0*/  MOV R3, 0x181f ;  /* 0x0000181f00037802 */ /* 0x000fe40000000f00 */
[----:B------:R-:W-:Y:S02]  /*ff00*/  MOV R2, 0xff20 ;  /* 0x0000ff2000027802 */ /* 0x000fe40000000f00 */
[----:B------:R-:W-:Y:S05]  /*ff10*/  CALL.REL.NOINC `($__internal_29_$__cuda_sm70_shflsync_idx_p) ;  /* 0x00002b8000007944 */ /* 0x000fea0003c00000 */
        /* <DEDUP_REMOVED lines=19> */
[----:B-1----:R-:W-:Y:S05]  /*10050*/  CALL.REL.NOINC `($__internal_29_$__cuda_sm70_shflsync_idx_p) ;  /* 0x00002a4000007944 */ /* 0x002fea0003c00000 */
        /* <DEDUP_REMOVED lines=32> */
[----:B------:R-:W-:Y:S01]  /*10260*/  MOV R2, R236 ;  /* 0x000000ec00027202 */ /* 0x000fe20000000f00 */
[----:B------:R-:W-:Y:S05]  /*10270*/  BRA `(.L_x_1900) ;  /* 0xffff32e000007947 */ /* 0x000fea000383ffff */
.L_x_1863:
[----:B------:R-:W-:Y:S01]  /*10280*/  IMAD.MOV.U32 R235, RZ, RZ, R4 ;  /* 0x000000ffffeb7224 */ /* 0x000fe200078e0004 */
[----:B------:R-:W-:Y:S01]  /*10290*/  MOV R236, RZ ;  /* 0x000000ff00ec7202 */ /* 0x000fe20000000f00 */
[----:B------:R-:W-:Y:S01]  /*102a0*/  IMAD.MOV.U32 R3, RZ, RZ, 0x1c1f ;  /* 0x00001c1fff037424 */ /* 0x000fe200078e00ff */
[----:B------:R-:W-:-:S02]  /*102b0*/  MOV R2, 0x102d0 ;  /* 0x000102d000027802 */ /* 0x000fc40000000f00 */
[----:B------:R-:W-:Y:S05]  /*102c0*/  CALL.REL.NOINC `($__internal_29_$__cuda_sm70_shflsync_idx_p) ;  /* 0x000027d000007944 */ /* 0x000fea0003c00000 */
[----:B------:R-:W-:Y:S01]  /*102d0*/  MOV R0, R236 ;  /* 0x000000ec00007202 */ /* 0x000fe20000000f00 */
[----:B------:R-:W-:Y:S05]  /*102e0*/  BRA `(.L_x_1901) ;  /* 0xffff347000007947 */ /* 0x000fea000383ffff */
.L_x_1864:
[----:B------:R-:W-:Y:S01]  /*102f0*/  IMAD.MOV.U32 R235, RZ, RZ, R4 ;  /* 0x000000ffffeb7224 */ /* 0x000fe200078e0004 */
[----:B------:R-:W-:Y:S01]  /*10300*/  MOV R236, 0x1 ;  /* 0x0000000100ec7802 */ /* 0x000fe20000000f00 */
[----:B------:R-:W-:Y:S01]  /*10310*/  IMAD.MOV.U32 R3, RZ, RZ, 0x1c1f ;  /* 0x00001c1fff037424 */ /* 0x000fe200078e00ff */
[----:B------:R-:W-:-:S02]  /*10320*/  MOV R2, 0x10340 ;  /* 0x0001034000027802 */ /* 0x000fc40000000f00 */
[----:B-1----:R-:W-:Y:S05]  /*10330*/  CALL.REL.NOINC `($__internal_29_$__cuda_sm70_shflsync_idx_p) ;  /* 0x0000276000007944 */ /* 0x002fea0003c00000 */
[----:B------:R-:W-:Y:S01]  /*10340*/  IMAD.IADD R5, R5, 0x1, R236 ;  /* 0x0000000105057824 */ /* 0x000fe200078e02ec */
[----:B------:R-:W-:Y:S01]  /*10350*/  FMNMX.FTZ R69, R7, R9, !PT ;  /* 0x0000000907457209 */ /* 0x000fe20007810000 */
[----:B------:R-:W-:Y:S01]  /*10360*/  IMAD.MOV.U32 R0, RZ, RZ, 0x2 ;  /* 0x00000002ff007424 */ /* 0x000fe200078e00ff */
[----:B------:R-:W-:-:S02]  /*10370*/  MOV R2, 0x10b80 ;  /* 0x00010b8000027802 */ /* 0x000fc40000000f00 */
        /* <DEDUP_REMOVED lines=13> */
[----:B------:R-:W-:Y:S02]  /*10450*/  FMNMX.FTZ R12, R10, R12, !PT ;  /* 0x0000000c0a0c7209 */ /* 0x000fe40007810000 */
[----:B------:R-:W-:Y:S02]  /*10460*/  FMNMX.FTZ R69, R16, R69, !PT ;  /* 0x0000004510457209 */ /* 0x000fe40007810000 */
[----:B------:R-:W-:Y:S02]  /*10470*/  ISETP.GT.AND P0, PT, R6, 0x11, PT ;  /* 0x000000110600780c */ /* 0x000fe40003f04270 */
[----:B------:R-:W-:Y:S02]  /*10480*/  FSEL R14, R102, -INF , P2 ;  /* 0xff800000660e7808 */ /* 0x000fe40001000000 */
[----:B------:R-:W-:-:S02]  /*10490*/  FMNMX.FTZ R12, R15, R12, !PT ;  /* 0x0000000c0f0c7209 */ /* 0x000fc40007810000 */
[----:B------:R-:W-:Y:S02]  /*104a0*/  FMNMX.FTZ R69, R17, R69, !PT ;  /* 0x0000004511457209 */ /* 0x000fe40007810000 */
[----:B------:R-:W-:Y:S02]  /*104b0*/  FSEL R19, R103, -INF , P0 ;  /* 0xff80000067137808 */ /* 0x000fe40000000000 */
[----:B------:R-:W-:Y:S02]  /*104c0*/  ISETP.GT.AND P2, PT, R6, 0x18, PT ;  /* 0x000000180600780c */ /* 0x000fe40003f44270 */
[----:B------:R-:W-:Y:S02]  /*104d0*/  FMNMX.FTZ R12, R14, R12, !PT ;  /* 0x0000000c0e0c7209 */ /* 0x000fe40007810000 */
[----:B------:R-:W-:Y:S02]  /*104e0*/  FMNMX.FTZ R69, R18, R69, !PT ;  /* 0x0000004512457209 */ /* 0x000fe40007810000 */
[----:B------:R-:W-:-:S02]  /*104f0*/  ISETP.GT.AND P0, PT, R6, 0x19, PT ;  /* 0x000000190600780c */ /* 0x000fc40003f04270 */
[----:B------:R-:W-:Y:S02]  /*10500*/  FSEL R20, R90, -INF , P2 ;  /* 0xff8000005a147808 */ /* 0x000fe40001000000 */
[----:B------:R-:W-:Y:S02]  /*10510*/  FMNMX.FTZ R12, R19, R12, !PT ;  /* 0x0000000c130c7209 */ /* 0x000fe40007810000 */
[----:B------:R-:W-:Y:S02]  /*10520*/  FMNMX.FTZ R69, R21, R69, !PT ;  /* 0x0000004515457209 */ /* 0x000fe40007810000 */
[----:B------:R-:W-:Y:S02]  /*10530*/  FSEL R32, R91, -INF , P0 ;  /* 0xff8000005b207808 */ /* 0x000fe40000000000 */
[----:B------:R-:W-:Y:S02]  /*10540*/  ISETP.GT.AND P2, PT, R6, 0x20, PT ;  /* 0x000000200600780c */ /* 0x000fe40003f44270 */
[----:B------:R-:W-:-:S02]  /*10550*/  FMNMX.FTZ R12, R20, R12, !PT ;  /* 0x0000000c140c7209 */ /* 0x000fc40007810000 */
[----:B------:R-:W-:Y:S02]  /*10560*/  FMNMX.FTZ R69, R121, R69, !PT ;  /* 0x0000004579457209 */ /* 0x000fe40007810000 */
[----:B------:R-:W-:Y:S02]  /*10570*/  ISETP.GT.AND P0, PT, R6, 0x21, PT ;  /* 0x000000210600780c */ /* 0x000fe40003f04270 */
[----:B------:R-:W-:Y:S02]  /*10580*/  FSEL R71, R78, -INF , P2 ;  /* 0xff8000004e477808 */ /* 0x000fe40001000000 */
[----:B------:R-:W-:Y:S02]  /*10590*/  FMNMX.FTZ R12, R32, R12, !PT ;  /* 0x0000000c200c7209 */ /* 0x000fe40007810000 */
[----:B------:R-:W-:Y:S02]  /*105a0*/  FMNMX.FTZ R69, R120, R69, !PT ;  /* 0x0000004578457209 */ /* 0x000fe40007810000 */
[----:B------:R-:W-:-:S02]  /*105b0*/  FSEL R70, R79, -INF , P0 ;  /* 0xff8000004f467808 */ /* 0x000fc40000000000 */
[C---:B------:R-:W-:Y:S02]  /*105c0*/  ISETP.GT.AND P2, PT, R6.reuse, 0x28, PT ;  /* 0x000000280600780c */ /* 0x040fe40003f44270 */
[----:B------:R-:W-:Y:S02]  /*105d0*/  FMNMX.FTZ R12, R71, R12, !PT ;  /* 0x0000000c470c7209 */ /* 0x000fe40007810000 */
[----:B------:R-:W-:Y:S02]  /*105e0*/  FMNMX.FTZ R69, R117, R69, !PT ;  /* 0x0000004575457209 */ /* 0x000fe40007810000 */
[----:B------:R-:W-:Y:S02]  /*105f0*/  ISETP.GT.AND P0, PT, R6, 0x29, PT ;  /* 0x000000290600780c */ /* 0x000fe40003f04270 */
[----:B------:R-:W-:Y:S02]  /*10600*/  FSEL R57, R74, -INF , P2 ;  /* 0xff8000004a397808 */ /* 0x000fe40001000000 */
[----:B------:R-:W-:-:S02]  /*10610*/  FMNMX.FTZ R12, R70, R12, !PT ;  /* 0x0000000c460c7209 */ /* 0x000fc40007810000 */
[----:B------:R-:W-:Y:S02]  /*10620*/  FMNMX.FTZ R69, R116, R69, !PT ;  /* 0x0000004574457209 */ /* 0x000fe40007810000 */
[----:B------:R-:W-:Y:S02]  /*10630*/  FSEL R56, R75, -INF , P0 ;  /* 0xff8000004b387808 */ /* 0x000fe40000000000 */
[C---:B------:R-:W-:Y:S02]  /*10640*/  ISETP.GT.AND P2, PT, R6.reuse, 0x30, PT ;  /* 0x000000300600780c */ /* 0x040fe40003f44270 */
        /* <DEDUP_REMOVED lines=80> */
[----:B------:R-:W-:-:S03]  /*10b50*/  IMAD.MOV.U32 R68, RZ, RZ, R69 ;  /* 0x000000ffff447224 */ /* 0x000fc600078e0045 */
[----:B------:R-:W-:Y:S02]  /*10b60*/  FMNMX.FTZ R12, R171, R12, !PT ;  /* 0x0000000cab0c7209 */ /* 0x000fe40007810000 */
[----:B------:R-:W-:Y:S05]  /*10b70*/  CALL.REL.NOINC `($__internal_28_$__cuda_sm70_shflsync_bfly_p) ;  /* 0x00001ec000007944 */ /* 0x000fea0003c00000 */
[----:B------:R-:W-:Y:S01]  /*10b80*/  FMNMX.FTZ R69, R69, R0, !PT ;  /* 0x0000000045457209 */ /* 0x000fe20007810000 */
[----:B------:R-:W-:Y:S01]  /*10b90*/  IMAD.MOV.U32 R0, RZ, RZ, 0x1 ;  /* 0x00000001ff007424 */ /* 0x000fe200078e00ff */
[----:B------:R-:W-:-:S03]  /*10ba0*/  MOV R2, 0x10bd0 ;  /* 0x00010bd000027802 */ /* 0x000fc60000000f00 */
[----:B------:R-:W-:Y:S02]  /*10bb0*/  IMAD.MOV.U32 R68, RZ, RZ, R69 ;  /* 0x000000ffff447224 */ /* 0x000fe400078e0045 */
[----:B------:R-:W-:Y:S05]  /*10bc0*/  CALL.REL.NOINC `($__internal_28_$__cuda_sm70_shflsync_bfly_p) ;  /* 0x00001e7000007944 */ /* 0x000fea0003c00000 */
[----:B------:R-:W-:Y:S01]  /*10bd0*/  FMNMX.FTZ R69, R69, R0, !PT ;  /* 0x0000000045457209 */ /* 0x000fe20007810000 */
[----:B------:R-:W-:Y:S01]  /*10be0*/  IMAD.MOV.U32 R68, RZ, RZ, R12 ;  /* 0x000000ffff447224 */ /* 0x000fe200078e000c */
[----:B------:R-:W-:Y:S01]  /*10bf0*/  MOV R2, 0x10c20 ;  /* 0x00010c2000027802 */ /* 0x000fe20000000f00 */
[----:B------:R-:W-:Y:S02]  /*10c00*/  IMAD.MOV.U32 R0, RZ, RZ, 0x2 ;  /* 0x00000002ff007424 */ /* 0x000fe400078e00ff */
[----:B------:R-:W-:Y:S05]  /*10c10*/  CALL.REL.NOINC `($__internal_28_$__cuda_sm70_shflsync_bfly_p) ;  /* 0x00001e2000007944 */ /* 0x000fea0003c00000 */
[----:B------:R-:W-:Y:S01]  /*10c20*/  FMNMX.FTZ R12, R12, R0, !PT ;  /* 0x000000000c0c7209 */ /* 0x000fe20007810000 */
[----:B------:R-:W-:Y:S01]  /*10c30*/  IMAD.MOV.U32 R0, RZ, RZ, 0x1 ;  /* 0x00000001ff007424 */ /* 0x000fe200078e00ff */
[----:B------:R-:W-:-:S03]  /*10c40*/  MOV R2, 0x10c70 ;  /* 0x00010c7000027802 */ /* 0x000fc60000000f00 */
[----:B------:R-:W-:Y:S02]  /*10c50*/  IMAD.MOV.U32 R68, RZ, RZ, R12 ;  /* 0x000000ffff447224 */ /* 0x000fe400078e000c */
[----:B------:R-:W-:Y:S05]  /*10c60*/  CALL.REL.NOINC `($__internal_28_$__cuda_sm70_shflsync_bfly_p) ;  /* 0x00001dd000007944 */ /* 0x000fea0003c00000 */
[----:B------:R-:W-:Y:S01]  /*10c70*/  MOV R3, R0 ;  /* 0x0000000000037202 */ /* 0x000fe20000000f00 */
[----:B------:R-:W-:Y:S05]  /*10c80*/  BRA `(.L_x_1902) ;  /* 0xffff378000007947 */ /* 0x000fea000383ffff */
.L_x_1868:
[----:B------:R-:W-:Y:S01]  /*10c90*/  MOV R236, RZ ;  /* 0x000000ff00ec7202 */ /* 0x000fe20000000f00 */
[----:B------:R-:W-:Y:S01]  /*10ca0*/  IMAD.MOV.U32 R235, RZ, RZ, R0 ;  /* 0x000000ffffeb7224 */ /* 0x000fe200078e0000 */
[----:B------:R-:W-:Y:S01]  /*10cb0*/  MOV R2, 0x10ce0 ;  /* 0x00010ce000027802 */ /* 0x000fe20000000f00 */
[----:B------:R-:W-:Y:S02]  /*10cc0*/  IMAD.MOV.U32 R3, RZ, RZ, 0x181f ;  /* 0x0000181fff037424 */ /* 0x000fe400078e00ff */
[----:B------:R-:W-:Y:S05]  /*10cd0*/  CALL.REL.NOINC `($__internal_29_$__cuda_sm70_shflsync_idx_p) ;  /* 0x00001dc000007944 */ /* 0x000fea0003c00000 */
[----:B------:R-:W-:Y:S01]  /*10ce0*/  MOV R7, R236 ;  /* 0x000000ec00077202 */ /* 0x000fe20000000f00 */
[----:B------:R-:W-:-:S05]  /*10cf0*/  BRA `(.L_x_1903) ;  /* 0xffff561000007947 */ /* 0x000fca000383ffff */
.L_x_1869:
[----:B------:R-:W-:Y:S01]  /*10d00*/  MOV R236, RZ ;  /* 0x000000ff00ec7202 */ /* 0x000fe20000000f00 */
[----:B------:R-:W-:Y:S01]  /*10d10*/  IMAD.MOV.U32 R235, RZ, RZ, R4 ;  /* 0x000000ffffeb7224 */ /* 0x000fe200078e0004 */
[----:B------:R-:W-:Y:S01]  /*10d20*/  MOV R2, 0x10d50 ;  /* 0x00010d5000027802 */ /* 0x000fe20000000f00 */
[----:B------:R-:W-:Y:S02]  /*10d30*/  IMAD.MOV.U32 R3, RZ, RZ, 0x181f ;  /* 0x0000181fff037424 */ /* 0x000fe400078e00ff */
[----:B-12---:R-:W-:Y:S05]  /*10d40*/  CALL.REL.NOINC `($__internal_29_$__cuda_sm70_shflsync_idx_p) ;  /* 0x00001d5000007944 */ /* 0x006fea0003c00000 */
        /* <DEDUP_REMOVED lines=17> */
[----:B------:R-:W-:Y:S05]  /*10e60*/  CALL.REL.NOINC `($__internal_29_$__cuda_sm70_shflsync_idx_p) ;  /* 0x00001c3000007944 */ /* 0x000fea0003c00000 */
[----:B------:R-:W-:Y:S01]  /*10e70*/  MOV R3, 0x181f ;  /* 0x0000181f00037802 */ /* 0x000fe20000000f00 */
[----:B------:R-:W-:Y:S01]  /*10e80*/  IMAD.MOV.U32 R13, RZ, RZ, R236 ;  /* 0x000000ffff0d7224 */ /* 0x000fe200078e00ec */
[----:B------:R-:W-:Y:S01]  /*10e90*/  MOV R236, 0x1 ;  /* 0x0000000100ec7802 */ /* 0x000fe20000000f00 */
[----:B------:R-:W-:Y:S01]  /*10ea0*/  IMAD.MOV.U32 R235, RZ, RZ, R4 ;  /* 0x000000ffffeb7224 */ /* 0x000fe200078e0004 */
[----:B------:R-:W-:Y:S02]  /*10eb0*/  MOV R2, 0x10ed0 ;  /* 0x00010ed000027802 */ /* 0x000fe40000000f00 */
[----:B------:R-:W-:Y:S05]  /*10ec0*/  CALL.REL.NOINC `($__internal_29_$__cuda_sm70_shflsync_idx_p) ;  /* 0x00001bd000007944 */ /* 0x000fea0003c00000 */
        /* <DEDUP_REMOVED lines=52> */
[----:B------:R-:W-:Y:S01]  /*11210*/  MOV R4, R236 ;  /* 0x000000ec00047202 */ /* 0x000fe20000000f00 */
[----:B------:R-:W-:-:S05]  /*11220*/  BRA `(.L_x_1904) ;  /* 0xffff52d000007947 */ /* 0x000fca000383ffff */
.L_x_1872:
[----:B------:R-:W-:Y:S01]  /*11230*/  MOV R236, RZ ;  /* 0x000000ff00ec7202 */ /* 0x000fe20000000f00 */
[----:B------:R-:W-:Y:S01]  /*11240*/  IMAD.MOV.U32 R235, RZ, RZ, R0 ;  /* 0x000000ffffeb7224 */ /* 0x000fe200078e0000 */
[----:B------:R-:W-:Y:S01]  /*11250*/  MOV R2, 0x11280 ;  /* 0x0001128000027802 */ /* 0x000fe20000000f00 */
[----:B------:R-:W-:Y:S02]  /*11260*/  IMAD.MOV.U32 R3, RZ, RZ, 0x181f ;  /* 0x0000181fff037424 */ /* 0x000fe400078e00ff */
[----:B------:R-:W-:Y:S05]  /*11270*/  CALL.REL.NOINC `($__internal_29_$__cuda_sm70_shflsync_idx_p) ;  /* 0x0000182000007944 */ /* 0x000fea0003c00000 */
[----:B------:R-:W-:Y:S01]  /*11280*/  MOV R145, R236 ;  /* 0x000000ec00917202 */ /* 0x000fe20000000f00 */
[----:B------:R-:W-:-:S05]  /*11290*/  BRA `(.L_x_1905) ;  /* 0xffff61f000007947 */ /* 0x000fca000383ffff */
.L_x_1873:
        /* <DEDUP_REMOVED lines=83> */
.L_x_1874:
[----:B------:R-:W-:Y:S01]  /*117d0*/  MOV R236, RZ ;  /* 0x000000ff00ec7202 */ /* 0x000fe20000000f00 */
[----:B------:R-:W-:Y:S01]  /*117e0*/  IMAD.MOV.U32 R235, RZ, RZ, R68 ;  /* 0x000000ffffeb7224 */ /* 0x000fe200078e0044 */
[----:B------:R-:W-:Y:S01]  /*117f0*/  MOV R2, 0x11820 ;  /* 0x0001182000027802 */ /* 0x000fe20000000f00 */
[----:B------:R-:W-:Y:S02]  /*11800*/  IMAD.MOV.U32 R3, RZ, RZ, 0x1c1f ;  /* 0x00001c1fff037424 */ /* 0x000fe400078e00ff */
[----:B------:R-:W-:Y:S05]  /*11810*/  CALL.REL.NOINC `($__internal_29_$__cuda_sm70_shflsync_idx_p) ;  /* 0x0000128000007944 */ /* 0x000fea0003c00000 */
[----:B------:R-:W-:Y:S01]  /*11820*/  MOV R0, R236 ;  /* 0x000000ec00007202 */ /* 0x000fe20000000f00 */
[----:B------:R-:W-:-:S05]  /*11830*/  BRA `(.L_x_1907) ;  /* 0xffff602000007947 */ /* 0x000fca000383ffff */
.L_x_1875:
[----:B------:R-:W-:Y:S01]  /*11840*/  MOV R236, 0x1 ;  /* 0x0000000100ec7802 */ /* 0x000fe20000000f00 */
[----:B------:R-:W-:Y:S01]  /*11850*/  IMAD.MOV.U32 R235, RZ, RZ, R68 ;  /* 0x000000ffffeb7224 */ /* 0x000fe200078e0044 */
[----:B------:R-:W-:Y:S01]  /*11860*/  MOV R2, 0x11890 ;  /* 0x0001189000027802 */ /* 0x000fe20000000f00 */
[----:B------:R-:W-:Y:S02]  /*11870*/  IMAD.MOV.U32 R3, RZ, RZ, 0x1c1f ;  /* 0x00001c1fff037424 */ /* 0x000fe400078e00ff */
[----:B-1----:R-:W-:Y:S05]  /*11880*/  CALL.REL.NOINC `($__internal_29_$__cuda_sm70_shflsync_idx_p) ;  /* 0x0000121000007944 */ /* 0x002fea0003c00000 */
[----:B------:R-:W-:Y:S01]  /*11890*/  FMNMX.FTZ R0, R4, R70, !PT ;  /* 0x0000004604007209 */ /* 0x000fe20007810000 */
[----:B------:R-:W-:Y:S03]  /*118a0*/  IMAD.IADD R69, R69, 0x1, R236 ;  /* 0x0000000145457824 */ /* 0x000fe600078e02ec */
[----:B------:R-:W-:Y:S02]  /*118b0*/  FMNMX.FTZ R0, R5, R0, !PT ;  /* 0x0000000005007209 */ /* 0x000fe40007810000 */
[C---:B------:R-:W-:Y:S02]  /*118c0*/  ISETP.GT.AND P6, PT, R69.reuse, RZ, PT ;  /* 0x000000ff4500720c */ /* 0x040fe40003fc4270 */
[C---:B------:R-:W-:Y:S02]  /*118d0*/  ISETP.GT.AND P5, PT, R69.reuse, 0x1, PT ;  /* 0x000000014500780c */ /* 0x040fe40003fa4270 */
[----:B------:R-:W-:Y:S02]  /*118e0*/  FSEL R9, R6, -INF , P6 ;  /* 0xff80000006097808 */ /* 0x000fe40003000000 */
[----:B------:R-:W-:Y:S02]  /*118f0*/  ISETP.GT.AND P2, PT, R69, 0x8, PT ;  /* 0x000000084500780c */ /* 0x000fe40003f44270 */
[----:B------:R-:W-:Y:S02]  /*11900*/  FSEL R12, R7, -INF , P5 ;  /* 0xff800000070c7808 */ /* 0x000fe40002800000 */
[----:B------:R-:W-:Y:S02]  /*11910*/  FMNMX.FTZ R2, R9, R71, !PT ;  /* 0x0000004709027209 */ /* 0x000fe40007810000 */
[----:B------:R-:W-:Y:S02]  /*11920*/  ISETP.GT.AND P0, PT, R69, 0x9, PT ;  /* 0x000000094500780c */ /* 0x000fe40003f04270 */
[----:B------:R-:W-:Y:S02]  /*11930*/  FSEL R10, R10, -INF , P2 ;  /* 0xff8000000a0a7808 */ /* 0x000fe40001000000 */
[----:B------:R-:W-:Y:S02]  /*11940*/  FMNMX.FTZ R2, R12, R2, !PT ;  /* 0x000000020c027209 */ /* 0x000fe40007810000 */
[----:B------:R-:W-:Y:S02]  /*11950*/  FSEL R11, R11, -INF , P0 ;  /* 0xff8000000b0b7808 */ /* 0x000fe40000000000 */
[----:B------:R-:W-:Y:S02]  /*11960*/  ISETP.GT.AND P6, PT, R69, 0x10, PT ;  /* 0x000000104500780c */ /* 0x000fe40003fc4270 */
        /* <DEDUP_REMOVED lines=14> */
[----:B------:R-:W-:Y:S02]  /*11a50*/  FSEL R19, R19, -INF , P0 ;  /* 0xff80000013137808 */ /* 0x000fe40000000000 */
[C---:B------:R-:W-:Y:S02]  /*11a60*/  ISETP.GT.AND P6, PT, R69.reuse, 0x20, PT ;  /* 0x000000204500780c */ /* 0x040fe40003fc4270 */
        /* <DEDUP_REMOVED lines=83> */
[----:B------:R-:W-:Y:S02]  /*11fa0*/  FMNMX.FTZ R0, R57, R0, !PT ;  /* 0x0000000039007209 */ /* 0x000fe40007810000 */
[----:B------:R-:W-:Y:S02]  /*11fb0*/  FSEL R62, R62, -INF , P6 ;  /* 0xff8000003e3e7808 */ /* 0x000fe40003000000 */
[----:B------:R-:W-:Y:S02]  /*11fc0*/  FMNMX.FTZ R6, R59, R2, !PT ;  /* 0x000000023b067209 */ /* 0x000fe40007810000 */
[----:B------:R-:W-:Y:S02]  /*11fd0*/  ISETP.GT.AND P2, PT, R69, 0x78, PT ;  /* 0x000000784500780c */ /* 0x000fe40003f44270 */
[----:B------:R-:W-:Y:S01]  /*11fe0*/  FMNMX.FTZ R68, R60, R0, !PT ;  /* 0x000000003c447209 */ /* 0x000fe20007810000 */
[----:B------:R-:W-:Y:S01]  /*11ff0*/  IMAD.MOV.U32 R0, RZ, RZ, 0x2 ;  /* 0x00000002ff007424 */ /* 0x000fe200078e00ff */
[----:B------:R-:W-:Y:S02]  /*12000*/  FSEL R63, R63, -INF , P5 ;  /* 0xff8000003f3f7808 */ /* 0x000fe40002800000 */
[----:B------:R-:W-:Y:S02]  /*12010*/  FMNMX.FTZ R6, R62, R6, !PT ;  /* 0x000000063e067209 */ /* 0x000fe40007810000 */
[----:B------:R-:W-:Y:S02]  /*12020*/  ISETP.GT.AND P0, PT, R69, 0x79, PT ;  /* 0x000000794500780c */ /* 0x000fe40003f04270 */
        /* <DEDUP_REMOVED lines=9> */
[----:B------:R-:W-:Y:S05]  /*120c0*/  CALL.REL.NOINC `($__internal_28_$__cuda_sm70_shflsync_bfly_p) ;  /* 0x0000097000007944 */ /* 0x000fea0003c00000 */
[----:B------:R-:W-:Y:S01]  /*120d0*/  FMNMX.FTZ R68, R68, R0, !PT ;  /* 0x0000000044447209 */ /* 0x000fe20007810000 */
[----:B------:R-:W-:Y:S01]  /*120e0*/  IMAD.MOV.U32 R0, RZ, RZ, 0x1 ;  /* 0x00000001ff007424 */ /* 0x000fe200078e00ff */
[----:B------:R-:W-:Y:S02]  /*120f0*/  MOV R2, 0x12110 ;  /* 0x0001211000027802 */ /* 0x000fe40000000f00 */
        /* <DEDUP_REMOVED lines=8> */
[----:B------:R-:W-:Y:S02]  /*12180*/  MOV R2, 0x121a0 ;  /* 0x000121a000027802 */ /* 0x000fe40000000f00 */
[----:B------:R-:W-:Y:S05]  /*12190*/  CALL.REL.NOINC `($__internal_28_$__cuda_sm70_shflsync_bfly_p) ;  /* 0x000008a000007944 */ /* 0x000fea0003c00000 */
[----:B------:R-:W-:-:S05]  /*121a0*/  BRA `(.L_x_1908) ;  /* 0xffff636000007947 */ /* 0x000fca000383ffff */
.L_x_1878:
[----:B-1--4-:R-:W-:Y:S01]  /*121b0*/  MOV R236, RZ ;  /* 0x000000ff00ec7202 */ /* 0x012fe20000000f00 */
[----:B------:R-:W-:Y:S01]  /*121c0*/  IMAD.MOV.U32 R235, RZ, RZ, R36 ;  /* 0x000000ffffeb7224 */ /* 0x000fe200078e0024 */
[----:B------:R-:W-:Y:S01]  /*121d0*/  MOV R2, 0x12200 ;  /* 0x0001220000027802 */ /* 0x000fe20000000f00 */
[----:B------:R-:W-:Y:S02]  /*121e0*/  IMAD.MOV.U32 R3, RZ, RZ, 0x181f ;  /* 0x0000181fff037424 */ /* 0x000fe400078e00ff */
[----:B------:R-:W-:Y:S05]  /*121f0*/  CALL.REL.NOINC `($__internal_29_$__cuda_sm70_shflsync_idx_p) ;  /* 0x000008a000007944 */ /* 0x000fea0003c00000 */
[----:B------:R-:W-:Y:S01]  /*12200*/  MOV R28, R236 ;  /* 0x000000ec001c7202 */ /* 0x000fe20000000f00 */
[----:B------:R-:W-:-:S05]  /*12210*/  BRA `(.L_x_1909) ;  /* 0xffff862000007947 */ /* 0x000fca000383ffff */
.L_x_1881:
[----:B------:R-:W-:Y:S01]  /*12220*/  MOV R236, RZ ;  /* 0x000000ff00ec7202 */ /* 0x000fe20000000f00 */
[----:B------:R-:W-:Y:S01]  /*12230*/  IMAD.MOV.U32 R235, RZ, RZ, R0 ;  /* 0x000000ffffeb7224 */ /* 0x000fe200078e0000 */
[----:B------:R-:W-:Y:S01]  /*12240*/  MOV R2, 0x12270 ;  /* 0x0001227000027802 */ /* 0x000fe20000000f00 */
[----:B------:R-:W-:Y:S02]  /*12250*/  IMAD.MOV.U32 R3, RZ, RZ, 0x181f ;  /* 0x0000181fff037424 */ /* 0x000fe400078e00ff */
[----:B------:R-:W-:Y:S05]  /*12260*/  CALL.REL.NOINC `($__internal_29_$__cuda_sm70_shflsync_idx_p) ;  /* 0x0000083000007944 */ /* 0x000fea0003c00000 */
[----:B------:R-:W-:Y:S01]  /*12270*/  MOV R145, R236 ;  /* 0x000000ec00917202 */ /* 0x000fe20000000f00 */
[----:B------:R-:W-:-:S05]  /*12280*/  BRA `(.L_x_1910) ;  /* 0xffff96c000007947 */ /* 0x000fca000383ffff */
.L_x_1882:
[----:B------:R-:W-:Y:S01]  /*12290*/  MOV R236, RZ ;  /* 0x000000ff00ec7202 */ /* 0x000fe20000000f00 */
[----:B------:R-:W-:Y:S01]  /*122a0*/  IMAD.MOV.U32 R235, RZ, RZ, R68 ;  /* 0x000000ffffeb7224 */ /* 0x000fe200078e0044 */
[----:B------:R-:W-:Y:S01]  /*122b0*/  MOV R2, 0x122e0 ;  /* 0x000122e000027802 */ /* 0x000fe20000000f00 */
[----:B------:R-:W-:Y:S02]  /*122c0*/  IMAD.MOV.U32 R3, RZ, RZ, 0x181f ;  /* 0x0000181fff037424 */ /* 0x000fe400078e00ff */
[----:B-12---:R-:W-:Y:S05]  /*122d0*/  CALL.REL.NOINC `($__internal_29_$__cuda_sm70_shflsync_idx_p) ;  /* 0x000007c000007944 */ /* 0x006fea0003c00000 */
        /* <DEDUP_REMOVED lines=16> */
[----:B-1----:R-:W-:Y:S05]  /*123e0*/  CALL.REL.NOINC `($__internal_29_$__cuda_sm70_shflsync_idx_p) ;  /* 0x000006b000007944 */ /* 0x002fea0003c00000 */
        /* <DEDUP_REMOVED lines=54> */
.L_x_1883:
[----:B------:R-:W-:Y:S02]  /*12750*/  MOV R0, 0x2 ;  /* 0x0000000200007802 */ /* 0x000fe40000000f00 */
        /* <DEDUP_REMOVED lines=16> */
.L_x_1885:
[----:B------:R-:W-:Y:S01]  /*12860*/  IMAD.MOV.U32 R68, RZ, RZ, R247 ;  /* 0x000000ffff447224 */ /* 0x000fe200078e00f7 */
[----:B------:R-:W-:-:S02]  /*12870*/  MOV R0, 0x2 ;  /* 0x0000000200007802 */ /* 0x000fc40000000f00 */
[----:B------:R-:W-:Y:S02]  /*12880*/  MOV R2, 0x128a0 ;  /* 0x000128a000027802 */ /* 0x000fe40000000f00 */
[----:B------:R-:W-:Y:S05]  /*12890*/  CALL.REL.NOINC `($__internal_28_$__cuda_sm70_shflsync_bfly_p) ;  /* 0x000001a000007944 */ /* 0x000fea0003c00000 */
[----:B------:R-:W-:Y:S01]  /*128a0*/  MOV R4, R0 ;  /* 0x0000000000047202 */ /* 0x000fe20000000f00 */
[----:B------:R-:W-:Y:S05]  /*128b0*/  BRA `(.L_x_1913) ;  /* 0xffffb80000007947 */ /* 0x000fea000383ffff */
.L_x_1886:
[----:B------:R-:W-:Y:S01]  /*128c0*/  IMAD.MOV.U32 R68, RZ, RZ, R4 ;  /* 0x000000ffff447224 */ /* 0x000fe200078e0004 */
[----:B------:R-:W-:Y:S02]  /*128d0*/  MOV R0, 0x1 ;  /* 0x0000000100007802 */ /* 0x000fe40000000f00 */
[----:B------:R-:W-:Y:S02]  /*128e0*/  MOV R2, 0x12900 ;  /* 0x0001290000027802 */ /* 0x000fe40000000f00 */
[----:B-1----:R-:W-:Y:S05]  /*128f0*/  CALL.REL.NOINC `($__internal_28_$__cuda_sm70_shflsync_bfly_p) ;  /* 0x0000014000007944 */ /* 0x002fea0003c00000 */
[----:B------:R1:W5:Y:S01]  /*12900*/  LDL R68, [R1] ;  /* 0x0000000001447983 */ /* 0x0003620000100800 */
[----:B------:R-:W-:Y:S01]  /*12910*/  FADD.FTZ R4, R4, R0 ;  /* 0x0000000004047221 */ /* 0x000fe20000010000 */
[----:B------:R-:W-:Y:S02]  /*12920*/  MOV R0, 0x2 ;  /* 0x0000000200007802 */ /* 0x000fe40000000f00 */
[----:B------:R-:W-:Y:S02]  /*12930*/  MOV R2, 0x12950 ;  /* 0x0001295000027802 */ /* 0x000fe40000000f00 */
[----:B-1---5:R-:W-:Y:S05]  /*12940*/  CALL.REL.NOINC `($__internal_28_$__cuda_sm70_shflsync_bfly_p) ;  /* 0x000000f000007944 */ /* 0x022fea0003c00000 */
[----:B------:R-:W2:Y:S02]  /*12950*/  LDL.LU R2, [R1] ;  /* 0x0000000001027983 */ /* 0x000ea40000300800 */
[----:B--2---:R-:W-:Y:S01]  /*12960*/  FADD.FTZ R5, R2, R0 ;  /* 0x0000000002057221 */ /* 0x004fe20000010000 */
[----:B------:R-:W-:-:S02]  /*12970*/  MOV R0, 0x1 ;  /* 0x0000000100007802 */ /* 0x000fc40000000f00 */
[----:B------:R-:W-:Y:S02]  /*12980*/  MOV R2, 0x129b0 ;  /* 0x000129b000027802 */ /* 0x000fe40000000f00 */
[----:B------:R-:W-:Y:S02]  /*12990*/  MOV R68, R5 ;  /* 0x0000000500447202 */ /* 0x000fe40000000f00 */
[----:B------:R-:W-:Y:S05]  /*129a0*/  CALL.REL.NOINC `($__internal_28_$__cuda_sm70_shflsync_bfly_p) ;  /* 0x0000009000007944 */ /* 0x000fea0003c00000 */
[----:B------:R-:W-:Y:S01]  /*129b0*/  MOV R3, R0 ;  /* 0x0000000000037202 */ /* 0x000fe20000000f00 */
[----:B------:R-:W-:Y:S05]  /*129c0*/  BRA `(.L_x_1914) ;  /* 0xffffb77000007947 */ /* 0x000fea000383ffff */
.L_x_1896:
[----:B------:R-:W-:Y:S01]  /*129d0*/  IMAD.MOV.U32 R235, RZ, RZ, R18 ;  /* 0x000000ffffeb7224 */ /* 0x000fe200078e0012 */
[----:B------:R-:W-:Y:S01]  /*129e0*/  MOV R236, RZ ;  /* 0x000000ff00ec7202 */ /* 0x000fe20000000f00 */
[----:B-1--4-:R-:W-:Y:S01]  /*129f0*/  IMAD.MOV.U32 R3, RZ, RZ, 0x1f ;  /* 0x0000001fff037424 */ /* 0x012fe200078e00ff */
[----:B------:R-:W-:Y:S02]  /*12a00*/  MOV R2, 0x12a20 ;  /* 0x00012a2000027802 */ /* 0x000fe40000000f00 */
[----:B--23-5:R-:W-:Y:S05]  /*12a10*/  CALL.REL.NOINC `($__internal_29_$__cuda_sm70_shflsync_idx_p) ;  /* 0x0000008000007944 */ /* 0x02cfea0003c00000 */
[----:B------:R-:W-:Y:S01]  /*12a20*/  MOV R0, R236 ;  /* 0x000000ec00007202 */ /* 0x000fe20000000f00 */
[----:B------:R-:W-:Y:S05]  /*12a30*/  BRA `(.L_x_1915) ;  /* 0xffffd20000007947 */ /* 0x000fea000383ffff */
        .weak           $__internal_28_$__cuda_sm70_shflsync_bfly_p
        .type           $__internal_28_$__cuda_sm70_shflsync_bfly_p,@function
        .size           $__internal_28_$__cuda_sm70_shflsync_bfly_p,($__internal_29_$__cuda_sm70_shflsync_idx_p - $__internal_28_$__cuda_sm70_shflsync_bfly_p)
$__internal_28_$__cuda_sm70_shflsync_bfly_p:
[----:B------:R-:W-:Y:S02]  /*12a40*/  MOV R172, 0xffffffff ;  /* 0xffffffff00ac7802 */ /* 0x000fe40000000f00 */
[----:B------:R-:W-:Y:S02]  /*12a50*/  MOV R3, 0x1f ;  /* 0x0000001f00037802 */ /* 0x000fe40000000f00 */
[----:B------:R-:W-:Y:S04]  /*12a60*/  WARPSYNC R172 ;  /* 0x000000ac00007348 */ /* 0x000fe80003800000 */
[----:B------:R1:W2:Y:S02]  /*12a70*/  SHFL.BFLY PT, R0, R68, R0, R3 ;  /* 0x0c00000044007389 */ /* 0x0002a400000e0003 */
[----:B-1----:R-:W-:-:S04]  /*12a80*/  MOV R3, 0x0 ;  /* 0x0000000000037802 */ /* 0x002fc80000000f00 */
[----:B--2---:R-:W-:Y:S05]  /*12a90*/  RET.REL.NODEC R2 `(_ZN7cutlass13device_kernelIN5flash19enable_sm80_to_sm89INS1_16FlashAttnFwdSm80INS1_25CollectiveMainloopFwdSm80ILi8ELi1ELb1EN4cute5tupleIJNS5_1CILi128EEES8_S8_EEELi128ENS_10bfloat16_tEfNS_4arch4Sm80ELb1ELb0ELb0ELb0ELb1ELb0ELb1ELb1EEENS1_21CollectiveEpilogueFwdIS9_NS6_IJNS7_ILi1EEESF_SF_EEESA_SC_Li256ELb0ELb1ELb1ELb0EEENS1_30DynamicPersistentTileSchedulerILi256ELi256ELb1ELb1ELb0EEEEEEEEEvNT_6ParamsE) ;  /* 0xfffed56002007950 */ /* 0x004fea0003c3ffff */
        .weak           $__internal_29_$__cuda_sm70_shflsync_idx_p
        .type           $__internal_29_$__cuda_sm70_shflsync_idx_p,@function
        .size           $__internal_29_$__cuda_sm70_shflsync_idx_p,(.L_x_3610 - $__internal_29_$__cuda_sm70_shflsync_idx_p)
$__internal_29_$__cuda_sm70_shflsync_idx_p:
[----:B------:R-:W-:-:S04]  /*12aa0*/  MOV R239, 0xffffffff ;  /* 0xffffffff00ef7802 */ /* 0x000fc80000000f00 */
[----:B------:R-:W-:Y:S04]  /*12ab0*/  WARPSYNC R239 ;  /* 0x000000ef00007348 */ /* 0x000fe80003800000 */
[----:B------:R1:W2:Y:S02]  /*12ac0*/  SHFL.IDX PT, R236, R235, R236, R3 ;  /* 0x000000ecebec7389 */ /* 0x0002a400000e0003 */
[----:B-1----:R-:W-:-:S04]  /*12ad0*/  MOV R3, 0x0 ;  /* 0x0000000000037802 */ /* 0x002fc80000000f00 */
[----:B--2---:R-:W-:Y:S05]  /*12ae0*/  RET.REL.NODEC R2 `(_ZN7cutlass13device_kernelIN5flash19enable_sm80_to_sm89INS1_16FlashAttnFwdSm80INS1_25CollectiveMainloopFwdSm80ILi8ELi1ELb1EN4cute5tupleIJNS5_1CILi128EEES8_S8_EEELi128ENS_10bfloat16_tEfNS_4arch4Sm80ELb1ELb0ELb0ELb0ELb1ELb0ELb1ELb1EEENS1_21CollectiveEpilogueFwdIS9_NS6_IJNS7_ILi1EEESF_SF_EEESA_SC_Li256ELb0ELb1ELb1ELb0EEENS1_30DynamicPersistentTileSchedulerILi256ELi256ELb1ELb1ELb0EEEEEEEEEvNT_6ParamsE) ;  /* 0xfffed51002007950 */ /* 0x004fea0003c3ffff */
.L_x_1916:
        /* <DEDUP_REMOVED lines=9> */
.L_x_3610:


//--------------------- .text._ZN7cutlass13device_kernelIN5flash19enable_sm80_to_sm89INS1_16FlashAttnFwdSm80INS1_25CollectiveMainloopFwdSm80ILi4ELi1ELb0EN4cute5tupleIJNS5_1CILi128EEENS7_ILi64EEES8_EEELi128ENS_10bfloat16_tEfNS_4arch4Sm80ELb0ELb0ELb0ELb0ELb1ELb0ELb1ELb1EEENS1_21CollectiveEpilogueFwdINS6_IJS8_S8_S9_EEENS6_IJNS7_ILi1EEESH_SH_EEESB_SD_Li128ELb0ELb1ELb1ELb0EEENS1_19SingleTileSchedulerILb0ELb1ELb1ELi128EEEEEEEEEvNT_6ParamsE --------------------------
	.section	.text._ZN7cutlass13device_kernelIN5flash19enable_sm80_to_sm89INS1_16FlashAttnFwdSm80INS1_25CollectiveMainloopFwdSm80ILi4ELi1ELb0EN4cute5tupleIJNS5_1CILi128EEENS7_ILi64EEES8_EEELi128ENS_10bfloat16_tEfNS_4arch4Sm80ELb0ELb0ELb0ELb0ELb1ELb0ELb1ELb1EEENS1_21CollectiveEpilogueFwdINS6_IJS8_S8_S9_EEENS6_IJNS7_ILi1EEESH_SH_EEESB_SD_Li128ELb0ELb1ELb1ELb0EEENS1_19SingleTileSchedulerILb0ELb1ELb1ELi128EEEEEEEEEvNT_6ParamsE,"ax",@progbits
	.sectioninfo	@"SHI_REGISTERS=255"
	.align	128
.text._ZN7cutlass13device_kernelIN5flash19enable_sm80_to_sm89INS1_16FlashAttnFwdSm80INS1_25CollectiveMainloopFwdSm80ILi4ELi1ELb0EN4cute5tupleIJNS5_1CILi128EEENS7_ILi64EEES8_EEELi128ENS_10bfloat16_tEfNS_4arch4Sm80ELb0ELb0ELb0ELb0ELb1ELb0ELb1ELb1EEENS1_21CollectiveEpilogueFwdINS6_IJS8_S8_S9_EEENS6_IJNS7_ILi1EEESH_SH_EEESB_SD_Li128ELb0ELb1ELb1ELb0EEENS1_19SingleTileSchedulerILb0ELb1ELb1ELi128EEEEEEEEEvNT_6ParamsE:
        .type           _ZN7cutlass13device_kernelIN5flash19enable_sm80_to_sm89INS1_16FlashAttnFwdSm80INS1_25CollectiveMainloopFwdSm80ILi4ELi1ELb0EN4cute5tupleIJNS5_1CILi128EEENS7_ILi64EEES8_EEELi128ENS_10bfloat16_tEfNS_4arch4Sm80ELb0ELb0ELb0ELb0ELb1ELb0ELb1ELb1EEENS1_21CollectiveEpilogueFwdINS6_IJS8_S8_S9_EEENS6_IJNS7_ILi1EEESH_SH_EEESB_SD_Li128ELb0ELb1ELb1ELb0EEENS1_19SingleTileSchedulerILb0ELb1ELb1ELi128EEEEEEEEEvNT_6ParamsE,@function
        .size           _ZN7cutlass13device_kernelIN5flash19enable_sm80_to_sm89INS1_16FlashAttnFwdSm80INS1_25CollectiveMainloopFwdSm80ILi4ELi1ELb0EN4cute5tupleIJNS5_1CILi128EEENS7_ILi64EEES8_EEELi128ENS_10bfloat16_tEfNS_4arch4Sm80ELb0ELb0ELb0ELb0ELb1ELb0ELb1ELb1EEENS1_21CollectiveEpilogueFwdINS6_IJS8_S8_S9_EEENS6_IJNS7_ILi1EEESH_SH_EEESB_SD_Li128ELb0ELb1ELb1ELb0EEENS1_19SingleTileSchedulerILb0ELb1ELb1ELi128EEEEEEEEEvNT_6ParamsE,(.L_x_3613 - _ZN7cutlass13device_kernelIN5flash19enable_sm80_to_sm89INS1_16FlashAttnFwdSm80INS1_25CollectiveMainloopFwdSm80ILi4ELi1ELb0EN4cute5tupleIJNS5_1CILi128EEENS7_ILi64EEES8_EEELi128ENS_10bfloat16_tEfNS_4arch4Sm80ELb0ELb0ELb0ELb0ELb1ELb0ELb1ELb1EEENS1_21CollectiveEpilogueFwdINS6_IJS8_S8_S9_EEENS6_IJNS7_ILi1EEESH_SH_EEESB_SD_Li128ELb0ELb1ELb1ELb0EEENS1_19SingleTileSchedulerILb0ELb1ELb1ELi128EEEEEEEEEvNT_6ParamsE)
        .other          _ZN7cutlass13device_kernelIN5flash19enable_sm80_to_sm89INS1_16FlashAttnFwdSm80INS1_25CollectiveMainloopFwdSm80ILi4ELi1ELb0EN4cute5tupleIJNS5_1CILi128EEENS7_ILi64EEES8_EEELi128ENS_10bfloat16_tEfNS_4arch4Sm80ELb0ELb0ELb0ELb0ELb1ELb0ELb1ELb1EEENS1_21CollectiveEpilogueFwdINS6_IJS8_S8_S9_EEENS6_IJNS7_ILi1EEESH_SH_EEESB_SD_Li128ELb0ELb1ELb1ELb0EEENS1_19SingleTileSchedulerILb0ELb1ELb1ELi128EEEEEEEEEvNT_6ParamsE,@"STO_CUDA_ENTRY STV_DEFAULT"
_ZN7cutlass13device_kernelIN5flash19enable_sm80_to_sm89INS1_16FlashAttnFwdSm80INS1_25CollectiveMainloopFwdSm80ILi4ELi1ELb0EN4cute5tupleIJNS5_1CILi128EEENS7_ILi64EEES8_EEELi128ENS_10bfloat16_tEfNS_4arch4Sm80ELb0ELb0ELb0ELb0ELb1ELb0ELb1ELb1EEENS1_21CollectiveEpilogueFwdINS6_IJS8_S8_S9_EEENS6_IJNS7_ILi1EEESH_SH_EEESB_SD_Li128ELb0ELb1ELb1ELb0EEENS1_19SingleTileSchedulerILb0ELb1ELb1ELi128EEEEEEEEEvNT_6ParamsE:
        /* <DEDUP_REMOVED lines=18> */
.L_x_1917:
[----:B------:R-:W-:Y:S02]  /*0120*/  ULDC.64 UR4, c[0x0][0x550] ;  /* 0x0001540000047ab9 */ /* 0x000fe40000000a00 */
[----:B------:R-:W-:Y:S02]  /*0130*/  UISETP.NE.AND UP0, UPT, UR4, 0x1, UPT ;  /* 0x000000010400788c */ /* 0x000fe4000bf05270 */
[----:B------:R-:W-:-:S02]  /*0140*/  UIMAD.WIDE.U32 UR8, UR6, UR5, URZ ;  /* 0x00000005060872a5 */ /* 0x000fc4000f8e003f */
[----:B------:R-:W-:Y:S02]  /*0150*/  ULDC UR4, c[0x0][0x558] ;  /* 0x0001560000047ab9 */ /* 0x000fe40000000800 */
[----:B------:R-:W-:-:S05]  /*0160*/  UMOV UR10, UR6 ;  /* 0x00000006000a7c82 */ /* 0x000fca0008000000 */
[----:B------:R-:W-:-:S03]  /*0170*/  @UP0 USHF.R.U32.HI UR10, URZ, UR4, UR9 ;  /* 0x000000043f0a0299 */ /* 0x000fc60008011609 */
.L_x_1918:
        /* <DEDUP_REMOVED lines=38> */
[----:B------:R-:W3:Y:S03]  /*03e0*/  R2UR UR16, R3 ;  /* 0x00000000031073c2 */ /* 0x000ee600000e0000 */
[----:B------:R-:W-:-:S05]  /*03f0*/  IMAD.MOV R0, RZ, RZ, -R0 ;  /* 0x000000ffff007224 */ /* 0x000fca00078e0a00 */
[----:B------:R-:W4:Y:S01]  /*0400*/  R2UR UR14, R0 ;  /* 0x00000000000e73c2 */ /* 0x000f2200000e0000 */
[----:B---3--:R-:W3:Y:S08]  /*0410*/  I2F.RP R3, UR16 ;  /* 0x0000001000037d06 */ /* 0x008ef00008209400 */
[----:B---3--:R-:W3:Y:S02]  /*0420*/  MUFU.RCP R3, R3 ;  /* 0x0000000300037308 */ /* 0x008ee40000001000 */
[----:B---3--:R-:W-:-:S06]  /*0430*/  IADD3 R3, R3, 0xffffffe, RZ ;  /* 0x0ffffffe03037810 */ /* 0x008fcc0007ffe0ff */
[----:B------:R-:W3:Y:S02]  /*0440*/  F2I.FTZ.U32.TRUNC.NTZ R3, R3 ;  /* 0x0000000300037305 */ /* 0x000ee4000021f000 */
[----:B---3--:R3:W5:Y:S02]  /*0450*/  R2UR UR19, R3 ;  /* 0x00000000031373c2 */ /* 0x00876400000e0000 */
[----:B---3--:R-:W-:Y:S01]  /*0460*/  IMAD.U32 R3, RZ, RZ, UR17 ;  /* 0x00000011ff037e24 */ /* 0x008fe2000f8e00ff */
[----:B-----5:R-:W-:Y:S02]  /*0470*/  UIADD3 UR4, URZ, -UR19, URZ ;  /* 0x800000133f047290 */ /* 0x020fe4000fffe03f */
[----:B------:R-:W-:Y:S02]  /*0480*/  ULOP3.LUT UR17, UR17, UR5, URZ, 0x3c, !UPT ;  /* 0x0000000511117292 */ /* 0x000fe4000f8e3c3f */
[----:B------:R-:W-:Y:S01]  /*0490*/  IABS R3, R3 ;  /* 0x0000000300037213 */ /* 0x000fe20000000000 */
[----:B------:R-:W-:-:S03]  /*04a0*/  UIMAD UR4, UR4, UR16, URZ ;  /* 0x00000010040472a4 */ /* 0x000fc6000f8e023f */
[----:B------:R-:W3:Y:S01]  /*04b0*/  R2UR UR15, R3 ;  /* 0x00000000030f73c2 */ /* 0x000ee200000e0000 */
[----:B------:R-:W-:-:S04]  /*04c0*/  UIMAD.WIDE.U32 UR18, UR19, UR4, UR18 ;  /* 0x00000004131272a5 */ /* 0x000fc8000f8e0012 */
[----:B---3--:R-:W-:-:S04]  /*04d0*/  UIMAD.WIDE.U32 UR18, UR19, UR15, URZ ;  /* 0x0000000f131272a5 */ /* 0x008fc8000f8e003f */
[----:B----4-:R-:W-:-:S04]  /*04e0*/  UIMAD UR14, UR19, UR14, UR15 ;  /* 0x0000000e130e72a4 */ /* 0x010fc8000f8e020f */
        /* <DEDUP_REMOVED lines=9> */
.L_x_1919:
[----:B------:R-:W-:Y:S01]  /*0580*/  ULOP3.LUT UR7, UR7, 0xffff, URZ, 0xc0, !UPT ;  /* 0x0000ffff07077892 */ /* 0x000fe2000f8ec03f */
[----:B------:R-:W-:Y:S01]  /*0590*/  PLOP3.LUT P4, PT, PT, PT, PT, 0x80, 0x0 ;  /* 0x000000000000781c */ /* 0x000fe20003f8f070 */
[----:B------:R-:W-:Y:S01]  /*05a0*/  CS2R R8, SRZ ;  /* 0x0000000000087805 */ /* 0x000fe2000001ff00 */
[----:B-1----:R-:W-:Y:S01]  /*05b0*/  CS2R R4, SRZ ;  /* 0x0000000000047805 */ /* 0x002fe2000001ff00 */
        /* <DEDUP_REMOVED lines=80> */
[----:B------:R-:W1:Y:S01]  /*0ac0*/  S2R R11, SR_CTAID.X ;  /* 0x00000000000b7919 */ /* 0x000e620000002500 */
[----:B------:R-:W-:Y:S01]  /*0ad0*/  SHF.R.S32.HI R9, RZ, 0x1f, R2 ;  /* 0x0000001fff097819 */ /* 0x000fe20000011402 */
[----:B------:R-:W-:Y:S01]  /*0ae0*/  IMAD.MOV.U32 R0, RZ, RZ, c[0x0][0x2c4] ;  /* 0x0000b100ff007624 */ /* 0x000fe200078e00ff */
[----:B------:R-:W-:Y:S01]  /*0af0*/  USHF.R.S32.HI UR14, URZ, 0x1f, UR10 ;  /* 0x0000001f3f0e7899 */ /* 0x000fe2000801140a */
[----:B------:R3:W4:Y:S01]  /*0b00*/  @P0 LDG.E R4, [R4.64] ;  /* 0x0000000c04040981 */ /* 0x000722000c1e1900 */
[CC--:B------:R-:W-:Y:S01]  /*0b10*/  LEA.HI R6, R9.reuse, R2.reuse, RZ, 0x3 ;  /* 0x0000000209067211 */ /* 0x0c0fe200078f18ff */
[----:B------:R-:W-:Y:S01]  /*0b20*/  ULDC.64 UR4, c[0x0][0x1b8] ;  /* 0x00006e0000047ab9 */ /* 0x000fe20000000a00 */
[----:B------:R-:W-:Y:S01]  /*0b30*/  ISETP.NE.AND P1, PT, R0, 0x1, PT ;  /* 0x000000010000780c */ /* 0x000fe20003f25270 */
[----:B------:R-:W-:Y:S01]  /*0b40*/  UIMAD UR14, UR14, UR4, URZ ;  /* 0x000000040e0e72a4 */ /* 0x000fe2000f8e023f */
[----:B------:R-:W-:Y:S01]  /*0b50*/  LOP3.LUT R46, R6, 0xfffffff8, RZ, 0xc0, !PT ;  /* 0xfffffff8062e7812 */ /* 0x000fe200078ec0ff */
[----:B------:R-:W-:Y:S01]  /*0b60*/  UIMAD.WIDE.U32 UR16, UR10, UR4, URZ ;  /* 0x000000040a1072a5 */ /* 0x000fe2000f8e003f */
[----:B------:R-:W-:Y:S01]  /*0b70*/  SHF.R.S32.HI R6, RZ, 0x3, R6 ;  /* 0x00000003ff067819 */ /* 0x000fe20000011406 */
[----:B------:R-:W-:Y:S01]  /*0b80*/  UIMAD UR14, UR10, UR5, UR14 ;  /* 0x000000050a0e72a4 */ /* 0x000fe2000f8e020e */
[CC--:B------:R-:W-:Y:S01]  /*0b90*/  LEA.HI R15, R9.reuse, R2.reuse, RZ, 0x4 ;  /* 0x00000002090f7211 */ /* 0x0c0fe200078f20ff */
[----:B------:R-:W-:Y:S01]  /*0ba0*/  IMAD.IADD R46, R2, 0x1, -R46 ;  /* 0x00000001022e7824 */ /* 0x000fe200078e0a2e */
[----:B------:R-:W-:Y:S01]  /*0bb0*/  USHF.R.S32.HI UR15, URZ, 0x1f, UR11 ;  /* 0x0000001f3f0f7899 */ /* 0x000fe2000801140b */
[----:B------:R-:W-:Y:S01]  /*0bc0*/  LEA.HI R250, R9, R2, RZ, 0x6 ;  /* 0x0000000209fa7211 */ /* 0x000fe200078f30ff */
[----:B------:R-:W-:Y:S01]  /*0bd0*/  ULDC.64 UR4, c[0x0][0x1c0] ;  /* 0x0000700000047ab9 */ /* 0x000fe20000000a00 */
[C---:B------:R-:W-:Y:S01]  /*0be0*/  IMAD R124, R46.reuse, 0x10, R6 ;  /* 0x000000102e7c7824 */ /* 0x040fe200078e0206 */
[----:B------:R-:W-:Y:S01]  /*0bf0*/  UIADD3 UR17, UR17, UR14, URZ ;  /* 0x0000000e11117290 */ /* 0x000fe2000fffe03f */
[----:B------:R-:W-:Y:S01]  /*0c00*/  IMAD.SHL.U32 R45, R46, 0x8, RZ ;  /* 0x000000082e2d7824 */ /* 0x000fe200078e00ff */
[----:B------:R-:W-:Y:S01]  /*0c10*/  UIMAD UR15, UR15, UR4, URZ ;  /* 0x000000040f0f72a4 */ /* 0x000fe2000f8e023f */
[----:B------:R-:W-:Y:S01]  /*0c20*/  IMAD.SHL.U32 R250, R250, 0x8, RZ ;  /* 0x00000008fafa7824 */ /* 0x000fe200078e00ff */
[----:B------:R-:W-:Y:S01]  /*0c30*/  UIMAD.WIDE.U32 UR16, UR11, UR4, UR16 ;  /* 0x000000040b1072a5 */ /* 0x000fe2000f8e0010 */
[----:B-1----:R-:W-:Y:S01]  /*0c40*/  IMAD R7, R11, 0x80, R124 ;  /* 0x000000800b077824 */ /* 0x002fe200078e027c */
[----:B------:R-:W-:Y:S01]  /*0c50*/  UIMAD UR5, UR11, UR5, UR15 ;  /* 0x000000050b0572a4 */ /* 0x000fe2000f8e020f */
[----:B------:R1:W-:Y:S01]  /*0c60*/  STL [R1], R124 ;  /* 0x0000007c01007387 */ /* 0x0003e20000100800 */
[----:B------:R-:W-:Y:S01]  /*0c70*/  ULDC UR4, c[0x0][0x2c4] ;  /* 0x0000b10000047ab9 */ /* 0x000fe20000000800 */
[----:B------:R-:W-:Y:S01]  /*0c80*/  @P1 IMAD.HI.U32 R0, R7, c[0x0][0x2c8], RZ ;  /* 0x0000b20007001a27 */ /* 0x000fe200078e00ff */
[----:B------:R-:W-:Y:S01]  /*0c90*/  UIADD3 UR5, UR17, UR5, URZ ;  /* 0x0000000511057290 */ /* 0x000fe2000fffe03f */
[C---:B------:R-:W-:Y:S01]  /*0ca0*/  IADD3 R40, R45.reuse, 0x40, RZ ;  /* 0x000000402d287810 */ /* 0x040fe20007ffe0ff */
[----:B------:R-:W-:Y:S01]  /*0cb0*/  ULDC UR14, c[0x0][0x168] ;  /* 0x00005a00000e7ab9 */ /* 0x000fe20000000800 */
[----:B---3--:R-:W-:Y:S01]  /*0cc0*/  IMAD.MOV.U32 R5, RZ, RZ, R7 ;  /* 0x000000ffff057224 */ /* 0x008fe200078e0007 */
[----:B------:R-:W-:Y:S01]  /*0cd0*/  @P1 SHF.R.U32.HI R5, RZ, c[0x0][0x2cc], R0 ;  /* 0x0000b300ff051a19 */ /* 0x000fe20000011600 */
[----:B------:R-:W-:Y:S01]  /*0ce0*/  IMAD.U32 R13, RZ, RZ, UR17 ;  /* 0x00000011ff0d7e24 */ /* 0x000fe2000f8e00ff */
[----:B------:R-:W-:Y:S01]  /*0cf0*/  UIMAD UR14, UR4, UR14, URZ ;  /* 0x0000000e040e72a4 */ /* 0x000fe2000f8e023f */
[----:B------:R-:W-:Y:S01]  /*0d00*/  IMAD.U32 R12, RZ, RZ, UR16 ;  /* 0x00000010ff0c7e24 */ /* 0x000fe2000f8e00ff */
[--C-:B------:R-:W-:Y:S01]  /*0d10*/  SHF.R.S32.HI R3, RZ, 0x1f, R5.reuse ;  /* 0x0000001fff037819 */ /* 0x100fe20000011405 */
[----:B------:R-:W-:Y:S01]  /*0d20*/  IMAD.U32 R13, RZ, RZ, UR5 ;  /* 0x00000005ff0d7e24 */ /* 0x000fe2000f8e00ff */
[----:B------:R-:W-:Y:S01]  /*0d30*/  ISETP.GE.AND P3, PT, R45, c[0x0][0x198], PT ;  /* 0x000066002d007a0c */ /* 0x000fe20003f66270 */
[----:B------:R-:W-:Y:S01]  /*0d40*/  IMAD.MOV R0, RZ, RZ, -R5 ;  /* 0x000000ffff007224 */ /* 0x000fe200078e0a05 */
[----:B------:R-:W-:Y:S01]  /*0d50*/  BSSY B0, `(.L_x_1921) ;  /* 0x000002f000007945 */ /* 0x000fe20003800000 */
[----:B------:R-:W-:-:S02]  /*0d60*/  IMAD R3, R3, c[0x0][0x1b0], RZ ;  /* 0x00006c0003037a24 */ /* 0x000fc400078e02ff */
[----:B------:R-:W-:-:S04]  /*0d70*/  IMAD.WIDE.U32 R12, R5, c[0x0][0x1b0], R12 ;  /* 0x00006c00050c7a25 */ /* 0x000fc800078e000c */
[----:B------:R-:W-:Y:S02]  /*0d80*/  IMAD R3, R5, c[0x0][0x1b4], R3 ;  /* 0x00006d0005037a24 */ /* 0x000fe400078e0203 */
[----:B------:R-:W-:Y:S02]  /*0d90*/  IMAD R0, R0, c[0x0][0x2c4], R7 ;  /* 0x0000b10000007a24 */ /* 0x000fe400078e0207 */
[----:B------:R-:W-:Y:S01]  /*0da0*/  IMAD.IADD R13, R13, 0x1, R3 ;  /* 0x000000010d0d7824 */ /* 0x000fe200078e0203 */
[----:B------:R-:W-:Y:S01]  /*0db0*/  LOP3.LUT R3, R15, 0xfffffff0, RZ, 0xc0, !PT ;  /* 0xfffffff00f037812 */ /* 0x000fe200078ec0ff */
[----:B------:R-:W-:Y:S01]  /*0dc0*/  IMAD R11, R11, 0x80, R6 ;  /* 0x000000800b0b7824 */ /* 0x000fe200078e0206 */
[----:B------:R-:W-:Y:S01]  /*0dd0*/  SHF.R.S32.HI R8, RZ, 0x1f, R0 ;  /* 0x0000001fff087819 */ /* 0x000fe20000011400 */
[----:B------:R-:W-:-:S03]  /*0de0*/  IMAD.WIDE.U32 R16, R0, c[0x0][0x1a8], R12 ;  /* 0x00006a0000107a25 */ /* 0x000fc600078e000c */
[----:B------:R-:W-:Y:S01]  /*0df0*/  ISETP.GE.AND P4, PT, R11, UR14, PT ;  /* 0x0000000e0b007c0c */ /* 0x000fe2000bf86270 */
[----:B------:R-:W-:Y:S01]  /*0e00*/  IMAD.IADD R3, R2, 0x1, -R3 ;  /* 0x0000000102037824 */ /* 0x000fe200078e0a03 */
[----:B------:R-:W-:Y:S01]  /*0e10*/  LEA R12, P1, R16, c[0x0][0x160], 0x1 ;  /* 0x00005800100c7a11 */ /* 0x000fe200078208ff */
[----:B------:R-:W-:-:S03]  /*0e20*/  IMAD R8, R8, c[0x0][0x1a8], RZ ;  /* 0x00006a0008087a24 */ /* 0x000fc600078e02ff */
[----:B------:R-:W-:Y:S01]  /*0e30*/  SHF.R.S32.HI R5, RZ, 0x1f, R3 ;  /* 0x0000001fff057819 */ /* 0x000fe20000011403 */
[----:B------:R-:W-:Y:S02]  /*0e40*/  IMAD R8, R0, c[0x0][0x1ac], R8 ;  /* 0x00006b0000087a24 */ /* 0x000fe400078e0208 */
[----:B------:R-:W-:Y:S01]  /*0e50*/  IMAD.SHL.U32 R0, R6, 0x40, RZ ;  /* 0x0000004006007824 */ /* 0x000fe200078e00ff */
[----:B------:R-:W-:Y:S01]  /*0e60*/  LEA.HI R5, R5, R3, RZ, 0x3 ;  /* 0x0000000305057211 */ /* 0x000fe200078f18ff */
[----:B------:R-:W-:-:S03]  /*0e70*/  IMAD.IADD R8, R17, 0x1, R8 ;  /* 0x0000000111087824 */ /* 0x000fc600078e0208 */
[----:B------:R-:W-:Y:S02]  /*0e80*/  LOP3.LUT R0, R0, 0x1c0, RZ, 0xc0, !PT ;  /* 0x000001c000007812 */ /* 0x000fe400078ec0ff */
[----:B------:R-:W-:Y:S02]  /*0e90*/  LOP3.LUT R7, R5, 0xfffffff8, RZ, 0xc0, !PT ;  /* 0xfffffff805077812 */ /* 0x000fe400078ec0ff */
[----:B------:R-:W-:Y:S02]  /*0ea0*/  LEA.HI.X R8, R16, c[0x0][0x164], R8, 0x1, P1 ;  /* 0x0000590010087a11 */ /* 0x000fe400008f0c08 */
[----:B------:R1:W3:Y:S01]  /*0eb0*/  SHFL.IDX PT, R16, R12, RZ, 0x181f ;  /* 0x00181fff0c107589 */ /* 0x0002e200000e0000 */
[----:B------:R-:W-:Y:S02]  /*0ec0*/  IMAD.IADD R7, R3, 0x1, -R7 ;  /* 0x0000000103077824 */ /* 0x000fe400078e0a07 */
[----:B------:R-:W-:Y:S01]  /*0ed0*/  IMAD.MOV.U32 R3, RZ, RZ, 0x20 ;  /* 0x00000020ff037424 */ /* 0x000fe200078e00ff */
[----:B------:R1:W2:Y:S01]  /*0ee0*/  SHFL.IDX PT, R17, R8, RZ, 0x181f ;  /* 0x00181fff08117589 */ /* 0x0002a200000e0000 */
[----:B----4-:R4:W5:Y:S01]  /*0ef0*/  @P0 R2UR UR15, R4 ;  /* 0x00000000040f03c2 */ /* 0x01096200000e0000 */
[----:B------:R-:W-:Y:S01]  /*0f00*/  ISETP.GE.AND P0, PT, R40, c[0x0][0x198], PT ;  /* 0x0000660028007a0c */ /* 0x000fe20003f06270 */
[----:B-----5:R-:W-:-:S03]  /*0f10*/  @!UP0 UMOV UR15, UR11 ;  /* 0x0000000b000f8c82 */ /* 0x020fc60008000000 */
[----:B------:R-:W-:-:S05]  /*0f20*/  R2P PR, R7, 0x6 ;  /* 0x0000000607007804 */ /* 0x000fca0000000000 */
[----:B------:R-:W-:Y:S02]  /*0f30*/  SEL R3, R3, 0xffffffe0, !P2 ;  /* 0xffffffe003037807 */ /* 0x000fe40005000000 */
[----:B----4-:R-:W-:Y:S02]  /*0f40*/  SHF.R.U32.HI R4, RZ, 0x3, R0 ;  /* 0x00000003ff047819 */ /* 0x010fe40000011600 */
[----:B------:R-:W-:-:S04]  /*0f50*/  LOP3.LUT R0, R0, 0x38, R45, 0xf8, !PT ;  /* 0x0000003800007812 */ /* 0x000fc800078ef82d */
[----:B------:R-:W-:Y:S01]  /*0f60*/  LOP3.LUT R0, R0, R4, RZ, 0x3c, !PT ;  /* 0x0000000400007212 */ /* 0x000fe200078e3cff */
[----:B------:R-:W-:-:S03]  /*0f70*/  IMAD.MOV.U32 R4, RZ, RZ, 0x10 ;  /* 0x00000010ff047424 */ /* 0x000fc600078e00ff */
[----:B------:R-:W-:Y:S02]  /*0f80*/  LOP3.LUT R250, R0, 0xfffffe00, R250, 0xf8, !PT ;  /* 0xfffffe0000fa7812 */ /* 0x000fe400078ef8fa */
[----:B------:R-:W-:Y:S01]  /*0f90*/  SEL R4, R4, 0xfffffff0, !P1 ;  /* 0xfffffff004047807 */ /* 0x000fe20004800000 */
[----:B------:R-:W-:Y:S05]  /*0fa0*/  @P4 BRA `(.L_x_1922) ;  /* 0x0000009000004947 */ /* 0x000fea0003800000 */
[----:B-123--:R-:W-:Y:S01]  /*0fb0*/  SHF.R.S32.HI R0, RZ, 0x1f, R40 ;  /* 0x0000001fff007819 */ /* 0x00efe20000011428 */
[----:B------:R-:W-:Y:S01]  /*0fc0*/  IMAD.WIDE R18, R45, 0x2, R16 ;  /* 0x000000022d127825 */ /* 0x000fe200078e0210 */
[----:B------:R-:W-:Y:S02]  /*0fd0*/  SHF.L.U32 R10, R250, 0x1, RZ ;  /* 0x00000001fa0a7819 */ /* 0x000fe400000006ff */
[----:B------:R-:W-:-:S03]  /*0fe0*/  LEA.HI R0, R0, R40, RZ, 0x3 ;  /* 0x0000002800007211 */ /* 0x000fc600078f18ff */
[----:B------:R-:W-:Y:S01]  /*0ff0*/  @!PT LDS RZ, [RZ] ;  /* 0x00000000fffff984 */ /* 0x000fe20000000800 */
[----:B------:R1:W-:Y:S01]  /*1000*/  LDGSTS.E.BYPASS.LTC128B.128 [R10+0x8100], [R18.64], !P3 ;  /* 0x08100000120a7fae */ /* 0x0003e2000d901d4c */
[----:B------:R-:W-:-:S05]  /*1010*/  LOP3.LUT R0, R0, 0xfffffff8, RZ, 0xc0, !PT ;  /* 0xfffffff800007812 */ /* 0x000fca00078ec0ff */
[----:B------:R-:W-:-:S05]  /*1020*/  IMAD.WIDE R16, R0, 0x2, R16 ;  /* 0x0000000200107825 */ /* 0x000fca00078e0210 */
[----:B------:R1:W-:Y:S02]  /*1030*/  LDGSTS.E.BYPASS.LTC128B.128 [R10+0xc100], [R16.64], !P0 ;  /* 0x0c100000100a7fae */ /* 0x0003e4000c101d4c */
.L_x_1922:
[----:B-123--:R-:W-:Y:S05]  /*1040*/  BSYNC B0 ;  /* 0x0000000000007941 */ /* 0x00efea0003800000 */
.L_x_1921:
[----:B------:R-:W-:Y:S01]  /*1050*/  IADD3 R0, R11, 0x10, RZ ;  /* 0x000000100b007810 */ /* 0x000fe20007ffe0ff */
[----:B------:R1:W2:Y:S01]  /*1060*/  SHFL.IDX PT, R17, R8, 0x1, 0x181f ;  /* 0x00381f0008117f89 */ /* 0x0002a200000e0000 */
[----:B------:R-:W-:Y:S02]  /*1070*/  BSSY B0, `(.L_x_1923) ;  /* 0x000000d000007945 */ /* 0x000fe40003800000 */
[----:B------:R-:W-:Y:S01]  /*1080*/  ISETP.GE.AND P1, PT, R0, UR14, PT ;  /* 0x0000000e00007c0c */ /* 0x000fe2000bf26270 */
[----:B------:R1:W3:-:S12]  /*1090*/  SHFL.IDX PT, R16, R12, 0x1, 0x181f ;  /* 0x00381f000c107f89 */ /* 0x0002d800000e0000 */
[----:B------:R-:W-:Y:S05]  /*10a0*/  @P1 BRA `(.L_x_1924) ;  /* 0x0000009000001947 */ /* 0x000fea0003800000 */
[----:B------:R-:W-:Y:S01]  /*10b0*/  SHF.R.S32.HI R0, RZ, 0x1f, R40 ;  /* 0x0000001fff007819 */ /* 0x000fe20000011428 */
[----:B--23--:R-:W-:Y:S01]  /*10c0*/  IMAD.WIDE R18, R45, 0x2, R16 ;  /* 0x000000022d127825 */ /* 0x00cfe200078e0210 */
[----:B------:R-:W-:Y:S02]  /*10d0*/  SHF.L.U32 R10, R250, 0x1, RZ ;  /* 0x00000001fa0a7819 */ /* 0x000fe400000006ff */
[----:B------:R-:W-:-:S03]  /*10e0*/  LEA.HI R0, R0, R40, RZ, 0x3 ;  /* 0x0000002800007211 */ /* 0x000fc600078f18ff */
[----:B------:R-:W-:Y:S01]  /*10f0*/  @!PT LDS RZ, [RZ] ;  /* 0x00000000fffff984 */ /* 0x000fe20000000800 */
[----:B------:R2:W-:Y:S01]  /*1100*/  LDGSTS.E.BYPASS.LTC128B.128 [R10+0x8900], [R18.64], !P3 ;  /* 0x08900000120a7fae */ /* 0x0005e2000d901d4c */
[----:B------:R-:W-:-:S05]  /*1110*/  LOP3.LUT R0, R0, 0xfffffff8, RZ, 0xc0, !PT ;  /* 0xfffffff800007812 */ /* 0x000fca00078ec0ff */
[----:B------:R-:W-:-:S05]  /*1120*/  IMAD.WIDE R16, R0, 0x2, R16 ;  /* 0x0000000200107825 */ /* 0x000fca00078e0210 */
[----:B------:R2:W-:Y:S02]  /*1130*/  LDGSTS.E.BYPASS.LTC128B.128 [R10+0xc900], [R16.64], !P0 ;  /* 0x0c900000100a7fae */ /* 0x0005e4000c101d4c */
.L_x_1924:
[----:B------:R-:W-:Y:S05]  /*1140*/  BSYNC B0 ;  /* 0x0000000000007941 */ /* 0x000fea0003800000 */
.L_x_1923:
[----:B------:R-:W-:Y:S01]  /*1150*/  IADD3 R0, R11, 0x20, RZ ;  /* 0x000000200b007810 */ /* 0x000fe20007ffe0ff */
[----:B--2---:R2:W4:Y:S01]  /*1160*/  SHFL.IDX PT, R17, R8, 0x2, 0x181f ;  /* 0x00581f0008117f89 */ /* 0x00452200000e0000 */
[----:B------:R-:W-:Y:S02]  /*1170*/  BSSY B0, `(.L_x_1925) ;  /* 0x000000d000007945 */ /* 0x000fe40003800000 */
[----:B------:R-:W-:Y:S01]  /*1180*/  ISETP.GE.AND P1, PT, R0, UR14, PT ;  /* 0x0000000e00007c0c */ /* 0x000fe2000bf26270 */
[----:B---3--:R2:W3:-:S12]  /*1190*/  SHFL.IDX PT, R16, R12, 0x2, 0x181f ;  /* 0x00581f000c107f89 */ /* 0x0084d800000e0000 */
[----:B------:R-:W-:Y:S05]  /*11a0*/  @P1 BRA `(.L_x_1926) ;  /* 0x0000009000001947 */ /* 0x000fea0003800000 */
[----:B------:R-:W-:Y:S01]  /*11b0*/  SHF.R.S32.HI R0, RZ, 0x1f, R40 ;  /* 0x0000001fff007819 */ /* 0x000fe20000011428 */
[----:B---34-:R-:W-:Y:S01]  /*11c0*/  IMAD.WIDE R18, R45, 0x2, R16 ;  /* 0x000000022d127825 */ /* 0x018fe200078e0210 */
[----:B------:R-:W-:Y:S02]  /*11d0*/  SHF.L.U32 R10, R250, 0x1, RZ ;  /* 0x00000001fa0a7819 */ /* 0x000fe400000006ff */
[----:B------:R-:W-:-:S03]  /*11e0*/  LEA.HI R0, R0, R40, RZ, 0x3 ;  /* 0x0000002800007211 */ /* 0x000fc600078f18ff */
[----:B------:R-:W-:Y:S01]  /*11f0*/  @!PT LDS RZ, [RZ] ;  /* 0x00000000fffff984 */ /* 0x000fe20000000800 */
[----:B------:R3:W-:Y:S01]  /*1200*/  LDGSTS.E.BYPASS.LTC128B.128 [R10+0x9100], [R18.64], !P3 ;  /* 0x09100000120a7fae */ /* 0x0007e2000d901d4c */
[----:B------:R-:W-:-:S05]  /*1210*/  LOP3.LUT R0, R0, 0xfffffff8, RZ, 0xc0, !PT ;  /* 0xfffffff800007812 */ /* 0x000fca00078ec0ff */
[----:B------:R-:W-:-:S05]  /*1220*/  IMAD.WIDE R16, R0, 0x2, R16 ;  /* 0x0000000200107825 */ /* 0x000fca00078e0210 */
[----:B------:R3:W-:Y:S02]  /*1230*/  LDGSTS.E.BYPASS.LTC128B.128 [R10+0xd100], [R16.64], !P0 ;  /* 0x0d100000100a7fae */ /* 0x0007e4000c101d4c */
.L_x_1926:
[----:B------:R-:W-:Y:S05]  /*1240*/  BSYNC B0 ;  /* 0x0000000000007941 */ /* 0x000fea0003800000 */
.L_x_1925:
[----:B------:R-:W-:Y:S01]  /*1250*/  IADD3 R0, R11, 0x30, RZ ;  /* 0x000000300b007810 */ /* 0x000fe20007ffe0ff */
[----:B---34-:R3:W4:Y:S01]  /*1260*/  SHFL.IDX PT, R17, R8, 0x3, 0x181f ;  /* 0x00781f0008117f89 */ /* 0x01872200000e0000 */
[----:B------:R-:W-:Y:S02]  /*1270*/  BSSY B0, `(.L_x_1927) ;  /* 0x000000d000007945 */ /* 0x000fe40003800000 */
[----:B------:R-:W-:Y:S01]  /*1280*/  ISETP.GE.AND P1, PT, R0, UR14, PT ;  /* 0x0000000e00007c0c */ /* 0x000fe2000bf26270 */
[----:B------:R3:W1:-:S12]  /*1290*/  SHFL.IDX PT, R16, R12, 0x3, 0x181f ;  /* 0x00781f000c107f89 */ /* 0x00065800000e0000 */
[----:B------:R-:W-:Y:S05]  /*12a0*/  @P1 BRA `(.L_x_1928) ;  /* 0x0000009000001947 */ /* 0x000fea0003800000 */
[----:B------:R-:W-:Y:S01]  /*12b0*/  SHF.R.S32.HI R0, RZ, 0x1f, R40 ;  /* 0x0000001fff007819 */ /* 0x000fe20000011428 */
[----:B-1--4-:R-:W-:Y:S01]  /*12c0*/  IMAD.WIDE R18, R45, 0x2, R16 ;  /* 0x000000022d127825 */ /* 0x012fe200078e0210 */
[----:B------:R-:W-:Y:S02]  /*12d0*/  SHF.L.U32 R10, R250, 0x1, RZ ;  /* 0x00000001fa0a7819 */ /* 0x000fe400000006ff */
[----:B------:R-:W-:-:S03]  /*12e0*/  LEA.HI R0, R0, R40, RZ, 0x3 ;  /* 0x0000002800007211 */ /* 0x000fc600078f18ff */
[----:B------:R-:W-:Y:S01]  /*12f0*/  @!PT LDS RZ, [RZ] ;  /* 0x00000000fffff984 */ /* 0x000fe20000000800 */
[----:B------:R1:W-:Y:S01]  /*1300*/  LDGSTS.E.BYPASS.LTC128B.128 [R10+0x9900], [R18.64], !P3 ;  /* 0x09900000120a7fae */ /* 0x0003e2000d901d4c */
[----:B------:R-:W-:-:S05]  /*1310*/  LOP3.LUT R0, R0, 0xfffffff8, RZ, 0xc0, !PT ;  /* 0xfffffff800007812 */ /* 0x000fca00078ec0ff */
[----:B------:R-:W-:-:S05]  /*1320*/  IMAD.WIDE R16, R0, 0x2, R16 ;  /* 0x0000000200107825 */ /* 0x000fca00078e0210 */
[----:B------:R1:W-:Y:S02]  /*1330*/  LDGSTS.E.BYPASS.LTC128B.128 [R10+0xd900], [R16.64], !P0 ;  /* 0x0d900000100a7fae */ /* 0x0003e4000c101d4c */
.L_x_1928:
[----:B------:R-:W-:Y:S05]  /*1340*/  BSYNC B0 ;  /* 0x0000000000007941 */ /* 0x000fea0003800000 */
.L_x_1927:
[----:B------:R-:W-:Y:S01]  /*1350*/  IADD3 R0, R11, 0x40, RZ ;  /* 0x000000400b007810 */ /* 0x000fe20007ffe0ff */
[----:B-1--4-:R1:W4:Y:S01]  /*1360*/  SHFL.IDX PT, R17, R8, 0x4, 0x181f ;  /* 0x00981f0008117f89 */ /* 0x01232200000e0000 */
[----:B------:R-:W-:Y:S02]  /*1370*/  BSSY B0, `(.L_x_1929) ;  /* 0x000000d000007945 */ /* 0x000fe40003800000 */
[----:B------:R-:W-:Y:S01]  /*1380*/  ISETP.GE.AND P1, PT, R0, UR14, PT ;  /* 0x0000000e00007c0c */ /* 0x000fe2000bf26270 */
[----:B------:R1:W2:-:S12]  /*1390*/  SHFL.IDX PT, R16, R12, 0x4, 0x181f ;  /* 0x00981f000c107f89 */ /* 0x00029800000e0000 */
[----:B------:R-:W-:Y:S05]  /*13a0*/  @P1 BRA `(.L_x_1930) ;  /* 0x0000009000001947 */ /* 0x000fea0003800000 */
[----:B------:R-:W-:Y:S01]  /*13b0*/  SHF.R.S32.HI R0, RZ, 0x1f, R40 ;  /* 0x0000001fff007819 */ /* 0x000fe20000011428 */
[----:B--2-4-:R-:W-:Y:S01]  /*13c0*/  IMAD.WIDE R18, R45, 0x2, R16 ;  /* 0x000000022d127825 */ /* 0x014fe200078e0210 */
[----:B------:R-:W-:Y:S02]  /*13d0*/  SHF.L.U32 R10, R250, 0x1, RZ ;  /* 0x00000001fa0a7819 */ /* 0x000fe400000006ff */
[----:B------:R-:W-:-:S03]  /*13e0*/  LEA.HI R0, R0, R40, RZ, 0x3 ;  /* 0x0000002800007211 */ /* 0x000fc600078f18ff */
[----:B------:R-:W-:Y:S01]  /*13f0*/  @!PT LDS RZ, [RZ] ;  /* 0x00000000fffff984 */ /* 0x000fe20000000800 */
[----:B------:R2:W-:Y:S01]  /*1400*/  LDGSTS.E.BYPASS.LTC128B.128 [R10+0xa100], [R18.64], !P3 ;  /* 0x0a100000120a7fae */ /* 0x0005e2000d901d4c */
[----:B------:R-:W-:-:S05]  /*1410*/  LOP3.LUT R0, R0, 0xfffffff8, RZ, 0xc0, !PT ;  /* 0xfffffff800007812 */ /* 0x000fca00078ec0ff */
[----:B------:R-:W-:-:S05]  /*1420*/  IMAD.WIDE R16, R0, 0x2, R16 ;  /* 0x0000000200107825 */ /* 0x000fca00078e0210 */
[----:B------:R2:W-:Y:S02]  /*1430*/  LDGSTS.E.BYPASS.LTC128B.128 [R10+0xe100], [R16.64], !P0 ;  /* 0x0e100000100a7fae */ /* 0x0005e4000c101d4c */
.L_x_1930:
[----:B------:R-:W-:Y:S05]  /*1440*/  BSYNC B0 ;  /* 0x0000000000007941 */ /* 0x000fea0003800000 */
.L_x_1929:
[----:B------:R-:W-:Y:S01]  /*1450*/  IADD3 R0, R11, 0x50, RZ ;  /* 0x000000500b007810 */ /* 0x000fe20007ffe0ff */
[----:B--2-4-:R2:W4:Y:S01]  /*1460*/  SHFL.IDX PT, R17, R8, 0x5, 0x181f ;  /* 0x00b81f0008117f89 */ /* 0x01452200000e0000 */
        /* <DEDUP_REMOVED lines=13> */
.L_x_1932:
[----:B------:R-:W-:Y:S05]  /*1540*/  BSYNC B0 ;  /* 0x0000000000007941 */ /* 0x000fea0003800000 */
.L_x_1931:
        /* <DEDUP_REMOVED lines=15> */
.L_x_1934:
[----:B------:R-:W-:Y:S05]  /*1640*/  BSYNC B0 ;  /* 0x0000000000007941 */ /* 0x000fea0003800000 */
.L_x_1933:
[----:B-123--:R-:W-:Y:S01]  /*1650*/  SHFL.IDX PT, R12, R12, 0x7, 0x181f ;  /* 0x00f81f000c0c7f89 */ /* 0x00efe200000e0000 */
[----:B------:R-:W-:Y:S01]  /*1660*/  IADD3 R11, R11, 0x70, RZ ;  /* 0x000000700b0b7810 */ /* 0x000fe20007ffe0ff */
[----:B------:R-:W-:Y:S01]  /*1670*/  UIADD3 UR11, UR6, -0x1, URZ ;  /* 0xffffffff060b7890 */ /* 0x000fe2000fffe03f */
[----:B------:R-:W-:Y:S01]  /*1680*/  SHF.R.S32.HI R44, RZ, 0x1f, R40 ;  /* 0x0000001fff2c7819 */ /* 0x000fe20000011428 */
[----:B------:R1:W2:Y:S01]  /*1690*/  SHFL.IDX PT, R13, R8, 0x7, 0x181f ;  /* 0x00f81f00080d7f89 */ /* 0x0002a200000e0000 */
[----:B------:R-:W-:Y:S01]  /*16a0*/  ISETP.GE.AND P4, PT, R11, UR14, PT ;  /* 0x0000000e0b007c0c */ /* 0x000fe2000bf86270 */
[----:B------:R-:W-:Y:S01]  /*16b0*/  IMAD.MOV.U32 R10, RZ, RZ, c[0x0][0x2b8] ;  /* 0x0000ae00ff0a7624 */ /* 0x000fe200078e00ff */
[----:B------:R-:W-:Y:S01]  /*16c0*/  LEA.HI R44, R44, R40, RZ, 0x3 ;  /* 0x000000282c2c7211 */ /* 0x000fe200078f18ff */
[----:B------:R-:W-:Y:S01]  /*16d0*/  IMAD.U32 R0, RZ, RZ, UR11 ;  /* 0x0000000bff007e24 */ /* 0x000fe2000f8e00ff */
[----:B------:R-:W-:Y:S01]  /*16e0*/  USHF.R.S32.HI UR18, URZ, 0x1f, UR15 ;  /* 0x0000001f3f127899 */ /* 0x000fe2000801140f */
[----:B------:R-:W-:Y:S01]  /*16f0*/  IMAD.SHL.U32 R250, R250, 0x2, RZ ;  /* 0x00000002fafa7824 */ /* 0x000fe200078e00ff */
[----:B------:R-:W-:Y:S01]  /*1700*/  ISETP.NE.AND P1, PT, R10, 0x1, PT ;  /* 0x000000010a00780c */ /* 0x000fe20003f25270 */
[----:B------:R-:W-:Y:S01]  /*1710*/  IMAD R0, R0, 0x40, R124 ;  /* 0x0000004000007824 */ /* 0x000fe200078e027c */
[----:B------:R-:W-:Y:S01]  /*1720*/  LOP3.LUT R44, R44, 0xfffffff8, RZ, 0xc0, !PT ;  /* 0xfffffff82c2c7812 */ /* 0x000fe200078ec0ff */
[----:B------:R-:W-:Y:S01]  /*1730*/  ULDC.64 UR4, c[0x0][0x2b0] ;  /* 0x0000ac0000047ab9 */ /* 0x000fe20000000a00 */
[----:B------:R-:W-:Y:S01]  /*1740*/  IMAD.MOV.U32 R251, RZ, RZ, RZ ;  /* 0x000000fffffb7224 */ /* 0x000fe200078e00ff */
[----:B------:R-:W-:Y:S01]  /*1750*/  UIMAD UR18, UR18, UR4, URZ ;  /* 0x00000004121272a4 */ /* 0x000fe2000f8e023f */
[C---:B------:R-:W-:Y:S01]  /*1760*/  ISETP.GE.AND P5, PT, R0.reuse, UR9, PT ;  /* 0x0000000900007c0c */ /* 0x040fe2000bfa6270 */
[----:B------:R-:W-:Y:S01]  /*1770*/  UIMAD.WIDE.U32 UR16, UR15, UR4, URZ ;  /* 0x000000040f1072a5 */ /* 0x000fe2000f8e003f */
[----:B------:R-:W-:Y:S01]  /*1780*/  IADD3 R252, R0, UR8, RZ ;  /* 0x0000000800fc7c10 */ /* 0x000fe2000fffe0ff */
[----:B------:R-:W-:Y:S01]  /*1790*/  UIMAD UR15, UR15, UR5, UR18 ;  /* 0x000000050f0f72a4 */ /* 0x000fe2000f8e0212 */
[----:B------:R-:W-:Y:S01]  /*17a0*/  ISETP.GT.OR P5, PT, R124, 0x3f, P5 ;  /* 0x0000003f7c00780c */ /* 0x000fe20002fa4670 */
[----:B------:R-:W-:-:S02]  /*17b0*/  USHF.R.S32.HI UR14, URZ, 0x1f, UR10 ;  /* 0x0000001f3f0e7899 */ /* 0x000fc4000801140a */
[----:B------:R-:W-:Y:S01]  /*17c0*/  IMAD.MOV.U32 R0, RZ, RZ, R252 ;  /* 0x000000ffff007224 */ /* 0x000fe200078e00fc */
[----:B------:R-:W-:Y:S01]  /*17d0*/  UIADD3 UR15, UR17, UR15, URZ ;  /* 0x0000000f110f7290 */ /* 0x000fe2000fffe03f */
[----:B-1----:R-:W-:Y:S01]  /*17e0*/  @P1 IMAD.HI.U32 R8, R252, c[0x0][0x2bc], RZ ;  /* 0x0000af00fc081a27 */ /* 0x002fe200078e00ff */
[----:B------:R-:W-:-:S03]  /*17f0*/  ULDC.64 UR4, c[0x0][0x1e8] ;  /* 0x00007a0000047ab9 */ /* 0x000fc60000000a00 */
[----:B--2-4-:R-:W-:Y:S01]  /*1800*/  @!P4 IMAD.WIDE R16, R45, 0x2, R12 ;  /* 0x000000022d10c825 */ /* 0x014fe200078e020c */
[----:B------:R-:W-:-:S03]  /*1810*/  @P1 SHF.R.U32.HI R0, RZ, c[0x0][0x2c0], R8 ;  /* 0x0000b000ff001a19 */ /* 0x000fc60000011608 */
[----:B------:R-:W-:Y:S01]  /*1820*/  @!P4 IMAD.WIDE R12, R44, 0x2, R12 ;  /* 0x000000022c0cc825 */ /* 0x000fe200078e020c */
[----:B------:R-:W-:Y:S01]  /*1830*/  @!PT LDS RZ, [RZ] ;  /* 0x00000000fffff984 */ /* 0x000fe20000000800 */
[----:B------:R1:W-:Y:S01]  /*1840*/  @!P4 LDGSTS.E.BYPASS.LTC128B.128 [R250+0xb900], [R16.64], !P3 ;  /* 0x0b90000010facfae */ /* 0x0003e2000d901d4c */
[----:B------:R-:W-:-:S03]  /*1850*/  @!P5 IADD3 R11, P2, R0, UR16, RZ ;  /* 0x00000010000bdc10 */ /* 0x000fc6000ff5e0ff */
[----:B------:R2:W-:Y:S01]  /*1860*/  @!P4 LDGSTS.E.BYPASS.LTC128B.128 [R250+0xf900], [R12.64], !P0 ;  /* 0x0f9000000cfacfae */ /* 0x0005e2000c101d4c */
[----:B------:R-:W-:Y:S02]  /*1870*/  @!P5 LEA.HI.X.SX32 R8, R0, UR15, 0x1, P2 ;  /* 0x0000000f0008dc11 */ /* 0x000fe400090f0eff */
[C---:B------:R-:W-:Y:S01]  /*1880*/  @!P5 LEA R10, P2, R11.reuse, c[0x0][0x2a0], 0x2 ;  /* 0x0000a8000b0ada11 */ /* 0x040fe200078410ff */
[----:B------:R-:W0:Y:S03]  /*1890*/  LDGDEPBAR ;  /* 0x00000000000079af */ /* 0x000e260000000000 */
[----:B------:R-:W-:Y:S01]  /*18a0*/  @!P5 LEA.HI.X R11, R11, c[0x0][0x2a4], R8, 0x2, P2 ;  /* 0x0000a9000b0bda11 */ /* 0x000fe200010f1408 */
[----:B------:R-:W-:Y:S06]  /*18b0*/  BAR.SYNC.DEFER_BLOCKING 0x0 ;  /* 0x0000000000007b1d */ /* 0x000fec0000010000 */
[----:B------:R3:W2:Y:S01]  /*18c0*/  @!P5 LDG.E R251, [R10.64] ;  /* 0x0000000c0afbd981 */ /* 0x0006a2000c1e1900 */
[----:B------:R-:W-:Y:S01]  /*18d0*/  IMAD.MOV R0, RZ, RZ, -R0 ;  /* 0x000000ffff007224 */ /* 0x000fe200078e0a00 */
[----:B------:R-:W-:Y:S01]  /*18e0*/  UIMAD UR18, UR14, UR4, URZ ;  /* 0x000000040e1272a4 */ /* 0x000fe2000f8e023f */
[C---:B------:R-:W-:Y:S01]  /*18f0*/  ISETP.GE.AND P4, PT, R45.reuse, c[0x0][0x1d4], PT ;  /* 0x000075002d007a0c */ /* 0x040fe20003f86270 */
[----:B------:R-:W-:Y:S01]  /*1900*/  UIMAD.WIDE.U32 UR20, UR10, UR4, URZ ;  /* 0x000000040a1472a5 */ /* 0x000fe2000f8e003f */
[----:B------:R-:W-:Y:S01]  /*1910*/  IMAD R252, R0, c[0x0][0x2b8], R252 ;  /* 0x0000ae0000fc7a24 */ /* 0x000fe200078e02fc */
[----:B------:R-:W-:Y:S01]  /*1920*/  UIMAD UR18, UR10, UR5, UR18 ;  /* 0x000000050a1272a4 */ /* 0x000fe2000f8e0212 */
[----:B------:R-:W-:Y:S01]  /*1930*/  ISETP.GE.AND P3, PT, R40, c[0x0][0x1d4], PT ;  /* 0x0000750028007a0c */ /* 0x000fe20003f66270 */
[----:B------:R-:W-:Y:S01]  /*1940*/  UIMAD UR9, UR11, -0x40, UR9 ;  /* 0xffffffc00b0978a4 */ /* 0x000fe2000f8e0209 */
[----:B-1----:R-:W-:Y:S01]  /*1950*/  IMAD.WIDE.U32 R16, R252, c[0x0][0x1e0], RZ ;  /* 0x00007800fc107a25 */ /* 0x002fe200078e00ff */
[----:B------:R-:W-:Y:S01]  /*1960*/  SHF.R.S32.HI R8, RZ, 0x1f, R252 ;  /* 0x0000001fff087819 */ /* 0x000fe200000114fc */
[----:B------:R-:W-:Y:S01]  /*1970*/  UIADD3 UR18, UR21, UR18, URZ ;  /* 0x0000001215127290 */ /* 0x000fe2000fffe03f */
[----:B------:R-:W-:Y:S01]  /*1980*/  SHF.R.S32.HI R248, RZ, 0x4, R15 ;  /* 0x00000004fff87819 */ /* 0x000fe2000001140f */
[----:B------:R-:W-:Y:S01]  /*1990*/  ULDC.64 UR4, c[0x0][0x210] ;  /* 0x0000840000047ab9 */ /* 0x000fe20000000a00 */
[----:B------:R-:W-:Y:S01]  /*19a0*/  IMAD.WIDE R42, R45, 0x2, RZ ;  /* 0x000000022d2a7825 */ /* 0x000fe200078e02ff */
[----:B------:R-:W-:Y:S01]  /*19b0*/  UIMAD UR14, UR14, UR4, URZ ;  /* 0x000000040e0e72a4 */ /* 0x000fe2000f8e023f */
[----:B------:R-:W-:Y:S01]  /*19c0*/  SHF.R.S32.HI R47, RZ, 0x1f, R45 ;  /* 0x0000001fff2f7819 */ /* 0x000fe2000001142d */
[----:B------:R-:W-:-:S02]  /*19d0*/  UIMAD.WIDE.U32 UR22, UR10, UR4, URZ ;  /* 0x000000040a1672a5 */ /* 0x000fc4000f8e003f */
[----:B------:R-:W-:Y:S02]  /*19e0*/  UIMAD UR4, UR10, UR5, UR14 ;  /* 0x000000050a0472a4 */ /* 0x000fe4000f8e020e */
[----:B------:R-:W-:Y:S02]  /*19f0*/  UISETP.GT.AND UP0, UPT, UR11, UR7, UPT ;  /* 0x000000070b00728c */ /* 0x000fe4000bf04270 */
[----:B------:R-:W-:Y:S01]  /*1a00*/  UIADD3 UR4, UR23, UR4, URZ ;  /* 0x0000000417047290 */ /* 0x000fe2000fffe03f */
[C---:B---3--:R-:W-:Y:S02]  /*1a10*/  IMAD R10, R8.reuse, c[0x0][0x1e0], RZ ;  /* 0x00007800080a7a24 */ /* 0x048fe400078e02ff */
[----:B------:R-:W-:Y:S02]  /*1a20*/  IMAD R8, R8, c[0x0][0x208], RZ ;  /* 0x0000820008087a24 */ /* 0x000fe400078e02ff */
[C---:B------:R-:W-:Y:S02]  /*1a30*/  IMAD R10, R252.reuse, c[0x0][0x1e4], R10 ;  /* 0x00007900fc0a7a24 */ /* 0x040fe400078e020a */
[----:B------:R-:W-:-:S02]  /*1a40*/  IMAD R8, R252, c[0x0][0x20c], R8 ;  /* 0x00008300fc087a24 */ /* 0x000fc400078e0208 */
[----:B------:R-:W-:Y:S02]  /*1a50*/  IMAD.IADD R11, R17, 0x1, R10 ;  /* 0x00000001110b7824 */ /* 0x000fe400078e020a */
[----:B------:R-:W-:Y:S01]  /*1a60*/  IMAD.MOV.U32 R10, RZ, RZ, R16 ;  /* 0x000000ffff0a7224 */ /* 0x000fe200078e0010 */
[----:B--2---:R-:W-:-:S03]  /*1a70*/  SHF.R.S32.HI R12, RZ, 0x1f, R251 ;  /* 0x0000001fff0c7819 */ /* 0x004fc600000114fb */
[----:B------:R-:W-:-:S04]  /*1a80*/  IMAD.WIDE.U32 R10, R251, c[0x0][0x1f0], R10 ;  /* 0x00007c00fb0a7a25 */ /* 0x000fc800078e000a */
[----:B------:R-:W-:Y:S01]  /*1a90*/  IMAD R0, R12, c[0x0][0x1f0], RZ ;  /* 0x00007c000c007a24 */ /* 0x000fe200078e02ff */
[----:B------:R-:W-:Y:S01]  /*1aa0*/  IADD3 R13, P0, R10, UR20, RZ ;  /* 0x000000140a0d7c10 */ /* 0x000fe2000ff1e0ff */
[----:B------:R-:W-:Y:S02]  /*1ab0*/  IMAD R12, R12, c[0x0][0x218], RZ ;  /* 0x000086000c0c7a24 */ /* 0x000fe400078e02ff */
[C---:B------:R-:W-:Y:S02]  /*1ac0*/  IMAD R0, R251.reuse, c[0x0][0x1f4], R0 ;  /* 0x00007d00fb007a24 */ /* 0x040fe400078e0200 */
[----:B------:R-:W-:-:S03]  /*1ad0*/  IMAD R12, R251, c[0x0][0x21c], R12 ;  /* 0x00008700fb0c7a24 */ /* 0x000fc600078e020c */
[----:B------:R-:W-:Y:S02]  /*1ae0*/  IADD3.X R0, R11, UR18, R0, P0, !PT ;  /* 0x000000120b007c10 */ /* 0x000fe400087fe400 */
[----:B------:R-:W-:-:S04]  /*1af0*/  LEA R14, P0, R13, c[0x0][0x1c8], 0x1 ;  /* 0x000072000d0e7a11 */ /* 0x000fc800078008ff */
[----:B------:R-:W-:Y:S01]  /*1b00*/  LEA.HI.X R13, R13, c[0x0][0x1cc], R0, 0x1, P0 ;  /* 0x000073000d0d7a11 */ /* 0x000fe200000f0c00 */
[----:B------:R-:W-:Y:S01]  /*1b10*/  SHFL.IDX PT, R20, R14, RZ, 0x181f ;  /* 0x00181fff0e147589 */ /* 0x000fe200000e0000 */
[----:B------:R-:W-:-:S03]  /*1b20*/  IADD3 R0, -R6, UR9, RZ ;  /* 0x0000000906007c10 */ /* 0x000fc6000fffe1ff */
[----:B------:R-:W1:Y:S01]  /*1b30*/  SHFL.IDX PT, R21, R13, RZ, 0x181f ;  /* 0x00181fff0d157589 */ /* 0x000e6200000e0000 */
[C---:B------:R-:W-:Y:S02]  /*1b40*/  ISETP.GE.AND P6, PT, R0.reuse, 0x1, PT ;  /* 0x000000010000780c */ /* 0x040fe40003fc6270 */
[C---:B------:R-:W-:Y:S01]  /*1b50*/  ISETP.GE.AND P5, PT, R0.reuse, 0x11, PT ;  /* 0x000000110000780c */ /* 0x040fe20003fa6270 */
[----:B------:R-:W-:Y:S01]  /*1b60*/  SHFL.IDX PT, R16, R14, 0x1, 0x181f ;  /* 0x00381f000e107f89 */ /* 0x000fe200000e0000 */
[C---:B------:R-:W-:Y:S02]  /*1b70*/  ISETP.GE.AND P2, PT, R0.reuse, 0x21, PT ;  /* 0x000000210000780c */ /* 0x040fe40003f46270 */
[----:B------:R-:W-:Y:S01]  /*1b80*/  ISETP.GT.AND P0, PT, R0, 0x30, PT ;  /* 0x000000300000780c */ /* 0x000fe20003f04270 */
[----:B------:R-:W2:Y:S04]  /*1b90*/  SHFL.IDX PT, R17, R13, 0x1, 0x181f ;  /* 0x00381f000d117f89 */ /* 0x000ea800000e0000 */
[----:B------:R-:W-:Y:S04]  /*1ba0*/  SHFL.IDX PT, R10, R14, 0x2, 0x181f ;  /* 0x00581f000e0a7f89 */ /* 0x000fe800000e0000 */
[----:B------:R-:W3:Y:S04]  /*1bb0*/  SHFL.IDX PT, R11, R13, 0x2, 0x181f ;  /* 0x00581f000d0b7f89 */ /* 0x000ee800000e0000 */
[----:B------:R-:W-:Y:S04]  /*1bc0*/  SHFL.IDX PT, R18, R14, 0x3, 0x181f ;  /* 0x00781f000e127f89 */ /* 0x000fe800000e0000 */
[----:B------:R4:W5:Y:S01]  /*1bd0*/  SHFL.IDX PT, R19, R13, 0x3, 0x181f ;  /* 0x00781f000d137f89 */ /* 0x00096200000e0000 */
[----:B-1----:R-:W-:Y:S01]  /*1be0*/  @P6 IMAD.WIDE R22, R44, 0x2, R20 ;  /* 0x000000022c166825 */ /* 0x002fe200078e0214 */
[----:B----4-:R-:W-:-:S03]  /*1bf0*/  LEA.HI R13, R15, R248, RZ, 0x1 ;  /* 0x000000f80f0d7211 */ /* 0x010fc600078f08ff */
[----:B------:R-:W-:Y:S01]  /*1c00*/  @P6 IMAD.WIDE R14, R45, 0x2, R20 ;  /* 0x000000022d0e6825 */ /* 0x000fe200078e0214 */
[----:B------:R-:W-:-:S03]  /*1c10*/  LOP3.LUT R13, R13, 0xfffffffe, RZ, 0xc0, !PT ;  /* 0xfffffffe0d0d7812 */ /* 0x000fc600078ec0ff */
[--C-:B--2---:R-:W-:Y:S01]  /*1c20*/  @P5 IMAD.WIDE R20, R45, 0x2, R16.reuse ;  /* 0x000000022d145825 */ /* 0x104fe200078e0210 */
[----:B------:R3:W-:Y:S03]  /*1c30*/  @P6 LDGSTS.E.BYPASS.LTC128B.128 [R250+0x4100], [R14.64], !P4 ;  /* 0x041000000efa6fae */ /* 0x0007e6000e101d4c */
[----:B------:R-:W-:Y:S01]  /*1c40*/  @P5 IMAD.WIDE R16, R44, 0x2, R16 ;  /* 0x000000022c105825 */ /* 0x000fe200078e0210 */
[----:B------:R1:W-:Y:S03]  /*1c50*/  @P6 LDGSTS.E.BYPASS.LTC128B.128 [R250+0x6100], [R22.64], !P3 ;  /* 0x0610000016fa6fae */ /* 0x0003e6000d901d4c */
[----:B------:R-:W-:Y:S01]  /*1c60*/  IMAD.IADD R248, R248, 0x1, -R13 ;  /* 0x00000001f8f87824 */ /* 0x000fe200078e0a0d */
[----:B------:R2:W-:Y:S01]  /*1c70*/  @P5 LDGSTS.E.BYPASS.LTC128B.128 [R250+0x4900], [R20.64], !P4 ;  /* 0x0490000014fa5fae */ /* 0x0005e2000e101d4c */
[----:B------:R-:W-:-:S03]  /*1c80*/  IMAD.SHL.U32 R13, R5, 0x40, RZ ;  /* 0x00000040050d7824 */ /* 0x000fc600078e00ff */
[----:B------:R4:W-:Y:S01]  /*1c90*/  @P5 LDGSTS.E.BYPASS.LTC128B.128 [R250+0x6900], [R16.64], !P3 ;  /* 0x0690000010fa5fae */ /* 0x0009e2000d901d4c */
[----:B------:R-:W-:Y:S01]  /*1ca0*/  ISETP.GE.AND P5, PT, R40, c[0x0][0x1d4], PT ;  /* 0x0000750028007a0c */ /* 0x000fe20003fa6270 */
[----:B---3--:R-:W-:-:S05]  /*1cb0*/  @P2 IMAD.WIDE R14, R45, 0x2, R10 ;  /* 0x000000022d0e2825 */ /* 0x008fca00078e020a */
[----:B------:R3:W-:Y:S01]  /*1cc0*/  @P2 LDGSTS.E.BYPASS.LTC128B.128 [R250+0x5100], [R14.64], !P4 ;  /* 0x051000000efa2fae */ /* 0x0007e2000e101d4c */
[----:B--2---:R-:W-:-:S04]  /*1cd0*/  @P2 IMAD.WIDE R20, R44, 0x2, R10 ;  /* 0x000000022c142825 */ /* 0x004fc800078e020a */
[--C-:B-----5:R-:W-:Y:S01]  /*1ce0*/  @P0 IMAD.WIDE R10, R45, 0x2, R18.reuse ;  /* 0x000000022d0a0825 */ /* 0x120fe200078e0212 */
[----:B------:R1:W-:Y:S03]  /*1cf0*/  @P2 LDGSTS.E.BYPASS.LTC128B.128 [R250+0x7100], [R20.64], !P3 ;  /* 0x0710000014fa2fae */ /* 0x0003e6000d901d4c */
[----:B------:R-:W-:Y:S01]  /*1d00*/  @P0 IMAD.WIDE R18, R44, 0x2, R18 ;  /* 0x000000022c120825 */ /* 0x000fe200078e0212 */
[----:B------:R2:W-:Y:S04]  /*1d10*/  @P0 LDGSTS.E.BYPASS.LTC128B.128 [R250+0x5900], [R10.64], !P4 ;  /* 0x059000000afa0fae */ /* 0x0005e8000e101d4c */
[----:B------:R4:W-:Y:S04]  /*1d20*/  @P0 LDGSTS.E.BYPASS.LTC128B.128 [R250+0x7900], [R18.64], !P3 ;  /* 0x0790000012fa0fae */ /* 0x0009e8000d901d4c */
[----:B------:R-:W0:Y:S01]  /*1d30*/  LDGDEPBAR ;  /* 0x00000000000079af */ /* 0x000e220000000000 */
[----:B---3--:R-:W-:-:S05]  /*1d40*/  IMAD.SHL.U32 R14, R46, 0x40, RZ ;  /* 0x000000402e0e7824 */ /* 0x008fca00078e00ff */
[----:B------:R-:W-:Y:S01]  /*1d50*/  LOP3.LUT R14, R14, 0x1c0, RZ, 0xc0, !PT ;  /* 0x000001c00e0e7812 */ /* 0x000fe200078ec0ff */
[----:B--2---:R-:W-:Y:S01]  /*1d60*/  IMAD.SHL.U32 R10, R6, 0x8, RZ ;  /* 0x00000008060a7824 */ /* 0x004fe200078e00ff */
[----:B------:R-:W-:Y:S01]  /*1d70*/  LEA.HI R6, R9, R2, RZ, 0x5 ;  /* 0x0000000209067211 */ /* 0x000fe200078f28ff */
[----:B------:R-:W-:Y:S02]  /*1d80*/  IMAD.SHL.U32 R11, R7, 0x40, RZ ;  /* 0x00000040070b7824 */ /* 0x000fe400078e00ff */
[----:B------:R-:W-:Y:S01]  /*1d90*/  IMAD.SHL.U32 R7, R248, 0x8, RZ ;  /* 0x00000008f8077824 */ /* 0x000fe200078e00ff */
[----:B------:R-:W-:Y:S01]  /*1da0*/  LOP3.LUT R9, R14, 0x8, R10, 0xf8, !PT ;  /* 0x000000080e097812 */ /* 0x000fe200078ef80a */
[----:B------:R-:W-:-:S04]  /*1db0*/  DEPBAR.LE SB0, 0x1 ;  /* 0x000080400000791a */ /* 0x000fc80000000000 */
[----:B------:R-:W-:Y:S01]  /*1dc0*/  SHF.R.U32.HI R14, RZ, 0x3, R14 ;  /* 0x00000003ff0e7819 */ /* 0x000fe2000001160e */
[----:B------:R-:W-:-:S04]  /*1dd0*/  DEPBAR.LE SB0, 0x0 ;  /* 0x000080000000791a */ /* 0x000fc80000000000 */
[----:B------:R-:W-:Y:S01]  /*1de0*/  LOP3.LUT R9, R9, R14, RZ, 0x3c, !PT ;  /* 0x0000000e09097212 */ /* 0x000fe200078e3cff */
[----:B------:R-:W-:Y:S01]  /*1df0*/  IMAD.WIDE.U32 R14, R252, c[0x0][0x208], RZ ;  /* 0x00008200fc0e7a25 */ /* 0x000fe200078e00ff */
[----:B------:R-:W-:-:S03]  /*1e00*/  LOP3.LUT R11, R11, 0x1c0, RZ, 0xc0, !PT ;  /* 0x000001c00b0b7812 */ /* 0x000fc600078ec0ff */
[----:B------:R-:W-:Y:S01]  /*1e10*/  IMAD.IADD R15, R15, 0x1, R8 ;  /* 0x000000010f0f7824 */ /* 0x000fe200078e0208 */
[----:B------:R-:W-:Y:S01]  /*1e20*/  LOP3.LUT R7, R11, 0x8, R7, 0xf8, !PT ;  /* 0x000000080b077812 */ /* 0x000fe200078ef807 */
[----:B------:R-:W-:Y:S01]  /*1e30*/  IMAD R248, R248, 0x200, R9 ;  /* 0x00000200f8f87824 */ /* 0x000fe200078e0209 */
[----:B------:R-:W-:Y:S01]  /*1e40*/  SHF.R.U32.HI R11, RZ, 0x3, R11 ;  /* 0x00000003ff0b7819 */ /* 0x000fe2000001160b */
[----:B------:R-:W-:-:S03]  /*1e50*/  IMAD.WIDE.U32 R14, R251, c[0x0][0x218], R14 ;  /* 0x00008600fb0e7a25 */ /* 0x000fc600078e000e */
[----:B------:R-:W-:Y:S01]  /*1e60*/  LOP3.LUT R5, R7, R11, RZ, 0x3c, !PT ;  /* 0x0000000b07057212 */ /* 0x000fe200078e3cff */
[----:B------:R-:W-:Y:S01]  /*1e70*/  IMAD.SHL.U32 R248, R248, 0x2, RZ ;  /* 0x00000002f8f87824 */ /* 0x000fe200078e00ff */
[----:B------:R-:W-:Y:S01]  /*1e80*/  BAR.SYNC.DEFER_BLOCKING 0x0 ;  /* 0x0000000000007b1d */ /* 0x000fe20000010000 */
[----:B------:R-:W-:Y:S01]  /*1e90*/  IADD3 R36, P0, R14, UR22, RZ ;  /* 0x000000160e247c10 */ /* 0x000fe2000ff1e0ff */
[----:B------:R-:W-:Y:S01]  /*1ea0*/  IMAD.SHL.U32 R10, R6, 0x20, RZ ;  /* 0x00000020060a7824 */ /* 0x000fe200078e00ff */
[----:B------:R-:W-:Y:S02]  /*1eb0*/  LOP3.LUT R7, R13, 0xfffffe00, RZ, 0xc0, !PT ;  /* 0xfffffe000d077812 */ /* 0x000fe400078ec0ff */
[----:B------:R-:W-:Y:S02]  /*1ec0*/  IADD3.X R12, R15, UR4, R12, P0, !PT ;  /* 0x000000040f0c7c10 */ /* 0x000fe400087fe40c */
[----:B------:R-:W-:Y:S02]  /*1ed0*/  LEA R106, P0, R36, c[0x0][0x1f8], 0x1 ;  /* 0x00007e00246a7a11 */ /* 0x000fe400078008ff */
[----:B------:R-:W-:-:S02]  /*1ee0*/  IADD3 R41, R248, 0x4100, RZ ;  /* 0x00004100f8297810 */ /* 0x000fc40007ffe0ff */
[----:B------:R-:W-:Y:S01]  /*1ef0*/  LEA.HI.X R36, R36, c[0x0][0x1fc], R12, 0x1, P0 ;  /* 0x00007f0024247a11 */ /* 0x000fe200000f0c0c */
[----:B------:R-:W2:Y:S01]  /*1f00*/  SHFL.IDX PT, R110, R106, 0x2, 0x181f ;  /* 0x00581f006a6e7f89 */ /* 0x000ea200000e0000 */
[----:B------:R-:W-:Y:S02]  /*1f10*/  LOP3.LUT P0, RZ, R46, 0x2, RZ, 0xc0, !PT ;  /* 0x000000022eff7812 */ /* 0x000fe4000780c0ff */
[----:B------:R-:W-:Y:S01]  /*1f20*/  IADD3 R247, R248, 0x4120, RZ ;  /* 0x00004120f8f77810 */ /* 0x000fe20007ffe0ff */
[----:B------:R-:W3:Y:S01]  /*1f30*/  SHFL.IDX PT, R74, R106, RZ, 0x181f ;  /* 0x00181fff6a4a7589 */ /* 0x000ee200000e0000 */
[----:B------:R-:W-:-:S03]  /*1f40*/  LOP3.LUT R10, R10, 0x7ffffc00, RZ, 0xc0, !PT ;  /* 0x7ffffc000a0a7812 */ /* 0x000fc600078ec0ff */
[----:B------:R-:W5:Y:S01]  /*1f50*/  SHFL.IDX PT, R37, R36, 0x2, 0x181f ;  /* 0x00581f0024257f89 */ /* 0x000f6200000e0000 */
[CC--:B------:R-:W-:Y:S02]  /*1f60*/  IADD3 R249, R5.reuse, R7.reuse, R10 ;  /* 0x0000000705f97210 */ /* 0x0c0fe40007ffe00a */
[----:B------:R-:W-:Y:S01]  /*1f70*/  LOP3.LUT R5, R5, R7, RZ, 0xfc, !PT ;  /* 0x0000000705057212 */ /* 0x000fe200078efcff */
[----:B------:R-:W1:Y:S02]  /*1f80*/  SHFL.IDX PT, R112, R106, 0x1, 0x181f ;  /* 0x00381f006a707f89 */ /* 0x000e6400000e0000 */
[----:B------:R-:W-:Y:S01]  /*1f90*/  @P0 IADD3 R247, R41, -0x20, RZ ;  /* 0xffffffe029f70810 */ /* 0x000fe20007ffe0ff */
[----:B------:R-:W-:Y:S01]  /*1fa0*/  IMAD.WIDE R40, R44, 0x2, RZ ;  /* 0x000000022c287825 */ /* 0x000fe200078e02ff */
[----:B------:R-:W4:Y:S02]  /*1fb0*/  SHFL.IDX PT, R39, R36, RZ, 0x181f ;  /* 0x00181fff24277589 */ /* 0x000f2400000e0000 */
[----:B------:R-:W-:Y:S01]  /*1fc0*/  IADD3 R237, R247, 0x800, RZ ;  /* 0x00000800f7ed7810 */ /* 0x000fe20007ffe0ff */
[----:B------:R-:W-:Y:S01]  /*1fd0*/  IMAD.SHL.U32 R249, R249, 0x2, RZ ;  /* 0x00000002f9f97824 */ /* 0x000fe200078e00ff */
[----:B------:R-:W4:Y:S01]  /*1fe0*/  SHFL.IDX PT, R106, R106, 0x3, 0x181f ;  /* 0x00781f006a6a7f89 */ /* 0x000f2200000e0000 */
[----:B------:R-:W-:-:S02]  /*1ff0*/  IADD3 R236, R247, 0x1000, RZ ;  /* 0x00001000f7ec7810 */ /* 0x000fc40007ffe0ff */
[--C-:B------:R-:W-:Y:S01]  /*2000*/  IMAD R245, R4, 0x2, R249.reuse ;  /* 0x0000000204f57824 */ /* 0x100fe200078e02f9 */
[----:B------:R-:W4:Y:S01]  /*2010*/  SHFL.IDX PT, R38, R36, 0x1, 0x181f ;  /* 0x00381f0024267f89 */ /* 0x000f2200000e0000 */
[----:B--2---:R-:W-:Y:S01]  /*2020*/  IADD3 R108, P2, R42, R110, RZ ;  /* 0x0000006e2a6c7210 */ /* 0x004fe20007f5e0ff */
[----:B------:R-:W-:Y:S01]  /*2030*/  IMAD R244, R3, 0x2, R249 ;  /* 0x0000000203f47824 */ /* 0x000fe200078e02f9 */
[----:B------:R-:W-:Y:S01]  /*2040*/  IADD3 R235, R247, 0x1800, RZ ;  /* 0x00001800f7eb7810 */ /* 0x000fe20007ffe0ff */
[----:B------:R-:W2:Y:S01]  /*2050*/  SHFL.IDX PT, R36, R36, 0x3, 0x181f ;  /* 0x00781f0024247f89 */ /* 0x000ea200000e0000 */
[C---:B---3--:R-:W-:Y:S01]  /*2060*/  IADD3 R72, P0, R74.reuse, R42, RZ ;  /* 0x0000002a4a487210 */ /* 0x048fe20007f1e0ff */
[----:B------:R-:W-:Y:S01]  /*2070*/  IMAD R242, R3, 0x2, R245 ;  /* 0x0000000203f27824 */ /* 0x000fe200078e02f5 */
[----:B------:R-:W-:Y:S01]  /*2080*/  IADD3 R233, R247, 0x2000, RZ ;  /* 0x00002000f7e97810 */ /* 0x000fe20007ffe0ff */
[----:B-----5:R-:W-:Y:S01]  /*2090*/  IMAD.X R109, R43, 0x1, R37, P2 ;  /* 0x000000012b6d7824 */ /* 0x020fe200010e0625 */
[----:B------:R-:W-:Y:S01]  /*20a0*/  IADD3 R74, P2, R74, R40, RZ ;  /* 0x000000284a4a7210 */ /* 0x000fe20007f5e0ff */
[----:B------:R-:W-:Y:S01]  /*20b0*/  LDSM.16.M88.4 R68, [R249+0xa100] ;  /* 0x00a10000f944783b */ /* 0x000fe20000000200 */
[----:B------:R-:W-:Y:S01]  /*20c0*/  IMAD R241, R4, 0x2, R244 ;  /* 0x0000000204f17824 */ /* 0x000fe200078e02f4 */
[----:B-1----:R-:W-:-:S02]  /*20d0*/  IADD3 R114, P6, R42, R112, RZ ;  /* 0x000000702a727210 */ /* 0x002fc40007fde0ff */
[----:B------:R-:W1:Y:S01]  /*20e0*/  LDSM.16.M88.4 R92, [R248+0x4100] ;  /* 0x00410000f85c783b */ /* 0x000e620000000200 */
[----:B------:R-:W-:Y:S01]  /*20f0*/  IADD3 R232, R247, 0x2800, RZ ;  /* 0x00002800f7e87810 */ /* 0x000fe20007ffe0ff */
[----:B----4-:R-:W-:Y:S01]  /*2100*/  IMAD.X R73, R39, 0x1, R43, P0 ;  /* 0x0000000127497824 */ /* 0x010fe200000e062b */
[----:B------:R-:W-:Y:S01]  /*2110*/  IADD3 R203, R247, 0x3000, RZ ;  /* 0x00003000f7cb7810 */ /* 0x000fe20007ffe0ff */
[----:B------:R-:W-:Y:S01]  /*2120*/  IMAD.X R75, R39, 0x1, R41, P2 ;  /* 0x00000001274b7824 */ /* 0x000fe200010e0629 */
[----:B------:R-:W-:Y:S01]  /*2130*/  IADD3 R110, P2, R40, R110, RZ ;  /* 0x0000006e286e7210 */ /* 0x000fe20007f5e0ff */
[----:B------:R-:W3:Y:S01]  /*2140*/  LDSM.16.M88.4 R84, [R248+0x4900] ;  /* 0x00490000f854783b */ /* 0x000ee20000000200 */
[----:B------:R-:W-:Y:S02]  /*2150*/  IADD3 R104, P0, R42, R106, RZ ;  /* 0x0000006a2a687210 */ /* 0x000fe40007f1e0ff */
[----:B------:R-:W-:Y:S01]  /*2160*/  IADD3 R202, R247, 0x3800, RZ ;  /* 0x00003800f7ca7810 */ /* 0x000fe20007ffe0ff */
[----:B------:R-:W-:Y:S01]  /*2170*/  IMAD.X R115, R43, 0x1, R38, P6 ;  /* 0x000000012b737824 */ /* 0x000fe200030e0626 */
[----:B------:R-:W-:Y:S01]  /*2180*/  ISETP.GE.AND P6, PT, R45, c[0x0][0x1d4], PT ;  /* 0x000075002d007a0c */ /* 0x000fe20003fc6270 */
[----:B------:R-:W-:Y:S01]  /*2190*/  IMAD.X R111, R41, 0x1, R37, P2 ;  /* 0x00000001296f7824 */ /* 0x000fe200010e0625 */
[----:B------:R-:W4:Y:S01]  /*21a0*/  LDSM.16.M88.4 R76, [R248+0x5100] ;  /* 0x00510000f84c783b */ /* 0x000f220000000200 */
[----:B--2---:R-:W-:Y:S01]  /*21b0*/  IMAD.X R105, R43, 0x1, R36, P0 ;  /* 0x000000012b697824 */ /* 0x004fe200000e0624 */
[----:B------:R-:W-:-:S02]  /*21c0*/  IADD3 R112, P0, R40, R112, RZ ;  /* 0x0000007028707210 */ /* 0x000fc40007f1e0ff */
[----:B------:R-:W-:Y:S01]  /*21d0*/  ISETP.LT.OR P2, PT, R0, 0x1, P6 ;  /* 0x000000010000780c */ /* 0x000fe20003741670 */
[----:B------:R-:W2:Y:S02]  /*21e0*/  LDSM.16.M88.4 R64, [R249+0x8100] ;  /* 0x00810000f940783b */ /* 0x000ea40000000200 */
[C---:B------:R-:W-:Y:S01]  /*21f0*/  IMAD.X R113, R41.reuse, 0x1, R38, P0 ;  /* 0x0000000129717824 */ /* 0x040fe200000e0626 */
[----:B------:R-:W-:Y:S01]  /*2200*/  IADD3 R106, P0, R40, R106, RZ ;  /* 0x0000006a286a7210 */ /* 0x000fe20007f1e0ff */
[----:B------:R-:W5:Y:S04]  /*2210*/  LDSM.16.M88.4 R100, [R248+0x5900] ;  /* 0x00590000f864783b */ /* 0x000f680000000200 */
[----:B------:R-:W-:Y:S01]  /*2220*/  IMAD.X R107, R41, 0x1, R36, P0 ;  /* 0x00000001296b7824 */ /* 0x000fe200000e0624 */
[C---:B------:R-:W-:Y:S01]  /*2230*/  ISETP.LT.OR P0, PT, R0.reuse, 0x1, P5 ;  /* 0x000000010000780c */ /* 0x040fe20002f01670 */
[----:B------:R-:W-:Y:S04]  /*2240*/  LDSM.16.M88.4 R60, [R245+0xa100] ;  /* 0x00a10000f53c783b */ /* 0x000fe80000000200 */
[----:B------:R-:W-:Y:S04]  /*2250*/  LDSM.16.M88.4 R56, [R247] ;  /* 0x00000000f738783b */ /* 0x000fe80000000200 */
[----:B------:R-:W-:Y:S04]  /*2260*/  LDSM.16.M88.4 R52, [R247+0x800] ;  /* 0x00080000f734783b */ /* 0x000fe80000000200 */
[----:B------:R-:W-:Y:S01]  /*2270*/  LDSM.16.M88.4 R36, [R245+0x8100] ;  /* 0x00810000f524783b */ /* 0x000fe20000000200 */
[C---:B-1----:R-:W-:Y:S03]  /*2280*/  HMMA.16816.F32.BF16 R32, R68.reuse, R92, RZ ;  /* 0x0000005c4420723c */ /* 0x042fe600000418ff */
[----:B------:R-:W-:Y:S04]  /*2290*/  LDSM.16.M88.4 R48, [R247+0x1000] ;  /* 0x00100000f730783b */ /* 0x000fe80000000200 */
[----:B------:R-:W1:Y:S01]  /*22a0*/  LDSM.16.M88.4 R40, [R247+0x1800] ;  /* 0x00180000f728783b */ /* 0x000e620000000200 */
[----:B---3--:R-:W-:Y:S03]  /*22b0*/  HMMA.16816.F32.BF16 R24, R68, R84, RZ ;  /* 0x000000544418723c */ /* 0x008fe600000418ff */
[----:B------:R-:W-:Y:S01]  /*22c0*/  @!PT LDS RZ, [RZ] ;  /* 0x00000000fffff984 */ /* 0x000fe20000000800 */
[----:B------:R-:W-:Y:S01]  /*22d0*/  @!PT LDS RZ, [RZ] ;  /* 0x00000000fffff984 */ /* 0x000fe20000000800 */
[----:B------:R-:W-:Y:S01]  /*22e0*/  @!PT LDS RZ, [RZ] ;  /* 0x00000000fffff984 */ /* 0x000fe20000000800 */
[----:B------:R3:W-:Y:S01]  /*22f0*/  LDGSTS.E.BYPASS.LTC128B.128 [R250+0x100], [R72.64], !P2 ;  /* 0x0010000048fa7fae */ /* 0x0007e2000d101d4c */
[----:B------:R-:W-:-:S03]  /*2300*/  ISETP.LT.OR P2, PT, R0, 0x11, P6 ;  /* 0x000000110000780c */ /* 0x000fc60003741670 */
[----:B------:R3:W-:Y:S01]  /*2310*/  LDGSTS.E.BYPASS.LTC128B.128 [R250+0x2100], [R74.64], !P0 ;  /* 0x021000004afa7fae */ /* 0x0007e2000c101d4c */
[C---:B------:R-:W-:Y:S01]  /*2320*/  ISETP.LT.OR P0, PT, R0.reuse, 0x11, P5 ;  /* 0x000000110000780c */ /* 0x040fe20002f01670 */
[C---:B----4-:R-:W-:Y:S08]  /*2330*/  HMMA.16816.F32.BF16 R16, R68.reuse, R76, RZ ;  /* 0x0000004c4410723c */ /* 0x050ff000000418ff */
[----:B------:R4:W-:Y:S01]  /*2340*/  LDGSTS.E.BYPASS.LTC128B.128 [R250+0x900], [R114.64], !P2 ;  /* 0x0090000072fa7fae */ /* 0x0009e2000d101d4c */
[C---:B------:R-:W-:Y:S01]  /*2350*/  ISETP.LT.OR P2, PT, R0.reuse, 0x21, P6 ;  /* 0x000000210000780c */ /* 0x040fe20003741670 */
[----:B------:R-:W-:Y:S01]  /*2360*/  HMMA.16816.F32.BF16 R28, R68, R94, RZ ;  /* 0x0000005e441c723c */ /* 0x000fe200000418ff */
[C---:B------:R-:W-:Y:S01]  /*2370*/  ISETP.LT.OR P6, PT, R0.reuse, 0x31, P6 ;  /* 0x000000310000780c */ /* 0x040fe200037c1670 */
[----:B------:R4:W-:Y:S01]  /*2380*/  LDGSTS.E.BYPASS.LTC128B.128 [R250+0x2900], [R112.64], !P0 ;  /* 0x0290000070fa7fae */ /* 0x0009e2000c101d4c */
[----:B------:R-:W-:-:S02]  /*2390*/  ISETP.LT.OR P0, PT, R0, 0x21, P5 ;  /* 0x000000210000780c */ /* 0x000fc40002f01670 */
[----:B------:R-:W-:Y:S01]  /*23a0*/  ISETP.LT.OR P5, PT, R0, 0x31, P5 ;  /* 0x000000310000780c */ /* 0x000fe20002fa1670 */
[----:B------:R-:W-:Y:S02]  /*23b0*/  IMAD.MOV.U32 R0, RZ, RZ, 0x40 ;  /* 0x00000040ff007424 */ /* 0x000fe400078e00ff */
[C---:B------:R-:W-:Y:S04]  /*23c0*/  HMMA.16816.F32.BF16 R20, R68.reuse, R86, RZ ;  /* 0x000000564414723c */ /* 0x040fe800000418ff */
[----:B------:R1:W-:Y:S01]  /*23d0*/  LDGSTS.E.BYPASS.LTC128B.128 [R250+0x1100], [R108.64], !P2 ;  /* 0x011000006cfa7fae */ /* 0x0003e2000d101d4c */
[----:B------:R-:W-:Y:S02]  /*23e0*/  LOP3.LUT P2, RZ, R46, 0x4, RZ, 0xc0, !PT ;  /* 0x000000042eff7812 */ /* 0x000fe4000784c0ff */
[----:B------:R-:W-:Y:S01]  /*23f0*/  SHF.R.S32.HI R46, RZ, 0x1f, R44 ;  /* 0x0000001fff2e7819 */ /* 0x000fe2000001142c */
[----:B------:R-:W-:Y:S01]  /*2400*/  HMMA.16816.F32.BF16 R12, R68, R78, RZ ;  /* 0x0000004e440c723c */ /* 0x000fe200000418ff */
[----:B------:R-:W-:Y:S01]  /*2410*/  SEL R0, R0, 0xffffffc0, !P2 ;  /* 0xffffffc000007807 */ /* 0x000fe20005000000 */
[----:B------:R1:W-:Y:S01]  /*2420*/  LDGSTS.E.BYPASS.LTC128B.128 [R250+0x3100], [R110.64], !P0 ;  /* 0x031000006efa7fae */ /* 0x0003e2000c101d4c */
[----:B------:R-:W-:-:S02]  /*2430*/  PLOP3.LUT P2, PT, PT, PT, UP0, 0x80, 0x0 ;  /* 0x000000000000781c */ /* 0x000fc40003f4f008 */
[----:B------:R-:W-:Y:S01]  /*2440*/  ISETP.GT.AND P0, PT, R124, 0x3f, PT ;  /* 0x0000003f7c00780c */ /* 0x000fe20003f04270 */
[----:B------:R-:W-:Y:S01]  /*2450*/  IMAD.IADD R243, R248, 0x1, R0 ;  /* 0x00000001f8f37824 */ /* 0x000fe200078e0200 */
[----:B------:R3:W-:Y:S01]  /*2460*/  LDGSTS.E.BYPASS.LTC128B.128 [R250+0x1900], [R104.64], !P6 ;  /* 0x0190000068fa7fae */ /* 0x0007e2000f101d4c */
[C---:B--2---:R-:W-:Y:S01]  /*2470*/  HMMA.16816.F32.BF16 R96, R64.reuse, R92, RZ ;  /* 0x0000005c4060723c */ /* 0x044fe200000418ff */
[----:B------:R-:W-:Y:S01]  /*2480*/  IMAD.IADD R234, R0, 0x1, R247 ;  /* 0x0000000100ea7824 */ /* 0x000fe200078e02f7 */
[----:B------:R-:W-:Y:S01]  /*2490*/  IADD3 R0, R250, 0x100, RZ ;  /* 0x00000100fa007810 */ /* 0x000fe20007ffe0ff */
[----:B------:R3:W-:Y:S04]  /*24a0*/  LDGSTS.E.BYPASS.LTC128B.128 [R250+0x3900], [R106.64], !P5 ;  /* 0x039000006afa7fae */ /* 0x0007e8000e901d4c */
[----:B------:R-:W-:Y:S01]  /*24b0*/  LDSM.16.M88.4 R120, [R244+0xa100] ;  /* 0x00a10000f478783b */ /* 0x000fe20000000200 */
[C---:B------:R-:W-:Y:S03]  /*24c0*/  HMMA.16816.F32.BF16 R88, R64.reuse, R84, RZ ;  /* 0x000000544058723c */ /* 0x040fe600000418ff */
[----:B------:R-:W-:Y:S04]  /*24d0*/  LDSM.16.M88.4 R116, [R243+0x4100] ;  /* 0x00410000f374783b */ /* 0x000fe80000000200 */
[----:B----4-:R-:W-:Y:S01]  /*24e0*/  LDSM.16.M88.4 R112, [R243+0x4900] ;  /* 0x00490000f370783b */ /* 0x010fe20000000200 */
[----:B------:R-:W-:Y:S03]  /*24f0*/  HMMA.16816.F32.BF16 R80, R64, R76, RZ ;  /* 0x0000004c4050723c */ /* 0x000fe600000418ff */
[----:B------:R-:W0:Y:S04]  /*2500*/  LDGDEPBAR ;  /* 0x00000000000079af */ /* 0x000e280000000000 */
[----:B-1----:R-:W-:Y:S01]  /*2510*/  LDSM.16.M88.4 R108, [R243+0x5100] ;  /* 0x00510000f36c783b */ /* 0x002fe20000000200 */
[----:B-----5:R-:W-:Y:S03]  /*2520*/  HMMA.16816.F32.BF16 R8, R68, R100, RZ ;  /* 0x000000644408723c */ /* 0x020fe600000418ff */
[----:B---3--:R-:W1:Y:S05]  /*2530*/  LDSM.16.M88.4 R104, [R243+0x5900] ;  /* 0x00590000f368783b */ /* 0x008e6a0000000200 */
[C---:B------:R-:W-:Y:S08]  /*2540*/  HMMA.16816.F32.BF16 R92, R64.reuse, R94, RZ ;  /* 0x0000005e405c723c */ /* 0x040ff000000418ff */
[C---:B------:R-:W-:Y:S08]  /*2550*/  HMMA.16816.F32.BF16 R84, R64.reuse, R86, RZ ;  /* 0x000000564054723c */ /* 0x040ff000000418ff */
[C---:B------:R-:W-:Y:S08]  /*2560*/  HMMA.16816.F32.BF16 R76, R64.reuse, R78, RZ ;  /* 0x0000004e404c723c */ /* 0x040ff000000418ff */
[----:B------:R-:W-:Y:S08]  /*2570*/  HMMA.16816.F32.BF16 R72, R64, R100, RZ ;  /* 0x000000644048723c */ /* 0x000ff000000418ff */
[-C--:B------:R-:W-:Y:S08]  /*2580*/  HMMA.16816.F32.BF16 R68, R68, R102.reuse, RZ ;  /* 0x000000664444723c */ /* 0x080ff000000418ff */
[----:B------:R-:W-:Y:S01]  /*2590*/  HMMA.16816.F32.BF16 R64, R64, R102, RZ ;  /* 0x000000664040723c */ /* 0x000fe200000418ff */
[----:B------:R-:W2:Y:S07]  /*25a0*/  LDSM.16.M88.4 R100, [R244+0x8100] ;  /* 0x00810000f464783b */ /* 0x000eae0000000200 */
        /* <DEDUP_REMOVED lines=8> */
[----:B------:R-:W-:Y:S07]  /*2630*/  LDSM.16.M88.4 R60, [R242+0xa100] ;  /* 0x00a10000f23c783b */ /* 0x000fee0000000200 */
[C---:B------:R-:W-:Y:S08]  /*2640*/  HMMA.16816.F32.BF16 R96, R36.reuse, R56, R96 ;  /* 0x000000382460723c */ /* 0x040ff00000041860 */
[C---:B------:R-:W-:Y:S08]  /*2650*/  HMMA.16816.F32.BF16 R88, R36.reuse, R52, R88 ;  /* 0x000000342458723c */ /* 0x040ff00000041858 */
[C---:B------:R-:W-:Y:S08]  /*2660*/  HMMA.16816.F32.BF16 R80, R36.reuse, R48, R80 ;  /* 0x000000302450723c */ /* 0x040ff00000041850 */
[C---:B------:R-:W-:Y:S08]  /*2670*/  HMMA.16816.F32.BF16 R72, R36.reuse, R40, R72 ;  /* 0x000000282448723c */ /* 0x040ff00000041848 */
[C---:B------:R-:W-:Y:S01]  /*2680*/  HMMA.16816.F32.BF16 R92, R36.reuse, R58, R92 ;  /* 0x0000003a245c723c */ /* 0x040fe2000004185c */
[----:B------:R-:W-:Y:S07]  /*2690*/  LDSM.16.M88.4 R56, [R234] ;  /* 0x00000000ea38783b */ /* 0x000fee0000000200 */
[C---:B------:R-:W-:Y:S01]  /*26a0*/  HMMA.16816.F32.BF16 R84, R36.reuse, R54, R84 ;  /* 0x000000362454723c */ /* 0x040fe20000041854 */
[----:B------:R-:W-:Y:S07]  /*26b0*/  LDSM.16.M88.4 R52, [R234+0x800] ;  /* 0x00080000ea34783b */ /* 0x000fee0000000200 */
[C---:B------:R-:W-:Y:S01]  /*26c0*/  HMMA.16816.F32.BF16 R76, R36.reuse, R50, R76 ;  /* 0x00000032244c723c */ /* 0x040fe2000004184c */
[----:B------:R-:W-:Y:S07]  /*26d0*/  LDSM.16.M88.4 R48, [R234+0x1000] ;  /* 0x00100000ea30783b */ /* 0x000fee0000000200 */
[----:B------:R-:W-:Y:S01]  /*26e0*/  HMMA.16816.F32.BF16 R64, R36, R42, R64 ;  /* 0x0000002a2440723c */ /* 0x000fe20000041840 */
[----:B------:R-:W3:Y:S04]  /*26f0*/  LDSM.16.M88.4 R40, [R234+0x1800] ;  /* 0x00180000ea28783b */ /* 0x000ee80000000200 */
[----:B------:R-:W4:Y:S03]  /*2700*/  LDSM.16.M88.4 R36, [R242+0x8100] ;  /* 0x00810000f224783b */ /* 0x000f260000000200 */
[C---:B-1----:R-:W-:Y:S08]  /*2710*/  HMMA.16816.F32.BF16 R8, R120.reuse, R104, R8 ;  /* 0x000000687808723c */ /* 0x042ff00000041808 */
        /* <DEDUP_REMOVED lines=8> */
[C---:B--2---:R-:W-:Y:S08]  /*27a0*/  HMMA.16816.F32.BF16 R96, R100.reuse, R116, R96 ;  /* 0x000000746460723c */ /* 0x044ff00000041860 */
        /* <DEDUP_REMOVED lines=10> */
[----:B------:R-:W1:Y:S04]  /*2850*/  LDSM.16.M88.4 R104, [R248+0x7900] ;  /* 0x00790000f868783b */ /* 0x000e680000000200 */
[----:B------:R-:W2:Y:S03]  /*2860*/  LDSM.16.M88.4 R100, [R249+0xc100] ;  /* 0x00c10000f964783b */ /* 0x000ea60000000200 */
[C---:B---3--:R-:W-:Y:S08]  /*2870*/  HMMA.16816.F32.BF16 R8, R60.reuse, R40, R8 ;  /* 0x000000283c08723c */ /* 0x048ff00000041808 */
        /* <DEDUP_REMOVED lines=8> */
[C---:B----4-:R-:W-:Y:S08]  /*2900*/  HMMA.16816.F32.BF16 R96, R36.reuse, R56, R96 ;  /* 0x000000382460723c */ /* 0x050ff00000041860 */
        /* <DEDUP_REMOVED lines=55> */
[----:B------:R-:W4:Y:S01]  /*2c80*/  LDSM.16.M88.4 R40, [R234+0x3000] ;  /* 0x00300000ea28783b */ /* 0x000f220000000200 */
[----:B------:R-:W-:-:S04]  /*2c90*/  DEPBAR.LE SB0, 0x0 ;  /* 0x000080000000791a */ /* 0x000fc80000000000 */
[C---:B-1----:R-:W-:Y:S08]  /*2ca0*/  HMMA.16816.F32.BF16 R8, R116.reuse, R100, R8 ;  /* 0x000000647408723c */ /* 0x042ff00000041808 */
[C---:B------:R-:W-:Y:S08]  /*2cb0*/  HMMA.16816.F32.BF16 R32, R116.reuse, R112, R32 ;  /* 0x000000707420723c */ /* 0x040ff00000041820 */
[C---:B------:R-:W-:Y:S08]  /*2cc0*/  HMMA.16816.F32.BF16 R28, R116.reuse, R114, R28 ;  /* 0x00000072741c723c */ /* 0x040ff0000004181c */
[C---:B------:R-:W-:Y:S08]  /*2cd0*/  HMMA.16816.F32.BF16 R24, R116.reuse, R108, R24 ;  /* 0x0000006c7418723c */ /* 0x040ff00000041818 */
[C---:B------:R-:W-:Y:S08]  /*2ce0*/  HMMA.16816.F32.BF16 R20, R116.reuse, R110, R20 ;  /* 0x0000006e7414723c */ /* 0x040ff00000041814 */
[C---:B--2---:R-:W-:Y:S08]  /*2cf0*/  HMMA.16816.F32.BF16 R16, R116.reuse, R104, R16 ;  /* 0x000000687410723c */ /* 0x044ff00000041810 */
        /* <DEDUP_REMOVED lines=14> */
[C---:B------:R-:W-:Y:S08]  /*2de0*/  HMMA.16816.F32.BF16 R20, R56.reuse, R50, R20 ;  /* 0x000000323814723c */ /* 0x040ff00000041814 */
[C---:B----4-:R-:W-:Y:S08]  /*2df0*/  HMMA.16816.F32.BF16 R16, R56.reuse, R40, R16 ;  /* 0x000000283810723c */ /* 0x050ff00000041810 */
        /* <DEDUP_REMOVED lines=58> */
[----:B--2---:R-:W-:Y:S02]  /*31a0*/  IADD3.X R55, RZ, R39, R38, P5, P2 ;  /* 0x00000027ff377210 */ /* 0x004fe40002fe4426 */
[----:B------:R-:W-:Y:S02]  /*31b0*/  IADD3 R52, P5, P2, R52, R53, R0 ;  /* 0x0000003534347210 */ /* 0x000fe40007abe000 */
[C---:B---3--:R-:W-:Y:S02]  /*31c0*/  IADD3 R56, P6, R48.reuse, R37, RZ ;  /* 0x0000002530387210 */ /* 0x048fe40007fde0ff */
[--C-:B------:R-:W-:Y:S02]  /*31d0*/  IADD3.X R53, RZ, R39, R7.reuse, P5, P2 ;  /* 0x00000027ff357210 */ /* 0x100fe40002fe4407 */
[-C--:B------:R-:W-:Y:S02]  /*31e0*/  IADD3 R58, P5, R48, R0.reuse, RZ ;  /* 0x00000000303a7210 */ /* 0x080fe40007fbe0ff */
[CC--:B----4-:R-:W-:Y:S01]  /*31f0*/  IADD3 R48, P2, R42.reuse, R37.reuse, RZ ;  /* 0x000000252a307210 */ /* 0x0d0fe20007f5e0ff */
        /* <DEDUP_REMOVED lines=19> */
.L_x_1935:
[----:B------:R-:W-:Y:S01]  /*3330*/  LOP3.LUT R6, R6, 0xffffffe0, RZ, 0xc0, !PT ;  /* 0xffffffe006067812 */ /* 0x000fe200078ec0ff */
[----:B------:R-:W-:Y:S01]  /*3340*/  IMAD.SHL.U32 R246, R5, 0x2, RZ ;  /* 0x0000000205f67824 */ /* 0x000fe200078e00ff */
[----:B------:R-:W-:Y:S01]  /*3350*/  UIADD3 UR6, UR6, -0x2, URZ ;  /* 0xfffffffe06067890 */ /* 0x000fe2000fffe03f */
[----:B------:R-:W0:Y:S02]  /*3360*/  LDGDEPBAR ;  /* 0x00000000000079af */ /* 0x000e240000000000 */
[----:B------:R-:W-:Y:S01]  /*3370*/  IMAD.IADD R2, R2, 0x1, -R6 ;  /* 0x0000000102027824 */ /* 0x000fe200078e0a06 */
[----:B------:R-:W-:Y:S01]  /*3380*/  UISETP.GE.AND UP0, UPT, UR6, UR7, UPT ;  /* 0x000000070600728c */ /* 0x000fe2000bf06270 */
[----:B------:R-:W-:Y:S01]  /*3390*/  IMAD.U32 R6, RZ, RZ, UR9 ;  /* 0x00000009ff067e24 */ /* 0x000fe2000f8e00ff */
[----:B------:R-:W-:Y:S01]  /*33a0*/  LDSM.16.MT88.4 R180, [R246+0x100] ;  /* 0x00010000f6b4783b */ /* 0x000fe20000004200 */
[----:B------:R-:W-:Y:S01]  /*33b0*/  IMAD R240, R4, 0x2, R246 ;  /* 0x0000000204f07824 */ /* 0x000fe200078e02f6 */
[----:B------:R-:W-:Y:S01]  /*33c0*/  SHF.R.S32.HI R0, RZ, 0x1f, R2 ;  /* 0x0000001fff007819 */ /* 0x000fe20000011402 */
[C---:B------:R-:W-:Y:S01]  /*33d0*/  IMAD R239, R3.reuse, 0x2, R246 ;  /* 0x0000000203ef7824 */ /* 0x040fe200078e02f6 */
[----:B------:R-:W-:Y:S01]  /*33e0*/  LDSM.16.MT88.4 R128, [R246+0x2100] ;  /* 0x00210000f680783b */ /* 0x000fe20000004200 */
[----:B------:R-:W-:Y:S01]  /*33f0*/  IMAD R238, R3, 0x2, R240 ;  /* 0x0000000203ee7824 */ /* 0x000fe200078e02f0 */
[----:B------:R-:W-:-:S02]  /*3400*/  LEA.HI R0, R0, R2, RZ, 0x2 ;  /* 0x0000000200007211 */ /* 0x000fc400078f10ff */
[----:B------:R-:W-:Y:S02]  /*3410*/  LDSM.16.MT88.4 R144, [R240+0x2100] ;  /* 0x00210000f090783b */ /* 0x000fe40000004200 */
[----:B------:R-:W-:Y:S02]  /*3420*/  LOP3.LUT R0, R0, 0x7ffffffc, RZ, 0xc0, !PT ;  /* 0x7ffffffc00007812 */ /* 0x000fe400078ec0ff */
[----:B------:R-:W-:Y:S03]  /*3430*/  LDSM.16.MT88.4 R112, [R238+0x100] ;  /* 0x00010000ee70783b */ /* 0x000fe60000004200 */
[----:B------:R-:W-:Y:S01]  /*3440*/  IMAD.IADD R0, R2, 0x1, -R0 ;  /* 0x0000000102007824 */ /* 0x000fe200078e0a00 */
[----:B------:R-:W-:Y:S03]  /*3450*/  LDSM.16.MT88.4 R156, [R239+0x2100] ;  /* 0x00210000ef9c783b */ /* 0x000fe60000004200 */
[----:B------:R-:W-:Y:S01]  /*3460*/  IMAD R6, R0, -0x2, R6 ;  /* 0xfffffffe00067824 */ /* 0x000fe200078e0206 */
[----:B--2---:R-:W-:Y:S04]  /*3470*/  LDSM.16.MT88.4 R40, [R246+0x900] ;  /* 0x00090000f628783b */ /* 0x004fe80000004200 */
[----:B------:R-:W-:-:S02]  /*3480*/  ISETP.GT.AND P5, PT, R6, RZ, PT ;  /* 0x000000ff0600720c */ /* 0x000fc40003fa4270 */
[----:B------:R-:W-:Y:S02]  /*3490*/  ISETP.GT.AND P6, PT, R6, 0x1, PT ;  /* 0x000000010600780c */ /* 0x000fe40003fc4270 */
[----:B------:R-:W-:Y:S02]  /*34a0*/  FSEL R32, R32, -INF , P5 ;  /* 0xff80000020207808 */ /* 0x000fe40002800000 */
[----:B------:R-:W-:Y:S02]  /*34b0*/  FSEL R33, R33, -INF , P6 ;  /* 0xff80000021217808 */ /* 0x000fe40003000000 */
[----:B------:R-:W-:Y:S02]  /*34c0*/  ISETP.GT.AND P2, PT, R6, 0x8, PT ;  /* 0x000000080600780c */ /* 0x000fe40003f44270 */
[----:B------:R-:W-:Y:S02]  /*34d0*/  FSEL R34, R34, -INF , P5 ;  /* 0xff80000022227808 */ /* 0x000fe40002800000 */
[----:B------:R-:W-:-:S02]  /*34e0*/  FSEL R119, R98, -INF , P5 ;  /* 0xff80000062777808 */ /* 0x000fc40002800000 */
[----:B------:R-:W-:Y:S02]  /*34f0*/  FSEL R65, R96, -INF , P5 ;  /* 0xff80000060417808 */ /* 0x000fe40002800000 */
[----:B------:R-:W-:Y:S02]  /*3500*/  ISETP.GT.AND P5, PT, R6, 0x9, PT ;  /* 0x000000090600780c */ /* 0x000fe40003fa4270 */
[----:B------:R-:W-:Y:S02]  /*3510*/  FSEL R28, R28, -INF , P2 ;  /* 0xff8000001c1c7808 */ /* 0x000fe40001000000 */
[----:B------:R-:W-:Y:S02]  /*3520*/  FMNMX.FTZ R0, R32, R33, !PT ;  /* 0x0000002120007209 */ /* 0x000fe40007810000 */
[----:B------:R-:W-:Y:S02]  /*3530*/  FSEL R35, R35, -INF , P6 ;  /* 0xff80000023237808 */ /* 0x000fe40003000000 */
[----:B------:R-:W-:-:S02]  /*3540*/  FSEL R67, R99, -INF , P6 ;  /* 0xff80000063437808 */ /* 0x000fc40003000000 */
[----:B------:R-:W-:Y:S02]  /*3550*/  FSEL R60, R97, -INF , P6 ;  /* 0xff800000613c7808 */ /* 0x000fe40003000000 */
[----:B------:R-:W-:Y:S01]  /*3560*/  FSEL R29, R29, -INF , P5 ;  /* 0xff8000001d1d7808 */ /* 0x000fe20002800000 */
[----:B------:R-:W-:Y:S01]  /*3570*/  LDSM.16.MT88.4 R96, [R239+0x100] ;  /* 0x00010000ef60783b */ /* 0x000fe20000004200 */
[----:B------:R-:W-:Y:S02]  /*3580*/  ISETP.GT.AND P6, PT, R6, 0x10, PT ;  /* 0x000000100600780c */ /* 0x000fe40003fc4270 */
[----:B------:R-:W-:Y:S02]  /*3590*/  FMNMX.FTZ R0, R28, R0, !PT ;  /* 0x000000001c007209 */ /* 0x000fe40007810000 */
        /* <DEDUP_REMOVED lines=9> */
[----:B------:R-:W-:Y:S02]  /*3630*/  FSEL R25, R25, -INF , P2 ;  /* 0xff80000019197808 */ /* 0x000fe40001000000 */
        /* <DEDUP_REMOVED lines=39> */
[----:B------:R-:W-:Y:S01]  /*38b0*/  FSEL R177, R79, -INF , P5 ;  /* 0xff8000004fb17808 */ /* 0x000fe20002800000 */
[----:B------:R-:W-:Y:S01]  /*38c0*/  LDSM.16.MT88.4 R12, [R239+0x2900] ;  /* 0x00290000ef0c783b */ /* 0x000fe20000004200 */
[----:B------:R-:W-:-:S02]  /*38d0*/  FSEL R7, R77, -INF , P5 ;  /* 0xff8000004d077808 */ /* 0x000fc40002800000 */
[----:B------:R-:W-:Y:S02]  /*38e0*/  ISETP.GT.AND P5, PT, R6, 0x31, PT ;  /* 0x000000310600780c */ /* 0x000fe40003fa4270 */
[----:B------:R-:W-:Y:S01]  /*38f0*/  FSEL R215, R100, -INF , P2 ;  /* 0xff80000064d77808 */ /* 0x000fe20001000000 */
[----:B------:R-:W-:Y:S01]  /*3900*/  IMAD.MOV.U32 R100, RZ, RZ, R36 ;  /* 0x000000ffff647224 */ /* 0x000fe200078e0024 */
[----:B------:R-:W-:Y:S01]  /*3910*/  FMNMX.FTZ R0, R135, R0, !PT ;  /* 0x0000000087007209 */ /* 0x000fe20007810000 */
[----:B------:R-:W-:Y:S01]  /*3920*/  LDSM.16.MT88.4 R36, [R238+0x2100] ;  /* 0x00210000ee24783b */ /* 0x000fe20000004200 */
[----:B------:R-:W-:Y:S02]  /*3930*/  FSEL R132, R18, -INF , P6 ;  /* 0xff80000012847808 */ /* 0x000fe40003000000 */
[----:B------:R-:W-:Y:S01]  /*3940*/  FSEL R179, R82, -INF , P6 ;  /* 0xff80000052b37808 */ /* 0x000fe20003000000 */
[----:B------:R-:W-:Y:S01]  /*3950*/  LDSM.16.MT88.4 R16, [R240+0x2900] ;  /* 0x00290000f010783b */ /* 0x000fe20000004200 */
[----:B------:R-:W-:-:S02]  /*3960*/  FSEL R230, R80, -INF , P6 ;  /* 0xff80000050e67808 */ /* 0x000fc40003000000 */
[C---:B------:R-:W-:Y:S01]  /*3970*/  ISETP.GT.AND P6, PT, R6.reuse, 0x38, PT ;  /* 0x000000380600780c */ /* 0x040fe20003fc4270 */
[----:B------:R-:W-:Y:S01]  /*3980*/  LDSM.16.MT88.4 R80, [R240+0x100] ;  /* 0x00010000f050783b */ /* 0x000fe20000004200 */
[----:B------:R-:W-:Y:S02]  /*3990*/  FSEL R214, R101, -INF , P5 ;  /* 0xff80000065d67808 */ /* 0x000fe40002800000 */
[----:B------:R-:W-:Y:S02]  /*39a0*/  FMNMX.FTZ R0, R215, R0, !PT ;  /* 0x00000000d7007209 */ /* 0x000fe40007810000 */
[----:B------:R-:W-:Y:S02]  /*39b0*/  ISETP.GT.AND P5, PT, R6, 0x39, PT ;  /* 0x000000390600780c */ /* 0x000fe40003fa4270 */
[----:B------:R-:W-:Y:S02]  /*39c0*/  FSEL R213, R68, -INF , P6 ;  /* 0xff80000044d57808 */ /* 0x000fe40003000000 */
[----:B------:R-:W-:-:S02]  /*39d0*/  FMNMX.FTZ R0, R214, R0, !PT ;  /* 0x00000000d6007209 */ /* 0x000fc40007810000 */
[----:B------:R-:W-:Y:S02]  /*39e0*/  FSEL R212, R69, -INF , P5 ;  /* 0xff80000045d47808 */ /* 0x000fe40002800000 */
[----:B------:R-:W-:Y:S02]  /*39f0*/  FMNMX.FTZ R0, R213, R0, !PT ;  /* 0x00000000d5007209 */ /* 0x000fe40007810000 */
[----:B------:R-:W-:Y:S02]  /*3a00*/  FSEL R220, R216, -INF , P2 ;  /* 0xff800000d8dc7808 */ /* 0x000fe40001000000 */
[----:B------:R-:W-:Y:S02]  /*3a10*/  FMNMX.FTZ R0, R212, R0, !PT ;  /* 0x00000000d4007209 */ /* 0x000fe40007810000 */
[----:B------:R-:W-:Y:S01]  /*3a20*/  FSEL R211, R102, -INF , P2 ;  /* 0xff80000066d37808 */ /* 0x000fe20001000000 */
[----:B------:R-:W-:Y:S01]  /*3a30*/  IMAD.MOV.U32 R102, RZ, RZ, R7 ;  /* 0x000000ffff667224 */ /* 0x000fe200078e0007 */
[----:B------:R-:W-:Y:S01]  /*3a40*/  FSEL R218, R218, -INF , P2 ;  /* 0xff800000dada7808 */ /* 0x000fe20001000000 */
[----:B------:R-:W1:Y:S01]  /*3a50*/  SHFL.BFLY PT, R2, R0, 0x2, 0x1f ;  /* 0x0c401f0000027f89 */ /* 0x000e6200000e0000 */
[----:B------:R-:W-:-:S02]  /*3a60*/  FSEL R209, R70, -INF , P6 ;  /* 0xff80000046d17808 */ /* 0x000fc40003000000 */
[----:B------:R-:W-:Y:S02]  /*3a70*/  FSEL R207, R71, -INF , P5 ;  /* 0xff80000047cf7808 */ /* 0x000fe40002800000 */
[----:B------:R-:W-:Y:S02]  /*3a80*/  FMNMX.FTZ R196, R65, R60, !PT ;  /* 0x0000003c41c47209 */ /* 0x000fe40007810000 */
[----:B------:R-:W-:Y:S02]  /*3a90*/  FMNMX.FTZ R4, R119, R67, !PT ;  /* 0x0000004377047209 */ /* 0x000fe40007810000 */
[----:B------:R-:W-:Y:S02]  /*3aa0*/  FMNMX.FTZ R196, R63, R196, !PT ;  /* 0x000000c43fc47209 */ /* 0x000fe40007810000 */
[----:B------:R-:W-:Y:S02]  /*3ab0*/  FSEL R225, R8, -INF , P6 ;  /* 0xff80000008e17808 */ /* 0x000fe40003000000 */
[----:B------:R-:W-:-:S02]  /*3ac0*/  FMNMX.FTZ R196, R62, R196, !PT ;  /* 0x000000c43ec47209 */ /* 0x000fc40007810000 */
[----:B------:R-:W-:Y:S02]  /*3ad0*/  FMNMX.FTZ R4, R118, R4, !PT ;  /* 0x0000000476047209 */ /* 0x000fe40007810000 */
[----:B------:R-:W-:Y:S02]  /*3ae0*/  FMNMX.FTZ R196, R64, R196, !PT ;  /* 0x000000c440c47209 */ /* 0x000fe40007810000 */
[----:B------:R-:W-:Y:S02]  /*3af0*/  FSEL R226, R9, -INF , P5 ;  /* 0xff80000009e27808 */ /* 0x000fe40002800000 */
[----:B------:R-:W-:Y:S02]  /*3b00*/  FMNMX.FTZ R196, R61, R196, !PT ;  /* 0x000000c43dc47209 */ /* 0x000fe40007810000 */
[----:B------:R-:W-:Y:S02]  /*3b10*/  FMNMX.FTZ R4, R66, R4, !PT ;  /* 0x0000000442047209 */ /* 0x000fe40007810000 */
[----:B-1----:R-:W-:-:S02]  /*3b20*/  FMNMX.FTZ R0, R0, R2, !PT ;  /* 0x0000000200007209 */ /* 0x002fc40007810000 */
[----:B------:R-:W-:Y:S02]  /*3b30*/  FMNMX.FTZ R196, R84, R196, !PT ;  /* 0x000000c454c47209 */ /* 0x000fe40007810000 */
[----:B------:R-:W-:Y:S01]  /*3b40*/  FMNMX.FTZ R4, R117, R4, !PT ;  /* 0x0000000475047209 */ /* 0x000fe20007810000 */
[----:B------:R-:W1:Y:S01]  /*3b50*/  SHFL.BFLY PT, R2, R0, 0x1, 0x1f ;  /* 0x0c201f0000027f89 */ /* 0x000e6200000e0000 */
        /* <DEDUP_REMOVED lines=12> */
[----:B-1----:R-:W-:Y:S02]  /*3c20*/  FMNMX.FTZ R2, R0, R2, !PT ;  /* 0x0000000200027209 */ /* 0x002fe40007810000 */
[----:B------:R-:W-:Y:S02]  /*3c30*/  FMNMX.FTZ R0, R34, R35, !PT ;  /* 0x0000002322007209 */ /* 0x000fe40007810000 */
[C---:B------:R-:W-:Y:S01]  /*3c40*/  FSETP.NEU.FTZ.AND P2, PT, R2.reuse, -INF , PT ;  /* 0xff8000000200780b */ /* 0x040fe20003f5d000 */
[----:B------:R-:W-:Y:S01]  /*3c50*/  FMUL.FTZ R216, R2, c[0x0][0x2d0] ;  /* 0x0000b40002d87a20 */ /* 0x000fe20000410000 */
[----:B------:R-:W-:-:S02]  /*3c60*/  FMNMX.FTZ R0, R30, R0, !PT ;  /* 0x000000001e007209 */ /* 0x000fc40007810000 */
[----:B------:R-:W-:Y:S02]  /*3c70*/  FSEL R221, R10, -INF , P6 ;  /* 0xff8000000add7808 */ /* 0x000fe40003000000 */
[----:B------:R-:W-:Y:S02]  /*3c80*/  FMNMX.FTZ R0, R31, R0, !PT ;  /* 0x000000001f007209 */ /* 0x000fe40007810000 */
[----:B------:R-:W-:Y:S02]  /*3c90*/  FSEL R216, R216, RZ, P2 ;  /* 0x000000ffd8d87208 */ /* 0x000fe40001000000 */
[----:B------:R-:W-:Y:S02]  /*3ca0*/  FMNMX.FTZ R0, R26, R0, !PT ;  /* 0x000000001a007209 */ /* 0x000fe40007810000 */
[----:B------:R-:W-:Y:S01]  /*3cb0*/  ISETP.GT.AND P2, PT, R6, 0x31, PT ;  /* 0x000000310600780c */ /* 0x000fe20003f44270 */
[--C-:B------:R-:W-:Y:S01]  /*3cc0*/  FFMA.FTZ R205, R32, c[0x0][0x2d0], -R216.reuse ;  /* 0x0000b40020cd7a23 */ /* 0x100fe200000108d8 */
[----:B------:R-:W-:Y:S01]  /*3cd0*/  FMNMX.FTZ R0, R27, R0, !PT ;  /* 0x000000001b007209 */ /* 0x000fe20007810000 */
[--C-:B------:R-:W-:Y:S01]  /*3ce0*/  FFMA.FTZ R204, R33, c[0x0][0x2d0], -R216.reuse ;  /* 0x0000b40021cc7a23 */ /* 0x100fe200000108d8 */
[----:B------:R-:W-:Y:S01]  /*3cf0*/  FSEL R210, R103, -INF , P2 ;  /* 0xff80000067d27808 */ /* 0x000fe20001000000 */
[--C-:B------:R-:W-:Y:S01]  /*3d00*/  FFMA.FTZ R58, R28, c[0x0][0x2d0], -R216.reuse ;  /* 0x0000b4001c3a7a23 */ /* 0x100fe200000108d8 */
[----:B------:R-:W-:Y:S01]  /*3d10*/  FMNMX.FTZ R0, R22, R0, !PT ;  /* 0x0000000016007209 */ /* 0x000fe20007810000 */
[--C-:B------:R-:W-:Y:S01]  /*3d20*/  FFMA.FTZ R54, R29, c[0x0][0x2d0], -R216.reuse ;  /* 0x0000b4001d367a23 */ /* 0x100fe200000108d8 */
[----:B------:R-:W-:Y:S01]  /*3d30*/  FSEL R222, R11, -INF , P5 ;  /* 0xff8000000bde7808 */ /* 0x000fe20002800000 */
[----:B------:R-:W-:Y:S01]  /*3d40*/  MUFU.EX2 R205, R205 ;  /* 0x000000cd00cd7308 */ /* 0x000fe20000000800 */
[----:B------:R-:W-:Y:S01]  /*3d50*/  FMNMX.FTZ R0, R23, R0, !PT ;  /* 0x0000000017007209 */ /* 0x000fe20007810000 */
[----:B------:R-:W-:-:S02]  /*3d60*/  FFMA.FTZ R57, R24, c[0x0][0x2d0], -R216 ;  /* 0x0000b40018397a23 */ /* 0x000fc400000108d8 */
[--C-:B------:R-:W-:Y:S01]  /*3d70*/  FFMA.FTZ R53, R25, c[0x0][0x2d0], -R216.reuse ;  /* 0x0000b40019357a23 */ /* 0x100fe200000108d8 */
[----:B------:R-:W-:Y:S01]  /*3d80*/  FMNMX.FTZ R0, R132, R0, !PT ;  /* 0x0000000084007209 */ /* 0x000fe20007810000 */
[--C-:B------:R-:W-:Y:S02]  /*3d90*/  FFMA.FTZ R52, R20, c[0x0][0x2d0], -R216.reuse ;  /* 0x0000b40014347a23 */ /* 0x100fe400000108d8 */
[----:B------:R-:W1:Y:S01]  /*3da0*/  MUFU.EX2 R204, R204 ;  /* 0x000000cc00cc7308 */ /* 0x000e620000000800 */
[----:B------:R-:W-:Y:S01]  /*3db0*/  FMNMX.FTZ R0, R133, R0, !PT ;  /* 0x0000000085007209 */ /* 0x000fe20007810000 */
[--C-:B------:R-:W-:Y:S02]  /*3dc0*/  FFMA.FTZ R51, R21, c[0x0][0x2d0], -R216.reuse ;  /* 0x0000b40015337a23 */ /* 0x100fe400000108d8 */
[--C-:B------:R-:W-:Y:S01]  /*3dd0*/  FFMA.FTZ R215, R215, c[0x0][0x2d0], -R216.reuse ;  /* 0x0000b400d7d77a23 */ /* 0x100fe200000108d8 */
[----:B------:R-:W-:Y:S01]  /*3de0*/  FMNMX.FTZ R0, R174, R0, !PT ;  /* 0x00000000ae007209 */ /* 0x000fe20007810000 */
[----:B------:R-:W-:-:S02]  /*3df0*/  FFMA.FTZ R214, R214, c[0x0][0x2d0], -R216 ;  /* 0x0000b400d6d67a23 */ /* 0x000fc400000108d8 */
[----:B------:R-:W2:Y:S01]  /*3e00*/  MUFU.EX2 R58, R58 ;  /* 0x0000003a003a7308 */ /* 0x000ea20000000800 */
[----:B------:R-:W-:Y:S01]  /*3e10*/  FMNMX.FTZ R0, R175, R0, !PT ;  /* 0x00000000af007209 */ /* 0x000fe20007810000 */
[--C-:B------:R-:W-:Y:S02]  /*3e20*/  FFMA.FTZ R213, R213, c[0x0][0x2d0], -R216.reuse ;  /* 0x0000b400d5d57a23 */ /* 0x100fe400000108d8 */
[----:B------:R-:W-:Y:S01]  /*3e30*/  FFMA.FTZ R212, R212, c[0x0][0x2d0], -R216 ;  /* 0x0000b400d4d47a23 */ /* 0x000fe200000108d8 */
[----:B------:R-:W-:-:S03]  /*3e40*/  FMNMX.FTZ R0, R211, R0, !PT ;  /* 0x00000000d3007209 */ /* 0x000fc60007810000 */
[----:B------:R-:W3:Y:S01]  /*3e50*/  MUFU.EX2 R54, R54 ;  /* 0x0000003600367308 */ /* 0x000ee20000000800 */
[----:B------:R-:W-:Y:S02]  /*3e60*/  FMNMX.FTZ R0, R210, R0, !PT ;  /* 0x00000000d2007209 */ /* 0x000fe40007810000 */
[----:B-1----:R-:W-:Y:S01]  /*3e70*/  F2FP.BF16.PACK_AB R164, R204, R205 ;  /* 0x000000cdcca4723e */ /* 0x002fe200000010ff */
[----:B------:R-:W-:Y:S01]  /*3e80*/  FADD.FTZ R204, R205, R204 ;  /* 0x000000cccdcc7221 */ /* 0x000fe20000010000 */
[----:B------:R-:W-:-:S03]  /*3e90*/  FMNMX.FTZ R0, R209, R0, !PT ;  /* 0x00000000d1007209 */ /* 0x000fc60007810000 */
[----:B------:R-:W1:Y:S01]  /*3ea0*/  MUFU.EX2 R57, R57 ;  /* 0x0000003900397308 */ /* 0x000e620000000800 */
[----:B------:R-:W-:Y:S01]  /*3eb0*/  FMNMX.FTZ R7, R207, R0, !PT ;  /* 0x00000000cf077209 */ /* 0x000fe20007810000 */
[----:B--2---:R-:W-:-:S04]  /*3ec0*/  FADD.FTZ R204, R58, R204 ;  /* 0x000000cc3acc7221 */ /* 0x004fc80000010000 */
[----:B------:R-:W2:Y:S01]  /*3ed0*/  SHFL.BFLY PT, R0, R7, 0x2, 0x1f ;  /* 0x0c401f0007007f89 */ /* 0x000ea200000e0000 */
[C---:B---3--:R-:W-:Y:S01]  /*3ee0*/  F2FP.BF16.PACK_AB R166, R54.reuse, R58 ;  /* 0x0000003a36a6723e */ /* 0x048fe200000010ff */
[----:B------:R-:W3:Y:S01]  /*3ef0*/  MUFU.EX2 R53, R53 ;  /* 0x0000003500357308 */ /* 0x000ee20000000800 */
[----:B------:R-:W-:-:S04]  /*3f00*/  FADD.FTZ R204, R54, R204 ;  /* 0x000000cc36cc7221 */ /* 0x000fc80000010000 */
[----:B-1----:R-:W-:-:S03]  /*3f10*/  FADD.FTZ R204, R57, R204 ;  /* 0x000000cc39cc7221 */ /* 0x002fc60000010000 */
[----:B------:R-:W1:Y:S08]  /*3f20*/  MUFU.EX2 R52, R52 ;  /* 0x0000003400347308 */ /* 0x000e700000000800 */
[----:B------:R-:W4:Y:S01]  /*3f30*/  MUFU.EX2 R51, R51 ;  /* 0x0000003300337308 */ /* 0x000f220000000800 */
[----:B---3--:R-:W-:Y:S01]  /*3f40*/  FADD.FTZ R204, R53, R204 ;  /* 0x000000cc35cc7221 */ /* 0x008fe20000010000 */
[----:B--2---:R-:W-:-:S06]  /*3f50*/  FMNMX.FTZ R7, R7, R0, !PT ;  /* 0x0000000007077209 */ /* 0x004fcc0007810000 */
[----:B------:R-:W-:Y:S01]  /*3f60*/  MUFU.EX2 R215, R215 ;  /* 0x000000d700d77308 */ /* 0x000fe20000000800 */
[----:B-1----:R-:W-:Y:S01]  /*3f70*/  FADD.FTZ R204, R52, R204 ;  /* 0x000000cc34cc7221 */ /* 0x002fe20000010000 */
[----:B------:R-:W1:Y:S06]  /*3f80*/  SHFL.BFLY PT, R0, R7, 0x1, 0x1f ;  /* 0x0c201f0007007f89 */ /* 0x000e6c00000e0000 */
[----:B------:R-:W-:Y:S01]  /*3f90*/  MUFU.EX2 R214, R214 ;  /* 0x000000d600d67308 */ /* 0x000fe20000000800 */
[----:B----4-:R-:W-:-:S07]  /*3fa0*/  FADD.FTZ R204, R51, R204 ;  /* 0x000000cc33cc7221 */ /* 0x010fce0000010000 */
[----:B------:R-:W-:Y:S08]  /*3fb0*/  MUFU.EX2 R213, R213 ;  /* 0x000000d500d57308 */ /* 0x000ff00000000800 */
[----:B------:R-:W-:Y:S01]  /*3fc0*/  MUFU.EX2 R212, R212 ;  /* 0x000000d400d47308 */ /* 0x000fe20000000800 */
[----:B-1----:R-:W-:-:S04]  /*3fd0*/  FMNMX.FTZ R0, R0, R7, !PT ;  /* 0x0000000700007209 */ /* 0x002fc80007810000 */
[C---:B------:R-:W-:Y:S01]  /*3fe0*/  FSETP.NEU.FTZ.AND P2, PT, R0.reuse, -INF , PT ;  /* 0xff8000000000780b */ /* 0x040fe20003f5d000 */
[----:B------:R-:W-:-:S05]  /*3ff0*/  FMUL.FTZ R208, R0, c[0x0][0x2d0] ;  /* 0x0000b40000d07a20 */ /* 0x000fca0000410000 */
[----:B------:R-:W-:Y:S02]  /*4000*/  FSEL R208, R208, RZ, P2 ;  /* 0x000000ffd0d07208 */ /* 0x000fe40001000000 */
[----:B------:R-:W-:Y:S02]  /*4010*/  ISETP.GT.AND P2, PT, R6, 0x31, PT ;  /* 0x000000310600780c */ /* 0x000fe40003f44270 */
[----:B------:R-:W-:Y:S01]  /*4020*/  F2FP.BF16.PACK_AB R6, R51, R52 ;  /* 0x000000343306723e */ /* 0x000fe200000010ff */
[--C-:B------:R-:W-:Y:S01]  /*4030*/  FFMA.FTZ R201, R34, c[0x0][0x2d0], -R208.reuse ;  /* 0x0000b40022c97a23 */ /* 0x100fe200000108d0 */
[----:B------:R-:W-:Y:S01]  /*4040*/  FSEL R223, R217, -INF , P2 ;  /* 0xff800000d9df7808 */ /* 0x000fe20001000000 */
[--C-:B------:R-:W-:Y:S01]  /*4050*/  FFMA.FTZ R206, R35, c[0x0][0x2d0], -R208.reuse ;  /* 0x0000b40023ce7a23 */ /* 0x100fe200000108d0 */
[----:B------:R-:W-:Y:S01]  /*4060*/  FSEL R219, R219, -INF , P2 ;  /* 0xff800000dbdb7808 */ /* 0x000fe20001000000 */
[--C-:B------:R-:W-:Y:S01]  /*4070*/  FFMA.FTZ R59, R30, c[0x0][0x2d0], -R208.reuse ;  /* 0x0000b4001e3b7a23 */ /* 0x100fe200000108d0 */
[----:B------:R-:W-:Y:S01]  /*4080*/  FMNMX.FTZ R196, R223, R196, !PT ;  /* 0x000000c4dfc47209 */ /* 0x000fe20007810000 */
[--C-:B------:R-:W-:Y:S01]  /*4090*/  FFMA.FTZ R55, R31, c[0x0][0x2d0], -R208.reuse ;  /* 0x0000b4001f377a23 */ /* 0x100fe200000108d0 */
[----:B------:R-:W-:Y:S01]  /*40a0*/  MUFU.EX2 R201, R201 ;  /* 0x000000c900c97308 */ /* 0x000fe20000000800 */
[--C-:B------:R-:W-:Y:S01]  /*40b0*/  FFMA.FTZ R56, R26, c[0x0][0x2d0], -R208.reuse ;  /* 0x0000b4001a387a23 */ /* 0x100fe200000108d0 */
[----:B------:R-:W-:Y:S01]  /*40c0*/  FMNMX.FTZ R196, R225, R196, !PT ;  /* 0x000000c4e1c47209 */ /* 0x000fe20007810000 */
[--C-:B------:R-:W-:Y:S01]  /*40d0*/  FFMA.FTZ R50, R27, c[0x0][0x2d0], -R208.reuse ;  /* 0x0000b4001b327a23 */ /* 0x100fe200000108d0 */
[----:B------:R-:W-:Y:S01]  /*40e0*/  LDSM.16.MT88.4 R32, [R240+0x900] ;  /* 0x00090000f020783b */ /* 0x000fe20000004200 */
[--C-:B------:R-:W-:Y:S01]  /*40f0*/  FFMA.FTZ R49, R22, c[0x0][0x2d0], -R208.reuse ;  /* 0x0000b40016317a23 */ /* 0x100fe200000108d0 */
[----:B------:R-:W-:Y:S01]  /*4100*/  FMNMX.FTZ R196, R226, R196, !PT ;  /* 0x000000c4e2c47209 */ /* 0x000fe20007810000 */
[--C-:B------:R-:W-:Y:S01]  /*4110*/  FFMA.FTZ R48, R23, c[0x0][0x2d0], -R208.reuse ;  /* 0x0000b40017307a23 */ /* 0x100fe200000108d0 */
[----:B------:R-:W1:Y:S01]  /*4120*/  MUFU.EX2 R206, R206 ;  /* 0x000000ce00ce7308 */ /* 0x000e620000000800 */
[----:B------:R-:W-:Y:S01]  /*4130*/  LDSM.16.MT88.4 R28, [R239+0x900] ;  /* 0x00090000ef1c783b */ /* 0x000fe20000004200 */
[----:B------:R-:W-:-:S02]  /*4140*/  FFMA.FTZ R211, R211, c[0x0][0x2d0], -R208 ;  /* 0x0000b400d3d37a23 */ /* 0x000fc400000108d0 */
[--C-:B------:R-:W-:Y:S01]  /*4150*/  FFMA.FTZ R210, R210, c[0x0][0x2d0], -R208.reuse ;  /* 0x0000b400d2d27a23 */ /* 0x100fe200000108d0 */
[----:B------:R-:W2:Y:S01]  /*4160*/  SHFL.BFLY PT, R3, R196, 0x2, 0x1f ;  /* 0x0c401f00c4037f89 */ /* 0x000ea200000e0000 */
[----:B------:R-:W-:Y:S02]  /*4170*/  FFMA.FTZ R209, R209, c[0x0][0x2d0], -R208 ;  /* 0x0000b400d1d17a23 */ /* 0x000fe400000108d0 */
[----:B------:R-:W3:Y:S01]  /*4180*/  MUFU.EX2 R59, R59 ;  /* 0x0000003b003b7308 */ /* 0x000ee20000000800 */
[----:B------:R-:W-:Y:S04]  /*4190*/  LDSM.16.MT88.4 R24, [R238+0x900] ;  /* 0x00090000ee18783b */ /* 0x000fe80000004200 */
[----:B------:R-:W-:Y:S03]  /*41a0*/  LDSM.16.MT88.4 R20, [R246+0x2900] ;  /* 0x00290000f614783b */ /* 0x000fe60000004200 */
[----:B------:R-:W4:Y:S01]  /*41b0*/  MUFU.EX2 R55, R55 ;  /* 0x0000003700377308 */ /* 0x000f220000000800 */
[----:B-1----:R-:W-:Y:S01]  /*41c0*/  F2FP.BF16.PACK_AB R165, R206, R201 ;  /* 0x000000c9cea5723e */ /* 0x002fe200000010ff */
[----:B------:R-:W-:-:S06]  /*41d0*/  FADD.FTZ R201, R201, R206 ;  /* 0x000000cec9c97221 */ /* 0x000fcc0000010000 */
[----:B------:R-:W1:Y:S01]  /*41e0*/  MUFU.EX2 R56, R56 ;  /* 0x0000003800387308 */ /* 0x000e620000000800 */
[----:B---3--:R-:W-:Y:S01]  /*41f0*/  FADD.FTZ R201, R59, R201 ;  /* 0x000000c93bc97221 */ /* 0x008fe20000010000 */
[----:B--2---:R-:W-:Y:S02]  /*4200*/  FMNMX.FTZ R196, R196, R3, !PT ;  /* 0x00000003c4c47209 */ /* 0x004fe40007810000 */
[----:B------:R-:W-:-:S04]  /*4210*/  FMNMX.FTZ R3, R177, R4, !PT ;  /* 0x00000004b1037209 */ /* 0x000fc80007810000 */
[----:B------:R-:W2:Y:S01]  /*4220*/  MUFU.EX2 R50, R50 ;  /* 0x0000003200327308 */ /* 0x000ea20000000800 */
[C---:B----4-:R-:W-:Y:S01]  /*4230*/  F2FP.BF16.PACK_AB R167, R55.reuse, R59 ;  /* 0x0000003b37a7723e */ /* 0x050fe200000010ff */
[----:B------:R-:W3:Y:S01]  /*4240*/  SHFL.BFLY PT, R8, R196, 0x1, 0x1f ;  /* 0x0c201f00c4087f89 */ /* 0x000ee200000e0000 */
[----:B------:R-:W-:Y:S01]  /*4250*/  FMNMX.FTZ R3, R218, R3, !PT ;  /* 0x00000003da037209 */ /* 0x000fe20007810000 */
[----:B------:R-:W-:Y:S01]  /*4260*/  FADD.FTZ R201, R55, R201 ;  /* 0x000000c937c97221 */ /* 0x000fe20000010000 */
[----:B------:R-:W-:Y:S02]  /*4270*/  F2FP.BF16.PACK_AB R4, R53, R57 ;  /* 0x000000393504723e */ /* 0x000fe400000010ff */
[----:B------:R-:W-:Y:S01]  /*4280*/  FMNMX.FTZ R3, R219, R3, !PT ;  /* 0x00000003db037209 */ /* 0x000fe20007810000 */
[----:B------:R-:W-:Y:S01]  /*4290*/  HMMA.16816.F32.BF16 R188, R164, R180, RZ ;  /* 0x000000b4a4bc723c */ /* 0x000fe200000418ff */
[----:B------:R-:W4:Y:S01]  /*42a0*/  MUFU.EX2 R49, R49 ;  /* 0x0000003100317308 */ /* 0x000f220000000800 */
[----:B-1----:R-:W-:Y:S01]  /*42b0*/  FADD.FTZ R201, R56, R201 ;  /* 0x000000c938c97221 */ /* 0x002fe20000010000 */
[----:B------:R-:W-:-:S04]  /*42c0*/  FMNMX.FTZ R3, R221, R3, !PT ;  /* 0x00000003dd037209 */ /* 0x000fc80007810000 */
[----:B------:R-:W-:Y:S01]  /*42d0*/  FMNMX.FTZ R3, R222, R3, !PT ;  /* 0x00000003de037209 */ /* 0x000fe20007810000 */
[C---:B------:R-:W-:Y:S01]  /*42e0*/  HMMA.16816.F32.BF16 R72, R164.reuse, R80, RZ ;  /* 0x00000050a448723c */ /* 0x040fe200000418ff */
[----:B------:R-:W1:Y:S01]  /*42f0*/  MUFU.EX2 R48, R48 ;  /* 0x0000003000307308 */ /* 0x000e620000000800 */
[C---:B--2---:R-:W-:Y:S01]  /*4300*/  F2FP.BF16.PACK_AB R5, R50.reuse, R56 ;  /* 0x000000383205723e */ /* 0x044fe200000010ff */
[----:B------:R-:W-:Y:S01]  /*4310*/  FADD.FTZ R201, R50, R201 ;  /* 0x000000c932c97221 */ /* 0x000fe20000010000 */
[----:B------:R-:W2:Y:S04]  /*4320*/  SHFL.BFLY PT, R68, R3, 0x2, 0x1f ;  /* 0x0c401f0003447f89 */ /* 0x000ea800000e0000 */
[C---:B------:R-:W-:Y:S01]  /*4330*/  HMMA.16816.F32.BF16 R88, R164.reuse, R96, RZ ;  /* 0x00000060a458723c */ /* 0x040fe200000418ff */
[----:B------:R-:W-:Y:S01]  /*4340*/  MUFU.EX2 R211, R211 ;  /* 0x000000d300d37308 */ /* 0x000fe20000000800 */
[----:B---3--:R-:W-:Y:S01]  /*4350*/  FMNMX.FTZ R196, R196, R8, !PT ;  /* 0x00000008c4c47209 */ /* 0x008fe20007810000 */
[----:B----4-:R-:W-:Y:S01]  /*4360*/  FADD.FTZ R201, R49, R201 ;  /* 0x000000c931c97221 */ /* 0x010fe20000010000 */
[----:B------:R-:W-:Y:S02]  /*4370*/  LDSM.16.MT88.4 R8, [R238+0x2900] ;  /* 0x00290000ee08783b */ /* 0x000fe40000004200 */
[C---:B------:R-:W-:Y:S01]  /*4380*/  FSETP.NEU.FTZ.AND P2, PT, R196.reuse, -INF , PT ;  /* 0xff800000c400780b */ /* 0x040fe20003f5d000 */
[----:B------:R-:W-:Y:S01]  /*4390*/  FMUL.FTZ R227, R196, c[0x0][0x2d0] ;  /* 0x0000b400c4e37a20 */ /* 0x000fe20000410000 */
[----:B------:R-:W-:Y:S01]  /*43a0*/  HMMA.16816.F32.BF16 R104, R164, R112, RZ ;  /* 0x00000070a468723c */ /* 0x000fe200000418ff */
[C---:B-1----:R-:W-:Y:S01]  /*43b0*/  F2FP.BF16.PACK_AB R7, R48.reuse, R49 ;  /* 0x000000313007723e */ /* 0x042fe200000010ff */
[----:B------:R-:W-:Y:S01]  /*43c0*/  MUFU.EX2 R210, R210 ;  /* 0x000000d200d27308 */ /* 0x000fe20000000800 */
[----:B------:R-:W-:Y:S01]  /*43d0*/  FADD.FTZ R201, R48, R201 ;  /* 0x000000c930c97221 */ /* 0x000fe20000010000 */
[----:B------:R-:W-:-:S04]  /*43e0*/  FSEL R227, R227, RZ, P2 ;  /* 0x000000ffe3e37208 */ /* 0x000fc80001000000 */
[C---:B------:R-:W-:Y:S01]  /*43f0*/  HMMA.16816.F32.BF16 R120, R164.reuse, R128, RZ ;  /* 0x00000080a478723c */ /* 0x040fe200000418ff */
[--C-:B------:R-:W-:Y:S02]  /*4400*/  FFMA.FTZ R217, R65, c[0x0][0x2d0], -R227.reuse ;  /* 0x0000b40041d97a23 */ /* 0x100fe400000108e3 */
[--C-:B------:R-:W-:Y:S01]  /*4410*/  FFMA.FTZ R224, R60, c[0x0][0x2d0], -R227.reuse ;  /* 0x0000b4003ce07a23 */ /* 0x100fe200000108e3 */
[----:B--2---:R-:W-:Y:S01]  /*4420*/  FMNMX.FTZ R3, R3, R68, !PT ;  /* 0x0000004403037209 */ /* 0x004fe20007810000 */
[--C-:B------:R-:W-:Y:S02]  /*4430*/  FFMA.FTZ R60, R63, c[0x0][0x2d0], -R227.reuse ;  /* 0x0000b4003f3c7a23 */ /* 0x100fe400000108e3 */
[--C-:B------:R-:W-:Y:S01]  /*4440*/  FFMA.FTZ R63, R62, c[0x0][0x2d0], -R227.reuse ;  /* 0x0000b4003e3f7a23 */ /* 0x100fe200000108e3 */
[----:B------:R-:W-:Y:S01]  /*4450*/  MUFU.EX2 R217, R217 ;  /* 0x000000d900d97308 */ /* 0x000fe20000000800 */
[----:B------:R-:W1:Y:S01]  /*4460*/  SHFL.BFLY PT, R65, R3, 0x1, 0x1f ;  /* 0x0c201f0003417f89 */ /* 0x000e6200000e0000 */
[----:B------:R-:W-:Y:S01]  /*4470*/  HMMA.16816.F32.BF16 R136, R164, R144, RZ ;  /* 0x00000090a488723c */ /* 0x000fe200000418ff */
[----:B------:R-:W-:-:S02]  /*4480*/  FFMA.FTZ R62, R64, c[0x0][0x2d0], -R227 ;  /* 0x0000b400403e7a23 */ /* 0x000fc400000108e3 */
[--C-:B------:R-:W-:Y:S02]  /*4490*/  FFMA.FTZ R61, R61, c[0x0][0x2d0], -R227.reuse ;  /* 0x0000b4003d3d7a23 */ /* 0x100fe400000108e3 */
[--C-:B------:R-:W-:Y:S01]  /*44a0*/  FFMA.FTZ R64, R84, c[0x0][0x2d0], -R227.reuse ;  /* 0x0000b40054407a23 */ /* 0x100fe200000108e3 */
[----:B------:R-:W2:Y:S01]  /*44b0*/  MUFU.EX2 R224, R224 ;  /* 0x000000e000e07308 */ /* 0x000ea20000000800 */
[--C-:B------:R-:W-:Y:S01]  /*44c0*/  FFMA.FTZ R230, R230, c[0x0][0x2d0], -R227.reuse ;  /* 0x0000b400e6e67a23 */ /* 0x100fe200000108e3 */
[C---:B------:R-:W-:Y:S01]  /*44d0*/  HMMA.16816.F32.BF16 R148, R164.reuse, R156, RZ ;  /* 0x0000009ca494723c */ /* 0x040fe200000418ff */
[--C-:B------:R-:W-:Y:S02]  /*44e0*/  FFMA.FTZ R231, R231, c[0x0][0x2d0], -R227.reuse ;  /* 0x0000b400e7e77a23 */ /* 0x100fe400000108e3 */
[--C-:B------:R-:W-:Y:S02]  /*44f0*/  FFMA.FTZ R220, R220, c[0x0][0x2d0], -R227.reuse ;  /* 0x0000b400dcdc7a23 */ /* 0x100fe400000108e3 */
[--C-:B------:R-:W-:Y:S01]  /*4500*/  FFMA.FTZ R223, R223, c[0x0][0x2d0], -R227.reuse ;  /* 0x0000b400dfdf7a23 */ /* 0x100fe200000108e3 */
[----:B------:R-:W3:Y:S01]  /*4510*/  MUFU.EX2 R60, R60 ;  /* 0x0000003c003c7308 */ /* 0x000ee20000000800 */
[--C-:B------:R-:W-:Y:S01]  /*4520*/  FFMA.FTZ R225, R225, c[0x0][0x2d0], -R227.reuse ;  /* 0x0000b400e1e17a23 */ /* 0x100fe200000108e3 */
[----:B------:R-:W-:Y:S01]  /*4530*/  HMMA.16816.F32.BF16 R168, R164, R36, RZ ;  /* 0x00000024a4a8723c */ /* 0x000fe200000418ff */
[----:B------:R-:W-:-:S05]  /*4540*/  FFMA.FTZ R226, R226, c[0x0][0x2d0], -R227 ;  /* 0x0000b400e2e27a23 */ /* 0x000fca00000108e3 */
[----:B------:R-:W4:Y:S01]  /*4550*/  MUFU.EX2 R63, R63 ;  /* 0x0000003f003f7308 */ /* 0x000f220000000800 */
[----:B-1----:R-:W-:Y:S01]  /*4560*/  FMNMX.FTZ R3, R3, R65, !PT ;  /* 0x0000004103037209 */ /* 0x002fe20007810000 */
[C---:B------:R-:W-:Y:S01]  /*4570*/  HMMA.16816.F32.BF16 R184, R164.reuse, R182, RZ ;  /* 0x000000b6a4b8723c */ /* 0x040fe200000418ff */
[----:B--2---:R-:W-:Y:S01]  /*4580*/  F2FP.BF16.PACK_AB R160, R224, R217 ;  /* 0x000000d9e0a0723e */ /* 0x004fe200000010ff */
[----:B------:R-:W-:Y:S01]  /*4590*/  FADD.FTZ R217, R217, R224 ;  /* 0x000000e0d9d97221 */ /* 0x000fe20000010000 */
[C---:B------:R-:W-:Y:S01]  /*45a0*/  FSETP.NEU.FTZ.AND P2, PT, R3.reuse, -INF , PT ;  /* 0xff8000000300780b */ /* 0x040fe20003f5d000 */
[----:B------:R-:W-:Y:S02]  /*45b0*/  FMUL.FTZ R65, R3, c[0x0][0x2d0] ;  /* 0x0000b40003417a20 */ /* 0x000fe40000410000 */
[----:B------:R-:W1:Y:S01]  /*45c0*/  MUFU.EX2 R62, R62 ;  /* 0x0000003e003e7308 */ /* 0x000e620000000800 */
[----:B---3--:R-:W-:Y:S01]  /*45d0*/  FADD.FTZ R217, R60, R217 ;  /* 0x000000d93cd97221 */ /* 0x008fe20000010000 */
[----:B------:R-:W-:Y:S01]  /*45e0*/  HMMA.16816.F32.BF16 R76, R164, R82, RZ ;  /* 0x00000052a44c723c */ /* 0x000fe200000418ff */
[----:B------:R-:W-:Y:S01]  /*45f0*/  FSEL R200, R65, RZ, P2 ;  /* 0x000000ff41c87208 */ /* 0x000fe20001000000 */
[----:B------:R-:W-:Y:S01]  /*4600*/  FFMA.FTZ R65, R85, c[0x0][0x2d0], -R227 ;  /* 0x0000b40055417a23 */ /* 0x000fe200000108e3 */
[----:B------:R-:W-:-:S03]  /*4610*/  FSETP.NEU.FTZ.AND P2, PT, R3, -INF , PT ;  /* 0xff8000000300780b */ /* 0x000fc60003f5d000 */
[--C-:B------:R-:W-:Y:S01]  /*4620*/  FFMA.FTZ R229, R67, c[0x0][0x2d0], -R200.reuse ;  /* 0x0000b40043e57a23 */ /* 0x100fe200000108c8 */
[----:B----4-:R-:W-:Y:S01]  /*4630*/  F2FP.BF16.PACK_AB R162, R63, R60 ;  /* 0x0000003c3fa2723e */ /* 0x010fe200000010ff */
[--C-:B------:R-:W-:Y:S01]  /*4640*/  FFMA.FTZ R228, R119, c[0x0][0x2d0], -R200.reuse ;  /* 0x0000b40077e47a23 */ /* 0x100fe200000108c8 */
[C---:B------:R-:W-:Y:S01]  /*4650*/  HMMA.16816.F32.BF16 R92, R164.reuse, R98, RZ ;  /* 0x00000062a45c723c */ /* 0x040fe200000418ff */
[--C-:B------:R-:W-:Y:S01]  /*4660*/  FFMA.FTZ R67, R118, c[0x0][0x2d0], -R200.reuse ;  /* 0x0000b40076437a23 */ /* 0x100fe200000108c8 */
[----:B------:R-:W2:Y:S01]  /*4670*/  MUFU.EX2 R61, R61 ;  /* 0x0000003d003d7308 */ /* 0x000ea20000000800 */
[--C-:B------:R-:W-:Y:S02]  /*4680*/  FFMA.FTZ R66, R66, c[0x0][0x2d0], -R200.reuse ;  /* 0x0000b40042427a23 */ /* 0x100fe400000108c8 */
[--C-:B------:R-:W-:Y:S02]  /*4690*/  FFMA.FTZ R197, R117, c[0x0][0x2d0], -R200.reuse ;  /* 0x0000b40075c57a23 */ /* 0x100fe400000108c8 */
[--C-:B------:R-:W-:Y:S01]  /*46a0*/  FFMA.FTZ R199, R116, c[0x0][0x2d0], -R200.reuse ;  /* 0x0000b40074c77a23 */ /* 0x100fe200000108c8 */
[----:B------:R-:W-:Y:S01]  /*46b0*/  HMMA.16816.F32.BF16 R108, R164, R114, RZ ;  /* 0x00000072a46c723c */ /* 0x000fe200000418ff */
[--C-:B------:R-:W-:Y:S01]  /*46c0*/  FFMA.FTZ R198, R86, c[0x0][0x2d0], -R200.reuse ;  /* 0x0000b40056c67a23 */ /* 0x100fe200000108c8 */
[----:B------:R-:W-:Y:S01]  /*46d0*/  MUFU.EX2 R228, R228 ;  /* 0x000000e400e47308 */ /* 0x000fe20000000800 */
[----:B------:R-:W-:-:S02]  /*46e0*/  FFMA.FTZ R200, R87, c[0x0][0x2d0], -R200 ;  /* 0x0000b40057c87a23 */ /* 0x000fc400000108c8 */
[----:B------:R-:W-:-:S03]  /*46f0*/  FADD.FTZ R217, R63, R217 ;  /* 0x000000d93fd97221 */ /* 0x000fc60000010000 */
[----:B------:R-:W-:Y:S01]  /*4700*/  HMMA.16816.F32.BF16 R124, R164, R130, RZ ;  /* 0x00000082a47c723c */ /* 0x000fe200000418ff */
[----:B-1----:R-:W-:Y:S01]  /*4710*/  FADD.FTZ R217, R62, R217 ;  /* 0x000000d93ed97221 */ /* 0x002fe20000010000 */
[----:B------:R-:W1:Y:S03]  /*4720*/  MUFU.EX2 R229, R229 ;  /* 0x000000e500e57308 */ /* 0x000e660000000800 */
[----:B--2---:R-:W-:-:S03]  /*4730*/  FADD.FTZ R217, R61, R217 ;  /* 0x000000d93dd97221 */ /* 0x004fc60000010000 */
[C---:B------:R-:W-:Y:S02]  /*4740*/  HMMA.16816.F32.BF16 R140, R164.reuse, R146, RZ ;  /* 0x00000092a48c723c */ /* 0x040fe400000418ff */
[----:B------:R-:W2:Y:S06]  /*4750*/  MUFU.EX2 R67, R67 ;  /* 0x0000004300437308 */ /* 0x000eac0000000800 */
[----:B------:R-:W-:Y:S02]  /*4760*/  HMMA.16816.F32.BF16 R152, R164, R158, RZ ;  /* 0x0000009ea498723c */ /* 0x000fe400000418ff */
[----:B------:R-:W3:Y:S01]  /*4770*/  MUFU.EX2 R66, R66 ;  /* 0x0000004200427308 */ /* 0x000ee20000000800 */
[----:B-1----:R-:W-:Y:S01]  /*4780*/  F2FP.BF16.PACK_AB R161, R229, R228 ;  /* 0x000000e4e5a1723e */ /* 0x002fe200000010ff */
[----:B------:R-:W-:-:S04]  /*4790*/  FADD.FTZ R228, R228, R229 ;  /* 0x000000e5e4e47221 */ /* 0x000fc80000010000 */
[----:B------:R-:W-:Y:S02]  /*47a0*/  HMMA.16816.F32.BF16 R164, R164, R38, RZ ;  /* 0x00000026a4a4723c */ /* 0x000fe400000418ff */
[----:B------:R-:W1:Y:S01]  /*47b0*/  MUFU.EX2 R64, R64 ;  /* 0x0000004000407308 */ /* 0x000e620000000800 */
[----:B--2---:R-:W-:-:S05]  /*47c0*/  FADD.FTZ R228, R67, R228 ;  /* 0x000000e443e47221 */ /* 0x004fca0000010000 */
[----:B------:R-:W-:Y:S01]  /*47d0*/  HMMA.16816.F32.BF16 R188, R4, R40, R188 ;  /* 0x0000002804bc723c */ /* 0x000fe200000418bc */
[C---:B---3--:R-:W-:Y:S01]  /*47e0*/  F2FP.BF16.PACK_AB R163, R66.reuse, R67 ;  /* 0x0000004342a3723e */ /* 0x048fe200000010ff */
[----:B------:R-:W2:Y:S01]  /*47f0*/  MUFU.EX2 R65, R65 ;  /* 0x0000004100417308 */ /* 0x000ea20000000800 */
[----:B------:R-:W-:-:S05]  /*4800*/  FADD.FTZ R228, R66, R228 ;  /* 0x000000e442e47221 */ /* 0x000fca0000010000 */
[----:B------:R-:W-:Y:S01]  /*4810*/  HMMA.16816.F32.BF16 R72, R4, R32, R72 ;  /* 0x000000200448723c */ /* 0x000fe20000041848 */
[----:B-1----:R-:W-:Y:S01]  /*4820*/  FADD.FTZ R217, R64, R217 ;  /* 0x000000d940d97221 */ /* 0x002fe20000010000 */
[----:B------:R-:W1:Y:S06]  /*4830*/  MUFU.EX2 R197, R197 ;  /* 0x000000c500c57308 */ /* 0x000e6c0000000800 */
[----:B------:R-:W-:Y:S02]  /*4840*/  HMMA.16816.F32.BF16 R192, R160, R180, RZ ;  /* 0x000000b4a0c0723c */ /* 0x000fe400000418ff */
[----:B------:R-:W3:Y:S01]  /*4850*/  MUFU.EX2 R199, R199 ;  /* 0x000000c700c77308 */ /* 0x000ee20000000800 */
[----:B--2---:R-:W-:-:S04]  /*4860*/  FADD.FTZ R217, R65, R217 ;  /* 0x000000d941d97221 */ /* 0x004fc80000010000 */
[----:B------:R-:W-:Y:S01]  /*4870*/  IMAD.MOV.U32 R181, RZ, RZ, R102 ;  /* 0x000000ffffb57224 */ /* 0x000fe200078e0066 */
[----:B------:R-:W-:Y:S01]  /*4880*/  HMMA.16816.F32.BF16 R88, R4, R28, R88 ;  /* 0x0000001c0458723c */ /* 0x000fe20000041858 */
[----:B------:R-:W-:Y:S01]  /*4890*/  IMAD.MOV.U32 R180, RZ, RZ, R100 ;  /* 0x000000ffffb47224 */ /* 0x000fe200078e0064 */
[----:B------:R-:W2:Y:S01]  /*48a0*/  MUFU.EX2 R198, R198 ;  /* 0x000000c600c67308 */ /* 0x000ea20000000800 */
[----:B-1----:R-:W-:-:S05]  /*48b0*/  FADD.FTZ R228, R197, R228 ;  /* 0x000000e4c5e47221 */ /* 0x002fca0000010000 */
[----:B------:R-:W-:Y:S02]  /*48c0*/  HMMA.16816.F32.BF16 R104, R4, R24, R104 ;  /* 0x000000180468723c */ /* 0x000fe40000041868 */
[----:B------:R-:W1:Y:S01]  /*48d0*/  MUFU.EX2 R200, R200 ;  /* 0x000000c800c87308 */ /* 0x000e620000000800 */
[----:B---3--:R-:W-:-:S05]  /*48e0*/  FADD.FTZ R228, R199, R228 ;  /* 0x000000e4c7e47221 */ /* 0x008fca0000010000 */
[----:B------:R-:W-:Y:S02]  /*48f0*/  HMMA.16816.F32.BF16 R120, R4, R20, R120 ;  /* 0x000000140478723c */ /* 0x000fe40000041878 */
[----:B------:R-:W-:Y:S01]  /*4900*/  MUFU.EX2 R220, R220 ;  /* 0x000000dc00dc7308 */ /* 0x000fe20000000800 */
[----:B--2---:R-:W-:-:S05]  /*4910*/  FADD.FTZ R228, R198, R228 ;  /* 0x000000e4c6e47221 */ /* 0x004fca0000010000 */
[----:B------:R-:W-:Y:S02]  /*4920*/  HMMA.16816.F32.BF16 R136, R4, R16, R136 ;  /* 0x000000100488723c */ /* 0x000fe40000041888 */
[----:B------:R-:W-:Y:S01]  /*4930*/  MUFU.EX2 R223, R223 ;  /* 0x000000df00df7308 */ /* 0x000fe20000000800 */
[----:B-1----:R-:W-:-:S05]  /*4940*/  FADD.FTZ R228, R200, R228 ;  /* 0x000000e4c8e47221 */ /* 0x002fca0000010000 */
[C---:B------:R-:W-:Y:S02]  /*4950*/  HMMA.16816.F32.BF16 R148, R4.reuse, R12, R148 ;  /* 0x0000000c0494723c */ /* 0x040fe40000041894 */
[----:B------:R-:W-:Y:S06]  /*4960*/  MUFU.EX2 R225, R225 ;  /* 0x000000e100e17308 */ /* 0x000fec0000000800 */
[C---:B------:R-:W-:Y:S02]  /*4970*/  HMMA.16816.F32.BF16 R168, R4.reuse, R8, R168 ;  /* 0x0000000804a8723c */ /* 0x040fe400000418a8 */
[----:B------:R-:W-:Y:S06]  /*4980*/  MUFU.EX2 R226, R226 ;  /* 0x000000e200e27308 */ /* 0x000fec0000000800 */
[C---:B------:R-:W-:Y:S08]  /*4990*/  HMMA.16816.F32.BF16 R184, R4.reuse, R42, R184 ;  /* 0x0000002a04b8723c */ /* 0x040ff000000418b8 */
        /* <DEDUP_REMOVED lines=8> */
[----:B------:R-:W-:Y:S01]  /*4a20*/  HMMA.16816.F32.BF16 R68, R160, R80, RZ ;  /* 0x00000050a044723c */ /* 0x000fe200000418ff */
[----:B------:R-:W-:-:S02]  /*4a30*/  F2FP.BF16.PACK_AB R5, R199, R197 ;  /* 0x000000c5c705723e */ /* 0x000fc400000010ff */
[----:B------:R-:W-:Y:S02]  /*4a40*/  F2FP.BF16.PACK_AB R6, R65, R64 ;  /* 0x000000404106723e */ /* 0x000fe400000010ff */
[----:B------:R-:W-:Y:S02]  /*4a50*/  F2FP.BF16.PACK_AB R7, R200, R198 ;  /* 0x000000c6c807723e */ /* 0x000fe400000010ff */
[----:B------:R-:W-:Y:S01]  /*4a60*/  IMAD.MOV.U32 R80, RZ, RZ, R179 ;  /* 0x000000ffff507224 */ /* 0x000fe200078e00b3 */
[----:B------:R-:W-:Y:S01]  /*4a70*/  HMMA.16816.F32.BF16 R100, R160, R112, RZ ;  /* 0x00000070a064723c */ /* 0x000fe200000418ff */
[----:B------:R-:W-:-:S06]  /*4a80*/  IMAD.MOV.U32 R81, RZ, RZ, R178 ;  /* 0x000000ffff517224 */ /* 0x000fcc00078e00b2 */
[----:B------:R-:W-:Y:S01]  /*4a90*/  IMAD.MOV.U32 R112, RZ, RZ, R135 ;  /* 0x000000ffff707224 */ /* 0x000fe200078e0087 */
[----:B------:R-:W-:Y:S01]  /*4aa0*/  HMMA.16816.F32.BF16 R192, R4, R40, R192 ;  /* 0x0000002804c0723c */ /* 0x000fe200000418c0 */
[----:B------:R-:W-:-:S06]  /*4ab0*/  IMAD.MOV.U32 R113, RZ, RZ, R134 ;  /* 0x000000ffff717224 */ /* 0x000fcc00078e0086 */
[----:B------:R-:W-:Y:S01]  /*4ac0*/  IMAD.MOV.U32 R40, RZ, RZ, R177 ;  /* 0x000000ffff287224 */ /* 0x000fe200078e00b1 */
[----:B------:R-:W-:Y:S01]  /*4ad0*/  HMMA.16816.F32.BF16 R116, R160, R128, RZ ;  /* 0x00000080a074723c */ /* 0x000fe200000418ff */
[----:B------:R-:W-:-:S06]  /*4ae0*/  IMAD.MOV.U32 R41, RZ, RZ, R176 ;  /* 0x000000ffff297224 */ /* 0x000fcc00078e00b0 */
[----:B------:R-:W-:Y:S01]  /*4af0*/  IMAD.MOV.U32 R128, RZ, RZ, R133 ;  /* 0x000000ffff807224 */ /* 0x000fe200078e0085 */
[----:B------:R-:W-:Y:S01]  /*4b00*/  HMMA.16816.F32.BF16 R176, R160, R156, RZ ;  /* 0x0000009ca0b0723c */ /* 0x000fe200000418ff */
[----:B------:R-:W-:-:S07]  /*4b10*/  IMAD.MOV.U32 R129, RZ, RZ, R132 ;  /* 0x000000ffff817224 */ /* 0x000fce00078e0084 */
[C---:B------:R-:W-:Y:S08]  /*4b20*/  HMMA.16816.F32.BF16 R132, R160.reuse, R144, RZ ;  /* 0x00000090a084723c */ /* 0x040ff000000418ff */
[----:B------:R-:W-:Y:S07]  /*4b30*/  HMMA.16816.F32.BF16 R84, R160, R96, RZ ;  /* 0x00000060a054723c */ /* 0x000fee00000418ff */
[----:B------:R-:W-:Y:S01]  /*4b40*/  IMAD.MOV.U32 R96, RZ, RZ, R173 ;  /* 0x000000ffff607224 */ /* 0x000fe200078e00ad */
[----:B------:R-:W-:Y:S01]  /*4b50*/  HMMA.16816.F32.BF16 R68, R4, R32, R68 ;  /* 0x000000200444723c */ /* 0x000fe20000041844 */
[----:B------:R-:W-:-:S06]  /*4b60*/  IMAD.MOV.U32 R97, RZ, RZ, R172 ;  /* 0x000000ffff617224 */ /* 0x000fcc00078e00ac */
[----:B------:R-:W-:Y:S01]  /*4b70*/  IMAD.MOV.U32 R32, RZ, RZ, R175 ;  /* 0x000000ffff207224 */ /* 0x000fe200078e00af */
[----:B------:R-:W-:Y:S01]  /*4b80*/  HMMA.16816.F32.BF16 R100, R4, R24, R100 ;  /* 0x000000180464723c */ /* 0x000fe20000041864 */
[----:B------:R-:W-:Y:S02]  /*4b90*/  IMAD.MOV.U32 R33, RZ, RZ, R174 ;  /* 0x000000ffff217224 */ /* 0x000fe400078e00ae */
[--C-:B------:R-:W-:Y:S02]  /*4ba0*/  FFMA.FTZ R32, R32, c[0x0][0x2d0], -R208.reuse ;  /* 0x0000b40020207a23 */ /* 0x100fe400000108d0 */
[----:B------:R-:W-:Y:S02]  /*4bb0*/  FFMA.FTZ R33, R33, c[0x0][0x2d0], -R208 ;  /* 0x0000b40021217a23 */ /* 0x000fe400000108d0 */
[----:B------:R-:W-:Y:S01]  /*4bc0*/  IMAD.MOV.U32 R25, RZ, RZ, R128 ;  /* 0x000000ffff197224 */ /* 0x000fe200078e0080 */
[----:B------:R-:W-:Y:S01]  /*4bd0*/  HMMA.16816.F32.BF16 R172, R160, R36, RZ ;  /* 0x00000024a0ac723c */ /* 0x000fe200000418ff */
[----:B------:R-:W-:Y:S01]  /*4be0*/  IMAD.MOV.U32 R24, RZ, RZ, R129 ;  /* 0x000000ffff187224 */ /* 0x000fe200078e0081 */
[----:B------:R-:W-:Y:S05]  /*4bf0*/  MUFU.EX2 R32, R32 ;  /* 0x0000002000207308 */ /* 0x000fea0000000800 */
[----:B------:R-:W-:Y:S01]  /*4c00*/  IMAD.MOV.U32 R36, RZ, RZ, R112 ;  /* 0x000000ffff247224 */ /* 0x000fe200078e0070 */
[----:B------:R-:W-:Y:S01]  /*4c10*/  HMMA.16816.F32.BF16 R116, R4, R20, R116 ;  /* 0x000000140474723c */ /* 0x000fe20000041874 */
[----:B------:R-:W-:Y:S01]  /*4c20*/  IMAD.MOV.U32 R37, RZ, RZ, R113 ;  /* 0x000000ffff257224 */ /* 0x000fe200078e0071 */
[----:B------:R-:W-:Y:S01]  /*4c30*/  MUFU.EX2 R33, R33 ;  /* 0x0000002100217308 */ /* 0x000fe20000000800 */
[----:B------:R-:W-:-:S02]  /*4c40*/  FFMA.FTZ R36, R36, c[0x0][0x2d0], -R216 ;  /* 0x0000b40024247a23 */ /* 0x000fc400000108d8 */
[----:B------:R-:W-:Y:S02]  /*4c50*/  FFMA.FTZ R37, R37, c[0x0][0x2d0], -R216 ;  /* 0x0000b40025257a23 */ /* 0x000fe400000108d8 */
[----:B------:R-:W-:Y:S01]  /*4c60*/  IMAD.MOV.U32 R21, RZ, RZ, R96 ;  /* 0x000000ffff157224 */ /* 0x000fe200078e0060 */
[C---:B------:R-:W-:Y:S01]  /*4c70*/  HMMA.16816.F32.BF16 R132, R4.reuse, R16, R132 ;  /* 0x000000100484723c */ /* 0x040fe20000041884 */
[----:B------:R-:W-:Y:S01]  /*4c80*/  IMAD.MOV.U32 R20, RZ, RZ, R97 ;  /* 0x000000ffff147224 */ /* 0x000fe200078e0061 */
[----:B------:R-:W-:Y:S05]  /*4c90*/  MUFU.EX2 R36, R36 ;  /* 0x0000002400247308 */ /* 0x000fea0000000800 */
[----:B------:R-:W-:Y:S01]  /*4ca0*/  IMAD.MOV.U32 R16, RZ, RZ, R80 ;  /* 0x000000ffff107224 */ /* 0x000fe200078e0050 */
[----:B------:R-:W-:Y:S01]  /*4cb0*/  HMMA.16816.F32.BF16 R176, R4, R12, R176 ;  /* 0x0000000c04b0723c */ /* 0x000fe200000418b0 */
[----:B------:R-:W-:Y:S01]  /*4cc0*/  IMAD.MOV.U32 R17, RZ, RZ, R81 ;  /* 0x000000ffff117224 */ /* 0x000fe200078e0051 */
[----:B------:R-:W-:Y:S05]  /*4cd0*/  MUFU.EX2 R37, R37 ;  /* 0x0000002500257308 */ /* 0x000fea0000000800 */
[----:B------:R-:W-:Y:S01]  /*4ce0*/  IMAD.MOV.U32 R12, RZ, RZ, R180 ;  /* 0x000000ffff0c7224 */ /* 0x000fe200078e00b4 */
[----:B------:R-:W-:Y:S01]  /*4cf0*/  HMMA.16816.F32.BF16 R80, R160, R82, RZ ;  /* 0x00000052a050723c */ /* 0x000fe200000418ff */
[----:B------:R-:W-:-:S07]  /*4d00*/  IMAD.MOV.U32 R13, RZ, RZ, R181 ;  /* 0x000000ffff0d7224 */ /* 0x000fce00078e00b5 */
[C---:B------:R-:W-:Y:S08]  /*4d10*/  HMMA.16816.F32.BF16 R180, R160.reuse, R182, RZ ;  /* 0x000000b6a0b4723c */ /* 0x040ff000000418ff */
[C---:B------:R-:W-:Y:S08]  /*4d20*/  HMMA.16816.F32.BF16 R96, R160.reuse, R98, RZ ;  /* 0x00000062a060723c */ /* 0x040ff000000418ff */
[C---:B------:R-:W-:Y:S08]  /*4d30*/  HMMA.16816.F32.BF16 R112, R160.reuse, R114, RZ ;  /* 0x00000072a070723c */ /* 0x040ff000000418ff */
[C---:B------:R-:W-:Y:S08]  /*4d40*/  HMMA.16816.F32.BF16 R128, R160.reuse, R130, RZ ;  /* 0x00000082a080723c */ /* 0x040ff000000418ff */
[C---:B------:R-:W-:Y:S08]  /*4d50*/  HMMA.16816.F32.BF16 R144, R160.reuse, R146, RZ ;  /* 0x00000092a090723c */ /* 0x040ff000000418ff */
[C---:B------:R-:W-:Y:S08]  /*4d60*/  HMMA.16816.F32.BF16 R156, R160.reuse, R158, RZ ;  /* 0x0000009ea09c723c */ /* 0x040ff000000418ff */
[----:B------:R-:W-:Y:S07]  /*4d70*/  HMMA.16816.F32.BF16 R160, R160, R38, RZ ;  /* 0x00000026a0a0723c */ /* 0x000fee00000418ff */
[--C-:B------:R-:W-:Y:S01]  /*4d80*/  FFMA.FTZ R39, R20, c[0x0][0x2d0], -R216.reuse ;  /* 0x0000b40014277a23 */ /* 0x100fe200000108d8 */
[----:B------:R-:W-:Y:S01]  /*4d90*/  HMMA.16816.F32.BF16 R172, R4, R8, R172 ;  /* 0x0000000804ac723c */ /* 0x000fe200000418ac */
[----:B------:R-:W-:-:S04]  /*4da0*/  FFMA.FTZ R38, R21, c[0x0][0x2d0], -R216 ;  /* 0x0000b40015267a23 */ /* 0x000fc800000108d8 */
[----:B------:R-:W1:Y:S03]  /*4db0*/  MUFU.EX2 R39, R39 ;  /* 0x0000002700277308 */ /* 0x000e660000000800 */
[C---:B------:R-:W-:Y:S05]  /*4dc0*/  HMMA.16816.F32.BF16 R96, R4.reuse, R30, R96 ;  /* 0x0000001e0460723c */ /* 0x040fea0000041860 */
[----:B------:R-:W2:Y:S02]  /*4dd0*/  MUFU.EX2 R38, R38 ;  /* 0x0000002600267308 */ /* 0x000ea40000000800 */
[----:B------:R-:W-:Y:S01]  /*4de0*/  FMUL.FTZ R31, R3, c[0x0][0x2d0] ;  /* 0x0000b400031f7a20 */ /* 0x000fe20000410000 */
[----:B------:R-:W-:Y:S01]  /*4df0*/  HMMA.16816.F32.BF16 R160, R4, R10, R160 ;  /* 0x0000000a04a0723c */ /* 0x000fe200000418a0 */
[----:B------:R-:W3:Y:S01]  /*4e00*/  LDSM.16.MT88.4 R8, [R246+0x1100] ;  /* 0x00110000f608783b */ /* 0x000ee20000004200 */
[----:B------:R-:W-:-:S02]  /*4e10*/  F2FP.BF16.PACK_AB R30, R212, R213 ;  /* 0x000000d5d41e723e */ /* 0x000fc400000010ff */
[----:B------:R-:W-:Y:S01]  /*4e20*/  FSEL R31, R31, RZ, P2 ;  /* 0x000000ff1f1f7208 */ /* 0x000fe20001000000 */
[----:B-1----:R-:W-:Y:S01]  /*4e30*/  FADD.FTZ R204, R39, R204 ;  /* 0x000000cc27cc7221 */ /* 0x002fe20000010000 */
[----:B------:R-:W-:Y:S02]  /*4e40*/  PLOP3.LUT P2, PT, PT, PT, UP0, 0x80, 0x0 ;  /* 0x000000000000781c */ /* 0x000fe40003f4f008 */
[----:B------:R-:W-:Y:S01]  /*4e50*/  HMMA.16816.F32.BF16 R84, R4, R28, R84 ;  /* 0x0000001c0454723c */ /* 0x000fe20000041854 */
[----:B------:R1:W-:Y:S01]  /*4e60*/  MUFU.EX2 R29, R230 ;  /* 0x000000e6001d7308 */ /* 0x0003e20000000800 */
[--C-:B------:R-:W-:Y:S02]  /*4e70*/  FFMA.FTZ R41, R41, c[0x0][0x2d0], -R31.reuse ;  /* 0x0000b40029297a23 */ /* 0x100fe4000001081f */
[--C-:B------:R-:W-:Y:S02]  /*4e80*/  FFMA.FTZ R40, R40, c[0x0][0x2d0], -R31.reuse ;  /* 0x0000b40028287a23 */ /* 0x100fe4000001081f */
[----:B------:R-:W-:-:S02]  /*4e90*/  FFMA.FTZ R218, R218, c[0x0][0x2d0], -R31 ;  /* 0x0000b400dada7a23 */ /* 0x000fc4000001081f */
[C---:B------:R-:W-:Y:S01]  /*4ea0*/  HMMA.16816.F32.BF16 R180, R4.reuse, R42, R180 ;  /* 0x0000002a04b4723c */ /* 0x040fe200000418b4 */
[----:B------:R4:W5:Y:S01]  /*4eb0*/  MUFU.EX2 R28, R231 ;  /* 0x000000e7001c7308 */ /* 0x0009620000000800 */
[--C-:B------:R-:W-:Y:S02]  /*4ec0*/  FFMA.FTZ R219, R219, c[0x0][0x2d0], -R31.reuse ;  /* 0x0000b400dbdb7a23 */ /* 0x100fe4000001081f */
[--C-:B------:R-:W-:Y:S02]  /*4ed0*/  FFMA.FTZ R221, R221, c[0x0][0x2d0], -R31.reuse ;  /* 0x0000b400dddd7a23 */ /* 0x100fe4000001081f */
[----:B------:R-:W-:Y:S02]  /*4ee0*/  FFMA.FTZ R222, R222, c[0x0][0x2d0], -R31 ;  /* 0x0000b400dede7a23 */ /* 0x000fe4000001081f */
[----:B------:R-:W-:Y:S01]  /*4ef0*/  HMMA.16816.F32.BF16 R80, R4, R34, R80 ;  /* 0x000000220450723c */ /* 0x000fe20000041850 */
[----:B-1----:R-:W-:Y:S01]  /*4f00*/  FFMA.FTZ R230, R13, c[0x0][0x2d0], -R227 ;  /* 0x0000b4000de67a23 */ /* 0x002fe200000108e3 */
[----:B------:R-:W-:Y:S01]  /*4f10*/  MUFU.EX2 R41, R41 ;  /* 0x0000002900297308 */ /* 0x000fe20000000800 */
[----:B------:R-:W-:-:S02]  /*4f20*/  FFMA.FTZ R43, R16, c[0x0][0x2d0], -R31 ;  /* 0x0000b400102b7a23 */ /* 0x000fc4000001081f */
[----:B------:R-:W-:Y:S02]  /*4f30*/  FFMA.FTZ R42, R17, c[0x0][0x2d0], -R31 ;  /* 0x0000b400112a7a23 */ /* 0x000fe4000001081f */
[--C-:B------:R-:W-:Y:S01]  /*4f40*/  FFMA.FTZ R35, R24, c[0x0][0x2d0], -R208.reuse ;  /* 0x0000b40018237a23 */ /* 0x100fe200000108d0 */
[C---:B------:R-:W-:Y:S01]  /*4f50*/  HMMA.16816.F32.BF16 R112, R4.reuse, R26, R112 ;  /* 0x0000001a0470723c */ /* 0x040fe20000041870 */
[----:B----4-:R-:W-:Y:S01]  /*4f60*/  FFMA.FTZ R231, R12, c[0x0][0x2d0], -R227 ;  /* 0x0000b4000ce77a23 */ /* 0x010fe200000108e3 */
[----:B------:R-:W-:Y:S01]  /*4f70*/  MUFU.EX2 R230, R230 ;  /* 0x000000e600e67308 */ /* 0x000fe20000000800 */
[--C-:B------:R-:W-:Y:S01]  /*4f80*/  FFMA.FTZ R34, R25, c[0x0][0x2d0], -R208.reuse ;  /* 0x0000b40019227a23 */ /* 0x100fe200000108d0 */
[----:B--2---:R-:W-:Y:S01]  /*4f90*/  F2FP.BF16.PACK_AB R24, R38, R39 ;  /* 0x000000272618723e */ /* 0x004fe200000010ff */
[----:B------:R-:W-:Y:S02]  /*4fa0*/  FFMA.FTZ R208, R207, c[0x0][0x2d0], -R208 ;  /* 0x0000b400cfd07a23 */ /* 0x000fe400000108d0 */
[----:B------:R-:W-:Y:S01]  /*4fb0*/  F2FP.BF16.PACK_AB R26, R36, R37 ;  /* 0x00000025241a723e */ /* 0x000fe200000010ff */
[----:B------:R-:W-:Y:S01]  /*4fc0*/  HMMA.16816.F32.BF16 R128, R4, R22, R128 ;  /* 0x000000160480723c */ /* 0x000fe20000041880 */
[----:B------:R-:W-:Y:S01]  /*4fd0*/  F2FP.BF16.PACK_AB R27, R32, R33 ;  /* 0x00000021201b723e */ /* 0x000fe200000010ff */
[----:B------:R-:W1:Y:S01]  /*4fe0*/  MUFU.EX2 R231, R231 ;  /* 0x000000e700e77308 */ /* 0x000e620000000800 */
[----:B------:R-:W-:Y:S01]  /*4ff0*/  LDSM.16.MT88.4 R20, [R246+0x3100] ;  /* 0x00310000f614783b */ /* 0x000fe20000004200 */
[----:B-----5:R-:W-:-:S02]  /*5000*/  IMAD.MOV.U32 R227, RZ, RZ, R28 ;  /* 0x000000ffffe37224 */ /* 0x020fc400078e001c */
[----:B------:R-:W-:Y:S02]  /*5010*/  IMAD.MOV.U32 R216, RZ, RZ, R29 ;  /* 0x000000ffffd87224 */ /* 0x000fe400078e001d */
[C---:B------:R-:W-:Y:S01]  /*5020*/  HMMA.16816.F32.BF16 R144, R4.reuse, R18, R144 ;  /* 0x000000120490723c */ /* 0x040fe20000041890 */
[----:B------:R-:W2:Y:S01]  /*5030*/  LDSM.16.MT88.4 R16, [R240+0x1100] ;  /* 0x00110000f010783b */ /* 0x000ea20000004200 */
[----:B------:R-:W4:Y:S01]  /*5040*/  MUFU.EX2 R43, R43 ;  /* 0x0000002b002b7308 */ /* 0x000f220000000800 */
[----:B------:R-:W-:Y:S02]  /*5050*/  FADD.FTZ R217, R216, R217 ;  /* 0x000000d9d8d97221 */ /* 0x000fe40000010000 */
[----:B------:R-:W-:Y:S02]  /*5060*/  FADD.FTZ R204, R38, R204 ;  /* 0x000000cc26cc7221 */ /* 0x000fe40000010000 */
[----:B------:R-:W-:Y:S01]  /*5070*/  FADD.FTZ R217, R227, R217 ;  /* 0x000000d9e3d97221 */ /* 0x000fe20000010000 */
[----:B------:R-:W-:Y:S01]  /*5080*/  HMMA.16816.F32.BF16 R156, R4, R14, R156 ;  /* 0x0000000e049c723c */ /* 0x000fe2000004189c */
[----:B------:R-:W5:Y:S01]  /*5090*/  LDSM.16.MT88.4 R12, [R239+0x1100] ;  /* 0x00110000ef0c783b */ /* 0x000f620000004200 */
[----:B------:R-:W3:Y:S01]  /*50a0*/  MUFU.EX2 R42, R42 ;  /* 0x0000002a002a7308 */ /* 0x000ee20000000800 */
[----:B-1----:R-:W-:-:S02]  /*50b0*/  FADD.FTZ R217, R231, R217 ;  /* 0x000000d9e7d97221 */ /* 0x002fc40000010000 */
[----:B------:R-:W-:Y:S02]  /*50c0*/  FADD.FTZ R204, R37, R204 ;  /* 0x000000cc25cc7221 */ /* 0x000fe40000010000 */
[----:B------:R-:W-:Y:S01]  /*50d0*/  F2FP.BF16.PACK_AB R4, R28, R29 ;  /* 0x0000001d1c04723e */ /* 0x000fe200000010ff */
[C---:B------:R-:W-:Y:S01]  /*50e0*/  FADD.FTZ R217, R230.reuse, R217 ;  /* 0x000000d9e6d97221 */ /* 0x040fe20000010000 */
[----:B------:R-:W-:Y:S01]  /*50f0*/  F2FP.BF16.PACK_AB R6, R230, R231 ;  /* 0x000000e7e606723e */ /* 0x000fe200000010ff */
[----:B------:R-:W1:Y:S01]  /*5100*/  MUFU.EX2 R40, R40 ;  /* 0x0000002800287308 */ /* 0x000e620000000800 */
[----:B------:R-:W-:Y:S01]  /*5110*/  F2FP.BF16.PACK_AB R28, R214, R215 ;  /* 0x000000d7d61c723e */ /* 0x000fe200000010ff */
[----:B----4-:R-:W-:Y:S01]  /*5120*/  FADD.FTZ R228, R43, R228 ;  /* 0x000000e42be47221 */ /* 0x010fe20000010000 */
[----:B------:R-:W-:Y:S01]  /*5130*/  F2FP.BF16.PACK_AB R29, R210, R211 ;  /* 0x000000d3d21d723e */ /* 0x000fe200000010ff */
[----:B------:R-:W-:Y:S02]  /*5140*/  FADD.FTZ R217, R220, R217 ;  /* 0x000000d9dcd97221 */ /* 0x000fe40000010000 */
[----:B------:R-:W-:-:S02]  /*5150*/  FADD.FTZ R204, R36, R204 ;  /* 0x000000cc24cc7221 */ /* 0x000fc40000010000 */
[----:B------:R-:W4:Y:S01]  /*5160*/  MUFU.EX2 R35, R35 ;  /* 0x0000002300237308 */ /* 0x000f220000000800 */
[C---:B---3--:R-:W-:Y:S01]  /*5170*/  F2FP.BF16.PACK_AB R5, R42.reuse, R43 ;  /* 0x0000002b2a05723e */ /* 0x048fe200000010ff */
[----:B------:R-:W-:Y:S02]  /*5180*/  FADD.FTZ R228, R42, R228 ;  /* 0x000000e42ae47221 */ /* 0x000fe40000010000 */
[----:B------:R-:W-:Y:S02]  /*5190*/  FADD.FTZ R217, R223, R217 ;  /* 0x000000d9dfd97221 */ /* 0x000fe40000010000 */
[----:B------:R-:W-:Y:S02]  /*51a0*/  FADD.FTZ R228, R41, R228 ;  /* 0x000000e429e47221 */ /* 0x000fe40000010000 */
[----:B------:R-:W3:Y:S01]  /*51b0*/  MUFU.EX2 R34, R34 ;  /* 0x0000002200227308 */ /* 0x000ee20000000800 */
[C---:B-1----:R-:W-:Y:S01]  /*51c0*/  F2FP.BF16.PACK_AB R7, R40.reuse, R41 ;  /* 0x000000292807723e */ /* 0x042fe200000010ff */
[----:B------:R-:W-:-:S02]  /*51d0*/  FADD.FTZ R228, R40, R228 ;  /* 0x000000e428e47221 */ /* 0x000fc40000010000 */
[----:B------:R-:W-:Y:S02]  /*51e0*/  FADD.FTZ R204, R215, R204 ;  /* 0x000000ccd7cc7221 */ /* 0x000fe40000010000 */
[----:B------:R-:W-:Y:S02]  /*51f0*/  FADD.FTZ R217, R225, R217 ;  /* 0x000000d9e1d97221 */ /* 0x000fe40000010000 */
[----:B------:R-:W-:Y:S01]  /*5200*/  HMMA.16816.F32.BF16 R192, R4, R8, R192 ;  /* 0x0000000804c0723c */ /* 0x000fe200000418c0 */
[----:B------:R-:W1:Y:S01]  /*5210*/  MUFU.EX2 R218, R218 ;  /* 0x000000da00da7308 */ /* 0x000e620000000800 */
[----:B----4-:R-:W-:Y:S02]  /*5220*/  FADD.FTZ R201, R35, R201 ;  /* 0x000000c923c97221 */ /* 0x010fe40000010000 */
[----:B------:R-:W-:Y:S01]  /*5230*/  FADD.FTZ R204, R214, R204 ;  /* 0x000000ccd6cc7221 */ /* 0x000fe20000010000 */
[----:B---3--:R-:W-:-:S03]  /*5240*/  F2FP.BF16.PACK_AB R25, R34, R35 ;  /* 0x000000232219723e */ /* 0x008fc600000010ff */
[----:B------:R-:W-:Y:S01]  /*5250*/  HMMA.16816.F32.BF16 R180, R4, R10, R180 ;  /* 0x0000000a04b4723c */ /* 0x000fe200000418b4 */
[----:B------:R-:W3:Y:S01]  /*5260*/  MUFU.EX2 R219, R219 ;  /* 0x000000db00db7308 */ /* 0x000ee20000000800 */
[----:B------:R-:W-:Y:S02]  /*5270*/  FADD.FTZ R201, R34, R201 ;  /* 0x000000c922c97221 */ /* 0x000fe40000010000 */
[----:B------:R-:W-:Y:S02]  /*5280*/  FADD.FTZ R204, R213, R204 ;  /* 0x000000ccd5cc7221 */ /* 0x000fe40000010000 */
[----:B------:R-:W-:Y:S02]  /*5290*/  FADD.FTZ R201, R33, R201 ;  /* 0x000000c921c97221 */ /* 0x000fe40000010000 */
[----:B------:R-:W-:Y:S01]  /*52a0*/  HMMA.16816.F32.BF16 R188, R24, R8, R188 ;  /* 0x0000000818bc723c */ /* 0x000fe200000418bc */
[----:B------:R-:W4:Y:S01]  /*52b0*/  MUFU.EX2 R221, R221 ;  /* 0x000000dd00dd7308 */ /* 0x000f220000000800 */
[----:B------:R-:W-:-:S02]  /*52c0*/  FADD.FTZ R201, R32, R201 ;  /* 0x000000c920c97221 */ /* 0x000fc40000010000 */
[----:B-1----:R-:W-:Y:S02]  /*52d0*/  FADD.FTZ R228, R218, R228 ;  /* 0x000000e4dae47221 */ /* 0x002fe40000010000 */
[----:B------:R-:W-:Y:S02]  /*52e0*/  FADD.FTZ R201, R211, R201 ;  /* 0x000000c9d3c97221 */ /* 0x000fe40000010000 */
[----:B------:R-:W-:Y:S01]  /*52f0*/  HMMA.16816.F32.BF16 R184, R24, R10, R184 ;  /* 0x0000000a18b8723c */ /* 0x000fe200000418b8 */
[----:B------:R-:W1:Y:S01]  /*5300*/  LDSM.16.MT88.4 R8, [R238+0x1100] ;  /* 0x00110000ee08783b */ /* 0x000e620000004200 */
[----:B------:R-:W-:Y:S01]  /*5310*/  MUFU.EX2 R222, R222 ;  /* 0x000000de00de7308 */ /* 0x000fe20000000800 */
[----:B---3--:R-:W-:Y:S02]  /*5320*/  FADD.FTZ R228, R219, R228 ;  /* 0x000000e4dbe47221 */ /* 0x008fe40000010000 */
[----:B------:R-:W-:-:S03]  /*5330*/  FADD.FTZ R201, R210, R201 ;  /* 0x000000c9d2c97221 */ /* 0x000fc60000010000 */
[-C--:B--2---:R-:W-:Y:S01]  /*5340*/  HMMA.16816.F32.BF16 R68, R4, R16.reuse, R68 ;  /* 0x000000100444723c */ /* 0x084fe20000041844 */
[----:B----4-:R-:W-:Y:S01]  /*5350*/  FADD.FTZ R228, R221, R228 ;  /* 0x000000e4dde47221 */ /* 0x010fe20000010000 */
[----:B------:R-:W2:Y:S06]  /*5360*/  MUFU.EX2 R207, R209 ;  /* 0x000000d100cf7308 */ /* 0x000eac0000000800 */
[C---:B------:R-:W-:Y:S02]  /*5370*/  HMMA.16816.F32.BF16 R72, R24.reuse, R16, R72 ;  /* 0x000000101848723c */ /* 0x040fe40000041848 */
[----:B------:R-:W3:Y:S06]  /*5380*/  MUFU.EX2 R208, R208 ;  /* 0x000000d000d07308 */ /* 0x000eec0000000800 */
[----:B------:R-:W-:Y:S01]  /*5390*/  HMMA.16816.F32.BF16 R76, R24, R18, R76 ;  /* 0x00000012184c723c */ /* 0x000fe2000004184c */
[----:B--2---:R-:W-:-:S07]  /*53a0*/  FADD.FTZ R201, R207, R201 ;  /* 0x000000c9cfc97221 */ /* 0x004fce0000010000 */
[----:B------:R-:W-:Y:S01]  /*53b0*/  HMMA.16816.F32.BF16 R80, R4, R18, R80 ;  /* 0x000000120450723c */ /* 0x000fe20000041850 */
[----:B------:R-:W2:Y:S01]  /*53c0*/  LDSM.16.MT88.4 R16, [R240+0x3100] ;  /* 0x00310000f010783b */ /* 0x000ea20000004200 */
[----:B---3--:R-:W-:-:S06]  /*53d0*/  F2FP.BF16.PACK_AB R31, R208, R207 ;  /* 0x000000cfd01f723e */ /* 0x008fcc00000010ff */
[-C--:B-----5:R-:W-:Y:S08]  /*53e0*/  HMMA.16816.F32.BF16 R84, R4, R12.reuse, R84 ;  /* 0x0000000c0454723c */ /* 0x0a0ff00000041854 */
[C---:B------:R-:W-:Y:S08]  /*53f0*/  HMMA.16816.F32.BF16 R88, R24.reuse, R12, R88 ;  /* 0x0000000c1858723c */ /* 0x040ff00000041858 */
[-C--:B------:R-:W-:Y:S08]  /*5400*/  HMMA.16816.F32.BF16 R92, R24, R14.reuse, R92 ;  /* 0x0000000e185c723c */ /* 0x080ff0000004185c */
[C---:B------:R-:W-:Y:S01]  /*5410*/  HMMA.16816.F32.BF16 R96, R4.reuse, R14, R96 ;  /* 0x0000000e0460723c */ /* 0x040fe20000041860 */
[----:B------:R-:W3:Y:S07]  /*5420*/  LDSM.16.MT88.4 R12, [R239+0x3100] ;  /* 0x00310000ef0c783b */ /* 0x000eee0000004200 */
[-C--:B-1----:R-:W-:Y:S08]  /*5430*/  HMMA.16816.F32.BF16 R100, R4, R8.reuse, R100 ;  /* 0x000000080464723c */ /* 0x082ff00000041864 */
[C---:B------:R-:W-:Y:S08]  /*5440*/  HMMA.16816.F32.BF16 R104, R24.reuse, R8, R104 ;  /* 0x000000081868723c */ /* 0x040ff00000041868 */
[-C--:B------:R-:W-:Y:S08]  /*5450*/  HMMA.16816.F32.BF16 R108, R24, R10.reuse, R108 ;  /* 0x0000000a186c723c */ /* 0x080ff0000004186c */
[----:B------:R-:W-:Y:S01]  /*5460*/  HMMA.16816.F32.BF16 R112, R4, R10, R112 ;  /* 0x0000000a0470723c */ /* 0x000fe20000041870 */
[----:B------:R-:W1:Y:S07]  /*5470*/  LDSM.16.MT88.4 R8, [R238+0x3100] ;  /* 0x00310000ee08783b */ /* 0x000e6e0000004200 */
[C---:B--2---:R-:W-:Y:S08]  /*5480*/  HMMA.16816.F32.BF16 R136, R24.reuse, R16, R136 ;  /* 0x000000101888723c */ /* 0x044ff00000041888 */
[C---:B---3--:R-:W-:Y:S08]  /*5490*/  HMMA.16816.F32.BF16 R148, R24.reuse, R12, R148 ;  /* 0x0000000c1894723c */ /* 0x048ff00000041894 */
[C---:B------:R-:W-:Y:S08]  /*54a0*/  HMMA.16816.F32.BF16 R140, R24.reuse, R18, R140 ;  /* 0x00000012188c723c */ /* 0x040ff0000004188c */
[----:B------:R-:W-:Y:S08]  /*54b0*/  HMMA.16816.F32.BF16 R152, R24, R14, R152 ;  /* 0x0000000e1898723c */ /* 0x000ff00000041898 */
[----:B------:R-:W-:Y:S08]  /*54c0*/  HMMA.16816.F32.BF16 R132, R4, R16, R132 ;  /* 0x000000100484723c */ /* 0x000ff00000041884 */
[C---:B-1----:R-:W-:Y:S08]  /*54d0*/  HMMA.16816.F32.BF16 R168, R24.reuse, R8, R168 ;  /* 0x0000000818a8723c */ /* 0x042ff000000418a8 */
[----:B------:R-:W-:Y:S08]  /*54e0*/  HMMA.16816.F32.BF16 R164, R24, R10, R164 ;  /* 0x0000000a18a4723c */ /* 0x000ff000000418a4 */
[C---:B------:R-:W-:Y:S01]  /*54f0*/  HMMA.16816.F32.BF16 R144, R4.reuse, R18, R144 ;  /* 0x000000120490723c */ /* 0x040fe20000041890 */
[----:B------:R-:W1:Y:S07]  /*5500*/  LDSM.16.MT88.4 R16, [R246+0x1900] ;  /* 0x00190000f610783b */ /* 0x000e6e0000004200 */
[C---:B------:R-:W-:Y:S08]  /*5510*/  HMMA.16816.F32.BF16 R176, R4.reuse, R12, R176 ;  /* 0x0000000c04b0723c */ /* 0x040ff000000418b0 */
[C---:B------:R-:W-:Y:S01]  /*5520*/  HMMA.16816.F32.BF16 R156, R4.reuse, R14, R156 ;  /* 0x0000000e049c723c */ /* 0x040fe2000004189c */
[----:B------:R-:W2:Y:S07]  /*5530*/  LDSM.16.MT88.4 R12, [R240+0x1900] ;  /* 0x00190000f00c783b */ /* 0x000eae0000004200 */
[C---:B------:R-:W-:Y:S08]  /*5540*/  HMMA.16816.F32.BF16 R172, R4.reuse, R8, R172 ;  /* 0x0000000804ac723c */ /* 0x040ff000000418ac */
[C---:B------:R-:W-:Y:S01]  /*5550*/  HMMA.16816.F32.BF16 R160, R4.reuse, R10, R160 ;  /* 0x0000000a04a0723c */ /* 0x040fe200000418a0 */
[----:B------:R-:W3:Y:S07]  /*5560*/  LDSM.16.MT88.4 R8, [R239+0x1900] ;  /* 0x00190000ef08783b */ /* 0x000eee0000004200 */
[C---:B------:R-:W-:Y:S08]  /*5570*/  HMMA.16816.F32.BF16 R116, R4.reuse, R20, R116 ;  /* 0x000000140474723c */ /* 0x040ff00000041874 */
[----:B------:R-:W-:Y:S07]  /*5580*/  HMMA.16816.F32.BF16 R128, R4, R22, R128 ;  /* 0x000000160480723c */ /* 0x000fee0000041880 */
[----:B------:R-:W-:Y:S01]  /*5590*/  F2FP.BF16.PACK_AB R4, R223, R220 ;  /* 0x000000dcdf04723e */ /* 0x000fe200000010ff */
[----:B------:R-:W-:Y:S01]  /*55a0*/  HMMA.16816.F32.BF16 R120, R24, R20, R120 ;  /* 0x000000141878723c */ /* 0x000fe20000041878 */
[----:B------:R-:W-:-:S02]  /*55b0*/  F2FP.BF16.PACK_AB R5, R219, R218 ;  /* 0x000000dadb05723e */ /* 0x000fc400000010ff */
[----:B------:R-:W-:Y:S02]  /*55c0*/  F2FP.BF16.PACK_AB R6, R226, R225 ;  /* 0x000000e1e206723e */ /* 0x000fe400000010ff */
[----:B------:R-:W-:-:S03]  /*55d0*/  F2FP.BF16.PACK_AB R7, R222, R221 ;  /* 0x000000ddde07723e */ /* 0x000fc600000010ff */
[----:B------:R-:W-:Y:S01]  /*55e0*/  HMMA.16816.F32.BF16 R124, R24, R22, R124 ;  /* 0x00000016187c723c */ /* 0x000fe2000004187c */
[----:B------:R-:W4:Y:S04]  /*55f0*/  LDSM.16.MT88.4 R24, [R238+0x1900] ;  /* 0x00190000ee18783b */ /* 0x000f280000004200 */
[----:B------:R-:W5:Y:S03]  /*5600*/  LDSM.16.MT88.4 R20, [R246+0x3900] ;  /* 0x00390000f614783b */ /* 0x000f660000004200 */
        /* <DEDUP_REMOVED lines=15> */
[C---:B----4-:R-:W-:Y:S08]  /*5700*/  HMMA.16816.F32.BF16 R100, R4.reuse, R24, R100 ;  /* 0x000000180464723c */ /* 0x050ff00000041864 */
[C---:B------:R-:W-:Y:S08]  /*5710*/  HMMA.16816.F32.BF16 R112, R4.reuse, R26, R112 ;  /* 0x0000001a0470723c */ /* 0x040ff00000041870 */
[C---:B-----5:R-:W-:Y:S08]  /*5720*/  HMMA.16816.F32.BF16 R116, R4.reuse, R20, R116 ;  /* 0x000000140474723c */ /* 0x060ff00000041874 */
[C---:B------:R-:W-:Y:S08]  /*5730*/  HMMA.16816.F32.BF16 R128, R4.reuse, R22, R128 ;  /* 0x000000160480723c */ /* 0x040ff00000041880 */
[C---:B-1----:R-:W-:Y:S08]  /*5740*/  HMMA.16816.F32.BF16 R132, R4.reuse, R16, R132 ;  /* 0x000000100484723c */ /* 0x042ff00000041884 */
[C---:B------:R-:W-:Y:S08]  /*5750*/  HMMA.16816.F32.BF16 R144, R4.reuse, R18, R144 ;  /* 0x000000120490723c */ /* 0x040ff00000041890 */
[C---:B--2---:R-:W-:Y:S08]  /*5760*/  HMMA.16816.F32.BF16 R176, R4.reuse, R12, R176 ;  /* 0x0000000c04b0723c */ /* 0x044ff000000418b0 */
[C---:B------:R-:W-:Y:S08]  /*5770*/  HMMA.16816.F32.BF16 R156, R4.reuse, R14, R156 ;  /* 0x0000000e049c723c */ /* 0x040ff0000004189c */
[C---:B---3--:R-:W-:Y:S08]  /*5780*/  HMMA.16816.F32.BF16 R172, R4.reuse, R8, R172 ;  /* 0x0000000804ac723c */ /* 0x048ff000000418ac */
[----:B------:R-:W-:Y:S07]  /*5790*/  HMMA.16816.F32.BF16 R160, R4, R10, R160 ;  /* 0x0000000a04a0723c */ /* 0x000fee00000418a0 */
[----:B------:R-:W-:Y:S01]  /*57a0*/  FADD.FTZ R4, R226, R217 ;  /* 0x000000d9e2047221 */ /* 0x000fe20000010000 */
[----:B------:R-:W-:Y:S01]  /*57b0*/  HMMA.16816.F32.BF16 R104, R28, R24, R104 ;  /* 0x000000181c68723c */ /* 0x000fe20000041868 */
[----:B------:R-:W-:-:S02]  /*57c0*/  FADD.FTZ R6, R222, R228 ;  /* 0x000000e4de067221 */ /* 0x000fc40000010000 */
[----:B------:R-:W-:Y:S01]  /*57d0*/  FADD.FTZ R5, R212, R204 ;  /* 0x000000ccd4057221 */ /* 0x000fe20000010000 */
[----:B------:R1:W-:Y:S04]  /*57e0*/  STL [R1+0x20], R4 ;  /* 0x0000200401007387 */ /* 0x0003e80000100800 */
[----:B------:R2:W-:Y:S01]  /*57f0*/  STL [R1+0x1c], R6 ;  /* 0x00001c0601007387 */ /* 0x0005e20000100800 */
[C---:B------:R-:W-:Y:S08]  /*5800*/  HMMA.16816.F32.BF16 R108, R28.reuse, R26, R108 ;  /* 0x0000001a1c6c723c */ /* 0x040ff0000004186c */
[C---:B------:R-:W-:Y:S08]  /*5810*/  HMMA.16816.F32.BF16 R120, R28.reuse, R20, R120 ;  /* 0x000000141c78723c */ /* 0x040ff00000041878 */
[----:B------:R-:W-:Y:S01]  /*5820*/  HMMA.16816.F32.BF16 R124, R28, R22, R124 ;  /* 0x000000161c7c723c */ /* 0x000fe2000004187c */
[----:B-1----:R-:W-:-:S07]  /*5830*/  FADD.FTZ R4, R208, R201 ;  /* 0x000000c9d0047221 */ /* 0x002fce0000010000 */
[C---:B------:R-:W-:Y:S01]  /*5840*/  HMMA.16816.F32.BF16 R136, R28.reuse, R16, R136 ;  /* 0x000000101c88723c */ /* 0x040fe20000041888 */
[----:B------:R2:W-:Y:S04]  /*5850*/  STL [R1+0x14], R4 ;  /* 0x0000140401007387 */ /* 0x0005e80000100800 */
[----:B------:R2:W-:Y:S03]  /*5860*/  STL [R1+0x18], R5 ;  /* 0x0000180501007387 */ /* 0x0005e60000100800 */
[C---:B------:R-:W-:Y:S08]  /*5870*/  HMMA.16816.F32.BF16 R140, R28.reuse, R18, R140 ;  /* 0x000000121c8c723c */ /* 0x040ff0000004188c */
[C---:B------:R-:W-:Y:S08]  /*5880*/  HMMA.16816.F32.BF16 R148, R28.reuse, R12, R148 ;  /* 0x0000000c1c94723c */ /* 0x040ff00000041894 */
[C---:B------:R-:W-:Y:S08]  /*5890*/  HMMA.16816.F32.BF16 R152, R28.reuse, R14, R152 ;  /* 0x0000000e1c98723c */ /* 0x040ff00000041898 */
[C---:B------:R-:W-:Y:S08]  /*58a0*/  HMMA.16816.F32.BF16 R168, R28.reuse, R8, R168 ;  /* 0x000000081ca8723c */ /* 0x040ff000000418a8 */
[----:B------:R-:W-:Y:S01]  /*58b0*/  HMMA.16816.F32.BF16 R164, R28, R10, R164 ;  /* 0x0000000a1ca4723c */ /* 0x000fe200000418a4 */
[----:B------:R-:W-:Y:S07]  /*58c0*/  @!P2 BRA `(.L_x_1936) ;  /* 0x00003c600000a947 */ /* 0x000fee0003800000 */
[C---:B--2---:R-:W-:Y:S01]  /*58d0*/  SHF.L.U64.HI R4, R45.reuse, 0x1, R47 ;  /* 0x000000012d047819 */ /* 0x044fe2000001022f */
[----:B------:R-:W-:Y:S01]  /*58e0*/  IMAD.SHL.U32 R6, R45, 0x2, RZ ;  /* 0x000000022d067824 */ /* 0x000fe200078e00ff */
[----:B------:R-:W-:Y:S01]  /*58f0*/  SHF.L.U64.HI R5, R44, 0x1, R46 ;  /* 0x000000012c057819 */ /* 0x000fe2000001022e */
[----:B------:R-:W-:Y:S01]  /*5900*/  IMAD.MOV.U32 R199, RZ, RZ, R196 ;  /* 0x000000ffffc77224 */ /* 0x000fe200078e00c4 */
[----:B------:R-:W-:Y:S01]  /*5910*/  MOV R200, R3 ;  /* 0x0000000300c87202 */ /* 0x000fe20000000f00 */
[----:B------:R1:W-:Y:S01]  /*5920*/  STL [R1+0x10], R4 ;  /* 0x0000100401007387 */ /* 0x0003e20000100800 */
[----:B------:R-:W-:Y:S01]  /*5930*/  MOV R197, R0 ;  /* 0x0000000000c57202 */ /* 0x000fe20000000f00 */
[----:B------:R-:W-:-:S02]  /*5940*/  IMAD.MOV.U32 R198, RZ, RZ, R2 ;  /* 0x000000ffffc67224 */ /* 0x000fc400078e0002 */
[----:B------:R2:W-:Y:S04]  /*5950*/  STL [R1+0xc], R6 ;  /* 0x00000c0601007387 */ /* 0x0005e80000100800 */
[----:B------:R2:W-:Y:S01]  /*5960*/  STL [R1+0x8], R5 ;  /* 0x0000080501007387 */ /* 0x0005e20000100800 */
[----:B-1----:R-:W-:-:S05]  /*5970*/  IMAD.SHL.U32 R4, R44, 0x2, RZ ;  /* 0x000000022c047824 */ /* 0x002fca00078e00ff */
[----:B------:R2:W-:Y:S01]  /*5980*/  STL [R1+0x4], R4 ;  /* 0x0000040401007387 */ /* 0x0005e20000100800 */
[----:B------:R-:W-:Y:S05]  /*5990*/  BRA `(.L_x_1937) ;  /* 0x0000041000007947 */ /* 0x000fea0003800000 */
.L_x_1939:
[----:B------:R-:W2:Y:S01]  /*59a0*/  LDL R0, [R1] ;  /* 0x0000000001007983 */ /* 0x000ea20000100800 */
[----:B------:R-:W-:Y:S01]  /*59b0*/  ULEA UR5, UR6, UR8, 0x6 ;  /* 0x0000000806057291 */ /* 0x000fe2000f8e303f */
[----:B------:R-:W-:Y:S02]  /*59c0*/  IMAD.MOV.U32 R251, RZ, RZ, RZ ;  /* 0x000000fffffb7224 */ /* 0x000fe400078e00ff */
[----:B------:R-:W3:Y:S03]  /*59d0*/  LDL R230, [R1+0xc] ;  /* 0x00000c0001e67983 */ /* 0x000ee60000100800 */
[----:B------:R-:W-:Y:S01]  /*59e0*/  IMAD.U32 R252, RZ, RZ, UR5 ;  /* 0x00000005fffc7e24 */ /* 0x000fe2000f8e00ff */
[----:B------:R-:W4:Y:S04]  /*59f0*/  LDL R231, [R1+0x4] ;  /* 0x0000040001e77983 */ /* 0x000f280000100800 */
[----:B------:R-:W5:Y:S04]  /*5a00*/  LDL R228, [R1+0x10] ;  /* 0x0000100001e47983 */ /* 0x000f680000100800 */
        /* <DEDUP_REMOVED lines=8> */
[----:B------:R-:W-:Y:S03]  /*5a90*/  @!P0 LEA R2, P2, R196, c[0x0][0x2a0], 0x2 ;  /* 0x0000a800c4028a11 */ /* 0x000fe600078410ff */
        /* <DEDUP_REMOVED lines=20> */
[----:B------:R-:W-:Y:S04]  /*5be0*/  SHFL.IDX PT, R3, R2, 0x2, 0x181f ;  /* 0x00581f0002037f89 */ /* 0x000fe800000e0000 */
[----:B------:R-:W-:Y:S04]  /*5bf0*/  SHFL.IDX PT, R196, R0, 0x2, 0x181f ;  /* 0x00581f0000c47f89 */ /* 0x000fe800000e0000 */
        /* <DEDUP_REMOVED lines=9> */
[C-C-:B--2---:R-:W-:Y:S01]  /*5c90*/  IMAD.X R211, R204.reuse, 0x1, R228.reuse, P2 ;  /* 0x00000001ccd37824 */ /* 0x144fe200010e06e4 */
[----:B------:R2:W-:Y:S02]  /*5ca0*/  LDGSTS.E.BYPASS.LTC128B.128 [R250+0x6100], [R212.64], !P3 ;  /* 0x06100000d4fa7fae */ /* 0x0005e4000d901d4c */
[--C-:B------:R-:W-:Y:S02]  /*5cb0*/  IMAD.X R207, R204, 0x1, R229.reuse, P5 ;  /* 0x00000001cccf7824 */ /* 0x100fe400028e06e5 */
[----:B------:R4:W-:Y:S04]  /*5cc0*/  LDGSTS.E.BYPASS.LTC128B.128 [R250+0x4900], [R210.64], !P4 ;  /* 0x04900000d2fa7fae */ /* 0x0009e8000e101d4c */
[----:B------:R2:W-:Y:S01]  /*5cd0*/  LDGSTS.E.BYPASS.LTC128B.128 [R250+0x6900], [R206.64], !P3 ;  /* 0x06900000cefa7fae */ /* 0x0005e2000d901d4c */
[-C--:B------:R-:W-:Y:S05]  /*5ce0*/  IADD3 R204, P5, R2, R230.reuse, RZ ;  /* 0x000000e602cc7210 */ /* 0x080fea0007fbe0ff */
[--C-:B---3--:R-:W-:Y:S01]  /*5cf0*/  IMAD.X R205, R0, 0x1, R228.reuse, P5 ;  /* 0x0000000100cd7824 */ /* 0x108fe200028e06e4 */
[C---:B-1----:R-:W-:Y:S05]  /*5d00*/  IADD3 R208, P2, R3.reuse, R230, RZ ;  /* 0x000000e603d07210 */ /* 0x042fea0007f5e0ff */
        /* <DEDUP_REMOVED lines=10> */
.L_x_1937:
[----:B------:R-:W3:Y:S01]  /*5db0*/  LDL R58, [R1+0xc] ;  /* 0x00000c00013a7983 */ /* 0x000ee20000100800 */
[----:B------:R-:W-:Y:S04]  /*5dc0*/  DEPBAR.LE SB0, 0x0 ;  /* 0x000080000000791a */ /* 0x000fe80000000000 */
[----:B------:R-:W-:Y:S01]  /*5dd0*/  SHF.R.S32.HI R0, RZ, 0x1f, R252 ;  /* 0x0000001fff007819 */ /* 0x000fe200000114fc */
[----:B------:R-:W4:Y:S01]  /*5de0*/  LDL R57, [R1+0x10] ;  /* 0x0000100001397983 */ /* 0x000f220000100800 */
[----:B------:R-:W-:Y:S01]  /*5df0*/  IMAD.WIDE.U32 R12, R252, c[0x0][0x208], RZ ;  /* 0x00008200fc0c7a25 */ /* 0x000fe200078e00ff */
[----:B------:R-:W-:Y:S01]  /*5e00*/  IADD3 R54, R250, 0x100, RZ ;  /* 0x00000100fa367810 */ /* 0x000fe20007ffe0ff */
[----:B------:R-:W-:Y:S02]  /*5e10*/  UISETP.GT.AND UP0, UPT, UR6, UR7, UPT ;  /* 0x000000070600728c */ /* 0x000fe4000bf04270 */
[----:B------:R-:W-:Y:S01]  /*5e20*/  IMAD R0, R0, c[0x0][0x208], RZ ;  /* 0x0000820000007a24 */ /* 0x000fe200078e02ff */
[----:B------:R-:W5:Y:S03]  /*5e30*/  LDL R56, [R1+0x4] ;  /* 0x0000040001387983 */ /* 0x000f660000100800 */
[----:B------:R-:W-:Y:S03]  /*5e40*/  IMAD R0, R252, c[0x0][0x20c], R0 ;  /* 0x00008300fc007a24 */ /* 0x000fe600078e0200 */
[----:B--2---:R-:W2:Y:S01]  /*5e50*/  LDL R55, [R1+0x8] ;  /* 0x0000080001377983 */ /* 0x004ea20000100800 */
[----:B------:R-:W-:Y:S01]  /*5e60*/  IMAD.IADD R13, R13, 0x1, R0 ;  /* 0x000000010d0d7824 */ /* 0x000fe200078e0200 */
[----:B------:R-:W-:Y:S03]  /*5e70*/  SHF.R.S32.HI R0, RZ, 0x1f, R251 ;  /* 0x0000001fff007819 */ /* 0x000fe600000114fb */
[C---:B------:R-:W-:Y:S01]  /*5e80*/  IMAD.WIDE.U32 R12, R251.reuse, c[0x0][0x218], R12 ;  /* 0x00008600fb0c7a25 */ /* 0x040fe200078e000c */
[----:B------:R-:W-:Y:S03]  /*5e90*/  BAR.SYNC.DEFER_BLOCKING 0x0 ;  /* 0x0000000000007b1d */ /* 0x000fe60000010000 */
[----:B------:R-:W-:Y:S01]  /*5ea0*/  IMAD R0, R0, c[0x0][0x218], RZ ;  /* 0x0000860000007a24 */ /* 0x000fe200078e02ff */
[----:B------:R-:W-:Y:S03]  /*5eb0*/  IADD3 R3, P2, R12, UR22, RZ ;  /* 0x000000160c037c10 */ /* 0x000fe6000ff5e0ff */
[----:B------:R-:W-:Y:S05]  /*5ec0*/  IMAD R0, R251, c[0x0][0x21c], R0 ;  /* 0x00008700fb007a24 */ /* 0x000fea00078e0200 */
[----:B------:R-:W-:Y:S02]  /*5ed0*/  IADD3.X R0, R13, UR4, R0, P2, !PT ;  /* 0x000000040d007c10 */ /* 0x000fe400097fe400 */
[C---:B------:R-:W-:Y:S04]  /*5ee0*/  LEA R2, P2, R3.reuse, c[0x0][0x1f8], 0x1 ;  /* 0x00007e0003027a11 */ /* 0x040fe800078408ff */
[----:B------:R-:W-:Y:S01]  /*5ef0*/  LEA.HI.X R0, R3, c[0x0][0x1fc], R0, 0x1, P2 ;  /* 0x00007f0003007a11 */ /* 0x000fe200010f0c00 */
[----:B------:R-:W-:Y:S06]  /*5f00*/  LDSM.16.M88.4 R64, [R249+0x8100] ;  /* 0x00810000f940783b */ /* 0x000fec0000000200 */
[----:B------:R-:W1:Y:S06]  /*5f10*/  LDSM.16.M88.4 R16, [R248+0x4100] ;  /* 0x00410000f810783b */ /* 0x000e6c0000000200 */
[----:B------:R-:W1:Y:S06]  /*5f20*/  LDSM.16.M88.4 R60, [R249+0xa100] ;  /* 0x00a10000f93c783b */ /* 0x000e6c0000000200 */
[----:B------:R-:W1:Y:S06]  /*5f30*/  LDSM.16.M88.4 R32, [R248+0x4900] ;  /* 0x00490000f820783b */ /* 0x000e6c0000000200 */
[----:B------:R-:W3:Y:S06]  /*5f40*/  SHFL.IDX PT, R36, R2, RZ, 0x181f ;  /* 0x00181fff02247589 */ /* 0x000eec00000e0000 */
[----:B------:R-:W-:Y:S06]  /*5f50*/  LDSM.16.M88.4 R48, [R248+0x5100] ;  /* 0x00510000f830783b */ /* 0x000fec0000000200 */
[----:B------:R-:W-:Y:S06]  /*5f60*/  LDSM.16.M88.4 R204, [R248+0x5900] ;  /* 0x00590000f8cc783b */ /* 0x000fec0000000200 */
[----:B------:R-:W-:Y:S01]  /*5f70*/  LDSM.16.M88.4 R208, [R245+0x8100] ;  /* 0x00810000f5d0783b */ /* 0x000fe20000000200 */
[-C--:B-1----:R-:W-:Y:S05]  /*5f80*/  HMMA.16816.F32.BF16 R4, R64, R16.reuse, RZ ;  /* 0x000000104004723c */ /* 0x082fea00000418ff */
[----:B------:R-:W4:Y:S03]  /*5f90*/  SHFL.IDX PT, R37, R0, RZ, 0x181f ;  /* 0x00181fff00257589 */ /* 0x000f2600000e0000 */
[C---:B------:R-:W-:Y:S03]  /*5fa0*/  HMMA.16816.F32.BF16 R8, R60.reuse, R16, RZ ;  /* 0x000000103c08723c */ /* 0x040fe600000418ff */
[----:B------:R-:W-:Y:S06]  /*5fb0*/  SHFL.IDX PT, R52, R2, 0x1, 0x181f ;  /* 0x00381f0002347f89 */ /* 0x000fec00000e0000 */
[----:B------:R-:W-:Y:S01]  /*5fc0*/  LDSM.16.M88.4 R212, [R247] ;  /* 0x00000000f7d4783b */ /* 0x000fe20000000200 */
[-C--:B------:R-:W-:Y:S05]  /*5fd0*/  HMMA.16816.F32.BF16 R12, R60, R18.reuse, RZ ;  /* 0x000000123c0c723c */ /* 0x080fea00000418ff */
[----:B------:R-:W-:Y:S03]  /*5fe0*/  SHFL.IDX PT, R3, R0, 0x1, 0x181f ;  /* 0x00381f0000037f89 */ /* 0x000fe600000e0000 */
[C---:B------:R-:W-:Y:S03]  /*5ff0*/  HMMA.16816.F32.BF16 R16, R64.reuse, R18, RZ ;  /* 0x000000124010723c */ /* 0x040fe600000418ff */
[----:B------:R-:W-:Y:S05]  /*6000*/  LDSM.16.M88.4 R216, [R245+0xa100] ;  /* 0x00a10000f5d8783b */ /* 0x000fea0000000200 */
[-C--:B------:R-:W-:Y:S01]  /*6010*/  HMMA.16816.F32.BF16 R20, R64, R32.reuse, RZ ;  /* 0x000000204014723c */ /* 0x080fe200000418ff */
[----:B------:R-:W-:Y:S06]  /*6020*/  LDSM.16.M88.4 R220, [R237] ;  /* 0x00000000eddc783b */ /* 0x000fec0000000200 */
[----:B------:R-:W-:Y:S01]  /*6030*/  LDSM.16.M88.4 R224, [R236] ;  /* 0x00000000ece0783b */ /* 0x000fe20000000200 */
[C---:B------:R-:W-:Y:S05]  /*6040*/  HMMA.16816.F32.BF16 R24, R60.reuse, R32, RZ ;  /* 0x000000203c18723c */ /* 0x040fea00000418ff */
[----:B------:R-:W-:Y:S03]  /*6050*/  LDSM.16.M88.4 R228, [R235] ;  /* 0x00000000ebe4783b */ /* 0x000fe60000000200 */
[-C--:B------:R-:W-:Y:S03]  /*6060*/  HMMA.16816.F32.BF16 R28, R60, R34.reuse, RZ ;  /* 0x000000223c1c723c */ /* 0x080fe600000418ff */
[----:B------:R-:W1:Y:S05]  /*6070*/  SHFL.IDX PT, R44, R2, 0x2, 0x181f ;  /* 0x00581f00022c7f89 */ /* 0x000e6a00000e0000 */
[C---:B------:R-:W-:Y:S01]  /*6080*/  HMMA.16816.F32.BF16 R32, R64.reuse, R34, RZ ;  /* 0x000000224020723c */ /* 0x040fe200000418ff */
[----:B------:R-:W1:Y:S06]  /*6090*/  SHFL.IDX PT, R40, R0, 0x2, 0x181f ;  /* 0x00581f0000287f89 */ /* 0x000e6c00000e0000 */
[----:B------:R-:W1:Y:S06]  /*60a0*/  SHFL.IDX PT, R2, R2, 0x3, 0x181f ;  /* 0x00781f0002027f89 */ /* 0x000e6c00000e0000 */
[----:B------:R-:W1:Y:S01]  /*60b0*/  SHFL.IDX PT, R0, R0, 0x3, 0x181f ;  /* 0x00781f0000007f89 */ /* 0x000e6200000e0000 */
[-C--:B---3--:R-:W-:Y:S05]  /*60c0*/  IADD3 R38, P5, R36, R58.reuse, RZ ;  /* 0x0000003a24267210 */ /* 0x088fea0007fbe0ff */
[C-C-:B----4-:R-:W-:Y:S01]  /*60d0*/  IMAD.X R39, R37.reuse, 0x1, R57.reuse, P5 ;  /* 0x0000000125277824 */ /* 0x150fe200028e0639 */
[----:B-1----:R-:W-:Y:S04]  /*60e0*/  IADD3 R46, P5, R44, R58, RZ ;  /* 0x0000003a2c2e7210 */ /* 0x002fe80007fbe0ff */
[----:B------:R1:W-:Y:S01]  /*60f0*/  LDGSTS.E.BYPASS.LTC128B.128 [R54], [R38.64], !P4 ;  /* 0x0000000026367fae */ /* 0x0003e2000e101d4c */
[----:B-----5:R-:W-:Y:S01]  /*6100*/  IADD3 R36, P2, R36, R56, RZ ;  /* 0x0000003824247210 */ /* 0x020fe20007f5e0ff */
[----:B------:R-:W-:Y:S04]  /*6110*/  IMAD.X R47, R40, 0x1, R57, P5 ;  /* 0x00000001282f7824 */ /* 0x000fe800028e0639 */
[----:B--2---:R-:W-:Y:S01]  /*6120*/  IMAD.X R37, R37, 0x1, R55, P2 ;  /* 0x0000000125257824 */ /* 0x004fe200010e0637 */
[C---:B------:R-:W-:Y:S02]  /*6130*/  IADD3 R42, P2, R52.reuse, R58, RZ ;  /* 0x0000003a342a7210 */ /* 0x040fe40007f5e0ff */
[-C--:B------:R-:W-:Y:S02]  /*6140*/  IADD3 R52, P6, R52, R56.reuse, RZ ;  /* 0x0000003834347210 */ /* 0x080fe40007fde0ff */
[----:B------:R1:W-:Y:S01]  /*6150*/  LDGSTS.E.BYPASS.LTC128B.128 [R54+0x2000], [R36.64], !P3 ;  /* 0x0200000024367fae */ /* 0x0003e2000d901d4c */
[C---:B------:R-:W-:Y:S01]  /*6160*/  IMAD.X R43, R3.reuse, 0x1, R57, P2 ;  /* 0x00000001032b7824 */ /* 0x040fe200010e0639 */
[----:B------:R-:W-:Y:S01]  /*6170*/  IADD3 R44, P2, R44, R56, RZ ;  /* 0x000000382c2c7210 */ /* 0x000fe20007f5e0ff */
[--C-:B------:R-:W-:Y:S03]  /*6180*/  IMAD.X R53, R3, 0x1, R55.reuse, P6 ;  /* 0x0000000103357824 */ /* 0x100fe600030e0637 */
[----:B------:R2:W-:Y:S01]  /*6190*/  LDGSTS.E.BYPASS.LTC128B.128 [R54+0x800], [R42.64], !P4 ;  /* 0x008000002a367fae */ /* 0x0005e2000e101d4c */
[----:B------:R-:W-:Y:S05]  /*61a0*/  IMAD.X R45, R40, 0x1, R55, P2 ;  /* 0x00000001282d7824 */ /* 0x000fea00010e0637 */
[----:B------:R3:W-:Y:S06]  /*61b0*/  LDGSTS.E.BYPASS.LTC128B.128 [R54+0x2800], [R52.64], !P3 ;  /* 0x0280000034367fae */ /* 0x0007ec000d901d4c */
[----:B------:R4:W-:Y:S06]  /*61c0*/  LDGSTS.E.BYPASS.LTC128B.128 [R54+0x1000], [R46.64], !P4 ;  /* 0x010000002e367fae */ /* 0x0009ec000e101d4c */
[----:B------:R4:W-:Y:S01]  /*61d0*/  LDGSTS.E.BYPASS.LTC128B.128 [R54+0x3000], [R44.64], !P3 ;  /* 0x030000002c367fae */ /* 0x0009e2000d901d4c */
[-C--:B-1----:R-:W-:Y:S08]  /*61e0*/  HMMA.16816.F32.BF16 R36, R64, R48.reuse, RZ ;  /* 0x000000304024723c */ /* 0x082ff000000418ff */
[C---:B--2---:R-:W-:Y:S07]  /*61f0*/  HMMA.16816.F32.BF16 R40, R60.reuse, R48, RZ ;  /* 0x000000303c28723c */ /* 0x044fee00000418ff */
[----:B------:R-:W-:Y:S05]  /*6200*/  IADD3 R48, P2, R2, R58, RZ ;  /* 0x0000003a02307210 */ /* 0x000fea0007f5e0ff */
[----:B------:R-:W-:Y:S01]  /*6210*/  IMAD.X R49, R0, 0x1, R57, P2 ;  /* 0x0000000100317824 */ /* 0x000fe200010e0639 */
[----:B------:R-:W-:Y:S01]  /*6220*/  IADD3 R2, P2, R2, R56, RZ ;  /* 0x0000003802027210 */ /* 0x000fe20007f5e0ff */
[-C--:B----4-:R-:W-:Y:S03]  /*6230*/  HMMA.16816.F32.BF16 R44, R60, R50.reuse, RZ ;  /* 0x000000323c2c723c */ /* 0x090fe600000418ff */
[----:B------:R1:W-:Y:S01]  /*6240*/  LDGSTS.E.BYPASS.LTC128B.128 [R54+0x1800], [R48.64], !P4 ;  /* 0x0180000030367fae */ /* 0x0003e2000e101d4c */
[----:B------:R-:W-:Y:S01]  /*6250*/  IMAD.X R3, R0, 0x1, R55, P2 ;  /* 0x0000000100037824 */ /* 0x000fe200010e0637 */
[----:B------:R-:W-:Y:S04]  /*6260*/  PLOP3.LUT P2, PT, PT, PT, UP0, 0x80, 0x0 ;  /* 0x000000000000781c */ /* 0x000fe80003f4f008 */
[----:B------:R3:W-:Y:S06]  /*6270*/  LDGSTS.E.BYPASS.LTC128B.128 [R54+0x3800], [R2.64], !P3 ;  /* 0x0380000002367fae */ /* 0x0007ec000d901d4c */
[----:B------:R-:W0:Y:S01]  /*6280*/  LDGDEPBAR ;  /* 0x00000000000079af */ /* 0x000e220000000000 */
[C---:B-1----:R-:W-:Y:S08]  /*6290*/  HMMA.16816.F32.BF16 R48, R64.reuse, R50, RZ ;  /* 0x000000324030723c */ /* 0x042ff000000418ff */
[-C--:B---3--:R-:W-:Y:S08]  /*62a0*/  HMMA.16816.F32.BF16 R52, R64, R204.reuse, RZ ;  /* 0x000000cc4034723c */ /* 0x088ff000000418ff */
        /* <DEDUP_REMOVED lines=45> */
[----:B------:R-:W3:Y:S06]  /*6580*/  LDSM.16.M88.4 R204, [R234+0x800] ;  /* 0x00080000eacc783b */ /* 0x000eec0000000200 */
[----:B------:R-:W4:Y:S01]  /*6590*/  LDSM.16.M88.4 R224, [R234+0x1800] ;  /* 0x00180000eae0783b */ /* 0x000f220000000200 */
[-C--:B-1----:R-:W-:Y:S08]  /*65a0*/  HMMA.16816.F32.BF16 R4, R208, R212.reuse, R4 ;  /* 0x000000d4d004723c */ /* 0x082ff00000041804 */
        /* <DEDUP_REMOVED lines=14> */
[-C--:B----4-:R-:W-:Y:S08]  /*6690*/  HMMA.16816.F32.BF16 R52, R208, R224.reuse, R52 ;  /* 0x000000e0d034723c */ /* 0x090ff00000041834 */
        /* <DEDUP_REMOVED lines=24> */
[----:B------:R-:W-:Y:S07]  /*6820*/  LDSM.16.M88.4 R220, [R203] ;  /* 0x00000000cbdc783b */ /* 0x000fee0000000200 */
[----:B------:R-:W-:Y:S01]  /*6830*/  HMMA.16816.F32.BF16 R64, R204, R226, R64 ;  /* 0x000000e2cc40723c */ /* 0x000fe20000041840 */
[----:B------:R-:W3:Y:S06]  /*6840*/  LDSM.16.M88.4 R204, [R232] ;  /* 0x00000000e8cc783b */ /* 0x000eec0000000200 */
[----:B------:R-:W4:Y:S01]  /*6850*/  LDSM.16.M88.4 R224, [R202] ;  /* 0x00000000cae0783b */ /* 0x000f220000000200 */
        /* <DEDUP_REMOVED lines=44> */
[-C--:B-1----:R-:W-:Y:S01]  /*6b20*/  HMMA.16816.F32.BF16 R4, R208, R212.reuse, R4 ;  /* 0x000000d4d004723c */ /* 0x082fe20000041804 */
[----:B------:R-:W-:Y:S04]  /*6b30*/  DEPBAR.LE SB0, 0x0 ;  /* 0x000080000000791a */ /* 0x000fe80000000000 */
[----:B------:R-:W-:Y:S03]  /*6b40*/  BAR.SYNC.DEFER_BLOCKING 0x0 ;  /* 0x0000000000007b1d */ /* 0x000fe60000010000 */
[C---:B--2---:R-:W-:Y:S08]  /*6b50*/  HMMA.16816.F32.BF16 R8, R216.reuse, R212, R8 ;  /* 0x000000d4d808723c */ /* 0x044ff00000041808 */
        /* <DEDUP_REMOVED lines=10> */
[-C--:B----4-:R-:W-:Y:S08]  /*6c00*/  HMMA.16816.F32.BF16 R52, R208, R224.reuse, R52 ;  /* 0x000000e0d034723c */ /* 0x090ff00000041834 */
[C---:B------:R-:W-:Y:S08]  /*6c10*/  HMMA.16816.F32.BF16 R56, R216.reuse, R224, R56 ;  /* 0x000000e0d838723c */ /* 0x040ff00000041838 */
[-C--:B------:R-:W-:Y:S08]  /*6c20*/  HMMA.16816.F32.BF16 R60, R216, R226.reuse, R60 ;  /* 0x000000e2d83c723c */ /* 0x080ff0000004183c */
[----:B------:R-:W-:Y:S01]  /*6c30*/  HMMA.16816.F32.BF16 R64, R208, R226, R64 ;  /* 0x000000e2d040723c */ /* 0x000fe20000041840 */
[----:B------:R-:W-:-:S07]  /*6c40*/  @P2 BRA `(.L_x_1939) ;  /* 0xffffed5000002947 */ /* 0x000fce000383ffff */
.L_x_1938:
[----:B------:R-:W-:Y:S01]  /*6c50*/  FMNMX.FTZ R201, R8, R198, !PT ;  /* 0x000000c608c97209 */ /* 0x000fe20007810000 */
[----:B------:R-:W0:Y:S01]  /*6c60*/  LDGDEPBAR ;  /* 0x00000000000079af */ /* 0x000e220000000000 */
[----:B--2---:R-:W-:Y:S01]  /*6c70*/  FMNMX.FTZ R205, R4, R199, !PT ;  /* 0x000000c704cd7209 */ /* 0x004fe20007810000 */
[----:B------:R-:W-:Y:S01]  /*6c80*/  UISETP.GT.AND UP0, UPT, UR6, UR7, UPT ;  /* 0x000000070600728c */ /* 0x000fe2000bf04270 */
[----:B------:R-:W-:Y:S01]  /*6c90*/  FMNMX.FTZ R201, R9, R201, !PT ;  /* 0x000000c909c97209 */ /* 0x000fe20007810000 */
[----:B------:R-:W-:Y:S01]  /*6ca0*/  UIADD3 UR6, UR6, -0x1, URZ ;  /* 0xffffffff06067890 */ /* 0x000fe2000fffe03f */
        /* <DEDUP_REMOVED lines=30> */
[----:B------:R-:W1:Y:S01]  /*6e90*/  SHFL.BFLY PT, R2, R201, 0x2, 0x1f ;  /* 0x0c401f00c9027f89 */ /* 0x000e6200000e0000 */
        /* <DEDUP_REMOVED lines=31> */
[----:B------:R-:W2:Y:S01]  /*7090*/  SHFL.BFLY PT, R196, R205, 0x2, 0x1f ;  /* 0x0c401f00cdc47f89 */ /* 0x000ea200000e0000 */
[----:B------:R-:W-:Y:S02]  /*70a0*/  PLOP3.LUT P2, PT, PT, PT, UP0, 0x80, 0x0 ;  /* 0x000000000000781c */ /* 0x000fe40003f4f008 */
[----:B------:R-:W-:Y:S02]  /*70b0*/  FMNMX.FTZ R0, R62, R0, !PT ;  /* 0x000000003e007209 */ /* 0x000fe40007810000 */
[----:B-1----:R-:W-:Y:S02]  /*70c0*/  FMNMX.FTZ R2, R201, R2, !PT ;  /* 0x00000002c9027209 */ /* 0x002fe40007810000 */
[----:B------:R-:W-:Y:S01]  /*70d0*/  FMNMX.FTZ R0, R63, R0, !PT ;  /* 0x000000003f007209 */ /* 0x000fe20007810000 */
[----:B------:R-:W1:Y:S02]  /*70e0*/  SHFL.BFLY PT, R3, R204, 0x2, 0x1f ;  /* 0x0c401f00cc037f89 */ /* 0x000e6400000e0000 */
[C---:B------:R-:W-:Y:S02]  /*70f0*/  FMUL.FTZ R206, R2.reuse, c[0x0][0x2d0] ;  /* 0x0000b40002ce7a20 */ /* 0x040fe40000410000 */
[----:B------:R-:W-:Y:S02]  /*7100*/  FADD.FTZ R198, -R2, R198 ;  /* 0x000000c602c67221 */ /* 0x000fe40000010100 */
[--C-:B------:R-:W-:Y:S02]  /*7110*/  FFMA.FTZ R229, R8, c[0x0][0x2d0], -R206.reuse ;  /* 0x0000b40008e57a23 */ /* 0x100fe400000108ce */
[----:B------:R-:W3:Y:S01]  /*7120*/  SHFL.BFLY PT, R201, R0, 0x2, 0x1f ;  /* 0x0c401f0000c97f89 */ /* 0x000ee200000e0000 */
[--C-:B------:R-:W-:Y:S02]  /*7130*/  FFMA.FTZ R226, R9, c[0x0][0x2d0], -R206.reuse ;  /* 0x0000b40009e27a23 */ /* 0x100fe400000108ce */
[--C-:B------:R-:W-:Y:S01]  /*7140*/  FFMA.FTZ R212, R12, c[0x0][0x2d0], -R206.reuse ;  /* 0x0000b4000cd47a23 */ /* 0x100fe200000108ce */
[----:B------:R-:W-:Y:S01]  /*7150*/  MUFU.EX2 R229, R229 ;  /* 0x000000e500e57308 */ /* 0x000fe20000000800 */
[----:B------:R-:W-:Y:S02]  /*7160*/  FFMA.FTZ R213, R13, c[0x0][0x2d0], -R206 ;  /* 0x0000b4000dd57a23 */ /* 0x000fe400000108ce */
[----:B------:R-:W-:Y:S01]  /*7170*/  FMUL.FTZ R198, R198, c[0x0][0x2d0] ;  /* 0x0000b400c6c67a20 */ /* 0x000fe20000410000 */
[----:B--2---:R-:W-:Y:S05]  /*7180*/  FMNMX.FTZ R205, R205, R196, !PT ;  /* 0x000000c4cdcd7209 */ /* 0x004fea0007810000 */
[----:B------:R-:W2:Y:S01]  /*7190*/  SHFL.BFLY PT, R196, R205, 0x1, 0x1f ;  /* 0x0c201f00cdc47f89 */ /* 0x000ea200000e0000 */
[----:B------:R-:W4:Y:S01]  /*71a0*/  MUFU.EX2 R198, R198 ;  /* 0x000000c600c67308 */ /* 0x000f220000000800 */
[----:B-1----:R-:W-:Y:S06]  /*71b0*/  FMNMX.FTZ R204, R204, R3, !PT ;  /* 0x00000003cccc7209 */ /* 0x002fec0007810000 */
[----:B------:R-:W1:Y:S01]  /*71c0*/  SHFL.BFLY PT, R3, R204, 0x1, 0x1f ;  /* 0x0c201f00cc037f89 */ /* 0x000e6200000e0000 */
[----:B---3--:R-:W-:Y:S02]  /*71d0*/  FMNMX.FTZ R201, R0, R201, !PT ;  /* 0x000000c900c97209 */ /* 0x008fe40007810000 */
[----:B------:R-:W3:Y:S05]  /*71e0*/  MUFU.EX2 R226, R226 ;  /* 0x000000e200e27308 */ /* 0x000eea0000000800 */
[----:B------:R-:W5:Y:S05]  /*71f0*/  SHFL.BFLY PT, R0, R201, 0x1, 0x1f ;  /* 0x0c201f00c9007f89 */ /* 0x000f6a00000e0000 */
[----:B------:R-:W-:Y:S01]  /*7200*/  MUFU.EX2 R212, R212 ;  /* 0x000000d400d47308 */ /* 0x000fe20000000800 */
[----:B--2---:R-:W-:Y:S01]  /*7210*/  FMNMX.FTZ R196, R205, R196, !PT ;  /* 0x000000c4cdc47209 */ /* 0x004fe20007810000 */
[C---:B----4-:R-:W-:Y:S02]  /*7220*/  FMUL.FTZ R8, R198.reuse, R188 ;  /* 0x000000bcc6087220 */ /* 0x050fe40000410000 */
[----:B------:R-:W-:Y:S02]  /*7230*/  FMUL.FTZ R9, R198, R189 ;  /* 0x000000bdc6097220 */ /* 0x000fe40000410000 */
[C---:B------:R-:W-:Y:S02]  /*7240*/  FADD.FTZ R199, -R196.reuse, R199 ;  /* 0x000000c7c4c77221 */ /* 0x040fe40000010100 */
[----:B------:R-:W-:Y:S01]  /*7250*/  FMUL.FTZ R216, R196, c[0x0][0x2d0] ;  /* 0x0000b400c4d87a20 */ /* 0x000fe20000410000 */
[----:B-1----:R-:W-:Y:S01]  /*7260*/  FMNMX.FTZ R3, R204, R3, !PT ;  /* 0x00000003cc037209 */ /* 0x002fe20007810000 */
[----:B------:R-:W-:Y:S01]  /*7270*/  FMUL.FTZ R199, R199, c[0x0][0x2d0] ;  /* 0x0000b400c7c77a20 */ /* 0x000fe20000410000 */
[----:B------:R-:W1:Y:S01]  /*7280*/  LDSM.16.MT88.4 R204, [R246+0x100] ;  /* 0x00010000f6cc783b */ /* 0x000e620000004200 */
[----:B------:R-:W-:Y:S01]  /*7290*/  FFMA.FTZ R208, R16, c[0x0][0x2d0], -R216 ;  /* 0x0000b40010d07a23 */ /* 0x000fe200000108d8 */
[----:B------:R-:W-:Y:S01]  /*72a0*/  MUFU.EX2 R213, R213 ;  /* 0x000000d500d57308 */ /* 0x000fe20000000800 */
[C---:B------:R-:W-:Y:S01]  /*72b0*/  FADD.FTZ R200, -R3.reuse, R200 ;  /* 0x000000c803c87221 */ /* 0x040fe20000010100 */
[----:B---3--:R-:W-:Y:S01]  /*72c0*/  F2FP.BF16.PACK_AB R188, R226, R229 ;  /* 0x000000e5e2bc723e */ /* 0x008fe200000010ff */
[----:B------:R-:W-:Y:S01]  /*72d0*/  FMUL.FTZ R218, R3, c[0x0][0x2d0] ;  /* 0x0000b40003da7a20 */ /* 0x000fe20000410000 */
[----:B-----5:R-:W-:Y:S01]  /*72e0*/  FMNMX.FTZ R0, R0, R201, !PT ;  /* 0x000000c900007209 */ /* 0x020fe20007810000 */
[----:B------:R-:W-:Y:S02]  /*72f0*/  FMUL.FTZ R200, R200, c[0x0][0x2d0] ;  /* 0x0000b400c8c87a20 */ /* 0x000fe40000410000 */
[----:B------:R-:W-:Y:S02]  /*7300*/  FFMA.FTZ R209, R17, c[0x0][0x2d0], -R216 ;  /* 0x0000b40011d17a23 */ /* 0x000fe400000108d8 */
[--C-:B------:R-:W-:Y:S01]  /*7310*/  FFMA.FTZ R210, R18, c[0x0][0x2d0], -R218.reuse ;  /* 0x0000b40012d27a23 */ /* 0x100fe200000108da */
[----:B------:R-:W2:Y:S01]  /*7320*/  MUFU.EX2 R199, R199 ;  /* 0x000000c700c77308 */ /* 0x000ea20000000800 */
[----:B------:R-:W-:Y:S02]  /*7330*/  FFMA.FTZ R211, R19, c[0x0][0x2d0], -R218 ;  /* 0x0000b40013d37a23 */ /* 0x000fe400000108da */
[--C-:B------:R-:W-:Y:S02]  /*7340*/  FFMA.FTZ R224, R4, c[0x0][0x2d0], -R216.reuse ;  /* 0x0000b40004e07a23 */ /* 0x100fe400000108d8 */
[----:B------:R-:W-:Y:S02]  /*7350*/  FFMA.FTZ R225, R5, c[0x0][0x2d0], -R216 ;  /* 0x0000b40005e17a23 */ /* 0x000fe400000108d8 */
[--C-:B------:R-:W-:Y:S02]  /*7360*/  FFMA.FTZ R227, R6, c[0x0][0x2d0], -R218.reuse ;  /* 0x0000b40006e37a23 */ /* 0x100fe400000108da */
[----:B------:R-:W-:Y:S01]  /*7370*/  FFMA.FTZ R223, R7, c[0x0][0x2d0], -R218 ;  /* 0x0000b40007df7a23 */ /* 0x000fe200000108da */
[----:B------:R-:W3:Y:S01]  /*7380*/  MUFU.EX2 R200, R200 ;  /* 0x000000c800c87308 */ /* 0x000ee20000000800 */
[C---:B------:R-:W-:Y:S02]  /*7390*/  FMUL.FTZ R231, R0.reuse, c[0x0][0x2d0] ;  /* 0x0000b40000e77a20 */ /* 0x040fe40000410000 */
[----:B------:R-:W-:Y:S02]  /*73a0*/  FADD.FTZ R197, -R0, R197 ;  /* 0x000000c500c57221 */ /* 0x000fe40000010100 */
[--C-:B------:R-:W-:Y:S02]  /*73b0*/  FFMA.FTZ R230, R10, c[0x0][0x2d0], -R231.reuse ;  /* 0x0000b4000ae67a23 */ /* 0x100fe400000108e7 */
[----:B------:R-:W-:Y:S02]  /*73c0*/  FMUL.FTZ R197, R197, c[0x0][0x2d0] ;  /* 0x0000b400c5c57a20 */ /* 0x000fe40000410000 */
[--C-:B------:R-:W-:Y:S01]  /*73d0*/  FFMA.FTZ R228, R11, c[0x0][0x2d0], -R231.reuse ;  /* 0x0000b4000be47a23 */ /* 0x100fe200000108e7 */
[----:B------:R-:W-:Y:S01]  /*73e0*/  MUFU.EX2 R225, R225 ;  /* 0x000000e100e17308 */ /* 0x000fe20000000800 */
[--C-:B------:R-:W-:Y:S02]  /*73f0*/  FFMA.FTZ R214, R14, c[0x0][0x2d0], -R231.reuse ;  /* 0x0000b4000ed67a23 */ /* 0x100fe400000108e7 */
[--C-:B------:R-:W-:Y:S02]  /*7400*/  FFMA.FTZ R201, R15, c[0x0][0x2d0], -R231.reuse ;  /* 0x0000b4000fc97a23 */ /* 0x100fe400000108e7 */
[C---:B--2---:R-:W-:Y:S02]  /*7410*/  FMUL.FTZ R16, R199.reuse, R180 ;  /* 0x000000b4c7107220 */ /* 0x044fe40000410000 */
[C---:B------:R-:W-:Y:S02]  /*7420*/  FMUL.FTZ R17, R199.reuse, R181 ;  /* 0x000000b5c7117220 */ /* 0x040fe40000410000 */
[C---:B------:R-:W-:Y:S01]  /*7430*/  FMUL.FTZ R4, R199.reuse, R192 ;  /* 0x000000c0c7047220 */ /* 0x040fe20000410000 */
[----:B------:R-:W-:Y:S01]  /*7440*/  MUFU.EX2 R223, R223 ;  /* 0x000000df00df7308 */ /* 0x000fe20000000800 */
[C---:B------:R-:W-:Y:S02]  /*7450*/  FMUL.FTZ R5, R199.reuse, R193 ;  /* 0x000000c1c7057220 */ /* 0x040fe40000410000 */
[----:B------:R-:W-:Y:S02]  /*7460*/  FMUL.FTZ R12, R198, R184 ;  /* 0x000000b8c60c7220 */ /* 0x000fe40000410000 */
[C---:B---3--:R-:W-:Y:S02]  /*7470*/  FMUL.FTZ R18, R200.reuse, R182 ;  /* 0x000000b6c8127220 */ /* 0x048fe40000410000 */
[C---:B------:R-:W-:Y:S02]  /*7480*/  FMUL.FTZ R19, R200.reuse, R183 ;  /* 0x000000b7c8137220 */ /* 0x040fe40000410000 */
[----:B------:R-:W2:Y:S01]  /*7490*/  LDSM.16.MT88.4 R180, [R240+0x100] ;  /* 0x00010000f0b4783b */ /* 0x000ea20000004200 */
[----:B------:R-:W3:Y:S01]  /*74a0*/  MUFU.EX2 R224, R224 ;  /* 0x000000e000e07308 */ /* 0x000ee20000000800 */
[C---:B------:R-:W-:Y:S02]  /*74b0*/  FMUL.FTZ R6, R200.reuse, R194 ;  /* 0x000000c2c8067220 */ /* 0x040fe40000410000 */
[----:B------:R-:W-:Y:S02]  /*74c0*/  FMUL.FTZ R7, R200, R195 ;  /* 0x000000c3c8077220 */ /* 0x000fe40000410000 */
[----:B------:R-:W-:Y:S02]  /*74d0*/  FMUL.FTZ R13, R198, R185 ;  /* 0x000000b9c60d7220 */ /* 0x000fe40000410000 */
[C---:B------:R-:W-:Y:S02]  /*74e0*/  FMUL.FTZ R68, R199.reuse, R68 ;  /* 0x00000044c7447220 */ /* 0x040fe40000410000 */
[C---:B------:R-:W-:Y:S01]  /*74f0*/  FMUL.FTZ R69, R199.reuse, R69 ;  /* 0x00000045c7457220 */ /* 0x040fe20000410000 */
[----:B------:R-:W-:Y:S01]  /*7500*/  MUFU.EX2 R208, R208 ;  /* 0x000000d000d07308 */ /* 0x000fe20000000800 */
[C---:B------:R-:W-:Y:S02]  /*7510*/  FMUL.FTZ R70, R200.reuse, R70 ;  /* 0x00000046c8467220 */ /* 0x040fe40000410000 */
[----:B------:R-:W-:Y:S02]  /*7520*/  FMUL.FTZ R71, R200, R71 ;  /* 0x00000047c8477220 */ /* 0x000fe40000410000 */
[C---:B------:R-:W-:Y:S02]  /*7530*/  FMUL.FTZ R72, R198.reuse, R72 ;  /* 0x00000048c6487220 */ /* 0x040fe40000410000 */
[C---:B------:R-:W-:Y:S02]  /*7540*/  FMUL.FTZ R73, R198.reuse, R73 ;  /* 0x00000049c6497220 */ /* 0x040fe40000410000 */
[C---:B------:R-:W-:Y:S01]  /*7550*/  FMUL.FTZ R76, R198.reuse, R76 ;  /* 0x0000004cc64c7220 */ /* 0x040fe20000410000 */
[----:B------:R-:W4:Y:S01]  /*7560*/  MUFU.EX2 R209, R209 ;  /* 0x000000d100d17308 */ /* 0x000f220000000800 */
[----:B------:R-:W-:Y:S02]  /*7570*/  FMUL.FTZ R77, R198, R77 ;  /* 0x0000004dc64d7220 */ /* 0x000fe40000410000 */
[----:B------:R-:W-:Y:S01]  /*7580*/  FMUL.FTZ R80, R199, R80 ;  /* 0x00000050c7507220 */ /* 0x000fe20000410000 */
[----:B---3--:R-:W-:Y:S01]  /*7590*/  F2FP.BF16.PACK_AB R192, R225, R224 ;  /* 0x000000e0e1c0723e */ /* 0x008fe200000010ff */
[C---:B------:R-:W-:Y:S02]  /*75a0*/  FMUL.FTZ R81, R199.reuse, R81 ;  /* 0x00000051c7517220 */ /* 0x040fe40000410000 */
[C---:B------:R-:W-:Y:S02]  /*75b0*/  FMUL.FTZ R82, R200.reuse, R82 ;  /* 0x00000052c8527220 */ /* 0x040fe40000410000 */
[C---:B------:R-:W-:Y:S01]  /*75c0*/  FMUL.FTZ R83, R200.reuse, R83 ;  /* 0x00000053c8537220 */ /* 0x040fe20000410000 */
[----:B------:R-:W3:Y:S01]  /*75d0*/  MUFU.EX2 R227, R227 ;  /* 0x000000e300e37308 */ /* 0x000ee20000000800 */
[C---:B------:R-:W-:Y:S02]  /*75e0*/  FMUL.FTZ R84, R199.reuse, R84 ;  /* 0x00000054c7547220 */ /* 0x040fe40000410000 */
[----:B------:R-:W-:Y:S02]  /*75f0*/  FMUL.FTZ R85, R199, R85 ;  /* 0x00000055c7557220 */ /* 0x000fe40000410000 */
[C---:B------:R-:W-:Y:S02]  /*7600*/  FMUL.FTZ R86, R200.reuse, R86 ;  /* 0x00000056c8567220 */ /* 0x040fe40000410000 */
[----:B------:R-:W-:Y:S02]  /*7610*/  FMUL.FTZ R87, R200, R87 ;  /* 0x00000057c8577220 */ /* 0x000fe40000410000 */
[C---:B------:R-:W-:Y:S01]  /*7620*/  FMUL.FTZ R88, R198.reuse, R88 ;  /* 0x00000058c6587220 */ /* 0x040fe20000410000 */
[----:B------:R-:W-:Y:S01]  /*7630*/  MUFU.EX2 R210, R210 ;  /* 0x000000d200d27308 */ /* 0x000fe20000000800 */
[C---:B------:R-:W-:Y:S02]  /*7640*/  FMUL.FTZ R89, R198.reuse, R89 ;  /* 0x00000059c6597220 */ /* 0x040fe40000410000 */
[C---:B------:R-:W-:Y:S01]  /*7650*/  FMUL.FTZ R92, R198.reuse, R92 ;  /* 0x0000005cc65c7220 */ /* 0x040fe20000410000 */
[----:B----4-:R-:W-:Y:S01]  /*7660*/  F2FP.BF16.PACK_AB R194, R209, R208 ;  /* 0x000000d0d1c2723e */ /* 0x010fe200000010ff */
[----:B------:R-:W-:Y:S02]  /*7670*/  FMUL.FTZ R93, R198, R93 ;  /* 0x0000005dc65d7220 */ /* 0x000fe40000410000 */
[C---:B------:R-:W-:Y:S02]  /*7680*/  FMUL.FTZ R96, R199.reuse, R96 ;  /* 0x00000060c7607220 */ /* 0x040fe40000410000 */
[----:B------:R-:W-:Y:S01]  /*7690*/  FMUL.FTZ R97, R199, R97 ;  /* 0x00000061c7617220 */ /* 0x000fe20000410000 */
[----:B------:R-:W4:Y:S01]  /*76a0*/  MUFU.EX2 R211, R211 ;  /* 0x000000d300d37308 */ /* 0x000f220000000800 */
[C---:B------:R-:W-:Y:S02]  /*76b0*/  FMUL.FTZ R98, R200.reuse, R98 ;  /* 0x00000062c8627220 */ /* 0x040fe40000410000 */
[C---:B------:R-:W-:Y:S01]  /*76c0*/  FMUL.FTZ R99, R200.reuse, R99 ;  /* 0x00000063c8637220 */ /* 0x040fe20000410000 */
[----:B---3--:R-:W-:Y:S01]  /*76d0*/  F2FP.BF16.PACK_AB R193, R223, R227 ;  /* 0x000000e3dfc1723e */ /* 0x008fe200000010ff */
[C---:B------:R-:W-:Y:S02]  /*76e0*/  FMUL.FTZ R100, R199.reuse, R100 ;  /* 0x00000064c7647220 */ /* 0x040fe40000410000 */
[C---:B------:R-:W-:Y:S02]  /*76f0*/  FMUL.FTZ R101, R199.reuse, R101 ;  /* 0x00000065c7657220 */ /* 0x040fe40000410000 */
[C---:B------:R-:W-:Y:S01]  /*7700*/  FMUL.FTZ R102, R200.reuse, R102 ;  /* 0x00000066c8667220 */ /* 0x040fe20000410000 */
[----:B------:R-:W3:Y:S01]  /*7710*/  MUFU.EX2 R197, R197 ;  /* 0x000000c500c57308 */ /* 0x000ee20000000800 */
[----:B------:R-:W-:Y:S02]  /*7720*/  FMUL.FTZ R103, R200, R103 ;  /* 0x00000067c8677220 */ /* 0x000fe40000410000 */
[C---:B------:R-:W-:Y:S02]  /*7730*/  FMUL.FTZ R104, R198.reuse, R104 ;  /* 0x00000068c6687220 */ /* 0x040fe40000410000 */
[C---:B------:R-:W-:Y:S02]  /*7740*/  FMUL.FTZ R105, R198.reuse, R105 ;  /* 0x00000069c6697220 */ /* 0x040fe40000410000 */
[C---:B------:R-:W-:Y:S02]  /*7750*/  FMUL.FTZ R108, R198.reuse, R108 ;  /* 0x0000006cc66c7220 */ /* 0x040fe40000410000 */
[----:B------:R-:W-:Y:S01]  /*7760*/  FMUL.FTZ R109, R198, R109 ;  /* 0x0000006dc66d7220 */ /* 0x000fe20000410000 */
[----:B------:R-:W-:Y:S01]  /*7770*/  MUFU.EX2 R230, R230 ;  /* 0x000000e600e67308 */ /* 0x000fe20000000800 */
[C---:B------:R-:W-:Y:S02]  /*7780*/  FMUL.FTZ R112, R199.reuse, R112 ;  /* 0x00000070c7707220 */ /* 0x040fe40000410000 */
[----:B------:R-:W-:Y:S01]  /*7790*/  FMUL.FTZ R113, R199, R113 ;  /* 0x00000071c7717220 */ /* 0x000fe20000410000 */
[----:B----4-:R-:W-:Y:S01]  /*77a0*/  F2FP.BF16.PACK_AB R195, R211, R210 ;  /* 0x000000d2d3c3723e */ /* 0x010fe200000010ff */
[C---:B------:R-:W-:Y:S02]  /*77b0*/  FMUL.FTZ R114, R200.reuse, R114 ;  /* 0x00000072c8727220 */ /* 0x040fe40000410000 */
[----:B------:R-:W-:Y:S02]  /*77c0*/  FMUL.FTZ R115, R200, R115 ;  /* 0x00000073c8737220 */ /* 0x000fe40000410000 */
[----:B------:R-:W-:Y:S01]  /*77d0*/  FMUL.FTZ R116, R199, R116 ;  /* 0x00000074c7747220 */ /* 0x000fe20000410000 */
[----:B------:R-:W4:Y:S01]  /*77e0*/  MUFU.EX2 R228, R228 ;  /* 0x000000e400e47308 */ /* 0x000f220000000800 */
[-C--:B-1----:R-:W-:Y:S05]  /*77f0*/  HMMA.16816.F32.BF16 R4, R192, R204.reuse, R4 ;  /* 0x000000ccc004723c */ /* 0x082fea0000041804 */
[----:B---3--:R-:W-:Y:S01]  /*7800*/  FMUL.FTZ R10, R197, R190 ;  /* 0x000000bec50a7220 */ /* 0x008fe20000410000 */
[----:B------:R-:W-:Y:S01]  /*7810*/  F2FP.BF16.PACK_AB R190, R213, R212 ;  /* 0x000000d4d5be723e */ /* 0x000fe200000010ff */
[C---:B------:R-:W-:Y:S02]  /*7820*/  FMUL.FTZ R11, R197.reuse, R191 ;  /* 0x000000bfc50b7220 */ /* 0x040fe40000410000 */
[----:B------:R-:W-:Y:S03]  /*7830*/  MUFU.EX2 R214, R214 ;  /* 0x000000d600d67308 */ /* 0x000fe60000000800 */
[C---:B------:R-:W-:Y:S02]  /*7840*/  FMUL.FTZ R14, R197.reuse, R186 ;  /* 0x000000bac50e7220 */ /* 0x040fe40000410000 */
[C---:B------:R-:W-:Y:S02]  /*7850*/  FMUL.FTZ R15, R197.reuse, R187 ;  /* 0x000000bbc50f7220 */ /* 0x040fe40000410000 */
[C---:B------:R-:W-:Y:S02]  /*7860*/  FMUL.FTZ R74, R197.reuse, R74 ;  /* 0x0000004ac54a7220 */ /* 0x040fe40000410000 */
[C---:B------:R-:W-:Y:S01]  /*7870*/  FMUL.FTZ R75, R197.reuse, R75 ;  /* 0x0000004bc54b7220 */ /* 0x040fe20000410000 */
[----:B------:R-:W1:Y:S01]  /*7880*/  MUFU.EX2 R201, R201 ;  /* 0x000000c900c97308 */ /* 0x000e620000000800 */
[C---:B------:R-:W-:Y:S02]  /*7890*/  FMUL.FTZ R78, R197.reuse, R78 ;  /* 0x0000004ec54e7220 */ /* 0x040fe40000410000 */
[C---:B------:R-:W-:Y:S01]  /*78a0*/  FMUL.FTZ R79, R197.reuse, R79 ;  /* 0x0000004fc54f7220 */ /* 0x040fe20000410000 */
[----:B----4-:R-:W-:Y:S01]  /*78b0*/  F2FP.BF16.PACK_AB R189, R228, R230 ;  /* 0x000000e6e4bd723e */ /* 0x010fe200000010ff */
        /* <DEDUP_REMOVED lines=9> */
[C---:B------:R-:W-:Y:S01]  /*7950*/  FMUL.FTZ R118, R200.reuse, R118 ;  /* 0x00000076c8767220 */ /* 0x040fe20000410000 */
[----:B-1----:R-:W-:Y:S01]  /*7960*/  F2FP.BF16.PACK_AB R191, R201, R214 ;  /* 0x000000d6c9bf723e */ /* 0x002fe200000010ff */
[----:B------:R-:W-:Y:S02]  /*7970*/  FMUL.FTZ R119, R200, R119 ;  /* 0x00000077c8777220 */ /* 0x000fe40000410000 */
[C---:B------:R-:W-:Y:S02]  /*7980*/  FMUL.FTZ R120, R198.reuse, R120 ;  /* 0x00000078c6787220 */ /* 0x040fe40000410000 */
[C---:B------:R-:W-:Y:S02]  /*7990*/  FMUL.FTZ R121, R198.reuse, R121 ;  /* 0x00000079c6797220 */ /* 0x040fe40000410000 */
[C---:B------:R-:W-:Y:S04]  /*79a0*/  HMMA.16816.F32.BF16 R8, R188.reuse, R204, R8 ;  /* 0x000000ccbc08723c */ /* 0x040fe80000041808 */
[C---:B------:R-:W-:Y:S02]  /*79b0*/  FMUL.FTZ R122, R197.reuse, R122 ;  /* 0x0000007ac57a7220 */ /* 0x040fe40000410000 */
[C---:B------:R-:W-:Y:S02]  /*79c0*/  FMUL.FTZ R123, R197.reuse, R123 ;  /* 0x0000007bc57b7220 */ /* 0x040fe40000410000 */
[-C--:B------:R-:W-:Y:S04]  /*79d0*/  HMMA.16816.F32.BF16 R12, R188, R206.reuse, R12 ;  /* 0x000000cebc0c723c */ /* 0x080fe8000004180c */
[C---:B------:R-:W-:Y:S02]  /*79e0*/  FMUL.FTZ R124, R198.reuse, R124 ;  /* 0x0000007cc67c7220 */ /* 0x040fe40000410000 */
[----:B------:R-:W-:Y:S02]  /*79f0*/  FMUL.FTZ R125, R198, R125 ;  /* 0x0000007dc67d7220 */ /* 0x000fe40000410000 */
[C---:B------:R-:W-:Y:S04]  /*7a00*/  HMMA.16816.F32.BF16 R16, R192.reuse, R206, R16 ;  /* 0x000000cec010723c */ /* 0x040fe80000041810 */
[C---:B------:R-:W-:Y:S02]  /*7a10*/  FMUL.FTZ R126, R197.reuse, R126 ;  /* 0x0000007ec57e7220 */ /* 0x040fe40000410000 */
[----:B------:R-:W-:Y:S02]  /*7a20*/  FMUL.FTZ R127, R197, R127 ;  /* 0x0000007fc57f7220 */ /* 0x000fe40000410000 */
[-C--:B--2---:R-:W-:Y:S04]  /*7a30*/  HMMA.16816.F32.BF16 R68, R192, R180.reuse, R68 ;  /* 0x000000b4c044723c */ /* 0x084fe80000041844 */
        /* <DEDUP_REMOVED lines=8> */
[C---:B------:R-:W-:Y:S01]  /*7ac0*/  HMMA.16816.F32.BF16 R80, R192.reuse, R182, R80 ;  /* 0x000000b6c050723c */ /* 0x040fe20000041850 */
[----:B------:R-:W1:Y:S03]  /*7ad0*/  LDSM.16.MT88.4 R180, [R239+0x100] ;  /* 0x00010000efb4783b */ /* 0x000e660000004200 */
[C---:B------:R-:W-:Y:S02]  /*7ae0*/  FMUL.FTZ R134, R200.reuse, R134 ;  /* 0x00000086c8867220 */ /* 0x040fe40000410000 */
[----:B------:R-:W-:Y:S02]  /*7af0*/  FMUL.FTZ R135, R200, R135 ;  /* 0x00000087c8877220 */ /* 0x000fe40000410000 */
[C---:B------:R-:W-:Y:S04]  /*7b00*/  FMUL.FTZ R136, R198.reuse, R136 ;  /* 0x00000088c6887220 */ /* 0x040fe80000410000 */
[C---:B------:R-:W-:Y:S02]  /*7b10*/  FMUL.FTZ R137, R198.reuse, R137 ;  /* 0x00000089c6897220 */ /* 0x040fe40000410000 */
[C---:B------:R-:W-:Y:S02]  /*7b20*/  FMUL.FTZ R138, R197.reuse, R138 ;  /* 0x0000008ac58a7220 */ /* 0x040fe40000410000 */
[C---:B------:R-:W-:Y:S02]  /*7b30*/  FMUL.FTZ R139, R197.reuse, R139 ;  /* 0x0000008bc58b7220 */ /* 0x040fe40000410000 */
[C---:B------:R-:W-:Y:S02]  /*7b40*/  FMUL.FTZ R140, R198.reuse, R140 ;  /* 0x0000008cc68c7220 */ /* 0x040fe40000410000 */
[----:B------:R-:W-:Y:S02]  /*7b50*/  FMUL.FTZ R141, R198, R141 ;  /* 0x0000008dc68d7220 */ /* 0x000fe40000410000 */
[C---:B------:R-:W-:Y:S02]  /*7b60*/  FMUL.FTZ R142, R197.reuse, R142 ;  /* 0x0000008ec58e7220 */ /* 0x040fe40000410000 */
[----:B------:R-:W-:Y:S02]  /*7b70*/  FMUL.FTZ R143, R197, R143 ;  /* 0x0000008fc58f7220 */ /* 0x000fe40000410000 */
[C---:B------:R-:W-:Y:S02]  /*7b80*/  FMUL.FTZ R144, R199.reuse, R144 ;  /* 0x00000090c7907220 */ /* 0x040fe40000410000 */
[C---:B------:R-:W-:Y:S02]  /*7b90*/  FMUL.FTZ R145, R199.reuse, R145 ;  /* 0x00000091c7917220 */ /* 0x040fe40000410000 */
[C---:B------:R-:W-:Y:S02]  /*7ba0*/  FMUL.FTZ R146, R200.reuse, R146 ;  /* 0x00000092c8927220 */ /* 0x040fe40000410000 */
[----:B------:R-:W-:Y:S02]  /*7bb0*/  FMUL.FTZ R147, R200, R147 ;  /* 0x00000093c8937220 */ /* 0x000fe40000410000 */
[--C-:B------:R-:W-:Y:S02]  /*7bc0*/  FFMA.FTZ R204, R20, c[0x0][0x2d0], -R216.reuse ;  /* 0x0000b40014cc7a23 */ /* 0x100fe400000108d8 */
[----:B------:R-:W-:Y:S02]  /*7bd0*/  FMUL.FTZ R20, R199, R176 ;  /* 0x000000b0c7147220 */ /* 0x000fe40000410000 */
[----:B------:R-:W-:Y:S02]  /*7be0*/  FFMA.FTZ R205, R21, c[0x0][0x2d0], -R216 ;  /* 0x0000b40015cd7a23 */ /* 0x000fe400000108d8 */
[----:B------:R-:W-:Y:S01]  /*7bf0*/  FMUL.FTZ R21, R199, R177 ;  /* 0x000000b1c7157220 */ /* 0x000fe20000410000 */
[-C--:B-1----:R-:W-:Y:S01]  /*7c00*/  HMMA.16816.F32.BF16 R84, R192, R180.reuse, R84 ;  /* 0x000000b4c054723c */ /* 0x082fe20000041854 */
[----:B------:R-:W-:Y:S02]  /*7c10*/  MUFU.EX2 R204, R204 ;  /* 0x000000cc00cc7308 */ /* 0x000fe40000000800 */
[--C-:B------:R-:W-:Y:S02]  /*7c20*/  FFMA.FTZ R206, R22, c[0x0][0x2d0], -R218.reuse ;  /* 0x0000b40016ce7a23 */ /* 0x100fe400000108da */
[C---:B------:R-:W-:Y:S02]  /*7c30*/  FMUL.FTZ R22, R200.reuse, R178 ;  /* 0x000000b2c8167220 */ /* 0x040fe40000410000 */
[----:B------:R-:W-:Y:S01]  /*7c40*/  FFMA.FTZ R207, R23, c[0x0][0x2d0], -R218 ;  /* 0x0000b40017cf7a23 */ /* 0x000fe200000108da */
[C---:B------:R-:W-:Y:S03]  /*7c50*/  HMMA.16816.F32.BF16 R88, R188.reuse, R180, R88 ;  /* 0x000000b4bc58723c */ /* 0x040fe60000041858 */
[----:B------:R-:W1:Y:S01]  /*7c60*/  MUFU.EX2 R205, R205 ;  /* 0x000000cd00cd7308 */ /* 0x000e620000000800 */
[C---:B------:R-:W-:Y:S02]  /*7c70*/  FMUL.FTZ R23, R200.reuse, R179 ;  /* 0x000000b3c8177220 */ /* 0x040fe40000410000 */
[----:B------:R-:W-:Y:S01]  /*7c80*/  LDSM.16.MT88.4 R176, [R238+0x2100] ;  /* 0x00210000eeb0783b */ /* 0x000fe20000004200 */
[C---:B------:R-:W-:Y:S01]  /*7c90*/  FMUL.FTZ R156, R199.reuse, R156 ;  /* 0x0000009cc79c7220 */ /* 0x040fe20000410000 */
[-C--:B------:R-:W-:Y:S04]  /*7ca0*/  HMMA.16816.F32.BF16 R92, R188, R182.reuse, R92 ;  /* 0x000000b6bc5c723c */ /* 0x080fe8000004185c */
[----:B------:R-:W-:Y:S01]  /*7cb0*/  FMUL.FTZ R157, R199, R157 ;  /* 0x0000009dc79d7220 */ /* 0x000fe20000410000 */
[----:B------:R-:W-:Y:S01]  /*7cc0*/  MUFU.EX2 R206, R206 ;  /* 0x000000ce00ce7308 */ /* 0x000fe20000000800 */
[C---:B------:R-:W-:Y:S02]  /*7cd0*/  FMUL.FTZ R158, R200.reuse, R158 ;  /* 0x0000009ec89e7220 */ /* 0x040fe40000410000 */
[C---:B------:R-:W-:Y:S01]  /*7ce0*/  HMMA.16816.F32.BF16 R96, R192.reuse, R182, R96 ;  /* 0x000000b6c060723c */ /* 0x040fe20000041860 */
[----:B------:R-:W2:Y:S03]  /*7cf0*/  LDSM.16.MT88.4 R180, [R238+0x100] ;  /* 0x00010000eeb4783b */ /* 0x000ea60000004200 */
[----:B------:R-:W-:Y:S02]  /*7d00*/  FMUL.FTZ R159, R200, R159 ;  /* 0x0000009fc89f7220 */ /* 0x000fe40000410000 */
[C---:B------:R-:W-:Y:S01]  /*7d10*/  FMUL.FTZ R148, R198.reuse, R148 ;  /* 0x00000094c6947220 */ /* 0x040fe20000410000 */
[----:B------:R-:W-:Y:S01]  /*7d20*/  MUFU.EX2 R207, R207 ;  /* 0x000000cf00cf7308 */ /* 0x000fe20000000800 */
[C---:B------:R-:W-:Y:S04]  /*7d30*/  FMUL.FTZ R149, R198.reuse, R149 ;  /* 0x00000095c6957220 */ /* 0x040fe80000410000 */
[C---:B------:R-:W-:Y:S02]  /*7d40*/  FMUL.FTZ R150, R197.reuse, R150 ;  /* 0x00000096c5967220 */ /* 0x040fe40000410000 */
[C---:B------:R-:W-:Y:S02]  /*7d50*/  FMUL.FTZ R151, R197.reuse, R151 ;  /* 0x00000097c5977220 */ /* 0x040fe40000410000 */
[C---:B------:R-:W-:Y:S02]  /*7d60*/  FMUL.FTZ R152, R198.reuse, R152 ;  /* 0x00000098c6987220 */ /* 0x040fe40000410000 */
[----:B------:R-:W-:Y:S02]  /*7d70*/  FMUL.FTZ R153, R198, R153 ;  /* 0x00000099c6997220 */ /* 0x000fe40000410000 */
[C---:B------:R-:W-:Y:S02]  /*7d80*/  FMUL.FTZ R154, R197.reuse, R154 ;  /* 0x0000009ac59a7220 */ /* 0x040fe40000410000 */
[----:B------:R-:W-:Y:S02]  /*7d90*/  FMUL.FTZ R155, R197, R155 ;  /* 0x0000009bc59b7220 */ /* 0x000fe40000410000 */
[--C-:B------:R-:W-:Y:S02]  /*7da0*/  FFMA.FTZ R215, R32, c[0x0][0x2d0], -R216.reuse ;  /* 0x0000b40020d77a23 */ /* 0x100fe400000108d8 */
[----:B------:R-:W-:Y:S02]  /*7db0*/  FFMA.FTZ R216, R33, c[0x0][0x2d0], -R216 ;  /* 0x0000b40021d87a23 */ /* 0x000fe400000108d8 */
[--C-:B------:R-:W-:Y:S02]  /*7dc0*/  FFMA.FTZ R221, R26, c[0x0][0x2d0], -R231.reuse ;  /* 0x0000b4001add7a23 */ /* 0x100fe400000108e7 */
[C---:B------:R-:W-:Y:S01]  /*7dd0*/  FMUL.FTZ R26, R200.reuse, R174 ;  /* 0x000000aec81a7220 */ /* 0x040fe20000410000 */
[----:B------:R-:W-:Y:S01]  /*7de0*/  MUFU.EX2 R215, R215 ;  /* 0x000000d700d77308 */ /* 0x000fe20000000800 */
[--C-:B------:R-:W-:Y:S02]  /*7df0*/  FFMA.FTZ R222, R27, c[0x0][0x2d0], -R231.reuse ;  /* 0x0000b4001bde7a23 */ /* 0x100fe400000108e7 */
[----:B------:R-:W-:Y:S02]  /*7e00*/  FMUL.FTZ R27, R200, R175 ;  /* 0x000000afc81b7220 */ /* 0x000fe40000410000 */
[--C-:B------:R-:W-:Y:S02]  /*7e10*/  FFMA.FTZ R217, R34, c[0x0][0x2d0], -R218.reuse ;  /* 0x0000b40022d97a23 */ /* 0x100fe400000108da */
[----:B------:R-:W-:Y:S02]  /*7e20*/  FFMA.FTZ R218, R35, c[0x0][0x2d0], -R218 ;  /* 0x0000b40023da7a23 */ /* 0x000fe400000108da */
[C---:B------:R-:W-:Y:S01]  /*7e30*/  FMUL.FTZ R35, R197.reuse, R171 ;  /* 0x000000abc5237220 */ /* 0x040fe20000410000 */
[-C--:B--2---:R-:W-:Y:S01]  /*7e40*/  HMMA.16816.F32.BF16 R100, R192, R180.reuse, R100 ;  /* 0x000000b4c064723c */ /* 0x084fe20000041864 */
[----:B------:R-:W-:Y:S02]  /*7e50*/  MUFU.EX2 R216, R216 ;  /* 0x000000d800d87308 */ /* 0x000fe40000000800 */
[----:B------:R-:W-:Y:S02]  /*7e60*/  FMUL.FTZ R34, R197, R170 ;  /* 0x000000aac5227220 */ /* 0x000fe40000410000 */
[--C-:B------:R-:W-:Y:S02]  /*7e70*/  FFMA.FTZ R170, R31, c[0x0][0x2d0], -R231.reuse ;  /* 0x0000b4001faa7a23 */ /* 0x100fe400000108e7 */
[----:B------:R-:W-:Y:S01]  /*7e80*/  FMUL.FTZ R31, R200, R163 ;  /* 0x000000a3c81f7220 */ /* 0x000fe20000410000 */
[C---:B------:R-:W-:Y:S03]  /*7e90*/  HMMA.16816.F32.BF16 R104, R188.reuse, R180, R104 ;  /* 0x000000b4bc68723c */ /* 0x040fe60000041868 */
[----:B------:R-:W-:Y:S05]  /*7ea0*/  MUFU.EX2 R217, R217 ;  /* 0x000000d900d97308 */ /* 0x000fea0000000800 */
[-C--:B------:R-:W-:Y:S05]  /*7eb0*/  HMMA.16816.F32.BF16 R108, R188, R182.reuse, R108 ;  /* 0x000000b6bc6c723c */ /* 0x080fea000004186c */
[----:B------:R-:W2:Y:S03]  /*7ec0*/  MUFU.EX2 R218, R218 ;  /* 0x000000da00da7308 */ /* 0x000ea60000000800 */
[C---:B------:R-:W-:Y:S01]  /*7ed0*/  HMMA.16816.F32.BF16 R112, R192.reuse, R182, R112 ;  /* 0x000000b6c070723c */ /* 0x040fe20000041870 */
[----:B------:R-:W3:Y:S06]  /*7ee0*/  LDSM.16.MT88.4 R180, [R246+0x2100] ;  /* 0x00210000f6b4783b */ /* 0x000eec0000004200 */
[----:B------:R-:W-:Y:S10]  /*7ef0*/  MUFU.EX2 R221, R221 ;  /* 0x000000dd00dd7308 */ /* 0x000ff40000000800 */
[----:B------:R-:W-:Y:S10]  /*7f00*/  MUFU.EX2 R222, R222 ;  /* 0x000000de00de7308 */ /* 0x000ff40000000800 */
[----:B------:R-:W-:Y:S01]  /*7f10*/  MUFU.EX2 R170, R170 ;  /* 0x000000aa00aa7308 */ /* 0x000fe20000000800 */
[-C--:B---3--:R-:W-:Y:S08]  /*7f20*/  HMMA.16816.F32.BF16 R116, R192, R180.reuse, R116 ;  /* 0x000000b4c074723c */ /* 0x088ff00000041874 */
[C---:B------:R-:W-:Y:S08]  /*7f30*/  HMMA.16816.F32.BF16 R120, R188.reuse, R180, R120 ;  /* 0x000000b4bc78723c */ /* 0x040ff00000041878 */
[-C--:B------:R-:W-:Y:S08]  /*7f40*/  HMMA.16816.F32.BF16 R124, R188, R182.reuse, R124 ;  /* 0x000000b6bc7c723c */ /* 0x080ff0000004187c */
[C---:B------:R-:W-:Y:S01]  /*7f50*/  HMMA.16816.F32.BF16 R128, R192.reuse, R182, R128 ;  /* 0x000000b6c080723c */ /* 0x040fe20000041880 */
[----:B------:R-:W3:Y:S07]  /*7f60*/  LDSM.16.MT88.4 R180, [R240+0x2100] ;  /* 0x00210000f0b4783b */ /* 0x000eee0000004200 */
[-C--:B---3--:R-:W-:Y:S08]  /*7f70*/  HMMA.16816.F32.BF16 R132, R192, R180.reuse, R132 ;  /* 0x000000b4c084723c */ /* 0x088ff00000041884 */
[C---:B------:R-:W-:Y:S08]  /*7f80*/  HMMA.16816.F32.BF16 R136, R188.reuse, R180, R136 ;  /* 0x000000b4bc88723c */ /* 0x040ff00000041888 */
[-C--:B------:R-:W-:Y:S08]  /*7f90*/  HMMA.16816.F32.BF16 R140, R188, R182.reuse, R140 ;  /* 0x000000b6bc8c723c */ /* 0x080ff0000004188c */
[C---:B------:R-:W-:Y:S01]  /*7fa0*/  HMMA.16816.F32.BF16 R144, R192.reuse, R182, R144 ;  /* 0x000000b6c090723c */ /* 0x040fe20000041890 */
[----:B------:R-:W3:Y:S07]  /*7fb0*/  LDSM.16.MT88.4 R180, [R239+0x2100] ;  /* 0x00210000efb4783b */ /* 0x000eee0000004200 */
[-C--:B---3--:R-:W-:Y:S08]  /*7fc0*/  HMMA.16816.F32.BF16 R20, R192, R180.reuse, R20 ;  /* 0x000000b4c014723c */ /* 0x088ff00000041814 */
[C---:B------:R-:W-:Y:S07]  /*7fd0*/  HMMA.16816.F32.BF16 R148, R188.reuse, R180, R148 ;  /* 0x000000b4bc94723c */ /* 0x040fee0000041894 */
[----:B------:R-:W-:Y:S01]  /*7fe0*/  FMUL.FTZ R180, R196, c[0x0][0x2d0] ;  /* 0x0000b400c4b47a20 */ /* 0x000fe20000410000 */
[-C--:B------:R-:W-:Y:S04]  /*7ff0*/  HMMA.16816.F32.BF16 R152, R188, R182.reuse, R152 ;  /* 0x000000b6bc98723c */ /* 0x080fe80000041898 */
[--C-:B------:R-:W-:Y:S02]  /*8000*/  FFMA.FTZ R187, R48, c[0x0][0x2d0], -R180.reuse ;  /* 0x0000b40030bb7a23 */ /* 0x100fe400000108b4 */
[--C-:B------:R-:W-:Y:S02]  /*8010*/  FFMA.FTZ R186, R49, c[0x0][0x2d0], -R180.reuse ;  /* 0x0000b40031ba7a23 */ /* 0x100fe400000108b4 */
[C---:B------:R-:W-:Y:S02]  /*8020*/  HMMA.16816.F32.BF16 R156, R192.reuse, R182, R156 ;  /* 0x000000b6c09c723c */ /* 0x040fe4000004189c */
[----:B------:R-:W-:Y:S02]  /*8030*/  MUFU.EX2 R187, R187 ;  /* 0x000000bb00bb7308 */ /* 0x000fe40000000800 */
[----:B------:R-:W-:Y:S02]  /*8040*/  FFMA.FTZ R33, R36, c[0x0][0x2d0], -R180 ;  /* 0x0000b40024217a23 */ /* 0x000fe400000108b4 */
[----:B------:R-:W-:Y:S02]  /*8050*/  FMUL.FTZ R36, R3, c[0x0][0x2d0] ;  /* 0x0000b40003247a20 */ /* 0x000fe40000410000 */
[----:B------:R-:W-:Y:S01]  /*8060*/  FMUL.FTZ R182, R2, c[0x0][0x2d0] ;  /* 0x0000b40002b67a20 */ /* 0x000fe20000410000 */
[----:B------:R-:W-:Y:S03]  /*8070*/  MOV R174, R33 ;  /* 0x0000002100ae7202 */ /* 0x000fe60000000f00 */
[----:B------:R-:W-:Y:S02]  /*8080*/  FFMA.FTZ R28, R28, c[0x0][0x2d0], -R182 ;  /* 0x0000b4001c1c7a23 */ /* 0x000fe400000108b6 */
[----:B------:R-:W-:Y:S01]  /*8090*/  FFMA.FTZ R171, R51, c[0x0][0x2d0], -R36 ;  /* 0x0000b40033ab7a23 */ /* 0x000fe20000010824 */
[----:B------:R-:W-:Y:S01]  /*80a0*/  MUFU.EX2 R174, R174 ;  /* 0x000000ae00ae7308 */ /* 0x000fe20000000800 */
[----:B------:R-:W-:Y:S02]  /*80b0*/  FFMA.FTZ R185, R52, c[0x0][0x2d0], -R180 ;  /* 0x0000b40034b97a23 */ /* 0x000fe400000108b4 */
[----:B------:R-:W-:Y:S02]  /*80c0*/  FFMA.FTZ R52, R50, c[0x0][0x2d0], -R36 ;  /* 0x0000b40032347a23 */ /* 0x000fe40000010824 */
[--C-:B------:R-:W-:Y:S01]  /*80d0*/  FFMA.FTZ R220, R24, c[0x0][0x2d0], -R182.reuse ;  /* 0x0000b40018dc7a23 */ /* 0x100fe200000108b6 */
[----:B------:R-:W3:Y:S01]  /*80e0*/  LDSM.16.MT88.4 R48, [R246+0x900] ;  /* 0x00090000f630783b */ /* 0x000ee20000004200 */
[----:B------:R-:W-:Y:S02]  /*80f0*/  FFMA.FTZ R219, R25, c[0x0][0x2d0], -R182 ;  /* 0x0000b40019db7a23 */ /* 0x000fe400000108b6 */
[C---:B------:R-:W-:Y:S02]  /*8100*/  FMUL.FTZ R24, R199.reuse, R172 ;  /* 0x000000acc7187220 */ /* 0x040fe40000410000 */
[----:B------:R-:W-:Y:S01]  /*8110*/  FMUL.FTZ R25, R199, R173 ;  /* 0x000000adc7197220 */ /* 0x000fe20000410000 */
[----:B------:R4:W-:Y:S01]  /*8120*/  MUFU.EX2 R172, R28 ;  /* 0x0000001c00ac7308 */ /* 0x0009e20000000800 */
[--C-:B------:R-:W-:Y:S02]  /*8130*/  FFMA.FTZ R32, R37, c[0x0][0x2d0], -R180.reuse ;  /* 0x0000b40025207a23 */ /* 0x100fe400000108b4 */
[--C-:B------:R-:W-:Y:S02]  /*8140*/  FFMA.FTZ R184, R53, c[0x0][0x2d0], -R180.reuse ;  /* 0x0000b40035b87a23 */ /* 0x100fe400000108b4 */
[--C-:B------:R-:W-:Y:S01]  /*8150*/  FFMA.FTZ R181, R64, c[0x0][0x2d0], -R180.reuse ;  /* 0x0000b40040b57a23 */ /* 0x100fe200000108b4 */
[-C--:B------:R-:W-:Y:S03]  /*8160*/  HMMA.16816.F32.BF16 R24, R192, R176.reuse, R24 ;  /* 0x000000b0c018723c */ /* 0x080fe60000041818 */
[----:B------:R-:W-:Y:S01]  /*8170*/  MOV R173, R32 ;  /* 0x0000002000ad7202 */ /* 0x000fe20000000f00 */
[C---:B------:R-:W-:Y:S01]  /*8180*/  FMUL.FTZ R32, R198.reuse, R168 ;  /* 0x000000a8c6207220 */ /* 0x040fe20000410000 */
[----:B------:R-:W-:Y:S01]  /*8190*/  MUFU.EX2 R220, R220 ;  /* 0x000000dc00dc7308 */ /* 0x000fe20000000800 */
[----:B------:R-:W-:Y:S02]  /*81a0*/  FMUL.FTZ R33, R198, R169 ;  /* 0x000000a9c6217220 */ /* 0x000fe40000410000 */
[----:B------:R-:W-:Y:S04]  /*81b0*/  FFMA.FTZ R180, R65, c[0x0][0x2d0], -R180 ;  /* 0x0000b40041b47a23 */ /* 0x000fe800000108b4 */
[--C-:B------:R-:W-:Y:S01]  /*81c0*/  FFMA.FTZ R65, R38, c[0x0][0x2d0], -R36.reuse ;  /* 0x0000b40026417a23 */ /* 0x100fe20000010824 */
[C---:B------:R-:W-:Y:S02]  /*81d0*/  HMMA.16816.F32.BF16 R32, R188.reuse, R176, R32 ;  /* 0x000000b0bc20723c */ /* 0x040fe40000041820 */
[----:B------:R-:W5:Y:S02]  /*81e0*/  MUFU.EX2 R219, R219 ;  /* 0x000000db00db7308 */ /* 0x000f640000000800 */
[----:B------:R-:W-:Y:S02]  /*81f0*/  FFMA.FTZ R38, R39, c[0x0][0x2d0], -R36 ;  /* 0x0000b40027267a23 */ /* 0x000fe40000010824 */
[----:B------:R-:W-:Y:S02]  /*8200*/  FFMA.FTZ R168, R29, c[0x0][0x2d0], -R182 ;  /* 0x0000b4001da87a23 */ /* 0x000fe400000108b6 */
[--C-:B------:R-:W-:Y:S04]  /*8210*/  FFMA.FTZ R169, R30, c[0x0][0x2d0], -R231.reuse ;  /* 0x0000b4001ea97a23 */ /* 0x100fe800000108e7 */
[--C-:B------:R-:W-:Y:S01]  /*8220*/  FFMA.FTZ R64, R54, c[0x0][0x2d0], -R36.reuse ;  /* 0x0000b40036407a23 */ /* 0x100fe20000010824 */
[----:B------:R-:W1:Y:S01]  /*8230*/  MUFU.EX2 R168, R168 ;  /* 0x000000a800a87308 */ /* 0x000e620000000800 */
[--C-:B------:R-:W-:Y:S02]  /*8240*/  FFMA.FTZ R183, R55, c[0x0][0x2d0], -R36.reuse ;  /* 0x0000b40037b77a23 */ /* 0x100fe40000010824 */
[--C-:B------:R-:W-:Y:S02]  /*8250*/  FFMA.FTZ R182, R66, c[0x0][0x2d0], -R36.reuse ;  /* 0x0000b40042b67a23 */ /* 0x100fe40000010824 */
[----:B------:R-:W-:Y:S02]  /*8260*/  FFMA.FTZ R175, R67, c[0x0][0x2d0], -R36 ;  /* 0x0000b40043af7a23 */ /* 0x000fe40000010824 */
[C---:B------:R-:W-:Y:S02]  /*8270*/  FMUL.FTZ R36, R198.reuse, R164 ;  /* 0x000000a4c6247220 */ /* 0x040fe40000410000 */
[----:B------:R-:W-:Y:S01]  /*8280*/  FMUL.FTZ R37, R198, R165 ;  /* 0x000000a5c6257220 */ /* 0x000fe20000410000 */
[----:B------:R-:W-:Y:S01]  /*8290*/  MOV R165, R38 ;  /* 0x0000002600a57202 */ /* 0x000fe20000000f00 */
[C---:B------:R-:W-:Y:S01]  /*82a0*/  FMUL.FTZ R38, R197.reuse, R166 ;  /* 0x000000a6c5267220 */ /* 0x040fe20000410000 */
[----:B------:R-:W2:Y:S01]  /*82b0*/  MUFU.EX2 R169, R169 ;  /* 0x000000a900a97308 */ /* 0x000ea20000000800 */
[----:B------:R-:W-:Y:S01]  /*82c0*/  FMUL.FTZ R39, R197, R167 ;  /* 0x000000a7c5277220 */ /* 0x000fe20000410000 */
[----:B------:R-:W-:Y:S01]  /*82d0*/  MOV R167, R52 ;  /* 0x0000003400a77202 */ /* 0x000fe20000000f00 */
[C---:B----4-:R-:W-:Y:S01]  /*82e0*/  FMUL.FTZ R28, R199.reuse, R160 ;  /* 0x000000a0c71c7220 */ /* 0x050fe20000410000 */
[----:B------:R-:W3:Y:S01]  /*82f0*/  LDSM.16.MT88.4 R52, [R240+0x900] ;  /* 0x00090000f034783b */ /* 0x000ee20000004200 */
[----:B------:R-:W-:Y:S02]  /*8300*/  FMUL.FTZ R29, R199, R161 ;  /* 0x000000a1c71d7220 */ /* 0x000fe40000410000 */
[----:B------:R-:W-:Y:S01]  /*8310*/  FMUL.FTZ R30, R200, R162 ;  /* 0x000000a2c81e7220 */ /* 0x000fe20000410000 */
[-C--:B------:R-:W-:Y:S02]  /*8320*/  HMMA.16816.F32.BF16 R36, R188, R178.reuse, R36 ;  /* 0x000000b2bc24723c */ /* 0x080fe40000041824 */
[----:B------:R-:W-:Y:S01]  /*8330*/  MUFU.EX2 R189, R173 ;  /* 0x000000ad00bd7308 */ /* 0x000fe20000000800 */
[--C-:B------:R-:W-:Y:S02]  /*8340*/  FFMA.FTZ R162, R62, c[0x0][0x2d0], -R231.reuse ;  /* 0x0000b4003ea27a23 */ /* 0x100fe400000108e7 */
[----:B------:R-:W-:Y:S02]  /*8350*/  FFMA.FTZ R160, R63, c[0x0][0x2d0], -R231 ;  /* 0x0000b4003fa07a23 */ /* 0x000fe400000108e7 */
[----:B------:R-:W-:Y:S01]  /*8360*/  FMUL.FTZ R191, R2, c[0x0][0x2d0] ;  /* 0x0000b40002bf7a20 */ /* 0x000fe20000410000 */
[----:B------:R-:W-:Y:S01]  /*8370*/  HMMA.16816.F32.BF16 R28, R192, R178, R28 ;  /* 0x000000b2c01c723c */ /* 0x000fe2000004181c */
[----:B------:R-:W4:Y:S03]  /*8380*/  LDL.LU R179, [R1+0x1c] ;  /* 0x00001c0001b37983 */ /* 0x000f260000300800 */
[--C-:B------:R-:W-:Y:S01]  /*8390*/  FFMA.FTZ R177, R40, c[0x0][0x2d0], -R191.reuse ;  /* 0x0000b40028b17a23 */ /* 0x100fe200000108bf */
[----:B-1----:R-:W-:Y:S01]  /*83a0*/  F2FP.BF16.PACK_AB R40, R205, R204 ;  /* 0x000000cccd28723e */ /* 0x002fe200000010ff */
[----:B------:R-:W-:Y:S01]  /*83b0*/  FFMA.FTZ R164, R57, c[0x0][0x2d0], -R191 ;  /* 0x0000b40039a47a23 */ /* 0x000fe200000108bf */
[----:B------:R1:W-:Y:S01]  /*83c0*/  MUFU.EX2 R173, R65 ;  /* 0x0000004100ad7308 */ /* 0x0003e20000000800 */
[----:B------:R-:W-:Y:S01]  /*83d0*/  FFMA.FTZ R57, R43, c[0x0][0x2d0], -R231 ;  /* 0x0000b4002b397a23 */ /* 0x000fe200000108e7 */
[----:B--2---:R-:W-:Y:S01]  /*83e0*/  F2FP.BF16.PACK_AB R43, R218, R217 ;  /* 0x000000d9da2b723e */ /* 0x004fe200000010ff */
[----:B------:R-:W2:Y:S02]  /*83f0*/  LDL.LU R178, [R1+0x18] ;  /* 0x0000180001b27983 */ /* 0x000ea40000300800 */
[----:B------:R-:W-:Y:S01]  /*8400*/  FFMA.FTZ R161, R61, c[0x0][0x2d0], -R191 ;  /* 0x0000b4003da17a23 */ /* 0x000fe200000108bf */
[----:B------:R-:W-:Y:S01]  /*8410*/  MOV R190, R165 ;  /* 0x000000a500be7202 */ /* 0x000fe20000000f00 */
[----:B------:R-:W-:Y:S01]  /*8420*/  FFMA.FTZ R61, R42, c[0x0][0x2d0], -R231 ;  /* 0x0000b4002a3d7a23 */ /* 0x000fe200000108e7 */
[----:B------:R-:W-:Y:S01]  /*8430*/  F2FP.BF16.PACK_AB R42, R216, R215 ;  /* 0x000000d7d82a723e */ /* 0x000fe200000010ff */
[--C-:B------:R-:W-:Y:S01]  /*8440*/  FFMA.FTZ R176, R41, c[0x0][0x2d0], -R191.reuse ;  /* 0x0000b40029b07a23 */ /* 0x100fe200000108bf */
[----:B------:R-:W-:Y:S01]  /*8450*/  F2FP.BF16.PACK_AB R41, R207, R206 ;  /* 0x000000cecf29723e */ /* 0x000fe200000010ff */
[--C-:B------:R-:W-:Y:S01]  /*8460*/  FFMA.FTZ R67, R44, c[0x0][0x2d0], -R191.reuse ;  /* 0x0000b4002c437a23 */ /* 0x100fe200000108bf */
[----:B------:R1:W-:Y:S01]  /*8470*/  MUFU.EX2 R193, R177 ;  /* 0x000000b100c17308 */ /* 0x0003e20000000800 */
[----:B------:R-:W-:Y:S01]  /*8480*/  FFMA.FTZ R66, R45, c[0x0][0x2d0], -R191 ;  /* 0x0000b4002d427a23 */ /* 0x000fe200000108bf */
[----:B-----5:R-:W-:Y:S01]  /*8490*/  F2FP.BF16.PACK_AB R44, R219, R220 ;  /* 0x000000dcdb2c723e */ /* 0x020fe200000010ff */
[----:B------:R-:W-:Y:S01]  /*84a0*/  FFMA.FTZ R165, R59, c[0x0][0x2d0], -R231 ;  /* 0x0000b4003ba57a23 */ /* 0x000fe200000108e7 */
[----:B------:R-:W-:Y:S01]  /*84b0*/  F2FP.BF16.PACK_AB R45, R222, R221 ;  /* 0x000000ddde2d723e */ /* 0x000fe200000010ff */
[-C--:B---3--:R-:W-:Y:S05]  /*84c0*/  HMMA.16816.F32.BF16 R4, R40, R48.reuse, R4 ;  /* 0x000000302804723c */ /* 0x088fea0000041804 */
[----:B------:R-:W-:Y:S01]  /*84d0*/  FFMA.FTZ R166, R56, c[0x0][0x2d0], -R191 ;  /* 0x0000b40038a67a23 */ /* 0x000fe200000108bf */
[----:B------:R-:W-:Y:S01]  /*84e0*/  MUFU.EX2 R63, R67 ;  /* 0x00000043003f7308 */ /* 0x000fe20000000800 */
[----:B------:R-:W-:Y:S01]  /*84f0*/  FFMA.FTZ R56, R46, c[0x0][0x2d0], -R231 ;  /* 0x0000b4002e387a23 */ /* 0x000fe200000108e7 */
[----:B------:R-:W-:Y:S01]  /*8500*/  F2FP.BF16.PACK_AB R46, R168, R172 ;  /* 0x000000aca82e723e */ /* 0x000fe200000010ff */
[----:B------:R-:W-:Y:S01]  /*8510*/  FFMA.FTZ R163, R60, c[0x0][0x2d0], -R191 ;  /* 0x0000b4003ca37a23 */ /* 0x000fe200000108bf */
[----:B-1----:R-:W3:Y:S02]  /*8520*/  LDL.LU R65, [R1+0x14] ;  /* 0x0000140001417983 */ /* 0x002ee40000300800 */
[--C-:B------:R-:W-:Y:S01]  /*8530*/  FFMA.FTZ R60, R47, c[0x0][0x2d0], -R231.reuse ;  /* 0x0000b4002f3c7a23 */ /* 0x100fe200000108e7 */
[----:B------:R-:W-:Y:S02]  /*8540*/  F2FP.BF16.PACK_AB R47, R170, R169 ;  /* 0x000000a9aa2f723e */ /* 0x000fe400000010ff */
[----:B------:R-:W-:Y:S01]  /*8550*/  MOV R191, R167 ;  /* 0x000000a700bf7202 */ /* 0x000fe20000000f00 */
[----:B------:R-:W-:Y:S01]  /*8560*/  FFMA.FTZ R167, R58, c[0x0][0x2d0], -R231 ;  /* 0x0000b4003aa77a23 */ /* 0x000fe200000108e7 */
[----:B------:R-:W-:Y:S01]  /*8570*/  MUFU.EX2 R194, R66 ;  /* 0x0000004200c27308 */ /* 0x000fe20000000800 */
[----:B------:R-:W5:Y:S02]  /*8580*/  LDL.LU R177, [R1+0x20] ;  /* 0x0000200001b17983 */ /* 0x000f640000300800 */
[C---:B------:R-:W-:Y:S07]  /*8590*/  HMMA.16816.F32.BF16 R8, R44.reuse, R48, R8 ;  /* 0x000000302c08723c */ /* 0x040fee0000041808 */
[----:B------:R-:W-:Y:S01]  /*85a0*/  MUFU.EX2 R62, R191 ;  /* 0x000000bf003e7308 */ /* 0x000fe20000000800 */
[-C--:B------:R-:W-:Y:S08]  /*85b0*/  HMMA.16816.F32.BF16 R12, R44, R50.reuse, R12 ;  /* 0x000000322c0c723c */ /* 0x080ff0000004180c */
[C---:B------:R-:W-:Y:S01]  /*85c0*/  HMMA.16816.F32.BF16 R16, R40.reuse, R50, R16 ;  /* 0x000000322810723c */ /* 0x040fe20000041810 */
[----:B------:R-:W1:Y:S01]  /*85d0*/  LDSM.16.MT88.4 R48, [R239+0x900] ;  /* 0x00090000ef30783b */ /* 0x000e620000004200 */
[----:B------:R-:W-:Y:S06]  /*85e0*/  MUFU.EX2 R191, R56 ;  /* 0x0000003800bf7308 */ /* 0x000fec0000000800 */
[-C--:B------:R-:W-:Y:S04]  /*85f0*/  HMMA.16816.F32.BF16 R68, R40, R52.reuse, R68 ;  /* 0x000000342844723c */ /* 0x080fe80000041844 */
[----:B------:R-:W-:Y:S04]  /*8600*/  MUFU.EX2 R195, R60 ;  /* 0x0000003c00c37308 */ /* 0x000fe80000000800 */
[C---:B------:R-:W-:Y:S06]  /*8610*/  HMMA.16816.F32.BF16 R72, R44.reuse, R52, R72 ;  /* 0x000000342c48723c */ /* 0x040fec0000041848 */
[----:B------:R-:W-:Y:S02]  /*8620*/  MUFU.EX2 R231, R171 ;  /* 0x000000ab00e77308 */ /* 0x000fe40000000800 */
[-C--:B------:R-:W-:Y:S08]  /*8630*/  HMMA.16816.F32.BF16 R76, R44, R54.reuse, R76 ;  /* 0x000000362c4c723c */ /* 0x080ff0000004184c */
[C---:B------:R-:W-:Y:S01]  /*8640*/  HMMA.16816.F32.BF16 R80, R40.reuse, R54, R80 ;  /* 0x000000362850723c */ /* 0x040fe20000041850 */
[----:B------:R-:W1:Y:S01]  /*8650*/  LDSM.16.MT88.4 R52, [R238+0x900] ;  /* 0x00090000ee34783b */ /* 0x000e620000004200 */
[----:B------:R1:W-:Y:S06]  /*8660*/  MUFU.EX2 R171, R57 ;  /* 0x0000003900ab7308 */ /* 0x0003ec0000000800 */
[-C--:B-1----:R-:W-:Y:S04]  /*8670*/  HMMA.16816.F32.BF16 R84, R40, R48.reuse, R84 ;  /* 0x000000302854723c */ /* 0x082fe80000041854 */
[----:B------:R-:W-:Y:S04]  /*8680*/  MUFU.EX2 R188, R190 ;  /* 0x000000be00bc7308 */ /* 0x000fe80000000800 */
[C---:B------:R-:W-:Y:S06]  /*8690*/  HMMA.16816.F32.BF16 R88, R44.reuse, R48, R88 ;  /* 0x000000302c58723c */ /* 0x040fec0000041858 */
[----:B------:R-:W-:Y:S02]  /*86a0*/  MUFU.EX2 R190, R61 ;  /* 0x0000003d00be7308 */ /* 0x000fe40000000800 */
[-C--:B------:R-:W-:Y:S01]  /*86b0*/  HMMA.16816.F32.BF16 R92, R44, R50.reuse, R92 ;  /* 0x000000322c5c723c */ /* 0x080fe2000004185c */
[----:B------:R-:W-:Y:S07]  /*86c0*/  LDSM.16.MT88.4 R56, [R240+0x1100] ;  /* 0x00110000f038783b */ /* 0x000fee0000004200 */
[----:B------:R-:W-:Y:S01]  /*86d0*/  MUFU.EX2 R192, R186 ;  /* 0x000000ba00c07308 */ /* 0x000fe20000000800 */
[C---:B------:R-:W-:Y:S01]  /*86e0*/  HMMA.16816.F32.BF16 R96, R40.reuse, R50, R96 ;  /* 0x000000322860723c */ /* 0x040fe20000041860 */
[----:B------:R-:W1:Y:S07]  /*86f0*/  LDSM.16.MT88.4 R48, [R246+0x2900] ;  /* 0x00290000f630783b */ /* 0x000e6e0000004200 */
[-C--:B------:R-:W-:Y:S01]  /*8700*/  HMMA.16816.F32.BF16 R100, R40, R52.reuse, R100 ;  /* 0x000000342864723c */ /* 0x080fe20000041864 */
[----:B------:R-:W1:Y:S07]  /*8710*/  MUFU.EX2 R186, R176 ;  /* 0x000000b000ba7308 */ /* 0x000e6e0000000800 */
[C---:B------:R-:W-:Y:S03]  /*8720*/  HMMA.16816.F32.BF16 R104, R44.reuse, R52, R104 ;  /* 0x000000342c68723c */ /* 0x040fe60000041868 */
[----:B------:R-:W-:Y:S05]  /*8730*/  MUFU.EX2 R163, R163 ;  /* 0x000000a300a37308 */ /* 0x000fea0000000800 */
[-C--:B------:R-:W-:Y:S08]  /*8740*/  HMMA.16816.F32.BF16 R108, R44, R54.reuse, R108 ;  /* 0x000000362c6c723c */ /* 0x080ff0000004186c */
[C---:B------:R-:W-:Y:S01]  /*8750*/  HMMA.16816.F32.BF16 R112, R40.reuse, R54, R112 ;  /* 0x000000362870723c */ /* 0x040fe20000041870 */
[----:B------:R-:W1:Y:S07]  /*8760*/  LDSM.16.MT88.4 R52, [R240+0x2900] ;  /* 0x00290000f034783b */ /* 0x000e6e0000004200 */
[-C--:B-1----:R-:W-:Y:S08]  /*8770*/  HMMA.16816.F32.BF16 R116, R40, R48.reuse, R116 ;  /* 0x000000302874723c */ /* 0x082ff00000041874 */
        /* <DEDUP_REMOVED lines=16> */
[-C--:B------:R-:W-:Y:S07]  /*8880*/  HMMA.16816.F32.BF16 R36, R44, R54.reuse, R36 ;  /* 0x000000362c24723c */ /* 0x080fee0000041824 */
[----:B------:R-:W-:Y:S01]  /*8890*/  F2FP.BF16.PACK_AB R44, R186, R193 ;  /* 0x000000c1ba2c723e */ /* 0x000fe200000010ff */
[----:B------:R-:W-:Y:S01]  /*88a0*/  HMMA.16816.F32.BF16 R28, R40, R54, R28 ;  /* 0x00000036281c723c */ /* 0x000fe2000004181c */
[----:B------:R-:W3:Y:S03]  /*88b0*/  LDSM.16.MT88.4 R52, [R239+0x1100] ;  /* 0x00110000ef34783b */ /* 0x000ee60000004200 */
[----:B------:R-:W-:Y:S02]  /*88c0*/  F2FP.BF16.PACK_AB R45, R171, R190 ;  /* 0x000000beab2d723e */ /* 0x000fe400000010ff */
[----:B------:R-:W-:Y:S02]  /*88d0*/  F2FP.BF16.PACK_AB R46, R194, R63 ;  /* 0x0000003fc22e723e */ /* 0x000fe400000010ff */
[----:B------:R-:W-:Y:S04]  /*88e0*/  F2FP.BF16.PACK_AB R40, R189, R174 ;  /* 0x000000aebd28723e */ /* 0x000fe800000010ff */
[----:B------:R-:W-:Y:S02]  /*88f0*/  F2FP.BF16.PACK_AB R41, R188, R173 ;  /* 0x000000adbc29723e */ /* 0x000fe400000010ff */
[----:B------:R-:W-:Y:S01]  /*8900*/  F2FP.BF16.PACK_AB R42, R192, R187 ;  /* 0x000000bbc02a723e */ /* 0x000fe200000010ff */
[----:B----4-:R-:W-:Y:S01]  /*8910*/  FFMA.FTZ R227, R200, R179, R227 ;  /* 0x000000b3c8e37223 */ /* 0x010fe200000100e3 */
[----:B------:R-:W-:Y:S01]  /*8920*/  F2FP.BF16.PACK_AB R43, R231, R62 ;  /* 0x0000003ee72b723e */ /* 0x000fe200000010ff */
[----:B------:R-:W-:Y:S01]  /*8930*/  MUFU.EX2 R200, R183 ;  /* 0x000000b700c87308 */ /* 0x000fe20000000800 */
[----:B------:R-:W-:Y:S05]  /*8940*/  F2FP.BF16.PACK_AB R47, R195, R191 ;  /* 0x000000bfc32f723e */ /* 0x000fea00000010ff */
[-C--:B-1----:R-:W-:Y:S03]  /*8950*/  HMMA.16816.F32.BF16 R4, R40, R48.reuse, R4 ;  /* 0x000000302804723c */ /* 0x082fe60000041804 */
[----:B--2---:R-:W-:Y:S02]  /*8960*/  FFMA.FTZ R229, R198, R178, R229 ;  /* 0x000000b2c6e57223 */ /* 0x004fe400000100e5 */
[----:B------:R1:W-:Y:S02]  /*8970*/  MUFU.EX2 R198, R184 ;  /* 0x000000b800c67308 */ /* 0x0003e40000000800 */
[----:B------:R-:W-:Y:S01]  /*8980*/  FADD.FTZ R178, R226, R229 ;  /* 0x000000e5e2b27221 */ /* 0x000fe20000010000 */
[C---:B------:R-:W-:Y:S04]  /*8990*/  HMMA.16816.F32.BF16 R8, R44.reuse, R48, R8 ;  /* 0x000000302c08723c */ /* 0x040fe80000041808 */
[----:B------:R-:W-:Y:S01]  /*89a0*/  FADD.FTZ R178, R212, R178 ;  /* 0x000000b2d4b27221 */ /* 0x000fe20000010000 */
[----:B------:R-:W-:Y:S02]  /*89b0*/  MOV R212, R192 ;  /* 0x000000c000d47202 */ /* 0x000fe40000000f00 */
[----:B------:R2:W-:Y:S01]  /*89c0*/  MUFU.EX2 R226, R175 ;  /* 0x000000af00e27308 */ /* 0x0005e20000000800 */
[-C--:B------:R-:W-:Y:S04]  /*89d0*/  HMMA.16816.F32.BF16 R12, R44, R50.reuse, R12 ;  /* 0x000000322c0c723c */ /* 0x080fe8000004180c */
[----:B------:R-:W-:Y:S01]  /*89e0*/  FADD.FTZ R213, R213, R178 ;  /* 0x000000b2d5d57221 */ /* 0x000fe20000010000 */
[----:B------:R-:W-:Y:S03]  /*89f0*/  MOV R178, R188 ;  /* 0x000000bc00b27202 */ /* 0x000fe60000000f00 */
[C---:B------:R-:W-:Y:S01]  /*8a00*/  HMMA.16816.F32.BF16 R16, R40.reuse, R50, R16 ;  /* 0x000000322810723c */ /* 0x040fe20000041810 */
[----:B------:R-:W4:Y:S01]  /*8a10*/  LDSM.16.MT88.4 R48, [R238+0x1100] ;  /* 0x00110000ee30783b */ /* 0x000f220000004200 */
[----:B------:R-:W-:Y:S02]  /*8a20*/  MUFU.EX2 R229, R167 ;  /* 0x000000a700e57308 */ /* 0x000fe40000000800 */
[----:B---3--:R-:W-:Y:S01]  /*8a30*/  FFMA.FTZ R230, R197, R65, R230 ;  /* 0x00000041c5e67223 */ /* 0x008fe200000100e6 */
[----:B-1----:R-:W-:Y:S01]  /*8a40*/  MOV R184, R63 ;  /* 0x0000003f00b87202 */ /* 0x002fe20000000f00 */
[----:B------:R-:W-:Y:S02]  /*8a50*/  FADD.FTZ R213, R220, R213 ;  /* 0x000000d5dcd57221 */ /* 0x000fe40000010000 */
[-C--:B------:R-:W-:Y:S04]  /*8a60*/  HMMA.16816.F32.BF16 R68, R40, R56.reuse, R68 ;  /* 0x000000382844723c */ /* 0x080fe80000041844 */
[----:B------:R1:W-:Y:S01]  /*8a70*/  MUFU.EX2 R197, R185 ;  /* 0x000000b900c57308 */ /* 0x0003e20000000800 */
[----:B-----5:R-:W-:Y:S02]  /*8a80*/  FFMA.FTZ R224, R199, R177, R224 ;  /* 0x000000b1c7e07223 */ /* 0x020fe400000100e0 */
[----:B------:R-:W-:Y:S01]  /*8a90*/  FADD.FTZ R177, R223, R227 ;  /* 0x000000e3dfb17221 */ /* 0x000fe20000010000 */
[C---:B------:R-:W-:Y:S04]  /*8aa0*/  HMMA.16816.F32.BF16 R72, R44.reuse, R56, R72 ;  /* 0x000000382c48723c */ /* 0x040fe80000041848 */
[----:B------:R-:W-:Y:S01]  /*8ab0*/  FADD.FTZ R176, R225, R224 ;  /* 0x000000e0e1b07221 */ /* 0x000fe20000010000 */
[----:B--2---:R-:W-:Y:S01]  /*8ac0*/  MOV R175, R193 ;  /* 0x000000c100af7202 */ /* 0x004fe20000000f00 */
[----:B------:R2:W-:Y:S01]  /*8ad0*/  MUFU.EX2 R199, R64 ;  /* 0x0000004000c77308 */ /* 0x0005e20000000800 */
[----:B------:R-:W-:Y:S01]  /*8ae0*/  FADD.FTZ R177, R210, R177 ;  /* 0x000000b1d2b17221 */ /* 0x000fe20000010000 */
[-C--:B------:R-:W-:Y:S04]  /*8af0*/  HMMA.16816.F32.BF16 R76, R44, R58.reuse, R76 ;  /* 0x0000003a2c4c723c */ /* 0x080fe8000004184c */
[----:B------:R-:W-:Y:S01]  /*8b00*/  MOV R210, R194 ;  /* 0x000000c200d27202 */ /* 0x000fe20000000f00 */
[----:B------:R-:W-:Y:S01]  /*8b10*/  FADD.FTZ R176, R208, R176 ;  /* 0x000000b0d0b07221 */ /* 0x000fe20000010000 */
[----:B------:R-:W-:Y:S01]  /*8b20*/  MOV R208, R195 ;  /* 0x000000c300d07202 */ /* 0x000fe20000000f00 */
[----:B------:R-:W-:Y:S01]  /*8b30*/  FADD.FTZ R213, R219, R213 ;  /* 0x000000d5dbd57221 */ /* 0x000fe20000010000 */
[C---:B------:R-:W-:Y:S01]  /*8b40*/  HMMA.16816.F32.BF16 R80, R40.reuse, R58, R80 ;  /* 0x0000003a2850723c */ /* 0x040fe20000041850 */
[----:B------:R-:W-:Y:S01]  /*8b50*/  LDSM.16.MT88.4 R56, [R240+0x3100] ;  /* 0x00310000f038783b */ /* 0x000fe20000004200 */
[----:B------:R-:W-:Y:S02]  /*8b60*/  MUFU.EX2 R223, R181 ;  /* 0x000000b500df7308 */ /* 0x000fe40000000800 */
[----:B-1----:R-:W-:Y:S01]  /*8b70*/  MOV R185, R62 ;  /* 0x0000003e00b97202 */ /* 0x002fe20000000f00 */
[----:B------:R-:W-:Y:S02]  /*8b80*/  FADD.FTZ R213, R172, R213 ;  /* 0x000000d5acd57221 */ /* 0x000fe40000010000 */
[----:B------:R-:W-:Y:S01]  /*8b90*/  FADD.FTZ R179, R228, R230 ;  /* 0x000000e6e4b37221 */ /* 0x000fe20000010000 */
[-C--:B------:R-:W-:Y:S01]  /*8ba0*/  HMMA.16816.F32.BF16 R84, R40, R52.reuse, R84 ;  /* 0x000000342854723c */ /* 0x080fe20000041854 */
[----:B------:R-:W1:Y:S03]  /*8bb0*/  LDSM.16.MT88.4 R60, [R246+0x3100] ;  /* 0x00310000f63c783b */ /* 0x000e660000004200 */
[----:B------:R-:W-:Y:S01]  /*8bc0*/  MUFU.EX2 R224, R180 ;  /* 0x000000b400e07308 */ /* 0x000fe20000000800 */
[----:B------:R-:W-:Y:S02]  /*8bd0*/  FADD.FTZ R213, R168, R213 ;  /* 0x000000d5a8d57221 */ /* 0x000fe40000010000 */
[----:B------:R-:W-:Y:S01]  /*8be0*/  FADD.FTZ R179, R214, R179 ;  /* 0x000000b3d6b37221 */ /* 0x000fe20000010000 */
[C---:B------:R-:W-:Y:S01]  /*8bf0*/  HMMA.16816.F32.BF16 R88, R44.reuse, R52, R88 ;  /* 0x000000342c58723c */ /* 0x040fe20000041858 */
[----:B--2---:R-:W2:Y:S03]  /*8c00*/  LDSM.16.MT88.4 R64, [R239+0x3100] ;  /* 0x00310000ef40783b */ /* 0x004ea60000004200 */
[----:B------:R-:W-:Y:S01]  /*8c10*/  MOV R214, R191 ;  /* 0x000000bf00d67202 */ /* 0x000fe20000000f00 */
[----:B------:R-:W-:Y:S01]  /*8c20*/  FADD.FTZ R201, R201, R179 ;  /* 0x000000b3c9c97221 */ /* 0x000fe20000010000 */
        /* <DEDUP_REMOVED lines=8> */
[----:B------:R-:W5:Y:S01]  /*8cb0*/  LDSM.16.MT88.4 R52, [R238+0x3100] ;  /* 0x00310000ee34783b */ /* 0x000f620000004200 */
[----:B------:R-:W-:Y:S02]  /*8cc0*/  MUFU.EX2 R227, R166 ;  /* 0x000000a600e37308 */ /* 0x000fe40000000800 */
[----:B------:R-:W-:Y:S02]  /*8cd0*/  FADD.FTZ R201, R222, R201 ;  /* 0x000000c9dec97221 */ /* 0x000fe40000010000 */
[----:B------:R-:W-:Y:S02]  /*8ce0*/  FADD.FTZ R209, R204, R209 ;  /* 0x000000d1ccd17221 */ /* 0x000fe40000010000 */
[-C--:B----4-:R-:W-:Y:S04]  /*8cf0*/  HMMA.16816.F32.BF16 R100, R40, R48.reuse, R100 ;  /* 0x000000302864723c */ /* 0x090fe80000041864 */
[----:B------:R-:W-:Y:S01]  /*8d00*/  FADD.FTZ R201, R169, R201 ;  /* 0x000000c9a9c97221 */ /* 0x000fe20000010000 */
[----:B------:R-:W4:Y:S01]  /*8d10*/  MUFU.EX2 R228, R164 ;  /* 0x000000a400e47308 */ /* 0x000f220000000800 */
[----:B---3--:R-:W3:Y:S01]  /*8d20*/  LDSM.16.MT88.4 R180, [R246+0x1900] ;  /* 0x00190000f6b4783b */ /* 0x008ee20000004200 */
[----:B------:R-:W-:Y:S01]  /*8d30*/  FADD.FTZ R209, R205, R209 ;  /* 0x000000d1cdd17221 */ /* 0x000fe20000010000 */
[C---:B------:R-:W-:Y:S04]  /*8d40*/  HMMA.16816.F32.BF16 R104, R44.reuse, R48, R104 ;  /* 0x000000302c68723c */ /* 0x040fe80000041868 */
[----:B------:R-:W-:Y:S02]  /*8d50*/  FADD.FTZ R201, R170, R201 ;  /* 0x000000c9aac97221 */ /* 0x000fe40000010000 */
[----:B------:R-:W-:Y:S01]  /*8d60*/  FADD.FTZ R209, R215, R209 ;  /* 0x000000d1d7d17221 */ /* 0x000fe20000010000 */
[----:B------:R-:W2:Y:S01]  /*8d70*/  MUFU.EX2 R230, R165 ;  /* 0x000000a500e67308 */ /* 0x000ea20000000800 */
[-C--:B------:R-:W-:Y:S04]  /*8d80*/  HMMA.16816.F32.BF16 R108, R44, R50.reuse, R108 ;  /* 0x000000322c6c723c */ /* 0x080fe8000004186c */
[----:B------:R-:W-:Y:S02]  /*8d90*/  FADD.FTZ R209, R216, R209 ;  /* 0x000000d1d8d17221 */ /* 0x000fe40000010000 */
[----:B------:R-:W-:Y:S02]  /*8da0*/  FADD.FTZ R211, R206, R211 ;  /* 0x000000d3ced37221 */ /* 0x000fe40000010000 */
[C---:B------:R-:W-:Y:S01]  /*8db0*/  HMMA.16816.F32.BF16 R112, R40.reuse, R50, R112 ;  /* 0x000000322870723c */ /* 0x040fe20000041870 */
[----:B------:R-:W3:Y:S03]  /*8dc0*/  LDSM.16.MT88.4 R48, [R240+0x1900] ;  /* 0x00190000f030783b */ /* 0x000ee60000004200 */
[----:B------:R-:W-:Y:S01]  /*8dd0*/  FADD.FTZ R209, R174, R209 ;  /* 0x000000d1aed17221 */ /* 0x000fe20000010000 */
[----:B----4-:R-:W-:Y:S01]  /*8de0*/  F2FP.BF16.PACK_AB R164, R228, R227 ;  /* 0x000000e3e4a4723e */ /* 0x010fe200000010ff */
[----:B------:R-:W-:Y:S02]  /*8df0*/  FADD.FTZ R211, R207, R211 ;  /* 0x000000d3cfd37221 */ /* 0x000fe40000010000 */
[-C--:B-1----:R-:W-:Y:S04]  /*8e00*/  HMMA.16816.F32.BF16 R116, R40, R60.reuse, R116 ;  /* 0x0000003c2874723c */ /* 0x082fe80000041874 */
[----:B------:R-:W-:Y:S01]  /*8e10*/  FADD.FTZ R211, R217, R211 ;  /* 0x000000d3d9d37221 */ /* 0x000fe20000010000 */
[----:B--2---:R-:W-:Y:S03]  /*8e20*/  F2FP.BF16.PACK_AB R165, R230, R229 ;  /* 0x000000e5e6a5723e */ /* 0x004fe600000010ff */
[C---:B------:R-:W-:Y:S04]  /*8e30*/  HMMA.16816.F32.BF16 R120, R44.reuse, R60, R120 ;  /* 0x0000003c2c78723c */ /* 0x040fe80000041878 */
[----:B------:R-:W-:Y:S04]  /*8e40*/  FADD.FTZ R211, R218, R211 ;  /* 0x000000d3dad37221 */ /* 0x000fe80000010000 */
[-C--:B------:R-:W-:Y:S04]  /*8e50*/  HMMA.16816.F32.BF16 R124, R44, R62.reuse, R124 ;  /* 0x0000003e2c7c723c */ /* 0x080fe8000004187c */
[----:B------:R-:W-:Y:S04]  /*8e60*/  FADD.FTZ R211, R173, R211 ;  /* 0x000000d3add37221 */ /* 0x000fe80000010000 */
[C---:B------:R-:W-:Y:S01]  /*8e70*/  HMMA.16816.F32.BF16 R128, R40.reuse, R62, R128 ;  /* 0x0000003e2880723c */ /* 0x040fe20000041880 */
[----:B------:R-:W-:Y:S07]  /*8e80*/  LDSM.16.MT88.4 R60, [R238+0x1900] ;  /* 0x00190000ee3c783b */ /* 0x000fee0000004200 */
[-C--:B------:R-:W-:Y:S08]  /*8e90*/  HMMA.16816.F32.BF16 R132, R40, R56.reuse, R132 ;  /* 0x000000382884723c */ /* 0x080ff00000041884 */
[C---:B------:R-:W-:Y:S08]  /*8ea0*/  HMMA.16816.F32.BF16 R136, R44.reuse, R56, R136 ;  /* 0x000000382c88723c */ /* 0x040ff00000041888 */
[-C--:B------:R-:W-:Y:S08]  /*8eb0*/  HMMA.16816.F32.BF16 R140, R44, R58.reuse, R140 ;  /* 0x0000003a2c8c723c */ /* 0x080ff0000004188c */
[C---:B------:R-:W-:Y:S01]  /*8ec0*/  HMMA.16816.F32.BF16 R144, R40.reuse, R58, R144 ;  /* 0x0000003a2890723c */ /* 0x040fe20000041890 */
[----:B------:R-:W1:Y:S07]  /*8ed0*/  LDSM.16.MT88.4 R56, [R239+0x1900] ;  /* 0x00190000ef38783b */ /* 0x000e6e0000004200 */
[-C--:B------:R-:W-:Y:S08]  /*8ee0*/  HMMA.16816.F32.BF16 R20, R40, R64.reuse, R20 ;  /* 0x000000402814723c */ /* 0x080ff00000041814 */
[C---:B------:R-:W-:Y:S01]  /*8ef0*/  HMMA.16816.F32.BF16 R148, R44.reuse, R64, R148 ;  /* 0x000000402c94723c */ /* 0x040fe20000041894 */
[----:B------:R2:W4:Y:S07]  /*8f00*/  MUFU.EX2 R64, R161 ;  /* 0x000000a100407308 */ /* 0x00052e0000000800 */
[-C--:B------:R-:W-:Y:S03]  /*8f10*/  HMMA.16816.F32.BF16 R152, R44, R66.reuse, R152 ;  /* 0x000000422c98723c */ /* 0x080fe60000041898 */
[----:B------:R1:W-:Y:S05]  /*8f20*/  MUFU.EX2 R65, R162 ;  /* 0x000000a200417308 */ /* 0x0003ea0000000800 */
[C---:B------:R-:W-:Y:S05]  /*8f30*/  HMMA.16816.F32.BF16 R156, R40.reuse, R66, R156 ;  /* 0x00000042289c723c */ /* 0x040fea000004189c */
[----:B------:R3:W3:Y:S02]  /*8f40*/  MUFU.EX2 R66, R160 ;  /* 0x000000a000427308 */ /* 0x0006e40000000800 */
[----:B------:R-:W-:Y:S01]  /*8f50*/  MOV R67, R163 ;  /* 0x000000a300437202 */ /* 0x000fe20000000f00 */
[-C--:B-----5:R-:W-:Y:S04]  /*8f60*/  HMMA.16816.F32.BF16 R24, R40, R52.reuse, R24 ;  /* 0x000000342818723c */ /* 0x0a0fe80000041818 */
[----:B--2---:R-:W-:Y:S02]  /*8f70*/  F2FP.BF16.PACK_AB R161, R200, R199 ;  /* 0x000000c7c8a1723e */ /* 0x004fe400000010ff */
[----:B------:R-:W-:Y:S02]  /*8f80*/  F2FP.BF16.PACK_AB R163, R226, R225 ;  /* 0x000000e1e2a3723e */ /* 0x000fe400000010ff */
[C---:B------:R-:W-:Y:S04]  /*8f90*/  HMMA.16816.F32.BF16 R32, R44.reuse, R52, R32 ;  /* 0x000000342c20723c */ /* 0x040fe80000041820 */
[----:B-1----:R-:W-:Y:S02]  /*8fa0*/  F2FP.BF16.PACK_AB R162, R224, R223 ;  /* 0x000000dfe0a2723e */ /* 0x002fe400000010ff */
[----:B----4-:R-:W-:Y:S02]  /*8fb0*/  F2FP.BF16.PACK_AB R166, R64, R67 ;  /* 0x0000004340a6723e */ /* 0x010fe400000010ff */
[-C--:B------:R-:W-:Y:S01]  /*8fc0*/  HMMA.16816.F32.BF16 R36, R44, R54.reuse, R36 ;  /* 0x000000362c24723c */ /* 0x080fe20000041824 */
[----:B------:R-:W-:Y:S03]  /*8fd0*/  LDSM.16.MT88.4 R44, [R240+0x3900] ;  /* 0x00390000f02c783b */ /* 0x000fe60000004200 */
[----:B---3--:R-:W-:Y:S02]  /*8fe0*/  F2FP.BF16.PACK_AB R160, R198, R197 ;  /* 0x000000c5c6a0723e */ /* 0x008fe400000010ff */
[----:B------:R-:W-:Y:S02]  /*8ff0*/  F2FP.BF16.PACK_AB R167, R66, R65 ;  /* 0x0000004142a7723e */ /* 0x000fe400000010ff */
[----:B------:R-:W-:Y:S01]  /*9000*/  HMMA.16816.F32.BF16 R28, R40, R54, R28 ;  /* 0x00000036281c723c */ /* 0x000fe2000004181c */
[----:B------:R-:W1:Y:S07]  /*9010*/  LDSM.16.MT88.4 R40, [R246+0x3900] ;  /* 0x00390000f628783b */ /* 0x000e6e0000004200 */
[-C--:B------:R-:W-:Y:S01]  /*9020*/  HMMA.16816.F32.BF16 R192, R160, R180.reuse, R4 ;  /* 0x000000b4a0c0723c */ /* 0x080fe20000041804 */
[----:B------:R-:W2:Y:S07]  /*9030*/  LDSM.16.MT88.4 R52, [R239+0x3900] ;  /* 0x00390000ef34783b */ /* 0x000eae0000004200 */
[C---:B------:R-:W-:Y:S01]  /*9040*/  HMMA.16816.F32.BF16 R188, R164.reuse, R180, R8 ;  /* 0x000000b4a4bc723c */ /* 0x040fe20000041808 */
[----:B------:R-:W3:Y:S06]  /*9050*/  LDSM.16.MT88.4 R4, [R238+0x3900] ;  /* 0x00390000ee04783b */ /* 0x000eec0000004200 */
[----:B------:R-:W-:Y:S02]  /*9060*/  MOV R11, R184 ;  /* 0x000000b8000b7202 */ /* 0x000fe40000000f00 */
[----:B------:R-:W-:Y:S03]  /*9070*/  MOV R10, R185 ;  /* 0x000000b9000a7202 */ /* 0x000fe60000000f00 */
[----:B------:R-:W-:Y:S02]  /*9080*/  MOV R9, R187 ;  /* 0x000000bb00097202 */ /* 0x000fe40000000f00 */
[----:B------:R-:W-:Y:S02]  /*9090*/  MOV R8, R186 ;  /* 0x000000ba00087202 */ /* 0x000fe40000000f00 */
[-C--:B------:R-:W-:Y:S07]  /*90a0*/  HMMA.16816.F32.BF16 R184, R164, R182.reuse, R12 ;  /* 0x000000b6a4b8723c */ /* 0x080fee000004180c */
[----:B------:R-:W-:Y:S01]  /*90b0*/  MOV R12, R175 ;  /* 0x000000af000c7202 */ /* 0x000fe20000000f00 */
[C---:B------:R-:W-:Y:S04]  /*90c0*/  HMMA.16816.F32.BF16 R180, R160.reuse, R182, R16 ;  /* 0x000000b6a0b4723c */ /* 0x040fe80000041810 */
[----:B------:R-:W-:Y:S01]  /*90d0*/  MOV R15, R178 ;  /* 0x000000b2000f7202 */ /* 0x000fe20000000f00 */
[----:B------:R-:W-:Y:S01]  /*90e0*/  FADD.FTZ R213, R12, R213 ;  /* 0x000000d50cd57221 */ /* 0x000fe20000010000 */
[----:B------:R-:W-:Y:S02]  /*90f0*/  MOV R14, R177 ;  /* 0x000000b1000e7202 */ /* 0x000fe40000000f00 */
[-C--:B------:R-:W-:Y:S04]  /*9100*/  HMMA.16816.F32.BF16 R68, R160, R48.reuse, R68 ;  /* 0x00000030a044723c */ /* 0x080fe80000041844 */
[----:B------:R-:W-:Y:S01]  /*9110*/  MOV R13, R176 ;  /* 0x000000b0000d7202 */ /* 0x000fe20000000f00 */
[----:B------:R-:W-:Y:S02]  /*9120*/  FADD.FTZ R209, R14, R209 ;  /* 0x000000d10ed17221 */ /* 0x000fe40000010000 */
[----:B------:R-:W-:Y:S01]  /*9130*/  FADD.FTZ R211, R15, R211 ;  /* 0x000000d30fd37221 */ /* 0x000fe20000010000 */
        /* <DEDUP_REMOVED lines=10> */
[-C--:B------:R-:W-:Y:S04]  /*91e0*/  HMMA.16816.F32.BF16 R84, R160, R56.reuse, R84 ;  /* 0x00000038a054723c */ /* 0x080fe80000041854 */
[----:B------:R-:W-:Y:S01]  /*91f0*/  FADD.FTZ R209, R198, R209 ;  /* 0x000000d1c6d17221 */ /* 0x000fe20000010000 */
[----:B------:R-:W-:Y:S01]  /*9200*/  MOV R198, R2 ;  /* 0x0000000200c67202 */ /* 0x000fe20000000f00 */
[----:B------:R-:W-:Y:S02]  /*9210*/  FADD.FTZ R211, R231, R211 ;  /* 0x000000d3e7d37221 */ /* 0x000fe40000010000 */
[C---:B------:R-:W-:Y:S04]  /*9220*/  HMMA.16816.F32.BF16 R88, R164.reuse, R56, R88 ;  /* 0x00000038a458723c */ /* 0x040fe80000041858 */
[----:B------:R-:W-:Y:S02]  /*9230*/  FADD.FTZ R209, R223, R209 ;  /* 0x000000d1dfd17221 */ /* 0x000fe40000010000 */
[----:B------:R-:W-:Y:S01]  /*9240*/  FADD.FTZ R211, R199, R211 ;  /* 0x000000d3c7d37221 */ /* 0x000fe20000010000 */
[----:B------:R-:W-:Y:S01]  /*9250*/  MOV R199, R196 ;  /* 0x000000c400c77202 */ /* 0x000fe20000000f00 */
[-C--:B------:R-:W-:Y:S04]  /*9260*/  HMMA.16816.F32.BF16 R92, R164, R58.reuse, R92 ;  /* 0x0000003aa45c723c */ /* 0x080fe8000004185c */
[----:B------:R-:W-:Y:S01]  /*9270*/  FADD.FTZ R211, R200, R211 ;  /* 0x000000d3c8d37221 */ /* 0x000fe20000010000 */
[----:B------:R-:W-:Y:S01]  /*9280*/  MOV R200, R3 ;  /* 0x0000000300c87202 */ /* 0x000fe20000000f00 */
        /* <DEDUP_REMOVED lines=14> */
[----:B------:R-:W-:Y:S04]  /*9370*/  FADD.FTZ R213, R227, R213 ;  /* 0x000000d5e3d57221 */ /* 0x000fe80000010000 */
[-C--:B-1----:R-:W-:Y:S04]  /*9380*/  HMMA.16816.F32.BF16 R116, R160, R40.reuse, R116 ;  /* 0x00000028a074723c */ /* 0x082fe80000041874 */
[----:B------:R-:W-:Y:S04]  /*9390*/  FADD.FTZ R213, R228, R213 ;  /* 0x000000d5e4d57221 */ /* 0x000fe80000010000 */
[C---:B------:R-:W-:Y:S04]  /*93a0*/  HMMA.16816.F32.BF16 R120, R164.reuse, R40, R120 ;  /* 0x00000028a478723c */ /* 0x040fe80000041878 */
[----:B------:R-:W-:Y:S04]  /*93b0*/  FADD.FTZ R213, R67, R213 ;  /* 0x000000d543d57221 */ /* 0x000fe80000010000 */
        /* <DEDUP_REMOVED lines=11> */
[C---:B------:R-:W-:Y:S07]  /*9470*/  HMMA.16816.F32.BF16 R168, R164.reuse, R4, R32 ;  /* 0x00000004a4a8723c */ /* 0x040fee0000041820 */
[----:B------:R-:W-:Y:S01]  /*9480*/  FADD.FTZ R4, R224, R209 ;  /* 0x000000d1e0047221 */ /* 0x000fe20000010000 */
[-C--:B------:R-:W-:Y:S04]  /*9490*/  HMMA.16816.F32.BF16 R164, R164, R6.reuse, R36 ;  /* 0x00000006a4a4723c */ /* 0x080fe80000041824 */
[----:B------:R1:W-:Y:S01]  /*94a0*/  STL [R1+0x20], R4 ;  /* 0x0000200401007387 */ /* 0x0003e20000100800 */
[----:B------:R-:W-:Y:S03]  /*94b0*/  FADD.FTZ R5, R64, R213 ;  /* 0x000000d540057221 */ /* 0x000fe60000010000 */
[----:B------:R-:W-:Y:S07]  /*94c0*/  HMMA.16816.F32.BF16 R160, R160, R6, R28 ;  /* 0x00000006a0a0723c */ /* 0x000fee000004181c */
[----:B------:R-:W-:Y:S05]  /*94d0*/  FADD.FTZ R6, R226, R211 ;  /* 0x000000d3e2067221 */ /* 0x000fea0000010000 */
[----:B------:R2:W-:Y:S04]  /*94e0*/  STL [R1+0x1c], R6 ;  /* 0x00001c0601007387 */ /* 0x0005e80000100800 */
[----:B------:R2:W-:Y:S01]  /*94f0*/  STL [R1+0x18], R5 ;  /* 0x0000180501007387 */ /* 0x0005e20000100800 */
[----:B-1----:R-:W-:Y:S05]  /*9500*/  FADD.FTZ R4, R66, R201 ;  /* 0x000000c942047221 */ /* 0x002fea0000010000 */
[----:B------:R2:W-:Y:S02]  /*9510*/  STL [R1+0x14], R4 ;  /* 0x0000140401007387 */ /* 0x0005e40000100800 */
[----:B--2---:R-:W-:-:S05]  /*9520*/  @P2 BRA `(.L_x_1937) ;  /* 0xffffc88000002947 */ /* 0x004fca000383ffff */
.L_x_1936:
[----:B--2---:R-:W2:Y:S04]  /*9530*/  LDL.LU R4, [R1+0x20] ;  /* 0x0000200001047983 */ /* 0x004ea80000300800 */
[----:B------:R-:W3:Y:S04]  /*9540*/  LDL.LU R6, [R1+0x1c] ;  /* 0x00001c0001067983 */ /* 0x000ee80000300800 */
[----:B------:R-:W4:Y:S04]  /*9550*/  LDL.LU R11, [R1+0x18] ;  /* 0x00001800010b7983 */ /* 0x000f280000300800 */
[----:B------:R-:W5:Y:S01]  /*9560*/  LDL.LU R8, [R1+0x14] ;  /* 0x0000140001087983 */ /* 0x000f620000300800 */
[----:B------:R-:W-:-:S03]  /*9570*/  PLOP3.LUT P4, PT, PT, PT, PT, 0x8, 0x0 ;  /* 0x000000000000781c */ /* 0x000fc60003f8e170 */
[----:B--2---:R-:W1:Y:S04]  /*9580*/  SHFL.BFLY PT, R7, R4, 0x2, 0x1f ;  /* 0x0c401f0004077f89 */ /* 0x004e6800000e0000 */
[----:B---3--:R-:W2:Y:S04]  /*9590*/  SHFL.BFLY PT, R9, R6, 0x2, 0x1f ;  /* 0x0c401f0006097f89 */ /* 0x008ea800000e0000 */
[----:B----4-:R-:W3:Y:S04]  /*95a0*/  SHFL.BFLY PT, R5, R11, 0x2, 0x1f ;  /* 0x0c401f000b057f89 */ /* 0x010ee800000e0000 */
[----:B-----5:R-:W4:Y:S01]  /*95b0*/  SHFL.BFLY PT, R10, R8, 0x2, 0x1f ;  /* 0x0c401f00080a7f89 */ /* 0x020f2200000e0000 */
[----:B-1----:R-:W-:-:S02]  /*95c0*/  FADD.FTZ R7, R7, R4 ;  /* 0x0000000407077221 */ /* 0x002fc40000010000 */
[----:B--2---:R-:W-:-:S03]  /*95d0*/  FADD.FTZ R9, R9, R6 ;  /* 0x0000000609097221 */ /* 0x004fc60000010000 */
[----:B------:R-:W1:Y:S01]  /*95e0*/  SHFL.BFLY PT, R4, R7, 0x1, 0x1f ;  /* 0x0c201f0007047f89 */ /* 0x000e6200000e0000 */
[----:B---3--:R-:W-:-:S03]  /*95f0*/  FADD.FTZ R5, R5, R11 ;  /* 0x0000000b05057221 */ /* 0x008fc60000010000 */
[----:B------:R-:W2:Y:S01]  /*9600*/  SHFL.BFLY PT, R6, R9, 0x1, 0x1f ;  /* 0x0c201f0009067f89 */ /* 0x000ea200000e0000 */
[----:B----4-:R-:W-:-:S03]  /*9610*/  FADD.FTZ R10, R10, R8 ;  /* 0x000000080a0a7221 */ /* 0x010fc60000010000 */
[----:B------:R-:W3:Y:S01]  /*9620*/  SHFL.BFLY PT, R11, R5, 0x1, 0x1f ;  /* 0x0c201f00050b7f89 */ /* 0x000ee200000e0000 */
[----:B------:R-:W-:Y:S01]  /*9630*/  MOV R8, RZ ;  /* 0x000000ff00087202 */ /* 0x000fe20000000f00 */
[----:B-1----:R-:W-:Y:S02]  /*9640*/  FADD.FTZ R7, R7, R4 ;  /* 0x0000000407077221 */ /* 0x002fe40000010000 */
[----:B------:R-:W1:Y:S01]  /*9650*/  SHFL.BFLY PT, R4, R10, 0x1, 0x1f ;  /* 0x0c201f000a047f89 */ /* 0x000e6200000e0000 */
[----:B--2---:R-:W-:Y:S02]  /*9660*/  FADD.FTZ R6, R9, R6 ;  /* 0x0000000609067221 */ /* 0x004fe40000010000 */
[----:B------:R-:W-:Y:S02]  /*9670*/  FSETP.NE.FTZ.AND P3, PT, R7, RZ, PT ;  /* 0x000000ff0700720b */ /* 0x000fe40003f75000 */
[----:B------:R-:W-:Y:S01]  /*9680*/  MOV R9, RZ ;  /* 0x000000ff00097202 */ /* 0x000fe20000000f00 */
[----:B---3--:R-:W-:Y:S01]  /*9690*/  FADD.FTZ R5, R5, R11 ;  /* 0x0000000b05057221 */ /* 0x008fe20000010000 */
[----:B------:R-:W-:-:S04]  /*96a0*/  FSETP.NE.FTZ.AND P2, PT, R6, RZ, PT ;  /* 0x000000ff0600720b */ /* 0x000fc80003f55000 */
[----:B------:R-:W-:-:S05]  /*96b0*/  FSETP.NE.FTZ.AND P1, PT, R5, RZ, PT ;  /* 0x000000ff0500720b */ /* 0x000fca0003f35000 */
[----:B------:R-:W2:Y:S01]  /*96c0*/  @P3 MUFU.RCP R8, R7 ;  /* 0x0000000700083308 */ /* 0x000ea20000001000 */
[----:B------:R-:W-:-:S03]  /*96d0*/  @P3 MOV R14, 0x3f317218 ;  /* 0x3f317218000e3802 */ /* 0x000fc60000000f00 */
[----:B------:R-:W-:Y:S02]  /*96e0*/  @P2 MOV R13, 0x3f317218 ;  /* 0x3f317218000d2802 */ /* 0x000fe40000000f00 */
[----:B------:R-:W-:Y:S02]  /*96f0*/  @P3 FMUL.FTZ R14, R14, c[0x0][0x2d0] ;  /* 0x0000b4000e0e3a20 */ /* 0x000fe40000410000 */
[----:B-1----:R-:W-:Y:S01]  /*9700*/  FADD.FTZ R4, R4, R10 ;  /* 0x0000000a04047221 */ /* 0x002fe20000010000 */
[----:B------:R-:W-:Y:S01]  /*9710*/  MOV R10, RZ ;  /* 0x000000ff000a7202 */ /* 0x000fe20000000f00 */
[----:B------:R-:W-:Y:S01]  /*9720*/  @P2 MUFU.RCP R9, R6 ;  /* 0x0000000600092308 */ /* 0x000fe20000001000 */
[----:B------:R-:W-:Y:S01]  /*9730*/  @P1 MOV R12, 0x3f317218 ;  /* 0x3f317218000c1802 */ /* 0x000fe20000000f00 */
[----:B------:R-:W-:Y:S01]  /*9740*/  @P2 FMUL.FTZ R13, R13, c[0x0][0x2d0] ;  /* 0x0000b4000d0d2a20 */ /* 0x000fe20000410000 */
[----:B------:R-:W-:Y:S01]  /*9750*/  FSETP.NE.FTZ.AND P0, PT, R4, RZ, PT ;  /* 0x000000ff0400720b */ /* 0x000fe20003f15000 */
[----:B--2---:R-:W-:-:S04]  /*9760*/  FMUL.FTZ R192, R8, R192 ;  /* 0x000000c008c07220 */ /* 0x004fc80000410000 */
[----:B------:R-:W1:Y:S01]  /*9770*/  @P1 MUFU.RCP R10, R5 ;  /* 0x00000005000a1308 */ /* 0x000e620000001000 */
[C---:B------:R-:W-:Y:S02]  /*9780*/  FMUL.FTZ R193, R8.reuse, R193 ;  /* 0x000000c108c17220 */ /* 0x040fe40000410000 */
[C---:B------:R-:W-:Y:S02]  /*9790*/  FMUL.FTZ R180, R8.reuse, R180 ;  /* 0x000000b408b47220 */ /* 0x040fe40000410000 */
[C---:B------:R-:W-:Y:S02]  /*97a0*/  FMUL.FTZ R181, R8.reuse, R181 ;  /* 0x000000b508b57220 */ /* 0x040fe40000410000 */
[C---:B------:R-:W-:Y:S01]  /*97b0*/  FMUL.FTZ R68, R8.reuse, R68 ;  /* 0x0000004408447220 */ /* 0x040fe20000410000 */
[----:B------:R-:W2:Y:S01]  /*97c0*/  @P3 MUFU.LG2 R7, R7 ;  /* 0x0000000700073308 */ /* 0x000ea20000000c00 */
[C---:B------:R-:W-:Y:S01]  /*97d0*/  FMUL.FTZ R69, R8.reuse, R69 ;  /* 0x0000004508457220 */ /* 0x040fe20000410000 */
[----:B------:R-:W-:Y:S01]  /*97e0*/  @P0 MOV R11, 0x3f317218 ;  /* 0x3f317218000b0802 */ /* 0x000fe20000000f00 */
[----:B------:R-:W-:-:S02]  /*97f0*/  FMUL.FTZ R80, R8, R80 ;  /* 0x0000005008507220 */ /* 0x000fc40000410000 */
[C---:B------:R-:W-:Y:S02]  /*9800*/  FMUL.FTZ R81, R8.reuse, R81 ;  /* 0x0000005108517220 */ /* 0x040fe40000410000 */
[C---:B------:R-:W-:Y:S01]  /*9810*/  FMUL.FTZ R84, R8.reuse, R84 ;  /* 0x0000005408547220 */ /* 0x040fe20000410000 */
[----:B------:R-:W3:Y:S01]  /*9820*/  @P2 MUFU.LG2 R6, R6 ;  /* 0x0000000600062308 */ /* 0x000ee20000000c00 */
[C---:B------:R-:W-:Y:S02]  /*9830*/  FMUL.FTZ R85, R8.reuse, R85 ;  /* 0x0000005508557220 */ /* 0x040fe40000410000 */
[C---:B------:R-:W-:Y:S02]  /*9840*/  FMUL.FTZ R96, R8.reuse, R96 ;  /* 0x0000006008607220 */ /* 0x040fe40000410000 */
[C---:B------:R-:W-:Y:S02]  /*9850*/  FMUL.FTZ R97, R8.reuse, R97 ;  /* 0x0000006108617220 */ /* 0x040fe40000410000 */
[C---:B------:R-:W-:Y:S01]  /*9860*/  FMUL.FTZ R100, R8.reuse, R100 ;  /* 0x0000006408647220 */ /* 0x040fe20000410000 */
[----:B------:R-:W4:Y:S01]  /*9870*/  @P0 MUFU.LG2 R15, R4 ;  /* 0x00000004000f0308 */ /* 0x000f220000000c00 */
        /* <DEDUP_REMOVED lines=20> */
[----:B-1----:R-:W-:-:S02]  /*99c0*/  FMUL.FTZ R188, R10, R188 ;  /* 0x000000bc0abc7220 */ /* 0x002fc40000410000 */
[C---:B------:R-:W-:Y:S02]  /*99d0*/  FMUL.FTZ R189, R10.reuse, R189 ;  /* 0x000000bd0abd7220 */ /* 0x040fe40000410000 */
[C---:B------:R-:W-:Y:S01]  /*99e0*/  FMUL.FTZ R184, R10.reuse, R184 ;  /* 0x000000b80ab87220 */ /* 0x040fe20000410000 */
[----:B------:R1:W-:Y:S01]  /*99f0*/  @P0 MUFU.RCP R8, R4 ;  /* 0x0000000400080308 */ /* 0x0003e20000001000 */
[C---:B------:R-:W-:Y:S02]  /*9a00*/  FMUL.FTZ R185, R10.reuse, R185 ;  /* 0x000000b90ab97220 */ /* 0x040fe40000410000 */
[C---:B------:R-:W-:Y:S02]  /*9a10*/  FMUL.FTZ R72, R10.reuse, R72 ;  /* 0x000000480a487220 */ /* 0x040fe40000410000 */
[C---:B------:R-:W-:Y:S02]  /*9a20*/  FMUL.FTZ R73, R10.reuse, R73 ;  /* 0x000000490a497220 */ /* 0x040fe40000410000 */
[----:B------:R-:W-:-:S02]  /*9a30*/  FMUL.FTZ R76, R10, R76 ;  /* 0x0000004c0a4c7220 */ /* 0x000fc40000410000 */
[C---:B------:R-:W-:Y:S02]  /*9a40*/  FMUL.FTZ R77, R10.reuse, R77 ;  /* 0x0000004d0a4d7220 */ /* 0x040fe40000410000 */
[C---:B------:R-:W-:Y:S02]  /*9a50*/  FMUL.FTZ R88, R10.reuse, R88 ;  /* 0x000000580a587220 */ /* 0x040fe40000410000 */
[C---:B------:R-:W-:Y:S02]  /*9a60*/  FMUL.FTZ R89, R10.reuse, R89 ;  /* 0x000000590a597220 */ /* 0x040fe40000410000 */
[C---:B------:R-:W-:Y:S01]  /*9a70*/  FMUL.FTZ R92, R10.reuse, R92 ;  /* 0x0000005c0a5c7220 */ /* 0x040fe20000410000 */
[----:B-1----:R-:W-:Y:S01]  /*9a80*/  MOV R4, 0xff800000 ;  /* 0xff80000000047802 */ /* 0x002fe20000000f00 */
        /* <DEDUP_REMOVED lines=23> */
[----:B---3--:R-:W-:Y:S02]  /*9c00*/  @P2 FMUL.FTZ R6, R6, 0.69314718246459960938 ;  /* 0x3f31721806062820 */ /* 0x008fe40000410000 */
[----:B------:R-:W-:Y:S02]  /*9c10*/  @P1 FMUL.FTZ R12, R12, c[0x0][0x2d0] ;  /* 0x0000b4000c0c1a20 */ /* 0x000fe40000410000 */
[----:B----4-:R-:W-:Y:S02]  /*9c20*/  @P0 FMUL.FTZ R15, R15, 0.69314718246459960938 ;  /* 0x3f3172180f0f0820 */ /* 0x010fe40000410000 */
[----:B------:R-:W-:-:S02]  /*9c30*/  @P0 FMUL.FTZ R11, R11, c[0x0][0x2d0] ;  /* 0x0000b4000b0b0a20 */ /* 0x000fc40000410000 */
[C---:B------:R-:W-:Y:S02]  /*9c40*/  FMUL.FTZ R194, R9.reuse, R194 ;  /* 0x000000c209c27220 */ /* 0x040fe40000410000 */
[C---:B------:R-:W-:Y:S02]  /*9c50*/  FMUL.FTZ R195, R9.reuse, R195 ;  /* 0x000000c309c37220 */ /* 0x040fe40000410000 */
[C---:B------:R-:W-:Y:S01]  /*9c60*/  FMUL.FTZ R182, R9.reuse, R182 ;  /* 0x000000b609b67220 */ /* 0x040fe20000410000 */
[----:B-1----:R-:W-:Y:S01]  /*9c70*/  MOV R5, 0xff800000 ;  /* 0xff80000000057802 */ /* 0x002fe20000000f00 */
[----:B-----5:R-:W-:Y:S02]  /*9c80*/  @P1 FMUL.FTZ R10, R10, 0.69314718246459960938 ;  /* 0x3f3172180a0a1820 */ /* 0x020fe40000410000 */
        /* <DEDUP_REMOVED lines=29> */
[----:B------:R-:W-:Y:S01]  /*9e60*/  MOV R9, 0xff800000 ;  /* 0xff80000000097802 */ /* 0x000fe20000000f00 */
        /* <DEDUP_REMOVED lines=31> */
[----:B------:R-:W-:Y:S01]  /*a060*/  FMUL.FTZ R167, R8, R167 ;  /* 0x000000a708a77220 */ /* 0x000fe20000410000 */
[----:B------:R-:W-:Y:S01]  /*a070*/  MOV R8, 0xff800000 ;  /* 0xff80000000087802 */ /* 0x000fe20000000f00 */
[----:B------:R-:W-:-:S02]  /*a080*/  @P3 FFMA.FTZ R4, R14, R196, R7 ;  /* 0x000000c40e043223 */ /* 0x000fc40000010007 */
[----:B------:R-:W-:Y:S02]  /*a090*/  @P2 FFMA.FTZ R5, R13, R3, R6 ;  /* 0x000000030d052223 */ /* 0x000fe40000010006 */
[----:B------:R-:W-:Y:S02]  /*a0a0*/  @P1 FFMA.FTZ R8, R12, R2, R10 ;  /* 0x000000020c081223 */ /* 0x000fe4000001000a */
[----:B------:R-:W-:Y:S02]  /*a0b0*/  @P0 FFMA.FTZ R9, R11, R0, R15 ;  /* 0x000000000b090223 */ /* 0x000fe4000001000f */
.L_x_1920:
[----:B------:R-:W-:Y:S05]  /*a0c0*/  @P4 BRA `(.L_x_1940) ;  /* 0x0000209000004947 */ /* 0x000fea0003800000 */
[----:B------:R-:W1:Y:S01]  /*a0d0*/  S2R R7, SR_TID.X ;  /* 0x0000000000077919 */ /* 0x000e620000002100 */
[----:B------:R-:W-:Y:S01]  /*a0e0*/  IMAD R16, RZ, RZ, -UR10 ;  /* 0x8000000aff107e24 */ /* 0x000fe2000f8e02ff */
[----:B------:R-:W-:Y:S01]  /*a0f0*/  USHF.R.S32.HI UR6, URZ, 0x1f, UR10 ;  /* 0x0000001f3f067899 */ /* 0x000fe2000801140a */
[----:B------:R-:W-:Y:S01]  /*a100*/  IMAD.MOV.U32 R13, RZ, RZ, c[0x0][0x4e8] ;  /* 0x00013a00ff0d7624 */ /* 0x000fe200078e00ff */
[----:B------:R-:W3:Y:S01]  /*a110*/  S2R R0, SR_CTAID.Y ;  /* 0x0000000000007919 */ /* 0x000ee20000002600 */
[----:B------:R-:W-:Y:S01]  /*a120*/  ULDC.64 UR4, c[0x0][0x4d0] ;  /* 0x0001340000047ab9 */ /* 0x000fe20000000a00 */
[----:B------:R-:W-:Y:S01]  /*a130*/  BSSY B0, `(.L_x_1941) ;  /* 0x00000dc000007945 */ /* 0x000fe20003800000 */
[----:B------:R-:W-:Y:S01]  /*a140*/  UIMAD UR7, UR6, UR4, URZ ;  /* 0x00000004060772a4 */ /* 0x000fe2000f8e023f */
[----:B------:R-:W4:Y:S01]  /*a150*/  S2R R20, SR_CTAID.Z ;  /* 0x0000000000147919 */ /* 0x000f220000002700 */
[----:B--2---:R-:W-:-:S03]  /*a160*/  UIMAD.WIDE.U32 UR8, UR10, UR4, URZ ;  /* 0x000000040a0872a5 */ /* 0x004fc6000f8e003f */
[----:B------:R-:W-:Y:S01]  /*a170*/  BAR.SYNC.DEFER_BLOCKING 0x1, 0x80 ;  /* 0x0042000000007b1d */ /* 0x000fe20000010000 */
[----:B------:R-:W-:Y:S01]  /*a180*/  UIMAD UR5, UR10, UR5, UR7 ;  /* 0x000000050a0572a4 */ /* 0x000fe2000f8e0207 */
[C---:B------:R-:W-:Y:S01]  /*a190*/  ISETP.NE.AND P0, PT, R13.reuse, 0x1, PT ;  /* 0x000000010d00780c */ /* 0x040fe20003f05270 */
[----:B------:R-:W-:Y:S02]  /*a1a0*/  IMAD.U32 R23, RZ, RZ, UR9 ;  /* 0x00000009ff177e24 */ /* 0x000fe4000f8e00ff */
[----:B------:R-:W-:Y:S01]  /*a1b0*/  UIADD3 UR5, UR9, UR5, URZ ;  /* 0x0000000509057290 */ /* 0x000fe2000fffe03f */
[----:B------:R-:W2:Y:S01]  /*a1c0*/  S2R R12, SR_CTAID.X ;  /* 0x00000000000c7919 */ /* 0x000ea20000002500 */
[----:B------:R-:W-:Y:S02]  /*a1d0*/  IMAD.U32 R22, RZ, RZ, UR8 ;  /* 0x00000008ff167e24 */ /* 0x000fe4000f8e00ff */
[----:B------:R-:W-:Y:S02]  /*a1e0*/  IMAD R13, R13, c[0x0][0x388], RZ ;  /* 0x0000e2000d0d7a24 */ /* 0x000fe400078e02ff */
[----:B------:R-:W-:Y:S01]  /*a1f0*/  IMAD.U32 R23, RZ, RZ, UR5 ;  /* 0x00000005ff177e24 */ /* 0x000fe2000f8e00ff */
[----:B-1----:R-:W-:Y:S01]  /*a200*/  SHF.R.S32.HI R3, RZ, 0x1f, R7 ;  /* 0x0000001fff037819 */ /* 0x002fe20000011407 */
[----:B------:R-:W-:-:S02]  /*a210*/  ULDC.64 UR4, c[0x0][0x438] ;  /* 0x00010e0000047ab9 */ /* 0x000fc40000000a00 */
[----:B------:R-:W-:Y:S01]  /*a220*/  UIMAD UR6, UR6, UR4, URZ ;  /* 0x00000004060672a4 */ /* 0x000fe2000f8e023f */
[CC--:B------:R-:W-:Y:S01]  /*a230*/  LEA.HI R6, R3.reuse, R7.reuse, RZ, 0x2 ;  /* 0x0000000703067211 */ /* 0x0c0fe200078f10ff */
[----:B---3--:R-:W-:Y:S01]  /*a240*/  IMAD R16, R16, c[0x0][0x550], R0 ;  /* 0x0001540010107a24 */ /* 0x008fe200078e0200 */
[-C--:B------:R-:W-:Y:S01]  /*a250*/  LEA.HI R3, R3, R7.reuse, RZ, 0x5 ;  /* 0x0000000703037211 */ /* 0x080fe200078f28ff */
[----:B------:R-:W-:Y:S01]  /*a260*/  UIMAD.WIDE.U32 UR8, UR10, UR4, URZ ;  /* 0x000000040a0872a5 */ /* 0x000fe2000f8e003f */
[----:B------:R-:W-:Y:S01]  /*a270*/  LOP3.LUT R6, R6, 0xfffffffc, RZ, 0xc0, !PT ;  /* 0xfffffffc06067812 */ /* 0x000fe200078ec0ff */
[----:B------:R-:W-:Y:S01]  /*a280*/  UIMAD UR4, UR10, UR5, UR6 ;  /* 0x000000050a0472a4 */ /* 0x000fe2000f8e0206 */
[----:B------:R-:W-:Y:S01]  /*a290*/  LOP3.LUT R2, R3, 0xffffffe0, RZ, 0xc0, !PT ;  /* 0xffffffe003027812 */ /* 0x000fe200078ec0ff */
[----:B----4-:R-:W-:Y:S01]  /*a2a0*/  IMAD.WIDE.U32 R22, R20, c[0x0][0x4d8], R22 ;  /* 0x0001360014167a25 */ /* 0x010fe200078e0016 */
[----:B------:R-:W-:Y:S01]  /*a2b0*/  IADD3 R6, -R6, R7, RZ ;  /* 0x0000000706067210 */ /* 0x000fe20007ffe1ff */
[----:B------:R-:W-:Y:S01]  /*a2c0*/  UIADD3 UR4, UR9, UR4, URZ ;  /* 0x0000000409047290 */ /* 0x000fe2000fffe03f */
[----:B------:R-:W-:Y:S01]  /*a2d0*/  MOV R18, UR8 ;  /* 0x0000000800127c02 */ /* 0x000fe20008000f00 */
[----:B------:R-:W-:Y:S01]  /*a2e0*/  IMAD.IADD R2, R7, 0x1, -R2 ;  /* 0x0000000107027824 */ /* 0x000fe200078e0a02 */
[----:B------:R-:W-:Y:S01]  /*a2f0*/  LEA.HI R0, R6, R6, RZ, 0x1 ;  /* 0x0000000606007211 */ /* 0x000fe200078f08ff */
[----:B------:R-:W-:Y:S01]  /*a300*/  IMAD.U32 R19, RZ, RZ, UR9 ;  /* 0x00000009ff137e24 */ /* 0x000fe2000f8e00ff */
[----:B------:R-:W-:Y:S01]  /*a310*/  SHF.R.S32.HI R7, RZ, 0x5, R3 ;  /* 0x00000005ff077819 */ /* 0x000fe20000011403 */
[----:B------:R-:W-:Y:S01]  /*a320*/  IMAD.U32 R11, RZ, RZ, UR4 ;  /* 0x00000004ff0b7e24 */ /* 0x000fe2000f8e00ff */
[----:B------:R-:W-:-:S02]  /*a330*/  LOP3.LUT R10, R0, 0x1ffffffe, RZ, 0xc0, !PT ;  /* 0x1ffffffe000a7812 */ /* 0x000fc400078ec0ff */
[----:B------:R-:W-:Y:S02]  /*a340*/  SHF.R.S32.HI R3, RZ, 0x1f, R3 ;  /* 0x0000001fff037819 */ /* 0x000fe40000011403 */
[----:B------:R-:W-:Y:S01]  /*a350*/  SHF.L.U32 R15, R0, 0x5, RZ ;  /* 0x00000005000f7819 */ /* 0x000fe200000006ff */
[----:B------:R-:W-:Y:S01]  /*a360*/  IMAD.IADD R6, R6, 0x1, -R10 ;  /* 0x0000000106067824 */ /* 0x000fe200078e0a0a */
[----:B------:R-:W-:Y:S02]  /*a370*/  LEA.HI R10, R3, R7, RZ, 0x2 ;  /* 0x00000007030a7211 */ /* 0x000fe400078f10ff */
[----:B------:R-:W-:Y:S02]  /*a380*/  SHF.R.S32.HI R0, RZ, 0x1f, R2 ;  /* 0x0000001fff007819 */ /* 0x000fe40000011402 */
[----:B------:R-:W-:Y:S02]  /*a390*/  LOP3.LUT R10, R10, 0xffffffc, RZ, 0xc0, !PT ;  /* 0x0ffffffc0a0a7812 */ /* 0x000fe400078ec0ff */
[----:B------:R-:W-:-:S02]  /*a3a0*/  LOP3.LUT R15, R15, 0xffffffc0, RZ, 0xc0, !PT ;  /* 0xffffffc00f0f7812 */ /* 0x000fc400078ec0ff */
[----:B------:R-:W-:Y:S01]  /*a3b0*/  LEA.HI R0, R0, R2, RZ, 0x2 ;  /* 0x0000000200007211 */ /* 0x000fe200078f10ff */
[----:B------:R-:W-:Y:S01]  /*a3c0*/  IMAD.IADD R10, R7, 0x1, -R10 ;  /* 0x00000001070a7824 */ /* 0x000fe200078e0a0a */
[----:B------:R-:W-:Y:S01]  /*a3d0*/  SHF.R.S32.HI R3, RZ, 0x1f, R20 ;  /* 0x0000001fff037819 */ /* 0x000fe20000011414 */
[----:B------:R-:W-:Y:S01]  /*a3e0*/  IMAD R15, R6, 0x8, R15 ;  /* 0x00000008060f7824 */ /* 0x000fe200078e020f */
[----:B------:R-:W-:Y:S02]  /*a3f0*/  SHF.R.S32.HI R6, RZ, 0x2, R0 ;  /* 0x00000002ff067819 */ /* 0x000fe40000011400 */
[----:B------:R-:W-:Y:S01]  /*a400*/  SHF.R.S32.HI R14, RZ, 0x1f, R16 ;  /* 0x0000001fff0e7819 */ /* 0x000fe20000011410 */
[C---:B------:R-:W-:Y:S01]  /*a410*/  IMAD R7, R3.reuse, c[0x0][0x4d8], RZ ;  /* 0x0001360003077a24 */ /* 0x040fe200078e02ff */
[----:B------:R-:W-:Y:S01]  /*a420*/  LEA R6, R10, R6, 0x4 ;  /* 0x000000060a067211 */ /* 0x000fe200078e20ff */
[----:B------:R-:W-:Y:S01]  /*a430*/  IMAD R3, R3, c[0x0][0x440], RZ ;  /* 0x0001100003037a24 */ /* 0x000fe200078e02ff */
[----:B------:R-:W-:Y:S01]  /*a440*/  LOP3.LUT P1, RZ, R2, 0x3, RZ, 0xc0, !PT ;  /* 0x0000000302ff7812 */ /* 0x000fe2000782c0ff */
[----:B------:R-:W-:Y:S01]  /*a450*/  IMAD.MOV.U32 R10, RZ, RZ, R18 ;  /* 0x000000ffff0a7224 */ /* 0x000fe200078e0012 */
[----:B------:R-:W-:Y:S01]  /*a460*/  IADD3 R15, R6, R15, RZ ;  /* 0x0000000f060f7210 */ /* 0x000fe20007ffe0ff */
[----:B------:R-:W-:Y:S01]  /*a470*/  IMAD R7, R20, c[0x0][0x4dc], R7 ;  /* 0x0001370014077a24 */ /* 0x000fe200078e0207 */
[----:B------:R-:W-:Y:S01]  /*a480*/  LOP3.LUT R0, R0, 0x7ffffffc, RZ, 0xc0, !PT ;  /* 0x7ffffffc00007812 */ /* 0x000fe200078ec0ff */
[----:B------:R-:W-:-:S02]  /*a490*/  IMAD R3, R20, c[0x0][0x444], R3 ;  /* 0x0001110014037a24 */ /* 0x000fc400078e0203 */
[----:B--2---:R-:W-:Y:S01]  /*a4a0*/  IMAD R15, R12, 0x80, R15 ;  /* 0x000000800c0f7824 */ /* 0x004fe200078e020f */
[----:B------:R-:W-:Y:S01]  /*a4b0*/  IADD3 R0, R2, -R0, RZ ;  /* 0x8000000002007210 */ /* 0x000fe20007ffe0ff */
[----:B------:R-:W-:-:S04]  /*a4c0*/  IMAD.WIDE.U32 R20, R20, c[0x0][0x440], R10 ;  /* 0x0001100014147a25 */ /* 0x000fc800078e000a */
[----:B------:R-:W-:-:S04]  /*a4d0*/  @P0 IMAD.HI.U32 R17, R15, c[0x0][0x4ec], RZ ;  /* 0x00013b000f110a27 */ /* 0x000fc800078e00ff */
[----:B------:R-:W-:-:S04]  /*a4e0*/  @P0 IMAD.HI.U32 R10, R15, c[0x0][0x4ec], RZ ;  /* 0x00013b000f0a0a27 */ /* 0x000fc800078e00ff */
[----:B------:R-:W-:Y:S01]  /*a4f0*/  IMAD.IADD R21, R21, 0x1, R3 ;  /* 0x0000000115157824 */ /* 0x000fe200078e0203 */
[----:B------:R-:W-:Y:S01]  /*a500*/  MOV R3, R15 ;  /* 0x0000000f00037202 */ /* 0x000fe20000000f00 */
[----:B------:R-:W-:Y:S01]  /*a510*/  IMAD.IADD R23, R23, 0x1, R7 ;  /* 0x0000000117177824 */ /* 0x000fe200078e0207 */
[----:B------:R-:W-:Y:S01]  /*a520*/  @P0 SHF.R.U32.HI R3, RZ, c[0x0][0x4f0], R17 ;  /* 0x00013c00ff030a19 */ /* 0x000fe20000011611 */
[----:B------:R-:W-:Y:S01]  /*a530*/  IMAD.MOV.U32 R7, RZ, RZ, R15 ;  /* 0x000000ffff077224 */ /* 0x000fe200078e000f */
[----:B------:R-:W-:Y:S01]  /*a540*/  @P0 SHF.R.U32.HI R7, RZ, c[0x0][0x4f0], R10 ;  /* 0x00013c00ff070a19 */ /* 0x000fe2000001160a */
[C---:B------:R-:W-:Y:S02]  /*a550*/  IMAD R11, R14.reuse, c[0x0][0x448], RZ ;  /* 0x000112000e0b7a24 */ /* 0x040fe400078e02ff */
[----:B------:R-:W-:Y:S01]  /*a560*/  IMAD R10, R14, c[0x0][0x4e0], RZ ;  /* 0x000138000e0a7a24 */ /* 0x000fe200078e02ff */
[----:B------:R-:W-:Y:S01]  /*a570*/  SHF.R.S32.HI R14, RZ, 0x1f, R7 ;  /* 0x0000001fff0e7819 */ /* 0x000fe20000011407 */
[----:B------:R-:W-:-:S02]  /*a580*/  IMAD.MOV R18, RZ, RZ, -R3 ;  /* 0x000000ffff127224 */ /* 0x000fc400078e0a03 */
[C---:B------:R-:W-:Y:S02]  /*a590*/  IMAD R11, R16.reuse, c[0x0][0x44c], R11 ;  /* 0x00011300100b7a24 */ /* 0x040fe400078e020b */
[----:B------:R-:W-:-:S04]  /*a5a0*/  IMAD.WIDE.U32 R20, R16, c[0x0][0x448], R20 ;  /* 0x0001120010147a25 */ /* 0x000fc800078e0014 */
[C---:B------:R-:W-:Y:S01]  /*a5b0*/  IMAD R10, R16.reuse, c[0x0][0x4e4], R10 ;  /* 0x00013900100a7a24 */ /* 0x040fe200078e020a */
[----:B------:R-:W-:Y:S01]  /*a5c0*/  IADD3 R21, R21, R11, RZ ;  /* 0x0000000b15157210 */ /* 0x000fe20007ffe0ff */
[----:B------:R-:W-:Y:S01]  /*a5d0*/  IMAD.WIDE.U32 R16, R16, c[0x0][0x4e0], R22 ;  /* 0x0001380010107a25 */ /* 0x000fe200078e0016 */
[----:B------:R-:W-:-:S03]  /*a5e0*/  SHF.R.S32.HI R11, RZ, 0x1f, R3 ;  /* 0x0000001fff0b7819 */ /* 0x000fc60000011403 */
[----:B------:R-:W-:Y:S01]  /*a5f0*/  IMAD R18, R18, c[0x0][0x4e8], R15 ;  /* 0x00013a0012127a24 */ /* 0x000fe200078e020f */
[----:B------:R-:W-:Y:S01]  /*a600*/  IADD3 R16, P0, R3, R16, RZ ;  /* 0x0000001003107210 */ /* 0x000fe20007f1e0ff */
[----:B------:R-:W-:Y:S02]  /*a610*/  IMAD R14, R14, c[0x0][0x430], RZ ;  /* 0x00010c000e0e7a24 */ /* 0x000fe400078e02ff */
[----:B------:R-:W-:Y:S01]  /*a620*/  IMAD R12, R12, 0x80, R6 ;  /* 0x000000800c0c7824 */ /* 0x000fe200078e0206 */
[----:B------:R-:W-:Y:S01]  /*a630*/  SHF.R.S32.HI R3, RZ, 0x1f, R18 ;  /* 0x0000001fff037819 */ /* 0x000fe20000011412 */
[----:B------:R-:W-:Y:S01]  /*a640*/  IMAD R14, R7, c[0x0][0x434], R14 ;  /* 0x00010d00070e7a24 */ /* 0x000fe200078e020e */
[----:B------:R-:W-:Y:S01]  /*a650*/  IADD3.X R17, R11, R17, R10, P0, !PT ;  /* 0x000000110b117210 */ /* 0x000fe200007fe40a */
[----:B------:R-:W-:Y:S01]  /*a660*/  IMAD.WIDE.U32 R10, R7, c[0x0][0x430], R20 ;  /* 0x00010c00070a7a25 */ /* 0x000fe200078e0014 */
[----:B------:R-:W-:-:S03]  /*a670*/  ISETP.GE.OR P4, PT, R12, R13, P1 ;  /* 0x0000000d0c00720c */ /* 0x000fc60000f86670 */
[----:B------:R-:W-:Y:S02]  /*a680*/  IMAD R3, R3, c[0x0][0x4c8], RZ ;  /* 0x0001320003037a24 */ /* 0x000fe400078e02ff */
[----:B------:R-:W-:Y:S02]  /*a690*/  IMAD.MOV R7, RZ, RZ, -R7 ;  /* 0x000000ffff077224 */ /* 0x000fe400078e0a07 */
[----:B------:R-:W-:-:S04]  /*a6a0*/  IMAD.WIDE.U32 R16, R18, c[0x0][0x4c8], R16 ;  /* 0x0001320012107a25 */ /* 0x000fc800078e0010 */
[----:B------:R-:W-:Y:S02]  /*a6b0*/  IMAD R3, R18, c[0x0][0x4cc], R3 ;  /* 0x0001330012037a24 */ /* 0x000fe400078e0203 */
[----:B------:R-:W-:Y:S02]  /*a6c0*/  IMAD R7, R7, c[0x0][0x4e8], R15 ;  /* 0x00013a0007077a24 */ /* 0x000fe400078e020f */
[----:B------:R-:W-:Y:S01]  /*a6d0*/  IMAD.IADD R11, R11, 0x1, R14 ;  /* 0x000000010b0b7824 */ /* 0x000fe200078e020e */
[C---:B------:R-:W-:Y:S02]  /*a6e0*/  LEA R14, P0, R16.reuse, c[0x0][0x4a8], 0x2 ;  /* 0x00012a00100e7a11 */ /* 0x040fe400078010ff */
[----:B------:R-:W-:Y:S01]  /*a6f0*/  IADD3 R15, R17, R3, RZ ;  /* 0x00000003110f7210 */ /* 0x000fe20007ffe0ff */
[----:B------:R-:W-:Y:S01]  /*a700*/  IMAD.WIDE.U32 R22, R7, c[0x0][0x428], R10 ;  /* 0x00010a0007167a25 */ /* 0x000fe200078e000a */
[----:B------:R-:W-:Y:S01]  /*a710*/  SHF.R.S32.HI R3, RZ, 0x1f, R7 ;  /* 0x0000001fff037819 */ /* 0x000fe20000011407 */
[----:B------:R-:W-:Y:S01]  /*a720*/  SHFL.IDX PT, R20, R14, RZ, 0x1c1f ;  /* 0x001c1fff0e147589 */ /* 0x000fe200000e0000 */
[----:B------:R-:W-:-:S02]  /*a730*/  LEA.HI.X R6, R16, c[0x0][0x4ac], R15, 0x2, P0 ;  /* 0x00012b0010067a11 */ /* 0x000fc400000f140f */
[C---:B------:R-:W-:Y:S01]  /*a740*/  IADD3 R11, R12.reuse, 0x8, RZ ;  /* 0x000000080c0b7810 */ /* 0x040fe20007ffe0ff */
[----:B------:R-:W-:Y:S01]  /*a750*/  SHFL.IDX PT, R18, R14, 0x1, 0x1c1f ;  /* 0x003c1f000e127f89 */ /* 0x000fe200000e0000 */
[----:B------:R-:W-:Y:S01]  /*a760*/  IMAD R3, R3, c[0x0][0x428], RZ ;  /* 0x00010a0003037a24 */ /* 0x000fe200078e02ff */
[C---:B------:R-:W-:Y:S02]  /*a770*/  IADD3 R10, R12.reuse, 0x40, RZ ;  /* 0x000000400c0a7810 */ /* 0x040fe40007ffe0ff */
[----:B------:R-:W1:Y:S01]  /*a780*/  SHFL.IDX PT, R21, R6, RZ, 0x1c1f ;  /* 0x001c1fff06157589 */ /* 0x000e6200000e0000 */
[----:B------:R-:W-:Y:S01]  /*a790*/  IMAD R3, R7, c[0x0][0x42c], R3 ;  /* 0x00010b0007037a24 */ /* 0x000fe200078e0203 */
[----:B------:R-:W-:Y:S02]  /*a7a0*/  IADD3 R7, R12, 0x48, RZ ;  /* 0x000000480c077810 */ /* 0x000fe40007ffe0ff */
[----:B------:R-:W2:Y:S01]  /*a7b0*/  SHFL.IDX PT, R19, R6, 0x1, 0x1c1f ;  /* 0x003c1f0006137f89 */ /* 0x000ea200000e0000 */
[-C--:B------:R-:W-:Y:S01]  /*a7c0*/  ISETP.GE.OR P3, PT, R11, R13.reuse, P1 ;  /* 0x0000000d0b00720c */ /* 0x080fe20000f66670 */
[----:B------:R-:W-:Y:S01]  /*a7d0*/  IMAD.IADD R3, R23, 0x1, R3 ;  /* 0x0000000117037824 */ /* 0x000fe200078e0203 */
[-C--:B------:R-:W-:Y:S01]  /*a7e0*/  ISETP.GE.OR P2, PT, R10, R13.reuse, P1 ;  /* 0x0000000d0a00720c */ /* 0x080fe20000f46670 */
[----:B------:R-:W-:Y:S01]  /*a7f0*/  SHFL.IDX PT, R16, R14, 0x2, 0x1c1f ;  /* 0x005c1f000e107f89 */ /* 0x000fe200000e0000 */
[----:B------:R-:W-:-:S02]  /*a800*/  ISETP.GE.OR P1, PT, R7, R13, P1 ;  /* 0x0000000d0700720c */ /* 0x000fc40000f26670 */
[-C--:B------:R-:W-:Y:S01]  /*a810*/  ISETP.GE.AND P5, PT, R10, R13.reuse, PT ;  /* 0x0000000d0a00720c */ /* 0x080fe20003fa6270 */
[----:B------:R-:W3:Y:S01]  /*a820*/  SHFL.IDX PT, R17, R6, 0x2, 0x1c1f ;  /* 0x005c1f0006117f89 */ /* 0x000ee200000e0000 */
[----:B------:R-:W-:-:S03]  /*a830*/  ISETP.GE.AND P6, PT, R7, R13, PT ;  /* 0x0000000d0700720c */ /* 0x000fc60003fc6270 */
[----:B------:R-:W-:Y:S04]  /*a840*/  SHFL.IDX PT, R14, R14, 0x3, 0x1c1f ;  /* 0x007c1f000e0e7f89 */ /* 0x000fe800000e0000 */
[----:B------:R4:W5:Y:S04]  /*a850*/  SHFL.IDX PT, R15, R6, 0x3, 0x1c1f ;  /* 0x007c1f00060f7f89 */ /* 0x00096800000e0000 */
[----:B-1----:R-:W-:Y:S04]  /*a860*/  @!P4 ST.E [R20.64], R4 ;  /* 0x000000041400c985 */ /* 0x002fe8000c10190c */
[----:B--2---:R1:W-:Y:S04]  /*a870*/  @!P3 ST.E [R18.64], R5 ;  /* 0x000000051200b985 */ /* 0x0043e8000c10190c */
[----:B---3--:R2:W-:Y:S01]  /*a880*/  @!P2 ST.E [R16.64], R8 ;  /* 0x000000081000a985 */ /* 0x0085e2000c10190c */
[----:B----4-:R-:W-:-:S03]  /*a890*/  LEA R6, P0, R22, c[0x0][0x400], 0x2 ;  /* 0x0001000016067a11 */ /* 0x010fc600078010ff */
[----:B-----5:R2:W-:Y:S01]  /*a8a0*/  @!P1 ST.E [R14.64], R9 ;  /* 0x000000090e009985 */ /* 0x0205e2000c10190c */
[-C--:B------:R-:W-:Y:S02]  /*a8b0*/  ISETP.GE.AND P1, PT, R12, R13.reuse, PT ;  /* 0x0000000d0c00720c */ /* 0x080fe40003f26270 */
[----:B------:R-:W-:Y:S01]  /*a8c0*/  LEA.HI.X R3, R22, c[0x0][0x404], R3, 0x2, P0 ;  /* 0x0001010016037a11 */ /* 0x000fe200000f1403 */
[----:B------:R2:W3:Y:S01]  /*a8d0*/  SHFL.IDX PT, R20, R6, RZ, 0x1c1f ;  /* 0x001c1fff06147589 */ /* 0x0004e200000e0000 */
[----:B------:R-:W-:-:S03]  /*a8e0*/  ISETP.GE.AND P0, PT, R11, R13, PT ;  /* 0x0000000d0b00720c */ /* 0x000fc60003f06270 */
[----:B------:R2:W4:Y:S01]  /*a8f0*/  SHFL.IDX PT, R21, R3, RZ, 0x1c1f ;  /* 0x001c1fff03157589 */ /* 0x00052200000e0000 */
[----:B-1----:R-:W-:-:S05]  /*a900*/  IMAD.SHL.U32 R5, R0, 0x2, RZ ;  /* 0x0000000200057824 */ /* 0x002fca00078e00ff */
[----:B------:R-:W-:Y:S05]  /*a910*/  @P1 BRA `(.L_x_1942) ;  /* 0x000005d000001947 */ /* 0x000fea0003800000 */
[C---:B------:R-:W-:Y:S02]  /*a920*/  IADD3 R4, R5.reuse, 0x8, RZ ;  /* 0x0000000805047810 */ /* 0x040fe40007ffe0ff */
[C---:B------:R-:W-:Y:S02]  /*a930*/  IADD3 R2, R5.reuse, 0x10, RZ ;  /* 0x0000001005027810 */ /* 0x040fe40007ffe0ff */
[----:B------:R-:W-:Y:S02]  /*a940*/  ISETP.GE.AND P3, PT, R4, c[0x0][0x3c8], PT ;  /* 0x0000f20004007a0c */ /* 0x000fe40003f66270 */
[----:B------:R-:W-:Y:S02]  /*a950*/  ISETP.GE.AND P2, PT, R2, c[0x0][0x3c8], PT ;  /* 0x0000f20002007a0c */ /* 0x000fe40003f46270 */
[C---:B------:R-:W-:Y:S02]  /*a960*/  IADD3 R0, R5.reuse, 0x18, RZ ;  /* 0x0000001805007810 */ /* 0x040fe40007ffe0ff */
[----:B------:R-:W-:-:S02]  /*a970*/  ISETP.GE.AND P4, PT, R5, c[0x0][0x3c8], PT ;  /* 0x0000f20005007a0c */ /* 0x000fc40003f86270 */
[----:B------:R-:W-:Y:S02]  /*a980*/  ISETP.GE.AND P1, PT, R0, c[0x0][0x3c8], PT ;  /* 0x0000f20000007a0c */ /* 0x000fe40003f26270 */
[----:B------:R-:W-:-:S03]  /*a990*/  IADD3 R7, R5, 0x28, RZ ;  /* 0x0000002805077810 */ /* 0x000fc60007ffe0ff */
[----:B------:R-:W-:Y:S02]  /*a9a0*/  @!P3 LEA.HI R4, R4, R4, RZ, 0x1 ;  /* 0x000000040404b211 */ /* 0x000fe400078f08ff */
[----:B------:R-:W-:Y:S02]  /*a9b0*/  @!P2 LEA.HI R2, R2, R2, RZ, 0x1 ;  /* 0x000000020202a211 */ /* 0x000fe400078f08ff */
[----:B------:R-:W-:Y:S02]  /*a9c0*/  @!P3 LOP3.LUT R4, R4, 0xfffffffe, RZ, 0xc0, !PT ;  /* 0xfffffffe0404b812 */ /* 0x000fe400078ec0ff */
[C-C-:B--234-:R-:W-:Y:S01]  /*a9d0*/  @!P4 IMAD.WIDE R8, R5.reuse, 0x4, R20.reuse ;  /* 0x000000040508c825 */ /* 0x15cfe200078e0214 */
[----:B------:R-:W-:Y:S02]  /*a9e0*/  @!P2 LOP3.LUT R2, R2, 0xfffffffe, RZ, 0xc0, !PT ;  /* 0xfffffffe0202a812 */ /* 0x000fe400078ec0ff */
[----:B------:R-:W-:Y:S01]  /*a9f0*/  @!P1 LEA.HI R0, R0, R0, RZ, 0x1 ;  /* 0x0000000000009211 */ /* 0x000fe200078f08ff */
[----:B------:R-:W-:Y:S01]  /*aa00*/  @!P3 IMAD.WIDE R10, R4, 0x4, R20 ;  /* 0x00000004040ab825 */ /* 0x000fe200078e0214 */
[----:B------:R1:W-:Y:S01]  /*aa10*/  @!P4 ST.E.64 [R8.64], R192 ;  /* 0x000000c00800c985 */ /* 0x0003e2000c101b0c */
[----:B------:R-:W-:-:S02]  /*aa20*/  IADD3 R4, R5, 0x20, RZ ;  /* 0x0000002005047810 */ /* 0x000fc40007ffe0ff */
[----:B------:R-:W-:Y:S01]  /*aa30*/  @!P1 LOP3.LUT R0, R0, 0xfffffffe, RZ, 0xc0, !PT ;  /* 0xfffffffe00009812 */ /* 0x000fe200078ec0ff */
[----:B------:R2:W-:Y:S01]  /*aa40*/  @!P3 ST.E.64 [R10.64], R180 ;  /* 0x000000b40a00b985 */ /* 0x0005e2000c101b0c */
[----:B------:R-:W-:Y:S02]  /*aa50*/  ISETP.GE.AND P4, PT, R4, c[0x0][0x3c8], PT ;  /* 0x0000f20004007a0c */ /* 0x000fe40003f86270 */
[----:B------:R-:W-:-:S11]  /*aa60*/  ISETP.GE.AND P3, PT, R7, c[0x0][0x3c8], PT ;  /* 0x0000f20007007a0c */ /* 0x000fd60003f66270 */
[----:B------:R-:W-:Y:S02]  /*aa70*/  @!P4 LEA.HI R4, R4, R4, RZ, 0x1 ;  /* 0x000000040404c211 */ /* 0x000fe400078f08ff */
[----:B------:R-:W-:Y:S02]  /*aa80*/  @!P3 LEA.HI R7, R7, R7, RZ, 0x1 ;  /* 0x000000070707b211 */ /* 0x000fe400078f08ff */
[----:B------:R-:W-:Y:S02]  /*aa90*/  @!P4 LOP3.LUT R4, R4, 0xfffffffe, RZ, 0xc0, !PT ;  /* 0xfffffffe0404c812 */ /* 0x000fe400078ec0ff */
[----:B------:R-:W-:Y:S01]  /*aaa0*/  @!P3 LOP3.LUT R7, R7, 0xfffffffe, RZ, 0xc0, !PT ;  /* 0xfffffffe0707b812 */ /* 0x000fe200078ec0ff */
[----:B-1----:R-:W-:Y:S01]  /*aab0*/  @!P2 IMAD.WIDE R8, R2, 0x4, R20 ;  /* 0x000000040208a825 */ /* 0x002fe200078e0214 */
[----:B------:R-:W-:-:S03]  /*aac0*/  IADD3 R2, R5, 0x30, RZ ;  /* 0x0000003005027810 */ /* 0x000fc60007ffe0ff */
[----:B--2---:R-:W-:Y:S01]  /*aad0*/  @!P3 IMAD.WIDE R10, R7, 0x4, R20 ;  /* 0x00000004070ab825 */ /* 0x004fe200078e0214 */
[----:B------:R1:W-:Y:S01]  /*aae0*/  @!P2 ST.E.64 [R8.64], R68 ;  /* 0x000000440800a985 */ /* 0x0003e2000c101b0c */
[----:B------:R-:W-:Y:S02]  /*aaf0*/  ISETP.GE.AND P2, PT, R2, c[0x0][0x3c8], PT ;  /* 0x0000f20002007a0c */ /* 0x000fe40003f46270 */
[----:B------:R-:W-:-:S11]  /*ab00*/  IADD3 R7, R5, 0x48, RZ ;  /* 0x0000004805077810 */ /* 0x000fd60007ffe0ff */
[----:B------:R-:W-:-:S04]  /*ab10*/  @!P2 LEA.HI R2, R2, R2, RZ, 0x1 ;  /* 0x000000020202a211 */ /* 0x000fc800078f08ff */
[----:B------:R-:W-:-:S05]  /*ab20*/  @!P2 LOP3.LUT R2, R2, 0xfffffffe, RZ, 0xc0, !PT ;  /* 0xfffffffe0202a812 */ /* 0x000fca00078ec0ff */
[----:B------:R-:W-:Y:S01]  /*ab30*/  @!P2 IMAD.WIDE R12, R2, 0x4, R20 ;  /* 0x00000004020ca825 */ /* 0x000fe200078e0214 */
[----:B------:R-:W-:-:S03]  /*ab40*/  IADD3 R2, R5, 0x40, RZ ;  /* 0x0000004005027810 */ /* 0x000fc60007ffe0ff */
        /* <DEDUP_REMOVED lines=10> */
[----:B------:R2:W-:Y:S01]  /*abf0*/  @!P3 ST.E.64 [R10.64], R96 ;  /* 0x000000600a00b985 */ /* 0x0005e2000c101b0c */
[----:B------:R-:W-:-:S03]  /*ac00*/  ISETP.GE.AND P3, PT, R7, c[0x0][0x3c8], PT ;  /* 0x0000f20007007a0c */ /* 0x000fc60003f66270 */
[----:B------:R3:W-:Y:S01]  /*ac10*/  @!P2 ST.E.64 [R12.64], R100 ;  /* 0x000000640c00a985 */ /* 0x0007e2000c101b0c */
[----:B------:R-:W-:-:S05]  /*ac20*/  ISETP.GE.AND P2, PT, R4, c[0x0][0x3c8], PT ;  /* 0x0000f20004007a0c */ /* 0x000fca0003f46270 */
[----:B------:R-:W-:-:S04]  /*ac30*/  @!P4 LEA.HI R2, R2, R2, RZ, 0x1 ;  /* 0x000000020202c211 */ /* 0x000fc800078f08ff */
[----:B------:R-:W-:Y:S02]  /*ac40*/  @!P4 LOP3.LUT R2, R2, 0xfffffffe, RZ, 0xc0, !PT ;  /* 0xfffffffe0202c812 */ /* 0x000fe400078ec0ff */
[----:B------:R-:W-:Y:S02]  /*ac50*/  @!P3 LEA.HI R7, R7, R7, RZ, 0x1 ;  /* 0x000000070707b211 */ /* 0x000fe400078f08ff */
[----:B------:R-:W-:Y:S02]  /*ac60*/  @!P2 LEA.HI R4, R4, R4, RZ, 0x1 ;  /* 0x000000040404a211 */ /* 0x000fe400078f08ff */
[----:B------:R-:W-:Y:S02]  /*ac70*/  @!P3 LOP3.LUT R7, R7, 0xfffffffe, RZ, 0xc0, !PT ;  /* 0xfffffffe0707b812 */ /* 0x000fe400078ec0ff */
[----:B------:R-:W-:Y:S01]  /*ac80*/  @!P2 LOP3.LUT R4, R4, 0xfffffffe, RZ, 0xc0, !PT ;  /* 0xfffffffe0404a812 */ /* 0x000fe200078ec0ff */
[----:B-1----:R-:W-:Y:S01]  /*ac90*/  @!P1 IMAD.WIDE R8, R0, 0x4, R20 ;  /* 0x0000000400089825 */ /* 0x002fe200078e0214 */
[----:B------:R-:W-:-:S03]  /*aca0*/  IADD3 R0, R5, 0x58, RZ ;  /* 0x0000005805007810 */ /* 0x000fc60007ffe0ff */
[--C-:B--2---:R-:W-:Y:S01]  /*acb0*/  @!P3 IMAD.WIDE R10, R7, 0x4, R20.reuse ;  /* 0x00000004070ab825 */ /* 0x104fe200078e0214 */
[----:B------:R1:W-:Y:S01]  /*acc0*/  @!P1 ST.E.64 [R8.64], R112 ;  /* 0x0000007008009985 */ /* 0x0003e2000c101b0c */
[----:B------:R-:W-:Y:S02]  /*acd0*/  ISETP.GE.AND P1, PT, R0, c[0x0][0x3c8], PT ;  /* 0x0000f20000007a0c */ /* 0x000fe40003f26270 */
[----:B---3--:R-:W-:Y:S01]  /*ace0*/  @!P2 IMAD.WIDE R12, R4, 0x4, R20 ;  /* 0x00000004040ca825 */ /* 0x008fe200078e0214 */
[C---:B------:R-:W-:Y:S02]  /*acf0*/  IADD3 R7, R5.reuse, 0x70, RZ ;  /* 0x0000007005077810 */ /* 0x040fe40007ffe0ff */
[----:B------:R-:W-:-:S08]  /*ad00*/  IADD3 R4, R5, 0x78, RZ ;  /* 0x0000007805047810 */ /* 0x000fd00007ffe0ff */
[----:B------:R-:W-:-:S04]  /*ad10*/  @!P1 LEA.HI R0, R0, R0, RZ, 0x1 ;  /* 0x0000000000009211 */ /* 0x000fc800078f08ff */
[----:B------:R-:W-:Y:S01]  /*ad20*/  @!P1 LOP3.LUT R0, R0, 0xfffffffe, RZ, 0xc0, !PT ;  /* 0xfffffffe00009812 */ /* 0x000fe200078ec0ff */
[----:B-1----:R-:W-:Y:S01]  /*ad30*/  @!P4 IMAD.WIDE R8, R2, 0x4, R20 ;  /* 0x000000040208c825 */ /* 0x002fe200078e0214 */
[----:B------:R-:W-:-:S04]  /*ad40*/  IADD3 R2, R5, 0x68, RZ ;  /* 0x0000006805027810 */ /* 0x000fc80007ffe0ff */
[----:B------:R1:W-:Y:S04]  /*ad50*/  @!P4 ST.E.64 [R8.64], R116 ;  /* 0x000000740800c985 */ /* 0x0003e8000c101b0c */
[----:B------:R2:W-:Y:S01]  /*ad60*/  @!P3 ST.E.64 [R10.64], R128 ;  /* 0x000000800a00b985 */ /* 0x0005e2000c101b0c */
[----:B------:R-:W-:-:S03]  /*ad70*/  ISETP.GE.AND P3, PT, R2, c[0x0][0x3c8], PT ;  /* 0x0000f20002007a0c */ /* 0x000fc60003f66270 */
[----:B------:R3:W-:Y:S01]  /*ad80*/  @!P2 ST.E.64 [R12.64], R132 ;  /* 0x000000840c00a985 */ /* 0x0007e2000c101b0c */
[----:B------:R-:W-:-:S09]  /*ad90*/  ISETP.GE.AND P2, PT, R7, c[0x0][0x3c8], PT ;  /* 0x0000f20007007a0c */ /* 0x000fd20003f46270 */
[----:B------:R-:W-:-:S04]  /*ada0*/  @!P3 LEA.HI R2, R2, R2, RZ, 0x1 ;  /* 0x000000020202b211 */ /* 0x000fc800078f08ff */
[----:B------:R-:W-:Y:S02]  /*adb0*/  @!P2 LEA.HI R7, R7, R7, RZ, 0x1 ;  /* 0x000000070707a211 */ /* 0x000fe400078f08ff */
[----:B------:R-:W-:Y:S02]  /*adc0*/  @!P3 LOP3.LUT R2, R2, 0xfffffffe, RZ, 0xc0, !PT ;  /* 0xfffffffe0202b812 */ /* 0x000fe400078ec0ff */
[----:B------:R-:W-:Y:S01]  /*add0*/  @!P2 LOP3.LUT R7, R7, 0xfffffffe, RZ, 0xc0, !PT ;  /* 0xfffffffe0707a812 */ /* 0x000fe200078ec0ff */
[----:B-1----:R-:W-:Y:S01]  /*ade0*/  @!P1 IMAD.WIDE R8, R0, 0x4, R20 ;  /* 0x0000000400089825 */ /* 0x002fe200078e0214 */
[----:B------:R-:W-:-:S03]  /*adf0*/  IADD3 R0, R5, 0x60, RZ ;  /* 0x0000006005007810 */ /* 0x000fc60007ffe0ff */
[--C-:B--2---:R-:W-:Y:S01]  /*ae00*/  @!P3 IMAD.WIDE R10, R2, 0x4, R20.reuse ;  /* 0x00000004020ab825 */ /* 0x104fe200078e0214 */
[----:B------:R-:W-:Y:S01]  /*ae10*/  ISETP.GE.AND P4, PT, R0, c[0x0][0x3c8], PT ;  /* 0x0000f20000007a0c */ /* 0x000fe20003f86270 */
[----:B------:R1:W-:Y:S01]  /*ae20*/  @!P1 ST.E.64 [R8.64], R144 ;  /* 0x0000009008009985 */ /* 0x0003e2000c101b0c */
[----:B------:R-:W-:Y:S01]  /*ae30*/  ISETP.GE.AND P1, PT, R4, c[0x0][0x3c8], PT ;  /* 0x0000f20004007a0c */ /* 0x000fe20003f26270 */
[----:B---3--:R-:W-:-:S10]  /*ae40*/  @!P2 IMAD.WIDE R12, R7, 0x4, R20 ;  /* 0x00000004070ca825 */ /* 0x008fd400078e0214 */
[----:B------:R-:W-:Y:S02]  /*ae50*/  @!P4 LEA.HI R0, R0, R0, RZ, 0x1 ;  /* 0x000000000000c211 */ /* 0x000fe400078f08ff */
[----:B------:R-:W-:Y:S02]  /*ae60*/  @!P1 LEA.HI R4, R4, R4, RZ, 0x1 ;  /* 0x0000000404049211 */ /* 0x000fe400078f08ff */
[----:B------:R-:W-:Y:S02]  /*ae70*/  @!P4 LOP3.LUT R0, R0, 0xfffffffe, RZ, 0xc0, !PT ;  /* 0xfffffffe0000c812 */ /* 0x000fe400078ec0ff */
[----:B------:R-:W-:-:S03]  /*ae80*/  @!P1 LOP3.LUT R4, R4, 0xfffffffe, RZ, 0xc0, !PT ;  /* 0xfffffffe04049812 */ /* 0x000fc600078ec0ff */
[----:B-1----:R-:W-:-:S04]  /*ae90*/  @!P4 IMAD.WIDE R8, R0, 0x4, R20 ;  /* 0x000000040008c825 */ /* 0x002fc800078e0214 */
[----:B------:R-:W-:Y:S01]  /*aea0*/  @!P1 IMAD.WIDE R20, R4, 0x4, R20 ;  /* 0x0000000404149825 */ /* 0x000fe200078e0214 */
[----:B------:R1:W-:Y:S04]  /*aeb0*/  @!P4 ST.E.64 [R8.64], R176 ;  /* 0x000000b00800c985 */ /* 0x0003e8000c101b0c */
[----:B------:R1:W-:Y:S04]  /*aec0*/  @!P3 ST.E.64 [R10.64], R156 ;  /* 0x0000009c0a00b985 */ /* 0x0003e8000c101b0c */
[----:B------:R1:W-:Y:S04]  /*aed0*/  @!P2 ST.E.64 [R12.64], R172 ;  /* 0x000000ac0c00a985 */ /* 0x0003e8000c101b0c */
[----:B------:R1:W-:Y:S02]  /*aee0*/  @!P1 ST.E.64 [R20.64], R160 ;  /* 0x000000a014009985 */ /* 0x0003e4000c101b0c */
.L_x_1942:
[----:B------:R-:W-:Y:S05]  /*aef0*/  BSYNC B0 ;  /* 0x0000000000007941 */ /* 0x000fea0003800000 */
.L_x_1941:
[----:B-12---:R1:W2:Y:S01]  /*af00*/  SHFL.IDX PT, R9, R3, 0x1, 0x1c1f ;  /* 0x003c1f0003097f89 */ /* 0x0062a200000e0000 */
[----:B------:R-:W-:Y:S03]  /*af10*/  BSSY B0, `(.L_x_1943) ;  /* 0x0000060000007945 */ /* 0x000fe60003800000 */
[----:B------:R1:W4:Y:S01]  /*af20*/  SHFL.IDX PT, R8, R6, 0x1, 0x1c1f ;  /* 0x003c1f0006087f89 */ /* 0x00032200000e0000 */
[----:B------:R-:W-:Y:S05]  /*af30*/  @P0 BRA `(.L_x_1944) ;  /* 0x000005d000000947 */ /* 0x000fea0003800000 */
[C---:B------:R-:W-:Y:S02]  /*af40*/  ISETP.GE.AND P0, PT, R5.reuse, c[0x0][0x3c8], PT ;  /* 0x0000f20005007a0c */ /* 0x040fe40003f06270 */
[----:B------:R-:W-:-:S02]  /*af50*/  IADD3 R4, R5, 0x8, RZ ;  /* 0x0000000805047810 */ /* 0x000fc40007ffe0ff */
[C---:B------:R-:W-:Y:S02]  /*af60*/  IADD3 R2, R5.reuse, 0x10, RZ ;  /* 0x0000001005027810 */ /* 0x040fe40007ffe0ff */
[----:B------:R-:W-:Y:S02]  /*af70*/  ISETP.GE.AND P4, PT, R4, c[0x0][0x3c8], PT ;  /* 0x0000f20004007a0c */ /* 0x000fe40003f86270 */
[C---:B------:R-:W-:Y:S02]  /*af80*/  IADD3 R0, R5.reuse, 0x18, RZ ;  /* 0x0000001805007810 */ /* 0x040fe40007ffe0ff */
[----:B------:R-:W-:Y:S02]  /*af90*/  ISETP.GE.AND P3, PT, R2, c[0x0][0x3c8], PT ;  /* 0x0000f20002007a0c */ /* 0x000fe40003f66270 */
[----:B------:R-:W-:Y:S01]  /*afa0*/  ISETP.GE.AND P2, PT, R0, c[0x0][0x3c8], PT ;  /* 0x0000f20000007a0c */ /* 0x000fe20003f46270 */
[C---:B--2-4-:R-:W-:Y:S01]  /*afb0*/  @!P0 IMAD.WIDE R10, R5.reuse, 0x4, R8 ;  /* 0x00000004050a8825 */ /* 0x054fe200078e0208 */
[----:B------:R-:W-:-:S04]  /*afc0*/  IADD3 R7, R5, 0x28, RZ ;  /* 0x0000002805077810 */ /* 0x000fc80007ffe0ff */
[----:B------:R2:W-:Y:S01]  /*afd0*/  @!P0 ST.E.64 [R10.64], R194 ;  /* 0x000000c20a008985 */ /* 0x0005e2000c101b0c */
[----:B------:R-:W-:Y:S02]  /*afe0*/  ISETP.GE.AND P0, PT, R7, c[0x0][0x3c8], PT ;  /* 0x0000f20007007a0c */ /* 0x000fe40003f06270 */
[----:B------:R-:W-:Y:S02]  /*aff0*/  @!P4 LEA.HI R4, R4, R4, RZ, 0x1 ;  /* 0x000000040404c211 */ /* 0x000fe400078f08ff */
[----:B------:R-:W-:Y:S02]  /*b000*/  @!P3 LEA.HI R2, R2, R2, RZ, 0x1 ;  /* 0x000000020202b211 */ /* 0x000fe400078f08ff */
[----:B------:R-:W-:Y:S02]  /*b010*/  @!P4 LOP3.LUT R4, R4, 0xfffffffe, RZ, 0xc0, !PT ;  /* 0xfffffffe0404c812 */ /* 0x000fe400078ec0ff */
[----:B------:R-:W-:Y:S02]  /*b020*/  @!P2 LEA.HI R0, R0, R0, RZ, 0x1 ;  /* 0x000000000000a211 */ /* 0x000fe400078f08ff */
[----:B------:R-:W-:Y:S01]  /*b030*/  @!P3 LOP3.LUT R2, R2, 0xfffffffe, RZ, 0xc0, !PT ;  /* 0xfffffffe0202b812 */ /* 0x000fe200078ec0ff */
[----:B------:R-:W-:Y:S01]  /*b040*/  @!P4 IMAD.WIDE R12, R4, 0x4, R8 ;  /* 0x00000004040cc825 */ /* 0x000fe200078e0208 */
[----:B------:R-:W-:-:S02]  /*b050*/  @!P2 LOP3.LUT R0, R0, 0xfffffffe, RZ, 0xc0, !PT ;  /* 0xfffffffe0000a812 */ /* 0x000fc400078ec0ff */
[C---:B------:R-:W-:Y:S01]  /*b060*/  IADD3 R4, R5.reuse, 0x50, RZ ;  /* 0x0000005005047810 */ /* 0x040fe20007ffe0ff */
[--C-:B------:R-:W-:Y:S01]  /*b070*/  @!P3 IMAD.WIDE R14, R2, 0x4, R8.reuse ;  /* 0x00000004020eb825 */ /* 0x100fe200078e0208 */
[----:B------:R4:W-:Y:S01]  /*b080*/  @!P4 ST.E.64 [R12.64], R182 ;  /* 0x000000b60c00c985 */ /* 0x0009e2000c101b0c */
[C---:B------:R-:W-:Y:S02]  /*b090*/  IADD3 R2, R5.reuse, 0x38, RZ ;  /* 0x0000003805027810 */ /* 0x040fe40007ffe0ff */
[----:B------:R-:W-:Y:S01]  /*b0a0*/  @!P2 IMAD.WIDE R16, R0, 0x4, R8 ;  /* 0x000000040010a825 */ /* 0x000fe200078e0208 */
[C---:B------:R-:W-:Y:S01]  /*b0b0*/  IADD3 R0, R5.reuse, 0x30, RZ ;  /* 0x0000003005007810 */ /* 0x040fe20007ffe0ff */
[----:B------:R5:W-:Y:S01]  /*b0c0*/  @!P3 ST.E.64 [R14.64], R70 ;  /* 0x000000460e00b985 */ /* 0x000be2000c101b0c */
[----:B------:R-:W-:Y:S02]  /*b0d0*/  ISETP.GE.AND P3, PT, R2, c[0x0][0x3c8], PT ;  /* 0x0000f20002007a0c */ /* 0x000fe40003f66270 */
[----:B------:R-:W-:Y:S01]  /*b0e0*/  ISETP.GE.AND P4, PT, R0, c[0x0][0x3c8], PT ;  /* 0x0000f20000007a0c */ /* 0x000fe20003f86270 */
[----:B------:R-:W-:Y:S01]  /*b0f0*/  @!P2 ST.E.64 [R16.64], R82 ;  /* 0x000000521000a985 */ /* 0x000fe2000c101b0c */
[----:B--2---:R-:W-:-:S02]  /*b100*/  IADD3 R10, R5, 0x20, RZ ;  /* 0x00000020050a7810 */ /* 0x004fc40007ffe0ff */
[----:B------:R-:W-:Y:S02]  /*b110*/  @!P0 LEA.HI R11, R7, R7, RZ, 0x1 ;  /* 0x00000007070b8211 */ /* 0x000fe400078f08ff */
[----:B------:R-:W-:Y:S02]  /*b120*/  ISETP.GE.AND P1, PT, R10, c[0x0][0x3c8], PT ;  /* 0x0000f2000a007a0c */ /* 0x000fe40003f26270 */
[----:B------:R-:W-:Y:S02]  /*b130*/  @!P0 LOP3.LUT R11, R11, 0xfffffffe, RZ, 0xc0, !PT ;  /* 0xfffffffe0b0b8812 */ /* 0x000fe400078ec0ff */
[----:B------:R-:W-:-:S03]  /*b140*/  IADD3 R7, R5, 0x48, RZ ;  /* 0x0000004805077810 */ /* 0x000fc60007ffe0ff */
[----:B------:R-:W-:Y:S02]  /*b150*/  @!P4 LEA.HI R0, R0, R0, RZ, 0x1 ;  /* 0x000000000000c211 */ /* 0x000fe400078f08ff */
[----:B------:R-:W-:Y:S02]  /*b160*/  @!P3 LEA.HI R2, R2, R2, RZ, 0x1 ;  /* 0x000000020202b211 */ /* 0x000fe400078f08ff */
[----:B------:R-:W-:Y:S02]  /*b170*/  @!P4 LOP3.LUT R0, R0, 0xfffffffe, RZ, 0xc0, !PT ;  /* 0xfffffffe0000c812 */ /* 0x000fe400078ec0ff */
[----:B------:R-:W-:Y:S02]  /*b180*/  @!P3 LOP3.LUT R2, R2, 0xfffffffe, RZ, 0xc0, !PT ;  /* 0xfffffffe0202b812 */ /* 0x000fe400078ec0ff */
[----:B------:R-:W-:-:S04]  /*b190*/  @!P1 LEA.HI R10, R10, R10, RZ, 0x1 ;  /* 0x0000000a0a0a9211 */ /* 0x000fc800078f08ff */
[----:B----4-:R-:W-:Y:S01]  /*b1a0*/  @!P1 LOP3.LUT R12, R10, 0xfffffffe, RZ, 0xc0, !PT ;  /* 0xfffffffe0a0c9812 */ /* 0x010fe200078ec0ff */
[----:B-----5:R-:W-:Y:S01]  /*b1b0*/  @!P0 IMAD.WIDE R14, R11, 0x4, R8 ;  /* 0x000000040b0e8825 */ /* 0x020fe200078e0208 */
[----:B------:R-:W-:-:S03]  /*b1c0*/  IADD3 R10, R5, 0x40, RZ ;  /* 0x00000040050a7810 */ /* 0x000fc60007ffe0ff */
[----:B------:R-:W-:Y:S01]  /*b1d0*/  @!P1 IMAD.WIDE R12, R12, 0x4, R8 ;  /* 0x000000040c0c9825 */ /* 0x000fe200078e0208 */
[----:B------:R-:W-:-:S04]  /*b1e0*/  ISETP.GE.AND P2, PT, R10, c[0x0][0x3c8], PT ;  /* 0x0000f2000a007a0c */ /* 0x000fc80003f46270 */
[----:B------:R2:W-:Y:S01]  /*b1f0*/  @!P1 ST.E.64 [R12.64], R86 ;  /* 0x000000560c009985 */ /* 0x0005e2000c101b0c */
[----:B------:R-:W-:-:S03]  /*b200*/  ISETP.GE.AND P1, PT, R7, c[0x0][0x3c8], PT ;  /* 0x0000f20007007a0c */ /* 0x000fc60003f26270 */
[----:B------:R4:W-:Y:S01]  /*b210*/  @!P0 ST.E.64 [R14.64], R98 ;  /* 0x000000620e008985 */ /* 0x0009e2000c101b0c */
[----:B------:R-:W-:-:S04]  /*b220*/  ISETP.GE.AND P0, PT, R4, c[0x0][0x3c8], PT ;  /* 0x0000f20004007a0c */ /* 0x000fc80003f06270 */
[----:B------:R-:W-:-:S04]  /*b230*/  @!P2 LEA.HI R10, R10, R10, RZ, 0x1 ;  /* 0x0000000a0a0aa211 */ /* 0x000fc800078f08ff */
[----:B------:R-:W-:Y:S02]  /*b240*/  @!P2 LOP3.LUT R10, R10, 0xfffffffe, RZ, 0xc0, !PT ;  /* 0xfffffffe0a0aa812 */ /* 0x000fe400078ec0ff */
[----:B------:R-:W-:-:S03]  /*b250*/  @!P1 LEA.HI R7, R7, R7, RZ, 0x1 ;  /* 0x0000000707079211 */ /* 0x000fc600078f08ff */
[----:B------:R-:W-:Y:S01]  /*b260*/  @!P0 LEA.HI R4, R4, R4, RZ, 0x1 ;  /* 0x0000000404048211 */ /* 0x000fe200078f08ff */
[--C-:B------:R-:W-:Y:S01]  /*b270*/  @!P2 IMAD.WIDE R10, R10, 0x4, R8.reuse ;  /* 0x000000040a0aa825 */ /* 0x100fe200078e0208 */
[----:B------:R-:W-:Y:S02]  /*b280*/  @!P1 LOP3.LUT R7, R7, 0xfffffffe, RZ, 0xc0, !PT ;  /* 0xfffffffe07079812 */ /* 0x000fe400078ec0ff */
[----:B------:R-:W-:Y:S01]  /*b290*/  @!P0 LOP3.LUT R4, R4, 0xfffffffe, RZ, 0xc0, !PT ;  /* 0xfffffffe04048812 */ /* 0x000fe200078ec0ff */
[----:B--2---:R-:W-:Y:S01]  /*b2a0*/  @!P4 IMAD.WIDE R12, R0, 0x4, R8 ;  /* 0x00000004000cc825 */ /* 0x004fe200078e0208 */
[----:B------:R-:W-:-:S03]  /*b2b0*/  IADD3 R0, R5, 0x58, RZ ;  /* 0x0000005805007810 */ /* 0x000fc60007ffe0ff */
[----:B----4-:R-:W-:Y:S01]  /*b2c0*/  @!P3 IMAD.WIDE R14, R2, 0x4, R8 ;  /* 0x00000004020eb825 */ /* 0x010fe200078e0208 */
[----:B------:R2:W-:Y:S01]  /*b2d0*/  @!P4 ST.E.64 [R12.64], R102 ;  /* 0x000000660c00c985 */ /* 0x0005e2000c101b0c */
[----:B------:R-:W-:Y:S02]  /*b2e0*/  IADD3 R2, R5, 0x60, RZ ;  /* 0x0000006005027810 */ /* 0x000fe40007ffe0ff */
[----:B------:R-:W-:Y:S01]  /*b2f0*/  ISETP.GE.AND P4, PT, R0, c[0x0][0x3c8], PT ;  /* 0x0000f20000007a0c */ /* 0x000fe20003f86270 */
[----:B------:R4:W-:Y:S01]  /*b300*/  @!P3 ST.E.64 [R14.64], R114 ;  /* 0x000000720e00b985 */ /* 0x0009e2000c101b0c */
[----:B------:R-:W-:-:S03]  /*b310*/  ISETP.GE.AND P3, PT, R2, c[0x0][0x3c8], PT ;  /* 0x0000f20002007a0c */ /* 0x000fc60003f66270 */
[----:B------:R5:W-:Y:S08]  /*b320*/  @!P2 ST.E.64 [R10.64], R118 ;  /* 0x000000760a00a985 */ /* 0x000bf0000c101b0c */
[----:B------:R-:W-:Y:S02]  /*b330*/  @!P4 LEA.HI R0, R0, R0, RZ, 0x1 ;  /* 0x000000000000c211 */ /* 0x000fe400078f08ff */
[----:B------:R-:W-:-:S02]  /*b340*/  @!P3 LEA.HI R2, R2, R2, RZ, 0x1 ;  /* 0x000000020202b211 */ /* 0x000fc400078f08ff */
[----:B------:R-:W-:Y:S02]  /*b350*/  @!P4 LOP3.LUT R0, R0, 0xfffffffe, RZ, 0xc0, !PT ;  /* 0xfffffffe0000c812 */ /* 0x000fe400078ec0ff */
[----:B------:R-:W-:Y:S01]  /*b360*/  @!P3 LOP3.LUT R2, R2, 0xfffffffe, RZ, 0xc0, !PT ;  /* 0xfffffffe0202b812 */ /* 0x000fe200078ec0ff */
[----:B--2---:R-:W-:Y:S01]  /*b370*/  @!P1 IMAD.WIDE R12, R7, 0x4, R8 ;  /* 0x00000004070c9825 */ /* 0x004fe200078e0208 */
[----:B------:R-:W-:-:S03]  /*b380*/  IADD3 R7, R5, 0x70, RZ ;  /* 0x0000007005077810 */ /* 0x000fc60007ffe0ff */
[----:B----4-:R-:W-:Y:S01]  /*b390*/  @!P0 IMAD.WIDE R14, R4, 0x4, R8 ;  /* 0x00000004040e8825 */ /* 0x010fe200078e0208 */
[----:B------:R-:W-:Y:S01]  /*b3a0*/  IADD3 R4, R5, 0x78, RZ ;  /* 0x0000007805047810 */ /* 0x000fe20007ffe0ff */
[----:B------:R2:W-:Y:S01]  /*b3b0*/  @!P1 ST.E.64 [R12.64], R130 ;  /* 0x000000820c009985 */ /* 0x0005e2000c101b0c */
[----:B------:R-:W-:Y:S02]  /*b3c0*/  ISETP.GE.AND P1, PT, R7, c[0x0][0x3c8], PT ;  /* 0x0000f20007007a0c */ /* 0x000fe40003f26270 */
[----:B-----5:R-:W-:Y:S01]  /*b3d0*/  IADD3 R10, R5, 0x68, RZ ;  /* 0x00000068050a7810 */ /* 0x020fe20007ffe0ff */
[----:B------:R4:W-:Y:S01]  /*b3e0*/  @!P0 ST.E.64 [R14.64], R134 ;  /* 0x000000860e008985 */ /* 0x0009e2000c101b0c */
[----:B------:R-:W-:Y:S02]  /*b3f0*/  ISETP.GE.AND P0, PT, R4, c[0x0][0x3c8], PT ;  /* 0x0000f20004007a0c */ /* 0x000fe40003f06270 */
[----:B------:R-:W-:-:S07]  /*b400*/  ISETP.GE.AND P2, PT, R10, c[0x0][0x3c8], PT ;  /* 0x0000f2000a007a0c */ /* 0x000fce0003f46270 */
[----:B------:R-:W-:-:S04]  /*b410*/  @!P1 LEA.HI R7, R7, R7, RZ, 0x1 ;  /* 0x0000000707079211 */ /* 0x000fc800078f08ff */
[----:B------:R-:W-:Y:S02]  /*b420*/  @!P0 LEA.HI R4, R4, R4, RZ, 0x1 ;  /* 0x0000000404048211 */ /* 0x000fe400078f08ff */
[----:B------:R-:W-:Y:S02]  /*b430*/  @!P2 LEA.HI R10, R10, R10, RZ, 0x1 ;  /* 0x0000000a0a0aa211 */ /* 0x000fe400078f08ff */
[----:B------:R-:W-:Y:S02]  /*b440*/  @!P1 LOP3.LUT R7, R7, 0xfffffffe, RZ, 0xc0, !PT ;  /* 0xfffffffe07079812 */ /* 0x000fe400078ec0ff */
[----:B------:R-:W-:Y:S02]  /*b450*/  @!P2 LOP3.LUT R10, R10, 0xfffffffe, RZ, 0xc0, !PT ;  /* 0xfffffffe0a0aa812 */ /* 0x000fe400078ec0ff */
[----:B------:R-:W-:Y:S01]  /*b460*/  @!P0 LOP3.LUT R4, R4, 0xfffffffe, RZ, 0xc0, !PT ;  /* 0xfffffffe04048812 */ /* 0x000fe200078ec0ff */
[----:B------:R-:W-:-:S04]  /*b470*/  @!P1 IMAD.WIDE R16, R7, 0x4, R8 ;  /* 0x0000000407109825 */ /* 0x000fc800078e0208 */
[----:B--2---:R-:W-:-:S04]  /*b480*/  @!P4 IMAD.WIDE R12, R0, 0x4, R8 ;  /* 0x00000004000cc825 */ /* 0x004fc800078e0208 */
[--C-:B----4-:R-:W-:Y:S01]  /*b490*/  @!P3 IMAD.WIDE R14, R2, 0x4, R8.reuse ;  /* 0x00000004020eb825 */ /* 0x110fe200078e0208 */
[----:B------:R2:W-:Y:S03]  /*b4a0*/  @!P4 ST.E.64 [R12.64], R146 ;  /* 0x000000920c00c985 */ /* 0x0005e6000c101b0c */
[--C-:B------:R-:W-:Y:S01]  /*b4b0*/  @!P2 IMAD.WIDE R10, R10, 0x4, R8.reuse ;  /* 0x000000040a0aa825 */ /* 0x100fe200078e0208 */
[----:B------:R2:W-:Y:S03]  /*b4c0*/  @!P3 ST.E.64 [R14.64], R178 ;  /* 0x000000b20e00b985 */ /* 0x0005e6000c101b0c */
[----:B------:R-:W-:Y:S01]  /*b4d0*/  @!P0 IMAD.WIDE R8, R4, 0x4, R8 ;  /* 0x0000000404088825 */ /* 0x000fe200078e0208 */
[----:B------:R2:W-:Y:S04]  /*b4e0*/  @!P2 ST.E.64 [R10.64], R158 ;  /* 0x0000009e0a00a985 */ /* 0x0005e8000c101b0c */
[----:B------:R2:W-:Y:S04]  /*b4f0*/  @!P1 ST.E.64 [R16.64], R174 ;  /* 0x000000ae10009985 */ /* 0x0005e8000c101b0c */
[----:B------:R2:W-:Y:S02]  /*b500*/  @!P0 ST.E.64 [R8.64], R162 ;  /* 0x000000a208008985 */ /* 0x0005e4000c101b0c */
.L_x_1944:
[----:B------:R-:W-:Y:S05]  /*b510*/  BSYNC B0 ;  /* 0x0000000000007941 */ /* 0x000fea0003800000 */
.L_x_1943:
[----:B--2---:R2:W1:Y:S01]  /*b520*/  SHFL.IDX PT, R9, R3, 0x2, 0x1c1f ;  /* 0x005c1f0003097f89 */ /* 0x00446200000e0000 */
[----:B------:R-:W-:Y:S03]  /*b530*/  BSSY B0, `(.L_x_1945) ;  /* 0x0000060000007945 */ /* 0x000fe60003800000 */
[----:B----4-:R2:W4:Y:S01]  /*b540*/  SHFL.IDX PT, R8, R6, 0x2, 0x1c1f ;  /* 0x005c1f0006087f89 */ /* 0x01052200000e0000 */
[----:B------:R-:W-:Y:S05]  /*b550*/  @P5 BRA `(.L_x_1946) ;  /* 0x000005d000005947 */ /* 0x000fea0003800000 */
[C---:B------:R-:W-:Y:S02]  /*b560*/  IADD3 R7, R5.reuse, 0x8, RZ ;  /* 0x0000000805077810 */ /* 0x040fe40007ffe0ff */
[----:B------:R-:W-:-:S02]  /*b570*/  IADD3 R4, R5, 0x10, RZ ;  /* 0x0000001005047810 */ /* 0x000fc40007ffe0ff */
[----:B------:R-:W-:Y:S02]  /*b580*/  ISETP.GE.AND P2, PT, R7, c[0x0][0x3c8], PT ;  /* 0x0000f20007007a0c */ /* 0x000fe40003f46270 */
[----:B------:R-:W-:Y:S02]  /*b590*/  ISETP.GE.AND P1, PT, R4, c[0x0][0x3c8], PT ;  /* 0x0000f20004007a0c */ /* 0x000fe40003f26270 */
[C---:B------:R-:W-:Y:S02]  /*b5a0*/  IADD3 R2, R5.reuse, 0x18, RZ ;  /* 0x0000001805027810 */ /* 0x040fe40007ffe0ff */
[C---:B------:R-:W-:Y:S02]  /*b5b0*/  ISETP.GE.AND P3, PT, R5.reuse, c[0x0][0x3c8], PT ;  /* 0x0000f20005007a0c */ /* 0x040fe40003f66270 */
[----:B------:R-:W-:Y:S02]  /*b5c0*/  ISETP.GE.AND P0, PT, R2, c[0x0][0x3c8], PT ;  /* 0x0000f20002007a0c */ /* 0x000fe40003f06270 */
[----:B------:R-:W-:-:S03]  /*b5d0*/  IADD3 R0, R5, 0x20, RZ ;  /* 0x0000002005007810 */ /* 0x000fc60007ffe0ff */
[----:B------:R-:W-:Y:S02]  /*b5e0*/  @!P2 LEA.HI R7, R7, R7, RZ, 0x1 ;  /* 0x000000070707a211 */ /* 0x000fe400078f08ff */
[----:B------:R-:W-:Y:S02]  /*b5f0*/  @!P1 LEA.HI R4, R4, R4, RZ, 0x1 ;  /* 0x0000000404049211 */ /* 0x000fe400078f08ff */
[----:B------:R-:W-:Y:S02]  /*b600*/  @!P2 LOP3.LUT R7, R7, 0xfffffffe, RZ, 0xc0, !PT ;  /* 0xfffffffe0707a812 */ /* 0x000fe400078ec0ff */
[--C-:B-1--4-:R-:W-:Y:S01]  /*b610*/  @!P3 IMAD.WIDE R10, R5, 0x4, R8.reuse ;  /* 0x00000004050ab825 */ /* 0x112fe200078e0208 */
[----:B------:R-:W-:Y:S02]  /*b620*/  @!P1 LOP3.LUT R4, R4, 0xfffffffe, RZ, 0xc0, !PT ;  /* 0xfffffffe04049812 */ /* 0x000fe400078ec0ff */
[----:B------:R-:W-:Y:S01]  /*b630*/  @!P0 LEA.HI R2, R2, R2, RZ, 0x1 ;  /* 0x0000000202028211 */ /* 0x000fe200078f08ff */
[--C-:B------:R-:W-:Y:S01]  /*b640*/  @!P2 IMAD.WIDE R12, R7, 0x4, R8.reuse ;  /* 0x00000004070ca825 */ /* 0x100fe200078e0208 */
[----:B------:R-:W-:Y:S01]  /*b650*/  ISETP.GE.AND P5, PT, R0, c[0x0][0x3c8], PT ;  /* 0x0000f20000007a0c */ /* 0x000fe20003fa6270 */
[----:B------:R1:W-:Y:S01]  /*b660*/  @!P3 ST.E.64 [R10.64], R188 ;  /* 0x000000bc0a00b985 */ /* 0x0003e2000c101b0c */
[C---:B------:R-:W-:Y:S01]  /*b670*/  IADD3 R7, R5.reuse, 0x30, RZ ;  /* 0x0000003005077810 */ /* 0x040fe20007ffe0ff */
[----:B------:R-:W-:Y:S01]  /*b680*/  @!P1 IMAD.WIDE R14, R4, 0x4, R8 ;  /* 0x00000004040e9825 */ /* 0x000fe200078e0208 */
[----:B------:R-:W-:Y:S01]  /*b690*/  IADD3 R4, R5, 0x38, RZ ;  /* 0x0000003805047810 */ /* 0x000fe20007ffe0ff */
[----:B------:R4:W-:Y:S01]  /*b6a0*/  @!P2 ST.E.64 [R12.64], R184 ;  /* 0x000000b80c00a985 */ /* 0x0009e2000c101b0c */
[----:B------:R-:W-:-:S02]  /*b6b0*/  ISETP.GE.AND P3, PT, R7, c[0x0][0x3c8], PT ;  /* 0x0000f20007007a0c */ /* 0x000fc40003f66270 */
[----:B------:R-:W-:Y:S01]  /*b6c0*/  ISETP.GE.AND P2, PT, R4, c[0x0][0x3c8], PT ;  /* 0x0000f20004007a0c */ /* 0x000fe20003f46270 */
[----:B------:R5:W-:Y:S04]  /*b6d0*/  @!P1 ST.E.64 [R14.64], R72 ;  /* 0x000000480e009985 */ /* 0x000be8000c101b0c */
[----:B------:R-:W-:-:S04]  /*b6e0*/  @!P5 LEA.HI R0, R0, R0, RZ, 0x1 ;  /* 0x000000000000d211 */ /* 0x000fc800078f08ff */
[----:B------:R-:W-:Y:S02]  /*b6f0*/  @!P5 LOP3.LUT R0, R0, 0xfffffffe, RZ, 0xc0, !PT ;  /* 0xfffffffe0000d812 */ /* 0x000fe400078ec0ff */
[----:B------:R-:W-:Y:S02]  /*b700*/  @!P3 LEA.HI R7, R7, R7, RZ, 0x1 ;  /* 0x000000070707b211 */ /* 0x000fe400078f08ff */
[----:B------:R-:W-:Y:S02]  /*b710*/  @!P2 LEA.HI R4, R4, R4, RZ, 0x1 ;  /* 0x000000040404a211 */ /* 0x000fe400078f08ff */
[----:B------:R-:W-:Y:S02]  /*b720*/  @!P3 LOP3.LUT R7, R7, 0xfffffffe, RZ, 0xc0, !PT ;  /* 0xfffffffe0707b812 */ /* 0x000fe400078ec0ff */
[----:B------:R-:W-:Y:S02]  /*b730*/  @!P2 LOP3.LUT R4, R4, 0xfffffffe, RZ, 0xc0, !PT ;  /* 0xfffffffe0404a812 */ /* 0x000fe400078ec0ff */
[----:B-1----:R-:W-:-:S03]  /*b740*/  IADD3 R10, R5, 0x28, RZ ;  /* 0x00000028050a7810 */ /* 0x002fc60007ffe0ff */
[--C-:B------:R-:W-:Y:S01]  /*b750*/  @!P2 IMAD.WIDE R16, R4, 0x4, R8.reuse ;  /* 0x000000040410a825 */ /* 0x100fe200078e0208 */
[C---:B------:R-:W-:Y:S02]  /*b760*/  IADD3 R11, R5.reuse, 0x40, RZ ;  /* 0x00000040050b7810 */ /* 0x040fe40007ffe0ff */
[----:B----4-:R-:W-:Y:S02]  /*b770*/  @!P0 LOP3.LUT R12, R2, 0xfffffffe, RZ, 0xc0, !PT ;  /* 0xfffffffe020c8812 */ /* 0x010fe400078ec0ff */
[----:B------:R-:W-:Y:S02]  /*b780*/  ISETP.GE.AND P4, PT, R10, c[0x0][0x3c8], PT ;  /* 0x0000f2000a007a0c */ /* 0x000fe40003f86270 */
[----:B------:R-:W-:Y:S01]  /*b790*/  IADD3 R2, R5, 0x48, RZ ;  /* 0x0000004805027810 */ /* 0x000fe20007ffe0ff */
[--C-:B------:R-:W-:Y:S01]  /*b7a0*/  @!P0 IMAD.WIDE R12, R12, 0x4, R8.reuse ;  /* 0x000000040c0c8825 */ /* 0x100fe200078e0208 */
[----:B------:R-:W-:Y:S02]  /*b7b0*/  ISETP.GE.AND P1, PT, R11, c[0x0][0x3c8], PT ;  /* 0x0000f2000b007a0c */ /* 0x000fe40003f26270 */
[----:B------:R-:W-:Y:S01]  /*b7c0*/  IADD3 R4, R5, 0x78, RZ ;  /* 0x0000007805047810 */ /* 0x000fe20007ffe0ff */
[----:B-----5:R-:W-:Y:S01]  /*b7d0*/  @!P3 IMAD.WIDE R14, R7, 0x4, R8 ;  /* 0x00000004070eb825 */ /* 0x020fe200078e0208 */
[----:B------:R1:W-:Y:S01]  /*b7e0*/  @!P0 ST.E.64 [R12.64], R76 ;  /* 0x0000004c0c008985 */ /* 0x0003e2000c101b0c */
[----:B------:R-:W-:-:S02]  /*b7f0*/  ISETP.GE.AND P0, PT, R2, c[0x0][0x3c8], PT ;  /* 0x0000f20002007a0c */ /* 0x000fc40003f06270 */
[----:B------:R-:W-:Y:S02]  /*b800*/  IADD3 R7, R5, 0x70, RZ ;  /* 0x0000007005077810 */ /* 0x000fe40007ffe0ff */
[----:B------:R-:W-:-:S04]  /*b810*/  @!P4 LEA.HI R10, R10, R10, RZ, 0x1 ;  /* 0x0000000a0a0ac211 */ /* 0x000fc800078f08ff */
[----:B------:R-:W-:Y:S02]  /*b820*/  @!P1 LEA.HI R11, R11, R11, RZ, 0x1 ;  /* 0x0000000b0b0b9211 */ /* 0x000fe400078f08ff */
[----:B------:R-:W-:Y:S02]  /*b830*/  @!P4 LOP3.LUT R10, R10, 0xfffffffe, RZ, 0xc0, !PT ;  /* 0xfffffffe0a0ac812 */ /* 0x000fe400078ec0ff */
[----:B------:R-:W-:Y:S02]  /*b840*/  @!P1 LOP3.LUT R11, R11, 0xfffffffe, RZ, 0xc0, !PT ;  /* 0xfffffffe0b0b9812 */ /* 0x000fe400078ec0ff */
[----:B------:R-:W-:-:S04]  /*b850*/  @!P0 LEA.HI R2, R2, R2, RZ, 0x1 ;  /* 0x0000000202028211 */ /* 0x000fc800078f08ff */
[----:B------:R-:W-:Y:S01]  /*b860*/  @!P0 LOP3.LUT R2, R2, 0xfffffffe, RZ, 0xc0, !PT ;  /* 0xfffffffe02028812 */ /* 0x000fe200078ec0ff */
[----:B-1----:R-:W-:Y:S01]  /*b870*/  @!P5 IMAD.WIDE R12, R0, 0x4, R8 ;  /* 0x00000004000cd825 */ /* 0x002fe200078e0208 */
[----:B------:R-:W-:-:S04]  /*b880*/  IADD3 R0, R5, 0x50, RZ ;  /* 0x0000005005007810 */ /* 0x000fc80007ffe0ff */
[----:B------:R1:W-:Y:S01]  /*b890*/  @!P5 ST.E.64 [R12.64], R88 ;  /* 0x000000580c00d985 */ /* 0x0003e2000c101b0c */
[----:B------:R-:W-:-:S13]  /*b8a0*/  ISETP.GE.AND P5, PT, R0, c[0x0][0x3c8], PT ;  /* 0x0000f20000007a0c */ /* 0x000fda0003fa6270 */
[----:B------:R-:W-:-:S04]  /*b8b0*/  @!P5 LEA.HI R0, R0, R0, RZ, 0x1 ;  /* 0x000000000000d211 */ /* 0x000fc800078f08ff */
[----:B------:R-:W-:Y:S01]  /*b8c0*/  @!P5 LOP3.LUT R0, R0, 0xfffffffe, RZ, 0xc0, !PT ;  /* 0xfffffffe0000d812 */ /* 0x000fe200078ec0ff */
[----:B-1----:R-:W-:-:S04]  /*b8d0*/  @!P4 IMAD.WIDE R12, R10, 0x4, R8 ;  /* 0x000000040a0cc825 */ /* 0x002fc800078e0208 */
[----:B------:R-:W-:Y:S01]  /*b8e0*/  @!P1 IMAD.WIDE R10, R11, 0x4, R8 ;  /* 0x000000040b0a9825 */ /* 0x000fe200078e0208 */
[----:B------:R1:W-:Y:S04]  /*b8f0*/  @!P4 ST.E.64 [R12.64], R92 ;  /* 0x0000005c0c00c985 */ /* 0x0003e8000c101b0c */
[----:B------:R-:W-:Y:S04]  /*b900*/  @!P3 ST.E.64 [R14.64], R104 ;  /* 0x000000680e00b985 */ /* 0x000fe8000c101b0c */
[----:B------:R-:W-:Y:S04]  /*b910*/  @!P2 ST.E.64 [R16.64], R108 ;  /* 0x0000006c1000a985 */ /* 0x000fe8000c101b0c */
[----:B------:R4:W-:Y:S01]  /*b920*/  @!P1 ST.E.64 [R10.64], R120 ;  /* 0x000000780a009985 */ /* 0x0009e2000c101b0c */
[----:B------:R-:W-:-:S13]  /*b930*/  ISETP.GE.AND P1, PT, R7, c[0x0][0x3c8], PT ;  /* 0x0000f20007007a0c */ /* 0x000fda0003f26270 */
[----:B------:R-:W-:Y:S01]  /*b940*/  @!P1 LEA.HI R7, R7, R7, RZ, 0x1 ;  /* 0x0000000707079211 */ /* 0x000fe200078f08ff */
[--C-:B-1----:R-:W-:Y:S01]  /*b950*/  @!P0 IMAD.WIDE R12, R2, 0x4, R8.reuse ;  /* 0x00000004020c8825 */ /* 0x102fe200078e0208 */
[----:B------:R-:W-:Y:S02]  /*b960*/  IADD3 R2, R5, 0x58, RZ ;  /* 0x0000005805027810 */ /* 0x000fe40007ffe0ff */
[----:B------:R-:W-:Y:S02]  /*b970*/  @!P1 LOP3.LUT R7, R7, 0xfffffffe, RZ, 0xc0, !PT ;  /* 0xfffffffe07079812 */ /* 0x000fe400078ec0ff */
[----:B------:R-:W-:Y:S01]  /*b980*/  ISETP.GE.AND P4, PT, R2, c[0x0][0x3c8], PT ;  /* 0x0000f20002007a0c */ /* 0x000fe20003f86270 */
[----:B------:R1:W-:Y:S01]  /*b990*/  @!P0 ST.E.64 [R12.64], R124 ;  /* 0x0000007c0c008985 */ /* 0x0003e2000c101b0c */
[----:B------:R-:W-:Y:S01]  /*b9a0*/  ISETP.GE.AND P0, PT, R4, c[0x0][0x3c8], PT ;  /* 0x0000f20004007a0c */ /* 0x000fe20003f06270 */
[----:B------:R-:W-:Y:S01]  /*b9b0*/  @!P1 IMAD.WIDE R18, R7, 0x4, R8 ;  /* 0x0000000407129825 */ /* 0x000fe200078e0208 */
[----:B----4-:R-:W-:-:S02]  /*b9c0*/  IADD3 R11, R5, 0x60, RZ ;  /* 0x00000060050b7810 */ /* 0x010fc40007ffe0ff */
[----:B------:R-:W-:Y:S02]  /*b9d0*/  IADD3 R10, R5, 0x68, RZ ;  /* 0x00000068050a7810 */ /* 0x000fe40007ffe0ff */
[----:B------:R-:W-:Y:S02]  /*b9e0*/  ISETP.GE.AND P3, PT, R11, c[0x0][0x3c8], PT ;  /* 0x0000f2000b007a0c */ /* 0x000fe40003f66270 */
[----:B------:R-:W-:-:S03]  /*b9f0*/  ISETP.GE.AND P2, PT, R10, c[0x0][0x3c8], PT ;  /* 0x0000f2000a007a0c */ /* 0x000fc60003f46270 */
[----:B------:R-:W-:Y:S02]  /*ba00*/  @!P4 LEA.HI R2, R2, R2, RZ, 0x1 ;  /* 0x000000020202c211 */ /* 0x000fe400078f08ff */
[----:B------:R-:W-:Y:S02]  /*ba10*/  @!P0 LEA.HI R4, R4, R4, RZ, 0x1 ;  /* 0x0000000404048211 */ /* 0x000fe400078f08ff */
[----:B------:R-:W-:Y:S02]  /*ba20*/  @!P4 LOP3.LUT R2, R2, 0xfffffffe, RZ, 0xc0, !PT ;  /* 0xfffffffe0202c812 */ /* 0x000fe400078ec0ff */
[----:B------:R-:W-:Y:S02]  /*ba30*/  @!P0 LOP3.LUT R4, R4, 0xfffffffe, RZ, 0xc0, !PT ;  /* 0xfffffffe04048812 */ /* 0x000fe400078ec0ff */
[----:B------:R-:W-:Y:S01]  /*ba40*/  @!P3 LEA.HI R11, R11, R11, RZ, 0x1 ;  /* 0x0000000b0b0bb211 */ /* 0x000fe200078f08ff */
[----:B------:R-:W-:Y:S01]  /*ba50*/  @!P4 IMAD.WIDE R14, R2, 0x4, R8 ;  /* 0x00000004020ec825 */ /* 0x000fe200078e0208 */
[----:B------:R-:W-:-:S02]  /*ba60*/  @!P2 LEA.HI R10, R10, R10, RZ, 0x1 ;  /* 0x0000000a0a0aa211 */ /* 0x000fc400078f08ff */
[----:B------:R-:W-:Y:S02]  /*ba70*/  @!P3 LOP3.LUT R11, R11, 0xfffffffe, RZ, 0xc0, !PT ;  /* 0xfffffffe0b0bb812 */ /* 0x000fe400078ec0ff */
[----:B------:R-:W-:Y:S01]  /*ba80*/  @!P2 LOP3.LUT R10, R10, 0xfffffffe, RZ, 0xc0, !PT ;  /* 0xfffffffe0a0aa812 */ /* 0x000fe200078ec0ff */
[----:B-1----:R-:W-:-:S04]  /*ba90*/  @!P5 IMAD.WIDE R12, R0, 0x4, R8 ;  /* 0x00000004000cd825 */ /* 0x002fc800078e0208 */
        /* <DEDUP_REMOVED lines=9> */
.L_x_1946:
[----:B------:R-:W-:Y:S05]  /*bb30*/  BSYNC B0 ;  /* 0x0000000000007941 */ /* 0x000fea0003800000 */
.L_x_1945:
[----:B------:R2:W4:Y:S04]  /*bb40*/  SHFL.IDX PT, R7, R3, 0x3, 0x1c1f ;  /* 0x007c1f0003077f89 */ /* 0x00052800000e0000 */
[----:B-12---:R-:W1:Y:S01]  /*bb50*/  SHFL.IDX PT, R6, R6, 0x3, 0x1c1f ;  /* 0x007c1f0006067f89 */ /* 0x006e6200000e0000 */
        /* <DEDUP_REMOVED lines=8> */
[C---:B-1--4-:R-:W-:Y:S01]  /*bbe0*/  @!P0 IMAD.WIDE R8, R5.reuse, 0x4, R6 ;  /* 0x0000000405088825 */ /* 0x052fe200078e0206 */
        /* <DEDUP_REMOVED lines=39> */
[----:B----4-:R-:W-:-:S02]  /*be60*/  IADD3 R10, R5, 0x50, RZ ;  /* 0x00000050050a7810 */ /* 0x010fc40007ffe0ff */
        /* <DEDUP_REMOVED lines=25> */
[----:B----4-:R-:W-:Y:S01]  /*c000*/  @!P5 IMAD.WIDE R14, R0, 0x4, R6 ;  /* 0x00000004000ed825 */ /* 0x010fe200078e0206 */
        /* <DEDUP_REMOVED lines=21> */
.L_x_1940:
        /* <DEDUP_REMOVED lines=50> */
.L_x_1947:
        /* <DEDUP_REMOVED lines=16> */
.L_x_3613:


//--------------------- .text._ZN7cutlass13device_kernelIN5flash19enable_sm80_to_sm89INS1_16FlashAttnFwdSm80INS1_25CollectiveMainloopFwdSm80ILi8ELi1ELb1EN4cute5tupleIJNS5_1CILi128EEENS7_ILi112EEES8_EEELi128ENS_10bfloat16_tEfNS_4arch4Sm80ELb0ELb0ELb0ELb1ELb1ELb0ELb1ELb1EEENS1_21CollectiveEpilogueFwdINS6_IJS8_S8_S9_EEENS6_IJNS7_ILi1EEESH_SH_EEESB_SD_Li256ELb1ELb1ELb1ELb0EEENS1_36VarlenDynamicPersistentTileSchedulerILi128ELi112ELi256ELi256ELb1ELb1ELb0ELb0ELb1ELb1EEEEEEEEEvNT_6ParamsE --------------------------
	.section	.text._ZN7cutlass13device_kernelIN5flash19enable_sm80_to_sm89INS1_16FlashAttnFwdSm80INS1_25CollectiveMainloopFwdSm80ILi8ELi1ELb1EN4cute5tupleIJNS5_1CILi128EEENS7_ILi112EEES8_EEELi128ENS_10bfloat16_tEfNS_4arch4Sm80ELb0ELb0ELb0ELb1ELb1ELb0ELb1ELb1EEENS1_21CollectiveEpilogueFwdINS6_IJS8_S8_S9_EEENS6_IJNS7_ILi1EEESH_SH_EEESB_SD_Li256ELb1ELb1ELb1ELb0EEENS1_36VarlenDynamicPersistentTileSchedulerILi128ELi112ELi256ELi256ELb1ELb1ELb0ELb0ELb1ELb1EEEEEEEEEvNT_6ParamsE,"ax",@progbits
	.sectioninfo	@"SHI_REGISTERS=255"
	.align	128
.text._ZN7cutlass13device_kernelIN5flash19enable_sm80_to_sm89INS1_16FlashAttnFwdSm80INS1_25CollectiveMainloopFwdSm80ILi8ELi1ELb1EN4cute5tupleIJNS5_1CILi128EEENS7_ILi112EEES8_EEELi128ENS_10bfloat16_tEfNS_4arch4Sm80ELb0ELb0ELb0ELb1ELb1ELb0ELb1ELb1EEENS1_21CollectiveEpilogueFwdINS6_IJS8_S8_S9_EEENS6_IJNS7_ILi1EEESH_SH_EEESB_SD_Li256ELb1ELb1ELb1ELb0EEENS1_36VarlenDynamicPersistentTileSchedulerILi128ELi112ELi256ELi256ELb1ELb1ELb0ELb0ELb1ELb1EEEEEEEEEvNT_6ParamsE:
        .type           _ZN7cutlass13device_kernelIN5flash19enable_sm80_to_sm89INS1_16FlashAttnFwdSm80INS1_25CollectiveMainloopFwdSm80ILi8ELi1ELb1EN4cute5tupleIJNS5_1CILi128EEENS7_ILi112EEES8_EEELi128ENS_10bfloat16_tEfNS_4arch4Sm80ELb0ELb0ELb0ELb1ELb1ELb0ELb1ELb1EEENS1_21CollectiveEpilogueFwdINS6_IJS8_S8_S9_EEENS6_IJNS7_ILi1EEESH_SH_EEESB_SD_Li256ELb1ELb1ELb1ELb0EEENS1_36VarlenDynamicPersistentTileSchedulerILi128ELi112ELi256ELi256ELb1ELb1ELb0ELb0ELb1ELb1EEEEEEEEEvNT_6ParamsE,@function
        .size           _ZN7cutlass13device_kernelIN5flash19enable_sm80_to_sm89INS1_16FlashAttnFwdSm80INS1_25CollectiveMainloopFwdSm80ILi8ELi1ELb1EN4cute5tupleIJNS5_1CILi128EEENS7_ILi112EEES8_EEELi128ENS_10bfloat16_tEfNS_4arch4Sm80ELb0ELb0ELb0ELb1ELb1ELb0ELb1ELb1EEENS1_21CollectiveEpilogueFwdINS6_IJS8_S8_S9_EEENS6_IJNS7_ILi1EEESH_SH_EEESB_SD_Li256ELb1ELb1ELb1ELb0EEENS1_36VarlenDynamicPersistentTileSchedulerILi128ELi112ELi256ELi256ELb1ELb1ELb0ELb0ELb1ELb1EEEEEEEEEvNT_6ParamsE,(.L_x_3614 - _ZN7cutlass13device_kernelIN5flash19enable_sm80_to_sm89INS1_16FlashAttnFwdSm80INS1_25CollectiveMainloopFwdSm80ILi8ELi1ELb1EN4cute5tupleIJNS5_1CILi128EEENS7_ILi112EEES8_EEELi128ENS_10bfloat16_tEfNS_4arch4Sm80ELb0ELb0ELb0ELb1ELb1ELb0ELb1ELb1EEENS1_21CollectiveEpilogueFwdINS6_IJS8_S8_S9_EEENS6_IJNS7_ILi1EEESH_SH_EEESB_SD_Li256ELb1ELb1ELb1ELb0EEENS1_36VarlenDynamicPersistentTileSchedulerILi128ELi112ELi256ELi256ELb1ELb1ELb0ELb0ELb1ELb1EEEEEEEEEvNT_6ParamsE)
        .other          _ZN7cutlass13device_kernelIN5flash19enable_sm80_to_sm89INS1_16FlashAttnFwdSm80INS1_25CollectiveMainloopFwdSm80ILi8ELi1ELb1EN4cute5tupleIJNS5_1CILi128EEENS7_ILi112EEES8_EEELi128ENS_10bfloat16_tEfNS_4arch4Sm80ELb0ELb0ELb0ELb1ELb1ELb0ELb1ELb1EEENS1_21CollectiveEpilogueFwdINS6_IJS8_S8_S9_EEENS6_IJNS7_ILi1EEESH_SH_EEESB_SD_Li256ELb1ELb1ELb1ELb0EEENS1_36VarlenDynamicPersistentTileSchedulerILi128ELi112ELi256ELi256ELb1ELb1ELb0ELb0ELb1ELb1EEEEEEEEEvNT_6ParamsE,@"STO_CUDA_ENTRY STV_DEFAULT"
_ZN7cutlass13device_kernelIN5flash19enable_sm80_to_sm89INS1_16FlashAttnFwdSm80INS1_25CollectiveMainloopFwdSm80ILi8ELi1ELb1EN4cute5tupleIJNS5_1CILi128EEENS7_ILi112EEES8_EEELi128ENS_10bfloat16_tEfNS_4arch4Sm80ELb0ELb0ELb0ELb1ELb1ELb0ELb1ELb1EEENS1_21CollectiveEpilogueFwdINS6_IJS8_S8_S9_EEENS6_IJNS7_ILi1EEESH_SH_EEESB_SD_Li256ELb1ELb1ELb1ELb0EEENS1_36VarlenDynamicPersistentTileSchedulerILi128ELi112ELi256ELi256ELb1ELb1ELb0ELb0ELb1ELb1EEEEEEEEEvNT_6ParamsE:
        /* <DEDUP_REMOVED lines=52> */
.L_x_1953:
        /* <DEDUP_REMOVED lines=17> */
.L_x_2060:
        /* <DEDUP_REMOVED lines=16> */
.L_x_2061:
[----:B---3--:R-:W-:-:S05]  /*0550*/  IMAD R0, R0, c[0x0][0x538], RZ ;  /* 0x00014e0000007a24 */ /* 0x008fca00078e02ff */
[----:B------:R-:W-:-:S04]  /*0560*/  IADD3 R6, R0, R6, RZ ;  /* 0x0000000600067210 */ /* 0x000fc80007ffe0ff */
[----:B------:R-:W-:-:S13]  /*0570*/  ISETP.GT.AND P0, PT, R6, UR4, PT ;  /* 0x0000000406007c0c */ /* 0x000fda000bf04270 */
[----:B-12---:R-:W-:Y:S05]  /*0580*/  @!P0 BRA `(.L_x_1953) ;  /* 0xfffffdb000008947 */ /* 0x006fea000383ffff */
.L_x_1949:
[----:B------:R-:W-:-:S05]  /*0590*/  IADD3 R12, -R0, R6, RZ ;  /* 0x00000006000c7210 */ /* 0x000fca0007ffe1ff */
[----:B------:R-:W-:-:S05]  /*05a0*/  IMAD R0, R4, c[0x0][0x538], R12 ;  /* 0x00014e0004007a24 */ /* 0x000fca00078e020c */
[----:B------:R-:W-:Y:S01]  /*05b0*/  ISETP.GT.AND P0, PT, R0, UR4, PT ;  /* 0x0000000400007c0c */ /* 0x000fe2000bf04270 */
[----:B------:R-:W-:-:S12]  /*05c0*/  BRA.DIV ~URZ, `(.L_x_1954) ;  /* 0x0000d5927f007947 */ /* 0x000fd8000b800000 */
[----:B------:R-:W-:-:S04]  /*05d0*/  VOTE.ANY R0, PT, !P0 ;  /* 0x0000000000007806 */ /* 0x000fc800040e0100 */
.L_x_2062:
[----:B-1----:R1:W2:Y:S01]  /*05e0*/  POPC R251, R0 ;  /* 0x0000000000fb7309 */ /* 0x0022a20000000000 */
[----:B------:R-:W-:Y:S05]  /*05f0*/  BRA.DIV ~URZ, `(.L_x_1955) ;  /* 0x0000d5a27f007947 */ /* 0x000fea000b800000 */
[----:B--2---:R2:W3:Y:S01]  /*0600*/  SHFL.IDX PT, R11, R8, R251, 0x1f ;  /* 0x00001ffb080b7589 */ /* 0x0044e200000e0000 */
[----:B------:R-:W-:-:S03]  /*0610*/  MOV R6, RZ ;  /* 0x000000ff00067202 */ /* 0x000fc60000000f00 */
[----:B------:R2:W4:Y:S04]  /*0620*/  SHFL.IDX PT, R10, R7, R251, 0x1f ;  /* 0x00001ffb070a7589 */ /* 0x00052800000e0000 */
.L_x_2063:
[----:B------:R-:W-:Y:S01]  /*0630*/  ISETP.NE.AND P0, PT, R0, RZ, PT ;  /* 0x000000ff0000720c */ /* 0x000fe20003f05270 */
[----:B------:R-:W-:-:S12]  /*0640*/  BSSY B0, `(.L_x_1956) ;  /* 0x0000005000007945 */ /* 0x000fd80003800000 */
[----:B------:R-:W-:Y:S05]  /*0650*/  @!P0 BRA `(.L_x_1957) ;  /* 0x0000003000008947 */ /* 0x000fea0003800000 */
[----:B------:R-:W-:Y:S01]  /*0660*/  IADD3 R206, R251, -0x1, RZ ;  /* 0xfffffffffbce7810 */ /* 0x000fe20007ffe0ff */
[----:B------:R-:W-:Y:S05]  /*0670*/  BRA.DIV ~URZ, `(.L_x_1958) ;  /* 0x0000d6027f007947 */ /* 0x000fea000b800000 */
[----:B------:R1:W2:Y:S02]  /*0680*/  SHFL.IDX PT, R6, R4, R206, 0x1f ;  /* 0x00001fce04067589 */ /* 0x0002a400000e0000 */
.L_x_1957:
[----:B------:R-:W-:Y:S05]  /*0690*/  BSYNC B0 ;  /* 0x0000000000007941 */ /* 0x000fea0003800000 */
.L_x_1956:
        /* <DEDUP_REMOVED lines=65> */
.L_x_1950:
[----:B-1----:R-:W-:Y:S01]  /*0ab0*/  IMAD.MOV.U32 R249, RZ, RZ, RZ ;  /* 0x000000fffff97224 */ /* 0x002fe200078e00ff */
[----:B------:R-:W-:Y:S01]  /*0ac0*/  MOV R250, RZ ;  /* 0x000000ff00fa7202 */ /* 0x000fe20000000f00 */
[----:B------:R-:W-:Y:S01]  /*0ad0*/  IMAD.U32 R248, RZ, RZ, UR4 ;  /* 0x00000004fff87e24 */ /* 0x000fe2000f8e00ff */
[----:B------:R-:W-:Y:S02]  /*0ae0*/  MOV R251, c[0x0][0x53c] ;  /* 0x00014f0000fb7a02 */ /* 0x000fe40000000f00 */
.L_x_1959:
[----:B------:R-:W-:Y:S01]  /*0af0*/  ISETP.NE.AND P0, PT, R13, RZ, PT ;  /* 0x000000ff0d00720c */ /* 0x000fe20003f05270 */
[----:B------:R-:W-:-:S12]  /*0b00*/  WARPSYNC 0xffffffff ;  /* 0xffffffff00007948 */ /* 0x000fd80003800000 */
[----:B------:R1:W-:Y:S04]  /*0b10*/  @!P0 STS.128 [0xf100], R248 ;  /* 0x00f100f8ff008388 */ /* 0x0003e80000000c00 */
[----:B------:R-:W-:Y:S06]  /*0b20*/  BAR.ARV 0x5, 0x100 ;  /* 0x0144000000007b1d */ /* 0x000fec0000002000 */
.L_x_1948:
        /* <DEDUP_REMOVED lines=19> */
[----:B------:R-:W-:Y:S01]  /*0c60*/  LOP3.LUT R4, R9, 0xfffffff8, RZ, 0xc0, !PT ;  /* 0xfffffff809047812 */ /* 0x000fe200078ec0ff */
[----:B------:R-:W-:Y:S01]  /*0c70*/  IMAD.IADD R0, R16, 0x1, -R0 ;  /* 0x0000000110007824 */ /* 0x000fe200078e0a00 */
[----:B------:R-:W-:-:S02]  /*0c80*/  SHF.R.S32.HI R235, RZ, 0x3, R9 ;  /* 0x00000003ffeb7819 */ /* 0x000fc40000011409 */
[----:B------:R-:W-:Y:S01]  /*0c90*/  LOP3.LUT R2, R2, 0xfffffff8, RZ, 0xc0, !PT ;  /* 0xfffffff802027812 */ /* 0x000fe200078ec0ff */
[----:B------:R-:W-:Y:S01]  /*0ca0*/  IMAD.IADD R234, R16, 0x1, -R4 ;  /* 0x0000000110ea7824 */ /* 0x000fe200078e0a04 */
[----:B------:R-:W-:Y:S01]  /*0cb0*/  SHF.R.S32.HI R4, RZ, 0x1f, R0 ;  /* 0x0000001fff047819 */ /* 0x000fe20000011400 */
[----:B------:R-:W-:Y:S01]  /*0cc0*/  IMAD.SHL.U32 R3, R235, 0x40, RZ ;  /* 0x00000040eb037824 */ /* 0x000fe200078e00ff */
[----:B------:R-:W-:Y:S01]  /*0cd0*/  LEA.HI R7, R7, R16, RZ, 0x6 ;  /* 0x0000001007077211 */ /* 0x000fe200078f30ff */
[----:B------:R-:W-:Y:S01]  /*0ce0*/  IMAD.IADD R8, R8, 0x1, -R2 ;  /* 0x0000000108087824 */ /* 0x000fe200078e0a02 */
[----:B------:R-:W-:Y:S01]  /*0cf0*/  LEA.HI R14, R4, R0, RZ, 0x3 ;  /* 0x00000000040e7211 */ /* 0x000fe200078f18ff */
[C---:B------:R-:W-:Y:S01]  /*0d00*/  IMAD.SHL.U32 R231, R234.reuse, 0x8, RZ ;  /* 0x00000008eae77824 */ /* 0x040fe200078e00ff */
[----:B------:R-:W-:Y:S01]  /*0d10*/  LOP3.LUT R2, R3, 0x1c0, RZ, 0xc0, !PT ;  /* 0x000001c003027812 */ /* 0x000fe200078ec0ff */
[----:B------:R-:W-:Y:S01]  /*0d20*/  IMAD.SHL.U32 R5, R234, 0x40, RZ ;  /* 0x00000040ea057824 */ /* 0x000fe200078e00ff */
[----:B------:R-:W-:Y:S01]  /*0d30*/  LOP3.LUT R4, R14, 0xfffffff8, RZ, 0xc0, !PT ;  /* 0xfffffff80e047812 */ /* 0x000fe200078ec0ff */
[----:B------:R-:W-:Y:S01]  /*0d40*/  IMAD.SHL.U32 R7, R7, 0x8, RZ ;  /* 0x0000000807077824 */ /* 0x000fe200078e00ff */
[----:B------:R-:W-:-:S02]  /*0d50*/  SHF.R.U32.HI R6, RZ, 0x3, R2 ;  /* 0x00000003ff067819 */ /* 0x000fc40000011602 */
[----:B------:R-:W-:Y:S01]  /*0d60*/  LOP3.LUT R3, R2, 0x38, R231, 0xf8, !PT ;  /* 0x0000003802037812 */ /* 0x000fe200078ef8e7 */
[----:B------:R-:W-:Y:S01]  /*0d70*/  IMAD.IADD R0, R0, 0x1, -R4 ;  /* 0x0000000100007824 */ /* 0x000fe200078e0a04 */
[----:B------:R-:W-:Y:S02]  /*0d80*/  LOP3.LUT R4, R10, 0xffffffe0, RZ, 0xc0, !PT ;  /* 0xffffffe00a047812 */ /* 0x000fe400078ec0ff */
[----:B------:R-:W-:Y:S02]  /*0d90*/  LOP3.LUT R2, R5, 0x1c0, RZ, 0xc0, !PT ;  /* 0x000001c005027812 */ /* 0x000fe400078ec0ff */
[----:B------:R-:W-:Y:S01]  /*0da0*/  LOP3.LUT R12, R3, R6, RZ, 0x3c, !PT ;  /* 0x00000006030c7212 */ /* 0x000fe200078e3cff */
[----:B------:R-:W-:Y:S01]  /*0db0*/  IMAD.IADD R18, R16, 0x1, -R4 ;  /* 0x0000000110127824 */ /* 0x000fe200078e0a04 */
[----:B------:R-:W-:Y:S02]  /*0dc0*/  LOP3.LUT R5, R2, 0x8, R9, 0xf8, !PT ;  /* 0x0000000802057812 */ /* 0x000fe400078ef809 */
[----:B------:R-:W-:-:S02]  /*0dd0*/  SHF.R.U32.HI R3, RZ, 0x3, R2 ;  /* 0x00000003ff037819 */ /* 0x000fc40000011602 */
[--C-:B------:R-:W-:Y:S02]  /*0de0*/  SHF.R.S32.HI R9, RZ, 0x5, R10.reuse ;  /* 0x00000005ff097819 */ /* 0x100fe4000001140a */
[----:B------:R-:W-:Y:S02]  /*0df0*/  SHF.R.S32.HI R2, RZ, 0x1f, R10 ;  /* 0x0000001fff027819 */ /* 0x000fe4000001140a */
[----:B------:R-:W-:Y:S02]  /*0e00*/  SHF.R.S32.HI R11, RZ, 0x1f, R18 ;  /* 0x0000001fff0b7819 */ /* 0x000fe40000011412 */
[----:B------:R-:W-:Y:S02]  /*0e10*/  LEA.HI R2, R2, R9, RZ, 0x3 ;  /* 0x0000000902027211 */ /* 0x000fe400078f18ff */
[----:B------:R-:W-:Y:S01]  /*0e20*/  LOP3.LUT R4, R15, 0xfffffffc, RZ, 0xc0, !PT ;  /* 0xfffffffc0f047812 */ /* 0x000fe200078ec0ff */
[----:B------:R-:W-:Y:S01]  /*0e30*/  IMAD.MOV.U32 R15, RZ, RZ, 0x20 ;  /* 0x00000020ff0f7424 */ /* 0x000fe200078e00ff */
[----:B------:R-:W-:-:S02]  /*0e40*/  LOP3.LUT R10, R5, R3, RZ, 0x3c, !PT ;  /* 0x00000003050a7212 */ /* 0x000fc400078e3cff */
[----:B------:R-:W-:Y:S01]  /*0e50*/  LOP3.LUT R3, R2, 0xffffff8, RZ, 0xc0, !PT ;  /* 0x0ffffff802037812 */ /* 0x000fe200078ec0ff */
[----:B------:R-:W-:Y:S01]  /*0e60*/  IMAD.IADD R2, R16, 0x1, -R4 ;  /* 0x0000000110027824 */ /* 0x000fe200078e0a04 */
[----:B------:R-:W-:Y:S01]  /*0e70*/  LEA.HI R11, R11, R18, RZ, 0x2 ;  /* 0x000000120b0b7211 */ /* 0x000fe200078f10ff */
[----:B------:R-:W-:Y:S01]  /*0e80*/  IMAD.MOV.U32 R16, RZ, RZ, 0x10 ;  /* 0x00000010ff107424 */ /* 0x000fe200078e00ff */
[----:B------:R-:W-:Y:S01]  /*0e90*/  LOP3.LUT R6, R8, 0x1, RZ, 0xc0, !PT ;  /* 0x0000000108067812 */ /* 0x000fe200078ec0ff */
[----:B------:R-:W-:Y:S01]  /*0ea0*/  IMAD.IADD R5, R9, 0x1, -R3 ;  /* 0x0000000109057824 */ /* 0x000fe200078e0a03 */
[----:B------:R-:W-:Y:S02]  /*0eb0*/  SHF.R.S32.HI R4, RZ, 0x2, R11 ;  /* 0x00000002ff047819 */ /* 0x000fe4000001140b */
        /* <DEDUP_REMOVED lines=11> */
[----:B------:R1:W-:Y:S01]  /*0f70*/  STL [R1+0xb8], R17 ;  /* 0x0000b81101007387 */ /* 0x0003e20000100800 */
[----:B------:R-:W-:Y:S01]  /*0f80*/  IMAD.SHL.U32 R6, R13, 0x8, RZ ;  /* 0x000000080d067824 */ /* 0x000fe200078e00ff */
[----:B------:R-:W-:Y:S01]  /*0f90*/  LEA.HI R2, R4, R4, RZ, 0x1d ;  /* 0x0000000404027211 */ /* 0x000fe200078fe8ff */
[----:B------:R-:W-:Y:S01]  /*0fa0*/  IMAD R8, R8, 0x8, R17 ;  /* 0x0000000808087824 */ /* 0x000fe200078e0211 */
[----:B------:R-:W-:Y:S01]  /*0fb0*/  LOP3.LUT R3, R3, 0x1c0, RZ, 0xc0, !PT ;  /* 0x000001c003037812 */ /* 0x000fe200078ec0ff */
[----:B------:R-:W-:Y:S01]  /*0fc0*/  IMAD.SHL.U32 R201, R12, 0x2, RZ ;  /* 0x000000020cc97824 */ /* 0x000fe200078e00ff */
[----:B------:R-:W-:Y:S01]  /*0fd0*/  LOP3.LUT P4, RZ, R0, 0x2, RZ, 0xc0, !PT ;  /* 0x0000000200ff7812 */ /* 0x000fe2000788c0ff */
[----:B------:R-:W-:Y:S01]  /*0fe0*/  IMAD.U32 R7, R7, 0x2, R2 ;  /* 0x0000000207077824 */ /* 0x000fe200078e0002 */
[----:B------:R-:W-:Y:S01]  /*0ff0*/  LOP3.LUT R2, R11, 0x7ffffffc, RZ, 0xc0, !PT ;  /* 0x7ffffffc0b027812 */ /* 0x000fe200078ec0ff */
[----:B------:R2:W-:Y:S01]  /*1000*/  STL [R1+0xbc], R8 ;  /* 0x0000bc0801007387 */ /* 0x0005e20000100800 */
[----:B------:R-:W-:-:S02]  /*1010*/  LOP3.LUT R6, R3, 0x8, R6, 0xf8, !PT ;  /* 0x0000000803067812 */ /* 0x000fc400078ef806 */
[----:B------:R-:W-:Y:S01]  /*1020*/  SHF.R.U32.HI R3, RZ, 0x3, R3 ;  /* 0x00000003ff037819 */ /* 0x000fe20000011603 */
[----:B------:R-:W-:Y:S01]  /*1030*/  IMAD.IADD R2, R18, 0x1, -R2 ;  /* 0x0000000112027824 */ /* 0x000fe200078e0a02 */
[----:B------:R-:W-:Y:S01]  /*1040*/  LOP3.LUT P3, RZ, R0, 0x4, RZ, 0xc0, !PT ;  /* 0x0000000400ff7812 */ /* 0x000fe2000786c0ff */
[----:B------:R-:W-:Y:S01]  /*1050*/  IMAD R0, R13, 0x200, R10 ;  /* 0x000002000d007824 */ /* 0x000fe200078e020a */
[----:B------:R-:W-:Y:S01]  /*1060*/  LOP3.LUT R3, R6, R3, RZ, 0x3c, !PT ;  /* 0x0000000306037212 */ /* 0x000fe200078e3cff */
[----:B------:R-:W-:Y:S01]  /*1070*/  IMAD.SHL.U32 R26, R2, 0x2, RZ ;  /* 0x00000002021a7824 */ /* 0x000fe200078e00ff */
[----:B------:R-:W-:Y:S01]  /*1080*/  IADD3 R238, R231, 0x40, RZ ;  /* 0x00000040e7ee7810 */ /* 0x000fe20007ffe0ff */
[----:B------:R-:W-:Y:S01]  /*1090*/  IMAD.SHL.U32 R6, R14, 0x40, RZ ;  /* 0x000000400e067824 */ /* 0x000fe200078e00ff */
[----:B------:R-:W-:Y:S01]  /*10a0*/  SEL R5, R16, 0xfffffff0, !P4 ;  /* 0xfffffff010057807 */ /* 0x000fe20006000000 */
[----:B------:R-:W-:Y:S01]  /*10b0*/  IMAD.MOV.U32 R10, RZ, RZ, 0x40 ;  /* 0x00000040ff0a7424 */ /* 0x000fe200078e00ff */
        /* <DEDUP_REMOVED lines=12> */
[C---:B-1----:R-:W-:Y:S01]  /*1180*/  IADD3 R17, R26.reuse, 0x48, RZ ;  /* 0x000000481a117810 */ /* 0x042fe20007ffe0ff */
[----:B------:R-:W-:Y:S01]  /*1190*/  STL [R1+0x48], R22 ;  /* 0x0000481601007387 */ /* 0x000fe20000100800 */
[C---:B------:R-:W-:Y:S02]  /*11a0*/  IADD3 R16, R26.reuse, 0x50, RZ ;  /* 0x000000501a107810 */ /* 0x040fe40007ffe0ff */
[----:B------:R-:W-:Y:S01]  /*11b0*/  SEL R4, R15, 0xffffffe0, !P3 ;  /* 0xffffffe00f047807 */ /* 0x000fe20005800000 */
[----:B------:R-:W-:Y:S01]  /*11c0*/  STL [R1+0x44], R21 ;  /* 0x0000441501007387 */ /* 0x000fe20000100800 */
[----:B------:R-:W-:Y:S02]  /*11d0*/  LOP3.LUT R3, R3, 0x7ffffe00, R6, 0xf8, !PT ;  /* 0x7ffffe0003037812 */ /* 0x000fe400078ef806 */
[----:B------:R-:W-:Y:S01]  /*11e0*/  IADD3 R14, R26, 0x58, RZ ;  /* 0x000000581a0e7810 */ /* 0x000fe20007ffe0ff */
[----:B------:R1:W-:Y:S01]  /*11f0*/  STL [R1+0x40], R20 ;  /* 0x0000401401007387 */ /* 0x0003e20000100800 */
[----:B------:R-:W-:Y:S01]  /*1200*/  SHF.R.S32.HI R6, RZ, 0x1f, R238 ;  /* 0x0000001fff067819 */ /* 0x000fe200000114ee */
[----:B------:R-:W-:Y:S01]  /*1210*/  IMAD.IADD R4, R5, 0x1, R4 ;  /* 0x0000000105047824 */ /* 0x000fe200078e0204 */
[----:B------:R-:W-:Y:S01]  /*1220*/  LEA R188, R0, 0x8100, 0x1 ;  /* 0x0000810000bc7811 */ /* 0x000fe200078e08ff */
[----:B------:R-:W-:Y:S01]  /*1230*/  STL [R1+0x3c], R19 ;  /* 0x00003c1301007387 */ /* 0x000fe20000100800 */
[----:B------:R-:W-:-:S02]  /*1240*/  IADD3 R13, R26, 0x60, RZ ;  /* 0x000000601a0d7810 */ /* 0x000fc40007ffe0ff */
[C---:B------:R-:W-:Y:S01]  /*1250*/  SEL R6, R10.reuse, 0xffffffc0, !P2 ;  /* 0xffffffc00a067807 */ /* 0x040fe20005000000 */
[----:B------:R-:W-:Y:S01]  /*1260*/  STL [R1+0x38], R18 ;  /* 0x0000381201007387 */ /* 0x000fe20000100800 */
[----:B------:R-:W-:Y:S02]  /*1270*/  SEL R0, R10, 0xffffffc0, !P3 ;  /* 0xffffffc00a007807 */ /* 0x000fe40005800000 */
[C---:B------:R-:W-:Y:S01]  /*1280*/  IADD3 R12, R26.reuse, 0x68, RZ ;  /* 0x000000681a0c7810 */ /* 0x040fe20007ffe0ff */
[----:B------:R3:W-:Y:S01]  /*1290*/  STL [R1+0x34], R17 ;  /* 0x0000341101007387 */ /* 0x0007e20000100800 */
[----:B------:R-:W-:Y:S02]  /*12a0*/  IADD3 R11, R26, 0x70, RZ ;  /* 0x000000701a0b7810 */ /* 0x000fe40007ffe0ff */
[----:B------:R-:W-:Y:S01]  /*12b0*/  LEA R10, R7, 0x80, 0x1 ;  /* 0x00000080070a7811 */ /* 0x000fe200078e08ff */
[----:B------:R-:W-:Y:S01]  /*12c0*/  STL [R1+0x30], R16 ;  /* 0x0000301001007387 */ /* 0x000fe20000100800 */
[----:B------:R-:W-:-:S02]  /*12d0*/  SHF.R.S32.HI R7, RZ, 0x1f, R25 ;  /* 0x0000001fff077819 */ /* 0x000fc40000011419 */
[----:B------:R-:W-:Y:S01]  /*12e0*/  SHF.R.S32.HI R5, RZ, 0x1f, R231 ;  /* 0x0000001fff057819 */ /* 0x000fe200000114e7 */
[----:B------:R-:W-:Y:S01]  /*12f0*/  STL [R1+0x2c], R14 ;  /* 0x00002c0e01007387 */ /* 0x000fe20000100800 */
[C---:B------:R-:W-:Y:S02]  /*1300*/  SEL R5, R15.reuse, 0xffffffe0, !P1 ;  /* 0xffffffe00f057807 */ /* 0x040fe40004800000 */
[----:B------:R-:W-:Y:S01]  /*1310*/  SEL R2, R15, 0xffffffe0, !P4 ;  /* 0xffffffe00f027807 */ /* 0x000fe20006000000 */
[----:B------:R-:W-:Y:S01]  /*1320*/  STL [R1+0x28], R13 ;  /* 0x0000280d01007387 */ /* 0x000fe20000100800 */
[----:B--2---:R-:W-:Y:S02]  /*1330*/  IADD3 R8, R26, 0x78, RZ ;  /* 0x000000781a087810 */ /* 0x004fe40007ffe0ff */
[----:B------:R-:W-:Y:S01]  /*1340*/  SHF.R.S32.HI R15, RZ, 0x1f, R24 ;  /* 0x0000001fff0f7819 */ /* 0x000fe20000011418 */
[----:B------:R-:W-:Y:S01]  /*1350*/  STL [R1+0x24], R12 ;  /* 0x0000240c01007387 */ /* 0x000fe20000100800 */
[----:B-1----:R-:W-:-:S02]  /*1360*/  SHF.R.S32.HI R20, RZ, 0x1f, R20 ;  /* 0x0000001fff147819 */ /* 0x002fc40000011414 */
[----:B------:R-:W-:Y:S01]  /*1370*/  LEA R190, R3, 0x100, 0x1 ;  /* 0x0000010003be7811 */ /* 0x000fe200078e08ff */
[----:B------:R-:W-:Y:S03]  /*1380*/  STL [R1+0x20], R11 ;  /* 0x0000200b01007387 */ /* 0x000fe60000100800 */
[----:B------:R-:W-:Y:S01]  /*1390*/  IADD3 R193, R0, R190, R2 ;  /* 0x000000be00c17210 */ /* 0x000fe20007ffe002 */
[----:B------:R1:W-:Y:S01]  /*13a0*/  STL [R1+0xb4], R7 ;  /* 0x0000b40701007387 */ /* 0x0003e20000100800 */
[----:B---3--:R-:W-:Y:S01]  /*13b0*/  SHF.R.S32.HI R17, RZ, 0x1f, R17 ;  /* 0x0000001fff117819 */ /* 0x008fe20000011411 */
[----:B------:R-:W-:Y:S02]  /*13c0*/  IMAD R196, R9, 0x800, R190 ;  /* 0x0000080009c47824 */ /* 0x000fe400078e02be */
[----:B------:R-:W-:Y:S01]  /*13d0*/  STL [R1+0x1c], R8 ;  /* 0x00001c0801007387 */ /* 0x000fe20000100800 */
[----:B------:R-:W-:-:S02]  /*13e0*/  IMAD.IADD R192, R190, 0x1, R2 ;  /* 0x00000001bec07824 */ /* 0x000fc400078e0202 */
[----:B------:R-:W-:Y:S01]  /*13f0*/  IMAD.IADD R197, R2, 0x1, R196 ;  /* 0x0000000102c57824 */ /* 0x000fe200078e02c4 */
[----:B------:R2:W-:Y:S01]  /*1400*/  STL [R1+0xb0], R15 ;  /* 0x0000b00f01007387 */ /* 0x0005e20000100800 */
[----:B------:R-:W-:Y:S02]  /*1410*/  IMAD R195, R4, 0x2, R190 ;  /* 0x0000000204c37824 */ /* 0x000fe400078e02be */
[----:B------:R-:W-:Y:S01]  /*1420*/  IMAD.IADD R191, R190, 0x1, R0 ;  /* 0x00000001bebf7824 */ /* 0x000fe200078e0200 */
[----:B------:R-:W-:Y:S01]  /*1430*/  STL [R1+0x5c], R10 ;  /* 0x00005c0a01007387 */ /* 0x000fe20000100800 */
[C---:B------:R-:W-:Y:S02]  /*1440*/  IMAD.IADD R199, R0.reuse, 0x1, R196 ;  /* 0x0000000100c77824 */ /* 0x040fe400078e02c4 */
        /* <DEDUP_REMOVED lines=40> */
.L_x_2059:
        /* <DEDUP_REMOVED lines=13> */
[C---:B------:R-:W-:Y:S01]  /*17a0*/  @P4 LEA R6, P1, R13.reuse, c[0x0][0x370], 0x2 ;  /* 0x0000dc000d064a11 */ /* 0x040fe200078210ff */
[----:B------:R1:W-:Y:S01]  /*17b0*/  STL [R1+0x4], R13 ;  /* 0x0000040d01007387 */ /* 0x0003e20000100800 */
[C-C-:B------:R-:W-:Y:S02]  /*17c0*/  SHF.L.U64.HI R15, R13.reuse, 0x2, R14.reuse ;  /* 0x000000020d0f7819 */ /* 0x140fe4000001020e */
[----:B------:R-:W-:Y:S01]  /*17d0*/  @P4 LEA.HI.X R7, R13, c[0x0][0x374], R14, 0x2, P1 ;  /* 0x0000dd000d074a11 */ /* 0x000fe200008f140e */
[----:B------:R1:W-:Y:S01]  /*17e0*/  STL [R1+0x14], R14 ;  /* 0x0000140e01007387 */ /* 0x0003e20000100800 */
[----:B------:R-:W-:-:S02]  /*17f0*/  @P2 IADD3 R4, P0, R16, c[0x0][0x360], RZ ;  /* 0x0000d80010042a10 */ /* 0x000fc40007f1e0ff */
[----:B------:R-:W-:Y:S01]  /*1800*/  IADD3 R2, P1, R16, c[0x0][0x348], RZ ;  /* 0x0000d20010027a10 */ /* 0x000fe20007f3e0ff */
[----:B------:R1:W5:Y:S01]  /*1810*/  @P4 LDG.E R240, [R6.64] ;  /* 0x0000000806f04981 */ /* 0x000362000c1e1900 */
[C---:B------:R-:W-:Y:S02]  /*1820*/  @P2 IADD3.X R5, R15.reuse, c[0x0][0x364], RZ, P0, !PT ;  /* 0x0000d9000f052a10 */ /* 0x040fe400007fe4ff */
[----:B------:R-:W-:Y:S01]  /*1830*/  IADD3.X R3, R15, c[0x0][0x34c], RZ, P1, !PT ;  /* 0x0000d3000f037a10 */ /* 0x000fe20000ffe4ff */
[----:B------:R1:W-:Y:S04]  /*1840*/  STL [R1+0x8], R16 ;  /* 0x0000081001007387 */ /* 0x0003e80000100800 */
[----:B------:R1:W5:Y:S04]  /*1850*/  @P2 LDG.E R12, [R4.64] ;  /* 0x00000008040c2981 */ /* 0x000368000c1e1900 */
[----:B------:R1:W5:Y:S04]  /*1860*/  @P3 LDG.E R11, [R2.64] ;  /* 0x00000008020b3981 */ /* 0x000368000c1e1900 */
[----:B------:R1:W-:Y:S01]  /*1870*/  STL [R1+0xc], R15 ;  /* 0x00000c0f01007387 */ /* 0x0003e20000100800 */
[----:B------:R-:W-:Y:S01]  /*1880*/  YIELD ;  /* 0x0000000000007946 */ /* 0x000fe20003800000 */
[----:B------:R-:W-:Y:S05]  /*1890*/  @P2 BRA `(.L_x_1960) ;  /* 0x0000005000002947 */ /* 0x000fea0003800000 */
[----:B-----5:R-:W-:Y:S01]  /*18a0*/  MOV R12, c[0x0][0x168] ;  /* 0x00005a00000c7a02 */ /* 0x020fe20000000f00 */
[----:B------:R-:W-:Y:S05]  /*18b0*/  @!P3 BRA `(.L_x_1960) ;  /* 0x000000300000b947 */ /* 0x000fea0003800000 */
[----:B------:R2:W3:Y:S04]  /*18c0*/  LDG.E R0, [R2.64] ;  /* 0x0000000802007981 */ /* 0x0004e8000c1e1900 */
[----:B-12---:R-:W3:Y:S02]  /*18d0*/  LDG.E R2, [R2.64+0x4] ;  /* 0x0000040802027981 */ /* 0x006ee4000c1e1900 */
[----:B---3--:R-:W-:-:S02]  /*18e0*/  IADD3 R12, -R0, R2, RZ ;  /* 0x00000002000c7210 */ /* 0x008fc40007ffe1ff */
.L_x_1960:
[----:B------:R-:W-:-:S04]  /*18f0*/  ISETP.NE.U32.AND P0, PT, RZ, c[0x0][0x368], PT ;  /* 0x0000da00ff007a0c */ /* 0x000fc80003f05070 */
[----:B------:R-:W-:-:S13]  /*1900*/  ISETP.NE.AND.EX P0, PT, RZ, c[0x0][0x36c], PT, P0 ;  /* 0x0000db00ff007a0c */ /* 0x000fda0003f05300 */
[----:B------:R-:W-:Y:S05]  /*1910*/  @!P0 BRA `(.L_x_1961) ;  /* 0x0000004000008947 */ /* 0x000fea0003800000 */
[----:B-1----:R-:W-:-:S04]  /*1920*/  IADD3 R2, P0, R16, c[0x0][0x368], RZ ;  /* 0x0000da0010027a10 */ /* 0x002fc80007f1e0ff */
[----:B------:R-:W-:-:S05]  /*1930*/  IADD3.X R3, R15, c[0x0][0x36c], RZ, P0, !PT ;  /* 0x0000db000f037a10 */ /* 0x000fca00007fe4ff */
[----:B------:R1:W5:Y:S01]  /*1940*/  LDG.E R0, [R2.64] ;  /* 0x0000000802007981 */ /* 0x000362000c1e1900 */
[----:B------:R-:W-:Y:S05]  /*1950*/  BRA `(.L_x_1962) ;  /* 0x0000008000007947 */ /* 0x000fea0003800000 */
.L_x_1961:
        /* <DEDUP_REMOVED lines=8> */
.L_x_1962:
        /* <DEDUP_REMOVED lines=48> */
.L_x_1964:
[----:B------:R-:W-:Y:S05]  /*1ce0*/  BSYNC B0 ;  /* 0x0000000000007941 */ /* 0x000fea0003800000 */
.L_x_1963:
        /* <DEDUP_REMOVED lines=102> */
[----:B------:R-:W-:-:S03]  /*2350*/  IMAD.WIDE.U32 R2, R4, c[0x0][0x1c0], R2 ;  /* 0x0000700004027a25 */ /* 0x000fc600078e0002 */
[----:B------:R-:W-:Y:S01]  /*2360*/  STL [R1], R25 ;  /* 0x0000001901007387 */ /* 0x000fe20000100800 */
        /* <DEDUP_REMOVED lines=29> */
[C---:B------:R-:W-:Y:S01]  /*2540*/  IMAD R3, R205.reuse, c[0x0][0x1e4], R6 ;  /* 0x00007900cd037a24 */ /* 0x040fe200078e0206 */
[C---:B------:R-:W-:Y:S01]  /*2550*/  IADD3 R20, R2.reuse, 0x40, RZ ;  /* 0x0000004002147810 */ /* 0x040fe20007ffe0ff */
[----:B------:R-:W-:Y:S01]  /*2560*/  IMAD.WIDE.U32 R4, R205, c[0x0][0x1e0], RZ ;  /* 0x00007800cd047a25 */ /* 0x000fe200078e00ff */
[----:B------:R-:W-:-:S03]  /*2570*/  IADD3 R2, R2, 0x60, RZ ;  /* 0x0000006002027810 */ /* 0x000fc60007ffe0ff */
[----:B------:R-:W-:Y:S02]  /*2580*/  IMAD.WIDE.U32 R6, R205, c[0x0][0x208], RZ ;  /* 0x00008200cd067a25 */ /* 0x000fe400078e00ff */
        /* <DEDUP_REMOVED lines=23> */
[C---:B-----5:R-:W-:Y:S02]  /*2700*/  @!P5 LEA R8, P4, R238.reuse, R7, 0x1 ;  /* 0x00000007ee08d211 */ /* 0x060fe400078808ff */
        /* <DEDUP_REMOVED lines=24> */
[CC--:B------:R-:W-:Y:S02]  /*2890*/  @!P1 LEA.HI.X R7, R231.reuse, R12.reuse, R24, 0x1, P4 ;  /* 0x0000000ce7079211 */ /* 0x0c0fe400020f0c18 */
        /* <DEDUP_REMOVED lines=31> */
[C---:B--2---:R-:W-:Y:S02]  /*2a90*/  @P4 LEA R6, P5, R238.reuse, R9, 0x1 ;  /* 0x00000009ee064211 */ /* 0x044fe400078a08ff */
[CC--:B-1----:R-:W-:Y:S02]  /*2aa0*/  @P4 LEA.HI.X R9, R231.reuse, R0.reuse, R24, 0x1, P1 ;  /* 0x00000000e7094211 */ /* 0x0c2fe400008f0c18 */
[----:B------:R-:W-:Y:S02]  /*2ab0*/  @P4 LEA.HI.X R7, R238, R0, R23, 0x1, P5 ;  /* 0x00000000ee074211 */ /* 0x000fe400028f0c17 */
[----:B------:R-:W-:Y:S01]  /*2ac0*/  IADD3 R0, R188, 0x20, RZ ;  /* 0x00000020bc007810 */ /* 0x000fe20007ffe0ff */
[----:B------:R1:W-:Y:S04]  /*2ad0*/  @P4 LDGSTS.E.BYPASS.LTC128B.128 [R201+0xa100], [R8.64], !P3 ;  /* 0x0a10000008c94fae */ /* 0x0003e8000d901d48 */
[----:B------:R2:W-:Y:S01]  /*2ae0*/  @P4 LDGSTS.E.BYPASS.LTC128B.128 [R201+0xd900], [R6.64], !P0 ;  /* 0x0d90000006c94fae */ /* 0x0005e2000c101d48 */
[----:B----4-:R-:W-:-:S02]  /*2af0*/  @P2 LEA R4, P1, R231, R12, 0x1 ;  /* 0x0000000ce7042211 */ /* 0x010fc400078208ff */
[C---:B-----5:R-:W-:Y:S01]  /*2b00*/  @P2 LEA R2, P5, R238.reuse, R12, 0x1 ;  /* 0x0000000cee022211 */ /* 0x060fe200078a08ff */
[C---:B------:R-:W-:Y:S01]  /*2b10*/  IMAD.SHL.U32 R12, R238.reuse, 0x2, RZ ;  /* 0x00000002ee0c7824 */ /* 0x040fe200078e00ff */
[CC--:B---3--:R-:W-:Y:S02]  /*2b20*/  @P2 LEA.HI.X R5, R231.reuse, R13.reuse, R24, 0x1, P1 ;  /* 0x0000000de7052211 */ /* 0x0c8fe400008f0c18 */
        /* <DEDUP_REMOVED lines=76> */
.L_x_2064:
        /* <DEDUP_REMOVED lines=13> */
.L_x_1967:
[----:B--23--:R-:W-:Y:S05]  /*30c0*/  BSYNC B0 ;  /* 0x0000000000007941 */ /* 0x00cfea0003800000 */
.L_x_1966:
[----:B------:R-:W-:Y:S01]  /*30d0*/  R2P PR, R234, 0x6 ;  /* 0x00000006ea007804 */ /* 0x000fe20000000000 */
[----:B------:R-:W-:Y:S01]  /*30e0*/  IMAD.MOV.U32 R0, RZ, RZ, 0x40 ;  /* 0x00000040ff007424 */ /* 0x000fe200078e00ff */
[----:B-1----:R-:W-:Y:S01]  /*30f0*/  HMMA.16816.F32.BF16 R12, R128, R16, RZ ;  /* 0x00000010800c723c */ /* 0x002fe200000418ff */
[----:B------:R-:W-:Y:S01]  /*3100*/  IADD3 R194, R188, 0x20, RZ ;  /* 0x00000020bcc27810 */ /* 0x000fe20007ffe0ff */
[----:B------:R-:W0:Y:S01]  /*3110*/  LDGDEPBAR ;  /* 0x00000000000079af */ /* 0x000e220000000000 */
[----:B------:R-:W-:Y:S01]  /*3120*/  BSSY B1, `(.L_x_1969) ;  /* 0x000010a000017945 */ /* 0x000fe20003800000 */
[----:B------:R-:W-:-:S04]  /*3130*/  SEL R0, R0, 0xffffffc0, !P2 ;  /* 0xffffffc000007807 */ /* 0x000fc80005000000 */
[C---:B------:R-:W-:Y:S01]  /*3140*/  HMMA.16816.F32.BF16 R8, R128.reuse, R18, RZ ;  /* 0x000000128008723c */ /* 0x040fe200000418ff */
[C---:B------:R-:W-:Y:S02]  /*3150*/  IMAD.IADD R2, R188.reuse, 0x1, R0 ;  /* 0x00000001bc027824 */ /* 0x040fe400078e0200 */
[----:B------:R-:W-:Y:S02]  /*3160*/  @P1 IADD3 R194, R188, -0x20, RZ ;  /* 0xffffffe0bcc21810 */ /* 0x000fe40007ffe0ff */
[----:B------:R-:W-:Y:S01]  /*3170*/  ISETP.GT.AND P1, PT, R125, R239, PT ;  /* 0x000000ef7d00720c */ /* 0x000fe20003f24270 */
[----:B------:R-:W1:Y:S02]  /*3180*/  LDSM.16.M88.4 R76, [R2+0x1000] ;  /* 0x00100000024c783b */ /* 0x000e640000000200 */
[C---:B------:R-:W-:Y:S01]  /*3190*/  HMMA.16816.F32.BF16 R28, R128.reuse, R24, RZ ;  /* 0x00000018801c723c */ /* 0x040fe200000418ff */
[----:B------:R-:W-:Y:S01]  /*31a0*/  IMAD.IADD R189, R0, 0x1, R194 ;  /* 0x0000000100bd7824 */ /* 0x000fe200078e02c2 */
[----:B------:R-:W2:Y:S04]  /*31b0*/  LDSM.16.M88.4 R72, [R2+0x800] ;  /* 0x000800000248783b */ /* 0x000ea80000000200 */
[----:B------:R-:W3:Y:S02]  /*31c0*/  LDSM.16.M88.4 R56, [R2] ;  /* 0x000000000238783b */ /* 0x000ee40000000200 */
[----:B------:R-:W-:Y:S02]  /*31d0*/  HMMA.16816.F32.BF16 R4, R128, R32, RZ ;  /* 0x000000208004723c */ /* 0x000fe400000418ff */
[----:B------:R-:W-:Y:S06]  /*31e0*/  LDSM.16.M88.4 R120, [R189+0x6000] ;  /* 0x00600000bd78783b */ /* 0x000fec0000000200 */
[C---:B------:R-:W-:Y:S08]  /*31f0*/  HMMA.16816.F32.BF16 R84, R132.reuse, R20, R12 ;  /* 0x000000148454723c */ /* 0x040ff0000004180c */
[----:B------:R-:W-:Y:S08]  /*3200*/  HMMA.16816.F32.BF16 R100, R132, R22, R8 ;  /* 0x000000168464723c */ /* 0x000ff00000041808 */
[C---:B------:R-:W-:Y:S08]  /*3210*/  HMMA.16816.F32.BF16 R24, R128.reuse, R26, RZ ;  /* 0x0000001a8018723c */ /* 0x040ff000000418ff */
[C---:B------:R-:W-:Y:S08]  /*3220*/  HMMA.16816.F32.BF16 R20, R128.reuse, R36, RZ ;  /* 0x000000248014723c */ /* 0x040ff000000418ff */
[----:B------:R-:W-:Y:S08]  /*3230*/  HMMA.16816.F32.BF16 R16, R128, R38, RZ ;  /* 0x000000268010723c */ /* 0x000ff000000418ff */
[C---:B------:R-:W-:Y:S08]  /*3240*/  HMMA.16816.F32.BF16 R28, R132.reuse, R64, R28 ;  /* 0x00000040841c723c */ /* 0x040ff0000004181c */
[----:B------:R-:W-:Y:S08]  /*3250*/  HMMA.16816.F32.BF16 R88, R132, R68, R4 ;  /* 0x000000448458723c */ /* 0x000ff00000041804 */
[C---:B------:R-:W-:Y:S08]  /*3260*/  HMMA.16816.F32.BF16 R12, R128.reuse, R40, RZ ;  /* 0x00000028800c723c */ /* 0x040ff000000418ff */
[C---:B------:R-:W-:Y:S08]  /*3270*/  HMMA.16816.F32.BF16 R4, R128.reuse, R44, RZ ;  /* 0x0000002c8004723c */ /* 0x040ff000000418ff */
[C---:B------:R-:W-:Y:S08]  /*3280*/  HMMA.16816.F32.BF16 R36, R128.reuse, R46, RZ ;  /* 0x0000002e8024723c */ /* 0x040ff000000418ff */
[C---:B------:R-:W-:Y:S08]  /*3290*/  HMMA.16816.F32.BF16 R44, R128.reuse, R48, RZ ;  /* 0x00000030802c723c */ /* 0x040ff000000418ff */
[C---:B------:R-:W-:Y:S08]  /*32a0*/  HMMA.16816.F32.BF16 R32, R128.reuse, R34, RZ ;  /* 0x000000228020723c */ /* 0x040ff000000418ff */
[----:B------:R-:W-:Y:S08]  /*32b0*/  HMMA.16816.F32.BF16 R8, R128, R42, RZ ;  /* 0x0000002a8008723c */ /* 0x000ff000000418ff */
[C---:B------:R-:W-:Y:S01]  /*32c0*/  HMMA.16816.F32.BF16 R64, R132.reuse, R66, R24 ;  /* 0x000000428440723c */ /* 0x040fe20000041818 */
[----:B------:R-:W4:Y:S07]  /*32d0*/  LDSM.16.M88.4 R24, [R2+0x1800] ;  /* 0x001800000218783b */ /* 0x000f2e0000000200 */
[C---:B------:R-:W-:Y:S01]  /*32e0*/  HMMA.16816.F32.BF16 R60, R132.reuse, R52, R20 ;  /* 0x00000034843c723c */ /* 0x040fe20000041814 */
[----:B------:R-:W-:Y:S07]  /*32f0*/  LDSM.16.M88.4 R20, [R2+0x2000] ;  /* 0x002000000214783b */ /* 0x000fee0000000200 */
[----:B------:R-:W-:Y:S01]  /*3300*/  HMMA.16816.F32.BF16 R52, R132, R54, R16 ;  /* 0x000000368434723c */ /* 0x000fe20000041810 */
[----:B------:R-:W5:Y:S07]  /*3310*/  LDSM.16.M88.4 R16, [R2+0x2800] ;  /* 0x002800000210783b */ /* 0x000f6e0000000200 */
[----:B-1----:R-:W-:Y:S01]  /*3320*/  HMMA.16816.F32.BF16 R104, R164, R76, R28 ;  /* 0x0000004ca468723c */ /* 0x002fe2000004181c */
[----:B------:R-:W1:Y:S07]  /*3330*/  LDSM.16.M88.4 R28, [R2+0x3000] ;  /* 0x00300000021c783b */ /* 0x000e6e0000000200 */
[C---:B------:R-:W-:Y:S08]  /*3340*/  HMMA.16816.F32.BF16 R40, R132.reuse, R80, R12 ;  /* 0x000000508428723c */ /* 0x040ff0000004180c */
[----:B------:R-:W-:Y:S08]  /*3350*/  HMMA.16816.F32.BF16 R12, R132, R92, R4 ;  /* 0x0000005c840c723c */ /* 0x000ff00000041804 */
[----:B------:R-:W-:Y:S08]  /*3360*/  HMMA.16816.F32.BF16 R48, R128, R50, RZ ;  /* 0x000000328030723c */ /* 0x000ff000000418ff */
[C---:B------:R-:W-:Y:S08]  /*3370*/  HMMA.16816.F32.BF16 R4, R132.reuse, R96, R44 ;  /* 0x000000608404723c */ /* 0x040ff0000004182c */
[C---:B------:R-:W-:Y:S08]  /*3380*/  HMMA.16816.F32.BF16 R68, R132.reuse, R70, R32 ;  /* 0x000000468444723c */ /* 0x040ff00000041820 */
[C---:B------:R-:W-:Y:S08]  /*3390*/  HMMA.16816.F32.BF16 R32, R132.reuse, R82, R8 ;  /* 0x000000528420723c */ /* 0x040ff00000041808 */
[----:B------:R-:W-:Y:S01]  /*33a0*/  HMMA.16816.F32.BF16 R8, R132, R94, R36 ;  /* 0x0000005e8408723c */ /* 0x000fe20000041824 */
[----:B------:R-:W1:Y:S07]  /*33b0*/  LDSM.16.M88.4 R36, [R189] ;  /* 0x00000000bd24783b */ /* 0x000e6e0000000200 */
[C---:B--2---:R-:W-:Y:S08]  /*33c0*/  HMMA.16816.F32.BF16 R92, R164.reuse, R72, R88 ;  /* 0x00000048a45c723c */ /* 0x044ff00000041858 */
[C---:B------:R-:W-:Y:S08]  /*33d0*/  HMMA.16816.F32.BF16 R88, R164.reuse, R78, R64 ;  /* 0x0000004ea458723c */ /* 0x040ff00000041840 */
[C---:B---3--:R-:W-:Y:S08]  /*33e0*/  HMMA.16816.F32.BF16 R84, R164.reuse, R56, R84 ;  /* 0x00000038a454723c */ /* 0x048ff00000041854 */
[C---:B------:R-:W-:Y:S01]  /*33f0*/  HMMA.16816.F32.BF16 R100, R164.reuse, R58, R100 ;  /* 0x0000003aa464723c */ /* 0x040fe20000041864 */
[----:B------:R-:W2:Y:S07]  /*3400*/  LDSM.16.M88.4 R56, [R189+0x800] ;  /* 0x00080000bd38783b */ /* 0x000eae0000000200 */
[----:B----4-:R-:W-:Y:S08]  /*3410*/  HMMA.16816.F32.BF16 R76, R164, R24, R60 ;  /* 0x00000018a44c723c */ /* 0x010ff0000004183c */
[----:B------:R-:W-:Y:S01]  /*3420*/  HMMA.16816.F32.BF16 R80, R132, R98, R48 ;  /* 0x000000628450723c */ /* 0x000fe20000041830 */
[----:B------:R-:W3:Y:S07]  /*3430*/  LDSM.16.M88.4 R48, [R189+0x1000] ;  /* 0x00100000bd30783b */ /* 0x000eee0000000200 */
[C---:B-----5:R-:W-:Y:S01]  /*3440*/  HMMA.16816.F32.BF16 R60, R164.reuse, R16, R12 ;  /* 0x00000010a43c723c */ /* 0x060fe2000004180c */
[----:B------:R-:W-:Y:S07]  /*3450*/  LDSM.16.M88.4 R12, [R189+0x2000] ;  /* 0x00200000bd0c783b */ /* 0x000fee0000000200 */
[C---:B-1----:R-:W-:Y:S01]  /*3460*/  HMMA.16816.F32.BF16 R44, R164.reuse, R28, R4 ;  /* 0x0000001ca42c723c */ /* 0x042fe20000041804 */
[----:B------:R-:W1:Y:S07]  /*3470*/  LDSM.16.M88.4 R4, [R189+0x1800] ;  /* 0x00180000bd04783b */ /* 0x000e6e0000000200 */
[C---:B------:R-:W-:Y:S08]  /*3480*/  HMMA.16816.F32.BF16 R96, R164.reuse, R74, R68 ;  /* 0x0000004aa460723c */ /* 0x040ff00000041844 */
[C---:B------:R-:W-:Y:S01]  /*3490*/  HMMA.16816.F32.BF16 R68, R164.reuse, R20, R40 ;  /* 0x00000014a444723c */ /* 0x040fe20000041828 */
[----:B------:R-:W4:Y:S07]  /*34a0*/  LDSM.16.M88.4 R40, [R189+0x2800] ;  /* 0x00280000bd28783b */ /* 0x000f2e0000000200 */
[C---:B------:R-:W-:Y:S08]  /*34b0*/  HMMA.16816.F32.BF16 R72, R164.reuse, R26, R52 ;  /* 0x0000001aa448723c */ /* 0x040ff00000041834 */
[C---:B------:R-:W-:Y:S08]  /*34c0*/  HMMA.16816.F32.BF16 R64, R164.reuse, R22, R32 ;  /* 0x00000016a440723c */ /* 0x040ff00000041820 */
[----:B------:R-:W-:Y:S01]  /*34d0*/  HMMA.16816.F32.BF16 R52, R164, R18, R8 ;  /* 0x00000012a434723c */ /* 0x000fe20000041808 */
[----:B------:R-:W-:Y:S07]  /*34e0*/  LDSM.16.M88.4 R8, [R188+0x4000] ;  /* 0x00400000bc08783b */ /* 0x000fee0000000200 */
[C---:B------:R-:W-:Y:S08]  /*34f0*/  HMMA.16816.F32.BF16 R24, R168.reuse, R36, R84 ;  /* 0x00000024a818723c */ /* 0x040ff00000041854 */
[----:B------:R-:W-:Y:S01]  /*3500*/  HMMA.16816.F32.BF16 R20, R168, R38, R100 ;  /* 0x00000026a814723c */ /* 0x000fe20000041864 */
[----:B------:R-:W5:Y:S07]  /*3510*/  LDSM.16.M88.4 R36, [R189+0x3000] ;  /* 0x00300000bd24783b */ /* 0x000f6e0000000200 */
[----:B------:R-:W-:Y:S01]  /*3520*/  HMMA.16816.F32.BF16 R32, R164, R30, R80 ;  /* 0x0000001ea420723c */ /* 0x000fe20000041850 */
[----:B------:R-:W4:Y:S07]  /*3530*/  LDSM.16.M88.4 R28, [R188+0x3800] ;  /* 0x00380000bc1c783b */ /* 0x000f2e0000000200 */
[C---:B--2---:R-:W-:Y:S08]  /*3540*/  HMMA.16816.F32.BF16 R80, R168.reuse, R58, R96 ;  /* 0x0000003aa850723c */ /* 0x044ff00000041860 */
[C---:B---3--:R-:W-:Y:S08]  /*3550*/  HMMA.16816.F32.BF16 R96, R168.reuse, R48, R104 ;  /* 0x00000030a860723c */ /* 0x048ff00000041868 */
[C---:B-1----:R-:W-:Y:S08]  /*3560*/  HMMA.16816.F32.BF16 R116, R168.reuse, R4, R76 ;  /* 0x00000004a874723c */ /* 0x042ff0000004184c */
[C---:B------:R-:W-:Y:S01]  /*3570*/  HMMA.16816.F32.BF16 R112, R168.reuse, R6, R72 ;  /* 0x00000006a870723c */ /* 0x040fe20000041848 */
[----:B------:R-:W1:Y:S04]  /*3580*/  LDSM.16.M88.4 R4, [R188+0x4800] ;  /* 0x00480000bc04783b */ /* 0x000e680000000200 */
[----:B------:R-:W-:Y:S03]  /*3590*/  LDSM.16.M88.4 R72, [R194+0x3800] ;  /* 0x00380000c248783b */ /* 0x000fe60000000200 */
[C---:B------:R-:W-:Y:S08]  /*35a0*/  HMMA.16816.F32.BF16 R108, R168.reuse, R12, R68 ;  /* 0x0000000ca86c723c */ /* 0x040ff00000041844 */
[C---:B------:R-:W-:Y:S01]  /*35b0*/  HMMA.16816.F32.BF16 R100, R168.reuse, R14, R64 ;  /* 0x0000000ea864723c */ /* 0x040fe20000041840 */
[----:B------:R-:W2:Y:S04]  /*35c0*/  LDSM.16.M88.4 R12, [R188+0x5000] ;  /* 0x00500000bc0c783b */ /* 0x000ea80000000200 */
[----:B------:R-:W-:Y:S03]  /*35d0*/  LDSM.16.M88.4 R64, [R188+0x6800] ;  /* 0x00680000bc40783b */ /* 0x000fe60000000200 */
[C---:B------:R-:W-:Y:S01]  /*35e0*/  HMMA.16816.F32.BF16 R16, R168.reuse, R56, R92 ;  /* 0x00000038a810723c */ /* 0x040fe2000004185c */
[----:B------:R-:W-:Y:S07]  /*35f0*/  LDSM.16.M88.4 R56, [R194+0x4000] ;  /* 0x00400000c238783b */ /* 0x000fee0000000200 */
[C---:B------:R-:W-:Y:S01]  /*3600*/  HMMA.16816.F32.BF16 R104, R168.reuse, R50, R88 ;  /* 0x00000032a868723c */ /* 0x040fe20000041858 */
[----:B------:R-:W-:Y:S07]  /*3610*/  LDSM.16.M88.4 R48, [R188+0x6000] ;  /* 0x00600000bc30783b */ /* 0x000fee0000000200 */
[C---:B----4-:R-:W-:Y:S08]  /*3620*/  HMMA.16816.F32.BF16 R92, R168.reuse, R40, R60 ;  /* 0x00000028a85c723c */ /* 0x050ff0000004183c */
[C---:B------:R-:W-:Y:S01]  /*3630*/  HMMA.16816.F32.BF16 R88, R168.reuse, R42, R52 ;  /* 0x0000002aa858723c */ /* 0x040fe20000041834 */
[----:B------:R-:W3:Y:S07]  /*3640*/  LDSM.16.M88.4 R40, [R188+0x5800] ;  /* 0x00580000bc28783b */ /* 0x000eee0000000200 */
[C---:B-----5:R-:W-:Y:S08]  /*3650*/  HMMA.16816.F32.BF16 R60, R168.reuse, R36, R44 ;  /* 0x00000024a83c723c */ /* 0x060ff0000004182c */
[----:B------:R-:W-:Y:S01]  /*3660*/  HMMA.16816.F32.BF16 R84, R168, R38, R32 ;  /* 0x00000026a854723c */ /* 0x000fe20000041820 */
[----:B------:R-:W4:Y:S07]  /*3670*/  LDSM.16.M88.4 R36, [R194+0x4800] ;  /* 0x00480000c224783b */ /* 0x000f2e0000000200 */
[C---:B------:R-:W-:Y:S01]  /*3680*/  HMMA.16816.F32.BF16 R76, R172.reuse, R28, R24 ;  /* 0x0000001cac4c723c */ /* 0x040fe20000041818 */
[----:B------:R-:W-:Y:S07]  /*3690*/  LDSM.16.M88.4 R24, [R194+0x5800] ;  /* 0x00580000c218783b */ /* 0x000fee0000000200 */
[C---:B------:R-:W-:Y:S01]  /*36a0*/  HMMA.16816.F32.BF16 R68, R172.reuse, R30, R20 ;  /* 0x0000001eac44723c */ /* 0x040fe20000041814 */
[----:B------:R-:W5:Y:S07]  /*36b0*/  LDSM.16.M88.4 R28, [R194+0x5000] ;  /* 0x00500000c21c783b */ /* 0x000f6e0000000200 */
[C---:B------:R-:W-:Y:S08]  /*36c0*/  HMMA.16816.F32.BF16 R52, R172.reuse, R8, R16 ;  /* 0x00000008ac34723c */ /* 0x040ff00000041810 */
[C---:B------:R-:W-:Y:S01]  /*36d0*/  HMMA.16816.F32.BF16 R44, R172.reuse, R10, R80 ;  /* 0x0000000aac2c723c */ /* 0x040fe20000041850 */
[----:B------:R-:W-:Y:S07]  /*36e0*/  LDSM.16.M88.4 R80, [R194+0x6000] ;  /* 0x00600000c250783b */ /* 0x000fee0000000200 */
[C---:B-1----:R-:W-:Y:S08]  /*36f0*/  HMMA.16816.F32.BF16 R20, R172.reuse, R6, R104 ;  /* 0x00000006ac14723c */ /* 0x042ff00000041868 */
[C---:B--2---:R-:W-:Y:S08]  /*3700*/  HMMA.16816.F32.BF16 R16, R172.reuse, R12, R116 ;  /* 0x0000000cac10723c */ /* 0x044ff00000041874 */
[C---:B------:R-:W-:Y:S01]  /*3710*/  HMMA.16816.F32.BF16 R32, R172.reuse, R4, R96 ;  /* 0x00000004ac20723c */ /* 0x040fe20000041860 */
[----:B------:R-:W1:Y:S07]  /*3720*/  LDSM.16.M88.4 R96, [R194+0x6800] ;  /* 0x00680000c260783b */ /* 0x000e6e0000000200 */
[C---:B------:R-:W-:Y:S01]  /*3730*/  HMMA.16816.F32.BF16 R12, R172.reuse, R14, R112 ;  /* 0x0000000eac0c723c */ /* 0x040fe20000041870 */
[----:B------:R-:W-:Y:S07]  /*3740*/  LDSM.16.M88.4 R112, [R2+0x4000] ;  /* 0x004000000270783b */ /* 0x000fee0000000200 */
[C---:B---3--:R-:W-:Y:S08]  /*3750*/  HMMA.16816.F32.BF16 R8, R172.reuse, R40, R108 ;  /* 0x00000028ac08723c */ /* 0x048ff0000004186c */
[C---:B------:R-:W-:Y:S08]  /*3760*/  HMMA.16816.F32.BF16 R60, R172.reuse, R64, R60 ;  /* 0x00000040ac3c723c */ /* 0x040ff0000004183c */
[C---:B------:R-:W-:Y:S01]  /*3770*/  HMMA.16816.F32.BF16 R84, R172.reuse, R66, R84 ;  /* 0x00000042ac54723c */ /* 0x040fe20000041854 */
[----:B------:R-:W2:Y:S07]  /*3780*/  LDSM.16.M88.4 R64, [R2+0x3800] ;  /* 0x003800000240783b */ /* 0x000eae0000000200 */
[C---:B------:R-:W-:Y:S01]  /*3790*/  HMMA.16816.F32.BF16 R4, R172.reuse, R42, R100 ;  /* 0x0000002aac04723c */ /* 0x040fe20000041864 */
[----:B------:R-:W-:Y:S07]  /*37a0*/  LDSM.16.M88.4 R100, [R189+0x3800] ;  /* 0x00380000bd64783b */ /* 0x000fee0000000200 */
[C---:B------:R-:W-:Y:S08]  /*37b0*/  HMMA.16816.F32.BF16 R40, R172.reuse, R48, R92 ;  /* 0x00000030ac28723c */ /* 0x040ff0000004185c */
[----:B------:R-:W-:Y:S01]  /*37c0*/  HMMA.16816.F32.BF16 R48, R172, R50, R88 ;  /* 0x00000032ac30723c */ /* 0x000fe20000041858 */
[----:B------:R-:W-:Y:S07]  /*37d0*/  LDSM.16.M88.4 R88, [R2+0x6800] ;  /* 0x006800000258783b */ /* 0x000fee0000000200 */
[C---:B------:R-:W-:Y:S08]  /*37e0*/  HMMA.16816.F32.BF16 R52, R176.reuse, R56, R52 ;  /* 0x00000038b034723c */ /* 0x040ff00000041834 */
[C---:B------:R-:W-:Y:S08]  /*37f0*/  HMMA.16816.F32.BF16 R116, R176.reuse, R58, R44 ;  /* 0x0000003ab074723c */ /* 0x040ff0000004182c */
[C---:B----4-:R-:W-:Y:S08]  /*3800*/  HMMA.16816.F32.BF16 R108, R176.reuse, R38, R20 ;  /* 0x00000026b06c723c */ /* 0x050ff00000041814 */
[C---:B------:R-:W-:Y:S08]  /*3810*/  HMMA.16816.F32.BF16 R56, R176.reuse, R36, R32 ;  /* 0x00000024b038723c */ /* 0x040ff00000041820 */
[C---:B-----5:R-:W-:Y:S01]  /*3820*/  HMMA.16816.F32.BF16 R20, R176.reuse, R30, R12 ;  /* 0x0000001eb014723c */ /* 0x060fe2000004180c */
[----:B------:R-:W3:Y:S07]  /*3830*/  LDSM.16.M88.4 R12, [R2+0x5000] ;  /* 0x00500000020c783b */ /* 0x000eee0000000200 */
[C---:B------:R-:W-:Y:S08]  /*3840*/  HMMA.16816.F32.BF16 R76, R176.reuse, R72, R76 ;  /* 0x00000048b04c723c */ /* 0x040ff0000004184c */
[C---:B------:R-:W-:Y:S01]  /*3850*/  HMMA.16816.F32.BF16 R68, R176.reuse, R74, R68 ;  /* 0x0000004ab044723c */ /* 0x040fe20000041844 */
[----:B------:R-:W-:Y:S07]  /*3860*/  LDSM.16.M88.4 R72, [R189+0x5800] ;  /* 0x00580000bd48783b */ /* 0x000fee0000000200 */
[C---:B------:R-:W-:Y:S01]  /*3870*/  HMMA.16816.F32.BF16 R104, R176.reuse, R28, R16 ;  /* 0x0000001cb068723c */ /* 0x040fe20000041810 */
[----:B------:R-:W4:Y:S04]  /*3880*/  LDSM.16.M88.4 R16, [R2+0x4800] ;  /* 0x004800000210783b */ /* 0x000f280000000200 */
[----:B------:R-:W-:Y:S03]  /*3890*/  LDSM.16.M88.4 R28, [R2+0x6000] ;  /* 0x00600000021c783b */ /* 0x000fe60000000200 */
[C---:B------:R-:W-:Y:S01]  /*38a0*/  HMMA.16816.F32.BF16 R36, R176.reuse, R24, R8 ;  /* 0x00000018b024723c */ /* 0x040fe20000041808 */
[----:B------:R-:W5:Y:S07]  /*38b0*/  LDSM.16.M88.4 R8, [R2+0x5800] ;  /* 0x005800000208783b */ /* 0x000f6e0000000200 */
[C---:B------:R-:W-:Y:S08]  /*38c0*/  HMMA.16816.F32.BF16 R4, R176.reuse, R26, R4 ;  /* 0x0000001ab004723c */ /* 0x040ff00000041804 */
[C---:B-1----:R-:W-:Y:S08]  /*38d0*/  HMMA.16816.F32.BF16 R44, R176.reuse, R96, R60 ;  /* 0x00000060b02c723c */ /* 0x042ff0000004183c */
[C---:B------:R-:W-:Y:S08]  /*38e0*/  HMMA.16816.F32.BF16 R24, R176.reuse, R80, R40 ;  /* 0x00000050b018723c */ /* 0x040ff00000041828 */
[C---:B------:R-:W-:Y:S01]  /*38f0*/  HMMA.16816.F32.BF16 R32, R176.reuse, R82, R48 ;  /* 0x00000052b020723c */ /* 0x040fe20000041830 */
[----:B------:R-:W-:Y:S07]  /*3900*/  LDSM.16.M88.4 R80, [R189+0x4800] ;  /* 0x00480000bd50783b */ /* 0x000fee0000000200 */
[----:B------:R-:W-:Y:S01]  /*3910*/  HMMA.16816.F32.BF16 R96, R176, R98, R84 ;  /* 0x00000062b060723c */ /* 0x000fe20000041854 */
[----:B------:R-:W-:Y:S07]  /*3920*/  LDSM.16.M88.4 R84, [R189+0x4000] ;  /* 0x00400000bd54783b */ /* 0x000fee0000000200 */
[C---:B--2---:R-:W-:Y:S01]  /*3930*/  HMMA.16816.F32.BF16 R92, R180.reuse, R64, R76 ;  /* 0x00000040b45c723c */ /* 0x044fe2000004184c */
[----:B------:R-:W1:Y:S07]  /*3940*/  LDSM.16.M88.4 R76, [R189+0x5000] ;  /* 0x00500000bd4c783b */ /* 0x000e6e0000000200 */
[C---:B------:R-:W-:Y:S08]  /*3950*/  HMMA.16816.F32.BF16 R68, R180.reuse, R66, R68 ;  /* 0x00000042b444723c */ /* 0x040ff00000041844 */
[C---:B------:R-:W-:Y:S08]  /*3960*/  HMMA.16816.F32.BF16 R64, R180.reuse, R112, R52 ;  /* 0x00000070b440723c */ /* 0x040ff00000041834 */
[----:B------:R-:W-:Y:S01]  /*3970*/  HMMA.16816.F32.BF16 R60, R180, R114, R116 ;  /* 0x00000072b43c723c */ /* 0x000fe20000041874 */
[----:B------:R-:W2:Y:S01]  /*3980*/  LDSM.16.M88.4 R112, [R189+0x6800] ;  /* 0x00680000bd70783b */ /* 0x000ea20000000200 */
[----:B------:R-:W-:-:S06]  /*3990*/  DEPBAR.LE SB0, 0x0 ;  /* 0x000080000000791a */ /* 0x000fcc0000000000 */
[C---:B---3--:R-:W-:Y:S08]  /*39a0*/  HMMA.16816.F32.BF16 R40, R180.reuse, R14, R20 ;  /* 0x0000000eb428723c */ /* 0x048ff00000041814 */
[C---:B----4-:R-:W-:Y:S08]  /*39b0*/  HMMA.16816.F32.BF16 R56, R180.reuse, R16, R56 ;  /* 0x00000010b438723c */ /* 0x050ff00000041838 */
[C---:B------:R-:W-:Y:S08]  /*39c0*/  HMMA.16816.F32.BF16 R52, R180.reuse, R18, R108 ;  /* 0x00000012b434723c */ /* 0x040ff0000004186c */
[C---:B------:R-:W-:Y:S08]  /*39d0*/  HMMA.16816.F32.BF16 R48, R180.reuse, R12, R104 ;  /* 0x0000000cb430723c */ /* 0x040ff00000041868 */
[C---:B-----5:R-:W-:Y:S08]  /*39e0*/  HMMA.16816.F32.BF16 R36, R180.reuse, R8, R36 ;  /* 0x00000008b424723c */ /* 0x060ff00000041824 */
        /* <DEDUP_REMOVED lines=19> */
[----:B------:R-:W-:Y:S06]  /*3b20*/  BAR.SYNC.DEFER_BLOCKING 0x0 ;  /* 0x0000000000007b1d */ /* 0x000fec0000010000 */
[----:B------:R-:W-:Y:S01]  /*3b30*/  @!UPT UIADD3 URZ, URZ, URZ, URZ ;  /* 0x0000003f3f3ff290 */ /* 0x000fe2000fffe03f */
[----:B------:R-:W-:Y:S11]  /*3b40*/  @!P1 BRA `(.L_x_1970) ;  /* 0x0000067000009947 */ /* 0x000ff60003800000 */
[----:B------:R-:W-:Y:S02]  /*3b50*/  IMAD.MOV.U32 R0, RZ, RZ, c[0x0][0x2b8] ;  /* 0x0000ae00ff007624 */ /* 0x000fe400078e00ff */
[----:B------:R-:W-:-:S02]  /*3b60*/  IMAD R2, R234, 0x20, R235 ;  /* 0x00000020ea027824 */ /* 0x000fc400078e02eb */
[----:B------:R-:W-:Y:S01]  /*3b70*/  IMAD.MOV.U32 R204, RZ, RZ, RZ ;  /* 0x000000ffffcc7224 */ /* 0x000fe200078e00ff */
[----:B------:R-:W-:Y:S02]  /*3b80*/  ISETP.NE.AND P1, PT, R0, 0x1, PT ;  /* 0x000000010000780c */ /* 0x000fe40003f25270 */
        /* <DEDUP_REMOVED lines=29> */
.L_x_2065:
[----:B------:R-:W-:Y:S05]  /*3d60*/  BRA.DIV ~URZ, `(.L_x_1972) ;  /* 0x0000a0b27f007947 */ /* 0x000fea000b800000 */
[----:B------:R3:W4:Y:S02]  /*3d70*/  SHFL.IDX PT, R2, R4, RZ, 0x181f ;  /* 0x00181fff04027589 */ /* 0x00072400000e0000 */
.L_x_2066:
        /* <DEDUP_REMOVED lines=13> */
.L_x_1974:
[----:B------:R-:W-:Y:S05]  /*3e50*/  BSYNC B0 ;  /* 0x0000000000007941 */ /* 0x000fea0003800000 */
.L_x_1973:
[----:B------:R-:W-:Y:S01]  /*3e60*/  ISETP.GE.AND P1, PT, R8, 0x21, PT ;  /* 0x000000210800780c */ /* 0x000fe20003f26270 */
[----:B------:R-:W-:Y:S06]  /*3e70*/  BRA.DIV ~URZ, `(.L_x_1975) ;  /* 0x0000a0127f007947 */ /* 0x000fec000b800000 */
[----:B--2---:R2:W1:Y:S04]  /*3e80*/  SHFL.IDX PT, R5, R0, 0x1, 0x181f ;  /* 0x00381f0000057f89 */ /* 0x00446800000e0000 */
[----:B----4-:R2:W4:Y:S02]  /*3e90*/  SHFL.IDX PT, R2, R4, 0x1, 0x181f ;  /* 0x00381f0004027f89 */ /* 0x01052400000e0000 */
.L_x_2067:
        /* <DEDUP_REMOVED lines=13> */
.L_x_1977:
[----:B------:R-:W-:Y:S05]  /*3f70*/  BSYNC B0 ;  /* 0x0000000000007941 */ /* 0x000fea0003800000 */
.L_x_1976:
[----:B------:R-:W-:-:S04]  /*3f80*/  IADD3 R8, -R235, 0x70, RZ ;  /* 0x00000070eb087810 */ /* 0x000fc80007ffe1ff */
[----:B------:R-:W-:Y:S01]  /*3f90*/  ISETP.GE.AND P1, PT, R8, 0x41, PT ;  /* 0x000000410800780c */ /* 0x000fe20003f26270 */
[----:B------:R-:W-:Y:S10]  /*3fa0*/  BRA.DIV ~URZ, `(.L_x_1978) ;  /* 0x00009fb27f007947 */ /* 0x000ff4000b800000 */
[----:B-1----:R1:W2:Y:S02]  /*3fb0*/  SHFL.IDX PT, R5, R0, 0x2, 0x181f ;  /* 0x00581f0000057f89 */ /* 0x0022a400000e0000 */
.L_x_2068:
[----:B------:R-:W-:Y:S05]  /*3fc0*/  BRA.DIV ~URZ, `(.L_x_1979) ;  /* 0x0000a0027f007947 */ /* 0x000fea000b800000 */
[----:B----4-:R4:W1:Y:S02]  /*3fd0*/  SHFL.IDX PT, R2, R4, 0x2, 0x181f ;  /* 0x00581f0004027f89 */ /* 0x01086400000e0000 */
.L_x_2069:
        /* <DEDUP_REMOVED lines=13> */
.L_x_1981:
[----:B------:R-:W-:Y:S05]  /*40b0*/  BSYNC B0 ;  /* 0x0000000000007941 */ /* 0x000fea0003800000 */
.L_x_1980:
[----:B------:R-:W-:Y:S01]  /*40c0*/  ISETP.GE.AND P1, PT, R8, 0x61, PT ;  /* 0x000000610800780c */ /* 0x000fe20003f26270 */
[----:B------:R-:W-:Y:S06]  /*40d0*/  BRA.DIV ~URZ, `(.L_x_1982) ;  /* 0x00009f627f007947 */ /* 0x000fec000b800000 */
[----:B-1----:R1:W3:Y:S04]  /*40e0*/  SHFL.IDX PT, R6, R0, 0x3, 0x181f ;  /* 0x00781f0000067f89 */ /* 0x0022e800000e0000 */
[----:B--2---:R1:W2:Y:S02]  /*40f0*/  SHFL.IDX PT, R0, R4, 0x3, 0x181f ;  /* 0x00781f0004007f89 */ /* 0x0042a400000e0000 */
.L_x_2070:
        /* <DEDUP_REMOVED lines=12> */
.L_x_1970:
[----:B------:R-:W-:Y:S05]  /*41c0*/  BSYNC B1 ;  /* 0x0000000000017941 */ /* 0x000fea0003800000 */
.L_x_1969:
[----:B-12---:R-:W2:Y:S04]  /*41d0*/  LDL R0, [R1+0x58] ;  /* 0x0000580001007983 */ /* 0x006ea80000100800 */
[----:B------:R-:W0:Y:S01]  /*41e0*/  LDGDEPBAR ;  /* 0x00000000000079af */ /* 0x000e220000000000 */
[----:B--2---:R-:W-:-:S05]  /*41f0*/  IMAD.IADD R0, R124, 0x1, -R0 ;  /* 0x000000017c007824 */ /* 0x004fca00078e0a00 */
[C---:B------:R-:W-:Y:S02]  /*4200*/  ISETP.GT.AND P5, PT, R0.reuse, RZ, PT ;  /* 0x000000ff0000720c */ /* 0x040fe40003fa4270 */
[C---:B------:R-:W-:Y:S02]  /*4210*/  ISETP.GT.AND P2, PT, R0.reuse, 0x1, PT ;  /* 0x000000010000780c */ /* 0x040fe40003f44270 */
[----:B------:R-:W-:Y:S02]  /*4220*/  ISETP.GT.AND P1, PT, R0, 0x8, PT ;  /* 0x000000080000780c */ /* 0x000fe40003f24270 */
[----:B---3--:R-:W-:Y:S02]  /*4230*/  FSEL R6, R92, -INF , P5 ;  /* 0xff8000005c067808 */ /* 0x008fe40002800000 */
        /* <DEDUP_REMOVED lines=48> */
[----:B------:R-:W-:Y:S02]  /*4540*/  FSEL R71, R53, -INF , P0 ;  /* 0xff80000035477808 */ /* 0x000fe40000000000 */
[----:B------:R-:W-:-:S02]  /*4550*/  ISETP.GT.AND P1, PT, R0, 0x30, PT ;  /* 0x000000300000780c */ /* 0x000fc40003f24270 */
        /* <DEDUP_REMOVED lines=39> */
[----:B------:R-:W-:Y:S02]  /*47d0*/  FSEL R127, R73, -INF , P0 ;  /* 0xff800000497f7808 */ /* 0x000fe40000000000 */
[----:B------:R-:W-:Y:S02]  /*47e0*/  ISETP.GT.AND P1, PT, R0, 0x50, PT ;  /* 0x000000500000780c */ /* 0x000fe40003f24270 */
[----:B------:R-:W-:-:S02]  /*47f0*/  FMNMX.FTZ R2, R136, R2, !PT ;  /* 0x0000000288027209 */ /* 0x000fc40007810000 */
[----:B------:R-:W-:Y:S02]  /*4800*/  ISETP.GT.AND P0, PT, R0, 0x51, PT ;  /* 0x000000510000780c */ /* 0x000fe40003f04270 */
[----:B------:R-:W-:Y:S02]  /*4810*/  FMNMX.FTZ R3, R139, R3, !PT ;  /* 0x000000038b037209 */ /* 0x000fe40007810000 */
[----:B------:R-:W-:Y:S02]  /*4820*/  FSEL R151, R24, -INF , P1 ;  /* 0xff80000018977808 */ /* 0x000fe40000800000 */
[----:B------:R-:W-:Y:S02]  /*4830*/  FMNMX.FTZ R2, R127, R2, !PT ;  /* 0x000000027f027209 */ /* 0x000fe40007810000 */
[----:B------:R-:W-:Y:S02]  /*4840*/  FSEL R155, R26, -INF , P1 ;  /* 0xff8000001a9b7808 */ /* 0x000fe40000800000 */
[----:B------:R-:W-:-:S02]  /*4850*/  FSEL R153, R27, -INF , P0 ;  /* 0xff8000001b997808 */ /* 0x000fc40000000000 */
[----:B------:R-:W-:Y:S02]  /*4860*/  FSEL R148, R25, -INF , P0 ;  /* 0xff80000019947808 */ /* 0x000fe40000000000 */
[----:B------:R-:W-:Y:S02]  /*4870*/  FMNMX.FTZ R3, R142, R3, !PT ;  /* 0x000000038e037209 */ /* 0x000fe40007810000 */
[----:B------:R-:W-:Y:S02]  /*4880*/  ISETP.GT.AND P0, PT, R0, 0x58, PT ;  /* 0x000000580000780c */ /* 0x000fe40003f04270 */
[----:B------:R-:W-:Y:S02]  /*4890*/  FMNMX.FTZ R2, R151, R2, !PT ;  /* 0x0000000297027209 */ /* 0x000fe40007810000 */
        /* <DEDUP_REMOVED lines=30> */
[----:B----4-:R-:W-:Y:S02]  /*4a80*/  FMNMX.FTZ R4, R147, R0, !PT ;  /* 0x0000000093047209 */ /* 0x010fe40007810000 */
[----:B------:R-:W-:Y:S01]  /*4a90*/  FMNMX.FTZ R5, R158, R2, !PT ;  /* 0x000000029e057209 */ /* 0x000fe20007810000 */
[----:B------:R-:W-:Y:S05]  /*4aa0*/  BRA.DIV ~URZ, `(.L_x_1983) ;  /* 0x000096627f007947 */ /* 0x000fea000b800000 */
[----:B------:R1:W2:Y:S02]  /*4ab0*/  SHFL.BFLY PT, R0, R4, 0x2, 0x1f ;  /* 0x0c401f0004007f89 */ /* 0x0002a400000e0000 */
.L_x_2071:
[----:B-12---:R-:W-:Y:S01]  /*4ac0*/  FMNMX.FTZ R4, R4, R0, !PT ;  /* 0x0000000004047209 */ /* 0x006fe20007810000 */
[----:B------:R-:W-:Y:S05]  /*4ad0*/  BRA.DIV ~URZ, `(.L_x_1984) ;  /* 0x000096827f007947 */ /* 0x000fea000b800000 */
[----:B------:R-:W1:Y:S04]  /*4ae0*/  SHFL.BFLY PT, R0, R5, 0x2, 0x1f ;  /* 0x0c401f0005007f89 */ /* 0x000e6800000e0000 */
[----:B------:R-:W2:Y:S01]  /*4af0*/  SHFL.BFLY PT, R2, R4, 0x1, 0x1f ;  /* 0x0c201f0004027f89 */ /* 0x000ea200000e0000 */
[----:B-1----:R-:W-:-:S02]  /*4b00*/  FMNMX.FTZ R5, R5, R0, !PT ;  /* 0x0000000005057209 */ /* 0x002fc40007810000 */
[----:B--2---:R-:W-:-:S03]  /*4b10*/  FMNMX.FTZ R70, R4, R2, !PT ;  /* 0x0000000204467209 */ /* 0x004fc60007810000 */
[----:B------:R1:W2:Y:S04]  /*4b20*/  SHFL.BFLY PT, R3, R5, 0x1, 0x1f ;  /* 0x0c201f0005037f89 */ /* 0x0002a800000e0000 */
.L_x_2072:
        /* <DEDUP_REMOVED lines=376> */
.L_x_2000:
[----:B------:R-:W2:Y:S01]  /*62b0*/  LDL R5, [R1] ;  /* 0x0000000001057983 */ /* 0x000ea20000100800 */
[----:B------:R-:W-:Y:S04]  /*62c0*/  DEPBAR.LE SB0, 0x0 ;  /* 0x000080000000791a */ /* 0x000fe80000000000 */
[----:B------:R-:W-:Y:S01]  /*62d0*/  WARPSYNC 0xffffffff ;  /* 0xffffffff00007948 */ /* 0x000fe20003800000 */
[----:B------:R-:W-:Y:S01]  /*62e0*/  BAR.SYNC.DEFER_BLOCKING 0x0 ;  /* 0x0000000000007b1d */ /* 0x000fe20000010000 */
[----:B------:R-:W-:Y:S01]  /*62f0*/  SHF.R.S32.HI R0, RZ, 0x1f, R205 ;  /* 0x0000001fff007819 */ /* 0x000fe200000114cd */
[C---:B------:R-:W-:Y:S01]  /*6300*/  IMAD.WIDE.U32 R2, R205.reuse, c[0x0][0x208], RZ ;  /* 0x00008200cd027a25 */ /* 0x040fe200078e00ff */
        /* <DEDUP_REMOVED lines=12> */
[----:B------:R1:W3:Y:S04]  /*63d0*/  LDSM.16.M88.4 R136, [R0] ;  /* 0x000000000088783b */ /* 0x0002e80000000200 */
[----:B------:R1:W4:Y:S04]  /*63e0*/  LDSM.16.M88.4 R140, [R0+0x800] ;  /* 0x00080000008c783b */ /* 0x0003280000000200 */
        /* <DEDUP_REMOVED lines=12> */
[----:B--2---:R-:W-:Y:S02]  /*64b0*/  IADD3.X R3, R5, R3, R4, P1, !PT ;  /* 0x0000000305037210 */ /* 0x004fe40000ffe404 */
[C---:B------:R-:W-:Y:S04]  /*64c0*/  LEA R5, P0, R2.reuse, c[0x0][0x1f8], 0x1 ;  /* 0x00007e0002057a11 */ /* 0x040fe800078008ff */
[----:B------:R-:W-:Y:S02]  /*64d0*/  LEA.HI.X R4, R2, c[0x0][0x1fc], R3, 0x1, P0 ;  /* 0x00007f0002047a11 */ /* 0x000fe400000f0c03 */
[----:B------:R-:W-:Y:S01]  /*64e0*/  ISETP.GE.AND P0, PT, R238, c[0x0][0x1d4], PT ;  /* 0x00007500ee007a0c */ /* 0x000fe20003f06270 */
[----:B------:R-:W-:-:S10]  /*64f0*/  BRA.DIV ~URZ, `(.L_x_1986) ;  /* 0x00007d627f007947 */ /* 0x000fd4000b800000 */
[----:B-1-34-:R1:W2:Y:S02]  /*6500*/  SHFL.IDX PT, R0, R4, RZ, 0x181f ;  /* 0x00181fff04007589 */ /* 0x01a2a400000e0000 */
.L_x_2073:
[----:B------:R-:W3:Y:S01]  /*6510*/  SHFL.IDX PT, R2, R5, RZ, 0x181f ;  /* 0x00181fff05027589 */ /* 0x000ee200000e0000 */
[----:B------:R-:W-:Y:S01]  /*6520*/  IMAD.SHL.U32 R13, R231, 0x2, RZ ;  /* 0x00000002e70d7824 */ /* 0x000fe200078e00ff */
[----:B------:R-:W-:Y:S01]  /*6530*/  SEL R208, RZ, 0x10, P3 ;  /* 0x00000010ffd07807 */ /* 0x000fe20001800000 */
[----:B------:R-:W-:Y:S01]  /*6540*/  IMAD.SHL.U32 R12, R238, 0x2, RZ ;  /* 0x00000002ee0c7824 */ /* 0x000fe200078e00ff */
[----:B------:R-:W-:Y:S01]  /*6550*/  SEL R200, RZ, 0x10, P0 ;  /* 0x00000010ffc87807 */ /* 0x000fe20000000000 */
[----:B------:R-:W-:Y:S01]  /*6560*/  BSSY B0, `(.L_x_1987) ;  /* 0x0000037000007945 */ /* 0x000fe20003800000 */
[----:B------:R-:W-:Y:S02]  /*6570*/  ISETP.NE.U32.AND P5, PT, R208, RZ, PT ;  /* 0x000000ffd000720c */ /* 0x000fe40003fa5070 */
        /* <DEDUP_REMOVED lines=11> */
[--C-:B--2---:R-:W-:Y:S05]  /*6630*/  IMAD.X R3, R6, 0x1, R202.reuse, P1 ;  /* 0x0000000106037824 */ /* 0x104fea00008e06ca */
        /* <DEDUP_REMOVED lines=24> */
.L_x_2074:
[C---:B------:R-:W-:Y:S01]  /*67c0*/  IADD3 R2, -R208.reuse, 0x10, RZ ;  /* 0x00000010d0027810 */ /* 0x040fe20007ffe1ff */
        /* <DEDUP_REMOVED lines=16> */
.L_x_1988:
[----:B---3--:R-:W-:Y:S05]  /*68d0*/  BSYNC B0 ;  /* 0x0000000000007941 */ /* 0x008fea0003800000 */
.L_x_1987:
        /* <DEDUP_REMOVED lines=148> */
[----:B------:R-:W4:Y:S01]  /*7220*/  LDSM.16.M88.4 R156, [R189+0x6800] ;  /* 0x00680000bd9c783b */ /* 0x000f220000000200 */
[----:B------:R-:W-:Y:S06]  /*7230*/  DEPBAR.LE SB0, 0x0 ;  /* 0x000080000000791a */ /* 0x000fec0000000000 */
[C---:B-1----:R-:W-:Y:S01]  /*7240*/  HMMA.16816.F32.BF16 R12, R184.reuse, R136, R12 ;  /* 0x00000088b80c723c */ /* 0x042fe2000004180c */
[----:B------:R-:W-:Y:S07]  /*7250*/  BAR.SYNC.DEFER_BLOCKING 0x0 ;  /* 0x0000000000007b1d */ /* 0x000fee0000010000 */
[C---:B------:R-:W-:Y:S08]  /*7260*/  HMMA.16816.F32.BF16 R16, R184.reuse, R138, R16 ;  /* 0x0000008ab810723c */ /* 0x040ff00000041810 */
[C---:B--2---:R-:W-:Y:S08]  /*7270*/  HMMA.16816.F32.BF16 R20, R184.reuse, R140, R20 ;  /* 0x0000008cb814723c */ /* 0x044ff00000041814 */
[C---:B------:R-:W-:Y:S08]  /*7280*/  HMMA.16816.F32.BF16 R24, R184.reuse, R142, R24 ;  /* 0x0000008eb818723c */ /* 0x040ff00000041818 */
[C---:B---3--:R-:W-:Y:S08]  /*7290*/  HMMA.16816.F32.BF16 R28, R184.reuse, R144, R28 ;  /* 0x00000090b81c723c */ /* 0x048ff0000004181c */
[C---:B------:R-:W-:Y:S08]  /*72a0*/  HMMA.16816.F32.BF16 R32, R184.reuse, R146, R32 ;  /* 0x00000092b820723c */ /* 0x040ff00000041820 */
[C---:B----4-:R-:W-:Y:S08]  /*72b0*/  HMMA.16816.F32.BF16 R36, R184.reuse, R148, R36 ;  /* 0x00000094b824723c */ /* 0x050ff00000041824 */
[C---:B------:R-:W-:Y:S08]  /*72c0*/  HMMA.16816.F32.BF16 R40, R184.reuse, R150, R40 ;  /* 0x00000096b828723c */ /* 0x040ff00000041828 */
[C---:B-----5:R-:W-:Y:S08]  /*72d0*/  HMMA.16816.F32.BF16 R44, R184.reuse, R152, R44 ;  /* 0x00000098b82c723c */ /* 0x060ff0000004182c */
[C---:B------:R-:W-:Y:S08]  /*72e0*/  HMMA.16816.F32.BF16 R48, R184.reuse, R154, R48 ;  /* 0x0000009ab830723c */ /* 0x040ff00000041830 */
[C---:B------:R-:W-:Y:S08]  /*72f0*/  HMMA.16816.F32.BF16 R52, R184.reuse, R156, R52 ;  /* 0x0000009cb834723c */ /* 0x040ff00000041834 */
[----:B------:R-:W-:Y:S01]  /*7300*/  HMMA.16816.F32.BF16 R56, R184, R158, R56 ;  /* 0x0000009eb838723c */ /* 0x000fe20000041838 */
[----:B------:R-:W-:Y:S07]  /*7310*/  @!UPT UIADD3 URZ, URZ, URZ, URZ ;  /* 0x0000003f3f3ff290 */ /* 0x000fee000fffe03f */
[----:B------:R-:W-:-:S11]  /*7320*/  @!P0 BRA `(.L_x_1991) ;  /* 0x0000075000008947 */ /* 0x000fd60003800000 */
[----:B------:R-:W-:Y:S01]  /*7330*/  IMAD.MOV.U32 R0, RZ, RZ, c[0x0][0x2b8] ;  /* 0x0000ae00ff007624 */ /* 0x000fe200078e00ff */
        /* <DEDUP_REMOVED lines=32> */
.L_x_2075:
[----:B------:R-:W-:-:S05]  /*7540*/  BRA.DIV ~URZ, `(.L_x_1993) ;  /* 0x00006ec27f007947 */ /* 0x000fca000b800000 */
[----:B------:R3:W4:Y:S02]  /*7550*/  SHFL.IDX PT, R137, R68, RZ, 0x181f ;  /* 0x00181fff44897589 */ /* 0x00072400000e0000 */
.L_x_2076:
[C---:B------:R-:W-:Y:S01]  /*7560*/  @P1 IADD3 R2, -R208.reuse, 0x10, RZ ;  /* 0x00000010d0021810 */ /* 0x040fe20007ffe1ff */
        /* <DEDUP_REMOVED lines=20> */
.L_x_2077:
[C---:B--2---:R-:W-:Y:S01]  /*76b0*/  @P1 IADD3 R2, -R208.reuse, 0x10, RZ ;  /* 0x00000010d0021810 */ /* 0x044fe20007ffe1ff */
        /* <DEDUP_REMOVED lines=20> */
.L_x_2078:
[----:B------:R-:W-:-:S05]  /*7800*/  BRA.DIV ~URZ, `(.L_x_1996) ;  /* 0x00006db27f007947 */ /* 0x000fca000b800000 */
[----:B------:R2:W3:Y:S02]  /*7810*/  SHFL.IDX PT, R137, R68, 0x2, 0x181f ;  /* 0x00581f0044897f89 */ /* 0x0004e400000e0000 */
.L_x_2079:
[C---:B-1----:R-:W-:Y:S01]  /*7820*/  @P1 IADD3 R2, -R208.reuse, 0x10, RZ ;  /* 0x00000010d0021810 */ /* 0x042fe20007ffe1ff */
        /* <DEDUP_REMOVED lines=20> */
.L_x_2080:
[C---:B-1----:R-:W-:Y:S01]  /*7970*/  @P1 IADD3 R2, -R208.reuse, 0x10, RZ ;  /* 0x00000010d0021810 */ /* 0x042fe20007ffe1ff */
[----:B------:R-:W-:Y:S01]  /*7980*/  IMAD.SHL.U32 R3, R231, 0x2, RZ ;  /* 0x00000002e7037824 */ /* 0x000fe200078e00ff */
[----:B------:R-:W-:Y:S01]  /*7990*/  @P1 ISETP.NE.U32.AND P0, PT, R208, RZ, PT ;  /* 0x000000ffd000120c */ /* 0x000fe20003f05070 */
[----:B---3--:R-:W-:Y:S01]  /*79a0*/  IMAD.SHL.U32 R68, R238, 0x2, RZ ;  /* 0x00000002ee447824 */ /* 0x008fe200078e00ff */
[----:B------:R-:W-:Y:S04]  /*79b0*/  @P1 LOP3.LUT R2, R2, 0xf, RZ, 0xc0, !PT ;  /* 0x0000000f02021812 */ /* 0x000fe800078ec0ff */
[----:B--2---:R-:W-:Y:S04]  /*79c0*/  @P1 IADD3 R2, P5, P2, R2, R0, R3 ;  /* 0x0000000002021210 */ /* 0x004fe80007abe003 */
[----:B------:R-:W-:Y:S05]  /*79d0*/  @P1 IADD3.X R3, RZ, R136, R202, P5, P2 ;  /* 0x00000088ff031210 */ /* 0x000fea0002fe44ca */
        /* <DEDUP_REMOVED lines=10> */
.L_x_1991:
[----:B------:R-:W-:Y:S05]  /*7a80*/  BSYNC B0 ;  /* 0x0000000000007941 */ /* 0x000fea0003800000 */
.L_x_1990:
        /* <DEDUP_REMOVED lines=59> */
.L_x_2081:
[----:B-12---:R-:W-:Y:S01]  /*7e40*/  FMNMX.FTZ R68, R68, R0, !PT ;  /* 0x0000000044447209 */ /* 0x006fe20007810000 */
[----:B------:R-:W-:-:S05]  /*7e50*/  BRA.DIV ~URZ, `(.L_x_1999) ;  /* 0x000068e27f007947 */ /* 0x000fca000b800000 */
[----:B------:R-:W1:Y:S02]  /*7e60*/  SHFL.BFLY PT, R0, R68, 0x1, 0x1f ;  /* 0x0c201f0044007f89 */ /* 0x000e6400000e0000 */
[----:B-1----:R-:W-:Y:S02]  /*7e70*/  FMNMX.FTZ R70, R68, R0, !PT ;  /* 0x0000000044467209 */ /* 0x002fe40007810000 */
[----:B------:R-:W1:Y:S02]  /*7e80*/  SHFL.BFLY PT, R0, R136, 0x2, 0x1f ;  /* 0x0c401f0088007f89 */ /* 0x000e6400000e0000 */
[----:B-1----:R-:W-:Y:S05]  /*7e90*/  FMNMX.FTZ R68, R136, R0, !PT ;  /* 0x0000000088447209 */ /* 0x002fea0007810000 */
[----:B------:R1:W2:Y:S02]  /*7ea0*/  SHFL.BFLY PT, R0, R68, 0x1, 0x1f ;  /* 0x0c201f0044007f89 */ /* 0x0002a400000e0000 */
.L_x_2082:
        /* <DEDUP_REMOVED lines=38> */
[----:B------:R-:W-:Y:S09]  /*8110*/  FFMA.FTZ R68, R57, c[0x0][0x2d0], -R68 ;  /* 0x0000b40039447a23 */ /* 0x000ff20000010844 */
[----:B------:R-:W-:Y:S01]  /*8120*/  MUFU.EX2 R68, R68 ;  /* 0x0000004400447308 */ /* 0x000fe20000000800 */
[----:B-1----:R-:W-:Y:S01]  /*8130*/  FFMA.FTZ R0, R2, R209, R12 ;  /* 0x000000d102007223 */ /* 0x002fe2000001000c */
[----:B--2---:R-:W-:Y:S01]  /*8140*/  F2FP.BF16.PACK_AB R136, R4, R12 ;  /* 0x0000000c0488723e */ /* 0x004fe200000010ff */
[----:B------:R-:W-:Y:S02]  /*8150*/  FMUL.FTZ R56, R2, R72 ;  /* 0x0000004802387220 */ /* 0x000fe40000410000 */
[----:B------:R-:W-:Y:S02]  /*8160*/  FADD.FTZ R5, R4, R0 ;  /* 0x0000000004057221 */ /* 0x000fe40000010000 */
[C---:B------:R-:W-:Y:S02]  /*8170*/  FADD.FTZ R0, -R3.reuse, R69 ;  /* 0x0000004503007221 */ /* 0x040fe40000010100 */
[----:B------:R-:W-:Y:S01]  /*8180*/  FMUL.FTZ R4, R3, c[0x0][0x2d0] ;  /* 0x0000b40003047a20 */ /* 0x000fe20000410000 */
[----:B------:R-:W-:Y:S01]  /*8190*/  MUFU.EX2 R69, R148 ;  /* 0x0000009400457308 */ /* 0x000fe20000000800 */
[----:B------:R-:W-:Y:S02]  /*81a0*/  FMUL.FTZ R0, R0, c[0x0][0x2d0] ;  /* 0x0000b40000007a20 */ /* 0x000fe40000410000 */
[----:B------:R-:W-:Y:S01]  /*81b0*/  FMUL.FTZ R57, R2, R73 ;  /* 0x0000004902397220 */ /* 0x000fe20000410000 */
[----:B---3--:R-:W-:Y:S01]  /*81c0*/  F2FP.BF16.PACK_AB R138, R9, R8 ;  /* 0x00000008098a723e */ /* 0x008fe200000010ff */
[--C-:B------:R-:W-:Y:S02]  /*81d0*/  FFMA.FTZ R228, R58, c[0x0][0x2d0], -R4.reuse ;  /* 0x0000b4003ae47a23 */ /* 0x100fe40000010804 */
[--C-:B------:R-:W-:Y:S02]  /*81e0*/  FFMA.FTZ R229, R59, c[0x0][0x2d0], -R4.reuse ;  /* 0x0000b4003be57a23 */ /* 0x100fe40000010804 */
[--C-:B------:R-:W-:Y:S01]  /*81f0*/  FFMA.FTZ R6, R6, c[0x0][0x2d0], -R4.reuse ;  /* 0x0000b40006067a23 */ /* 0x100fe20000010804 */
[----:B------:R-:W1:Y:S01]  /*8200*/  MUFU.EX2 R0, R0 ;  /* 0x0000000000007308 */ /* 0x000e620000000800 */
        /* <DEDUP_REMOVED lines=15> */
[----:B------:R-:W-:Y:S02]  /*8300*/  FMUL.FTZ R59, R0, R75 ;  /* 0x0000004b003b7220 */ /* 0x000fe40000410000 */
[----:B------:R-:W1:Y:S01]  /*8310*/  LDSM.16.MT88.4 R72, [R190] ;  /* 0x00000000be48783b */ /* 0x000e620000004200 */
        /* <DEDUP_REMOVED lines=9> */
[----:B--2---:R-:W-:Y:S01]  /*83b0*/  F2FP.BF16.PACK_AB R137, R7, R10 ;  /* 0x0000000a0789723e */ /* 0x004fe200000010ff */
[--C-:B------:R-:W-:Y:S02]  /*83c0*/  FFMA.FTZ R223, R54, c[0x0][0x2d0], -R4.reuse ;  /* 0x0000b40036df7a23 */ /* 0x100fe40000010804 */
[----:B------:R-:W-:Y:S02]  /*83d0*/  FFMA.FTZ R224, R55, c[0x0][0x2d0], -R4 ;  /* 0x0000b40037e07a23 */ /* 0x000fe40000010804 */
[----:B------:R-:W-:Y:S01]  /*83e0*/  FFMA.FTZ R6, R0, R230, R10 ;  /* 0x000000e600067223 */ /* 0x000fe2000001000a */
[----:B------:R-:W-:Y:S01]  /*83f0*/  MUFU.EX2 R71, R145 ;  /* 0x0000009100477308 */ /* 0x000fe20000000800 */
[--C-:B------:R-:W-:Y:S02]  /*8400*/  FFMA.FTZ R141, R14, c[0x0][0x2d0], -R4.reuse ;  /* 0x0000b4000e8d7a23 */ /* 0x100fe40000010804 */
[--C-:B------:R-:W-:Y:S02]  /*8410*/  FFMA.FTZ R140, R15, c[0x0][0x2d0], -R4.reuse ;  /* 0x0000b4000f8c7a23 */ /* 0x100fe40000010804 */
[--C-:B------:R-:W-:Y:S02]  /*8420*/  FFMA.FTZ R150, R22, c[0x0][0x2d0], -R4.reuse ;  /* 0x0000b40016967a23 */ /* 0x100fe40000010804 */
[--C-:B------:R-:W-:Y:S02]  /*8430*/  FFMA.FTZ R149, R23, c[0x0][0x2d0], -R4.reuse ;  /* 0x0000b40017957a23 */ /* 0x100fe40000010804 */
[--C-:B------:R-:W-:Y:S01]  /*8440*/  FFMA.FTZ R158, R30, c[0x0][0x2d0], -R4.reuse ;  /* 0x0000b4001e9e7a23 */ /* 0x100fe20000010804 */
[----:B------:R-:W-:Y:S01]  /*8450*/  MUFU.EX2 R233, R150 ;  /* 0x0000009600e97308 */ /* 0x000fe20000000800 */
[----:B------:R-:W-:Y:S02]  /*8460*/  FFMA.FTZ R157, R31, c[0x0][0x2d0], -R4 ;  /* 0x0000b4001f9d7a23 */ /* 0x000fe40000010804 */
[----:B------:R-:W-:Y:S01]  /*8470*/  FADD.FTZ R4, R8, R5 ;  /* 0x0000000508047221 */ /* 0x000fe20000010000 */
[----:B---3--:R-:W-:Y:S01]  /*8480*/  F2FP.BF16.PACK_AB R139, R109, R108 ;  /* 0x0000006c6d8b723e */ /* 0x008fe200000010ff */
[C---:B------:R-:W-:Y:S02]  /*8490*/  FMUL.FTZ R5, R2.reuse, R125 ;  /* 0x0000007d02057220 */ /* 0x040fe40000410000 */
[----:B------:R-:W-:Y:S02]  /*84a0*/  FADD.FTZ R142, R9, R4 ;  /* 0x00000004098e7221 */ /* 0x000fe40000010000 */
[C---:B------:R-:W-:Y:S01]  /*84b0*/  FMUL.FTZ R4, R2.reuse, R124 ;  /* 0x0000007c02047220 */ /* 0x040fe20000410000 */
[----:B------:R-:W-:Y:S01]  /*84c0*/  MUFU.EX2 R232, R149 ;  /* 0x0000009500e87308 */ /* 0x000fe20000000800 */
[----:B------:R-:W-:Y:S02]  /*84d0*/  FMUL.FTZ R29, R2, R101 ;  /* 0x00000065021d7220 */ /* 0x000fe40000410000 */
[----:B------:R-:W-:Y:S02]  /*84e0*/  FADD.FTZ R101, R7, R6 ;  /* 0x0000000607657221 */ /* 0x000fe40000010000 */
[C---:B------:R-:W-:Y:S02]  /*84f0*/  FMUL.FTZ R6, R0.reuse, R126 ;  /* 0x0000007e00067220 */ /* 0x040fe40000410000 */
[----:B------:R-:W-:Y:S02]  /*8500*/  FMUL.FTZ R7, R0, R127 ;  /* 0x0000007f00077220 */ /* 0x000fe40000410000 */
[C---:B------:R-:W-:Y:S01]  /*8510*/  FMUL.FTZ R8, R2.reuse, R120 ;  /* 0x0000007802087220 */ /* 0x040fe20000410000 */
[----:B------:R-:W-:Y:S01]  /*8520*/  MUFU.EX2 R230, R151 ;  /* 0x0000009700e67308 */ /* 0x000fe20000000800 */
[----:B------:R-:W-:Y:S02]  /*8530*/  FMUL.FTZ R9, R2, R121 ;  /* 0x0000007902097220 */ /* 0x000fe40000410000 */
[C---:B------:R-:W-:Y:S01]  /*8540*/  FMUL.FTZ R10, R0.reuse, R122 ;  /* 0x0000007a000a7220 */ /* 0x040fe20000410000 */
[C---:B-1----:R-:W-:Y:S05]  /*8550*/  HMMA.16816.F32.BF16 R4, R136.reuse, R72, R4 ;  /* 0x000000488804723c */ /* 0x042fea0000041804 */
[----:B------:R-:W-:Y:S01]  /*8560*/  FMUL.FTZ R11, R0, R123 ;  /* 0x0000007b000b7220 */ /* 0x000fe20000410000 */
[----:B------:R-:W-:Y:S01]  /*8570*/  MUFU.EX2 R151, R206 ;  /* 0x000000ce00977308 */ /* 0x000fe20000000800 */
[----:B------:R-:W-:Y:S01]  /*8580*/  LDSM.16.MT88.4 R120, [R190+0x3000] ;  /* 0x00300000be78783b */ /* 0x000fe20000004200 */
[C---:B------:R-:W-:Y:S04]  /*8590*/  FMUL.FTZ R16, R2.reuse, R112 ;  /* 0x0000007002107220 */ /* 0x040fe80000410000 */
[C---:B------:R-:W-:Y:S03]  /*85a0*/  HMMA.16816.F32.BF16 R8, R136.reuse, R74, R8 ;  /* 0x0000004a8808723c */ /* 0x040fe60000041808 */
[----:B------:R-:W1:Y:S01]  /*85b0*/  LDSM.16.MT88.4 R72, [R192] ;  /* 0x00000000c048783b */ /* 0x000e620000004200 */
[C---:B------:R-:W-:Y:S01]  /*85c0*/  FMUL.FTZ R12, R2.reuse, R116 ;  /* 0x00000074020c7220 */ /* 0x040fe20000410000 */
[----:B------:R-:W-:Y:S01]  /*85d0*/  MUFU.EX2 R150, R207 ;  /* 0x000000cf00967308 */ /* 0x000fe20000000800 */
[----:B------:R-:W-:Y:S02]  /*85e0*/  FMUL.FTZ R13, R2, R117 ;  /* 0x00000075020d7220 */ /* 0x000fe40000410000 */
[C---:B------:R-:W-:Y:S04]  /*85f0*/  FMUL.FTZ R14, R0.reuse, R118 ;  /* 0x00000076000e7220 */ /* 0x040fe80000410000 */
[----:B------:R-:W-:Y:S02]  /*8600*/  FMUL.FTZ R15, R0, R119 ;  /* 0x00000077000f7220 */ /* 0x000fe40000410000 */
        /* <DEDUP_REMOVED lines=14> */
[----:B------:R-:W-:Y:S01]  /*86f0*/  FMUL.FTZ R37, R2, R93 ;  /* 0x0000005d02257220 */ /* 0x000fe20000410000 */
[----:B------:R-:W-:Y:S01]  /*8700*/  MUFU.EX2 R237, R143 ;  /* 0x0000008f00ed7308 */ /* 0x000fe20000000800 */
[C---:B------:R-:W-:Y:S02]  /*8710*/  FMUL.FTZ R38, R0.reuse, R94 ;  /* 0x0000005e00267220 */ /* 0x040fe40000410000 */
[----:B------:R-:W-:Y:S02]  /*8720*/  FMUL.FTZ R39, R0, R95 ;  /* 0x0000005f00277220 */ /* 0x000fe40000410000 */
[C---:B------:R-:W-:Y:S01]  /*8730*/  FMUL.FTZ R40, R2.reuse, R88 ;  /* 0x0000005802287220 */ /* 0x040fe20000410000 */
[C---:B-1----:R-:W-:Y:S03]  /*8740*/  HMMA.16816.F32.BF16 R12, R136.reuse, R72, R12 ;  /* 0x00000048880c723c */ /* 0x042fe6000004180c */
[----:B------:R-:W-:Y:S01]  /*8750*/  FMUL.FTZ R41, R2, R89 ;  /* 0x0000005902297220 */ /* 0x000fe20000410000 */
[----:B------:R-:W-:Y:S01]  /*8760*/  MUFU.EX2 R236, R144 ;  /* 0x0000009000ec7308 */ /* 0x000fe20000000800 */
[C---:B------:R-:W-:Y:S02]  /*8770*/  FMUL.FTZ R42, R0.reuse, R90 ;  /* 0x0000005a002a7220 */ /* 0x040fe40000410000 */
[C---:B------:R-:W-:Y:S01]  /*8780*/  FMUL.FTZ R43, R0.reuse, R91 ;  /* 0x0000005b002b7220 */ /* 0x040fe20000410000 */
[C---:B------:R-:W-:Y:S01]  /*8790*/  HMMA.16816.F32.BF16 R16, R136.reuse, R74, R16 ;  /* 0x0000004a8810723c */ /* 0x040fe20000041810 */
[----:B------:R-:W1:Y:S03]  /*87a0*/  LDSM.16.MT88.4 R72, [R191] ;  /* 0x00000000bf48783b */ /* 0x000e660000004200 */
[C---:B------:R-:W-:Y:S02]  /*87b0*/  FMUL.FTZ R22, R0.reuse, R110 ;  /* 0x0000006e00167220 */ /* 0x040fe40000410000 */
[----:B------:R-:W-:Y:S01]  /*87c0*/  FMUL.FTZ R23, R0, R111 ;  /* 0x0000006f00177220 */ /* 0x000fe20000410000 */
[----:B------:R-:W-:Y:S01]  /*87d0*/  MUFU.EX2 R145, R217 ;  /* 0x000000d900917308 */ /* 0x000fe20000000800 */
[----:B------:R-:W-:Y:S01]  /*87e0*/  FMUL.FTZ R45, R2, R85 ;  /* 0x00000055022d7220 */ /* 0x000fe20000410000 */
[----:B------:R-:W-:Y:S03]  /*87f0*/  LDSM.16.MT88.4 R88, [R192+0x1800] ;  /* 0x00180000c058783b */ /* 0x000fe60000004200 */
[C---:B------:R-:W-:Y:S02]  /*8800*/  FMUL.FTZ R46, R0.reuse, R86 ;  /* 0x00000056002e7220 */ /* 0x040fe40000410000 */
[----:B------:R-:W-:Y:S02]  /*8810*/  FMUL.FTZ R47, R0, R87 ;  /* 0x00000057002f7220 */ /* 0x000fe40000410000 */
        /* <DEDUP_REMOVED lines=13> */
[C---:B------:R-:W-:Y:S01]  /*88f0*/  FMUL.FTZ R32, R2.reuse, R96 ;  /* 0x0000006002207220 */ /* 0x040fe20000410000 */
[----:B------:R-:W-:Y:S01]  /*8900*/  MUFU.EX2 R103, R141 ;  /* 0x0000008d00677308 */ /* 0x000fe20000000800 */
[C---:B------:R-:W-:Y:S01]  /*8910*/  FMUL.FTZ R36, R2.reuse, R92 ;  /* 0x0000005c02247220 */ /* 0x040fe20000410000 */
[C---:B-1----:R-:W-:Y:S03]  /*8920*/  HMMA.16816.F32.BF16 R20, R136.reuse, R72, R20 ;  /* 0x000000488814723c */ /* 0x042fe60000041814 */
[C---:B------:R-:W-:Y:S02]  /*8930*/  FMUL.FTZ R44, R2.reuse, R84 ;  /* 0x00000054022c7220 */ /* 0x040fe40000410000 */
[C---:B------:R-:W-:Y:S03]  /*8940*/  FMUL.FTZ R48, R2.reuse, R80 ;  /* 0x0000005002307220 */ /* 0x040fe60000410000 */
[----:B------:R-:W-:Y:S01]  /*8950*/  MUFU.EX2 R80, R146 ;  /* 0x0000009200507308 */ /* 0x000fe20000000800 */
[C---:B------:R-:W-:Y:S01]  /*8960*/  HMMA.16816.F32.BF16 R24, R136.reuse, R74, R24 ;  /* 0x0000004a8818723c */ /* 0x040fe20000041818 */
[----:B------:R-:W1:Y:S02]  /*8970*/  LDSM.16.MT88.4 R72, [R195] ;  /* 0x00000000c348783b */ /* 0x000e640000004200 */
[C---:B------:R-:W-:Y:S02]  /*8980*/  FMUL.FTZ R60, R2.reuse, R60 ;  /* 0x0000003c023c7220 */ /* 0x040fe40000410000 */
[C---:B------:R-:W-:Y:S02]  /*8990*/  FMUL.FTZ R61, R2.reuse, R61 ;  /* 0x0000003d023d7220 */ /* 0x040fe40000410000 */
[C---:B------:R-:W-:Y:S02]  /*89a0*/  FMUL.FTZ R64, R2.reuse, R64 ;  /* 0x0000004002407220 */ /* 0x040fe40000410000 */
[----:B------:R-:W-:Y:S03]  /*89b0*/  MUFU.EX2 R84, R154 ;  /* 0x0000009a00547308 */ /* 0x000fe60000000800 */
[----:B------:R-:W-:Y:S02]  /*89c0*/  FMUL.FTZ R65, R2, R65 ;  /* 0x0000004102417220 */ /* 0x000fe40000410000 */
[C---:B------:R-:W-:Y:S02]  /*89d0*/  FMUL.FTZ R62, R0.reuse, R62 ;  /* 0x0000003e003e7220 */ /* 0x040fe40000410000 */
[C---:B------:R-:W-:Y:S02]  /*89e0*/  FMUL.FTZ R63, R0.reuse, R63 ;  /* 0x0000003f003f7220 */ /* 0x040fe40000410000 */
[C---:B------:R-:W-:Y:S01]  /*89f0*/  FMUL.FTZ R66, R0.reuse, R66 ;  /* 0x0000004200427220 */ /* 0x040fe20000410000 */
[----:B------:R-:W-:Y:S01]  /*8a00*/  MUFU.EX2 R92, R162 ;  /* 0x000000a2005c7308 */ /* 0x000fe20000000800 */
[----:B------:R-:W-:Y:S02]  /*8a10*/  FMUL.FTZ R67, R0, R67 ;  /* 0x0000004300437220 */ /* 0x000fe40000410000 */
[----:B------:R-:W-:Y:S07]  /*8a20*/  FADD.FTZ R0, R69, R142 ;  /* 0x0000008e45007221 */ /* 0x000fee0000010000 */
[----:B------:R-:W-:Y:S10]  /*8a30*/  MUFU.EX2 R154, R157 ;  /* 0x0000009d009a7308 */ /* 0x000ff40000000800 */
[----:B------:R-:W-:Y:S01]  /*8a40*/  MUFU.EX2 R96, R211 ;  /* 0x000000d300607308 */ /* 0x000fe20000000800 */
[C---:B-1----:R-:W-:Y:S08]  /*8a50*/  HMMA.16816.F32.BF16 R28, R136.reuse, R72, R28 ;  /* 0x00000048881c723c */ /* 0x042ff0000004181c */
[C---:B------:R-:W-:Y:S01]  /*8a60*/  HMMA.16816.F32.BF16 R32, R136.reuse, R74, R32 ;  /* 0x0000004a8820723c */ /* 0x040fe20000041820 */
[----:B------:R-:W1:Y:S01]  /*8a70*/  LDSM.16.MT88.4 R72, [R190+0x3800] ;  /* 0x00380000be48783b */ /* 0x000e620000004200 */
[----:B------:R-:W2:Y:S10]  /*8a80*/  MUFU.EX2 R2, R147 ;  /* 0x0000009300027308 */ /* 0x000eb40000000800 */
[----:B------:R-:W3:Y:S10]  /*8a90*/  MUFU.EX2 R102, R140 ;  /* 0x0000008c00667308 */ /* 0x000ef40000000800 */
[----:B------:R-:W-:Y:S01]  /*8aa0*/  MUFU.EX2 R147, R215 ;  /* 0x000000d700937308 */ /* 0x000fe20000000800 */
[----:B--2---:R-:W-:Y:S04]  /*8ab0*/  FADD.FTZ R0, R2, R0 ;  /* 0x0000000002007221 */ /* 0x004fe80000010000 */
[----:B------:R-:W-:Y:S05]  /*8ac0*/  FADD.FTZ R0, R80, R0 ;  /* 0x0000000050007221 */ /* 0x000fea0000010000 */
[----:B------:R-:W-:Y:S01]  /*8ad0*/  MUFU.EX2 R146, R216 ;  /* 0x000000d800927308 */ /* 0x000fe20000000800 */
[C---:B------:R-:W-:Y:S01]  /*8ae0*/  FADD.FTZ R0, R71.reuse, R0 ;  /* 0x0000000047007221 */ /* 0x040fe20000010000 */
[C---:B-1----:R-:W-:Y:S08]  /*8af0*/  HMMA.16816.F32.BF16 R36, R136.reuse, R72, R36 ;  /* 0x000000488824723c */ /* 0x042ff00000041824 */
[----:B------:R-:W-:Y:S01]  /*8b00*/  MUFU.EX2 R100, R226 ;  /* 0x000000e200647308 */ /* 0x000fe20000000800 */
[C---:B------:R-:W-:Y:S01]  /*8b10*/  HMMA.16816.F32.BF16 R40, R136.reuse, R74, R40 ;  /* 0x0000004a8828723c */ /* 0x040fe20000041828 */
[----:B------:R-:W1:Y:S08]  /*8b20*/  LDSM.16.MT88.4 R72, [R192+0x3800] ;  /* 0x00380000c048783b */ /* 0x000e700000004200 */
        /* <DEDUP_REMOVED lines=15> */
[----:B------:R-:W3:Y:S02]  /*8c20*/  LDSM.16.MT88.4 R80, [R192+0x800] ;  /* 0x00080000c050783b */ /* 0x000ee40000004200 */
[----:B------:R-:W5:Y:S01]  /*8c30*/  MUFU.EX2 R2, R155 ;  /* 0x0000009b00027308 */ /* 0x000f620000000800 */
[----:B------:R-:W-:Y:S02]  /*8c40*/  F2FP.BF16.PACK_AB R75, R236, R237 ;  /* 0x000000edec4b723e */ /* 0x000fe400000010ff */
[----:B--2---:R-:W-:Y:S02]  /*8c50*/  F2FP.BF16.PACK_AB R137, R142, R143 ;  /* 0x0000008f8e89723e */ /* 0x004fe400000010ff */
[----:B----4-:R-:W-:Y:S03]  /*8c60*/  F2FP.BF16.PACK_AB R139, R140, R141 ;  /* 0x0000008d8c8b723e */ /* 0x010fe600000010ff */
[C---:B------:R-:W-:Y:S02]  /*8c70*/  HMMA.16816.F32.BF16 R4, R72.reuse, R76, R4 ;  /* 0x0000004c4804723c */ /* 0x040fe40000041804 */
[----:B------:R-:W2:Y:S03]  /*8c80*/  MUFU.EX2 R71, R153 ;  /* 0x0000009900477308 */ /* 0x000ea60000000800 */
[----:B-1----:R-:W-:Y:S03]  /*8c90*/  FADD.FTZ R0, R69, R0 ;  /* 0x0000000045007221 */ /* 0x002fe60000010000 */
[C---:B------:R-:W-:Y:S01]  /*8ca0*/  HMMA.16816.F32.BF16 R8, R72.reuse, R78, R8 ;  /* 0x0000004e4808723c */ /* 0x040fe20000041808 */
[----:B------:R-:W1:Y:S03]  /*8cb0*/  LDSM.16.MT88.4 R76, [R191+0x800] ;  /* 0x00080000bf4c783b */ /* 0x000e660000004200 */
[----:B------:R-:W4:Y:S01]  /*8cc0*/  MUFU.EX2 R156, R152 ;  /* 0x00000098009c7308 */ /* 0x000f220000000800 */
[----:B-----5:R-:W-:Y:S04]  /*8cd0*/  FADD.FTZ R0, R2, R0 ;  /* 0x0000000002007221 */ /* 0x020fe80000010000 */
[----:B------:R-:W-:Y:S05]  /*8ce0*/  FADD.FTZ R0, R84, R0 ;  /* 0x0000000054007221 */ /* 0x000fea0000010000 */
[----:B------:R-:W-:Y:S01]  /*8cf0*/  MUFU.EX2 R155, R158 ;  /* 0x0000009e009b7308 */ /* 0x000fe20000000800 */
[C---:B--2---:R-:W-:Y:S01]  /*8d00*/  FADD.FTZ R0, R71.reuse, R0 ;  /* 0x0000000047007221 */ /* 0x044fe20000010000 */
[C---:B---3--:R-:W-:Y:S08]  /*8d10*/  HMMA.16816.F32.BF16 R12, R72.reuse, R80, R12 ;  /* 0x00000050480c723c */ /* 0x048ff0000004180c */
[----:B------:R-:W-:Y:S01]  /*8d20*/  MUFU.EX2 R153, R159 ;  /* 0x0000009f00997308 */ /* 0x000fe20000000800 */
[C---:B------:R-:W-:Y:S01]  /*8d30*/  HMMA.16816.F32.BF16 R16, R72.reuse, R82, R16 ;  /* 0x000000524810723c */ /* 0x040fe20000041810 */
[----:B------:R-:W2:Y:S08]  /*8d40*/  LDSM.16.MT88.4 R80, [R193+0x800] ;  /* 0x00080000c150783b */ /* 0x000eb00000004200 */
[----:B------:R-:W-:Y:S01]  /*8d50*/  MUFU.EX2 R152, R160 ;  /* 0x000000a000987308 */ /* 0x000fe20000000800 */
        /* <DEDUP_REMOVED lines=23> */
[----:B----4-:R-:W-:Y:S04]  /*8ed0*/  F2FP.BF16.PACK_AB R75, R156, R230 ;  /* 0x000000e69c4b723e */ /* 0x010fe800000010ff */
        /* <DEDUP_REMOVED lines=97> */
[----:B------:R-:W2:Y:S01]  /*94f0*/  MUFU.EX2 R69, R227 ;  /* 0x000000e300457308 */ /* 0x000ea20000000800 */
[----:B------:R-:W-:Y:S02]  /*9500*/  FADD.FTZ R2, R108, R101 ;  /* 0x000000656c027221 */ /* 0x000fe40000010000 */
[C---:B------:R-:W-:Y:S01]  /*9510*/  HMMA.16816.F32.BF16 R40, R72.reuse, R82, R40 ;  /* 0x000000524828723c */ /* 0x040fe20000041828 */
[----:B------:R-:W4:Y:S07]  /*9520*/  LDSM.16.MT88.4 R80, [R190+0x2800] ;  /* 0x00280000be50783b */ /* 0x000f2e0000004200 */
[C---:B---3--:R-:W-:Y:S04]  /*9530*/  HMMA.16816.F32.BF16 R44, R72.reuse, R84, R44 ;  /* 0x00000054482c723c */ /* 0x048fe8000004182c */
[C---:B-----5:R-:W-:Y:S01]  /*9540*/  F2FP.BF16.PACK_AB R136, R71.reuse, R100 ;  /* 0x000000644788723e */ /* 0x060fe200000010ff */
[----:B------:R-:W-:Y:S03]  /*9550*/  FADD.FTZ R0, R71, R0 ;  /* 0x0000000047007221 */ /* 0x000fe60000010000 */
[C---:B------:R-:W-:Y:S01]  /*9560*/  HMMA.16816.F32.BF16 R48, R72.reuse, R86, R48 ;  /* 0x000000564830723c */ /* 0x040fe20000041830 */
[----:B------:R-:W3:Y:S03]  /*9570*/  LDSM.16.MT88.4 R84, [R192+0x2800] ;  /* 0x00280000c054783b */ /* 0x000ee60000004200 */
[C---:B--2---:R-:W-:Y:S01]  /*9580*/  F2FP.BF16.PACK_AB R138, R68.reuse, R69 ;  /* 0x00000045448a723e */ /* 0x044fe200000010ff */
[----:B------:R-:W-:Y:S01]  /*9590*/  FADD.FTZ R0, R69, R0 ;  /* 0x0000000045007221 */ /* 0x000fe20000010000 */
[----:B------:R-:W-:Y:S02]  /*95a0*/  MOV R69, R3 ;  /* 0x0000000300457202 */ /* 0x000fe40000000f00 */
[C---:B-1----:R-:W-:Y:S04]  /*95b0*/  HMMA.16816.F32.BF16 R52, R72.reuse, R92, R52 ;  /* 0x0000005c4834723c */ /* 0x042fe80000041834 */
[----:B------:R-:W-:Y:S02]  /*95c0*/  FADD.FTZ R209, R68, R0 ;  /* 0x0000000044d17221 */ /* 0x000fe40000010000 */
[----:B------:R-:W-:Y:S02]  /*95d0*/  FADD.FTZ R0, R109, R2 ;  /* 0x000000026d007221 */ /* 0x000fe40000010000 */
        /* <DEDUP_REMOVED lines=73> */
.L_x_1985:
        /* <DEDUP_REMOVED lines=8> */
.L_x_2083:
[----:B------:R-:W-:Y:S01]  /*9af0*/  FSETP.NE.FTZ.AND P1, PT, R4, RZ, PT ;  /* 0x000000ff0400720b */ /* 0x000fe20003f35000 */
[----:B---3--:R-:W-:Y:S01]  /*9b00*/  FADD.FTZ R3, R3, R5 ;  /* 0x0000000503037221 */ /* 0x008fe20000010000 */
[----:B------:R-:W-:Y:S02]  /*9b10*/  MOV R2, RZ ;  /* 0x000000ff00027202 */ /* 0x000fe40000000f00 */
[----:B------:R-:W-:Y:S02]  /*9b20*/  MOV R23, 0xff800000 ;  /* 0xff80000000177802 */ /* 0x000fe40000000f00 */
[----:B------:R-:W-:-:S02]  /*9b30*/  FSETP.NE.FTZ.AND P0, PT, R3, RZ, PT ;  /* 0x000000ff0300720b */ /* 0x000fc40003f15000 */
[----:B------:R-:W-:Y:S02]  /*9b40*/  MOV R0, RZ ;  /* 0x000000ff00007202 */ /* 0x000fe40000000f00 */
[----:B------:R-:W-:-:S03]  /*9b50*/  MOV R22, 0xff800000 ;  /* 0xff80000000167802 */ /* 0x000fc60000000f00 */
[----:B------:R-:W1:Y:S08]  /*9b60*/  @P1 MUFU.LG2 R6, R4 ;  /* 0x0000000400061308 */ /* 0x000e700000000c00 */
[----:B------:R3:W4:Y:S01]  /*9b70*/  @P1 MUFU.RCP R2, R4 ;  /* 0x0000000400021308 */ /* 0x0007220000001000 */
[----:B-1----:R-:W-:-:S07]  /*9b80*/  @P1 FMUL.FTZ R6, R6, 0.69314718246459960938 ;  /* 0x3f31721806061820 */ /* 0x002fce0000410000 */
[----:B------:R-:W1:Y:S01]  /*9b90*/  @P0 MUFU.RCP R0, R3 ;  /* 0x0000000300000308 */ /* 0x000e620000001000 */
[----:B---3--:R-:W-:Y:S01]  /*9ba0*/  @P1 MOV R4, 0x3f317218 ;  /* 0x3f31721800041802 */ /* 0x008fe20000000f00 */
[C---:B----4-:R-:W-:Y:S02]  /*9bb0*/  FMUL.FTZ R44, R2.reuse, R88 ;  /* 0x00000058022c7220 */ /* 0x050fe40000410000 */
[----:B------:R-:W-:Y:S02]  /*9bc0*/  FMUL.FTZ R45, R2, R89 ;  /* 0x00000059022d7220 */ /* 0x000fe40000410000 */
[----:B------:R-:W-:Y:S02]  /*9bd0*/  @P1 FMUL.FTZ R4, R4, c[0x0][0x2d0] ;  /* 0x0000b40004041a20 */ /* 0x000fe40000410000 */
[----:B------:R-:W-:Y:S02]  /*9be0*/  FMUL.FTZ R58, R2, R124 ;  /* 0x0000007c023a7220 */ /* 0x000fe40000410000 */
[----:B------:R-:W-:Y:S01]  /*9bf0*/  @P1 FFMA.FTZ R23, R4, R70, R6 ;  /* 0x0000004604171223 */ /* 0x000fe20000010006 */
[----:B------:R-:W-:Y:S01]  /*9c00*/  MOV R4, 0x1 ;  /* 0x0000000100047802 */ /* 0x000fe20000000f00 */
        /* <DEDUP_REMOVED lines=28> */
[----:B------:R-:W-:Y:S02]  /*9dd0*/  FMUL.FTZ R25, R2, R65 ;  /* 0x0000004102197220 */ /* 0x000fe40000410000 */
[----:B------:R3:W4:Y:S01]  /*9de0*/  @P0 MUFU.LG2 R2, R3 ;  /* 0x0000000300020308 */ /* 0x0007220000000c00 */
[C---:B-1----:R-:W-:Y:S02]  /*9df0*/  FMUL.FTZ R92, R0.reuse, R126 ;  /* 0x0000007e005c7220 */ /* 0x042fe40000410000 */
[----:B------:R-:W-:-:S02]  /*9e00*/  FMUL.FTZ R93, R0, R127 ;  /* 0x0000007f005d7220 */ /* 0x000fc40000410000 */
[C---:B------:R-:W-:Y:S02]  /*9e10*/  FMUL.FTZ R76, R0.reuse, R122 ;  /* 0x0000007a004c7220 */ /* 0x040fe40000410000 */
[C---:B------:R-:W-:Y:S02]  /*9e20*/  FMUL.FTZ R77, R0.reuse, R123 ;  /* 0x0000007b004d7220 */ /* 0x040fe40000410000 */
[C---:B------:R-:W-:Y:S02]  /*9e30*/  FMUL.FTZ R54, R0.reuse, R118 ;  /* 0x0000007600367220 */ /* 0x040fe40000410000 */
[C---:B------:R-:W-:Y:S02]  /*9e40*/  FMUL.FTZ R55, R0.reuse, R119 ;  /* 0x0000007700377220 */ /* 0x040fe40000410000 */
[C---:B------:R-:W-:Y:S02]  /*9e50*/  FMUL.FTZ R96, R0.reuse, R114 ;  /* 0x0000007200607220 */ /* 0x040fe40000410000 */
[----:B------:R-:W-:Y:S01]  /*9e60*/  FMUL.FTZ R97, R0, R115 ;  /* 0x0000007300617220 */ /* 0x000fe20000410000 */
[----:B---3--:R-:W-:Y:S01]  /*9e70*/  @P0 MOV R3, 0x3f317218 ;  /* 0x3f31721800030802 */ /* 0x008fe20000000f00 */
        /* <DEDUP_REMOVED lines=28> */
.L_x_1965:
[----:B------:R-:W3:Y:S01]  /*a040*/  S2R R2, SR_TID.X ;  /* 0x0000000000027919 */ /* 0x000ee20000002100 */
[----:B------:R-:W-:Y:S01]  /*a050*/  BSSY B0, `(.L_x_2002) ;  /* 0x0000010000007945 */ /* 0x000fe20003800000 */
[----:B---3--:R-:W-:-:S13]  /*a060*/  LOP3.LUT P0, RZ, R2, 0xff, RZ, 0xc0, !PT ;  /* 0x000000ff02ff7812 */ /* 0x008fda000780c0ff */
[----:B------:R-:W-:Y:S05]  /*a070*/  @P0 BRA `(.L_x_2003) ;  /* 0x000000d000000947 */ /* 0x000fea0003800000 */
[----:B------:R-:W3:Y:S01]  /*a080*/  S2R R4, SR_LANEID ;  /* 0x0000000000047919 */ /* 0x000ee20000000000 */
[----:B------:R-:W-:Y:S01]  /*a090*/  VOTEU.ANY UR4, UPT, PT ;  /* 0x0000000000047886 */ /* 0x000fe200038e0100 */
[----:B-12---:R-:W-:Y:S01]  /*a0a0*/  IMAD.MOV.U32 R5, RZ, RZ, c[0x0][0x564] ;  /* 0x00015900ff057624 */ /* 0x006fe200078e00ff */
[----:B------:R-:W3:Y:S08]  /*a0b0*/  FLO.U32 R3, UR4 ;  /* 0x0000000400037d00 */ /* 0x000ef000080e0000 */
[----:B------:R-:W1:Y:S01]  /*a0c0*/  POPC R2, UR4 ;  /* 0x0000000400027d09 */ /* 0x000e620008000000 */
[----:B---3--:R-:W-:Y:S01]  /*a0d0*/  ISETP.EQ.U32.AND P0, PT, R3, R4, PT ;  /* 0x000000040300720c */ /* 0x008fe20003f02070 */
[----:B------:R-:W-:-:S12]  /*a0e0*/  IMAD.MOV.U32 R4, RZ, RZ, c[0x0][0x560] ;  /* 0x00015800ff047624 */ /* 0x000fd800078e00ff */
[----:B-1----:R1:W2:Y:S04]  /*a0f0*/  @P0 ATOMG.E.ADD.STRONG.GPU PT, R2, [R4.64], R2 ;  /* 0x00000002040209a8 */ /* 0x0022a800081ee1c8 */
[----:B-1----:R-:W1:Y:S04]  /*a100*/  S2R R4, SR_LTMASK ;  /* 0x0000000000047919 */ /* 0x002e680000003900 */
[----:B--2---:R1:W2:Y:S02]  /*a110*/  SHFL.IDX PT, R3, R2, R3, 0x1f ;  /* 0x00001f0302037589 */ /* 0x0042a400000e0000 */
[----:B-1----:R-:W-:-:S06]  /*a120*/  LOP3.LUT R2, R4, UR4, RZ, 0xc0, !PT ;  /* 0x0000000404027c12 */ /* 0x002fcc000f8ec0ff */
[----:B------:R-:W2:Y:S02]  /*a130*/  POPC R2, R2 ;  /* 0x0000000200027309 */ /* 0x000ea40000000000 */
[----:B--2---:R-:W-:-:S06]  /*a140*/  IADD3 R248, R3, c[0x0][0xc], R2 ;  /* 0x0000030003f87a10 */ /* 0x004fcc0007ffe002 */
.L_x_2003:
[----:B------:R-:W-:Y:S05]  /*a150*/  BSYNC B0 ;  /* 0x0000000000007941 */ /* 0x000fea0003800000 */
.L_x_2002:
[----:B------:R-:W-:Y:S01]  /*a160*/  PRMT R0, R0, 0x9910, RZ ;  /* 0x0000991000007816 */ /* 0x000fe200000000ff */
[----:B------:R-:W-:Y:S01]  /*a170*/  BSSY B1, `(.L_x_2004) ;  /* 0x00002c5000017945 */ /* 0x000fe20003800000 */
[----:B------:R-:W-:Y:S02]  /*a180*/  IMAD.MOV.U32 R62, RZ, RZ, R248 ;  /* 0x000000ffff3e7224 */ /* 0x000fe400078e00f8 */
[----:B------:R-:W-:-:S13]  /*a190*/  ISETP.NE.AND P0, PT, R0, RZ, PT ;  /* 0x000000ff0000720c */ /* 0x000fda0003f05270 */
[----:B------:R-:W-:Y:S05]  /*a1a0*/  @!P0 BRA `(.L_x_2005) ;  /* 0x0000206000008947 */ /* 0x000fea0003800000 */
[----:B------:R-:W3:Y:S04]  /*a1b0*/  LDL R7, [R1+0x5c] ;  /* 0x00005c0001077983 */ /* 0x000ee80000100800 */
[----:B------:R-:W4:Y:S04]  /*a1c0*/  LDL R13, [R1+0x60] ;  /* 0x00006000010d7983 */ /* 0x000f280000100800 */
[----:B--2---:R-:W2:Y:S04]  /*a1d0*/  LDL R6, [R1+0x68] ;  /* 0x0000680001067983 */ /* 0x004ea80000100800 */
[----:B------:R-:W2:Y:S04]  /*a1e0*/  LDL R12, [R1+0x64] ;  /* 0x00006400010c7983 */ /* 0x000ea80000100800 */
[----:B------:R-:W2:Y:S04]  /*a1f0*/  LDL R11, [R1+0x78] ;  /* 0x00007800010b7983 */ /* 0x000ea80000100800 */
[----:B-1----:R-:W2:Y:S04]  /*a200*/  LDL R5, [R1+0x70] ;  /* 0x0000700001057983 */ /* 0x002ea80000100800 */
[----:B------:R-:W2:Y:S04]  /*a210*/  LDL R10, [R1+0x74] ;  /* 0x00007400010a7983 */ /* 0x000ea80000100800 */
[----:B------:R-:W2:Y:S01]  /*a220*/  LDL R8, [R1+0x6c] ;  /* 0x00006c0001087983 */ /* 0x000ea20000100800 */
[----:B------:R-:W-:Y:S01]  /*a230*/  WARPSYNC 0xffffffff ;  /* 0xffffffff00007948 */ /* 0x000fe20003800000 */
[----:B------:R-:W-:-:S02]  /*a240*/  F2FP.BF16.PACK_AB R0, R59, R58 ;  /* 0x0000003a3b00723e */ /* 0x000fc400000010ff */
[----:B------:R-:W-:Y:S01]  /*a250*/  BAR.SYNC.DEFER_BLOCKING 0x1, 0x100 ;  /* 0x0044000000007b1d */ /* 0x000fe20000010000 */
[----:B------:R-:W-:Y:S02]  /*a260*/  F2FP.BF16.PACK_AB R2, R93, R92 ;  /* 0x0000005c5d02723e */ /* 0x000fe400000010ff */
[----:B------:R-:W-:Y:S02]  /*a270*/  F2FP.BF16.PACK_AB R3, R29, R28 ;  /* 0x0000001c1d03723e */ /* 0x000fe400000010ff */
[----:B------:R-:W-:Y:S01]  /*a280*/  F2FP.BF16.PACK_AB R4, R41, R40 ;  /* 0x000000282904723e */ /* 0x000fe200000010ff */
[----:B------:R-:W2:Y:S04]  /*a290*/  LDL.LU R9, [R1+0x8] ;  /* 0x0000080001097983 */ /* 0x000ea80000300800 */
[----:B---3--:R1:W-:Y:S04]  /*a2a0*/  STS [R7], R0 ;  /* 0x0000000007007388 */ /* 0x0083e80000000800 */
[----:B------:R3:W-:Y:S04]  /*a2b0*/  STS [R7+0x400], R2 ;  /* 0x0004000207007388 */ /* 0x0007e80000000800 */
[----:B----4-:R4:W-:Y:S01]  /*a2c0*/  STS [R13], R3 ;  /* 0x000000030d007388 */ /* 0x0109e20000000800 */
[----:B-1----:R-:W-:-:S02]  /*a2d0*/  F2FP.BF16.PACK_AB R0, R77, R76 ;  /* 0x0000004c4d00723e */ /* 0x002fc400000010ff */
[----:B---3--:R-:W-:-:S03]  /*a2e0*/  F2FP.BF16.PACK_AB R2, R31, R30 ;  /* 0x0000001e1f02723e */ /* 0x008fc600000010ff */
[----:B------:R1:W-:Y:S01]  /*a2f0*/  STS [R13+0x400], R0 ;  /* 0x000400000d007388 */ /* 0x0003e20000000800 */
[----:B----4-:R-:W-:-:S03]  /*a300*/  F2FP.BF16.PACK_AB R3, R55, R54 ;  /* 0x000000363703723e */ /* 0x010fc600000010ff */
[----:B--2---:R2:W-:Y:S04]  /*a310*/  STS [R6], R2 ;  /* 0x0000000206007388 */ /* 0x0045e80000000800 */
        /* <DEDUP_REMOVED lines=74> */
.L_x_2006:
[----:B-1----:R-:W-:Y:S01]  /*a7c0*/  IMAD.MOV.U32 R2, RZ, RZ, 0x368 ;  /* 0x00000368ff027424 */ /* 0x002fe200078e00ff */
[----:B------:R-:W-:Y:S01]  /*a7d0*/  ISETP.GT.AND P3, PT, R5, 0x1, PT ;  /* 0x000000010500780c */ /* 0x000fe20003f64270 */
[----:B------:R-:W2:Y:S03]  /*a7e0*/  LDL.LU R7, [R1+0x4] ;  /* 0x0000040001077983 */ /* 0x000ea60000300800 */
[----:B------:R-:W-:Y:S01]  /*a7f0*/  SEL R2, R2, 0x328, P3 ;  /* 0x0000032802027807 */ /* 0x000fe20001800000 */
[----:B------:R-:W3:Y:S03]  /*a800*/  LDL R6, [R1+0xbc] ;  /* 0x0000bc0001067983 */ /* 0x000ee60000100800 */
[----:B------:R1:W4:Y:S01]  /*a810*/  LDC.64 R16, c[0x0][R2+0x168] ;  /* 0x00005a0002107b82 */ /* 0x0003220000000a00 */
[----:B------:R-:W3:Y:S04]  /*a820*/  LDL.LU R3, [R1+0x14] ;  /* 0x0000140001037983 */ /* 0x000ee80000300800 */
[----:B------:R-:W3:Y:S01]  /*a830*/  LDL R13, [R1+0x18] ;  /* 0x00001800010d7983 */ /* 0x000ee20000100800 */
[----:B------:R-:W-:-:S02]  /*a840*/  LOP3.LUT R9, R250, 0xffff, RZ, 0xc0, !PT ;  /* 0x0000fffffa097812 */ /* 0x000fc400078ec0ff */
[----:B------:R1:W2:Y:S01]  /*a850*/  LDC.64 R4, c[0x0][R2+0x170] ;  /* 0x00005c0002047b82 */ /* 0x0002a20000000a00 */
[----:B------:R-:W-:-:S04]  /*a860*/  ISETP.NE.U32.AND P0, PT, RZ, c[0x0][0x500], PT ;  /* 0x00014000ff007a0c */ /* 0x000fc80003f05070 */
[----:B------:R-:W-:-:S03]  /*a870*/  ISETP.NE.AND.EX P0, PT, RZ, c[0x0][0x504], PT, P0 ;  /* 0x00014100ff007a0c */ /* 0x000fc60003f05300 */
[----:B------:R1:W2:Y:S08]  /*a880*/  LDC.64 R18, c[0x0][R2+0x178] ;  /* 0x00005e0002127b82 */ /* 0x0002b00000000a00 */
[----:B------:R1:W2:Y:S02]  /*a890*/  LDC.64 R20, c[0x0][R2+0x160] ;  /* 0x0000580002147b82 */ /* 0x0002a40000000a00 */
[----:B-1----:R-:W-:-:S02]  /*a8a0*/  IMAD.MOV.U32 R2, RZ, RZ, c[0x0][0x4e8] ;  /* 0x00013a00ff027624 */ /* 0x002fc400078e00ff */
[----:B----4-:R-:W-:Y:S02]  /*a8b0*/  IMAD R11, R17, R9, RZ ;  /* 0x00000009110b7224 */ /* 0x010fe400078e02ff */
[----:B------:R-:W4:Y:S01]  /*a8c0*/  LDL R17, [R1+0xb8] ;  /* 0x0000b80001117983 */ /* 0x000f220000100800 */
[----:B------:R-:W-:-:S03]  /*a8d0*/  ISETP.NE.AND P2, PT, R2, 0x1, PT ;  /* 0x000000010200780c */ /* 0x000fc60003f45270 */
[----:B------:R-:W1:Y:S01]  /*a8e0*/  S2R R63, SR_TID.X ;  /* 0x00000000003f7919 */ /* 0x000e620000002100 */
[----:B--2---:R-:W-:Y:S01]  /*a8f0*/  SEL R8, R7, RZ, !P0 ;  /* 0x000000ff07087207 */ /* 0x004fe20004000000 */
[----:B---3--:R-:W-:-:S04]  /*a900*/  IMAD R10, R249, 0x80, R6 ;  /* 0x00000080f90a7824 */ /* 0x008fc800078e0206 */
[----:B------:R-:W-:Y:S01]  /*a910*/  IMAD R2, R5, R8, RZ ;  /* 0x0000000805027224 */ /* 0x000fe200078e02ff */
[----:B------:R-:W-:Y:S01]  /*a920*/  SEL R3, R3, RZ, !P0 ;  /* 0x000000ff03037207 */ /* 0x000fe20004000000 */
[----:B------:R-:W-:-:S04]  /*a930*/  IMAD.WIDE.U32 R6, R16, R9, RZ ;  /* 0x0000000910067225 */ /* 0x000fc800078e00ff */
        /* <DEDUP_REMOVED lines=89> */
.L_x_2084:
[----:B------:R-:W-:Y:S05]  /*aed0*/  BRA.DIV ~URZ, `(.L_x_2009) ;  /* 0x00003ae27f007947 */ /* 0x000fea000b800000 */
[----:B------:R4:W2:Y:S02]  /*aee0*/  SHFL.IDX PT, R0, R9, RZ, 0x181f ;  /* 0x00181fff09007589 */ /* 0x0008a400000e0000 */
.L_x_2085:
        /* <DEDUP_REMOVED lines=8> */
[CC--:B--2---:R-:W-:Y:S02]  /*af70*/  @!P3 LEA R4, P1, R231.reuse, R0.reuse, 0x1 ;  /* 0x00000000e704b211 */ /* 0x0c4fe400078208ff */
[C---:B------:R-:W-:Y:S02]  /*af80*/  @!P2 LEA R2, P0, R238.reuse, R0, 0x1 ;  /* 0x00000000ee02a211 */ /* 0x040fe400078008ff */
[-C--:B---3--:R-:W-:Y:S02]  /*af90*/  @!P3 LEA.HI.X R5, R231, R8.reuse, R44, 0x1, P1 ;  /* 0x00000008e705b211 */ /* 0x088fe400008f0c2c */
[----:B------:R-:W-:-:S03]  /*afa0*/  @!P2 LEA.HI.X R3, R238, R8, R10, 0x1, P0 ;  /* 0x00000008ee03a211 */ /* 0x000fc600000f0c0a */
[----:B------:R2:W-:Y:S04]  /*afb0*/  @!P3 ST.E.128 [R4.64], R16 ;  /* 0x000000100400b985 */ /* 0x0005e8000c101d08 */
[----:B-1----:R2:W-:Y:S02]  /*afc0*/  @!P2 ST.E.128 [R2.64], R12 ;  /* 0x0000000c0200a985 */ /* 0x0025e4000c101d08 */
.L_x_2011:
[----:B------:R-:W-:Y:S05]  /*afd0*/  BSYNC B0 ;  /* 0x0000000000007941 */ /* 0x000fea0003800000 */
.L_x_2010:
[----:B------:R-:W-:Y:S05]  /*afe0*/  BRA.DIV ~URZ, `(.L_x_2012) ;  /* 0x00003a427f007947 */ /* 0x000fea000b800000 */
[----:B---3--:R3:W4:Y:S04]  /*aff0*/  SHFL.IDX PT, R8, R7, 0x1, 0x181f ;  /* 0x00381f0007087f89 */ /* 0x00872800000e0000 */
[----:B--2---:R3:W2:Y:S02]  /*b000*/  SHFL.IDX PT, R0, R9, 0x1, 0x181f ;  /* 0x00381f0009007f89 */ /* 0x0046a400000e0000 */
.L_x_2086:
        /* <DEDUP_REMOVED lines=8> */
[CC--:B--2---:R-:W-:Y:S02]  /*b090*/  @!P1 LEA R4, P3, R231.reuse, R0.reuse, 0x1 ;  /* 0x00000000e7049211 */ /* 0x0c4fe400078608ff */
[C---:B------:R-:W-:Y:S02]  /*b0a0*/  @!P0 LEA R2, P2, R238.reuse, R0, 0x1 ;  /* 0x00000000ee028211 */ /* 0x040fe400078408ff */
[-C--:B----4-:R-:W-:Y:S02]  /*b0b0*/  @!P1 LEA.HI.X R5, R231, R8.reuse, R12, 0x1, P3 ;  /* 0x00000008e7059211 */ /* 0x090fe400018f0c0c */
[----:B------:R-:W-:-:S03]  /*b0c0*/  @!P0 LEA.HI.X R3, R238, R8, R10, 0x1, P2 ;  /* 0x00000008ee038211 */ /* 0x000fc600010f0c0a */
[----:B------:R1:W-:Y:S04]  /*b0d0*/  @!P1 ST.E.128 [R4.64], R24 ;  /* 0x0000001804009985 */ /* 0x0003e8000c101d08 */
[----:B------:R1:W-:Y:S02]  /*b0e0*/  @!P0 ST.E.128 [R2.64], R20 ;  /* 0x0000001402008985 */ /* 0x0003e4000c101d08 */
.L_x_2014:
[----:B------:R-:W-:Y:S05]  /*b0f0*/  BSYNC B0 ;  /* 0x0000000000007941 */ /* 0x000fea0003800000 */
.L_x_2013:
[----:B------:R-:W-:Y:S05]  /*b100*/  BRA.DIV ~URZ, `(.L_x_2015) ;  /* 0x000039f27f007947 */ /* 0x000fea000b800000 */
[----:B----4-:R4:W3:Y:S02]  /*b110*/  SHFL.IDX PT, R8, R7, 0x2, 0x181f ;  /* 0x00581f0007087f89 */ /* 0x0108e400000e0000 */
.L_x_2087:
[----:B------:R-:W-:Y:S05]  /*b120*/  BRA.DIV ~URZ, `(.L_x_2016) ;  /* 0x00003a427f007947 */ /* 0x000fea000b800000 */
[----:B--2---:R2:W4:Y:S02]  /*b130*/  SHFL.IDX PT, R0, R9, 0x2, 0x181f ;  /* 0x00581f0009007f89 */ /* 0x00452400000e0000 */
.L_x_2088:
        /* <DEDUP_REMOVED lines=8> */
[CC--:B----4-:R-:W-:Y:S02]  /*b1c0*/  @!P1 LEA R4, P3, R231.reuse, R0.reuse, 0x1 ;  /* 0x00000000e7049211 */ /* 0x0d0fe400078608ff */
[C---:B------:R-:W-:Y:S02]  /*b1d0*/  @!P0 LEA R2, P2, R238.reuse, R0, 0x1 ;  /* 0x00000000ee028211 */ /* 0x040fe400078408ff */
[-C--:B---3--:R-:W-:Y:S02]  /*b1e0*/  @!P1 LEA.HI.X R5, R231, R8.reuse, R12, 0x1, P3 ;  /* 0x00000008e7059211 */ /* 0x088fe400018f0c0c */
[----:B------:R-:W-:-:S03]  /*b1f0*/  @!P0 LEA.HI.X R3, R238, R8, R10, 0x1, P2 ;  /* 0x00000008ee038211 */ /* 0x000fc600010f0c0a */
[----:B------:R1:W-:Y:S04]  /*b200*/  @!P1 ST.E.128 [R4.64], R32 ;  /* 0x0000002004009985 */ /* 0x0003e8000c101d08 */
[----:B------:R1:W-:Y:S02]  /*b210*/  @!P0 ST.E.128 [R2.64], R28 ;  /* 0x0000001c02008985 */ /* 0x0003e4000c101d08 */
.L_x_2018:
[----:B------:R-:W-:Y:S05]  /*b220*/  BSYNC B0 ;  /* 0x0000000000007941 */ /* 0x000fea0003800000 */
.L_x_2017:
[----:B------:R-:W-:Y:S05]  /*b230*/  BRA.DIV ~URZ, `(.L_x_2019) ;  /* 0x000039a27f007947 */ /* 0x000fea000b800000 */
[----:B---34-:R-:W3:Y:S04]  /*b240*/  SHFL.IDX PT, R7, R7, 0x3, 0x181f ;  /* 0x00781f0007077f89 */ /* 0x018ee800000e0000 */
[----:B------:R4:W1:Y:S02]  /*b250*/  SHFL.IDX PT, R0, R9, 0x3, 0x181f ;  /* 0x00781f0009007f89 */ /* 0x00086400000e0000 */
.L_x_2089:
        /* <DEDUP_REMOVED lines=15> */
.L_x_2007:
        /* <DEDUP_REMOVED lines=33> */
.L_x_2090:
[----:B------:R-:W-:Y:S05]  /*b560*/  BRA.DIV ~URZ, `(.L_x_2022) ;  /* 0x000037b27f007947 */ /* 0x000fea000b800000 */
[----:B------:R3:W4:Y:S02]  /*b570*/  SHFL.IDX PT, R0, R12, RZ, 0x1c1f ;  /* 0x001c1fff0c007589 */ /* 0x00072400000e0000 */
.L_x_2091:
        /* <DEDUP_REMOVED lines=98> */
.L_x_2024:
[----:B------:R-:W-:Y:S05]  /*bba0*/  BSYNC B0 ;  /* 0x0000000000007941 */ /* 0x000fea0003800000 */
.L_x_2023:
[----:B------:R-:W-:Y:S05]  /*bbb0*/  BRA.DIV ~URZ, `(.L_x_2025) ;  /* 0x000031d27f007947 */ /* 0x000fea000b800000 */
[----:B--2---:R2:W1:Y:S04]  /*bbc0*/  SHFL.IDX PT, R4, R5, 0x1, 0x1c1f ;  /* 0x003c1f0005047f89 */ /* 0x00446800000e0000 */
[----:B----4-:R2:W4:Y:S02]  /*bbd0*/  SHFL.IDX PT, R0, R12, 0x1, 0x1c1f ;  /* 0x003c1f000c007f89 */ /* 0x01052400000e0000 */
.L_x_2092:
        /* <DEDUP_REMOVED lines=99> */
.L_x_2005:
[----:B------:R-:W3:Y:S04]  /*c210*/  LDL.LU R4, [R1+0x8] ;  /* 0x0000080001047983 */ /* 0x000ee80000300800 */
[----:B------:R-:W4:Y:S01]  /*c220*/  LDL.LU R6, [R1+0xc] ;  /* 0x00000c0001067983 */ /* 0x000f220000300800 */
[----:B------:R-:W-:Y:S02]  /*c230*/  ISETP.NE.U32.AND P1, PT, RZ, c[0x0][0x508], PT ;  /* 0x00014200ff007a0c */ /* 0x000fe40003f25070 */
[----:B------:R-:W-:Y:S01]  /*c240*/  ISETP.NE.U32.AND P3, PT, RZ, c[0x0][0x500], PT ;  /* 0x00014000ff007a0c */ /* 0x000fe20003f65070 */
[----:B--2---:R-:W2:Y:S01]  /*c250*/  LDL.LU R0, [R1+0x10] ;  /* 0x0000100001007983 */ /* 0x004ea20000300800 */
[----:B------:R-:W-:Y:S01]  /*c260*/  ISETP.NE.AND.EX P1, PT, RZ, c[0x0][0x50c], PT, P1 ;  /* 0x00014300ff007a0c */ /* 0x000fe20003f25310 */
[----:B------:R-:W-:Y:S01]  /*c270*/  IMAD.MOV.U32 R8, RZ, RZ, RZ ;  /* 0x000000ffff087224 */ /* 0x000fe200078e00ff */
[----:B------:R-:W-:Y:S01]  /*c280*/  ISETP.NE.AND.EX P3, PT, RZ, c[0x0][0x504], PT, P3 ;  /* 0x00014100ff007a0c */ /* 0x000fe20003f65330 */
[----:B------:R-:W-:Y:S01]  /*c290*/  IMAD.MOV.U32 R20, RZ, RZ, c[0x0][0x388] ;  /* 0x0000e200ff147624 */ /* 0x000fe200078e00ff */
[----:B---3--:R-:W-:-:S09]  /*c2a0*/  IADD3 R2, P2, R4, c[0x0][0x500], RZ ;  /* 0x0001400004027a10 */ /* 0x008fd20007f5e0ff */
[----:B------:R-:W-:Y:S02]  /*c2b0*/  @P1 IADD3 R4, P0, R4, c[0x0][0x508], RZ ;  /* 0x0001420004041a10 */ /* 0x000fe40007f1e0ff */
[C---:B----4-:R-:W-:Y:S02]  /*c2c0*/  IADD3.X R3, R6.reuse, c[0x0][0x504], RZ, P2, !PT ;  /* 0x0001410006037a10 */ /* 0x050fe400017fe4ff */
[----:B-1----:R-:W-:-:S03]  /*c2d0*/  @P1 IADD3.X R5, R6, c[0x0][0x50c], RZ, P0, !PT ;  /* 0x0001430006051a10 */ /* 0x002fc600007fe4ff */
[----:B------:R1:W5:Y:S04]  /*c2e0*/  @P3 LDG.E R8, [R2.64] ;  /* 0x0000000802083981 */ /* 0x000368000c1e1900 */
[----:B------:R1:W5:Y:S01]  /*c2f0*/  @P1 LDG.E R20, [R4.64] ;  /* 0x0000000804141981 */ /* 0x000362000c1e1900 */
[----:B--2---:R-:W-:-:S04]  /*c300*/  ISETP.NE.AND P0, PT, R0, RZ, PT ;  /* 0x000000ff0000720c */ /* 0x004fc80003f05270 */
[----:B------:R-:W-:Y:S01]  /*c310*/  SEL R19, R0, c[0x0][0x3d4], P0 ;  /* 0x0000f50000137a07 */ /* 0x000fe20000000000 */
[----:B------:R-:W-:Y:S05]  /*c320*/  @P1 BRA `(.L_x_2026) ;  /* 0x0000004000001947 */ /* 0x000fea0003800000 */
[----:B------:R-:W-:Y:S05]  /*c330*/  @!P3 BRA `(.L_x_2026) ;  /* 0x000000300000b947 */ /* 0x000fea0003800000 */
[----:B------:R2:W3:Y:S04]  /*c340*/  LDG.E R0, [R2.64] ;  /* 0x0000000802007981 */ /* 0x0004e8000c1e1900 */
[----:B-12---:R-:W3:Y:S02]  /*c350*/  LDG.E R2, [R2.64+0x4] ;  /* 0x0000040802027981 */ /* 0x006ee4000c1e1900 */
[----:B---3-5:R-:W-:Y:S02]  /*c360*/  IADD3 R20, -R0, R2, RZ ;  /* 0x0000000200147210 */ /* 0x028fe40007ffe1ff */
.L_x_2026:
[----:B-1----:R-:W2:Y:S04]  /*c370*/  LDL.LU R3, [R1+0x4] ;  /* 0x0000040001037983 */ /* 0x002ea80000300800 */
[----:B------:R-:W3:Y:S01]  /*c380*/  LDL.LU R0, [R1+0x14] ;  /* 0x0000140001007983 */ /* 0x000ee20000300800 */
[----:B------:R-:W-:Y:S01]  /*c390*/  BSSY B0, `(.L_x_2027) ;  /* 0x0000038000007945 */ /* 0x000fe20003800000 */
[----:B------:R-:W-:-:S02]  /*c3a0*/  LOP3.LUT R9, R250, 0xffff, RZ, 0xc0, !PT ;  /* 0x0000fffffa097812 */ /* 0x000fc400078ec0ff */
[----:B------:R-:W1:Y:S01]  /*c3b0*/  S2R R2, SR_TID.X ;  /* 0x0000000000027919 */ /* 0x000e620000002100 */
[----:B-----5:R-:W-:Y:S02]  /*c3c0*/  SHF.R.S32.HI R18, RZ, 0x1f, R8 ;  /* 0x0000001fff127819 */ /* 0x020fe40000011408 */
[----:B-1----:R-:W-:Y:S02]  /*c3d0*/  ISETP.GT.AND P0, PT, R2, 0x7f, PT ;  /* 0x0000007f0200780c */ /* 0x002fe40003f04270 */
[----:B--2---:R-:W-:Y:S02]  /*c3e0*/  SEL R15, R3, RZ, !P3 ;  /* 0x000000ff030f7207 */ /* 0x004fe40005800000 */
[----:B---3--:R-:W-:-:S09]  /*c3f0*/  SEL R21, R0, RZ, !P3 ;  /* 0x000000ff00157207 */ /* 0x008fd20005800000 */
        /* <DEDUP_REMOVED lines=49> */
.L_x_2028:
[----:B------:R-:W-:Y:S05]  /*c710*/  BSYNC B0 ;  /* 0x0000000000007941 */ /* 0x000fea0003800000 */
.L_x_2027:
        /* <DEDUP_REMOVED lines=35> */
.L_x_2093:
[----:B------:R-:W-:Y:S05]  /*c950*/  BRA.DIV ~URZ, `(.L_x_2030) ;  /* 0x000025727f007947 */ /* 0x000fea000b800000 */
[----:B------:R3:W4:Y:S02]  /*c960*/  SHFL.IDX PT, R0, R10, RZ, 0x181f ;  /* 0x00181fff0a007589 */ /* 0x00072400000e0000 */
.L_x_2094:
        /* <DEDUP_REMOVED lines=11> */
[-C--:B--2---:R-:W-:Y:S02]  /*ca20*/  @!P1 LEA.HI.X R5, R231, R8.reuse, R12, 0x1, P3 ;  /* 0x00000008e7059211 */ /* 0x084fe400018f0c0c */
[----:B------:R-:W-:-:S03]  /*ca30*/  @!P0 LEA.HI.X R3, R238, R8, R11, 0x1, P2 ;  /* 0x00000008ee038211 */ /* 0x000fc600010f0c0b */
[----:B------:R2:W-:Y:S04]  /*ca40*/  @!P1 ST.E.128 [R4.64], RZ ;  /* 0x000000ff04009985 */ /* 0x0005e8000c101d08 */
[----:B------:R2:W-:Y:S02]  /*ca50*/  @!P0 ST.E.128 [R2.64], RZ ;  /* 0x000000ff02008985 */ /* 0x0005e4000c101d08 */
.L_x_2032:
[----:B------:R-:W-:Y:S05]  /*ca60*/  BSYNC B0 ;  /* 0x0000000000007941 */ /* 0x000fea0003800000 */
.L_x_2031:
[----:B------:R-:W-:Y:S05]  /*ca70*/  BRA.DIV ~URZ, `(.L_x_2033) ;  /* 0x000024c27f007947 */ /* 0x000fea000b800000 */
[----:B--2---:R2:W1:Y:S04]  /*ca80*/  SHFL.IDX PT, R8, R7, 0x1, 0x181f ;  /* 0x00381f0007087f89 */ /* 0x00446800000e0000 */
[----:B----4-:R2:W4:Y:S02]  /*ca90*/  SHFL.IDX PT, R0, R10, 0x1, 0x181f ;  /* 0x00381f000a007f89 */ /* 0x01052400000e0000 */
.L_x_2095:
        /* <DEDUP_REMOVED lines=10> */
[-C--:B-1----:R-:W-:Y:S02]  /*cb40*/  @!P1 LEA.HI.X R5, R231, R8.reuse, R12, 0x1, P3 ;  /* 0x00000008e7059211 */ /* 0x082fe400018f0c0c */
[----:B------:R-:W-:-:S03]  /*cb50*/  @!P0 LEA.HI.X R3, R238, R8, R11, 0x1, P2 ;  /* 0x00000008ee038211 */ /* 0x000fc600010f0c0b */
[----:B------:R1:W-:Y:S04]  /*cb60*/  @!P1 ST.E.128 [R4.64], RZ ;  /* 0x000000ff04009985 */ /* 0x0003e8000c101d08 */
[----:B------:R1:W-:Y:S02]  /*cb70*/  @!P0 ST.E.128 [R2.64], RZ ;  /* 0x000000ff02008985 */ /* 0x0003e4000c101d08 */
.L_x_2035:
[----:B------:R-:W-:Y:S05]  /*cb80*/  BSYNC B0 ;  /* 0x0000000000007941 */ /* 0x000fea0003800000 */
.L_x_2034:
[----:B------:R-:W-:Y:S05]  /*cb90*/  BRA.DIV ~URZ, `(.L_x_2036) ;  /* 0x000024727f007947 */ /* 0x000fea000b800000 */
[----:B-1----:R1:W2:Y:S02]  /*cba0*/  SHFL.IDX PT, R8, R7, 0x2, 0x181f ;  /* 0x00581f0007087f89 */ /* 0x0022a400000e0000 */
.L_x_2096:
[----:B------:R-:W-:Y:S05]  /*cbb0*/  BRA.DIV ~URZ, `(.L_x_2037) ;  /* 0x000024c27f007947 */ /* 0x000fea000b800000 */
[----:B----4-:R4:W1:Y:S02]  /*cbc0*/  SHFL.IDX PT, R0, R10, 0x2, 0x181f ;  /* 0x00581f000a007f89 */ /* 0x01086400000e0000 */
.L_x_2097:
        /* <DEDUP_REMOVED lines=8> */
[CC--:B-1----:R-:W-:Y:S02]  /*cc50*/  @!P1 LEA R4, P3, R231.reuse, R0.reuse, 0x1 ;  /* 0x00000000e7049211 */ /* 0x0c2fe400078608ff */
[C---:B------:R-:W-:Y:S02]  /*cc60*/  @!P0 LEA R2, P2, R238.reuse, R0, 0x1 ;  /* 0x00000000ee028211 */ /* 0x040fe400078408ff */
[-C--:B--2---:R-:W-:Y:S02]  /*cc70*/  @!P1 LEA.HI.X R5, R231, R8.reuse, R12, 0x1, P3 ;  /* 0x00000008e7059211 */ /* 0x084fe400018f0c0c */
[----:B------:R-:W-:-:S03]  /*cc80*/  @!P0 LEA.HI.X R3, R238, R8, R11, 0x1, P2 ;  /* 0x00000008ee038211 */ /* 0x000fc600010f0c0b */
[----:B------:R1:W-:Y:S04]  /*cc90*/  @!P1 ST.E.128 [R4.64], RZ ;  /* 0x000000ff04009985 */ /* 0x0003e8000c101d08 */
[----:B------:R1:W-:Y:S02]  /*cca0*/  @!P0 ST.E.128 [R2.64], RZ ;  /* 0x000000ff02008985 */ /* 0x0003e4000c101d08 */
.L_x_2039:
[----:B------:R-:W-:Y:S05]  /*ccb0*/  BSYNC B0 ;  /* 0x0000000000007941 */ /* 0x000fea0003800000 */
.L_x_2038:
[----:B------:R-:W-:Y:S05]  /*ccc0*/  BRA.DIV ~URZ, `(.L_x_2040) ;  /* 0x000024227f007947 */ /* 0x000fea000b800000 */
[----:B-12---:R-:W1:Y:S04]  /*ccd0*/  SHFL.IDX PT, R7, R7, 0x3, 0x181f ;  /* 0x00781f0007077f89 */ /* 0x006e6800000e0000 */
[----:B------:R2:W3:Y:S02]  /*cce0*/  SHFL.IDX PT, R0, R10, 0x3, 0x181f ;  /* 0x00781f000a007f89 */ /* 0x0004e400000e0000 */
.L_x_2098:
[----:B------:R-:W-:-:S04]  /*ccf0*/  IADD3 R6, R6, 0x60, RZ ;  /* 0x0000006006067810 */ /* 0x000fc80007ffe0ff */
[----:B------:R-:W-:-:S13]  /*cd00*/  ISETP.GE.AND P0, PT, R6, R9, PT ;  /* 0x000000090600720c */ /* 0x000fda0003f06270 */
[----:B------:R-:W-:Y:S05]  /*cd10*/  @P0 BRA `(.L_x_2020) ;  /* 0x000000a000000947 */ /* 0x000fea0003800000 */
[----:B------:R-:W-:Y:S02]  /*cd20*/  ISETP.GE.AND P1, PT, R231, c[0x0][0x3c8], PT ;  /* 0x0000f200e7007a0c */ /* 0x000fe40003f26270 */
[----:B------:R-:W-:Y:S02]  /*cd30*/  ISETP.GE.AND P0, PT, R238, c[0x0][0x3c8], PT ;  /* 0x0000f200ee007a0c */ /* 0x000fe40003f06270 */
[----:B--234-:R-:W-:Y:S02]  /*cd40*/  SHF.R.S32.HI R10, RZ, 0x1f, R231 ;  /* 0x0000001fff0a7819 */ /* 0x01cfe400000114e7 */
[----:B------:R-:W-:-:S07]  /*cd50*/  SHF.R.S32.HI R8, RZ, 0x1f, R238 ;  /* 0x0000001fff087819 */ /* 0x000fce00000114ee */
[CC--:B------:R-:W-:Y:S02]  /*cd60*/  @!P1 LEA R4, P3, R231.reuse, R0.reuse, 0x1 ;  /* 0x00000000e7049211 */ /* 0x0c0fe400078608ff */
[C---:B------:R-:W-:Y:S02]  /*cd70*/  @!P0 LEA R2, P2, R238.reuse, R0, 0x1 ;  /* 0x00000000ee028211 */ /* 0x040fe400078408ff */
[-C--:B-1----:R-:W-:Y:S02]  /*cd80*/  @!P1 LEA.HI.X R5, R231, R7.reuse, R10, 0x1, P3 ;  /* 0x00000007e7059211 */ /* 0x082fe400018f0c0a */
[----:B------:R-:W-:-:S03]  /*cd90*/  @!P0 LEA.HI.X R3, R238, R7, R8, 0x1, P2 ;  /* 0x00000007ee038211 */ /* 0x000fc600010f0c08 */
[----:B------:R1:W-:Y:S04]  /*cda0*/  @!P1 ST.E.128 [R4.64], RZ ;  /* 0x000000ff04009985 */ /* 0x0003e8000c101d08 */
[----:B------:R1:W-:Y:S02]  /*cdb0*/  @!P0 ST.E.128 [R2.64], RZ ;  /* 0x000000ff02008985 */ /* 0x0003e4000c101d08 */
.L_x_2020:
[----:B------:R-:W-:Y:S05]  /*cdc0*/  BSYNC B1 ;  /* 0x0000000000017941 */ /* 0x000fea0003800000 */
.L_x_2004:
        /* <DEDUP_REMOVED lines=12> */
.L_x_2099:
[----:B------:R-:W-:Y:S05]  /*ce90*/  BRA.DIV ~URZ, `(.L_x_2043) ;  /* 0x000023927f007947 */ /* 0x000fea000b800000 */
[----:B------:R3:W4:Y:S02]  /*cea0*/  SHFL.IDX PT, R8, R62, 0x1, 0x1f ;  /* 0x00201f003e087f89 */ /* 0x00072400000e0000 */
.L_x_2100:
        /* <DEDUP_REMOVED lines=18> */
.L_x_2101:
        /* <DEDUP_REMOVED lines=16> */
.L_x_2102:
[----:B---3--:R-:W-:Y:S01]  /*d0d0*/  IMAD R0, R0, c[0x0][0x538], RZ ;  /* 0x00014e0000007a24 */ /* 0x008fe200078e02ff */
[----:B------:R-:W-:Y:S04]  /*d0e0*/  BSSY B1, `(.L_x_2046) ;  /* 0x000007c000017945 */ /* 0x000fe80003800000 */
[----:B----4-:R-:W-:-:S04]  /*d0f0*/  IADD3 R8, R0, R8, RZ ;  /* 0x0000000800087210 */ /* 0x010fc80007ffe0ff */
[----:B--2---:R-:W-:-:S13]  /*d100*/  ISETP.GT.AND P6, PT, R8, R9, PT ;  /* 0x000000090800720c */ /* 0x004fda0003fc4270 */
[----:B------:R-:W-:Y:S05]  /*d110*/  @P6 BRA `(.L_x_2047) ;  /* 0x0000024000006947 */ /* 0x000fea0003800000 */
.L_x_2051:
        /* <DEDUP_REMOVED lines=16> */
.L_x_2103:
        /* <DEDUP_REMOVED lines=16> */
.L_x_2104:
[----:B--2---:R-:W-:-:S05]  /*d320*/  IMAD R0, R0, c[0x0][0x538], RZ ;  /* 0x00014e0000007a24 */ /* 0x004fca00078e02ff */
[----:B------:R-:W-:-:S04]  /*d330*/  IADD3 R8, R0, R8, RZ ;  /* 0x0000000800087210 */ /* 0x000fc80007ffe0ff */
[----:B------:R-:W-:-:S13]  /*d340*/  ISETP.GT.AND P6, PT, R8, R9, PT ;  /* 0x000000090800720c */ /* 0x000fda0003fc4270 */
[----:B-1----:R-:W-:Y:S05]  /*d350*/  @!P6 BRA `(.L_x_2051) ;  /* 0xfffffdc00000e947 */ /* 0x002fea000383ffff */
.L_x_2047:
[----:B------:R-:W-:-:S05]  /*d360*/  IADD3 R8, -R0, R8, RZ ;  /* 0x0000000800087210 */ /* 0x000fca0007ffe1ff */
[----:B------:R-:W-:-:S05]  /*d370*/  IMAD R0, R4, c[0x0][0x538], R8 ;  /* 0x00014e0004007a24 */ /* 0x000fca00078e0208 */
[----:B------:R-:W-:Y:S01]  /*d380*/  ISETP.GT.AND P0, PT, R0, R9, PT ;  /* 0x000000090000720c */ /* 0x000fe20003f04270 */
[----:B------:R-:W-:-:S12]  /*d390*/  BRA.DIV ~URZ, `(.L_x_2052) ;  /* 0x000022f27f007947 */ /* 0x000fd8000b800000 */
[----:B------:R-:W-:-:S04]  /*d3a0*/  VOTE.ANY R0, PT, !P0 ;  /* 0x0000000000007806 */ /* 0x000fc800040e0100 */
.L_x_2105:
[----:B------:R2:W3:Y:S01]  /*d3b0*/  POPC R11, R0 ;  /* 0x00000000000b7309 */ /* 0x0004e20000000000 */
[----:B------:R-:W-:Y:S05]  /*d3c0*/  BRA.DIV ~URZ, `(.L_x_2053) ;  /* 0x000023027f007947 */ /* 0x000fea000b800000 */
[----:B---3--:R3:W4:Y:S04]  /*d3d0*/  SHFL.IDX PT, R6, R6, R11, 0x1f ;  /* 0x00001f0b06067589 */ /* 0x00872800000e0000 */
[----:B------:R3:W1:Y:S02]  /*d3e0*/  SHFL.IDX PT, R7, R7, R11, 0x1f ;  /* 0x00001f0b07077589 */ /* 0x00066400000e0000 */
.L_x_2106:
[----:B------:R-:W-:Y:S01]  /*d3f0*/  ISETP.NE.AND P0, PT, R0, RZ, PT ;  /* 0x000000ff0000720c */ /* 0x000fe20003f05270 */
[----:B------:R-:W-:-:S12]  /*d400*/  BSSY B0, `(.L_x_2054) ;  /* 0x0000005000007945 */ /* 0x000fd80003800000 */
[----:B------:R-:W-:Y:S05]  /*d410*/  @!P0 BRA `(.L_x_2055) ;  /* 0x0000003000008947 */ /* 0x000fea0003800000 */
[----:B--2---:R-:W-:Y:S01]  /*d420*/  IADD3 R0, R11, -0x1, RZ ;  /* 0xffffffff0b007810 */ /* 0x004fe20007ffe0ff */
[----:B------:R-:W-:Y:S05]  /*d430*/  BRA.DIV ~URZ, `(.L_x_2056) ;  /* 0x000023627f007947 */ /* 0x000fea000b800000 */
[----:B------:R2:W3:Y:S02]  /*d440*/  SHFL.IDX PT, R10, R4, R0, 0x1f ;  /* 0x00001f00040a7589 */ /* 0x0004e400000e0000 */
.L_x_2055:
[----:B------:R-:W-:Y:S05]  /*d450*/  BSYNC B0 ;  /* 0x0000000000007941 */ /* 0x000fea0003800000 */
.L_x_2054:
        /* <DEDUP_REMOVED lines=64> */
.L_x_2048:
[----:B------:R-:W-:Y:S01]  /*d860*/  IMAD.MOV.U32 R248, RZ, RZ, R9 ;  /* 0x000000fffff87224 */ /* 0x000fe200078e0009 */
[----:B------:R-:W-:Y:S01]  /*d870*/  MOV R250, RZ ;  /* 0x000000ff00fa7202 */ /* 0x000fe20000000f00 */
[----:B------:R-:W-:Y:S01]  /*d880*/  IMAD.MOV.U32 R249, RZ, RZ, RZ ;  /* 0x000000fffff97224 */ /* 0x000fe200078e00ff */
[----:B------:R-:W-:Y:S02]  /*d890*/  MOV R251, c[0x0][0x53c] ;  /* 0x00014f0000fb7a02 */ /* 0x000fe40000000f00 */
.L_x_2057:
[----:B------:R-:W-:Y:S05]  /*d8a0*/  BSYNC B1 ;  /* 0x0000000000017941 */ /* 0x000fea0003800000 */
.L_x_2046:
[----:B------:R-:W-:Y:S01]  /*d8b0*/  WARPSYNC 0xffffffff ;  /* 0xffffffff00007948 */ /* 0x000fe20003800000 */
[----:B------:R-:W-:Y:S01]  /*d8c0*/  BAR.SYNC.DEFER_BLOCKING 0x4, 0x100 ;  /* 0x0104000000007b1d */ /* 0x000fe20000010000 */
[----:B------:R-:W-:-:S13]  /*d8d0*/  ISETP.NE.AND P0, PT, R13, RZ, PT ;  /* 0x000000ff0d00720c */ /* 0x000fda0003f05270 */
[----:B------:R2:W-:Y:S04]  /*d8e0*/  @!P0 STS.128 [0xf100], R248 ;  /* 0x00f100f8ff008388 */ /* 0x0005e80000000c00 */
[----:B------:R-:W-:Y:S06]  /*d8f0*/  BAR.ARV 0x5, 0x100 ;  /* 0x0144000000007b1d */ /* 0x000fec0000002000 */
.L_x_2041:
[----:B--2---:R-:W-:-:S13]  /*d900*/  ISETP.GE.AND P0, PT, R251, c[0x0][0x53c], PT ;  /* 0x00014f00fb007a0c */ /* 0x004fda0003f06270 */
[----:B-1-34-:R-:W-:Y:S01]  /*d910*/  @P0 CALL.REL.NOINC `(.L_x_2058) ;  /* 0x0000001000000944 */ /* 0x01afe20003c00000 */
[----:B------:R-:W-:Y:S05]  /*d920*/  BRA `(.L_x_2059) ;  /* 0xffff3da000007947 */ /* 0x000fea000383ffff */
.L_x_2058:
[----:B------:R-:W-:Y:S05]  /*d930*/  EXIT ;  /* 0x000000000000794d */ /* 0x000fea0003800000 */
.L_x_1951:
[----:B------:R-:W-:Y:S01]  /*d940*/  IMAD.MOV.U32 R0, RZ, RZ, R5 ;  /* 0x000000ffff007224 */ /* 0x000fe200078e0005 */
[----:B------:R-:W-:Y:S02]  /*d950*/  MOV R2, 0x1 ;  /* 0x0000000100027802 */ /* 0x000fe40000000f00 */
[----:B------:R-:W-:Y:S02]  /*d960*/  MOV R3, 0xd980 ;  /* 0x0000d98000037802 */ /* 0x000fe40000000f00 */
[----:B-1----:R-:W-:Y:S05]  /*d970*/  CALL.REL.NOINC `($__internal_32_$__cuda_sm70_shflsync_up_p) ;  /* 0x00001f4000007944 */ /* 0x002fea0003c00000 */
[----:B------:R-:W-:Y:S01]  /*d980*/  MOV R0, R4 ;  /* 0x0000000400007202 */ /* 0x000fe20000000f00 */
[----:B------:R-:W-:Y:S05]  /*d990*/  BRA `(.L_x_2060) ;  /* 0xffff2ab000007947 */ /* 0x000fea000383ffff */
.L_x_1952:
[----:B------:R-:W-:Y:S01]  /*d9a0*/  IMAD.MOV.U32 R0, RZ, RZ, R5 ;  /* 0x000000ffff007224 */ /* 0x000fe200078e0005 */
[----:B------:R-:W-:Y:S02]  /*d9b0*/  MOV R2, 0x2 ;  /* 0x0000000200027802 */ /* 0x000fe40000000f00 */
[----:B------:R-:W-:Y:S02]  /*d9c0*/  MOV R3, 0xd9e0 ;  /* 0x0000d9e000037802 */ /* 0x000fe40000000f00 */
[----:B-1----:R-:W-:Y:S05]  /*d9d0*/  CALL.REL.NOINC `($__internal_32_$__cuda_sm70_shflsync_up_p) ;  /* 0x00001ee000007944 */ /* 0x002fea0003c00000 */
[----:B------:R-:W-:Y:S01]  /*d9e0*/  SEL R0, R4, RZ, P4 ;  /* 0x000000ff04007207 */ /* 0x000fe20002000000 */
[----:B------:R-:W-:Y:S01]  /*d9f0*/  IMAD.MOV.U32 R2, RZ, RZ, 0x4 ;  /* 0x00000004ff027424 */ /* 0x000fe200078e00ff */
[----:B------:R-:W-:-:S03]  /*da00*/  MOV R3, 0xda30 ;  /* 0x0000da3000037802 */ /* 0x000fc60000000f00 */
[----:B------:R-:W-:Y:S02]  /*da10*/  IMAD.IADD R0, R5, 0x1, R0 ;  /* 0x0000000105007824 */ /* 0x000fe400078e0200 */
[----:B------:R-:W-:Y:S05]  /*da20*/  CALL.REL.NOINC `($__internal_32_$__cuda_sm70_shflsync_up_p) ;  /* 0x00001e9000007944 */ /* 0x000fea0003c00000 */
        /* <DEDUP_REMOVED lines=12> */
[----:B------:R-:W-:Y:S02]  /*daf0*/  MOV R3, 0x1f ;  /* 0x0000001f00037802 */ /* 0x000fe40000000f00 */
[----:B------:R-:W-:Y:S01]  /*db00*/  MOV R2, 0xdb40 ;  /* 0x0000db4000027802 */ /* 0x000fe20000000f00 */
[----:B------:R-:W-:-:S04]  /*db10*/  IMAD.IADD R4, R0, 0x1, R4 ;  /* 0x0000000100047824 */ /* 0x000fc800078e0204 */
[----:B------:R-:W-:Y:S02]  /*db20*/  IMAD.MOV.U32 R207, RZ, RZ, R4 ;  /* 0x000000ffffcf7224 */ /* 0x000fe400078e0004 */
[----:B------:R-:W-:Y:S05]  /*db30*/  CALL.REL.NOINC `($__internal_31_$__cuda_sm70_shflsync_idx_p) ;  /* 0x00001d3000007944 */ /* 0x000fea0003c00000 */
[----:B------:R-:W-:Y:S01]  /*db40*/  MOV R0, R206 ;  /* 0x000000ce00007202 */ /* 0x000fe20000000f00 */
[----:B------:R-:W-:Y:S05]  /*db50*/  BRA `(.L_x_2061) ;  /* 0xffff29f000007947 */ /* 0x000fea000383ffff */
.L_x_1954:
[----:B------:R-:W-:Y:S02]  /*db60*/  SEL R0, RZ, 0x1, P0 ;  /* 0x00000001ff007807 */ /* 0x000fe40000000000 */
[----:B------:R-:W-:Y:S02]  /*db70*/  MOV R2, 0xdb90 ;  /* 0x0000db9000027802 */ /* 0x000fe40000000f00 */
[----:B-1----:R-:W-:Y:S05]  /*db80*/  CALL.REL.NOINC `($__internal_33_$__cuda_sm70_votesync_ballot) ;  /* 0x00001da000007944 */ /* 0x002fea0003c00000 */
[----:B------:R-:W-:Y:S05]  /*db90*/  BRA `(.L_x_2062) ;  /* 0xffff2a4000007947 */ /* 0x000fea000383ffff */
.L_x_1955:
[----:B------:R-:W-:Y:S01]  /*dba0*/  IMAD.MOV.U32 R207, RZ, RZ, R8 ;  /* 0x000000ffffcf7224 */ /* 0x000fe200078e0008 */
[----:B--2---:R-:W-:Y:S01]  /*dbb0*/  MOV R206, R251 ;  /* 0x000000fb00ce7202 */ /* 0x004fe20000000f00 */
[----:B------:R-:W-:Y:S01]  /*dbc0*/  IMAD.MOV.U32 R3, RZ, RZ, 0x1f ;  /* 0x0000001fff037424 */ /* 0x000fe200078e00ff */
[----:B------:R-:W-:Y:S02]  /*dbd0*/  MOV R2, 0xdbf0 ;  /* 0x0000dbf000027802 */ /* 0x000fe40000000f00 */
[----:B-1----:R-:W-:Y:S05]  /*dbe0*/  CALL.REL.NOINC `($__internal_31_$__cuda_sm70_shflsync_idx_p) ;  /* 0x00001c8000007944 */ /* 0x002fea0003c00000 */
[----:B------:R-:W-:Y:S01]  /*dbf0*/  IMAD.MOV.U32 R11, RZ, RZ, R206 ;  /* 0x000000ffff0b7224 */ /* 0x000fe200078e00ce */
[----:B------:R-:W-:Y:S01]  /*dc00*/  MOV R207, R7 ;  /* 0x0000000700cf7202 */ /* 0x000fe20000000f00 */
[----:B------:R-:W-:Y:S01]  /*dc10*/  IMAD.MOV.U32 R6, RZ, RZ, RZ ;  /* 0x000000ffff067224 */ /* 0x000fe200078e00ff */
[----:B------:R-:W-:Y:S01]  /*dc20*/  MOV R206, R251 ;  /* 0x000000fb00ce7202 */ /* 0x000fe20000000f00 */
[----:B------:R-:W-:Y:S01]  /*dc30*/  IMAD.MOV.U32 R3, RZ, RZ, 0x1f ;  /* 0x0000001fff037424 */ /* 0x000fe200078e00ff */
[----:B------:R-:W-:-:S02]  /*dc40*/  MOV R2, 0xdc60 ;  /* 0x0000dc6000027802 */ /* 0x000fc40000000f00 */
[----:B------:R-:W-:Y:S05]  /*dc50*/  CALL.REL.NOINC `($__internal_31_$__cuda_sm70_shflsync_idx_p) ;  /* 0x00001c1000007944 */ /* 0x000fea0003c00000 */
[----:B------:R-:W-:Y:S01]  /*dc60*/  MOV R10, R206 ;  /* 0x000000ce000a7202 */ /* 0x000fe20000000f00 */
[----:B------:R-:W-:Y:S05]  /*dc70*/  BRA `(.L_x_2063) ;  /* 0xffff29b000007947 */ /* 0x000fea000383ffff */
.L_x_1958:
[----:B------:R-:W-:Y:S01]  /*dc80*/  IMAD.MOV.U32 R207, RZ, RZ, R4 ;  /* 0x000000ffffcf7224 */ /* 0x000fe200078e0004 */
[----:B------:R-:W-:-:S02]  /*dc90*/  MOV R3, 0x1f ;  /* 0x0000001f00037802 */ /* 0x000fc40000000f00 */
[----:B------:R-:W-:Y:S02]  /*dca0*/  MOV R2, 0xdcc0 ;  /* 0x0000dcc000027802 */ /* 0x000fe40000000f00 */
[----:B-1234-:R-:W-:Y:S05]  /*dcb0*/  CALL.REL.NOINC `($__internal_31_$__cuda_sm70_shflsync_idx_p) ;  /* 0x00001bb000007944 */ /* 0x01efea0003c00000 */
[----:B------:R-:W-:Y:S01]  /*dcc0*/  MOV R6, R206 ;  /* 0x000000ce00067202 */ /* 0x000fe20000000f00 */
[----:B------:R-:W-:Y:S05]  /*dcd0*/  BRA `(.L_x_1957) ;  /* 0xffff29b000007947 */ /* 0x000fea000383ffff */
.L_x_1968:
[----:B------:R-:W-:Y:S01]  /*dce0*/  IMAD.MOV.U32 R207, RZ, RZ, R15 ;  /* 0x000000ffffcf7224 */ /* 0x000fe200078e000f */
[----:B------:R-:W-:Y:S01]  /*dcf0*/  MOV R206, 0x3 ;  /* 0x0000000300ce7802 */ /* 0x000fe20000000f00 */
[----:B------:R-:W-:Y:S01]  /*dd00*/  IMAD.MOV.U32 R3, RZ, RZ, 0x181f ;  /* 0x0000181fff037424 */ /* 0x000fe200078e00ff */
[----:B------:R-:W-:Y:S02]  /*dd10*/  MOV R2, 0xdd30 ;  /* 0x0000dd3000027802 */ /* 0x000fe40000000f00 */
[----:B------:R-:W-:Y:S05]  /*dd20*/  CALL.REL.NOINC `($__internal_31_$__cuda_sm70_shflsync_idx_p) ;  /* 0x00001b4000007944 */ /* 0x000fea0003c00000 */
[----:B------:R-:W-:Y:S01]  /*dd30*/  IMAD.MOV.U32 R0, RZ, RZ, R206 ;  /* 0x000000ffff007224 */ /* 0x000fe200078e00ce */
[----:B------:R-:W-:Y:S01]  /*dd40*/  MOV R206, 0x3 ;  /* 0x0000000300ce7802 */ /* 0x000fe20000000f00 */
[----:B------:R-:W-:Y:S01]  /*dd50*/  IMAD.MOV.U32 R207, RZ, RZ, R14 ;  /* 0x000000ffffcf7224 */ /* 0x000fe200078e000e */
[----:B------:R-:W-:Y:S02]  /*dd60*/  MOV R3, 0x181f ;  /* 0x0000181f00037802 */ /* 0x000fe40000000f00 */
[----:B------:R-:W-:Y:S02]  /*dd70*/  MOV R2, 0xdd90 ;  /* 0x0000dd9000027802 */ /* 0x000fe40000000f00 */
[----:B------:R-:W-:Y:S05]  /*dd80*/  CALL.REL.NOINC `($__internal_31_$__cuda_sm70_shflsync_idx_p) ;  /* 0x00001ae000007944 */ /* 0x000fea0003c00000 */
[----:B------:R-:W-:Y:S01]  /*dd90*/  MOV R2, R206 ;  /* 0x000000ce00027202 */ /* 0x000fe20000000f00 */
[----:B------:R-:W-:Y:S05]  /*dda0*/  BRA `(.L_x_2064) ;  /* 0xffff524000007947 */ /* 0x000fea000383ffff */
.L_x_1971:
[----:B------:R-:W-:Y:S01]  /*ddb0*/  IMAD.MOV.U32 R207, RZ, RZ, R0 ;  /* 0x000000ffffcf7224 */ /* 0x000fe200078e0000 */
[----:B------:R-:W-:Y:S01]  /*ddc0*/  MOV R206, RZ ;  /* 0x000000ff00ce7202 */ /* 0x000fe20000000f00 */
[----:B------:R-:W-:Y:S01]  /*ddd0*/  IMAD.MOV.U32 R3, RZ, RZ, 0x181f ;  /* 0x0000181fff037424 */ /* 0x000fe200078e00ff */
[----:B------:R-:W-:-:S02]  /*dde0*/  MOV R2, 0xde00 ;  /* 0x0000de0000027802 */ /* 0x000fc40000000f00 */
[----:B------:R-:W-:Y:S05]  /*ddf0*/  CALL.REL.NOINC `($__internal_31_$__cuda_sm70_shflsync_idx_p) ;  /* 0x00001a7000007944 */ /* 0x000fea0003c00000 */
[----:B------:R-:W-:Y:S01]  /*de00*/  MOV R5, R206 ;  /* 0x000000ce00057202 */ /* 0x000fe20000000f00 */
[----:B------:R-:W-:Y:S05]  /*de10*/  BRA `(.L_x_2065) ;  /* 0xffff5f4000007947 */ /* 0x000fea000383ffff */
.L_x_1972:
[----:B------:R-:W-:Y:S01]  /*de20*/  IMAD.MOV.U32 R207, RZ, RZ, R4 ;  /* 0x000000ffffcf7224 */ /* 0x000fe200078e0004 */
[----:B------:R-:W-:Y:S01]  /*de30*/  MOV R206, RZ ;  /* 0x000000ff00ce7202 */ /* 0x000fe20000000f00 */
[----:B------:R-:W-:Y:S01]  /*de40*/  IMAD.MOV.U32 R3, RZ, RZ, 0x181f ;  /* 0x0000181fff037424 */ /* 0x000fe200078e00ff */
[----:B------:R-:W-:-:S02]  /*de50*/  MOV R2, 0xde70 ;  /* 0x0000de7000027802 */ /* 0x000fc40000000f00 */
[----:B-12---:R-:W-:Y:S05]  /*de60*/  CALL.REL.NOINC `($__internal_31_$__cuda_sm70_shflsync_idx_p) ;  /* 0x00001a0000007944 */ /* 0x006fea0003c00000 */
[----:B------:R-:W-:Y:S01]  /*de70*/  MOV R2, R206 ;  /* 0x000000ce00027202 */ /* 0x000fe20000000f00 */
[----:B------:R-:W-:Y:S05]  /*de80*/  BRA `(.L_x_2066) ;  /* 0xffff5ef000007947 */ /* 0x000fea000383ffff */
.L_x_1975:
[----:B------:R-:W-:Y:S01]  /*de90*/  IMAD.MOV.U32 R207, RZ, RZ, R0 ;  /* 0x000000ffffcf7224 */ /* 0x000fe200078e0000 */
[----:B------:R-:W-:Y:S01]  /*dea0*/  MOV R206, 0x1 ;  /* 0x0000000100ce7802 */ /* 0x000fe20000000f00 */
[----:B--2---:R-:W-:Y:S01]  /*deb0*/  IMAD.MOV.U32 R3, RZ, RZ, 0x181f ;  /* 0x0000181fff037424 */ /* 0x004fe200078e00ff */
[----:B----4-:R-:W-:-:S03]  /*dec0*/  MOV R2, 0xdee0 ;  /* 0x0000dee000027802 */ /* 0x010fc60000000f00 */
[----:B-1-3--:R-:W-:Y:S05]  /*ded0*/  CALL.REL.NOINC `($__internal_31_$__cuda_sm70_shflsync_idx_p) ;  /* 0x0000199000007944 */ /* 0x00afea0003c00000 */
[----:B------:R-:W-:Y:S01]  /*dee0*/  IMAD.MOV.U32 R5, RZ, RZ, R206 ;  /* 0x000000ffff057224 */ /* 0x000fe200078e00ce */
[----:B------:R-:W-:Y:S01]  /*def0*/  MOV R206, 0x1 ;  /* 0x0000000100ce7802 */ /* 0x000fe20000000f00 */
[----:B------:R-:W-:Y:S01]  /*df00*/  IMAD.MOV.U32 R207, RZ, RZ, R4 ;  /* 0x000000ffffcf7224 */ /* 0x000fe200078e0004 */
[----:B------:R-:W-:-:S02]  /*df10*/  MOV R3, 0x181f ;  /* 0x0000181f00037802 */ /* 0x000fc40000000f00 */
[----:B------:R-:W-:Y:S02]  /*df20*/  MOV R2, 0xdf40 ;  /* 0x0000df4000027802 */ /* 0x000fe40000000f00 */
[----:B------:R-:W-:Y:S05]  /*df30*/  CALL.REL.NOINC `($__internal_31_$__cuda_sm70_shflsync_idx_p) ;  /* 0x0000193000007944 */ /* 0x000fea0003c00000 */
[----:B------:R-:W-:Y:S01]  /*df40*/  MOV R2, R206 ;  /* 0x000000ce00027202 */ /* 0x000fe20000000f00 */
[----:B------:R-:W-:Y:S05]  /*df50*/  BRA `(.L_x_2067) ;  /* 0xffff5f4000007947 */ /* 0x000fea000383ffff */
.L_x_1978:
[----:B------:R-:W-:Y:S01]  /*df60*/  IMAD.MOV.U32 R207, RZ, RZ, R0 ;  /* 0x000000ffffcf7224 */ /* 0x000fe200078e0000 */
[----:B------:R-:W-:Y:S01]  /*df70*/  MOV R206, 0x2 ;  /* 0x0000000200ce7802 */ /* 0x000fe20000000f00 */
[----:B-1----:R-:W-:Y:S01]  /*df80*/  IMAD.MOV.U32 R3, RZ, RZ, 0x181f ;  /* 0x0000181fff037424 */ /* 0x002fe200078e00ff */
[----:B----4-:R-:W-:Y:S02]  /*df90*/  MOV R2, 0xdfb0 ;  /* 0x0000dfb000027802 */ /* 0x010fe40000000f00 */
[----:B--23--:R-:W-:Y:S05]  /*dfa0*/  CALL.REL.NOINC `($__internal_31_$__cuda_sm70_shflsync_idx_p) ;  /* 0x000018c000007944 */ /* 0x00cfea0003c00000 */
[----:B------:R-:W-:Y:S01]  /*dfb0*/  MOV R5, R206 ;  /* 0x000000ce00057202 */ /* 0x000fe20000000f00 */
[----:B------:R-:W-:Y:S05]  /*dfc0*/  BRA `(.L_x_2068) ;  /* 0xffff5ff000007947 */ /* 0x000fea000383ffff */
.L_x_1979:
[----:B------:R-:W-:Y:S01]  /*dfd0*/  IMAD.MOV.U32 R207, RZ, RZ, R4 ;  /* 0x000000ffffcf7224 */ /* 0x000fe200078e0004 */
[----:B------:R-:W-:Y:S01]  /*dfe0*/  MOV R206, 0x2 ;  /* 0x0000000200ce7802 */ /* 0x000fe20000000f00 */
[----:B------:R-:W-:Y:S01]  /*dff0*/  IMAD.MOV.U32 R3, RZ, RZ, 0x181f ;  /* 0x0000181fff037424 */ /* 0x000fe200078e00ff */
[----:B----4-:R-:W-:Y:S02]  /*e000*/  MOV R2, 0xe020 ;  /* 0x0000e02000027802 */ /* 0x010fe40000000f00 */
[----:B-123--:R-:W-:Y:S05]  /*e010*/  CALL.REL.NOINC `($__internal_31_$__cuda_sm70_shflsync_idx_p) ;  /* 0x0000185000007944 */ /* 0x00efea0003c00000 */
[----:B------:R-:W-:Y:S01]  /*e020*/  MOV R2, R206 ;  /* 0x000000ce00027202 */ /* 0x000fe20000000f00 */
[----:B------:R-:W-:Y:S05]  /*e030*/  BRA `(.L_x_2069) ;  /* 0xffff5fa000007947 */ /* 0x000fea000383ffff */
.L_x_1982:
[----:B------:R-:W-:Y:S01]  /*e040*/  IMAD.MOV.U32 R207, RZ, RZ, R0 ;  /* 0x000000ffffcf7224 */ /* 0x000fe200078e0000 */
[----:B------:R-:W-:Y:S01]  /*e050*/  MOV R206, 0x3 ;  /* 0x0000000300ce7802 */ /* 0x000fe20000000f00 */
[----:B-1----:R-:W-:Y:S01]  /*e060*/  IMAD.MOV.U32 R3, RZ, RZ, 0x181f ;  /* 0x0000181fff037424 */ /* 0x002fe200078e00ff */
[----:B------:R-:W-:-:S03]  /*e070*/  MOV R2, 0xe090 ;  /* 0x0000e09000027802 */ /* 0x000fc60000000f00 */
[----:B--234-:R-:W-:Y:S05]  /*e080*/  CALL.REL.NOINC `($__internal_31_$__cuda_sm70_shflsync_idx_p) ;  /* 0x000017e000007944 */ /* 0x01cfea0003c00000 */
        /* <DEDUP_REMOVED lines=8> */
.L_x_1983:
[----:B------:R-:W-:Y:S01]  /*e110*/  IMAD.MOV.U32 R68, RZ, RZ, R4 ;  /* 0x000000ffff447224 */ /* 0x000fe200078e0004 */
[----:B------:R-:W-:Y:S02]  /*e120*/  MOV R0, 0x2 ;  /* 0x0000000200007802 */ /* 0x000fe40000000f00 */
[----:B------:R-:W-:Y:S02]  /*e130*/  MOV R2, 0xe150 ;  /* 0x0000e15000027802 */ /* 0x000fe40000000f00 */
[----:B------:R-:W-:Y:S05]  /*e140*/  CALL.REL.NOINC `($__internal_30_$__cuda_sm70_shflsync_bfly_p) ;  /* 0x000016c000007944 */ /* 0x000fea0003c00000 */
[----:B------:R-:W-:Y:S05]  /*e150*/  BRA `(.L_x_2071) ;  /* 0xffff696000007947 */ /* 0x000fea000383ffff */
.L_x_1984:
[----:B------:R-:W-:Y:S01]  /*e160*/  IMAD.MOV.U32 R68, RZ, RZ, R4 ;  /* 0x000000ffff447224 */ /* 0x000fe200078e0004 */
[----:B------:R-:W-:Y:S02]  /*e170*/  MOV R0, 0x1 ;  /* 0x0000000100007802 */ /* 0x000fe40000000f00 */
[----:B------:R-:W-:Y:S02]  /*e180*/  MOV R2, 0xe1a0 ;  /* 0x0000e1a000027802 */ /* 0x000fe40000000f00 */
[----:B------:R-:W-:Y:S05]  /*e190*/  CALL.REL.NOINC `($__internal_30_$__cuda_sm70_shflsync_bfly_p) ;  /* 0x0000167000007944 */ /* 0x000fea0003c00000 */
[----:B------:R-:W-:Y:S01]  /*e1a0*/  FMNMX.FTZ R70, R4, R0, !PT ;  /* 0x0000000004467209 */ /* 0x000fe20007810000 */
[----:B------:R-:W-:Y:S01]  /*e1b0*/  IMAD.MOV.U32 R68, RZ, RZ, R5 ;  /* 0x000000ffff447224 */ /* 0x000fe200078e0005 */
[----:B------:R-:W-:Y:S01]  /*e1c0*/  MOV R2, 0xe1f0 ;  /* 0x0000e1f000027802 */ /* 0x000fe20000000f00 */
[----:B------:R-:W-:-:S02]  /*e1d0*/  IMAD.MOV.U32 R0, RZ, RZ, 0x2 ;  /* 0x00000002ff007424 */ /* 0x000fc400078e00ff */
[----:B------:R-:W-:Y:S05]  /*e1e0*/  CALL.REL.NOINC `($__internal_30_$__cuda_sm70_shflsync_bfly_p) ;  /* 0x0000162000007944 */ /* 0x000fea0003c00000 */
[----:B------:R-:W-:Y:S01]  /*e1f0*/  FMNMX.FTZ R5, R5, R0, !PT ;  /* 0x0000000005057209 */ /* 0x000fe20007810000 */
[----:B------:R-:W-:Y:S01]  /*e200*/  IMAD.MOV.U32 R0, RZ, RZ, 0x1 ;  /* 0x00000001ff007424 */ /* 0x000fe200078e00ff */
[----:B------:R-:W-:-:S03]  /*e210*/  MOV R2, 0xe240 ;  /* 0x0000e24000027802 */ /* 0x000fc60000000f00 */
[----:B------:R-:W-:Y:S02]  /*e220*/  IMAD.MOV.U32 R68, RZ, RZ, R5 ;  /* 0x000000ffff447224 */ /* 0x000fe400078e0005 */
[----:B------:R-:W-:Y:S05]  /*e230*/  CALL.REL.NOINC `($__internal_30_$__cuda_sm70_shflsync_bfly_p) ;  /* 0x000015d000007944 */ /* 0x000fea0003c00000 */
[----:B------:R-:W-:Y:S01]  /*e240*/  MOV R3, R0 ;  /* 0x0000000000037202 */ /* 0x000fe20000000f00 */
[----:B------:R-:W-:Y:S05]  /*e250*/  BRA `(.L_x_2072) ;  /* 0xffff68d000007947 */ /* 0x000fea000383ffff */
.L_x_1986:
[----:B-1-34-:R-:W-:Y:S01]  /*e260*/  MOV R206, RZ ;  /* 0x000000ff00ce7202 */ /* 0x01afe20000000f00 */
[----:B------:R-:W-:Y:S01]  /*e270*/  IMAD.MOV.U32 R207, RZ, RZ, R4 ;  /* 0x000000ffffcf7224 */ /* 0x000fe200078e0004 */
[----:B------:R-:W-:Y:S01]  /*e280*/  MOV R2, 0xe2b0 ;  /* 0x0000e2b000027802 */ /* 0x000fe20000000f00 */
[----:B------:R-:W-:Y:S02]  /*e290*/  IMAD.MOV.U32 R3, RZ, RZ, 0x181f ;  /* 0x0000181fff037424 */ /* 0x000fe400078e00ff */
[----:B------:R-:W-:Y:S05]  /*e2a0*/  CALL.REL.NOINC `($__internal_31_$__cuda_sm70_shflsync_idx_p) ;  /* 0x000015c000007944 */ /* 0x000fea0003c00000 */
[----:B------:R-:W-:Y:S01]  /*e2b0*/  MOV R0, R206 ;  /* 0x000000ce00007202 */ /* 0x000fe20000000f00 */
[----:B------:R-:W-:-:S05]  /*e2c0*/  BRA `(.L_x_2073) ;  /* 0xffff824000007947 */ /* 0x000fca000383ffff */
.L_x_1989:
[----:B------:R-:W-:Y:S01]  /*e2d0*/  MOV R206, 0x3 ;  /* 0x0000000300ce7802 */ /* 0x000fe20000000f00 */
[----:B------:R-:W-:Y:S01]  /*e2e0*/  IMAD.MOV.U32 R207, RZ, RZ, R4 ;  /* 0x000000ffffcf7224 */ /* 0x000fe200078e0004 */
[----:B------:R-:W-:Y:S01]  /*e2f0*/  MOV R2, 0xe320 ;  /* 0x0000e32000027802 */ /* 0x000fe20000000f00 */
[----:B------:R-:W-:Y:S02]  /*e300*/  IMAD.MOV.U32 R3, RZ, RZ, 0x181f ;  /* 0x0000181fff037424 */ /* 0x000fe400078e00ff */
[----:B-1----:R-:W-:Y:S05]  /*e310*/  CALL.REL.NOINC `($__internal_31_$__cuda_sm70_shflsync_idx_p) ;  /* 0x0000155000007944 */ /* 0x002fea0003c00000 */
[----:B------:R-:W-:Y:S01]  /*e320*/  MOV R3, 0x181f ;  /* 0x0000181f00037802 */ /* 0x000fe20000000f00 */
[----:B------:R-:W-:Y:S01]  /*e330*/  IMAD.MOV.U32 R4, RZ, RZ, R206 ;  /* 0x000000ffff047224 */ /* 0x000fe200078e00ce */
[----:B------:R-:W-:Y:S01]  /*e340*/  MOV R206, 0x3 ;  /* 0x0000000300ce7802 */ /* 0x000fe20000000f00 */
[----:B------:R-:W-:Y:S01]  /*e350*/  IMAD.MOV.U32 R207, RZ, RZ, R5 ;  /* 0x000000ffffcf7224 */ /* 0x000fe200078e0005 */
[----:B------:R-:W-:Y:S02]  /*e360*/  MOV R2, 0xe380 ;  /* 0x0000e38000027802 */ /* 0x000fe40000000f00 */
[----:B------:R-:W-:Y:S05]  /*e370*/  CALL.REL.NOINC `($__internal_31_$__cuda_sm70_shflsync_idx_p) ;  /* 0x000014f000007944 */ /* 0x000fea0003c00000 */
[----:B------:R-:W-:Y:S01]  /*e380*/  MOV R0, R206 ;  /* 0x000000ce00007202 */ /* 0x000fe20000000f00 */
[----:B------:R-:W-:-:S05]  /*e390*/  BRA `(.L_x_2074) ;  /* 0xffff842000007947 */ /* 0x000fca000383ffff */
.L_x_1992:
[----:B------:R-:W-:Y:S01]  /*e3a0*/  MOV R206, RZ ;  /* 0x000000ff00ce7202 */ /* 0x000fe20000000f00 */
[----:B------:R-:W-:Y:S01]  /*e3b0*/  IMAD.MOV.U32 R207, RZ, RZ, R0 ;  /* 0x000000ffffcf7224 */ /* 0x000fe200078e0000 */
[----:B------:R-:W-:Y:S01]  /*e3c0*/  MOV R2, 0xe3f0 ;  /* 0x0000e3f000027802 */ /* 0x000fe20000000f00 */
[----:B------:R-:W-:Y:S02]  /*e3d0*/  IMAD.MOV.U32 R3, RZ, RZ, 0x181f ;  /* 0x0000181fff037424 */ /* 0x000fe400078e00ff */
[----:B------:R-:W-:Y:S05]  /*e3e0*/  CALL.REL.NOINC `($__internal_31_$__cuda_sm70_shflsync_idx_p) ;  /* 0x0000148000007944 */ /* 0x000fea0003c00000 */
[----:B------:R-:W-:Y:S01]  /*e3f0*/  MOV R138, R206 ;  /* 0x000000ce008a7202 */ /* 0x000fe20000000f00 */
[----:B------:R-:W-:-:S05]  /*e400*/  BRA `(.L_x_2075) ;  /* 0xffff913000007947 */ /* 0x000fca000383ffff */
.L_x_1993:
[----:B------:R-:W-:Y:S01]  /*e410*/  MOV R206, RZ ;  /* 0x000000ff00ce7202 */ /* 0x000fe20000000f00 */
[----:B------:R-:W-:Y:S01]  /*e420*/  IMAD.MOV.U32 R207, RZ, RZ, R68 ;  /* 0x000000ffffcf7224 */ /* 0x000fe200078e0044 */
[----:B------:R-:W-:Y:S01]  /*e430*/  MOV R2, 0xe460 ;  /* 0x0000e46000027802 */ /* 0x000fe20000000f00 */
[----:B------:R-:W-:Y:S02]  /*e440*/  IMAD.MOV.U32 R3, RZ, RZ, 0x181f ;  /* 0x0000181fff037424 */ /* 0x000fe400078e00ff */
[----:B-12---:R-:W-:Y:S05]  /*e450*/  CALL.REL.NOINC `($__internal_31_$__cuda_sm70_shflsync_idx_p) ;  /* 0x0000141000007944 */ /* 0x006fea0003c00000 */
[----:B------:R-:W-:Y:S01]  /*e460*/  MOV R137, R206 ;  /* 0x000000ce00897202 */ /* 0x000fe20000000f00 */
[----:B------:R-:W-:-:S05]  /*e470*/  BRA `(.L_x_2076) ;  /* 0xffff90e000007947 */ /* 0x000fca000383ffff */
.L_x_1994:
[----:B------:R-:W-:Y:S01]  /*e480*/  MOV R206, 0x1 ;  /* 0x0000000100ce7802 */ /* 0x000fe20000000f00 */
[----:B------:R-:W-:Y:S01]  /*e490*/  IMAD.MOV.U32 R207, RZ, RZ, R0 ;  /* 0x000000ffffcf7224 */ /* 0x000fe200078e0000 */
[----:B--2---:R-:W-:Y:S01]  /*e4a0*/  MOV R2, 0xe4d0 ;  /* 0x0000e4d000027802 */ /* 0x004fe20000000f00 */
[----:B------:R-:W-:Y:S03]  /*e4b0*/  IMAD.MOV.U32 R3, RZ, RZ, 0x181f ;  /* 0x0000181fff037424 */ /* 0x000fe600078e00ff */
[----:B-1-3--:R-:W-:Y:S05]  /*e4c0*/  CALL.REL.NOINC `($__internal_31_$__cuda_sm70_shflsync_idx_p) ;  /* 0x000013a000007944 */ /* 0x00afea0003c00000 */
        /* <DEDUP_REMOVED lines=8> */
.L_x_1995:
[----:B------:R-:W-:Y:S01]  /*e550*/  MOV R206, 0x2 ;  /* 0x0000000200ce7802 */ /* 0x000fe20000000f00 */
[----:B------:R-:W-:Y:S01]  /*e560*/  IMAD.MOV.U32 R207, RZ, RZ, R0 ;  /* 0x000000ffffcf7224 */ /* 0x000fe200078e0000 */
[----:B-1----:R-:W-:Y:S01]  /*e570*/  MOV R2, 0xe5a0 ;  /* 0x0000e5a000027802 */ /* 0x002fe20000000f00 */
[----:B------:R-:W-:Y:S02]  /*e580*/  IMAD.MOV.U32 R3, RZ, RZ, 0x181f ;  /* 0x0000181fff037424 */ /* 0x000fe400078e00ff */
[----:B---34-:R-:W-:Y:S05]  /*e590*/  CALL.REL.NOINC `($__internal_31_$__cuda_sm70_shflsync_idx_p) ;  /* 0x000012d000007944 */ /* 0x018fea0003c00000 */
[----:B------:R-:W-:Y:S01]  /*e5a0*/  MOV R138, R206 ;  /* 0x000000ce008a7202 */ /* 0x000fe20000000f00 */
[----:B------:R-:W-:-:S05]  /*e5b0*/  BRA `(.L_x_2078) ;  /* 0xffff924000007947 */ /* 0x000fca000383ffff */
.L_x_1996:
[----:B------:R-:W-:Y:S01]  /*e5c0*/  MOV R206, 0x2 ;  /* 0x0000000200ce7802 */ /* 0x000fe20000000f00 */
[----:B------:R-:W-:Y:S01]  /*e5d0*/  IMAD.MOV.U32 R207, RZ, RZ, R68 ;  /* 0x000000ffffcf7224 */ /* 0x000fe200078e0044 */
[----:B-1----:R-:W-:Y:S01]  /*e5e0*/  MOV R2, 0xe610 ;  /* 0x0000e61000027802 */ /* 0x002fe20000000f00 */
[----:B------:R-:W-:Y:S02]  /*e5f0*/  IMAD.MOV.U32 R3, RZ, RZ, 0x181f ;  /* 0x0000181fff037424 */ /* 0x000fe400078e00ff */
[----:B--234-:R-:W-:Y:S05]  /*e600*/  CALL.REL.NOINC `($__internal_31_$__cuda_sm70_shflsync_idx_p) ;  /* 0x0000126000007944 */ /* 0x01cfea0003c00000 */
[----:B------:R-:W-:Y:S01]  /*e610*/  MOV R137, R206 ;  /* 0x000000ce00897202 */ /* 0x000fe20000000f00 */
[----:B------:R-:W-:-:S05]  /*e620*/  BRA `(.L_x_2079) ;  /* 0xffff91f000007947 */ /* 0x000fca000383ffff */
.L_x_1997:
[----:B------:R-:W-:Y:S01]  /*e630*/  MOV R206, 0x3 ;  /* 0x0000000300ce7802 */ /* 0x000fe20000000f00 */
[----:B------:R-:W-:Y:S01]  /*e640*/  IMAD.MOV.U32 R207, RZ, RZ, R0 ;  /* 0x000000ffffcf7224 */ /* 0x000fe200078e0000 */
[----:B-1----:R-:W-:Y:S01]  /*e650*/  MOV R2, 0xe680 ;  /* 0x0000e68000027802 */ /* 0x002fe20000000f00 */
[----:B------:R-:W-:Y:S03]  /*e660*/  IMAD.MOV.U32 R3, RZ, RZ, 0x181f ;  /* 0x0000181fff037424 */ /* 0x000fe600078e00ff */
[----:B--2-4-:R-:W-:Y:S05]  /*e670*/  CALL.REL.NOINC `($__internal_31_$__cuda_sm70_shflsync_idx_p) ;  /* 0x000011f000007944 */ /* 0x014fea0003c00000 */
        /* <DEDUP_REMOVED lines=8> */
.L_x_1998:
[----:B------:R-:W-:Y:S02]  /*e700*/  MOV R0, 0x2 ;  /* 0x0000000200007802 */ /* 0x000fe40000000f00 */
[----:B------:R-:W-:Y:S02]  /*e710*/  MOV R2, 0xe730 ;  /* 0x0000e73000027802 */ /* 0x000fe40000000f00 */
[----:B------:R-:W-:Y:S05]  /*e720*/  CALL.REL.NOINC `($__internal_30_$__cuda_sm70_shflsync_bfly_p) ;  /* 0x000010e000007944 */ /* 0x000fea0003c00000 */
[----:B------:R-:W-:-:S05]  /*e730*/  BRA `(.L_x_2081) ;  /* 0xffff970000007947 */ /* 0x000fca000383ffff */
.L_x_1999:
[----:B------:R-:W-:Y:S02]  /*e740*/  MOV R0, 0x1 ;  /* 0x0000000100007802 */ /* 0x000fe40000000f00 */
[----:B------:R-:W-:Y:S02]  /*e750*/  MOV R2, 0xe770 ;  /* 0x0000e77000027802 */ /* 0x000fe40000000f00 */
[----:B------:R-:W-:Y:S05]  /*e760*/  CALL.REL.NOINC `($__internal_30_$__cuda_sm70_shflsync_bfly_p) ;  /* 0x000010a000007944 */ /* 0x000fea0003c00000 */
[----:B------:R-:W-:Y:S01]  /*e770*/  FMNMX.FTZ R70, R68, R0, !PT ;  /* 0x0000000044467209 */ /* 0x000fe20007810000 */
[----:B------:R-:W-:Y:S01]  /*e780*/  IMAD.MOV.U32 R68, RZ, RZ, R136 ;  /* 0x000000ffff447224 */ /* 0x000fe200078e0088 */
[----:B------:R-:W-:Y:S01]  /*e790*/  MOV R2, 0xe7c0 ;  /* 0x0000e7c000027802 */ /* 0x000fe20000000f00 */
[----:B------:R-:W-:Y:S02]  /*e7a0*/  IMAD.MOV.U32 R0, RZ, RZ, 0x2 ;  /* 0x00000002ff007424 */ /* 0x000fe400078e00ff */
[----:B------:R-:W-:Y:S05]  /*e7b0*/  CALL.REL.NOINC `($__internal_30_$__cuda_sm70_shflsync_bfly_p) ;  /* 0x0000105000007944 */ /* 0x000fea0003c00000 */
[----:B------:R-:W-:Y:S01]  /*e7c0*/  FMNMX.FTZ R68, R136, R0, !PT ;  /* 0x0000000088447209 */ /* 0x000fe20007810000 */
[----:B------:R-:W-:Y:S01]  /*e7d0*/  IMAD.MOV.U32 R0, RZ, RZ, 0x1 ;  /* 0x00000001ff007424 */ /* 0x000fe200078e00ff */
[----:B------:R-:W-:Y:S02]  /*e7e0*/  MOV R2, 0xe800 ;  /* 0x0000e80000027802 */ /* 0x000fe40000000f00 */
[----:B------:R-:W-:Y:S05]  /*e7f0*/  CALL.REL.NOINC `($__internal_30_$__cuda_sm70_shflsync_bfly_p) ;  /* 0x0000101000007944 */ /* 0x000fea0003c00000 */
[----:B------:R-:W-:-:S05]  /*e800*/  BRA `(.L_x_2082) ;  /* 0xffff96a000007947 */ /* 0x000fca000383ffff */
.L_x_2001:
[----:B------:R-:W-:Y:S01]  /*e810*/  IMAD.MOV.U32 R68, RZ, RZ, R209 ;  /* 0x000000ffff447224 */ /* 0x000fe200078e00d1 */
[----:B------:R-:W-:-:S02]  /*e820*/  MOV R0, 0x2 ;  /* 0x0000000200007802 */ /* 0x000fc40000000f00 */
[----:B------:R-:W-:Y:S02]  /*e830*/  MOV R2, 0xe850 ;  /* 0x0000e85000027802 */ /* 0x000fe40000000f00 */
[----:B------:R-:W-:Y:S05]  /*e840*/  CALL.REL.NOINC `($__internal_30_$__cuda_sm70_shflsync_bfly_p) ;  /* 0x00000fc000007944 */ /* 0x000fea0003c00000 */
[----:B------:R-:W-:Y:S01]  /*e850*/  FADD.FTZ R68, R209, R0 ;  /* 0x00000000d1447221 */ /* 0x000fe20000010000 */
[----:B------:R-:W-:Y:S02]  /*e860*/  MOV R0, 0x1 ;  /* 0x0000000100007802 */ /* 0x000fe40000000f00 */
[----:B------:R-:W-:Y:S02]  /*e870*/  MOV R2, 0xe890 ;  /* 0x0000e89000027802 */ /* 0x000fe40000000f00 */
[----:B------:R-:W-:Y:S05]  /*e880*/  CALL.REL.NOINC `($__internal_30_$__cuda_sm70_shflsync_bfly_p) ;  /* 0x00000f8000007944 */ /* 0x000fea0003c00000 */
[----:B------:R-:W-:Y:S01]  /*e890*/  FADD.FTZ R4, R68, R0 ;  /* 0x0000000044047221 */ /* 0x000fe20000010000 */
[----:B------:R-:W-:Y:S02]  /*e8a0*/  MOV R68, R230 ;  /* 0x000000e600447202 */ /* 0x000fe40000000f00 */
[----:B------:R-:W-:Y:S02]  /*e8b0*/  MOV R0, 0x2 ;  /* 0x0000000200007802 */ /* 0x000fe40000000f00 */
[----:B------:R-:W-:Y:S02]  /*e8c0*/  MOV R2, 0xe8e0 ;  /* 0x0000e8e000027802 */ /* 0x000fe40000000f00 */
[----:B------:R-:W-:Y:S05]  /*e8d0*/  CALL.REL.NOINC `($__internal_30_$__cuda_sm70_shflsync_bfly_p) ;  /* 0x00000f3000007944 */ /* 0x000fea0003c00000 */
[----:B------:R-:W-:Y:S01]  /*e8e0*/  FADD.FTZ R5, R230, R0 ;  /* 0x00000000e6057221 */ /* 0x000fe20000010000 */
[----:B------:R-:W-:Y:S02]  /*e8f0*/  MOV R0, 0x1 ;  /* 0x0000000100007802 */ /* 0x000fe40000000f00 */
[----:B------:R-:W-:-:S02]  /*e900*/  MOV R2, 0xe930 ;  /* 0x0000e93000027802 */ /* 0x000fc40000000f00 */
[----:B------:R-:W-:Y:S02]  /*e910*/  MOV R68, R5 ;  /* 0x0000000500447202 */ /* 0x000fe40000000f00 */
[----:B------:R-:W-:Y:S05]  /*e920*/  CALL.REL.NOINC `($__internal_30_$__cuda_sm70_shflsync_bfly_p) ;  /* 0x00000ee000007944 */ /* 0x000fea0003c00000 */
[----:B------:R-:W-:Y:S01]  /*e930*/  MOV R3, R0 ;  /* 0x0000000000037202 */ /* 0x000fe20000000f00 */
[----:B------:R-:W-:Y:S05]  /*e940*/  BRA `(.L_x_2083) ;  /* 0xffffb1a000007947 */ /* 0x000fea000383ffff */
.L_x_2008:
[----:B--234-:R-:W-:Y:S01]  /*e950*/  IMAD.MOV.U32 R207, RZ, RZ, R7 ;  /* 0x000000ffffcf7224 */ /* 0x01cfe200078e0007 */
[----:B------:R-:W-:Y:S01]  /*e960*/  MOV R206, RZ ;  /* 0x000000ff00ce7202 */ /* 0x000fe20000000f00 */
[----:B------:R-:W-:Y:S01]  /*e970*/  IMAD.MOV.U32 R3, RZ, RZ, 0x181f ;  /* 0x0000181fff037424 */ /* 0x000fe200078e00ff */
[----:B------:R-:W-:Y:S02]  /*e980*/  MOV R2, 0xe9a0 ;  /* 0x0000e9a000027802 */ /* 0x000fe40000000f00 */
[----:B-1----:R-:W-:Y:S05]  /*e990*/  CALL.REL.NOINC `($__internal_31_$__cuda_sm70_shflsync_idx_p) ;  /* 0x00000ed000007944 */ /* 0x002fea0003c00000 */
[----:B------:R-:W-:Y:S01]  /*e9a0*/  MOV R8, R206 ;  /* 0x000000ce00087202 */ /* 0x000fe20000000f00 */
[----:B------:R-:W-:Y:S05]  /*e9b0*/  BRA `(.L_x_2084) ;  /* 0xffffc51000007947 */ /* 0x000fea000383ffff */
.L_x_2009:
[----:B------:R-:W-:Y:S01]  /*e9c0*/  IMAD.MOV.U32 R207, RZ, RZ, R9 ;  /* 0x000000ffffcf7224 */ /* 0x000fe200078e0009 */
[----:B------:R-:W-:Y:S01]  /*e9d0*/  MOV R206, RZ ;  /* 0x000000ff00ce7202 */ /* 0x000fe20000000f00 */
[----:B------:R-:W-:Y:S01]  /*e9e0*/  IMAD.MOV.U32 R3, RZ, RZ, 0x181f ;  /* 0x0000181fff037424 */ /* 0x000fe200078e00ff */
[----:B------:R-:W-:Y:S02]  /*e9f0*/  MOV R2, 0xea10 ;  /* 0x0000ea1000027802 */ /* 0x000fe40000000f00 */
[----:B-123--:R-:W-:Y:S05]  /*ea00*/  CALL.REL.NOINC `($__internal_31_$__cuda_sm70_shflsync_idx_p) ;  /* 0x00000e6000007944 */ /* 0x00efea0003c00000 */
[----:B------:R-:W-:Y:S01]  /*ea10*/  MOV R0, R206 ;  /* 0x000000ce00007202 */ /* 0x000fe20000000f00 */
[----:B------:R-:W-:Y:S05]  /*ea20*/  BRA `(.L_x_2085) ;  /* 0xffffc4c000007947 */ /* 0x000fea000383ffff */
.L_x_2012:
[----:B------:R-:W-:Y:S01]  /*ea30*/  IMAD.MOV.U32 R207, RZ, RZ, R7 ;  /* 0x000000ffffcf7224 */ /* 0x000fe200078e0007 */
[----:B------:R-:W-:Y:S01]  /*ea40*/  MOV R206, 0x1 ;  /* 0x0000000100ce7802 */ /* 0x000fe20000000f00 */
[----:B--2---:R-:W-:Y:S01]  /*ea50*/  IMAD.MOV.U32 R3, RZ, RZ, 0x181f ;  /* 0x0000181fff037424 */ /* 0x004fe200078e00ff */
[----:B------:R-:W-:-:S02]  /*ea60*/  MOV R2, 0xea80 ;  /* 0x0000ea8000027802 */ /* 0x000fc40000000f00 */
[----:B-1-34-:R-:W-:Y:S05]  /*ea70*/  CALL.REL.NOINC `($__internal_31_$__cuda_sm70_shflsync_idx_p) ;  /* 0x00000df000007944 */ /* 0x01afea0003c00000 */
        /* <DEDUP_REMOVED lines=8> */
.L_x_2015:
[----:B------:R-:W-:Y:S01]  /*eb00*/  IMAD.MOV.U32 R207, RZ, RZ, R7 ;  /* 0x000000ffffcf7224 */ /* 0x000fe200078e0007 */
[----:B------:R-:W-:Y:S01]  /*eb10*/  MOV R206, 0x2 ;  /* 0x0000000200ce7802 */ /* 0x000fe20000000f00 */
[----:B-1----:R-:W-:Y:S01]  /*eb20*/  IMAD.MOV.U32 R3, RZ, RZ, 0x181f ;  /* 0x0000181fff037424 */ /* 0x002fe200078e00ff */
[----:B------:R-:W-:Y:S02]  /*eb30*/  MOV R2, 0xeb50 ;  /* 0x0000eb5000027802 */ /* 0x000fe40000000f00 */
[----:B--234-:R-:W-:Y:S05]  /*eb40*/  CALL.REL.NOINC `($__internal_31_$__cuda_sm70_shflsync_idx_p) ;  /* 0x00000d2000007944 */ /* 0x01cfea0003c00000 */
[----:B------:R-:W-:Y:S01]  /*eb50*/  MOV R8, R206 ;  /* 0x000000ce00087202 */ /* 0x000fe20000000f00 */
[----:B------:R-:W-:Y:S05]  /*eb60*/  BRA `(.L_x_2087) ;  /* 0xffffc5b000007947 */ /* 0x000fea000383ffff */
.L_x_2016:
[----:B------:R-:W-:Y:S01]  /*eb70*/  IMAD.MOV.U32 R207, RZ, RZ, R9 ;  /* 0x000000ffffcf7224 */ /* 0x000fe200078e0009 */
[----:B------:R-:W-:Y:S01]  /*eb80*/  MOV R206, 0x2 ;  /* 0x0000000200ce7802 */ /* 0x000fe20000000f00 */
[----:B-1----:R-:W-:Y:S01]  /*eb90*/  IMAD.MOV.U32 R3, RZ, RZ, 0x181f ;  /* 0x0000181fff037424 */ /* 0x002fe200078e00ff */
[----:B------:R-:W-:Y:S02]  /*eba0*/  MOV R2, 0xebc0 ;  /* 0x0000ebc000027802 */ /* 0x000fe40000000f00 */
[----:B--234-:R-:W-:Y:S05]  /*ebb0*/  CALL.REL.NOINC `($__internal_31_$__cuda_sm70_shflsync_idx_p) ;  /* 0x00000cb000007944 */ /* 0x01cfea0003c00000 */
[----:B------:R-:W-:Y:S01]  /*ebc0*/  MOV R0, R206 ;  /* 0x000000ce00007202 */ /* 0x000fe20000000f00 */
[----:B------:R-:W-:Y:S05]  /*ebd0*/  BRA `(.L_x_2088) ;  /* 0xffffc56000007947 */ /* 0x000fea000383ffff */
.L_x_2019:
[----:B------:R-:W-:Y:S01]  /*ebe0*/  IMAD.MOV.U32 R207, RZ, RZ, R7 ;  /* 0x000000ffffcf7224 */ /* 0x000fe200078e0007 */
[----:B------:R-:W-:Y:S01]  /*ebf0*/  MOV R206, 0x3 ;  /* 0x0000000300ce7802 */ /* 0x000fe20000000f00 */
[----:B-1----:R-:W-:Y:S01]  /*ec00*/  IMAD.MOV.U32 R3, RZ, RZ, 0x181f ;  /* 0x0000181fff037424 */ /* 0x002fe200078e00ff */
[----:B------:R-:W-:-:S02]  /*ec10*/  MOV R2, 0xec30 ;  /* 0x0000ec3000027802 */ /* 0x000fc40000000f00 */
        /* <DEDUP_REMOVED lines=9> */
.L_x_2021:
[----:B------:R-:W-:Y:S01]  /*ecb0*/  IMAD.MOV.U32 R207, RZ, RZ, R5 ;  /* 0x000000ffffcf7224 */ /* 0x000fe200078e0005 */
[----:B------:R-:W-:Y:S01]  /*ecc0*/  MOV R206, RZ ;  /* 0x000000ff00ce7202 */ /* 0x000fe20000000f00 */
[----:B------:R-:W-:Y:S01]  /*ecd0*/  IMAD.MOV.U32 R3, RZ, RZ, 0x1c1f ;  /* 0x00001c1fff037424 */ /* 0x000fe200078e00ff */
[----:B------:R-:W-:Y:S02]  /*ece0*/  MOV R2, 0xed00 ;  /* 0x0000ed0000027802 */ /* 0x000fe40000000f00 */
[----:B------:R-:W-:Y:S05]  /*ecf0*/  CALL.REL.NOINC `($__internal_31_$__cuda_sm70_shflsync_idx_p) ;  /* 0x00000b7000007944 */ /* 0x000fea0003c00000 */
[----:B------:R-:W-:Y:S01]  /*ed00*/  MOV R4, R206 ;  /* 0x000000ce00047202 */ /* 0x000fe20000000f00 */
[----:B------:R-:W-:Y:S05]  /*ed10*/  BRA `(.L_x_2090) ;  /* 0xffffc84000007947 */ /* 0x000fea000383ffff */
.L_x_2022:
[----:B------:R-:W-:Y:S01]  /*ed20*/  IMAD.MOV.U32 R207, RZ, RZ, R12 ;  /* 0x000000ffffcf7224 */ /* 0x000fe200078e000c */
[----:B------:R-:W-:Y:S01]  /*ed30*/  MOV R206, RZ ;  /* 0x000000ff00ce7202 */ /* 0x000fe20000000f00 */
[----:B------:R-:W-:Y:S01]  /*ed40*/  IMAD.MOV.U32 R3, RZ, RZ, 0x1c1f ;  /* 0x00001c1fff037424 */ /* 0x000fe200078e00ff */
[----:B------:R-:W-:Y:S02]  /*ed50*/  MOV R2, 0xed70 ;  /* 0x0000ed7000027802 */ /* 0x000fe40000000f00 */
[----:B-12---:R-:W-:Y:S05]  /*ed60*/  CALL.REL.NOINC `($__internal_31_$__cuda_sm70_shflsync_idx_p) ;  /* 0x00000b0000007944 */ /* 0x006fea0003c00000 */
[----:B------:R-:W-:Y:S01]  /*ed70*/  MOV R0, R206 ;  /* 0x000000ce00007202 */ /* 0x000fe20000000f00 */
[----:B------:R-:W-:Y:S05]  /*ed80*/  BRA `(.L_x_2091) ;  /* 0xffffc7f000007947 */ /* 0x000fea000383ffff */
.L_x_2025:
        /* <DEDUP_REMOVED lines=13> */
.L_x_2029:
[----:B------:R-:W-:Y:S01]  /*ee60*/  IMAD.MOV.U32 R207, RZ, RZ, R7 ;  /* 0x000000ffffcf7224 */ /* 0x000fe200078e0007 */
[----:B------:R-:W-:Y:S01]  /*ee70*/  MOV R206, RZ ;  /* 0x000000ff00ce7202 */ /* 0x000fe20000000f00 */
[----:B------:R-:W-:Y:S01]  /*ee80*/  IMAD.MOV.U32 R3, RZ, RZ, 0x181f ;  /* 0x0000181fff037424 */ /* 0x000fe200078e00ff */
[----:B------:R-:W-:Y:S02]  /*ee90*/  MOV R2, 0xeeb0 ;  /* 0x0000eeb000027802 */ /* 0x000fe40000000f00 */
[----:B------:R-:W-:Y:S05]  /*eea0*/  CALL.REL.NOINC `($__internal_31_$__cuda_sm70_shflsync_idx_p) ;  /* 0x000009c000007944 */ /* 0x000fea0003c00000 */
[----:B------:R-:W-:Y:S01]  /*eeb0*/  MOV R8, R206 ;  /* 0x000000ce00087202 */ /* 0x000fe20000000f00 */
[----:B------:R-:W-:Y:S05]  /*eec0*/  BRA `(.L_x_2093) ;  /* 0xffffda8000007947 */ /* 0x000fea000383ffff */
.L_x_2030:
[----:B------:R-:W-:Y:S01]  /*eed0*/  IMAD.MOV.U32 R207, RZ, RZ, R10 ;  /* 0x000000ffffcf7224 */ /* 0x000fe200078e000a */
[----:B------:R-:W-:Y:S01]  /*eee0*/  MOV R206, RZ ;  /* 0x000000ff00ce7202 */ /* 0x000fe20000000f00 */
[----:B------:R-:W-:Y:S01]  /*eef0*/  IMAD.MOV.U32 R3, RZ, RZ, 0x181f ;  /* 0x0000181fff037424 */ /* 0x000fe200078e00ff */
[----:B------:R-:W-:Y:S02]  /*ef00*/  MOV R2, 0xef20 ;  /* 0x0000ef2000027802 */ /* 0x000fe40000000f00 */
[----:B-12---:R-:W-:Y:S05]  /*ef10*/  CALL.REL.NOINC `($__internal_31_$__cuda_sm70_shflsync_idx_p) ;  /* 0x0000095000007944 */ /* 0x006fea0003c00000 */
[----:B------:R-:W-:Y:S01]  /*ef20*/  MOV R0, R206 ;  /* 0x000000ce00007202 */ /* 0x000fe20000000f00 */
[----:B------:R-:W-:Y:S05]  /*ef30*/  BRA `(.L_x_2094) ;  /* 0xffffda3000007947 */ /* 0x000fea000383ffff */
.L_x_2033:
        /* <DEDUP_REMOVED lines=13> */
.L_x_2036:
[----:B------:R-:W-:Y:S01]  /*f010*/  IMAD.MOV.U32 R207, RZ, RZ, R7 ;  /* 0x000000ffffcf7224 */ /* 0x000fe200078e0007 */
[----:B------:R-:W-:Y:S01]  /*f020*/  MOV R206, 0x2 ;  /* 0x0000000200ce7802 */ /* 0x000fe20000000f00 */
[----:B-1----:R-:W-:Y:S01]  /*f030*/  IMAD.MOV.U32 R3, RZ, RZ, 0x181f ;  /* 0x0000181fff037424 */ /* 0x002fe200078e00ff */
[----:B------:R-:W-:Y:S02]  /*f040*/  MOV R2, 0xf060 ;  /* 0x0000f06000027802 */ /* 0x000fe40000000f00 */
[----:B--234-:R-:W-:Y:S05]  /*f050*/  CALL.REL.NOINC `($__internal_31_$__cuda_sm70_shflsync_idx_p) ;  /* 0x0000081000007944 */ /* 0x01cfea0003c00000 */
[----:B------:R-:W-:Y:S01]  /*f060*/  MOV R8, R206 ;  /* 0x000000ce00087202 */ /* 0x000fe20000000f00 */
[----:B------:R-:W-:Y:S05]  /*f070*/  BRA `(.L_x_2096) ;  /* 0xffffdb3000007947 */ /* 0x000fea000383ffff */
.L_x_2037:
[----:B------:R-:W-:Y:S01]  /*f080*/  IMAD.MOV.U32 R207, RZ, RZ, R10 ;  /* 0x000000ffffcf7224 */ /* 0x000fe200078e000a */
[----:B------:R-:W-:Y:S01]  /*f090*/  MOV R206, 0x2 ;  /* 0x0000000200ce7802 */ /* 0x000fe20000000f00 */
[----:B------:R-:W-:Y:S01]  /*f0a0*/  IMAD.MOV.U32 R3, RZ, RZ, 0x181f ;  /* 0x0000181fff037424 */ /* 0x000fe200078e00ff */
[----:B------:R-:W-:Y:S02]  /*f0b0*/  MOV R2, 0xf0d0 ;  /* 0x0000f0d000027802 */ /* 0x000fe40000000f00 */
[----:B-1234-:R-:W-:Y:S05]  /*f0c0*/  CALL.REL.NOINC `($__internal_31_$__cuda_sm70_shflsync_idx_p) ;  /* 0x000007a000007944 */ /* 0x01efea0003c00000 */
[----:B------:R-:W-:Y:S01]  /*f0d0*/  MOV R0, R206 ;  /* 0x000000ce00007202 */ /* 0x000fe20000000f00 */
[----:B------:R-:W-:Y:S05]  /*f0e0*/  BRA `(.L_x_2097) ;  /* 0xffffdae000007947 */ /* 0x000fea000383ffff */
.L_x_2040:
        /* <DEDUP_REMOVED lines=13> */
.L_x_2042:
[----:B------:R-:W-:Y:S01]  /*f1c0*/  IMAD.MOV.U32 R207, RZ, RZ, R62 ;  /* 0x000000ffffcf7224 */ /* 0x000fe200078e003e */
[----:B------:R-:W-:Y:S01]  /*f1d0*/  MOV R206, RZ ;  /* 0x000000ff00ce7202 */ /* 0x000fe20000000f00 */
[----:B------:R-:W-:Y:S01]  /*f1e0*/  IMAD.MOV.U32 R3, RZ, RZ, 0x1f ;  /* 0x0000001fff037424 */ /* 0x000fe200078e00ff */
[----:B------:R-:W-:Y:S02]  /*f1f0*/  MOV R2, 0xf210 ;  /* 0x0000f21000027802 */ /* 0x000fe40000000f00 */
[----:B--2---:R-:W-:Y:S05]  /*f200*/  CALL.REL.NOINC `($__internal_31_$__cuda_sm70_shflsync_idx_p) ;  /* 0x0000066000007944 */ /* 0x004fea0003c00000 */
[----:B------:R-:W-:Y:S01]  /*f210*/  MOV R9, R206 ;  /* 0x000000ce00097202 */ /* 0x000fe20000000f00 */
[----:B------:R-:W-:Y:S05]  /*f220*/  BRA `(.L_x_2099) ;  /* 0xffffdc6000007947 */ /* 0x000fea000383ffff */
.L_x_2043:
[----:B------:R-:W-:Y:S01]  /*f230*/  IMAD.MOV.U32 R207, RZ, RZ, R62 ;  /* 0x000000ffffcf7224 */ /* 0x000fe200078e003e */
[----:B------:R-:W-:Y:S01]  /*f240*/  MOV R206, 0x1 ;  /* 0x0000000100ce7802 */ /* 0x000fe20000000f00 */
[----:B------:R-:W-:Y:S01]  /*f250*/  IMAD.MOV.U32 R3, RZ, RZ, 0x1f ;  /* 0x0000001fff037424 */ /* 0x000fe200078e00ff */
[----:B------:R-:W-:Y:S02]  /*f260*/  MOV R2, 0xf280 ;  /* 0x0000f28000027802 */ /* 0x000fe40000000f00 */
[----:B-12---:R-:W-:Y:S05]  /*f270*/  CALL.REL.NOINC `($__internal_31_$__cuda_sm70_shflsync_idx_p) ;  /* 0x000005f000007944 */ /* 0x006fea0003c00000 */
[----:B------:R-:W-:Y:S01]  /*f280*/  MOV R8, R206 ;  /* 0x000000ce00087202 */ /* 0x000fe20000000f00 */
[----:B------:R-:W-:Y:S05]  /*f290*/  BRA `(.L_x_2100) ;  /* 0xffffdc1000007947 */ /* 0x000fea000383ffff */
.L_x_2044:
[----:B------:R-:W-:Y:S02]  /*f2a0*/  MOV R2, 0x1 ;  /* 0x0000000100027802 */ /* 0x000fe40000000f00 */
[----:B------:R-:W-:-:S02]  /*f2b0*/  MOV R3, 0xf2d0 ;  /* 0x0000f2d000037802 */ /* 0x000fc40000000f00 */
[----:B-1234-:R-:W-:Y:S05]  /*f2c0*/  CALL.REL.NOINC `($__internal_32_$__cuda_sm70_shflsync_up_p) ;  /* 0x000005f000007944 */ /* 0x01efea0003c00000 */
[----:B------:R-:W-:Y:S05]  /*f2d0*/  BRA `(.L_x_2101) ;  /* 0xffffdcf000007947 */ /* 0x000fea000383ffff */
.L_x_2045:
[----:B------:R-:W-:Y:S02]  /*f2e0*/  MOV R2, 0x2 ;  /* 0x0000000200027802 */ /* 0x000fe40000000f00 */
[----:B------:R-:W-:-:S02]  /*f2f0*/  MOV R3, 0xf310 ;  /* 0x0000f31000037802 */ /* 0x000fc40000000f00 */
[----:B--2-4-:R-:W-:Y:S05]  /*f300*/  CALL.REL.NOINC `($__internal_32_$__cuda_sm70_shflsync_up_p) ;  /* 0x000005b000007944 */ /* 0x014fea0003c00000 */
        /* <DEDUP_REMOVED lines=24> */
.L_x_2049:
[----:B------:R-:W-:Y:S02]  /*f490*/  MOV R2, 0x1 ;  /* 0x0000000100027802 */ /* 0x000fe40000000f00 */
[----:B------:R-:W-:Y:S02]  /*f4a0*/  MOV R3, 0xf4c0 ;  /* 0x0000f4c000037802 */ /* 0x000fe40000000f00 */
[----:B------:R-:W-:Y:S05]  /*f4b0*/  CALL.REL.NOINC `($__internal_32_$__cuda_sm70_shflsync_up_p) ;  /* 0x0000040000007944 */ /* 0x000fea0003c00000 */
[----:B------:R-:W-:Y:S01]  /*f4c0*/  MOV R2, R4 ;  /* 0x0000000400027202 */ /* 0x000fe20000000f00 */
[----:B------:R-:W-:Y:S05]  /*f4d0*/  BRA `(.L_x_2103) ;  /* 0xffffdd4000007947 */ /* 0x000fea000383ffff */
.L_x_2050:
[----:B------:R-:W-:Y:S02]  /*f4e0*/  MOV R2, 0x2 ;  /* 0x0000000200027802 */ /* 0x000fe40000000f00 */
[----:B------:R-:W-:Y:S02]  /*f4f0*/  MOV R3, 0xf510 ;  /* 0x0000f51000037802 */ /* 0x000fe40000000f00 */
        /* <DEDUP_REMOVED lines=25> */
.L_x_2052:
[----:B------:R-:W-:Y:S02]  /*f690*/  SEL R0, RZ, 0x1, P0 ;  /* 0x00000001ff007807 */ /* 0x000fe40000000000 */
[----:B------:R-:W-:Y:S02]  /*f6a0*/  MOV R2, 0xf6c0 ;  /* 0x0000f6c000027802 */ /* 0x000fe40000000f00 */
[----:B-1----:R-:W-:Y:S05]  /*f6b0*/  CALL.REL.NOINC `($__internal_33_$__cuda_sm70_votesync_ballot) ;  /* 0x0000027000007944 */ /* 0x002fea0003c00000 */
[----:B------:R-:W-:Y:S05]  /*f6c0*/  BRA `(.L_x_2105) ;  /* 0xffffdce000007947 */ /* 0x000fea000383ffff */
.L_x_2053:
[----:B------:R-:W-:Y:S01]  /*f6d0*/  IMAD.MOV.U32 R207, RZ, RZ, R6 ;  /* 0x000000ffffcf7224 */ /* 0x000fe200078e0006 */
[----:B---3--:R-:W-:Y:S01]  /*f6e0*/  MOV R206, R11 ;  /* 0x0000000b00ce7202 */ /* 0x008fe20000000f00 */
[----:B------:R-:W-:Y:S01]  /*f6f0*/  IMAD.MOV.U32 R3, RZ, RZ, 0x1f ;  /* 0x0000001fff037424 */ /* 0x000fe200078e00ff */
[----:B------:R-:W-:Y:S02]  /*f700*/  MOV R2, 0xf720 ;  /* 0x0000f72000027802 */ /* 0x000fe40000000f00 */
[----:B-12---:R-:W-:Y:S05]  /*f710*/  CALL.REL.NOINC `($__internal_31_$__cuda_sm70_shflsync_idx_p) ;  /* 0x0000015000007944 */ /* 0x006fea0003c00000 */
[----:B------:R-:W-:Y:S01]  /*f720*/  IMAD.MOV.U32 R6, RZ, RZ, R206 ;  /* 0x000000ffff067224 */ /* 0x000fe200078e00ce */
[----:B------:R-:W-:Y:S01]  /*f730*/  MOV R206, R11 ;  /* 0x0000000b00ce7202 */ /* 0x000fe20000000f00 */
[----:B------:R-:W-:Y:S01]  /*f740*/  IMAD.MOV.U32 R207, RZ, RZ, R7 ;  /* 0x000000ffffcf7224 */ /* 0x000fe200078e0007 */
[----:B------:R-:W-:Y:S02]  /*f750*/  MOV R3, 0x1f ;  /* 0x0000001f00037802 */ /* 0x000fe40000000f00 */
[----:B------:R-:W-:-:S02]  /*f760*/  MOV R2, 0xf780 ;  /* 0x0000f78000027802 */ /* 0x000fc40000000f00 */
[----:B------:R-:W-:Y:S05]  /*f770*/  CALL.REL.NOINC `($__internal_31_$__cuda_sm70_shflsync_idx_p) ;  /* 0x000000f000007944 */ /* 0x000fea0003c00000 */
[----:B------:R-:W-:Y:S01]  /*f780*/  MOV R7, R206 ;  /* 0x000000ce00077202 */ /* 0x000fe20000000f00 */
[----:B------:R-:W-:Y:S05]  /*f790*/  BRA `(.L_x_2106) ;  /* 0xffffdc5000007947 */ /* 0x000fea000383ffff */
.L_x_2056:
[----:B------:R-:W-:Y:S01]  /*f7a0*/  IMAD.MOV.U32 R207, RZ, RZ, R4 ;  /* 0x000000ffffcf7224 */ /* 0x000fe200078e0004 */
[----:B------:R-:W-:Y:S01]  /*f7b0*/  MOV R206, R0 ;  /* 0x0000000000ce7202 */ /* 0x000fe20000000f00 */
[----:B------:R-:W-:Y:S01]  /*f7c0*/  IMAD.MOV.U32 R3, RZ, RZ, 0x1f ;  /* 0x0000001fff037424 */ /* 0x000fe200078e00ff */
[----:B------:R-:W-:-:S02]  /*f7d0*/  MOV R2, 0xf7f0 ;  /* 0x0000f7f000027802 */ /* 0x000fc40000000f00 */
[----:B-1-34-:R-:W-:Y:S05]  /*f7e0*/  CALL.REL.NOINC `($__internal_31_$__cuda_sm70_shflsync_idx_p) ;  /* 0x0000008000007944 */ /* 0x01afea0003c00000 */
[----:B------:R-:W-:Y:S01]  /*f7f0*/  MOV R10, R206 ;  /* 0x000000ce000a7202 */ /* 0x000fe20000000f00 */
[----:B------:R-:W-:Y:S05]  /*f800*/  BRA `(.L_x_2055) ;  /* 0xffffdc4000007947 */ /* 0x000fea000383ffff */
        .weak           $__internal_30_$__cuda_sm70_shflsync_bfly_p
        .type           $__internal_30_$__cuda_sm70_shflsync_bfly_p,@function
        .size           $__internal_30_$__cuda_sm70_shflsync_bfly_p,($__internal_31_$__cuda_sm70_shflsync_idx_p - $__internal_30_$__cuda_sm70_shflsync_bfly_p)
$__internal_30_$__cuda_sm70_shflsync_bfly_p:
[----:B------:R-:W-:Y:S02]  /*f810*/  MOV R143, 0xffffffff ;  /* 0xffffffff008f7802 */ /* 0x000fe40000000f00 */
[----:B------:R-:W-:-:S02]  /*f820*/  MOV R3, 0x1f ;  /* 0x0000001f00037802 */ /* 0x000fc40000000f00 */
[----:B------:R-:W-:Y:S04]  /*f830*/  WARPSYNC R143 ;  /* 0x0000008f00007348 */ /* 0x000fe80003800000 */
[----:B------:R1:W2:Y:S02]  /*f840*/  SHFL.BFLY PT, R0, R68, R0, R3 ;  /* 0x0c00000044007389 */ /* 0x0002a400000e0003 */
[----:B-1----:R-:W-:-:S04]  /*f850*/  MOV R3, 0x0 ;  /* 0x0000000000037802 */ /* 0x002fc80000000f00 */
[----:B--2---:R-:W-:Y:S05]  /*f860*/  RET.REL.NODEC R2 `(_ZN7cutlass13device_kernelIN5flash19enable_sm80_to_sm89INS1_16FlashAttnFwdSm80INS1_25CollectiveMainloopFwdSm80ILi8ELi1ELb1EN4cute5tupleIJNS5_1CILi128EEENS7_ILi112EEES8_EEELi128ENS_10bfloat16_tEfNS_4arch4Sm80ELb0ELb0ELb0ELb1ELb1ELb0ELb1ELb1EEENS1_21CollectiveEpilogueFwdINS6_IJS8_S8_S9_EEENS6_IJNS7_ILi1EEESH_SH_EEESB_SD_Li256ELb1ELb1ELb1ELb0EEENS1_36VarlenDynamicPersistentTileSchedulerILi128ELi112ELi256ELi256ELb1ELb1ELb0ELb0ELb1ELb1EEEEEEEEEvNT_6ParamsE) ;  /* 0xffff079002007950 */ /* 0x004fea0003c3ffff */
        .weak           $__internal_31_$__cuda_sm70_shflsync_idx_p
        .type           $__internal_31_$__cuda_sm70_shflsync_idx_p,@function
        .size           $__internal_31_$__cuda_sm70_shflsync_idx_p,($__internal_32_$__cuda_sm70_shflsync_up_p - $__internal_31_$__cuda_sm70_shflsync_idx_p)
$__internal_31_$__cuda_sm70_shflsync_idx_p:
[----:B------:R-:W-:-:S04]  /*f870*/  MOV R210, 0xffffffff ;  /* 0xffffffff00d27802 */ /* 0x000fc80000000f00 */
[----:B------:R-:W-:Y:S04]  /*f880*/  WARPSYNC R210 ;  /* 0x000000d200007348 */ /* 0x000fe80003800000 */
[----:B------:R1:W2:Y:S02]  /*f890*/  SHFL.IDX PT, R206, R207, R206, R3 ;  /* 0x000000cecfce7389 */ /* 0x0002a400000e0003 */
[----:B-1----:R-:W-:-:S04]  /*f8a0*/  MOV R3, 0x0 ;  /* 0x0000000000037802 */ /* 0x002fc80000000f00 */
[----:B--2---:R-:W-:Y:S05]  /*f8b0*/  RET.REL.NODEC R2 `(_ZN7cutlass13device_kernelIN5flash19enable_sm80_to_sm89INS1_16FlashAttnFwdSm80INS1_25CollectiveMainloopFwdSm80ILi8ELi1ELb1EN4cute5tupleIJNS5_1CILi128EEENS7_ILi112EEES8_EEELi128ENS_10bfloat16_tEfNS_4arch4Sm80ELb0ELb0ELb0ELb1ELb1ELb0ELb1ELb1EEENS1_21CollectiveEpilogueFwdINS6_IJS8_S8_S9_EEENS6_IJNS7_ILi1EEESH_SH_EEESB_SD_Li256ELb1ELb1ELb1ELb0EEENS1_36VarlenDynamicPersistentTileSchedulerILi128ELi112ELi256ELi256ELb1ELb1ELb0ELb0ELb1ELb1EEEEEEEEEvNT_6ParamsE) ;  /* 0xffff074002007950 */ /* 0x004fea0003c3ffff */
        .weak           $__internal_32_$__cuda_sm70_shflsync_up_p
        .type           $__internal_32_$__cuda_sm70_shflsync_up_p,@function
        .size           $__internal_32_$__cuda_sm70_shflsync_up_p,($__internal_33_$__cuda_sm70_votesync_ballot - $__internal_32_$__cuda_sm70_shflsync_up_p)
$__internal_32_$__cuda_sm70_shflsync_up_p:
[----:B------:R-:W-:Y:S02]  /*f8c0*/  IMAD.MOV.U32 R4, RZ, RZ, RZ ;  /* 0x000000ffff047224 */ /* 0x000fe400078e00ff */
[----:B------:R-:W-:-:S04]  /*f8d0*/  IMAD.MOV.U32 R11, RZ, RZ, -0x1 ;  /* 0xffffffffff0b7424 */ /* 0x000fc800078e00ff */
[----:B------:R-:W-:Y:S04]  /*f8e0*/  WARPSYNC R11 ;  /* 0x0000000b00007348 */ /* 0x000fe80003800000 */
[----:B------:R1:W2:Y:S02]  /*f8f0*/  SHFL.UP PT, R4, R0, R2, R4 ;  /* 0x0400000200047389 */ /* 0x0002a400000e0004 */
[----:B-1----:R-:W-:Y:S02]  /*f900*/  MOV R2, R3 ;  /* 0x0000000300027202 */ /* 0x002fe40000000f00 */
[----:B------:R-:W-:-:S04]  /*f910*/  MOV R3, 0x0 ;  /* 0x0000000000037802 */ /* 0x000fc80000000f00 */
[----:B--2---:R-:W-:Y:S05]  /*f920*/  RET.REL.NODEC R2 `(_ZN7cutlass13device_kernelIN5flash19enable_sm80_to_sm89INS1_16FlashAttnFwdSm80INS1_25CollectiveMainloopFwdSm80ILi8ELi1ELb1EN4cute5tupleIJNS5_1CILi128EEENS7_ILi112EEES8_EEELi128ENS_10bfloat16_tEfNS_4arch4Sm80ELb0ELb0ELb0ELb1ELb1ELb0ELb1ELb1EEENS1_21CollectiveEpilogueFwdINS6_IJS8_S8_S9_EEENS6_IJNS7_ILi1EEESH_SH_EEESB_SD_Li256ELb1ELb1ELb1ELb0EEENS1_36VarlenDynamicPersistentTileSchedulerILi128ELi112ELi256ELi256ELb1ELb1ELb0ELb0ELb1ELb1EEEEEEEEEvNT_6ParamsE) ;  /* 0xffff06d002007950 */ /* 0x004fea0003c3ffff */
        .weak           $__internal_33_$__cuda_sm70_votesync_ballot
        .type           $__internal_33_$__cuda_sm70_votesync_ballot,@function
        .size           $__internal_33_$__cuda_sm70_votesync_ballot,(.L_x_3614 - $__internal_33_$__cuda_sm70_votesync_ballot)
$__internal_33_$__cuda_sm70_votesync_ballot:
[----:B------:R-:W-:Y:S01]  /*f930*/  ISETP.NE.U32.AND P0, PT, R0, 0x1, PT ;  /* 0x000000010000780c */ /* 0x000fe20003f05070 */
[----:B------:R-:W-:-:S04]  /*f940*/  IMAD.MOV.U32 R3, RZ, RZ, -0x1 ;  /* 0xffffffffff037424 */ /* 0x000fc800078e00ff */
[----:B------:R-:W-:Y:S08]  /*f950*/  WARPSYNC R3 ;  /* 0x0000000300007348 */ /* 0x000ff00003800000 */
[----:B------:R-:W-:-:S04]  /*f960*/  VOTE.ANY R0, PT, !P0 ;  /* 0x0000000000007806 */ /* 0x000fc800040e0100 */
[----:B------:R-:W-:Y:S01]  /*f970*/  LOP3.LUT R0, R0, R3, RZ, 0xc0, !PT ;  /* 0x0000000300007212 */ /* 0x000fe200078ec0ff */
[----:B------:R-:W-:-:S04]  /*f980*/  IMAD.MOV.U32 R3, RZ, RZ, 0x0 ;  /* 0x00000000ff037424 */ /* 0x000fc800078e00ff */
[----:B------:R-:W-:Y:S05]  /*f990*/  RET.REL.NODEC R2 `(_ZN7cutlass13device_kernelIN5flash19enable_sm80_to_sm89INS1_16FlashAttnFwdSm80INS1_25CollectiveMainloopFwdSm80ILi8ELi1ELb1EN4cute5tupleIJNS5_1CILi128EEENS7_ILi112EEES8_EEELi128ENS_10bfloat16_tEfNS_4arch4Sm80ELb0ELb0ELb0ELb1ELb1ELb0ELb1ELb1EEENS1_21CollectiveEpilogueFwdINS6_IJS8_S8_S9_EEENS6_IJNS7_ILi1EEESH_SH_EEESB_SD_Li256ELb1ELb1ELb1ELb0EEENS1_36VarlenDynamicPersistentTileSchedulerILi128ELi112ELi256ELi256ELb1ELb1ELb0ELb0ELb1ELb1EEEEEEEEEvNT_6ParamsE) ;  /* 0xffff066002007950 */ /* 0x000fea0003c3ffff */
.L_x_2107:
        /* <DEDUP_REMOVED lines=14> */
.L_x_3614:


//--------------------- .text._ZN7cutlass13device_kernelIN5flash19enable_sm80_to_sm89INS1_16FlashAttnFwdSm80INS1_25CollectiveMainloopFwdSm80ILi8ELi1ELb1EN4cute5tupleIJNS5_1CILi128EEENS7_ILi112EEES8_EEELi128ENS_10bfloat16_tEfNS_4arch4Sm80ELb0ELb0ELb0ELb1ELb1ELb1ELb1ELb1EEENS1_21CollectiveEpilogueFwdINS6_IJS8_S8_S9_EEENS6_IJNS7_ILi1EEESH_SH_EEESB_SD_Li256ELb1ELb1ELb1ELb0EEENS1_36VarlenDynamicPersistentTileSchedulerILi128ELi112ELi256ELi256ELb1ELb1ELb0ELb0ELb1ELb1EEEEEEEEEvNT_6ParamsE --------------------------
	.section	.text._ZN7cutlass13device_kernelIN5flash19enable_sm80_to_sm89INS1_16FlashAttnFwdSm80INS1_25CollectiveMainloopFwdSm80ILi8ELi1ELb1EN4cute5tupleIJNS5_1CILi128EEENS7_ILi112EEES8_EEELi128ENS_10bfloat16_tEfNS_4arch4Sm80ELb0ELb0ELb0ELb1ELb1ELb1ELb1ELb1EEENS1_21CollectiveEpilogueFwdINS6_IJS8_S8_S9_EEENS6_IJNS7_ILi1EEESH_SH_EEESB_SD_Li256ELb1ELb1ELb1ELb0EEENS1_36VarlenDynamicPersistentTileSchedulerILi128ELi112ELi256ELi256ELb1ELb1ELb0ELb0ELb1ELb1EEEEEEEEEvNT_6ParamsE,"ax",@progbits
	.sectioninfo	@"SHI_REGISTERS=255"
	.align	128
.text._ZN7cutlass13device_kernelIN5flash19enable_sm80_to_sm89INS1_16FlashAttnFwdSm80INS1_25CollectiveMainloopFwdSm80ILi8ELi1ELb1EN4cute5tupleIJNS5_1CILi128EEENS7_ILi112EEES8_EEELi128ENS_10bfloat16_tEfNS_4arch4Sm80ELb0ELb0ELb0ELb1ELb1ELb1ELb1ELb1EEENS1_21CollectiveEpilogueFwdINS6_IJS8_S8_S9_EEENS6_IJNS7_ILi1EEESH_SH_EEESB_SD_Li256ELb1ELb1ELb1ELb0EEENS1_36VarlenDynamicPersistentTileSchedulerILi128ELi112ELi256ELi256ELb1ELb1ELb0ELb0ELb1ELb1EEEEEEEEEvNT_6ParamsE:
        .type           _ZN7cutlass13device_kernelIN5flash19enable_sm80_to_sm89INS1_16FlashAttnFwdSm80INS1_25CollectiveMainloopFwdSm80ILi8ELi1ELb1EN4cute5tupleIJNS5_1CILi128EEENS7_ILi112EEES8_EEELi128ENS_10bfloat16_tEfNS_4arch4Sm80ELb0ELb0ELb0ELb1ELb1ELb1ELb1ELb1EEENS1_21CollectiveEpilogueFwdINS6_IJS8_S8_S9_EEENS6_IJNS7_ILi1EEESH_SH_EEESB_SD_Li256ELb1ELb1ELb1ELb0EEENS1_36VarlenDynamicPersistentTileSchedulerILi128ELi112ELi256ELi256ELb1ELb1ELb0ELb0ELb1ELb1EEEEEEEEEvNT_6ParamsE,@function
        .size           _ZN7cutlass13device_kernelIN5flash19enable_sm80_to_sm89INS1_16FlashAttnFwdSm80INS1_25CollectiveMainloopFwdSm80ILi8ELi1ELb1EN4cute5tupleIJNS5_1CILi128EEENS7_ILi112EEES8_EEELi128ENS_10bfloat16_tEfNS_4arch4Sm80ELb0ELb0ELb0ELb1ELb1ELb1ELb1ELb1EEENS1_21CollectiveEpilogueFwdINS6_IJS8_S8_S9_EEENS6_IJNS7_ILi1EEESH_SH_EEESB_SD_Li256ELb1ELb1ELb1ELb0EEENS1_36VarlenDynamicPersistentTileSchedulerILi128ELi112ELi256ELi256ELb1ELb1ELb0ELb0ELb1ELb1EEEEEEEEEvNT_6ParamsE,(.L_x_3619 - _ZN7cutlass13device_kernelIN5flash19enable_sm80_to_sm89INS1_16FlashAttnFwdSm80INS1_25CollectiveMainloopFwdSm80ILi8ELi1ELb1EN4cute5tupleIJNS5_1CILi128EEENS7_ILi112EEES8_EEELi128ENS_10bfloat16_tEfNS_4arch4Sm80ELb0ELb0ELb0ELb1ELb1ELb1ELb1ELb1EEENS1_21CollectiveEpilogueFwdINS6_IJS8_S8_S9_EEENS6_IJNS7_ILi1EEESH_SH_EEESB_SD_Li256ELb1ELb1ELb1ELb0EEENS1_36VarlenDynamicPersistentTileSchedulerILi128ELi112ELi256ELi256ELb1ELb1ELb0ELb0ELb1ELb1EEEEEEEEEvNT_6ParamsE)
        .other          _ZN7cutlass13device_kernelIN5flash19enable_sm80_to_sm89INS1_16FlashAttnFwdSm80INS1_25CollectiveMainloopFwdSm80ILi8ELi1ELb1EN4cute5tupleIJNS5_1CILi128EEENS7_ILi112EEES8_EEELi128ENS_10bfloat16_tEfNS_4arch4Sm80ELb0ELb0ELb0ELb1ELb1ELb1ELb1ELb1EEENS1_21CollectiveEpilogueFwdINS6_IJS8_S8_S9_EEENS6_IJNS7_ILi1EEESH_SH_EEESB_SD_Li256ELb1ELb1ELb1ELb0EEENS1_36VarlenDynamicPersistentTileSchedulerILi128ELi112ELi256ELi256ELb1ELb1ELb0ELb0ELb1ELb1EEEEEEEEEvNT_6ParamsE,@"STO_CUDA_ENTRY STV_DEFAULT"
_ZN7cutlass13device_kernelIN5flash19enable_sm80_to_sm89INS1_16FlashAttnFwdSm80INS1_25CollectiveMainloopFwdSm80ILi8ELi1ELb1EN4cute5tupleIJNS5_1CILi128EEENS7_ILi112EEES8_EEELi128ENS_10bfloat16_tEfNS_4arch4Sm80ELb0ELb0ELb0ELb1ELb1ELb1ELb1ELb1EEENS1_21CollectiveEpilogueFwdINS6_IJS8_S8_S9_EEENS6_IJNS7_ILi1EEESH_SH_EEESB_SD_Li256ELb1ELb1ELb1ELb0EEENS1_36VarlenDynamicPersistentTileSchedulerILi128ELi112ELi256ELi256ELb1ELb1ELb0ELb0ELb1ELb1EEEEEEEEEvNT_6ParamsE:
        /* <DEDUP_REMOVED lines=54> */
.L_x_2113:
        /* <DEDUP_REMOVED lines=17> */
.L_x_2302:
        /* <DEDUP_REMOVED lines=16> */
.L_x_2303:
[----:B--2---:R-:W-:-:S05]  /*0570*/  IMAD R0, R0, c[0x0][0x538], RZ ;  /* 0x00014e0000007a24 */ /* 0x004fca00078e02ff */
[----:B------:R-:W-:-:S04]  /*0580*/  IADD3 R6, R0, R6, RZ ;  /* 0x0000000600067210 */ /* 0x000fc80007ffe0ff */
[----:B------:R-:W-:-:S13]  /*0590*/  ISETP.GT.AND P0, PT, R6, UR4, PT ;  /* 0x0000000406007c0c */ /* 0x000fda000bf04270 */
[----:B-1----:R-:W-:Y:S05]  /*05a0*/  @!P0 BRA `(.L_x_2113) ;  /* 0xfffffdb000008947 */ /* 0x002fea000383ffff */
.L_x_2109:
[----:B------:R-:W-:-:S05]  /*05b0*/  IADD3 R12, -R0, R6, RZ ;  /* 0x00000006000c7210 */ /* 0x000fca0007ffe1ff */
[----:B------:R-:W-:-:S05]  /*05c0*/  IMAD R0, R4, c[0x0][0x538], R12 ;  /* 0x00014e0004007a24 */ /* 0x000fca00078e020c */
[----:B------:R-:W-:Y:S01]  /*05d0*/  ISETP.GT.AND P0, PT, R0, UR4, PT ;  /* 0x0000000400007c0c */ /* 0x000fe2000bf04270 */
[----:B------:R-:W-:-:S12]  /*05e0*/  BRA.DIV ~URZ, `(.L_x_2114) ;  /* 0x000186627f007947 */ /* 0x000fd8000b800000 */
[----:B------:R-:W-:-:S04]  /*05f0*/  VOTE.ANY R5, PT, !P0 ;  /* 0x0000000000057806 */ /* 0x000fc800040e0100 */
.L_x_2304:
[----:B------:R1:W2:Y:S01]  /*0600*/  POPC R13, R5 ;  /* 0x00000005000d7309 */ /* 0x0002a20000000000 */
[----:B------:R-:W-:Y:S05]  /*0610*/  BRA.DIV ~URZ, `(.L_x_2115) ;  /* 0x000186727f007947 */ /* 0x000fea000b800000 */
[----:B--2---:R2:W3:Y:S01]  /*0620*/  SHFL.IDX PT, R11, R8, R13, 0x1f ;  /* 0x00001f0d080b7589 */ /* 0x0044e200000e0000 */
[----:B------:R-:W-:-:S03]  /*0630*/  MOV R6, RZ ;  /* 0x000000ff00067202 */ /* 0x000fc60000000f00 */
[----:B------:R2:W4:Y:S04]  /*0640*/  SHFL.IDX PT, R10, R7, R13, 0x1f ;  /* 0x00001f0d070a7589 */ /* 0x00052800000e0000 */
.L_x_2305:
[----:B------:R-:W-:Y:S01]  /*0650*/  ISETP.NE.AND P0, PT, R5, RZ, PT ;  /* 0x000000ff0500720c */ /* 0x000fe20003f05270 */
[----:B------:R-:W-:-:S12]  /*0660*/  BSSY B0, `(.L_x_2116) ;  /* 0x0000005000007945 */ /* 0x000fd80003800000 */
[----:B------:R-:W-:Y:S05]  /*0670*/  @!P0 BRA `(.L_x_2117) ;  /* 0x0000003000008947 */ /* 0x000fea0003800000 */
[----:B------:R-:W-:Y:S01]  /*0680*/  IADD3 R221, R13, -0x1, RZ ;  /* 0xffffffff0ddd7810 */ /* 0x000fe20007ffe0ff */
[----:B------:R-:W-:Y:S05]  /*0690*/  BRA.DIV ~URZ, `(.L_x_2118) ;  /* 0x000186d27f007947 */ /* 0x000fea000b800000 */
[----:B------:R1:W2:Y:S02]  /*06a0*/  SHFL.IDX PT, R6, R4, R221, 0x1f ;  /* 0x00001fdd04067589 */ /* 0x0002a400000e0000 */
.L_x_2117:
[----:B------:R-:W-:Y:S05]  /*06b0*/  BSYNC B0 ;  /* 0x0000000000007941 */ /* 0x000fea0003800000 */
.L_x_2116:
        /* <DEDUP_REMOVED lines=69> */
.L_x_2110:
[----:B------:R-:W-:Y:S01]  /*0b10*/  MOV R0, UR4 ;  /* 0x0000000400007c02 */ /* 0x000fe20008000f00 */
[----:B------:R-:W-:Y:S04]  /*0b20*/  STL [R1+0x2c], RZ ;  /* 0x00002cff01007387 */ /* 0x000fe80000100800 */
[----:B------:R-:W-:Y:S04]  /*0b30*/  STL [R1+0x30], RZ ;  /* 0x000030ff01007387 */ /* 0x000fe80000100800 */
[----:B------:R1:W-:Y:S02]  /*0b40*/  STL [R1+0x28], R0 ;  /* 0x0000280001007387 */ /* 0x0003e40000100800 */
[----:B-1----:R-:W-:-:S05]  /*0b50*/  MOV R0, c[0x0][0x53c] ;  /* 0x00014f0000007a02 */ /* 0x002fca0000000f00 */
[----:B------:R1:W-:Y:S02]  /*0b60*/  STL [R1+0x34], R0 ;  /* 0x0000340001007387 */ /* 0x0003e40000100800 */
.L_x_2119:
        /* <DEDUP_REMOVED lines=8> */
.L_x_2108:
        /* <DEDUP_REMOVED lines=233> */
.L_x_2301:
        /* <DEDUP_REMOVED lines=48> */
.L_x_2120:
[----:B------:R-:W-:-:S04]  /*1d80*/  ISETP.NE.U32.AND P0, PT, RZ, c[0x0][0x368], PT ;  /* 0x0000da00ff007a0c */ /* 0x000fc80003f05070 */
[----:B------:R-:W-:-:S13]  /*1d90*/  ISETP.NE.AND.EX P0, PT, RZ, c[0x0][0x36c], PT, P0 ;  /* 0x0000db00ff007a0c */ /* 0x000fda0003f05300 */
[----:B------:R-:W-:Y:S05]  /*1da0*/  @!P0 BRA `(.L_x_2121) ;  /* 0x0000004000008947 */ /* 0x000fea0003800000 */
[----:B-1----:R-:W-:-:S04]  /*1db0*/  IADD3 R4, P0, R19, c[0x0][0x368], RZ ;  /* 0x0000da0013047a10 */ /* 0x002fc80007f1e0ff */
[----:B------:R-:W-:-:S05]  /*1dc0*/  IADD3.X R5, R22, c[0x0][0x36c], RZ, P0, !PT ;  /* 0x0000db0016057a10 */ /* 0x000fca00007fe4ff */
[----:B------:R1:W5:Y:S01]  /*1dd0*/  LDG.E R16, [R4.64] ;  /* 0x0000000804107981 */ /* 0x000362000c1e1900 */
[----:B------:R-:W-:Y:S05]  /*1de0*/  BRA `(.L_x_2122) ;  /* 0x0000005000007947 */ /* 0x000fea0003800000 */
.L_x_2121:
[----:B------:R-:W-:Y:S01]  /*1df0*/  MOV R16, UR6 ;  /* 0x0000000600107c02 */ /* 0x000fe20008000f00 */
[----:B------:R-:W-:Y:S05]  /*1e00*/  @!P5 BRA `(.L_x_2122) ;  /* 0x000000300000d947 */ /* 0x000fea0003800000 */
[----:B------:R2:W3:Y:S04]  /*1e10*/  LDG.E R6, [R4.64] ;  /* 0x0000000804067981 */ /* 0x0004e8000c1e1900 */
[----:B-12---:R-:W3:Y:S02]  /*1e20*/  LDG.E R4, [R4.64+0x4] ;  /* 0x0000040804047981 */ /* 0x006ee4000c1e1900 */
[----:B---3--:R-:W-:Y:S02]  /*1e30*/  IADD3 R16, -R6, R4, RZ ;  /* 0x0000000406107210 */ /* 0x008fe40007ffe1ff */
.L_x_2122:
        /* <DEDUP_REMOVED lines=61> */
.L_x_2124:
[----:B------:R-:W-:Y:S05]  /*2210*/  BSYNC B0 ;  /* 0x0000000000007941 */ /* 0x000fea0003800000 */
.L_x_2123:
        /* <DEDUP_REMOVED lines=60> */
[----:B------:R-:W-:Y:S01]  /*25e0*/  IMAD.WIDE.U32 R4, R31, c[0x0][0x240], R4 ;  /* 0x000090001f047a25 */ /* 0x000fe200078e0004 */
        /* <DEDUP_REMOVED lines=98> */
[C---:B---3--:R-:W-:Y:S01]  /*2c10*/  ISETP.GE.AND P2, PT, R76.reuse, c[0x0][0x27c], PT ;  /* 0x00009f004c007a0c */ /* 0x048fe20003f46270 */
        /* <DEDUP_REMOVED lines=92> */
.L_x_2174:
        /* <DEDUP_REMOVED lines=76> */
.L_x_2130:
[----:B------:R-:W-:Y:S05]  /*36a0*/  BSYNC B0 ;  /* 0x0000000000007941 */ /* 0x000fea0003800000 */
.L_x_2129:
        /* <DEDUP_REMOVED lines=41> */
.L_x_2132:
[----:B------:R-:W-:Y:S05]  /*3940*/  BSYNC B0 ;  /* 0x0000000000007941 */ /* 0x000fea0003800000 */
.L_x_2131:
        /* <DEDUP_REMOVED lines=41> */
.L_x_2134:
[----:B------:R-:W-:Y:S05]  /*3be0*/  BSYNC B0 ;  /* 0x0000000000007941 */ /* 0x000fea0003800000 */
.L_x_2133:
        /* <DEDUP_REMOVED lines=39> */
.L_x_2136:
[----:B------:R-:W-:Y:S05]  /*3e60*/  BSYNC B0 ;  /* 0x0000000000007941 */ /* 0x000fea0003800000 */
.L_x_2135:
        /* <DEDUP_REMOVED lines=72> */
.L_x_2140:
[----:B------:R-:W-:Y:S05]  /*42f0*/  BSYNC B0 ;  /* 0x0000000000007941 */ /* 0x000fea0003800000 */
.L_x_2139:
        /* <DEDUP_REMOVED lines=57> */
.L_x_2138:
[----:B------:R-:W-:Y:S05]  /*4690*/  BSYNC B1 ;  /* 0x0000000000017941 */ /* 0x000fea0003800000 */
.L_x_2137:
        /* <DEDUP_REMOVED lines=61> */
.L_x_2144:
[----:B------:R-:W-:Y:S05]  /*4a70*/  BSYNC B0 ;  /* 0x0000000000007941 */ /* 0x000fea0003800000 */
.L_x_2143:
        /* <DEDUP_REMOVED lines=57> */
.L_x_2142:
[----:B------:R-:W-:Y:S05]  /*4e10*/  BSYNC B1 ;  /* 0x0000000000017941 */ /* 0x000fea0003800000 */
.L_x_2141:
        /* <DEDUP_REMOVED lines=60> */
.L_x_2148:
[----:B------:R-:W-:Y:S05]  /*51e0*/  BSYNC B0 ;  /* 0x0000000000007941 */ /* 0x000fea0003800000 */
.L_x_2147:
        /* <DEDUP_REMOVED lines=57> */
.L_x_2146:
[----:B------:R-:W-:Y:S05]  /*5580*/  BSYNC B1 ;  /* 0x0000000000017941 */ /* 0x000fea0003800000 */
.L_x_2145:
        /* <DEDUP_REMOVED lines=59> */
.L_x_2151:
[----:B------:R-:W-:Y:S05]  /*5940*/  BSYNC B0 ;  /* 0x0000000000007941 */ /* 0x000fea0003800000 */
.L_x_2150:
        /* <DEDUP_REMOVED lines=58> */
.L_x_2128:
        /* <DEDUP_REMOVED lines=242> */
.L_x_2153:
[----:B-1----:R-:W-:Y:S05]  /*6c10*/  BSYNC B0 ;  /* 0x0000000000007941 */ /* 0x002fea0003800000 */
.L_x_2152:
        /* <DEDUP_REMOVED lines=129> */
.L_x_2155:
[----:B------:R-:W-:Y:S05]  /*7430*/  BSYNC B0 ;  /* 0x0000000000007941 */ /* 0x000fea0003800000 */
.L_x_2154:
        /* <DEDUP_REMOVED lines=129> */
.L_x_2157:
[----:B------:R-:W-:Y:S05]  /*7c50*/  BSYNC B0 ;  /* 0x0000000000007941 */ /* 0x000fea0003800000 */
.L_x_2156:
        /* <DEDUP_REMOVED lines=131> */
.L_x_2127:
        /* <DEDUP_REMOVED lines=19> */
.L_x_2159:
[----:B-12---:R-:W-:Y:S05]  /*85c0*/  BSYNC B0 ;  /* 0x0000000000007941 */ /* 0x006fea0003800000 */
.L_x_2158:
        /* <DEDUP_REMOVED lines=15> */
.L_x_2161:
[----:B------:R-:W-:Y:S05]  /*86c0*/  BSYNC B0 ;  /* 0x0000000000007941 */ /* 0x000fea0003800000 */
.L_x_2160:
        /* <DEDUP_REMOVED lines=15> */
.L_x_2163:
[----:B------:R-:W-:Y:S05]  /*87c0*/  BSYNC B0 ;  /* 0x0000000000007941 */ /* 0x000fea0003800000 */
.L_x_2162:
        /* <DEDUP_REMOVED lines=14> */
.L_x_2149:
[----:B------:R-:W-:Y:S05]  /*88b0*/  BSYNC B2 ;  /* 0x0000000000027941 */ /* 0x000fea0003800000 */
.L_x_2126:
        /* <DEDUP_REMOVED lines=88> */
.L_x_2165:
[----:B-12-4-:R-:W-:Y:S05]  /*8e40*/  BSYNC B0 ;  /* 0x0000000000007941 */ /* 0x016fea0003800000 */
.L_x_2164:
        /* <DEDUP_REMOVED lines=14> */
.L_x_2167:
[----:B------:R-:W-:Y:S05]  /*8f30*/  BSYNC B0 ;  /* 0x0000000000007941 */ /* 0x000fea0003800000 */
.L_x_2166:
        /* <DEDUP_REMOVED lines=14> */
.L_x_2169:
[----:B------:R-:W-:Y:S05]  /*9020*/  BSYNC B0 ;  /* 0x0000000000007941 */ /* 0x000fea0003800000 */
.L_x_2168:
        /* <DEDUP_REMOVED lines=14> */
.L_x_2171:
[----:B------:R-:W-:Y:S05]  /*9110*/  BSYNC B0 ;  /* 0x0000000000007941 */ /* 0x000fea0003800000 */
.L_x_2170:
[----:B------:R-:W-:Y:S01]  /*9120*/  ISETP.GT.AND P0, PT, R39, R115, PT ;  /* 0x000000732700720c */ /* 0x000fe20003f04270 */
[----:B------:R-:W-:Y:S03]  /*9130*/  BSSY B0, `(.L_x_2172) ;  /* 0x0000030000007945 */ /* 0x000fe60003800000 */
[----:B-12---:R-:W-:Y:S09]  /*9140*/  P2R R15, PR, RZ, 0x1 ;  /* 0x00000001ff0f7803 */ /* 0x006ff20000000000 */
[----:B------:R-:W-:-:S05]  /*9150*/  @!P0 BRA `(.L_x_2173) ;  /* 0x000002d000008947 */ /* 0x000fca0003800000 */
[----:B----4-:R-:W-:Y:S01]  /*9160*/  IADD3 R3, R39, -0x1, RZ ;  /* 0xffffffff27037810 */ /* 0x010fe20007ffe0ff */
[----:B------:R-:W-:Y:S01]  /*9170*/  IMAD.MOV.U32 R4, RZ, RZ, R120 ;  /* 0x000000ffff047224 */ /* 0x000fe200078e0078 */
[C---:B------:R-:W-:Y:S01]  /*9180*/  ISETP.GE.AND P3, PT, R219.reuse, 0x21, PT ;  /* 0x00000021db00780c */ /* 0x040fe20003f66270 */
[----:B------:R-:W-:Y:S01]  /*9190*/  IMAD.MOV.U32 R5, RZ, RZ, R119 ;  /* 0x000000ffff057224 */ /* 0x000fe200078e0077 */
        /* <DEDUP_REMOVED lines=41> */
.L_x_2173:
[----:B------:R-:W-:Y:S05]  /*9430*/  BSYNC B0 ;  /* 0x0000000000007941 */ /* 0x000fea0003800000 */
.L_x_2172:
[----:B------:R-:W0:Y:S01]  /*9440*/  LDGDEPBAR ;  /* 0x00000000000079af */ /* 0x000e220000000000 */
[----:B------:R-:W-:Y:S02]  /*9450*/  ISETP.NE.AND P0, PT, R15, RZ, PT ;  /* 0x000000ff0f00720c */ /* 0x000fe40003f05270 */
[----:B------:R-:W-:Y:S11]  /*9460*/  IADD3 R39, R39, -0x1, RZ ;  /* 0xffffffff27277810 */ /* 0x000ff60007ffe0ff */
[----:B------:R-:W-:-:S05]  /*9470*/  @P0 BRA `(.L_x_2174) ;  /* 0xffff9d6000000947 */ /* 0x000fca000383ffff */
[----:B------:R-:W-:Y:S01]  /*9480*/  WARPSYNC 0xffffffff ;  /* 0xffffffff00007948 */ /* 0x000fe20003800000 */
[----:B------:R-:W-:Y:S06]  /*9490*/  BAR.SYNC.DEFER_BLOCKING 0x0 ;  /* 0x0000000000007b1d */ /* 0x000fec0000010000 */
.L_x_2125:
        /* <DEDUP_REMOVED lines=32> */
.L_x_2176:
[----:B------:R-:W-:Y:S05]  /*96a0*/  BSYNC B0 ;  /* 0x0000000000007941 */ /* 0x000fea0003800000 */
.L_x_2175:
        /* <DEDUP_REMOVED lines=157> */
[----:B------:R-:W-:Y:S04]  /*a080*/  STL.64 [R1+0x10], R22 ;  /* 0x0000101601007387 */ /* 0x000fe80000100a00 */
[----:B------:R1:W-:Y:S01]  /*a090*/  STL [R1+0xc], R20 ;  /* 0x00000c1401007387 */ /* 0x0003e20000100800 */
        /* <DEDUP_REMOVED lines=54> */
[----:B------:R-:W1:Y:S04]  /*a400*/  SHFL.IDX PT, R3, R3, 0x3, 0x181f ;  /* 0x00781f0003037f89 */ /* 0x000e6800000e0000 */
[----:B------:R2:W3:Y:S06]  /*a410*/  SHFL.IDX PT, R6, R20, 0x3, 0x181f ;  /* 0x00781f0014067f89 */ /* 0x0004ec00000e0000 */
[----:B------:R-:W-:Y:S05]  /*a420*/  @!P0 BRA `(.L_x_2179) ;  /* 0x0000006000008947 */ /* 0x000fea0003800000 */
[-C--:B-12---:R-:W-:Y:S02]  /*a430*/  LEA R4, P1, R76, R3.reuse, 0x1 ;  /* 0x000000034c047211 */ /* 0x086fe400078208ff */
[----:B------:R-:W-:-:S02]  /*a440*/  LEA R2, P0, R212, R3, 0x1 ;  /* 0x00000003d4027211 */ /* 0x000fc400078008ff */
[-C--:B---3--:R-:W-:Y:S02]  /*a450*/  LEA.HI.X R5, R76, R6.reuse, R77, 0x1, P1 ;  /* 0x000000064c057211 */ /* 0x088fe400008f0c4d */
[----:B------:R-:W-:-:S03]  /*a460*/  LEA.HI.X R3, R212, R6, R231, 0x1, P0 ;  /* 0x00000006d4037211 */ /* 0x000fc600000f0ce7 */
[----:B------:R1:W-:Y:S04]  /*a470*/  LDGSTS.E.BYPASS.LTC128B.128 [R214+0xb100], [R4.64], !P6 ;  /* 0x0b10000004d67fae */ /* 0x0003e8000f101d48 */
[----:B------:R1:W-:Y:S02]  /*a480*/  LDGSTS.E.BYPASS.LTC128B.128 [R214+0xe900], [R2.64], !P5 ;  /* 0x0e90000002d67fae */ /* 0x0003e4000e901d48 */
.L_x_2179:
[----:B------:R-:W-:Y:S05]  /*a490*/  BSYNC B0 ;  /* 0x0000000000007941 */ /* 0x000fea0003800000 */
.L_x_2178:
[----:B------:R-:W-:Y:S01]  /*a4a0*/  ISETP.LT.AND P0, PT, RZ, c[0x0][0x27c], PT ;  /* 0x00009f00ff007a0c */ /* 0x000fe20003f01270 */
[----:B------:R-:W0:-:S12]  /*a4b0*/  LDGDEPBAR ;  /* 0x00000000000079af */ /* 0x000e180000000000 */
[----:B------:R-:W-:Y:S05]  /*a4c0*/  @P0 BRA `(.L_x_2180) ;  /* 0x0000002000000947 */ /* 0x000fea0003800000 */
[----:B------:R-:W-:-:S04]  /*a4d0*/  DEPBAR.LE SB0, 0x1 ;  /* 0x000080400000791a */ /* 0x000fc80000000000 */
[----:B------:R-:W-:Y:S05]  /*a4e0*/  BRA `(.L_x_2181) ;  /* 0x0000360000007947 */ /* 0x000fea0003800000 */
.L_x_2180:
        /* <DEDUP_REMOVED lines=43> */
.L_x_2184:
[----:B-12-4-:R-:W-:Y:S05]  /*a7a0*/  BSYNC B0 ;  /* 0x0000000000007941 */ /* 0x016fea0003800000 */
.L_x_2183:
        /* <DEDUP_REMOVED lines=72> */
.L_x_2188:
[----:B------:R-:W-:Y:S05]  /*ac30*/  BSYNC B0 ;  /* 0x0000000000007941 */ /* 0x000fea0003800000 */
.L_x_2187:
        /* <DEDUP_REMOVED lines=40> */
.L_x_2186:
[----:B------:R-:W-:Y:S05]  /*aec0*/  BSYNC B1 ;  /* 0x0000000000017941 */ /* 0x000fea0003800000 */
.L_x_2185:
        /* <DEDUP_REMOVED lines=45> */
.L_x_2192:
[----:B------:R-:W-:Y:S05]  /*b1a0*/  BSYNC B0 ;  /* 0x0000000000007941 */ /* 0x000fea0003800000 */
.L_x_2191:
        /* <DEDUP_REMOVED lines=40> */
.L_x_2190:
[----:B------:R-:W-:Y:S05]  /*b430*/  BSYNC B1 ;  /* 0x0000000000017941 */ /* 0x000fea0003800000 */
.L_x_2189:
        /* <DEDUP_REMOVED lines=45> */
.L_x_2196:
[----:B------:R-:W-:Y:S05]  /*b710*/  BSYNC B0 ;  /* 0x0000000000007941 */ /* 0x000fea0003800000 */
.L_x_2195:
        /* <DEDUP_REMOVED lines=40> */
.L_x_2194:
[----:B------:R-:W-:Y:S05]  /*b9a0*/  BSYNC B1 ;  /* 0x0000000000017941 */ /* 0x000fea0003800000 */
.L_x_2193:
        /* <DEDUP_REMOVED lines=44> */
.L_x_2199:
[----:B------:R-:W-:Y:S05]  /*bc70*/  BSYNC B0 ;  /* 0x0000000000007941 */ /* 0x000fea0003800000 */
.L_x_2198:
        /* <DEDUP_REMOVED lines=41> */
.L_x_2182:
        /* <DEDUP_REMOVED lines=21> */
.L_x_2201:
[----:B-123--:R-:W-:Y:S05]  /*c060*/  BSYNC B0 ;  /* 0x0000000000007941 */ /* 0x00efea0003800000 */
.L_x_2200:
        /* <DEDUP_REMOVED lines=124> */
.L_x_2203:
[----:B------:R-:W-:Y:S05]  /*c830*/  BSYNC B0 ;  /* 0x0000000000007941 */ /* 0x000fea0003800000 */
.L_x_2202:
        /* <DEDUP_REMOVED lines=99> */
.L_x_2205:
[----:B------:R-:W-:Y:S05]  /*ce70*/  BSYNC B0 ;  /* 0x0000000000007941 */ /* 0x000fea0003800000 */
.L_x_2204:
        /* <DEDUP_REMOVED lines=99> */
.L_x_2207:
[----:B------:R-:W-:Y:S05]  /*d4b0*/  BSYNC B0 ;  /* 0x0000000000007941 */ /* 0x000fea0003800000 */
.L_x_2206:
        /* <DEDUP_REMOVED lines=98> */
.L_x_2197:
[----:B------:R-:W-:Y:S05]  /*dae0*/  BSYNC B2 ;  /* 0x0000000000027941 */ /* 0x000fea0003800000 */
.L_x_2181:
        /* <DEDUP_REMOVED lines=38> */
[----:B---3--:R-:W2:Y:S01]  /*dd50*/  SHFL.IDX PT, R6, R5, RZ, 0x181f ;  /* 0x00181fff05067589 */ /* 0x008ea200000e0000 */
[C---:B------:R-:W-:Y:S02]  /*dd60*/  IADD3 R2, R200.reuse, 0x20, RZ ;  /* 0x00000020c8027810 */ /* 0x040fe40007ffe0ff */
[----:B------:R-:W-:Y:S01]  /*dd70*/  @P1 IADD3 R2, R200, -0x20, RZ ;  /* 0xffffffe0c8021810 */ /* 0x000fe20007ffe0ff */
[----:B------:R-:W3:Y:S01]  /*dd80*/  SHFL.IDX PT, R11, R3, RZ, 0x181f ;  /* 0x00181fff030b7589 */ /* 0x000ee200000e0000 */
[----:B------:R-:W-:-:S03]  /*dd90*/  ISETP.LT.OR P1, PT, R4, 0x1, P3 ;  /* 0x000000010400780c */ /* 0x000fc60001f21670 */
[----:B------:R-:W4:Y:S04]  /*dda0*/  SHFL.IDX PT, R15, R5, 0x1, 0x181f ;  /* 0x00381f00050f7f89 */ /* 0x000f2800000e0000 */
[----:B------:R-:W1:Y:S04]  /*ddb0*/  SHFL.IDX PT, R17, R3, 0x1, 0x181f ;  /* 0x00381f0003117f89 */ /* 0x000e6800000e0000 */
[----:B------:R-:W-:Y:S04]  /*ddc0*/  LDSM.16.M88.4 R40, [R2] ;  /* 0x000000000228783b */ /* 0x000fe80000000200 */
[----:B------:R-:W-:Y:S01]  /*ddd0*/  LDSM.16.M88.4 R60, [R2+0x800] ;  /* 0x00080000023c783b */ /* 0x000fe20000000200 */
[----:B--2---:R-:W-:-:S03]  /*dde0*/  IADD3 R8, P0, R6, R215, RZ ;  /* 0x000000d706087210 */ /* 0x004fc60007f1e0ff */
[----:B------:R-:W-:Y:S04]  /*ddf0*/  LDSM.16.M88.4 R44, [R2+0x1000] ;  /* 0x00100000022c783b */ /* 0x000fe80000000200 */
[----:B------:R-:W-:Y:S01]  /*de00*/  LDSM.16.M88.4 R92, [R2+0x1800] ;  /* 0x00180000025c783b */ /* 0x000fe20000000200 */
[C---:B---3--:R-:W-:Y:S01]  /*de10*/  IMAD.X R9, R11.reuse, 0x1, R216, P0 ;  /* 0x000000010b097824 */ /* 0x048fe200000e06d8 */
[----:B------:R-:W-:Y:S02]  /*de20*/  IADD3 R10, P0, R6, R218, RZ ;  /* 0x000000da060a7210 */ /* 0x000fe40007f1e0ff */
[----:B------:R-:W-:Y:S03]  /*de30*/  LDSM.16.M88.4 R100, [R2+0x2000] ;  /* 0x002000000264783b */ /* 0x000fe60000000200 */
[----:B------:R-:W-:Y:S01]  /*de40*/  IMAD.X R11, R11, 0x1, R217, P0 ;  /* 0x000000010b0b7824 */ /* 0x000fe200000e06d9 */
[----:B------:R-:W-:Y:S04]  /*de50*/  LDSM.16.M88.4 R108, [R2+0x2800] ;  /* 0x00280000026c783b */ /* 0x000fe80000000200 */
[----:B------:R-:W-:Y:S04]  /*de60*/  LDSM.16.M88.4 R124, [R2+0x3000] ;  /* 0x00300000027c783b */ /* 0x000fe80000000200 */
[----:B------:R-:W2:Y:S04]  /*de70*/  SHFL.IDX PT, R2, R5, 0x2, 0x181f ;  /* 0x00581f0005027f89 */ /* 0x000ea800000e0000 */
[----:B------:R-:W3:Y:S04]  /*de80*/  SHFL.IDX PT, R6, R3, 0x2, 0x181f ;  /* 0x00581f0003067f89 */ /* 0x000ee800000e0000 */
        /* <DEDUP_REMOVED lines=23> */
[----:B---3--:R-:W-:-:S12]  /*e000*/  IMAD.X R11, R6, 0x1, R216, P0 ;  /* 0x00000001060b7824 */ /* 0x008fd800000e06d8 */
[----:B------:R2:W-:Y:S01]  /*e010*/  LDGSTS.E.BYPASS.LTC128B.128 [R213+0x2100], [R10.64], !P4 ;  /* 0x021000000ad57fae */ /* 0x0005e2000e101d48 */
[----:B-1----:R-:W-:-:S05]  /*e020*/  IADD3 R8, P0, R2, R218, RZ ;  /* 0x000000da02087210 */ /* 0x002fca0007f1e0ff */
[----:B------:R-:W-:Y:S01]  /*e030*/  IMAD.X R9, R6, 0x1, R217, P0 ;  /* 0x0000000106097824 */ /* 0x000fe200000e06d9 */
[----:B------:R-:W-:-:S04]  /*e040*/  ISETP.GT.AND P0, PT, R18, 0x7f, PT ;  /* 0x0000007f1200780c */ /* 0x000fc80003f04270 */
[----:B------:R2:W-:Y:S09]  /*e050*/  LDGSTS.E.BYPASS.LTC128B.128 [R213+0x5900], [R8.64], !P1 ;  /* 0x0590000008d57fae */ /* 0x0005f2000c901d48 */
[----:B------:R-:W-:Y:S05]  /*e060*/  @P0 BRA `(.L_x_2209) ;  /* 0x000000e000000947 */ /* 0x000fea0003800000 */
[----:B------:R-:W-:Y:S05]  /*e070*/  BRA.DIV ~URZ, `(.L_x_2210) ;  /* 0x0000ad527f007947 */ /* 0x000fea000b800000 */
[----:B------:R1:W3:Y:S04]  /*e080*/  SHFL.IDX PT, R6, R3, 0x3, 0x181f ;  /* 0x00781f0003067f89 */ /* 0x0002e800000e0000 */
[----:B------:R1:W4:Y:S02]  /*e090*/  SHFL.IDX PT, R2, R5, 0x3, 0x181f ;  /* 0x00781f0005027f89 */ /* 0x00032400000e0000 */
.L_x_2306:
[C---:B------:R-:W-:Y:S02]  /*e0a0*/  ISETP.LT.OR P3, PT, R4.reuse, 0x61, P3 ;  /* 0x000000610400780c */ /* 0x040fe40001f61670 */
[----:B------:R-:W-:-:S02]  /*e0b0*/  ISETP.LT.OR P2, PT, R4, 0x61, P2 ;  /* 0x000000610400780c */ /* 0x000fc40001741670 */
[C---:B----4-:R-:W-:Y:S02]  /*e0c0*/  IADD3 R4, P1, R2.reuse, R215, RZ ;  /* 0x000000d702047210 */ /* 0x050fe40007f3e0ff */
[----:B------:R-:W-:-:S03]  /*e0d0*/  IADD3 R2, P0, R2, R218, RZ ;  /* 0x000000da02027210 */ /* 0x000fc60007f1e0ff */
[C---:B-1-3--:R-:W-:Y:S02]  /*e0e0*/  IMAD.X R5, R6.reuse, 0x1, R216, P1 ;  /* 0x0000000106057824 */ /* 0x04afe400008e06d8 */
[----:B------:R-:W-:-:S03]  /*e0f0*/  IMAD.X R3, R6, 0x1, R217, P0 ;  /* 0x0000000106037824 */ /* 0x000fc600000e06d9 */
[----:B------:R-:W-:Y:S01]  /*e100*/  @!PT LDS RZ, [RZ] ;  /* 0x00000000fffff984 */ /* 0x000fe20000000800 */
[----:B------:R-:W-:Y:S01]  /*e110*/  @!PT LDS RZ, [RZ] ;  /* 0x00000000fffff984 */ /* 0x000fe20000000800 */
[----:B------:R-:W-:Y:S01]  /*e120*/  @!PT LDS RZ, [RZ] ;  /* 0x00000000fffff984 */ /* 0x000fe20000000800 */
[----:B------:R1:W-:Y:S04]  /*e130*/  LDGSTS.E.BYPASS.LTC128B.128 [R214+0x3100], [R4.64], !P3 ;  /* 0x0310000004d67fae */ /* 0x0003e8000d901d48 */
[----:B------:R1:W-:Y:S02]  /*e140*/  LDGSTS.E.BYPASS.LTC128B.128 [R214+0x6900], [R2.64], !P2 ;  /* 0x0690000002d67fae */ /* 0x0003e4000d101d48 */
.L_x_2209:
[----:B------:R-:W-:Y:S05]  /*e150*/  BSYNC B0 ;  /* 0x0000000000007941 */ /* 0x000fea0003800000 */
.L_x_2208:
[C---:B--2---:R-:W-:Y:S01]  /*e160*/  HMMA.16816.F32.BF16 R16, R140.reuse, R36, RZ ;  /* 0x000000248c10723c */ /* 0x044fe200000418ff */
[----:B------:R-:W-:Y:S01]  /*e170*/  R2P PR, R82, 0x6 ;  /* 0x0000000652007804 */ /* 0x000fe20000000000 */
[----:B-1----:R-:W-:Y:S01]  /*e180*/  IMAD.MOV.U32 R2, RZ, RZ, 0x40 ;  /* 0x00000040ff027424 */ /* 0x002fe200078e00ff */
[----:B------:R-:W-:Y:S01]  /*e190*/  IADD3 R205, R200, 0x20, RZ ;  /* 0x00000020c8cd7810 */ /* 0x000fe20007ffe0ff */
[----:B------:R-:W0:Y:S01]  /*e1a0*/  LDGDEPBAR ;  /* 0x00000000000079af */ /* 0x000e220000000000 */
[----:B------:R-:W-:Y:S01]  /*e1b0*/  ISETP.GT.AND P0, PT, R129, R252, PT ;  /* 0x000000fc8100720c */ /* 0x000fe20003f04270 */
[----:B------:R-:W-:Y:S01]  /*e1c0*/  BSSY B1, `(.L_x_2211) ;  /* 0x0000104000017945 */ /* 0x000fe20003800000 */
[----:B------:R-:W-:Y:S01]  /*e1d0*/  SEL R2, R2, 0xffffffc0, !P2 ;  /* 0xffffffc002027807 */ /* 0x000fe20005000000 */
[----:B------:R-:W-:Y:S04]  /*e1e0*/  HMMA.16816.F32.BF16 R32, R140, R28, RZ ;  /* 0x0000001c8c20723c */ /* 0x000fe800000418ff */
[----:B------:R-:W-:-:S02]  /*e1f0*/  IMAD.IADD R3, R200, 0x1, R2 ;  /* 0x00000001c8037824 */ /* 0x000fc400078e0202 */
[----:B------:R-:W-:Y:S02]  /*e200*/  @P1 IADD3 R205, R200, -0x20, RZ ;  /* 0xffffffe0c8cd1810 */ /* 0x000fe40007ffe0ff */
[----:B------:R-:W-:Y:S02]  /*e210*/  HMMA.16816.F32.BF16 R8, R140, R38, RZ ;  /* 0x000000268c08723c */ /* 0x000fe400000418ff */
[----:B------:R-:W-:-:S06]  /*e220*/  IADD3 R83, R2, 0x3800, R205 ;  /* 0x0000380002537810 */ /* 0x000fcc0007ffe0cd */
[C---:B------:R-:W-:Y:S08]  /*e230*/  HMMA.16816.F32.BF16 R28, R140.reuse, R30, RZ ;  /* 0x0000001e8c1c723c */ /* 0x040ff000000418ff */
[C---:B------:R-:W-:Y:S08]  /*e240*/  HMMA.16816.F32.BF16 R24, R140.reuse, R20, RZ ;  /* 0x000000148c18723c */ /* 0x040ff000000418ff */
[----:B------:R-:W-:Y:S08]  /*e250*/  HMMA.16816.F32.BF16 R20, R140, R22, RZ ;  /* 0x000000168c14723c */ /* 0x000ff000000418ff */
[C---:B------:R-:W-:Y:S01]  /*e260*/  HMMA.16816.F32.BF16 R56, R144.reuse, R44, R16 ;  /* 0x0000002c9038723c */ /* 0x040fe20000041810 */
[----:B------:R-:W1:Y:S07]  /*e270*/  LDSM.16.M88.4 R16, [R3+0x1000] ;  /* 0x001000000310783b */ /* 0x000e6e0000000200 */
[C---:B------:R-:W-:Y:S08]  /*e280*/  HMMA.16816.F32.BF16 R8, R144.reuse, R46, R8 ;  /* 0x0000002e9008723c */ /* 0x040ff00000041808 */
[C---:B------:R-:W-:Y:S08]  /*e290*/  HMMA.16816.F32.BF16 R84, R144.reuse, R40, R32 ;  /* 0x000000289054723c */ /* 0x040ff00000041820 */
[----:B------:R-:W-:Y:S08]  /*e2a0*/  HMMA.16816.F32.BF16 R68, R144, R42, R28 ;  /* 0x0000002a9044723c */ /* 0x000ff0000004181c */
[C---:B------:R-:W-:Y:S08]  /*e2b0*/  HMMA.16816.F32.BF16 R44, R140.reuse, R72, RZ ;  /* 0x000000488c2c723c */ /* 0x040ff000000418ff */
[----:B------:R-:W-:Y:S01]  /*e2c0*/  HMMA.16816.F32.BF16 R40, R140, R74, RZ ;  /* 0x0000004a8c28723c */ /* 0x000fe200000418ff */
[----:B------:R-:W-:Y:S07]  /*e2d0*/  LDSM.16.M88.4 R72, [R3+0x1800] ;  /* 0x001800000348783b */ /* 0x000fee0000000200 */
[C---:B------:R-:W-:Y:S01]  /*e2e0*/  HMMA.16816.F32.BF16 R64, R144.reuse, R60, R24 ;  /* 0x0000003c9040723c */ /* 0x040fe20000041818 */
[----:B------:R-:W2:Y:S07]  /*e2f0*/  LDSM.16.M88.4 R24, [R3] ;  /* 0x000000000318783b */ /* 0x000eae0000000200 */
[----:B------:R-:W-:Y:S01]  /*e300*/  HMMA.16816.F32.BF16 R60, R144, R62, R20 ;  /* 0x0000003e903c723c */ /* 0x000fe20000041814 */
[----:B------:R-:W3:Y:S07]  /*e310*/  LDSM.16.M88.4 R20, [R3+0x800] ;  /* 0x000800000314783b */ /* 0x000eee0000000200 */
[C---:B------:R-:W-:Y:S08]  /*e320*/  HMMA.16816.F32.BF16 R52, R140.reuse, R48, RZ ;  /* 0x000000308c34723c */ /* 0x040ff000000418ff */
[C---:B------:R-:W-:Y:S08]  /*e330*/  HMMA.16816.F32.BF16 R36, R140.reuse, R88, RZ ;  /* 0x000000588c24723c */ /* 0x040ff000000418ff */
[C---:B------:R-:W-:Y:S08]  /*e340*/  HMMA.16816.F32.BF16 R48, R140.reuse, R50, RZ ;  /* 0x000000328c30723c */ /* 0x040ff000000418ff */
[----:B------:R-:W-:Y:S08]  /*e350*/  HMMA.16816.F32.BF16 R32, R140, R90, RZ ;  /* 0x0000005a8c20723c */ /* 0x000ff000000418ff */
[C---:B------:R-:W-:Y:S01]  /*e360*/  HMMA.16816.F32.BF16 R116, R144.reuse, R100, R44 ;  /* 0x000000649074723c */ /* 0x040fe2000004182c */
[----:B------:R-:W4:Y:S07]  /*e370*/  LDSM.16.M88.4 R44, [R3+0x2000] ;  /* 0x00200000032c783b */ /* 0x000f2e0000000200 */
[----:B------:R-:W-:Y:S08]  /*e380*/  HMMA.16816.F32.BF16 R100, R144, R102, R40 ;  /* 0x000000669064723c */ /* 0x000ff00000041828 */
[----:B-1----:R-:W-:Y:S08]  /*e390*/  HMMA.16816.F32.BF16 R40, R176, R18, R8 ;  /* 0x00000012b028723c */ /* 0x002ff00000041808 */
[C---:B------:R-:W-:Y:S08]  /*e3a0*/  HMMA.16816.F32.BF16 R8, R140.reuse, R122, RZ ;  /* 0x0000007a8c08723c */ /* 0x040ff000000418ff */
[----:B------:R-:W-:Y:S08]  /*e3b0*/  HMMA.16816.F32.BF16 R28, R140, R120, RZ ;  /* 0x000000788c1c723c */ /* 0x000ff000000418ff */
[C---:B------:R-:W-:Y:S08]  /*e3c0*/  HMMA.16816.F32.BF16 R52, R144.reuse, R92, R52 ;  /* 0x0000005c9034723c */ /* 0x040ff00000041834 */
[C---:B------:R-:W-:Y:S01]  /*e3d0*/  HMMA.16816.F32.BF16 R112, R144.reuse, R108, R36 ;  /* 0x0000006c9070723c */ /* 0x040fe20000041824 */
[----:B------:R-:W1:Y:S07]  /*e3e0*/  LDSM.16.M88.4 R36, [R3+0x2800] ;  /* 0x002800000324783b */ /* 0x000e6e0000000200 */
[C---:B------:R-:W-:Y:S08]  /*e3f0*/  HMMA.16816.F32.BF16 R48, R144.reuse, R94, R48 ;  /* 0x0000005e9030723c */ /* 0x040ff00000041830 */
[----:B------:R-:W-:Y:S01]  /*e400*/  HMMA.16816.F32.BF16 R108, R144, R110, R32 ;  /* 0x0000006e906c723c */ /* 0x000fe20000041820 */
[----:B------:R-:W1:Y:S07]  /*e410*/  LDSM.16.M88.4 R32, [R3+0x3000] ;  /* 0x003000000320783b */ /* 0x000e6e0000000200 */
[C---:B--2---:R-:W-:Y:S08]  /*e420*/  HMMA.16816.F32.BF16 R92, R176.reuse, R26, R68 ;  /* 0x0000001ab05c723c */ /* 0x044ff00000041844 */
[C---:B---3--:R-:W-:Y:S08]  /*e430*/  HMMA.16816.F32.BF16 R88, R176.reuse, R20, R64 ;  /* 0x00000014b058723c */ /* 0x048ff00000041840 */
[C---:B------:R-:W-:Y:S08]  /*e440*/  HMMA.16816.F32.BF16 R68, R176.reuse, R22, R60 ;  /* 0x00000016b044723c */ /* 0x040ff0000004183c */
[----:B------:R-:W-:Y:S01]  /*e450*/  HMMA.16816.F32.BF16 R56, R176, R16, R56 ;  /* 0x00000010b038723c */ /* 0x000fe20000041838 */
[----:B------:R-:W2:Y:S07]  /*e460*/  LDSM.16.M88.4 R16, [R83+-0x2800] ;  /* 0xffd800005310783b */ /* 0x000eae0000000200 */
[C---:B------:R-:W-:Y:S01]  /*e470*/  HMMA.16816.F32.BF16 R20, R144.reuse, R126, R8 ;  /* 0x0000007e9014723c */ /* 0x040fe20000041808 */
[----:B------:R-:W3:Y:S07]  /*e480*/  LDSM.16.M88.4 R8, [R83+-0x2000] ;  /* 0xffe000005308783b */ /* 0x000eee0000000200 */
[----:B------:R-:W-:Y:S01]  /*e490*/  HMMA.16816.F32.BF16 R104, R144, R124, R28 ;  /* 0x0000007c9068723c */ /* 0x000fe2000004181c */
[----:B------:R-:W2:Y:S07]  /*e4a0*/  LDSM.16.M88.4 R28, [R83+-0x3800] ;  /* 0xffc80000531c783b */ /* 0x000eae0000000200 */
[C---:B------:R-:W-:Y:S01]  /*e4b0*/  HMMA.16816.F32.BF16 R96, R176.reuse, R24, R84 ;  /* 0x00000018b060723c */ /* 0x040fe20000041854 */
[----:B------:R-:W2:Y:S04]  /*e4c0*/  LDSM.16.M88.4 R24, [R83+-0x3000] ;  /* 0xffd000005318783b */ /* 0x000ea80000000200 */
[----:B------:R-:W2:Y:S03]  /*e4d0*/  LDSM.16.M88.4 R84, [R83+-0x1800] ;  /* 0xffe800005354783b */ /* 0x000ea60000000200 */
[C---:B------:R-:W-:Y:S08]  /*e4e0*/  HMMA.16816.F32.BF16 R52, R176.reuse, R72, R52 ;  /* 0x00000048b034723c */ /* 0x040ff00000041834 */
[C---:B------:R-:W-:Y:S08]  /*e4f0*/  HMMA.16816.F32.BF16 R64, R176.reuse, R74, R48 ;  /* 0x0000004ab040723c */ /* 0x040ff00000041830 */
[C---:B----4-:R-:W-:Y:S08]  /*e500*/  HMMA.16816.F32.BF16 R60, R176.reuse, R44, R116 ;  /* 0x0000002cb03c723c */ /* 0x050ff00000041874 */
[C---:B-1----:R-:W-:Y:S08]  /*e510*/  HMMA.16816.F32.BF16 R116, R176.reuse, R36, R112 ;  /* 0x00000024b074723c */ /* 0x042ff00000041870 */
[C---:B------:R-:W-:Y:S01]  /*e520*/  HMMA.16816.F32.BF16 R112, R176.reuse, R38, R108 ;  /* 0x00000026b070723c */ /* 0x040fe2000004186c */
[----:B------:R-:W-:Y:S07]  /*e530*/  LDSM.16.M88.4 R36, [R83+-0x1000] ;  /* 0xfff000005324783b */ /* 0x000fee0000000200 */
[C---:B------:R-:W-:Y:S08]  /*e540*/  HMMA.16816.F32.BF16 R108, R176.reuse, R32, R104 ;  /* 0x00000020b06c723c */ /* 0x040ff00000041868 */
[----:B------:R-:W-:Y:S01]  /*e550*/  HMMA.16816.F32.BF16 R104, R176, R34, R20 ;  /* 0x00000022b068723c */ /* 0x000fe20000041814 */
[----:B------:R-:W1:Y:S04]  /*e560*/  LDSM.16.M88.4 R20, [R200+0x4800] ;  /* 0x00480000c814783b */ /* 0x000e680000000200 */
[----:B------:R-:W-:Y:S03]  /*e570*/  LDSM.16.M88.4 R32, [R83+-0x800] ;  /* 0xfff800005320783b */ /* 0x000fe60000000200 */
[C---:B--2---:R-:W-:Y:S08]  /*e580*/  HMMA.16816.F32.BF16 R56, R180.reuse, R16, R56 ;  /* 0x00000010b438723c */ /* 0x044ff00000041838 */
[C---:B------:R-:W-:Y:S01]  /*e590*/  HMMA.16816.F32.BF16 R48, R180.reuse, R18, R40 ;  /* 0x00000012b430723c */ /* 0x040fe20000041828 */
[----:B------:R-:W2:Y:S07]  /*e5a0*/  LDSM.16.M88.4 R16, [R200+0x5000] ;  /* 0x00500000c810783b */ /* 0x000eae0000000200 */
[C---:B---3--:R-:W-:Y:S01]  /*e5b0*/  HMMA.16816.F32.BF16 R40, R180.reuse, R8, R52 ;  /* 0x00000008b428723c */ /* 0x048fe20000041834 */
[----:B------:R-:W3:Y:S07]  /*e5c0*/  LDSM.16.M88.4 R52, [R200+0x5800] ;  /* 0x00580000c834783b */ /* 0x000eee0000000200 */
[C---:B------:R-:W-:Y:S08]  /*e5d0*/  HMMA.16816.F32.BF16 R96, R180.reuse, R28, R96 ;  /* 0x0000001cb460723c */ /* 0x040ff00000041860 */
[C---:B------:R-:W-:Y:S01]  /*e5e0*/  HMMA.16816.F32.BF16 R92, R180.reuse, R30, R92 ;  /* 0x0000001eb45c723c */ /* 0x040fe2000004185c */
[----:B------:R-:W4:Y:S07]  /*e5f0*/  LDSM.16.M88.4 R28, [R200+0x3800] ;  /* 0x00380000c81c783b */ /* 0x000f2e0000000200 */
[C---:B------:R-:W-:Y:S08]  /*e600*/  HMMA.16816.F32.BF16 R72, R180.reuse, R24, R88 ;  /* 0x00000018b448723c */ /* 0x040ff00000041858 */
[----:B------:R-:W-:Y:S01]  /*e610*/  HMMA.16816.F32.BF16 R68, R180, R26, R68 ;  /* 0x0000001ab444723c */ /* 0x000fe20000041844 */
[----:B------:R-:W2:Y:S07]  /*e620*/  LDSM.16.M88.4 R24, [R200+0x4000] ;  /* 0x00400000c818783b */ /* 0x000eae0000000200 */
[----:B------:R-:W-:Y:S08]  /*e630*/  HMMA.16816.F32.BF16 R100, R176, R46, R100 ;  /* 0x0000002eb064723c */ /* 0x000ff00000041864 */
[C---:B------:R-:W-:Y:S08]  /*e640*/  HMMA.16816.F32.BF16 R8, R180.reuse, R10, R64 ;  /* 0x0000000ab408723c */ /* 0x040ff00000041840 */
[----:B------:R-:W-:Y:S08]  /*e650*/  HMMA.16816.F32.BF16 R44, R180, R84, R60 ;  /* 0x00000054b42c723c */ /* 0x000ff0000004183c */
[C---:B-1----:R-:W-:Y:S08]  /*e660*/  HMMA.16816.F32.BF16 R64, R184.reuse, R20, R56 ;  /* 0x00000014b840723c */ /* 0x042ff00000041838 */
[C---:B------:R-:W-:Y:S01]  /*e670*/  HMMA.16816.F32.BF16 R60, R184.reuse, R22, R48 ;  /* 0x00000016b83c723c */ /* 0x040fe20000041830 */
[----:B------:R-:W1:Y:S07]  /*e680*/  LDSM.16.M88.4 R48, [R200+0x6000] ;  /* 0x00600000c830783b */ /* 0x000e6e0000000200 */
[C---:B--2---:R-:W-:Y:S01]  /*e690*/  HMMA.16816.F32.BF16 R56, R184.reuse, R16, R40 ;  /* 0x00000010b838723c */ /* 0x044fe20000041828 */
[----:B------:R-:W-:Y:S07]  /*e6a0*/  LDSM.16.M88.4 R40, [R205+0x3800] ;  /* 0x00380000cd28783b */ /* 0x000fee0000000200 */
[----:B------:R-:W-:Y:S08]  /*e6b0*/  HMMA.16816.F32.BF16 R20, R184, R18, R8 ;  /* 0x00000012b814723c */ /* 0x000ff00000041808 */
[----:B------:R-:W-:Y:S08]  /*e6c0*/  HMMA.16816.F32.BF16 R84, R180, R86, R100 ;  /* 0x00000056b454723c */ /* 0x000ff00000041864 */
[----:B---3--:R-:W-:Y:S01]  /*e6d0*/  HMMA.16816.F32.BF16 R16, R184, R52, R44 ;  /* 0x00000034b810723c */ /* 0x008fe2000004182c */
[----:B------:R-:W2:Y:S07]  /*e6e0*/  LDSM.16.M88.4 R44, [R200+0x6800] ;  /* 0x00680000c82c783b */ /* 0x000eae0000000200 */
[C---:B------:R-:W-:Y:S08]  /*e6f0*/  HMMA.16816.F32.BF16 R116, R180.reuse, R36, R116 ;  /* 0x00000024b474723c */ /* 0x040ff00000041874 */
[C---:B------:R-:W-:Y:S01]  /*e700*/  HMMA.16816.F32.BF16 R112, R180.reuse, R38, R112 ;  /* 0x00000026b470723c */ /* 0x040fe20000041870 */
[----:B------:R-:W3:Y:S07]  /*e710*/  LDSM.16.M88.4 R36, [R205+0x4000] ;  /* 0x00400000cd24783b */ /* 0x000eee0000000200 */
[C---:B------:R-:W-:Y:S08]  /*e720*/  HMMA.16816.F32.BF16 R108, R180.reuse, R32, R108 ;  /* 0x00000020b46c723c */ /* 0x040ff0000004186c */
[----:B------:R-:W-:Y:S01]  /*e730*/  HMMA.16816.F32.BF16 R104, R180, R34, R104 ;  /* 0x00000022b468723c */ /* 0x000fe20000041868 */
[----:B------:R-:W1:Y:S07]  /*e740*/  LDSM.16.M88.4 R32, [R205+0x4800] ;  /* 0x00480000cd20783b */ /* 0x000e6e0000000200 */
[C---:B----4-:R-:W-:Y:S08]  /*e750*/  HMMA.16816.F32.BF16 R96, R184.reuse, R28, R96 ;  /* 0x0000001cb860723c */ /* 0x050ff00000041860 */
[C---:B------:R-:W-:Y:S01]  /*e760*/  HMMA.16816.F32.BF16 R88, R184.reuse, R30, R92 ;  /* 0x0000001eb858723c */ /* 0x040fe2000004185c */
[----:B------:R-:W4:Y:S07]  /*e770*/  LDSM.16.M88.4 R28, [R205+0x5000] ;  /* 0x00500000cd1c783b */ /* 0x000f2e0000000200 */
[C---:B------:R-:W-:Y:S08]  /*e780*/  HMMA.16816.F32.BF16 R72, R184.reuse, R24, R72 ;  /* 0x00000018b848723c */ /* 0x040ff00000041848 */
[C---:B------:R-:W-:Y:S01]  /*e790*/  HMMA.16816.F32.BF16 R68, R184.reuse, R26, R68 ;  /* 0x0000001ab844723c */ /* 0x040fe20000041844 */
[----:B------:R-:W3:Y:S07]  /*e7a0*/  LDSM.16.M88.4 R24, [R205+0x5800] ;  /* 0x00580000cd18783b */ /* 0x000eee0000000200 */
[C---:B------:R-:W-:Y:S01]  /*e7b0*/  HMMA.16816.F32.BF16 R8, R184.reuse, R54, R84 ;  /* 0x00000036b808723c */ /* 0x040fe20000041854 */
[----:B------:R-:W3:Y:S07]  /*e7c0*/  LDSM.16.M88.4 R84, [R205+0x6000] ;  /* 0x00600000cd54783b */ /* 0x000eee0000000200 */
[C---:B-1----:R-:W-:Y:S08]  /*e7d0*/  HMMA.16816.F32.BF16 R52, R184.reuse, R48, R116 ;  /* 0x00000030b834723c */ /* 0x042ff00000041874 */
[C---:B------:R-:W-:Y:S08]  /*e7e0*/  HMMA.16816.F32.BF16 R92, R184.reuse, R50, R112 ;  /* 0x00000032b85c723c */ /* 0x040ff00000041870 */
[----:B--2---:R-:W-:Y:S08]  /*e7f0*/  HMMA.16816.F32.BF16 R116, R184, R44, R108 ;  /* 0x0000002cb874723c */ /* 0x004ff0000004186c */
[C---:B------:R-:W-:Y:S01]  /*e800*/  HMMA.16816.F32.BF16 R112, R188.reuse, R40, R96 ;  /* 0x00000028bc70723c */ /* 0x040fe20000041860 */
[----:B------:R-:W-:Y:S07]  /*e810*/  LDSM.16.M88.4 R96, [R3+0x6800] ;  /* 0x006800000360783b */ /* 0x000fee0000000200 */
[C---:B------:R-:W-:Y:S01]  /*e820*/  HMMA.16816.F32.BF16 R108, R188.reuse, R42, R88 ;  /* 0x0000002abc6c723c */ /* 0x040fe20000041858 */
        /* <DEDUP_REMOVED lines=9> */
[----:B------:R-:W4:Y:S04]  /*e8c0*/  LDSM.16.M88.4 R28, [R3+0x4800] ;  /* 0x00480000031c783b */ /* 0x000f280000000200 */
[----:B------:R-:W-:Y:S03]  /*e8d0*/  LDSM.16.M88.4 R20, [R3+0x5800] ;  /* 0x005800000314783b */ /* 0x000fe60000000200 */
[C---:B------:R-:W-:Y:S08]  /*e8e0*/  HMMA.16816.F32.BF16 R48, R188.reuse, R24, R16 ;  /* 0x00000018bc30723c */ /* 0x040ff00000041810 */
[----:B------:R-:W-:Y:S01]  /*e8f0*/  HMMA.16816.F32.BF16 R16, R188, R26, R8 ;  /* 0x0000001abc10723c */ /* 0x000fe20000041808 */
[----:B------:R-:W3:Y:S07]  /*e900*/  LDSM.16.M88.4 R24, [R3+0x5000] ;  /* 0x005000000318783b */ /* 0x000eee0000000200 */
[----:B------:R-:W-:Y:S01]  /*e910*/  HMMA.16816.F32.BF16 R104, R184, R46, R104 ;  /* 0x0000002eb868723c */ /* 0x000fe20000041868 */
[----:B------:R-:W3:Y:S07]  /*e920*/  LDSM.16.M88.4 R44, [R3+0x6000] ;  /* 0x00600000032c783b */ /* 0x000eee0000000200 */
[C---:B------:R-:W-:Y:S08]  /*e930*/  HMMA.16816.F32.BF16 R8, R188.reuse, R84, R52 ;  /* 0x00000054bc08723c */ /* 0x040ff00000041834 */
[C---:B------:R-:W-:Y:S08]  /*e940*/  HMMA.16816.F32.BF16 R52, R188.reuse, R86, R92 ;  /* 0x00000056bc34723c */ /* 0x040ff0000004185c */
[----:B-1----:R-:W-:Y:S08]  /*e950*/  HMMA.16816.F32.BF16 R64, R188, R40, R116 ;  /* 0x00000028bc40723c */ /* 0x002ff00000041874 */
[C---:B--2---:R-:W-:Y:S08]  /*e960*/  HMMA.16816.F32.BF16 R116, R192.reuse, R36, R112 ;  /* 0x00000024c074723c */ /* 0x044ff00000041870 */
[----:B------:R-:W-:Y:S01]  /*e970*/  HMMA.16816.F32.BF16 R112, R192, R38, R108 ;  /* 0x00000026c070723c */ /* 0x000fe2000004186c */
[----:B------:R-:W-:Y:S07]  /*e980*/  LDSM.16.M88.4 R36, [R83+0x2000] ;  /* 0x002000005324783b */ /* 0x000fee0000000200 */
[----:B------:R-:W-:Y:S01]  /*e990*/  HMMA.16816.F32.BF16 R104, R188, R42, R104 ;  /* 0x0000002abc68723c */ /* 0x000fe20000041868 */
[----:B------:R-:W1:Y:S07]  /*e9a0*/  LDSM.16.M88.4 R40, [R83+0x1800] ;  /* 0x001800005328783b */ /* 0x000e6e0000000200 */
[C---:B---3--:R-:W-:Y:S08]  /*e9b0*/  HMMA.16816.F32.BF16 R108, R192.reuse, R32, R100 ;  /* 0x00000020c06c723c */ /* 0x048ff00000041864 */
[C---:B------:R-:W-:Y:S01]  /*e9c0*/  HMMA.16816.F32.BF16 R100, R192.reuse, R34, R88 ;  /* 0x00000022c064723c */ /* 0x040fe20000041858 */
[----:B------:R-:W-:Y:S07]  /*e9d0*/  LDSM.16.M88.4 R32, [R83+0x2800] ;  /* 0x002800005320783b */ /* 0x000fee0000000200 */
[C---:B----4-:R-:W-:Y:S08]  /*e9e0*/  HMMA.16816.F32.BF16 R88, R192.reuse, R30, R68 ;  /* 0x0000001ec058723c */ /* 0x050ff00000041844 */
[C---:B------:R-:W-:Y:S08]  /*e9f0*/  HMMA.16816.F32.BF16 R68, R192.reuse, R26, R56 ;  /* 0x0000001ac044723c */ /* 0x040ff00000041838 */
[C---:B------:R-:W-:Y:S08]  /*ea00*/  HMMA.16816.F32.BF16 R56, R192.reuse, R20, R48 ;  /* 0x00000014c038723c */ /* 0x040ff00000041830 */
[C---:B------:R-:W-:Y:S01]  /*ea10*/  HMMA.16816.F32.BF16 R84, R192.reuse, R24, R60 ;  /* 0x00000018c054723c */ /* 0x040fe2000004183c */
[----:B------:R-:W-:Y:S07]  /*ea20*/  LDSM.16.M88.4 R60, [R83+0x800] ;  /* 0x00080000533c783b */ /* 0x000fee0000000200 */
[C---:B------:R-:W-:Y:S08]  /*ea30*/  HMMA.16816.F32.BF16 R48, R192.reuse, R22, R16 ;  /* 0x00000016c030723c */ /* 0x040ff00000041810 */
[C---:B------:R-:W-:Y:S01]  /*ea40*/  HMMA.16816.F32.BF16 R92, R192.reuse, R28, R72 ;  /* 0x0000001cc05c723c */ /* 0x040fe20000041848 */
[----:B------:R-:W-:Y:S04]  /*ea50*/  LDSM.16.M88.4 R28, [R83+0x3000] ;  /* 0x00300000531c783b */ /* 0x000fe80000000200 */
[----:B------:R-:W-:Y:S03]  /*ea60*/  LDSM.16.M88.4 R72, [R83] ;  /* 0x000000005348783b */ /* 0x000fe60000000200 */
[C---:B------:R-:W-:Y:S08]  /*ea70*/  HMMA.16816.F32.BF16 R24, R192.reuse, R44, R8 ;  /* 0x0000002cc018723c */ /* 0x040ff00000041808 */
[----:B------:R-:W-:Y:S01]  /*ea80*/  HMMA.16816.F32.BF16 R20, R192, R46, R52 ;  /* 0x0000002ec014723c */ /* 0x000fe20000041834 */
[----:B------:R-:W2:Y:S01]  /*ea90*/  LDSM.16.M88.4 R44, [R83+0x1000] ;  /* 0x00100000532c783b */ /* 0x000ea20000000200 */
[----:B------:R-:W-:-:S06]  /*eaa0*/  DEPBAR.LE SB0, 0x0 ;  /* 0x000080000000791a */ /* 0x000fcc0000000000 */
[C---:B------:R-:W-:Y:S08]  /*eab0*/  HMMA.16816.F32.BF16 R16, R192.reuse, R96, R64 ;  /* 0x00000060c010723c */ /* 0x040ff00000041840 */
[----:B------:R-:W-:Y:S08]  /*eac0*/  HMMA.16816.F32.BF16 R8, R192, R98, R104 ;  /* 0x00000062c008723c */ /* 0x000ff00000041868 */
[C---:B-1----:R-:W-:Y:S08]  /*ead0*/  HMMA.16816.F32.BF16 R84, R196.reuse, R40, R84 ;  /* 0x00000028c454723c */ /* 0x042ff00000041854 */
        /* <DEDUP_REMOVED lines=16> */
[----:B------:R-:W2:Y:S04]  /*ebe0*/  LDL R4, [R1+0x24] ;  /* 0x0000240001047983 */ /* 0x000ea80000100800 */
[----:B------:R-:W3:Y:S04]  /*ebf0*/  LDL.64 R134, [R1+0x18] ;  /* 0x0000180001867983 */ /* 0x000ee80000100a00 */
[----:B------:R-:W4:Y:S01]  /*ec00*/  LDL R6, [R1+0x20] ;  /* 0x0000200001067983 */ /* 0x000f220000100800 */
[----:B------:R-:W-:-:S03]  /*ec10*/  IMAD.MOV.U32 R2, RZ, RZ, c[0x0][0x2b8] ;  /* 0x0000ae00ff027624 */ /* 0x000fc600078e00ff */
[----:B------:R-:W3:Y:S02]  /*ec20*/  LDL.64 R132, [R1+0x10] ;  /* 0x0000100001847983 */ /* 0x000ee40000100a00 */
[----:B------:R-:W-:Y:S02]  /*ec30*/  ISETP.NE.AND P1, PT, R2, 0x1, PT ;  /* 0x000000010200780c */ /* 0x000fe40003f25270 */
[C---:B------:R-:W-:Y:S01]  /*ec40*/  ISETP.GT.AND P0, PT, R0.reuse, 0x6f, PT ;  /* 0x0000006f0000780c */ /* 0x040fe20003f04270 */
[----:B------:R-:W-:Y:S01]  /*ec50*/  IMAD.MOV.U32 R220, RZ, RZ, RZ ;  /* 0x000000ffffdc7224 */ /* 0x000fe200078e00ff */
        /* <DEDUP_REMOVED lines=28> */
.L_x_2307:
[----:B------:R-:W-:Y:S05]  /*ee20*/  BRA.DIV ~URZ, `(.L_x_2214) ;  /* 0x0000a0e27f007947 */ /* 0x000fea000b800000 */
[----:B------:R3:W4:Y:S02]  /*ee30*/  SHFL.IDX PT, R2, R5, RZ, 0x181f ;  /* 0x00181fff05027589 */ /* 0x00072400000e0000 */
.L_x_2308:
[----:B------:R-:W-:Y:S01]  /*ee40*/  ISETP.GE.AND P0, PT, R219, 0x1, PT ;  /* 0x00000001db00780c */ /* 0x000fe20003f06270 */
[----:B------:R-:W-:-:S12]  /*ee50*/  BSSY B0, `(.L_x_2215) ;  /* 0x000000b000007945 */ /* 0x000fd80003800000 */
[----:B------:R-:W-:Y:S05]  /*ee60*/  @!P0 BRA `(.L_x_2216) ;  /* 0x0000009000008947 */ /* 0x000fea0003800000 */
        /* <DEDUP_REMOVED lines=9> */
.L_x_2216:
[----:B------:R-:W-:Y:S05]  /*ef00*/  BSYNC B0 ;  /* 0x0000000000007941 */ /* 0x000fea0003800000 */
.L_x_2215:
[----:B------:R-:W-:Y:S05]  /*ef10*/  BRA.DIV ~URZ, `(.L_x_2217) ;  /* 0x0000a0627f007947 */ /* 0x000fea000b800000 */
[----:B--2---:R2:W1:Y:S04]  /*ef20*/  SHFL.IDX PT, R6, R4, 0x1, 0x181f ;  /* 0x00381f0004067f89 */ /* 0x00446800000e0000 */
[----:B----4-:R2:W4:Y:S02]  /*ef30*/  SHFL.IDX PT, R2, R5, 0x1, 0x181f ;  /* 0x00381f0005027f89 */ /* 0x01052400000e0000 */
.L_x_2309:
[----:B------:R-:W-:Y:S01]  /*ef40*/  ISETP.GE.AND P0, PT, R219, 0x21, PT ;  /* 0x00000021db00780c */ /* 0x000fe20003f06270 */
[----:B------:R-:W-:-:S12]  /*ef50*/  BSSY B0, `(.L_x_2218) ;  /* 0x000000b000007945 */ /* 0x000fd80003800000 */
[----:B------:R-:W-:Y:S05]  /*ef60*/  @!P0 BRA `(.L_x_2219) ;  /* 0x0000009000008947 */ /* 0x000fea0003800000 */
        /* <DEDUP_REMOVED lines=9> */
.L_x_2219:
[----:B------:R-:W-:Y:S05]  /*f000*/  BSYNC B0 ;  /* 0x0000000000007941 */ /* 0x000fea0003800000 */
.L_x_2218:
[----:B------:R-:W-:Y:S05]  /*f010*/  BRA.DIV ~URZ, `(.L_x_2220) ;  /* 0x0000a0327f007947 */ /* 0x000fea000b800000 */
[----:B-1----:R1:W2:Y:S02]  /*f020*/  SHFL.IDX PT, R6, R4, 0x2, 0x181f ;  /* 0x00581f0004067f89 */ /* 0x0022a400000e0000 */
.L_x_2310:
[----:B------:R-:W-:Y:S05]  /*f030*/  BRA.DIV ~URZ, `(.L_x_2221) ;  /* 0x0000a0827f007947 */ /* 0x000fea000b800000 */
[----:B----4-:R4:W1:Y:S02]  /*f040*/  SHFL.IDX PT, R2, R5, 0x2, 0x181f ;  /* 0x00581f0005027f89 */ /* 0x01086400000e0000 */
.L_x_2311:
[----:B------:R-:W-:Y:S01]  /*f050*/  ISETP.GE.AND P0, PT, R219, 0x41, PT ;  /* 0x00000041db00780c */ /* 0x000fe20003f06270 */
[----:B------:R-:W-:-:S12]  /*f060*/  BSSY B0, `(.L_x_2222) ;  /* 0x000000b000007945 */ /* 0x000fd80003800000 */
[----:B------:R-:W-:Y:S05]  /*f070*/  @!P0 BRA `(.L_x_2223) ;  /* 0x0000009000008947 */ /* 0x000fea0003800000 */
        /* <DEDUP_REMOVED lines=9> */
.L_x_2223:
[----:B------:R-:W-:Y:S05]  /*f110*/  BSYNC B0 ;  /* 0x0000000000007941 */ /* 0x000fea0003800000 */
.L_x_2222:
[----:B------:R-:W-:Y:S05]  /*f120*/  BRA.DIV ~URZ, `(.L_x_2224) ;  /* 0x0000a0027f007947 */ /* 0x000fea000b800000 */
[----:B--2---:R2:W3:Y:S04]  /*f130*/  SHFL.IDX PT, R6, R4, 0x3, 0x181f ;  /* 0x00781f0004067f89 */ /* 0x0044e800000e0000 */
[----:B-1----:R2:W1:Y:S02]  /*f140*/  SHFL.IDX PT, R2, R5, 0x3, 0x181f ;  /* 0x00781f0005027f89 */ /* 0x00246400000e0000 */
.L_x_2312:
[----:B------:R-:W-:-:S13]  /*f150*/  ISETP.GE.AND P0, PT, R219, 0x61, PT ;  /* 0x00000061db00780c */ /* 0x000fda0003f06270 */
[----:B------:R-:W-:Y:S05]  /*f160*/  @!P0 BRA `(.L_x_2212) ;  /* 0x0000009000008947 */ /* 0x000fea0003800000 */
        /* <DEDUP_REMOVED lines=9> */
.L_x_2212:
[----:B------:R-:W-:Y:S05]  /*f200*/  BSYNC B1 ;  /* 0x0000000000017941 */ /* 0x000fea0003800000 */
.L_x_2211:
[----:B-12---:R-:W2:Y:S04]  /*f210*/  LDL R2, [R1+0x8c] ;  /* 0x00008c0001027983 */ /* 0x006ea80000100800 */
        /* <DEDUP_REMOVED lines=75> */
[C---:B------:R-:W-:Y:S02]  /*f6d0*/  ISETP.GT.AND P1, PT, R2.reuse, 0x40, PT ;  /* 0x000000400200780c */ /* 0x040fe40003f24270 */
        /* <DEDUP_REMOVED lines=9> */
[----:B------:R-:W-:-:S02]  /*f770*/  FSEL R59, R57, -INF , P0 ;  /* 0xff800000393b7808 */ /* 0x000fc40000000000 */
[----:B------:R-:W-:Y:S02]  /*f780*/  ISETP.GT.AND P1, PT, R2, 0x48, PT ;  /* 0x000000480200780c */ /* 0x000fe40003f24270 */
[----:B------:R-:W-:Y:S02]  /*f790*/  FMNMX.FTZ R3, R60, R3, !PT ;  /* 0x000000033c037209 */ /* 0x000fe40007810000 */
        /* <DEDUP_REMOVED lines=17> */
[----:B------:R-:W-:Y:S02]  /*f8b0*/  FSEL R54, R37, -INF , P0 ;  /* 0xff80000025367808 */ /* 0x000fe40000000000 */
[C---:B------:R-:W-:Y:S02]  /*f8c0*/  ISETP.GT.AND P5, PT, R2.reuse, 0x58, PT ;  /* 0x000000580200780c */ /* 0x040fe40003fa4270 */
[C---:B------:R-:W-:Y:S02]  /*f8d0*/  ISETP.GT.AND P4, PT, R2.reuse, 0x59, PT ;  /* 0x000000590200780c */ /* 0x040fe40003f84270 */
[C---:B------:R-:W-:Y:S02]  /*f8e0*/  ISETP.GT.AND P3, PT, R2.reuse, 0x60, PT ;  /* 0x000000600200780c */ /* 0x040fe40003f64270 */
[----:B------:R-:W-:-:S02]  /*f8f0*/  ISETP.GT.AND P2, PT, R2, 0x61, PT ;  /* 0x000000610200780c */ /* 0x000fc40003f44270 */
[C---:B------:R-:W-:Y:S02]  /*f900*/  ISETP.GT.AND P1, PT, R2.reuse, 0x68, PT ;  /* 0x000000680200780c */ /* 0x040fe40003f24270 */
[----:B------:R-:W-:Y:S02]  /*f910*/  ISETP.GT.AND P0, PT, R2, 0x69, PT ;  /* 0x000000690200780c */ /* 0x000fe40003f04270 */
        /* <DEDUP_REMOVED lines=26> */
[----:B---3--:R-:W-:Y:S02]  /*fac0*/  FMNMX.FTZ R6, R48, R2, !PT ;  /* 0x0000000230067209 */ /* 0x008fe40007810000 */
[----:B----4-:R-:W-:Y:S01]  /*fad0*/  FMNMX.FTZ R5, R58, R3, !PT ;  /* 0x000000033a057209 */ /* 0x010fe20007810000 */
[----:B------:R-:W-:Y:S05]  /*fae0*/  BRA.DIV ~URZ, `(.L_x_2225) ;  /* 0x000097127f007947 */ /* 0x000fea000b800000 */
[----:B------:R1:W2:Y:S02]  /*faf0*/  SHFL.BFLY PT, R2, R6, 0x2, 0x1f ;  /* 0x0c401f0006027f89 */ /* 0x0002a400000e0000 */
.L_x_2313:
[----:B-12---:R-:W-:Y:S01]  /*fb00*/  FMNMX.FTZ R6, R6, R2, !PT ;  /* 0x0000000206067209 */ /* 0x006fe20007810000 */
[----:B------:R-:W-:Y:S05]  /*fb10*/  BRA.DIV ~URZ, `(.L_x_2226) ;  /* 0x000097427f007947 */ /* 0x000fea000b800000 */
[----:B------:R-:W1:Y:S04]  /*fb20*/  SHFL.BFLY PT, R2, R5, 0x2, 0x1f ;  /* 0x0c401f0005027f89 */ /* 0x000e6800000e0000 */
[----:B------:R-:W2:Y:S01]  /*fb30*/  SHFL.BFLY PT, R3, R6, 0x1, 0x1f ;  /* 0x0c201f0006037f89 */ /* 0x000ea200000e0000 */
[----:B-1----:R-:W-:-:S02]  /*fb40*/  FMNMX.FTZ R5, R5, R2, !PT ;  /* 0x0000000205057209 */ /* 0x002fc40007810000 */
[----:B--2---:R-:W-:-:S03]  /*fb50*/  FMNMX.FTZ R6, R6, R3, !PT ;  /* 0x0000000306067209 */ /* 0x004fc60007810000 */
[----:B------:R1:W2:Y:S04]  /*fb60*/  SHFL.BFLY PT, R4, R5, 0x1, 0x1f ;  /* 0x0c201f0005047f89 */ /* 0x0002a800000e0000 */
.L_x_2314:
        /* <DEDUP_REMOVED lines=23> */
[----:B-1----:R-:W-:Y:S01]  /*fce0*/  FFMA.FTZ R2, R10, c[0x0][0x2d0], -R3 ;  /* 0x0000b4000a027a23 */ /* 0x002fe20000010803 */
[----:B---3--:R-:W-:-:S06]  /*fcf0*/  F2FP.BF16.PACK_AB R28, R100, R101 ;  /* 0x00000065641c723e */ /* 0x008fcc00000010ff */
[----:B------:R1:W-:Y:S01]  /*fd00*/  MUFU.EX2 R99, R2 ;  /* 0x0000000200637308 */ /* 0x0003e20000000800 */
[----:B--2---:R-:W-:Y:S01]  /*fd10*/  F2FP.BF16.PACK_AB R34, R108, R105 ;  /* 0x000000696c22723e */ /* 0x004fe200000010ff */
[--C-:B-1----:R-:W-:Y:S02]  /*fd20*/  FFMA.FTZ R2, R11, c[0x0][0x2d0], -R3.reuse ;  /* 0x0000b4000b027a23 */ /* 0x102fe40000010803 */
[----:B------:R-:W1:Y:S04]  /*fd30*/  LDSM.16.MT88.4 R8, [R201] ;  /* 0x00000000c908783b */ /* 0x000e680000004200 */
        /* <DEDUP_REMOVED lines=13> */
[--C-:B------:R-:W-:Y:S02]  /*fe10*/  FFMA.FTZ R58, R58, c[0x0][0x2d0], -R2.reuse ;  /* 0x0000b4003a3a7a23 */ /* 0x100fe40000010802 */
[--C-:B--2---:R-:W-:Y:S02]  /*fe20*/  FFMA.FTZ R4, R20, c[0x0][0x2d0], -R2.reuse ;  /* 0x0000b40014047a23 */ /* 0x104fe40000010802 */
[----:B------:R-:W2:Y:S02]  /*fe30*/  LDSM.16.MT88.4 R20, [R202] ;  /* 0x00000000ca14783b */ /* 0x000ea40000004200 */
        /* <DEDUP_REMOVED lines=67> */
[----:B------:R-:W-:-:S06]  /*10270*/  FFMA.FTZ R66, R72, c[0x0][0x2d0], -R2 ;  /* 0x0000b40048427a23 */ /* 0x000fcc0000010802 */
        /* <DEDUP_REMOVED lines=120> */
[----:B------:R-:W2:Y:S03]  /*10a00*/  MUFU.EX2 R15, R67 ;  /* 0x00000043000f7308 */ /* 0x000ea60000000800 */
[----:B------:R-:W-:Y:S01]  /*10a10*/  HMMA.16816.F32.BF16 R132, R32, R42, R36 ;  /* 0x0000002a2084723c */ /* 0x000fe20000041824 */
[----:B------:R-:W3:Y:S01]  /*10a20*/  LDSM.16.MT88.4 R36, [R203+0x3800] ;  /* 0x00380000cb24783b */ /* 0x000ee20000004200 */
[C---:B-1----:R-:W-:Y:S01]  /*10a30*/  FADD.FTZ R2, R3.reuse, R2 ;  /* 0x0000000203027221 */ /* 0x042fe20000010000 */
[----:B------:R-:W-:Y:S02]  /*10a40*/  F2FP.BF16.PACK_AB R9, R3, R4 ;  /* 0x000000040309723e */ /* 0x000fe400000010ff */
[----:B------:R-:W1:Y:S01]  /*10a50*/  MUFU.EX2 R11, R66 ;  /* 0x00000042000b7308 */ /* 0x000e620000000800 */
[----:B--2---:R-:W-:-:S07]  /*10a60*/  FADD.FTZ R2, R15, R2 ;  /* 0x000000020f027221 */ /* 0x004fce0000010000 */
[----:B------:R-:W2:Y:S08]  /*10a70*/  MUFU.EX2 R45, R65 ;  /* 0x00000041002d7308 */ /* 0x000eb00000000800 */
[----:B------:R-:W-:Y:S01]  /*10a80*/  MUFU.EX2 R3, R58 ;  /* 0x0000003a00037308 */ /* 0x000fe20000000800 */
[C---:B-1----:R-:W-:Y:S01]  /*10a90*/  FADD.FTZ R2, R11.reuse, R2 ;  /* 0x000000020b027221 */ /* 0x042fe20000010000 */
[----:B------:R-:W-:-:S06]  /*10aa0*/  F2FP.BF16.PACK_AB R11, R11, R15 ;  /* 0x0000000f0b0b723e */ /* 0x000fcc00000010ff */
[----:B------:R-:W1:Y:S01]  /*10ab0*/  MUFU.EX2 R44, R62 ;  /* 0x0000003e002c7308 */ /* 0x000e620000000800 */
[----:B--2---:R-:W-:-:S07]  /*10ac0*/  FADD.FTZ R2, R45, R2 ;  /* 0x000000022d027221 */ /* 0x004fce0000010000 */
[----:B------:R-:W2:Y:S01]  /*10ad0*/  MUFU.EX2 R4, R61 ;  /* 0x0000003d00047308 */ /* 0x000ea20000000800 */
[----:B---3--:R-:W-:Y:S01]  /*10ae0*/  HMMA.16816.F32.BF16 R40, R28, R36, RZ ;  /* 0x000000241c28723c */ /* 0x008fe200000418ff */
[----:B-1----:R-:W-:-:S07]  /*10af0*/  FADD.FTZ R2, R44, R2 ;  /* 0x000000022c027221 */ /* 0x002fce0000010000 */
[----:B------:R-:W-:Y:S01]  /*10b00*/  HMMA.16816.F32.BF16 R36, R28, R38, RZ ;  /* 0x000000261c24723c */ /* 0x000fe200000418ff */
[----:B------:R-:W1:Y:S01]  /*10b10*/  LDSM.16.MT88.4 R28, [R203+0x4000] ;  /* 0x00400000cb1c783b */ /* 0x000e620000004200 */
[----:B------:R-:W-:Y:S02]  /*10b20*/  F2FP.BF16.PACK_AB R73, R44, R45 ;  /* 0x0000002d2c49723e */ /* 0x000fe400000010ff */
[----:B--2---:R-:W-:Y:S01]  /*10b30*/  F2FP.BF16.PACK_AB R75, R3, R4 ;  /* 0x00000004034b723e */ /* 0x004fe200000010ff */
[----:B------:R-:W-:-:S04]  /*10b40*/  FADD.FTZ R2, R4, R2 ;  /* 0x0000000204027221 */ /* 0x000fc80000010000 */
[----:B------:R-:W-:-:S07]  /*10b50*/  FADD.FTZ R248, R3, R2 ;  /* 0x0000000203f87221 */ /* 0x000fce0000010000 */
        /* <DEDUP_REMOVED lines=126> */
.L_x_2242:
[----:B------:R-:W2:Y:S01]  /*11340*/  LDL.64 R16, [R1] ;  /* 0x0000000001107983 */ /* 0x000ea20000100a00 */
[----:B------:R-:W-:Y:S04]  /*11350*/  DEPBAR.LE SB0, 0x0 ;  /* 0x000080000000791a */ /* 0x000fe80000000000 */
[----:B------:R-:W3:Y:S01]  /*11360*/  LDL R10, [R1+0x8] ;  /* 0x00000800010a7983 */ /* 0x000ee20000100800 */
[----:B------:R-:W-:Y:S03]  /*11370*/  WARPSYNC 0xffffffff ;  /* 0xffffffff00007948 */ /* 0x000fe60003800000 */
        /* <DEDUP_REMOVED lines=14> */
[----:B------:R1:W4:Y:S01]  /*11460*/  LDSM.16.M88.4 R24, [R200+0x800] ;  /* 0x00080000c818783b */ /* 0x0003220000000200 */
[----:B------:R-:W-:Y:S03]  /*11470*/  IMAD R4, R220, c[0x0][0x21c], R4 ;  /* 0x00008700dc047a24 */ /* 0x000fe600078e0204 */
[----:B------:R1:W1:Y:S04]  /*11480*/  LDSM.16.M88.4 R148, [R2] ;  /* 0x000000000294783b */ /* 0x0002680000000200 */
        /* <DEDUP_REMOVED lines=11> */
[----:B--2---:R-:W-:Y:S03]  /*11540*/  IADD3 R3, P1, R16, R8, RZ ;  /* 0x0000000810037210 */ /* 0x004fe60007f3e0ff */
[----:B------:R2:W1:Y:S01]  /*11550*/  LDSM.16.M88.4 R16, [R200] ;  /* 0x00000000c810783b */ /* 0x0004620000000200 */
[C---:B------:R-:W-:Y:S02]  /*11560*/  LEA R8, P0, R3.reuse, c[0x0][0x1f8], 0x1 ;  /* 0x00007e0003087a11 */ /* 0x040fe400078008ff */
[----:B---3--:R-:W-:Y:S04]  /*11570*/  IADD3.X R4, R10, R9, R4, P1, !PT ;  /* 0x000000090a047210 */ /* 0x008fe80000ffe404 */
[----:B------:R-:W-:Y:S01]  /*11580*/  LEA.HI.X R4, R3, c[0x0][0x1fc], R4, 0x1, P0 ;  /* 0x00007f0003047a11 */ /* 0x000fe200000f0c04 */
[----:B------:R-:W-:-:S05]  /*11590*/  BRA.DIV ~URZ, `(.L_x_2228) ;  /* 0x00007dc27f007947 */ /* 0x000fca000b800000 */
[----:B----4-:R3:W4:Y:S02]  /*115a0*/  SHFL.IDX PT, R3, R4, RZ, 0x181f ;  /* 0x00181fff04037589 */ /* 0x01072400000e0000 */
.L_x_2315:
[----:B-1----:R-:W1:Y:S01]  /*115b0*/  SHFL.IDX PT, R2, R8, RZ, 0x181f ;  /* 0x00181fff08027589 */ /* 0x002e6200000e0000 */
[----:B------:R-:W-:Y:S01]  /*115c0*/  SEL R210, RZ, 0x10, P6 ;  /* 0x00000010ffd27807 */ /* 0x000fe20003000000 */
[----:B------:R-:W-:Y:S01]  /*115d0*/  BSSY B0, `(.L_x_2229) ;  /* 0x0000034000007945 */ /* 0x000fe20003800000 */
[----:B------:R-:W-:Y:S01]  /*115e0*/  SEL R211, RZ, 0x10, P3 ;  /* 0x00000010ffd37807 */ /* 0x000fe20001800000 */
[----:B------:R-:W5:Y:S01]  /*115f0*/  SHFL.IDX PT, R9, R8, 0x1, 0x181f ;  /* 0x00381f0008097f89 */ /* 0x000f6200000e0000 */
[----:B------:R-:W-:Y:S03]  /*11600*/  ISETP.NE.U32.AND P2, PT, R210, RZ, PT ;  /* 0x000000ffd200720c */ /* 0x000fe60003f45070 */
[----:B------:R-:W2:Y:S01]  /*11610*/  S2R R20, SR_TID.X ;  /* 0x0000000000147919 */ /* 0x000ea20000002100 */
[CC--:B-1----:R-:W-:Y:S05]  /*11620*/  IADD3 R10, P0, R2.reuse, R215.reuse, RZ ;  /* 0x000000d7020a7210 */ /* 0x0c2fea0007f1e0ff */
[C-C-:B----4-:R-:W-:Y:S01]  /*11630*/  IMAD.X R11, R3.reuse, 0x1, R216.reuse, P0 ;  /* 0x00000001030b7824 */ /* 0x150fe200000e06d8 */
[-C--:B------:R-:W-:Y:S04]  /*11640*/  IADD3 R2, P0, R2, R218.reuse, RZ ;  /* 0x000000da02027210 */ /* 0x080fe80007f1e0ff */
[----:B------:R-:W-:Y:S01]  /*11650*/  @!PT LDS RZ, [RZ] ;  /* 0x00000000fffff984 */ /* 0x000fe20000000800 */
[----:B------:R1:W-:Y:S01]  /*11660*/  LDGSTS.E.BYPASS.LTC128B.128 [R213+0x100], [R10.64], !P6 ;  /* 0x001000000ad57fae */ /* 0x0003e2000f101d48 */
[--C-:B------:R-:W-:Y:S05]  /*11670*/  IMAD.X R3, R3, 0x1, R217.reuse, P0 ;  /* 0x0000000103037824 */ /* 0x100fea00000e06d9 */
[----:B------:R5:W-:Y:S04]  /*11680*/  LDGSTS.E.BYPASS.LTC128B.128 [R213+0x3900], [R2.64], !P3 ;  /* 0x0390000002d57fae */ /* 0x000be8000d901d48 */
[----:B-1----:R-:W1:Y:S01]  /*11690*/  SHFL.IDX PT, R10, R4, 0x1, 0x181f ;  /* 0x00381f00040a7f89 */ /* 0x002e6200000e0000 */
[C---:B-----5:R-:W-:Y:S05]  /*116a0*/  IADD3 R2, P0, R9.reuse, R215, RZ ;  /* 0x000000d709027210 */ /* 0x060fea0007f1e0ff */
[C-C-:B-1----:R-:W-:Y:S05]  /*116b0*/  IMAD.X R3, R10.reuse, 0x1, R216.reuse, P0 ;  /* 0x000000010a037824 */ /* 0x142fea00000e06d8 */
[----:B------:R1:W-:Y:S02]  /*116c0*/  LDGSTS.E.BYPASS.LTC128B.128 [R213+0x1100], [R2.64], !P6 ;  /* 0x0110000002d57fae */ /* 0x0003e4000f101d48 */
[----:B-1----:R-:W-:Y:S02]  /*116d0*/  IADD3 R2, P0, R9, R218, RZ ;  /* 0x000000da09027210 */ /* 0x002fe40007f1e0ff */
[----:B------:R-:W1:Y:S03]  /*116e0*/  SHFL.IDX PT, R9, R8, 0x2, 0x181f ;  /* 0x00581f0008097f89 */ /* 0x000e6600000e0000 */
[----:B------:R-:W-:Y:S02]  /*116f0*/  IMAD.X R3, R10, 0x1, R217, P0 ;  /* 0x000000010a037824 */ /* 0x000fe400000e06d9 */
[----:B------:R-:W4:Y:S04]  /*11700*/  SHFL.IDX PT, R10, R4, 0x2, 0x181f ;  /* 0x00581f00040a7f89 */ /* 0x000f2800000e0000 */
[----:B------:R5:W-:Y:S02]  /*11710*/  LDGSTS.E.BYPASS.LTC128B.128 [R213+0x4900], [R2.64], !P3 ;  /* 0x0490000002d57fae */ /* 0x000be4000d901d48 */
[----:B-----5:R-:W-:Y:S04]  /*11720*/  IADD3 R2, -R210, 0x10, RZ ;  /* 0x00000010d2027810 */ /* 0x020fe80007ffe1ff */
[----:B------:R-:W-:Y:S04]  /*11730*/  LOP3.LUT R2, R2, 0xf, RZ, 0xc0, !PT ;  /* 0x0000000f02027812 */ /* 0x000fe800078ec0ff */
[-C--:B-1----:R-:W-:Y:S04]  /*11740*/  IADD3 R2, P1, P0, R2, R9.reuse, R215 ;  /* 0x0000000902027210 */ /* 0x082fe8000783e0d7 */
[-C--:B----4-:R-:W-:Y:S05]  /*11750*/  IADD3.X R3, RZ, R10.reuse, R216, P1, P0 ;  /* 0x0000000aff037210 */ /* 0x090fea0000fe04d8 */
[----:B------:R1:W-:Y:S01]  /*11760*/  LDGSTS.E.BYPASS.LTC128B.128.ZFILL [R213+0x2100], [R2.64], P2 ;  /* 0x0210000002d57fae */ /* 0x0003e20009141d48 */
[C---:B------:R-:W-:Y:S02]  /*11770*/  ISETP.NE.U32.AND P2, PT, R211.reuse, RZ, PT ;  /* 0x000000ffd300720c */ /* 0x040fe40003f45070 */
[----:B-1----:R-:W-:Y:S04]  /*11780*/  IADD3 R2, -R211, 0x10, RZ ;  /* 0x00000010d3027810 */ /* 0x002fe80007ffe1ff */
        /* <DEDUP_REMOVED lines=8> */
[----:B---3--:R2:W3:Y:S02]  /*11810*/  SHFL.IDX PT, R4, R8, 0x3, 0x181f ;  /* 0x00781f0008047f89 */ /* 0x0084e400000e0000 */
.L_x_2316:
[C---:B-1----:R-:W-:Y:S02]  /*11820*/  IADD3 R2, -R210.reuse, 0x10, RZ ;  /* 0x00000010d2027810 */ /* 0x042fe40007ffe1ff */
[----:B------:R-:W-:Y:S02]  /*11830*/  ISETP.NE.U32.AND P0, PT, R210, RZ, PT ;  /* 0x000000ffd200720c */ /* 0x000fe40003f05070 */
[----:B------:R-:W-:Y:S04]  /*11840*/  LOP3.LUT R2, R2, 0xf, RZ, 0xc0, !PT ;  /* 0x0000000f02027812 */ /* 0x000fe800078ec0ff */
[-C--:B---3--:R-:W-:Y:S04]  /*11850*/  IADD3 R2, P2, P1, R2, R4.reuse, R215 ;  /* 0x0000000402027210 */ /* 0x088fe8000795e0d7 */
        /* <DEDUP_REMOVED lines=11> */
.L_x_2230:
[----:B------:R-:W-:Y:S05]  /*11910*/  BSYNC B0 ;  /* 0x0000000000007941 */ /* 0x000fea0003800000 */
.L_x_2229:
[----:B------:R-:W0:Y:S01]  /*11920*/  LDGDEPBAR ;  /* 0x00000000000079af */ /* 0x000e220000000000 */
[----:B------:R-:W-:Y:S01]  /*11930*/  WARPSYNC 0xffffffff ;  /* 0xffffffff00007948 */ /* 0x000fe20003800000 */
[C---:B--2---:R-:W-:Y:S01]  /*11940*/  HMMA.16816.F32.BF16 R8, R140.reuse, R16, RZ ;  /* 0x000000108c08723c */ /* 0x044fe200000418ff */
[----:B------:R-:W-:Y:S02]  /*11950*/  BSSY B0, `(.L_x_2232) ;  /* 0x0000116000007945 */ /* 0x000fe40003800000 */
[----:B------:R-:W-:Y:S02]  /*11960*/  LOP3.LUT P0, RZ, R82, 0x4, RZ, 0xc0, !PT ;  /* 0x0000000452ff7812 */ /* 0x000fe4000780c0ff */
[C---:B-1----:R-:W-:Y:S03]  /*11970*/  IADD3 R2, R200.reuse, 0x40, RZ ;  /* 0x00000040c8027810 */ /* 0x042fe60007ffe0ff */
        /* <DEDUP_REMOVED lines=41> */
[C---:B----4-:R-:W-:Y:S08]  /*11c10*/  HMMA.16816.F32.BF16 R28, R176.reuse, R156, R28 ;  /* 0x0000009cb01c723c */ /* 0x050ff0000004181c */
[C---:B------:R-:W-:Y:S01]  /*11c20*/  HMMA.16816.F32.BF16 R32, R176.reuse, R158, R32 ;  /* 0x0000009eb020723c */ /* 0x040fe20000041820 */
[----:B------:R-:W4:Y:S07]  /*11c30*/  LDSM.16.M88.4 R156, [R83+-0x3000] ;  /* 0xffd00000539c783b */ /* 0x000f2e0000000200 */
[C---:B-----5:R-:W-:Y:S08]  /*11c40*/  HMMA.16816.F32.BF16 R36, R176.reuse, R160, R36 ;  /* 0x000000a0b024723c */ /* 0x060ff00000041824 */
[C---:B------:R-:W-:Y:S01]  /*11c50*/  HMMA.16816.F32.BF16 R40, R176.reuse, R162, R40 ;  /* 0x000000a2b028723c */ /* 0x040fe20000041828 */
[----:B------:R-:W5:Y:S07]  /*11c60*/  LDSM.16.M88.4 R160, [R83+-0x2800] ;  /* 0xffd8000053a0783b */ /* 0x000f6e0000000200 */
[C---:B---3--:R-:W-:Y:S08]  /*11c70*/  HMMA.16816.F32.BF16 R44, R176.reuse, R164, R44 ;  /* 0x000000a4b02c723c */ /* 0x048ff0000004182c */
[C---:B------:R-:W-:Y:S01]  /*11c80*/  HMMA.16816.F32.BF16 R48, R176.reuse, R166, R48 ;  /* 0x000000a6b030723c */ /* 0x040fe20000041830 */
[----:B------:R-:W3:Y:S07]  /*11c90*/  LDSM.16.M88.4 R164, [R83+-0x2000] ;  /* 0xffe0000053a4783b */ /* 0x000eee0000000200 */
[C---:B------:R-:W-:Y:S08]  /*11ca0*/  HMMA.16816.F32.BF16 R52, R176.reuse, R168, R52 ;  /* 0x000000a8b034723c */ /* 0x040ff00000041834 */
[C---:B------:R-:W-:Y:S01]  /*11cb0*/  HMMA.16816.F32.BF16 R56, R176.reuse, R170, R56 ;  /* 0x000000aab038723c */ /* 0x040fe20000041838 */
[----:B------:R-:W3:Y:S07]  /*11cc0*/  LDSM.16.M88.4 R168, [R83+-0x1800] ;  /* 0xffe8000053a8783b */ /* 0x000eee0000000200 */
[C---:B-1----:R-:W-:Y:S08]  /*11cd0*/  HMMA.16816.F32.BF16 R60, R176.reuse, R148, R60 ;  /* 0x00000094b03c723c */ /* 0x042ff0000004183c */
[----:B------:R-:W-:Y:S01]  /*11ce0*/  HMMA.16816.F32.BF16 R64, R176, R150, R64 ;  /* 0x00000096b040723c */ /* 0x000fe20000041840 */
[----:B------:R-:W1:Y:S07]  /*11cf0*/  LDSM.16.M88.4 R148, [R83+-0x1000] ;  /* 0xfff000005394783b */ /* 0x000e6e0000000200 */
[C---:B--2---:R-:W-:Y:S08]  /*11d00*/  HMMA.16816.F32.BF16 R8, R180.reuse, R152, R8 ;  /* 0x00000098b408723c */ /* 0x044ff00000041808 */
[C---:B------:R-:W-:Y:S01]  /*11d10*/  HMMA.16816.F32.BF16 R16, R180.reuse, R154, R16 ;  /* 0x0000009ab410723c */ /* 0x040fe20000041810 */
[----:B------:R-:W2:Y:S07]  /*11d20*/  LDSM.16.M88.4 R152, [R83+-0x800] ;  /* 0xfff800005398783b */ /* 0x000eae0000000200 */
[C---:B----4-:R-:W-:Y:S08]  /*11d30*/  HMMA.16816.F32.BF16 R20, R180.reuse, R156, R20 ;  /* 0x0000009cb414723c */ /* 0x050ff00000041814 */
[C---:B------:R-:W-:Y:S01]  /*11d40*/  HMMA.16816.F32.BF16 R24, R180.reuse, R158, R24 ;  /* 0x0000009eb418723c */ /* 0x040fe20000041818 */
[----:B------:R-:W4:Y:S07]  /*11d50*/  LDSM.16.M88.4 R156, [R200+0x3800] ;  /* 0x00380000c89c783b */ /* 0x000f2e0000000200 */
[C---:B-----5:R-:W-:Y:S08]  /*11d60*/  HMMA.16816.F32.BF16 R28, R180.reuse, R160, R28 ;  /* 0x000000a0b41c723c */ /* 0x060ff0000004181c */
[C---:B------:R-:W-:Y:S01]  /*11d70*/  HMMA.16816.F32.BF16 R32, R180.reuse, R162, R32 ;  /* 0x000000a2b420723c */ /* 0x040fe20000041820 */
[----:B------:R-:W5:Y:S07]  /*11d80*/  LDSM.16.M88.4 R160, [R200+0x4000] ;  /* 0x00400000c8a0783b */ /* 0x000f6e0000000200 */
[C---:B---3--:R-:W-:Y:S08]  /*11d90*/  HMMA.16816.F32.BF16 R36, R180.reuse, R164, R36 ;  /* 0x000000a4b424723c */ /* 0x048ff00000041824 */
[C---:B------:R-:W-:Y:S01]  /*11da0*/  HMMA.16816.F32.BF16 R40, R180.reuse, R166, R40 ;  /* 0x000000a6b428723c */ /* 0x040fe20000041828 */
[----:B------:R-:W3:Y:S07]  /*11db0*/  LDSM.16.M88.4 R164, [R200+0x4800] ;  /* 0x00480000c8a4783b */ /* 0x000eee0000000200 */
[C---:B------:R-:W-:Y:S08]  /*11dc0*/  HMMA.16816.F32.BF16 R44, R180.reuse, R168, R44 ;  /* 0x000000a8b42c723c */ /* 0x040ff0000004182c */
[C---:B------:R-:W-:Y:S01]  /*11dd0*/  HMMA.16816.F32.BF16 R48, R180.reuse, R170, R48 ;  /* 0x000000aab430723c */ /* 0x040fe20000041830 */
[----:B------:R-:W3:Y:S07]  /*11de0*/  LDSM.16.M88.4 R168, [R200+0x5000] ;  /* 0x00500000c8a8783b */ /* 0x000eee0000000200 */
[C---:B-1----:R-:W-:Y:S08]  /*11df0*/  HMMA.16816.F32.BF16 R52, R180.reuse, R148, R52 ;  /* 0x00000094b434723c */ /* 0x042ff00000041834 */
[C---:B------:R-:W-:Y:S01]  /*11e00*/  HMMA.16816.F32.BF16 R56, R180.reuse, R150, R56 ;  /* 0x00000096b438723c */ /* 0x040fe20000041838 */
[----:B------:R-:W1:Y:S07]  /*11e10*/  LDSM.16.M88.4 R148, [R200+0x5800] ;  /* 0x00580000c894783b */ /* 0x000e6e0000000200 */
[C---:B--2---:R-:W-:Y:S08]  /*11e20*/  HMMA.16816.F32.BF16 R60, R180.reuse, R152, R60 ;  /* 0x00000098b43c723c */ /* 0x044ff0000004183c */
[----:B------:R-:W-:Y:S01]  /*11e30*/  HMMA.16816.F32.BF16 R64, R180, R154, R64 ;  /* 0x0000009ab440723c */ /* 0x000fe20000041840 */
[----:B------:R-:W2:Y:S07]  /*11e40*/  LDSM.16.M88.4 R152, [R200+0x6000] ;  /* 0x00600000c898783b */ /* 0x000eae0000000200 */
        /* <DEDUP_REMOVED lines=19> */
[----:B------:R-:W-:Y:S01]  /*11f80*/  HMMA.16816.F32.BF16 R64, R184, R158, R64 ;  /* 0x0000009eb840723c */ /* 0x000fe20000041840 */
        /* <DEDUP_REMOVED lines=19> */
[C---:B-----5:R-:W-:Y:S08]  /*120c0*/  HMMA.16816.F32.BF16 R60, R188.reuse, R160, R60 ;  /* 0x000000a0bc3c723c */ /* 0x060ff0000004183c */
[----:B------:R-:W-:Y:S01]  /*120d0*/  HMMA.16816.F32.BF16 R64, R188, R162, R64 ;  /* 0x000000a2bc40723c */ /* 0x000fe20000041840 */
[----:B------:R-:W5:Y:S07]  /*120e0*/  LDSM.16.M88.4 R160, [R2+0x6000] ;  /* 0x0060000002a0783b */ /* 0x000f6e0000000200 */
[C---:B---3--:R-:W-:Y:S08]  /*120f0*/  HMMA.16816.F32.BF16 R8, R192.reuse, R164, R8 ;  /* 0x000000a4c008723c */ /* 0x048ff00000041808 */
[C---:B------:R-:W-:Y:S01]  /*12100*/  HMMA.16816.F32.BF16 R16, R192.reuse, R166, R16 ;  /* 0x000000a6c010723c */ /* 0x040fe20000041810 */
[----:B------:R-:W3:Y:S07]  /*12110*/  LDSM.16.M88.4 R164, [R2+0x6800] ;  /* 0x0068000002a4783b */ /* 0x000eee0000000200 */
[C---:B------:R-:W-:Y:S08]  /*12120*/  HMMA.16816.F32.BF16 R20, R192.reuse, R168, R20 ;  /* 0x000000a8c014723c */ /* 0x040ff00000041814 */
[C---:B------:R-:W-:Y:S01]  /*12130*/  HMMA.16816.F32.BF16 R24, R192.reuse, R170, R24 ;  /* 0x000000aac018723c */ /* 0x040fe20000041818 */
[----:B------:R-:W3:Y:S07]  /*12140*/  LDSM.16.M88.4 R168, [R83] ;  /* 0x0000000053a8783b */ /* 0x000eee0000000200 */
        /* <DEDUP_REMOVED lines=13> */
[----:B------:R-:W-:Y:S01]  /*12220*/  HMMA.16816.F32.BF16 R64, R192, R166, R64 ;  /* 0x000000a6c040723c */ /* 0x000fe20000041840 */
[----:B------:R-:W3:Y:S07]  /*12230*/  LDSM.16.M88.4 R164, [R83+0x2800] ;  /* 0x0028000053a4783b */ /* 0x000eee0000000200 */
[C---:B------:R-:W-:Y:S08]  /*12240*/  HMMA.16816.F32.BF16 R8, R196.reuse, R168, R8 ;  /* 0x000000a8c408723c */ /* 0x040ff00000041808 */
[C---:B------:R-:W-:Y:S01]  /*12250*/  HMMA.16816.F32.BF16 R16, R196.reuse, R170, R16 ;  /* 0x000000aac410723c */ /* 0x040fe20000041810 */
[----:B------:R-:W3:Y:S01]  /*12260*/  LDSM.16.M88.4 R168, [R83+0x3000] ;  /* 0x0030000053a8783b */ /* 0x000ee20000000200 */
[----:B------:R-:W-:Y:S06]  /*12270*/  DEPBAR.LE SB0, 0x0 ;  /* 0x000080000000791a */ /* 0x000fec0000000000 */
[C---:B-1----:R-:W-:Y:S01]  /*12280*/  HMMA.16816.F32.BF16 R20, R196.reuse, R148, R20 ;  /* 0x00000094c414723c */ /* 0x042fe20000041814 */
[----:B------:R-:W-:Y:S07]  /*12290*/  BAR.SYNC.DEFER_BLOCKING 0x0 ;  /* 0x0000000000007b1d */ /* 0x000fee0000010000 */
[C---:B------:R-:W-:Y:S08]  /*122a0*/  HMMA.16816.F32.BF16 R24, R196.reuse, R150, R24 ;  /* 0x00000096c418723c */ /* 0x040ff00000041818 */
[C---:B--2---:R-:W-:Y:S08]  /*122b0*/  HMMA.16816.F32.BF16 R28, R196.reuse, R152, R28 ;  /* 0x00000098c41c723c */ /* 0x044ff0000004181c */
[C---:B------:R-:W-:Y:S08]  /*122c0*/  HMMA.16816.F32.BF16 R32, R196.reuse, R154, R32 ;  /* 0x0000009ac420723c */ /* 0x040ff00000041820 */
[C---:B----4-:R-:W-:Y:S08]  /*122d0*/  HMMA.16816.F32.BF16 R36, R196.reuse, R156, R36 ;  /* 0x0000009cc424723c */ /* 0x050ff00000041824 */
[C---:B------:R-:W-:Y:S08]  /*122e0*/  HMMA.16816.F32.BF16 R40, R196.reuse, R158, R40 ;  /* 0x0000009ec428723c */ /* 0x040ff00000041828 */
[C---:B-----5:R-:W-:Y:S08]  /*122f0*/  HMMA.16816.F32.BF16 R44, R196.reuse, R160, R44 ;  /* 0x000000a0c42c723c */ /* 0x060ff0000004182c */
[C---:B------:R-:W-:Y:S08]  /*12300*/  HMMA.16816.F32.BF16 R48, R196.reuse, R162, R48 ;  /* 0x000000a2c430723c */ /* 0x040ff00000041830 */
[C---:B---3--:R-:W-:Y:S08]  /*12310*/  HMMA.16816.F32.BF16 R52, R196.reuse, R164, R52 ;  /* 0x000000a4c434723c */ /* 0x048ff00000041834 */
[C---:B------:R-:W-:Y:S08]  /*12320*/  HMMA.16816.F32.BF16 R56, R196.reuse, R166, R56 ;  /* 0x000000a6c438723c */ /* 0x040ff00000041838 */
[C---:B------:R-:W-:Y:S08]  /*12330*/  HMMA.16816.F32.BF16 R60, R196.reuse, R168, R60 ;  /* 0x000000a8c43c723c */ /* 0x040ff0000004183c */
[----:B------:R-:W-:Y:S01]  /*12340*/  HMMA.16816.F32.BF16 R64, R196, R170, R64 ;  /* 0x000000aac440723c */ /* 0x000fe20000041840 */
[----:B------:R-:W-:Y:S07]  /*12350*/  @!UPT UIADD3 URZ, URZ, URZ, URZ ;  /* 0x0000003f3f3ff290 */ /* 0x000fee000fffe03f */
[----:B------:R-:W-:-:S11]  /*12360*/  @!P0 BRA `(.L_x_2233) ;  /* 0x0000074000008947 */ /* 0x000fd60003800000 */
[----:B------:R-:W-:Y:S01]  /*12370*/  IMAD.MOV.U32 R2, RZ, RZ, c[0x0][0x2b8] ;  /* 0x0000ae00ff027624 */ /* 0x000fe200078e00ff */
[----:B------:R-:W2:Y:S01]  /*12380*/  LDL R3, [R1+0x24] ;  /* 0x0000240001037983 */ /* 0x000ea20000100800 */
[----:B------:R-:W-:Y:S01]  /*12390*/  IMAD.MOV.U32 R220, RZ, RZ, RZ ;  /* 0x000000ffffdc7224 */ /* 0x000fe200078e00ff */
[----:B------:R-:W-:Y:S02]  /*123a0*/  ISETP.GT.AND P0, PT, R0, 0x6f, PT ;  /* 0x0000006f0000780c */ /* 0x000fe40003f04270 */
[----:B------:R-:W3:Y:S01]  /*123b0*/  LDL.64 R228, [R1+0x18] ;  /* 0x0000180001e47983 */ /* 0x000ee20000100a00 */
[----:B------:R-:W-:Y:S03]  /*123c0*/  ISETP.NE.AND P1, PT, R2, 0x1, PT ;  /* 0x000000010200780c */ /* 0x000fe60003f25270 */
[----:B------:R-:W4:Y:S04]  /*123d0*/  LDL R222, [R1+0x20] ;  /* 0x0000200001de7983 */ /* 0x000f280000100800 */
[----:B------:R-:W5:Y:S04]  /*123e0*/  LDL.64 R226, [R1+0x10] ;  /* 0x0000100001e27983 */ /* 0x000f680000100a00 */
[----:B------:R-:W3:Y:S01]  /*123f0*/  LDL R221, [R1+0xc] ;  /* 0x00000c0001dd7983 */ /* 0x000ee20000100800 */
        /* <DEDUP_REMOVED lines=27> */
.L_x_2317:
[----:B------:R-:W-:-:S05]  /*125b0*/  BRA.DIV ~URZ, `(.L_x_2235) ;  /* 0x00006f527f007947 */ /* 0x000fca000b800000 */
[----:B------:R3:W4:Y:S02]  /*125c0*/  SHFL.IDX PT, R149, R148, RZ, 0x181f ;  /* 0x00181fff94957589 */ /* 0x00072400000e0000 */
.L_x_2318:
        /* <DEDUP_REMOVED lines=20> */
.L_x_2319:
        /* <DEDUP_REMOVED lines=19> */
.L_x_2320:
[----:B------:R-:W-:-:S05]  /*12840*/  BRA.DIV ~URZ, `(.L_x_2238) ;  /* 0x00006e727f007947 */ /* 0x000fca000b800000 */
[----:B------:R2:W3:Y:S02]  /*12850*/  SHFL.IDX PT, R149, R148, 0x2, 0x181f ;  /* 0x00581f0094957f89 */ /* 0x0004e400000e0000 */
.L_x_2321:
        /* <DEDUP_REMOVED lines=20> */
.L_x_2322:
        /* <DEDUP_REMOVED lines=17> */
.L_x_2233:
[----:B------:R-:W-:Y:S05]  /*12ab0*/  BSYNC B0 ;  /* 0x0000000000007941 */ /* 0x000fea0003800000 */
.L_x_2232:
        /* <DEDUP_REMOVED lines=55> */
[----:B---3--:R-:W-:Y:S02]  /*12e30*/  FMNMX.FTZ R4, R65, R3, !PT ;  /* 0x0000000341047209 */ /* 0x008fe40007810000 */
[----:B------:R-:W-:Y:S01]  /*12e40*/  FMNMX.FTZ R148, R67, R2, !PT ;  /* 0x0000000243947209 */ /* 0x000fe20007810000 */
[----:B------:R-:W-:-:S05]  /*12e50*/  BRA.DIV ~URZ, `(.L_x_2240) ;  /* 0x000069a27f007947 */ /* 0x000fca000b800000 */
[----:B------:R1:W2:Y:S02]  /*12e60*/  SHFL.BFLY PT, R2, R4, 0x2, 0x1f ;  /* 0x0c401f0004027f89 */ /* 0x0002a400000e0000 */
.L_x_2323:
[----:B-12---:R-:W-:Y:S01]  /*12e70*/  FMNMX.FTZ R4, R4, R2, !PT ;  /* 0x0000000204047209 */ /* 0x006fe20007810000 */
[----:B------:R-:W-:-:S05]  /*12e80*/  BRA.DIV ~URZ, `(.L_x_2241) ;  /* 0x000069c27f007947 */ /* 0x000fca000b800000 */
[----:B------:R-:W1:Y:S02]  /*12e90*/  SHFL.BFLY PT, R2, R4, 0x1, 0x1f ;  /* 0x0c201f0004027f89 */ /* 0x000e6400000e0000 */
[----:B-1----:R-:W-:Y:S02]  /*12ea0*/  FMNMX.FTZ R6, R4, R2, !PT ;  /* 0x0000000204067209 */ /* 0x002fe40007810000 */
[----:B------:R-:W1:Y:S02]  /*12eb0*/  SHFL.BFLY PT, R2, R148, 0x2, 0x1f ;  /* 0x0c401f0094027f89 */ /* 0x000e6400000e0000 */
[----:B-1----:R-:W-:Y:S05]  /*12ec0*/  FMNMX.FTZ R4, R148, R2, !PT ;  /* 0x0000000294047209 */ /* 0x002fea0007810000 */
[----:B------:R1:W2:Y:S02]  /*12ed0*/  SHFL.BFLY PT, R2, R4, 0x1, 0x1f ;  /* 0x0c201f0004027f89 */ /* 0x0002a400000e0000 */
.L_x_2324:
        /* <DEDUP_REMOVED lines=38> */
[----:B------:R-:W-:Y:S01]  /*13140*/  FFMA.FTZ R15, R65, c[0x0][0x2d0], -R15 ;  /* 0x0000b400410f7a23 */ /* 0x000fe2000001080f */
[----:B-1----:R-:W-:Y:S01]  /*13150*/  F2FP.BF16.PACK_AB R150, R17, R16 ;  /* 0x000000101196723e */ /* 0x002fe200000010ff */
[C---:B------:R-:W-:Y:S01]  /*13160*/  FFMA.FTZ R2, R3.reuse, R224, R20 ;  /* 0x000000e003027223 */ /* 0x040fe20000010014 */
[C---:B------:R-:W-:Y:S01]  /*13170*/  F2FP.BF16.PACK_AB R148, R8.reuse, R20 ;  /* 0x000000140894723e */ /* 0x040fe200000010ff */
        /* <DEDUP_REMOVED lines=14> */
[----:B------:R-:W-:Y:S02]  /*13260*/  FMUL.FTZ R29, R3, R121 ;  /* 0x00000079031d7220 */ /* 0x000fe40000410000 */
[--C-:B------:R-:W-:Y:S02]  /*13270*/  FFMA.FTZ R163, R30, c[0x0][0x2d0], -R8.reuse ;  /* 0x0000b4001ea37a23 */ /* 0x100fe40000010808 */
[----:B------:R-:W-:Y:S02]  /*13280*/  FADD.FTZ R5, R16, R9 ;  /* 0x0000000910057221 */ /* 0x000fe40000010000 */
[--C-:B------:R-:W-:Y:S02]  /*13290*/  FFMA.FTZ R156, R26, c[0x0][0x2d0], -R8.reuse ;  /* 0x0000b4001a9c7a23 */ /* 0x100fe40000010808 */
[----:B------:R-:W-:Y:S01]  /*132a0*/  FADD.FTZ R155, R17, R5 ;  /* 0x00000005119b7221 */ /* 0x000fe20000010000 */
[----:B------:R-:W3:Y:S01]  /*132b0*/  MUFU.EX2 R11, R11 ;  /* 0x0000000b000b7308 */ /* 0x000ee20000000800 */
[--C-:B------:R-:W-:Y:S02]  /*132c0*/  FFMA.FTZ R157, R27, c[0x0][0x2d0], -R8.reuse ;  /* 0x0000b4001b9d7a23 */ /* 0x100fe40000010808 */
[--C-:B------:R-:W-:Y:S02]  /*132d0*/  FFMA.FTZ R164, R34, c[0x0][0x2d0], -R8.reuse ;  /* 0x0000b40022a47a23 */ /* 0x100fe40000010808 */
[C---:B-1----:R-:W-:Y:S02]  /*132e0*/  FMUL.FTZ R66, R2.reuse, R86 ;  /* 0x0000005602427220 */ /* 0x042fe40000410000 */
[C---:B------:R-:W-:Y:S02]  /*132f0*/  FMUL.FTZ R67, R2.reuse, R87 ;  /* 0x0000005702437220 */ /* 0x040fe40000410000 */
[----:B------:R-:W1:Y:S01]  /*13300*/  LDSM.16.MT88.4 R84, [R201] ;  /* 0x00000000c954783b */ /* 0x000e620000004200 */
[C---:B------:R-:W-:Y:S01]  /*13310*/  FMUL.FTZ R30, R2.reuse, R122 ;  /* 0x0000007a021e7220 */ /* 0x040fe20000410000 */
[----:B------:R-:W-:Y:S01]  /*13320*/  MUFU.EX2 R121, R151 ;  /* 0x0000009700797308 */ /* 0x000fe20000000800 */
[----:B------:R-:W-:Y:S02]  /*13330*/  FFMA.FTZ R165, R35, c[0x0][0x2d0], -R8 ;  /* 0x0000b40023a57a23 */ /* 0x000fe40000010808 */
[----:B--2---:R-:W-:Y:S02]  /*13340*/  FFMA.FTZ R5, R2, R248, R10 ;  /* 0x000000f802057223 */ /* 0x004fe4000001000a */
[--C-:B------:R-:W-:Y:S02]  /*13350*/  FFMA.FTZ R172, R42, c[0x0][0x2d0], -R8.reuse ;  /* 0x0000b4002aac7a23 */ /* 0x100fe40000010808 */
[--C-:B------:R-:W-:Y:S02]  /*13360*/  FFMA.FTZ R173, R43, c[0x0][0x2d0], -R8.reuse ;  /* 0x0000b4002bad7a23 */ /* 0x100fe40000010808 */
[--C-:B------:R-:W-:Y:S01]  /*13370*/  FFMA.FTZ R221, R46, c[0x0][0x2d0], -R8.reuse ;  /* 0x0000b4002edd7a23 */ /* 0x100fe20000010808 */
[----:B------:R-:W2:Y:S01]  /*13380*/  MUFU.EX2 R122, R152 ;  /* 0x00000098007a7308 */ /* 0x000ea20000000800 */
[--C-:B------:R-:W-:Y:S02]  /*13390*/  FFMA.FTZ R222, R47, c[0x0][0x2d0], -R8.reuse ;  /* 0x0000b4002fde7a23 */ /* 0x100fe40000010808 */
[--C-:B------:R-:W-:Y:S01]  /*133a0*/  FFMA.FTZ R224, R50, c[0x0][0x2d0], -R8.reuse ;  /* 0x0000b40032e07a23 */ /* 0x100fe20000010808 */
[----:B---3--:R-:W-:Y:S01]  /*133b0*/  F2FP.BF16.PACK_AB R149, R11, R10 ;  /* 0x0000000a0b95723e */ /* 0x008fe200000010ff */
        /* <DEDUP_REMOVED lines=8> */
[C---:B------:R-:W-:Y:S01]  /*13440*/  FMUL.FTZ R9, R3.reuse, R137 ;  /* 0x0000008903097220 */ /* 0x040fe20000410000 */
[----:B------:R-:W-:Y:S01]  /*13450*/  MUFU.EX2 R163, R173 ;  /* 0x000000ad00a37308 */ /* 0x000fe20000000800 */
[----:B------:R-:W-:Y:S02]  /*13460*/  FMUL.FTZ R28, R3, R120 ;  /* 0x00000078031c7220 */ /* 0x000fe40000410000 */
[----:B------:R-:W-:Y:S01]  /*13470*/  FMUL.FTZ R10, R2, R138 ;  /* 0x0000008a020a7220 */ /* 0x000fe20000410000 */
[----:B--2---:R-:W-:Y:S01]  /*13480*/  F2FP.BF16.PACK_AB R151, R122, R121 ;  /* 0x000000797a97723e */ /* 0x004fe200000010ff */
[--C-:B------:R-:W-:Y:S02]  /*13490*/  FFMA.FTZ R154, R22, c[0x0][0x2d0], -R8.reuse ;  /* 0x0000b400169a7a23 */ /* 0x100fe40000010808 */
[--C-:B------:R-:W-:Y:S02]  /*134a0*/  FFMA.FTZ R153, R23, c[0x0][0x2d0], -R8.reuse ;  /* 0x0000b40017997a23 */ /* 0x100fe40000010808 */
[--C-:B------:R-:W-:Y:S01]  /*134b0*/  FFMA.FTZ R162, R31, c[0x0][0x2d0], -R8.reuse ;  /* 0x0000b4001fa27a23 */ /* 0x100fe20000010808 */
[----:B------:R-:W-:Y:S01]  /*134c0*/  MUFU.EX2 R251, R154 ;  /* 0x0000009a00fb7308 */ /* 0x000fe20000000800 */
[--C-:B------:R-:W-:Y:S02]  /*134d0*/  FFMA.FTZ R171, R38, c[0x0][0x2d0], -R8.reuse ;  /* 0x0000b40026ab7a23 */ /* 0x100fe40000010808 */
[----:B------:R-:W-:Y:S02]  /*134e0*/  FFMA.FTZ R170, R39, c[0x0][0x2d0], -R8 ;  /* 0x0000b40027aa7a23 */ /* 0x000fe40000010808 */
[----:B------:R-:W-:Y:S02]  /*134f0*/  FMUL.FTZ R8, R3, R136 ;  /* 0x0000008803087220 */ /* 0x000fe40000410000 */
[----:B------:R-:W-:Y:S02]  /*13500*/  FADD.FTZ R120, R11, R5 ;  /* 0x000000050b787221 */ /* 0x000fe40000010000 */
[C---:B------:R-:W-:Y:S01]  /*13510*/  FMUL.FTZ R11, R2.reuse, R139 ;  /* 0x0000008b020b7220 */ /* 0x040fe20000410000 */
[----:B------:R-:W2:Y:S01]  /*13520*/  MUFU.EX2 R5, R161 ;  /* 0x000000a100057308 */ /* 0x000ea20000000800 */
[C---:B------:R-:W-:Y:S02]  /*13530*/  FMUL.FTZ R16, R3.reuse, R132 ;  /* 0x0000008403107220 */ /* 0x040fe40000410000 */
[C---:B------:R-:W-:Y:S02]  /*13540*/  FMUL.FTZ R17, R3.reuse, R133 ;  /* 0x0000008503117220 */ /* 0x040fe40000410000 */
[C---:B------:R-:W-:Y:S01]  /*13550*/  FMUL.FTZ R18, R2.reuse, R134 ;  /* 0x0000008602127220 */ /* 0x040fe20000410000 */
[C---:B-1----:R-:W-:Y:S04]  /*13560*/  HMMA.16816.F32.BF16 R8, R148.reuse, R84, R8 ;  /* 0x000000549408723c */ /* 0x042fe80000041808 */
[----:B------:R-:W-:Y:S01]  /*13570*/  MUFU.EX2 R161, R222 ;  /* 0x000000de00a17308 */ /* 0x000fe20000000800 */
[C---:B------:R-:W-:Y:S02]  /*13580*/  FMUL.FTZ R19, R2.reuse, R135 ;  /* 0x0000008702137220 */ /* 0x040fe40000410000 */
[----:B------:R-:W-:Y:S01]  /*13590*/  LDSM.16.MT88.4 R132, [R201+0x3000] ;  /* 0x00300000c984783b */ /* 0x000fe20000004200 */
[C---:B------:R-:W-:Y:S04]  /*135a0*/  FMUL.FTZ R24, R3.reuse, R124 ;  /* 0x0000007c03187220 */ /* 0x040fe80000410000 */
[C---:B------:R-:W-:Y:S02]  /*135b0*/  HMMA.16816.F32.BF16 R16, R148.reuse, R86, R16 ;  /* 0x000000569410723c */ /* 0x040fe40000041810 */
[----:B------:R-:W-:Y:S01]  /*135c0*/  MUFU.EX2 R250, R156 ;  /* 0x0000009c00fa7308 */ /* 0x000fe20000000800 */
[----:B------:R-:W1:Y:S01]  /*135d0*/  LDSM.16.MT88.4 R84, [R202] ;  /* 0x00000000ca54783b */ /* 0x000e620000004200 */
[C---:B------:R-:W-:Y:S02]  /*135e0*/  FMUL.FTZ R20, R3.reuse, R128 ;  /* 0x0000008003147220 */ /* 0x040fe40000410000 */
[C---:B------:R-:W-:Y:S02]  /*135f0*/  FMUL.FTZ R21, R3.reuse, R129 ;  /* 0x0000008103157220 */ /* 0x040fe40000410000 */
[C---:B------:R-:W-:Y:S04]  /*13600*/  FMUL.FTZ R22, R2.reuse, R130 ;  /* 0x0000008202167220 */ /* 0x040fe80000410000 */
[C---:B------:R-:W-:Y:S01]  /*13610*/  FMUL.FTZ R23, R2.reuse, R131 ;  /* 0x0000008302177220 */ /* 0x040fe20000410000 */
[----:B------:R-:W-:Y:S01]  /*13620*/  MUFU.EX2 R249, R157 ;  /* 0x0000009d00f97308 */ /* 0x000fe20000000800 */
[C---:B------:R-:W-:Y:S02]  /*13630*/  FMUL.FTZ R25, R3.reuse, R125 ;  /* 0x0000007d03197220 */ /* 0x040fe40000410000 */
[C---:B------:R-:W-:Y:S02]  /*13640*/  FMUL.FTZ R26, R2.reuse, R126 ;  /* 0x0000007e021a7220 */ /* 0x040fe40000410000 */
[C---:B------:R-:W-:Y:S02]  /*13650*/  FMUL.FTZ R27, R2.reuse, R127 ;  /* 0x0000007f021b7220 */ /* 0x040fe40000410000 */
[----:B------:R-:W-:Y:S01]  /*13660*/  LDSM.16.MT88.4 R124, [R202+0x3000] ;  /* 0x00300000ca7c783b */ /* 0x000fe20000004200 */
[C---:B------:R-:W-:Y:S02]  /*13670*/  FMUL.FTZ R32, R3.reuse, R116 ;  /* 0x0000007403207220 */ /* 0x040fe40000410000 */
[C---:B------:R-:W-:Y:S01]  /*13680*/  FMUL.FTZ R33, R3.reuse, R117 ;  /* 0x0000007503217220 */ /* 0x040fe20000410000 */
[----:B------:R-:W-:Y:S01]  /*13690*/  MUFU.EX2 R157, R233 ;  /* 0x000000e9009d7308 */ /* 0x000fe20000000800 */
[C---:B------:R-:W-:Y:S02]  /*136a0*/  FMUL.FTZ R34, R2.reuse, R118 ;  /* 0x0000007602227220 */ /* 0x040fe40000410000 */
[C---:B------:R-:W-:Y:S02]  /*136b0*/  FMUL.FTZ R35, R2.reuse, R119 ;  /* 0x0000007702237220 */ /* 0x040fe40000410000 */
[----:B------:R-:W-:Y:S01]  /*136c0*/  LDSM.16.MT88.4 R116, [R204+0x3000] ;  /* 0x00300000cc74783b */ /* 0x000fe20000004200 */
        /* <DEDUP_REMOVED lines=11> */
[----:B------:R-:W-:Y:S01]  /*13780*/  LDSM.16.MT88.4 R100, [R202+0x1800] ;  /* 0x00180000ca64783b */ /* 0x000fe20000004200 */
[C---:B------:R-:W-:Y:S02]  /*13790*/  FMUL.FTZ R54, R2.reuse, R98 ;  /* 0x0000006202367220 */ /* 0x040fe40000410000 */
[C---:B------:R-:W-:Y:S04]  /*137a0*/  HMMA.16816.F32.BF16 R24, R148.reuse, R86, R24 ;  /* 0x000000569418723c */ /* 0x040fe80000041818 */
[C---:B------:R-:W-:Y:S01]  /*137b0*/  FMUL.FTZ R31, R2.reuse, R123 ;  /* 0x0000007b021f7220 */ /* 0x040fe20000410000 */
[----:B------:R-:W1:Y:S01]  /*137c0*/  LDSM.16.MT88.4 R84, [R204] ;  /* 0x00000000cc54783b */ /* 0x000e620000004200 */
[C---:B------:R-:W-:Y:S01]  /*137d0*/  FMUL.FTZ R55, R2.reuse, R99 ;  /* 0x0000006302377220 */ /* 0x040fe20000410000 */
[----:B------:R-:W-:Y:S01]  /*137e0*/  MUFU.EX2 R152, R246 ;  /* 0x000000f600987308 */ /* 0x000fe20000000800 */
[C---:B------:R-:W-:Y:S04]  /*137f0*/  FMUL.FTZ R58, R2.reuse, R94 ;  /* 0x0000005e023a7220 */ /* 0x040fe80000410000 */
[C---:B------:R-:W-:Y:S02]  /*13800*/  FMUL.FTZ R59, R2.reuse, R95 ;  /* 0x0000005f023b7220 */ /* 0x040fe40000410000 */
[C---:B------:R-:W-:Y:S02]  /*13810*/  FMUL.FTZ R60, R3.reuse, R88 ;  /* 0x00000058033c7220 */ /* 0x040fe40000410000 */
        /* <DEDUP_REMOVED lines=26> */
[----:B------:R-:W-:Y:S02]  /*139c0*/  FMUL.FTZ R73, R3, R73 ;  /* 0x0000004903497220 */ /* 0x000fe40000410000 */
[C---:B------:R-:W-:Y:S03]  /*139d0*/  FMUL.FTZ R70, R2.reuse, R70 ;  /* 0x0000004602467220 */ /* 0x040fe60000410000 */
[C---:B------:R-:W-:Y:S02]  /*139e0*/  FMUL.FTZ R71, R2.reuse, R71 ;  /* 0x0000004702477220 */ /* 0x040fe40000410000 */
[----:B------:R-:W-:Y:S01]  /*139f0*/  MUFU.EX2 R97, R167 ;  /* 0x000000a700617308 */ /* 0x000fe20000000800 */
[C---:B------:R-:W-:Y:S02]  /*13a00*/  FMUL.FTZ R74, R2.reuse, R74 ;  /* 0x0000004a024a7220 */ /* 0x040fe40000410000 */
[----:B------:R-:W-:Y:S02]  /*13a10*/  FMUL.FTZ R75, R2, R75 ;  /* 0x0000004b024b7220 */ /* 0x000fe40000410000 */
[----:B--2---:R-:W-:Y:S05]  /*13a20*/  FADD.FTZ R2, R5, R155 ;  /* 0x0000009b05027221 */ /* 0x004fea0000010000 */
        /* <DEDUP_REMOVED lines=14> */
[----:B------:R-:W2:Y:S10]  /*13b10*/  MUFU.EX2 R3, R160 ;  /* 0x000000a000037308 */ /* 0x000eb40000000800 */
[----:B------:R-:W-:Y:S10]  /*13b20*/  MUFU.EX2 R160, R224 ;  /* 0x000000e000a07308 */ /* 0x000ff40000000800 */
[----:B------:R-:W3:Y:S01]  /*13b30*/  MUFU.EX2 R115, R153 ;  /* 0x0000009900737308 */ /* 0x000ee20000000800 */
        /* <DEDUP_REMOVED lines=8> */
[----:B------:R-:W-:Y:S10]  /*13bc0*/  MUFU.EX2 R114, R244 ;  /* 0x000000f400727308 */ /* 0x000ff40000000800 */
[----:B------:R-:W2:Y:S10]  /*13bd0*/  MUFU.EX2 R113, R243 ;  /* 0x000000f300717308 */ /* 0x000eb40000000800 */
[----:B------:R-:W4:Y:S01]  /*13be0*/  MUFU.EX2 R153, R242 ;  /* 0x000000f200997308 */ /* 0x000f220000000800 */
        /* <DEDUP_REMOVED lines=23> */
[C---:B------:R-:W-:Y:S01]  /*13d60*/  FADD.FTZ R2, R96.reuse, R2 ;  /* 0x0000000260027221 */ /* 0x040fe20000010000 */
[C---:B---3--:R-:W-:Y:S08]  /*13d70*/  HMMA.16816.F32.BF16 R20, R84.reuse, R92, R20 ;  /* 0x0000005c5414723c */ /* 0x048ff00000041814 */
[----:B------:R-:W-:Y:S01]  /*13d80*/  MUFU.EX2 R162, R221 ;  /* 0x000000dd00a27308 */ /* 0x000fe20000000800 */
        /* <DEDUP_REMOVED lines=21> */
[----:B------:R-:W5:Y:S03]  /*13ee0*/  LDSM.16.MT88.4 R96, [R204+0x1000] ;  /* 0x00100000cc60783b */ /* 0x000f660000004200 */
[----:B------:R-:W-:Y:S02]  /*13ef0*/  F2FP.BF16.PACK_AB R84, R3, R5 ;  /* 0x000000050354723e */ /* 0x000fe400000010ff */
[----:B--2---:R-:W-:Y:S01]  /*13f00*/  F2FP.BF16.PACK_AB R85, R169, R248 ;  /* 0x000000f8a955723e */ /* 0x004fe200000010ff */
[----:B------:R-:W2:Y:S01]  /*13f10*/  MUFU.EX2 R5, R211 ;  /* 0x000000d300057308 */ /* 0x000ea20000000800 */
[----:B----4-:R-:W-:Y:S07]  /*13f20*/  F2FP.BF16.PACK_AB R87, R167, R168 ;  /* 0x000000a8a757723e */ /* 0x010fee00000010ff */
[C---:B-1----:R-:W-:Y:S02]  /*13f30*/  HMMA.16816.F32.BF16 R8, R84.reuse, R88, R8 ;  /* 0x000000585408723c */ /* 0x042fe40000041808 */
[----:B------:R-:W1:Y:S06]  /*13f40*/  MUFU.EX2 R3, R210 ;  /* 0x000000d200037308 */ /* 0x000e6c0000000800 */
[C---:B------:R-:W-:Y:S01]  /*13f50*/  HMMA.16816.F32.BF16 R16, R84.reuse, R90, R16 ;  /* 0x0000005a5410723c */ /* 0x040fe20000041810 */
[----:B------:R-:W4:Y:S03]  /*13f60*/  LDSM.16.MT88.4 R88, [R203+0x1000] ;  /* 0x00100000cb58783b */ /* 0x000f260000004200 */
[----:B--2---:R-:W-:Y:S04]  /*13f70*/  FADD.FTZ R2, R5, R2 ;  /* 0x0000000205027221 */ /* 0x004fe80000010000 */
[C---:B---3--:R-:W-:Y:S08]  /*13f80*/  HMMA.16816.F32.BF16 R20, R84.reuse, R92, R20 ;  /* 0x0000005c5414723c */ /* 0x048ff00000041814 */
[C---:B------:R-:W-:Y:S01]  /*13f90*/  HMMA.16816.F32.BF16 R24, R84.reuse, R94, R24 ;  /* 0x0000005e5418723c */ /* 0x040fe20000041818 */
[----:B------:R-:W2:Y:S03]  /*13fa0*/  LDSM.16.MT88.4 R92, [R201+0x4800] ;  /* 0x00480000c95c783b */ /* 0x000ea60000004200 */
[----:B-1----:R-:W-:Y:S04]  /*13fb0*/  FADD.FTZ R2, R3, R2 ;  /* 0x0000000203027221 */ /* 0x002fe80000010000 */
[C---:B-----5:R-:W-:Y:S04]  /*13fc0*/  HMMA.16816.F32.BF16 R28, R84.reuse, R96, R28 ;  /* 0x00000060541c723c */ /* 0x060fe8000004181c */
[----:B------:R-:W-:Y:S04]  /*13fd0*/  FADD.FTZ R2, R105, R2 ;  /* 0x0000000269027221 */ /* 0x000fe80000010000 */
[C---:B------:R-:W-:Y:S01]  /*13fe0*/  HMMA.16816.F32.BF16 R32, R84.reuse, R98, R32 ;  /* 0x000000625420723c */ /* 0x040fe20000041820 */
[----:B------:R-:W1:Y:S03]  /*13ff0*/  LDSM.16.MT88.4 R96, [R202+0x4800] ;  /* 0x00480000ca60783b */ /* 0x000e660000004200 */
[C---:B------:R-:W-:Y:S04]  /*14000*/  FADD.FTZ R2, R104.reuse, R2 ;  /* 0x0000000268027221 */ /* 0x040fe80000010000 */
[C---:B----4-:R-:W-:Y:S08]  /*14010*/  HMMA.16816.F32.BF16 R36, R84.reuse, R88, R36 ;  /* 0x000000585424723c */ /* 0x050ff00000041824 */
        /* <DEDUP_REMOVED lines=84> */
[----:B------:R-:W5:Y:S02]  /*14560*/  LDSM.16.MT88.4 R92, [R201+0x2800] ;  /* 0x00280000c95c783b */ /* 0x000f640000004200 */
[----:B------:R-:W4:Y:S05]  /*14570*/  MUFU.EX2 R15, R247 ;  /* 0x000000f7000f7308 */ /* 0x000f2a0000000800 */
[C---:B---3--:R-:W-:Y:S08]  /*14580*/  HMMA.16816.F32.BF16 R52, R84.reuse, R96, R52 ;  /* 0x000000605434723c */ /* 0x048ff00000041834 */
[C---:B------:R-:W-:Y:S01]  /*14590*/  HMMA.16816.F32.BF16 R56, R84.reuse, R98, R56 ;  /* 0x000000625438723c */ /* 0x040fe20000041838 */
[----:B------:R-:W3:Y:S03]  /*145a0*/  LDSM.16.MT88.4 R96, [R202+0x2800] ;  /* 0x00280000ca60783b */ /* 0x000ee60000004200 */
[C---:B--2---:R-:W-:Y:S01]  /*145b0*/  F2FP.BF16.PACK_AB R150, R5.reuse, R112 ;  /* 0x000000700596723e */ /* 0x044fe200000010ff */
[----:B------:R-:W-:Y:S01]  /*145c0*/  FADD.FTZ R224, R5, R2 ;  /* 0x0000000205e07221 */ /* 0x000fe20000010000 */
[----:B------:R-:W-:Y:S01]  /*145d0*/  MOV R5, R4 ;  /* 0x0000000400057202 */ /* 0x000fe20000000f00 */
[----:B------:R-:W-:Y:S01]  /*145e0*/  FADD.FTZ R2, R122, R3 ;  /* 0x000000037a027221 */ /* 0x000fe20000010000 */
[C---:B-1----:R-:W-:Y:S04]  /*145f0*/  HMMA.16816.F32.BF16 R60, R84.reuse, R104, R60 ;  /* 0x00000068543c723c */ /* 0x042fe8000004183c */
[----:B----4-:R-:W-:Y:S01]  /*14600*/  F2FP.BF16.PACK_AB R151, R15, R152 ;  /* 0x000000980f97723e */ /* 0x010fe200000010ff */
[----:B------:R-:W-:Y:S03]  /*14610*/  FADD.FTZ R2, R251, R2 ;  /* 0x00000002fb027221 */ /* 0x000fe60000010000 */
[C---:B------:R-:W-:Y:S01]  /*14620*/  HMMA.16816.F32.BF16 R64, R84.reuse, R106, R64 ;  /* 0x0000006a5440723c */ /* 0x040fe20000041840 */
[----:B------:R-:W1:Y:S03]  /*14630*/  LDSM.16.MT88.4 R104, [R204+0x2800] ;  /* 0x00280000cc68783b */ /* 0x000e660000004200 */
[----:B------:R-:W-:Y:S04]  /*14640*/  FADD.FTZ R2, R115, R2 ;  /* 0x0000000273027221 */ /* 0x000fe80000010000 */
[C---:B------:R-:W-:Y:S04]  /*14650*/  HMMA.16816.F32.BF16 R68, R84.reuse, R100, R68 ;  /* 0x000000645444723c */ /* 0x040fe80000041844 */
        /* <DEDUP_REMOVED lines=68> */
.L_x_2227:
        /* <DEDUP_REMOVED lines=8> */
.L_x_2325:
        /* <DEDUP_REMOVED lines=84> */
.L_x_2177:
        /* <DEDUP_REMOVED lines=19> */
.L_x_2245:
[----:B--2---:R-:W-:Y:S05]  /*15190*/  BSYNC B0 ;  /* 0x0000000000007941 */ /* 0x004fea0003800000 */
.L_x_2244:
        /* <DEDUP_REMOVED lines=102> */
.L_x_2248:
        /* <DEDUP_REMOVED lines=116> */
.L_x_2326:
[----:B------:R-:W-:Y:S05]  /*15f40*/  BRA.DIV ~URZ, `(.L_x_2251) ;  /* 0x00003b827f007947 */ /* 0x000fea000b800000 */
[----:B------:R4:W2:Y:S02]  /*15f50*/  SHFL.IDX PT, R2, R10, RZ, 0x181f ;  /* 0x00181fff0a027589 */ /* 0x0008a400000e0000 */
.L_x_2327:
        /* <DEDUP_REMOVED lines=11> */
.L_x_2253:
[----:B------:R-:W-:Y:S05]  /*16010*/  BSYNC B0 ;  /* 0x0000000000007941 */ /* 0x000fea0003800000 */
.L_x_2252:
[----:B------:R-:W-:Y:S05]  /*16020*/  BRA.DIV ~URZ, `(.L_x_2254) ;  /* 0x00003b127f007947 */ /* 0x000fea000b800000 */
[----:B---3--:R3:W4:Y:S04]  /*16030*/  SHFL.IDX PT, R11, R6, 0x1, 0x181f ;  /* 0x00381f00060b7f89 */ /* 0x00872800000e0000 */
[----:B--2---:R3:W2:Y:S02]  /*16040*/  SHFL.IDX PT, R2, R10, 0x1, 0x181f ;  /* 0x00381f000a027f89 */ /* 0x0046a400000e0000 */
.L_x_2328:
        /* <DEDUP_REMOVED lines=12> */
.L_x_2256:
[----:B------:R-:W-:Y:S05]  /*16110*/  BSYNC B0 ;  /* 0x0000000000007941 */ /* 0x000fea0003800000 */
.L_x_2255:
[----:B------:R-:W-:Y:S05]  /*16120*/  BRA.DIV ~URZ, `(.L_x_2257) ;  /* 0x00003ae27f007947 */ /* 0x000fea000b800000 */
[----:B----4-:R4:W3:Y:S02]  /*16130*/  SHFL.IDX PT, R11, R6, 0x2, 0x181f ;  /* 0x00581f00060b7f89 */ /* 0x0108e400000e0000 */
.L_x_2329:
[----:B------:R-:W-:Y:S05]  /*16140*/  BRA.DIV ~URZ, `(.L_x_2258) ;  /* 0x00003b327f007947 */ /* 0x000fea000b800000 */
[----:B--2---:R2:W4:Y:S02]  /*16150*/  SHFL.IDX PT, R2, R10, 0x2, 0x181f ;  /* 0x00581f000a027f89 */ /* 0x00452400000e0000 */
.L_x_2330:
        /* <DEDUP_REMOVED lines=12> */
.L_x_2260:
[----:B------:R-:W-:Y:S05]  /*16220*/  BSYNC B0 ;  /* 0x0000000000007941 */ /* 0x000fea0003800000 */
.L_x_2259:
[----:B------:R-:W-:Y:S05]  /*16230*/  BRA.DIV ~URZ, `(.L_x_2261) ;  /* 0x00003ab27f007947 */ /* 0x000fea000b800000 */
[----:B---3--:R3:W2:Y:S04]  /*16240*/  SHFL.IDX PT, R8, R6, 0x3, 0x181f ;  /* 0x00781f0006087f89 */ /* 0x0086a800000e0000 */
[----:B----4-:R3:W4:Y:S02]  /*16250*/  SHFL.IDX PT, R6, R10, 0x3, 0x181f ;  /* 0x00781f000a067f89 */ /* 0x01072400000e0000 */
.L_x_2331:
        /* <DEDUP_REMOVED lines=13> */
.L_x_2249:
        /* <DEDUP_REMOVED lines=34> */
.L_x_2332:
[----:B------:R-:W-:Y:S05]  /*16550*/  BRA.DIV ~URZ, `(.L_x_2264) ;  /* 0x000038d27f007947 */ /* 0x000fea000b800000 */
[----:B------:R3:W4:Y:S02]  /*16560*/  SHFL.IDX PT, R2, R5, RZ, 0x1c1f ;  /* 0x001c1fff05027589 */ /* 0x00072400000e0000 */
.L_x_2333:
        /* <DEDUP_REMOVED lines=62> */
[-C--:B-1----:R-:W-:Y:S02]  /*16950*/  @!P3 LEA R10, P5, R98, R2.reuse, 0x2 ;  /* 0x00000002620ab211 */ /* 0x082fe400078a10ff */
        /* <DEDUP_REMOVED lines=34> */
.L_x_2266:
[----:B------:R-:W-:Y:S05]  /*16b80*/  BSYNC B0 ;  /* 0x0000000000007941 */ /* 0x000fea0003800000 */
.L_x_2265:
[----:B------:R-:W-:Y:S05]  /*16b90*/  BRA.DIV ~URZ, `(.L_x_2267) ;  /* 0x000033027f007947 */ /* 0x000fea000b800000 */
[----:B--2---:R2:W1:Y:S04]  /*16ba0*/  SHFL.IDX PT, R4, R6, 0x1, 0x1c1f ;  /* 0x003c1f0006047f89 */ /* 0x00446800000e0000 */
[----:B----4-:R2:W4:Y:S02]  /*16bb0*/  SHFL.IDX PT, R2, R5, 0x1, 0x1c1f ;  /* 0x003c1f0005027f89 */ /* 0x01052400000e0000 */
.L_x_2334:
        /* <DEDUP_REMOVED lines=105> */
.L_x_2247:
        /* <DEDUP_REMOVED lines=22> */
.L_x_2268:
        /* <DEDUP_REMOVED lines=60> */
.L_x_2270:
[----:B------:R-:W-:Y:S05]  /*17770*/  BSYNC B0 ;  /* 0x0000000000007941 */ /* 0x000fea0003800000 */
.L_x_2269:
        /* <DEDUP_REMOVED lines=36> */
.L_x_2335:
[----:B------:R-:W-:Y:S05]  /*179c0*/  BRA.DIV ~URZ, `(.L_x_2272) ;  /* 0x000026127f007947 */ /* 0x000fea000b800000 */
[----:B------:R3:W4:Y:S02]  /*179d0*/  SHFL.IDX PT, R2, R10, RZ, 0x181f ;  /* 0x00181fff0a027589 */ /* 0x00072400000e0000 */
.L_x_2336:
        /* <DEDUP_REMOVED lines=12> */
.L_x_2274:
[----:B------:R-:W-:Y:S05]  /*17aa0*/  BSYNC B0 ;  /* 0x0000000000007941 */ /* 0x000fea0003800000 */
.L_x_2273:
[----:B------:R-:W-:Y:S05]  /*17ab0*/  BRA.DIV ~URZ, `(.L_x_2275) ;  /* 0x000025927f007947 */ /* 0x000fea000b800000 */
[----:B--2---:R2:W1:Y:S04]  /*17ac0*/  SHFL.IDX PT, R11, R5, 0x1, 0x181f ;  /* 0x00381f00050b7f89 */ /* 0x00446800000e0000 */
[----:B----4-:R2:W4:Y:S02]  /*17ad0*/  SHFL.IDX PT, R2, R10, 0x1, 0x181f ;  /* 0x00381f000a027f89 */ /* 0x01052400000e0000 */
.L_x_2337:
        /* <DEDUP_REMOVED lines=12> */
.L_x_2277:
[----:B------:R-:W-:Y:S05]  /*17ba0*/  BSYNC B0 ;  /* 0x0000000000007941 */ /* 0x000fea0003800000 */
.L_x_2276:
[----:B------:R-:W-:Y:S05]  /*17bb0*/  BRA.DIV ~URZ, `(.L_x_2278) ;  /* 0x000025627f007947 */ /* 0x000fea000b800000 */
[----:B-1----:R1:W2:Y:S02]  /*17bc0*/  SHFL.IDX PT, R11, R5, 0x2, 0x181f ;  /* 0x00581f00050b7f89 */ /* 0x0022a400000e0000 */
.L_x_2338:
[----:B------:R-:W-:Y:S05]  /*17bd0*/  BRA.DIV ~URZ, `(.L_x_2279) ;  /* 0x000025b27f007947 */ /* 0x000fea000b800000 */
[----:B----4-:R4:W1:Y:S02]  /*17be0*/  SHFL.IDX PT, R2, R10, 0x2, 0x181f ;  /* 0x00581f000a027f89 */ /* 0x01086400000e0000 */
.L_x_2339:
        /* <DEDUP_REMOVED lines=12> */
.L_x_2281:
[----:B------:R-:W-:Y:S05]  /*17cb0*/  BSYNC B0 ;  /* 0x0000000000007941 */ /* 0x000fea0003800000 */
.L_x_2280:
[----:B------:R-:W-:Y:S05]  /*17cc0*/  BRA.DIV ~URZ, `(.L_x_2282) ;  /* 0x000025327f007947 */ /* 0x000fea000b800000 */
[----:B-1----:R1:W3:Y:S04]  /*17cd0*/  SHFL.IDX PT, R8, R5, 0x3, 0x181f ;  /* 0x00781f0005087f89 */ /* 0x0022e800000e0000 */
[----:B------:R1:W4:Y:S02]  /*17ce0*/  SHFL.IDX PT, R2, R10, 0x3, 0x181f ;  /* 0x00781f000a027f89 */ /* 0x00032400000e0000 */
.L_x_2340:
        /* <DEDUP_REMOVED lines=11> */
.L_x_2262:
[----:B------:R-:W-:Y:S05]  /*17da0*/  BSYNC B1 ;  /* 0x0000000000017941 */ /* 0x000fea0003800000 */
.L_x_2246:
        /* <DEDUP_REMOVED lines=14> */
.L_x_2341:
[----:B------:R-:W-:Y:S05]  /*17e90*/  BRA.DIV ~URZ, `(.L_x_2285) ;  /* 0x000024a27f007947 */ /* 0x000fea000b800000 */
[----:B------:R3:W4:Y:S02]  /*17ea0*/  SHFL.IDX PT, R9, R74, 0x1, 0x1f ;  /* 0x00201f004a097f89 */ /* 0x00072400000e0000 */
.L_x_2342:
        /* <DEDUP_REMOVED lines=19> */
.L_x_2343:
        /* <DEDUP_REMOVED lines=16> */
.L_x_2344:
[----:B---3--:R-:W-:Y:S01]  /*180e0*/  IMAD R2, R2, c[0x0][0x538], RZ ;  /* 0x00014e0002027a24 */ /* 0x008fe200078e02ff */
[----:B------:R-:W-:Y:S04]  /*180f0*/  BSSY B1, `(.L_x_2288) ;  /* 0x0000084000017945 */ /* 0x000fe80003800000 */
[----:B----4-:R-:W-:-:S04]  /*18100*/  IADD3 R9, R2, R9, RZ ;  /* 0x0000000902097210 */ /* 0x010fc80007ffe0ff */
[----:B--2---:R-:W-:-:S13]  /*18110*/  ISETP.GT.AND P0, PT, R9, R10, PT ;  /* 0x0000000a0900720c */ /* 0x004fda0003f04270 */
[----:B------:R-:W-:Y:S05]  /*18120*/  @P0 BRA `(.L_x_2289) ;  /* 0x0000026000000947 */ /* 0x000fea0003800000 */
.L_x_2293:
        /* <DEDUP_REMOVED lines=18> */
.L_x_2345:
        /* <DEDUP_REMOVED lines=16> */
.L_x_2346:
[----:B--2---:R-:W-:-:S05]  /*18350*/  IMAD R2, R2, c[0x0][0x538], RZ ;  /* 0x00014e0002027a24 */ /* 0x004fca00078e02ff */
[----:B------:R-:W-:-:S04]  /*18360*/  IADD3 R9, R2, R9, RZ ;  /* 0x0000000902097210 */ /* 0x000fc80007ffe0ff */
[----:B------:R-:W-:-:S13]  /*18370*/  ISETP.GT.AND P0, PT, R9, R10, PT ;  /* 0x0000000a0900720c */ /* 0x000fda0003f04270 */
[----:B-1----:R-:W-:Y:S05]  /*18380*/  @!P0 BRA `(.L_x_2293) ;  /* 0xfffffda000008947 */ /* 0x002fea000383ffff */
.L_x_2289:
[----:B------:R-:W-:-:S05]  /*18390*/  IADD3 R15, -R2, R9, RZ ;  /* 0x00000009020f7210 */ /* 0x000fca0007ffe1ff */
[----:B------:R-:W-:-:S05]  /*183a0*/  IMAD R2, R4, c[0x0][0x538], R15 ;  /* 0x00014e0004027a24 */ /* 0x000fca00078e020f */
[----:B------:R-:W-:Y:S01]  /*183b0*/  ISETP.GT.AND P0, PT, R2, R10, PT ;  /* 0x0000000a0200720c */ /* 0x000fe20003f04270 */
[----:B------:R-:W-:-:S12]  /*183c0*/  BRA.DIV ~URZ, `(.L_x_2294) ;  /* 0x000023c27f007947 */ /* 0x000fd8000b800000 */
[----:B------:R-:W-:-:S04]  /*183d0*/  VOTE.ANY R9, PT, !P0 ;  /* 0x0000000000097806 */ /* 0x000fc800040e0100 */
.L_x_2347:
[----:B------:R2:W3:Y:S01]  /*183e0*/  POPC R11, R9 ;  /* 0x00000009000b7309 */ /* 0x0004e20000000000 */
[----:B------:R-:W-:Y:S05]  /*183f0*/  BRA.DIV ~URZ, `(.L_x_2295) ;  /* 0x000023e27f007947 */ /* 0x000fea000b800000 */
[----:B---3--:R3:W4:Y:S04]  /*18400*/  SHFL.IDX PT, R6, R6, R11, 0x1f ;  /* 0x00001f0b06067589 */ /* 0x00872800000e0000 */
[----:B------:R3:W1:Y:S02]  /*18410*/  SHFL.IDX PT, R5, R8, R11, 0x1f ;  /* 0x00001f0b08057589 */ /* 0x00066400000e0000 */
.L_x_2348:
[----:B------:R-:W-:Y:S01]  /*18420*/  ISETP.NE.AND P0, PT, R9, RZ, PT ;  /* 0x000000ff0900720c */ /* 0x000fe20003f05270 */
[----:B------:R-:W-:-:S12]  /*18430*/  BSSY B0, `(.L_x_2296) ;  /* 0x0000005000007945 */ /* 0x000fd80003800000 */
[----:B------:R-:W-:Y:S05]  /*18440*/  @!P0 BRA `(.L_x_2297) ;  /* 0x0000003000008947 */ /* 0x000fea0003800000 */
[----:B------:R-:W-:Y:S01]  /*18450*/  IADD3 R2, R11, -0x1, RZ ;  /* 0xffffffff0b027810 */ /* 0x000fe20007ffe0ff */
[----:B------:R-:W-:Y:S05]  /*18460*/  BRA.DIV ~URZ, `(.L_x_2298) ;  /* 0x000024427f007947 */ /* 0x000fea000b800000 */
[----:B------:R2:W3:Y:S02]  /*18470*/  SHFL.IDX PT, R16, R4, R2, 0x1f ;  /* 0x00001f0204107589 */ /* 0x0004e400000e0000 */
.L_x_2297:
[----:B------:R-:W-:Y:S05]  /*18480*/  BSYNC B0 ;  /* 0x0000000000007941 */ /* 0x000fea0003800000 */
.L_x_2296:
        /* <DEDUP_REMOVED lines=69> */
.L_x_2290:
[----:B------:R-:W-:Y:S01]  /*188e0*/  MOV R2, c[0x0][0x53c] ;  /* 0x00014f0000027a02 */ /* 0x000fe20000000f00 */
[----:B------:R2:W-:Y:S04]  /*188f0*/  STL [R1+0x28], R10 ;  /* 0x0000280a01007387 */ /* 0x0005e80000100800 */
[----:B------:R2:W-:Y:S04]  /*18900*/  STL [R1+0x2c], RZ ;  /* 0x00002cff01007387 */ /* 0x0005e80000100800 */
[----:B------:R2:W-:Y:S04]  /*18910*/  STL [R1+0x30], RZ ;  /* 0x000030ff01007387 */ /* 0x0005e80000100800 */
[----:B------:R2:W-:Y:S02]  /*18920*/  STL [R1+0x34], R2 ;  /* 0x0000340201007387 */ /* 0x0005e40000100800 */
.L_x_2299:
[----:B------:R-:W-:Y:S05]  /*18930*/  BSYNC B1 ;  /* 0x0000000000017941 */ /* 0x000fea0003800000 */
.L_x_2288:
        /* <DEDUP_REMOVED lines=9> */
.L_x_2283:
[----:B-1----:R-:W3:Y:S02]  /*189d0*/  LDL R2, [R1+0x34] ;  /* 0x0000340001027983 */ /* 0x002ee40000100800 */
[----:B---3--:R-:W-:-:S13]  /*189e0*/  ISETP.GE.AND P0, PT, R2, c[0x0][0x53c], PT ;  /* 0x00014f0002007a0c */ /* 0x008fda0003f06270 */
[----:B--2---:R-:W-:Y:S01]  /*189f0*/  @P0 CALL.REL.NOINC `(.L_x_2300) ;  /* 0x0000001000000944 */ /* 0x004fe20003c00000 */
[----:B------:R-:W-:Y:S05]  /*18a00*/  BRA `(.L_x_2301) ;  /* 0xfffe907000007947 */ /* 0x000fea000383ffff */
.L_x_2300:
[----:B------:R-:W-:Y:S05]  /*18a10*/  EXIT ;  /* 0x000000000000794d */ /* 0x000fea0003800000 */
.L_x_2111:
[----:B------:R-:W-:Y:S02]  /*18a20*/  MOV R3, 0x1 ;  /* 0x0000000100037802 */ /* 0x000fe40000000f00 */
[----:B------:R-:W-:Y:S02]  /*18a30*/  MOV R4, 0x18a50 ;  /* 0x00018a5000047802 */ /* 0x000fe40000000f00 */
[----:B------:R-:W-:Y:S05]  /*18a40*/  CALL.REL.NOINC `($__internal_36_$__cuda_sm70_shflsync_up_p) ;  /* 0x00001f8000007944 */ /* 0x000fea0003c00000 */
[----:B------:R-:W-:Y:S01]  /*18a50*/  MOV R0, R3 ;  /* 0x0000000300007202 */ /* 0x000fe20000000f00 */
[----:B------:R-:W-:Y:S05]  /*18a60*/  BRA `(.L_x_2302) ;  /* 0xfffe7a0000007947 */ /* 0x000fea000383ffff */
.L_x_2112:
[----:B------:R-:W-:Y:S02]  /*18a70*/  MOV R3, 0x2 ;  /* 0x0000000200037802 */ /* 0x000fe40000000f00 */
[----:B------:R-:W-:Y:S02]  /*18a80*/  MOV R4, 0x18aa0 ;  /* 0x00018aa000047802 */ /* 0x000fe40000000f00 */
[----:B------:R-:W-:Y:S05]  /*18a90*/  CALL.REL.NOINC `($__internal_36_$__cuda_sm70_shflsync_up_p) ;  /* 0x00001f3000007944 */ /* 0x000fea0003c00000 */
[----:B------:R-:W-:Y:S02]  /*18aa0*/  SEL R0, R3, RZ, P4 ;  /* 0x000000ff03007207 */ /* 0x000fe40002000000 */
[----:B------:R-:W-:Y:S02]  /*18ab0*/  MOV R3, 0x4 ;  /* 0x0000000400037802 */ /* 0x000fe40000000f00 */
[----:B------:R-:W-:Y:S01]  /*18ac0*/  MOV R4, 0x18b00 ;  /* 0x00018b0000047802 */ /* 0x000fe20000000f00 */
[----:B------:R-:W-:-:S04]  /*18ad0*/  IMAD.IADD R0, R2, 0x1, R0 ;  /* 0x0000000102007824 */ /* 0x000fc800078e0200 */
[----:B------:R-:W-:Y:S02]  /*18ae0*/  IMAD.MOV.U32 R2, RZ, RZ, R0 ;  /* 0x000000ffff027224 */ /* 0x000fe400078e0000 */
[----:B------:R-:W-:Y:S05]  /*18af0*/  CALL.REL.NOINC `($__internal_36_$__cuda_sm70_shflsync_up_p) ;  /* 0x00001ed000007944 */ /* 0x000fea0003c00000 */
[----:B------:R-:W-:Y:S02]  /*18b00*/  SEL R3, R3, RZ, P3 ;  /* 0x000000ff03037207 */ /* 0x000fe40001800000 */
[----:B------:R-:W-:-:S03]  /*18b10*/  MOV R4, 0x18b60 ;  /* 0x00018b6000047802 */ /* 0x000fc60000000f00 */
[----:B------:R-:W-:Y:S01]  /*18b20*/  IMAD.IADD R0, R0, 0x1, R3 ;  /* 0x0000000100007824 */ /* 0x000fe200078e0203 */
[----:B------:R-:W-:-:S03]  /*18b30*/  MOV R3, 0x8 ;  /* 0x0000000800037802 */ /* 0x000fc60000000f00 */
        /* <DEDUP_REMOVED lines=8> */
[----:B------:R-:W-:Y:S01]  /*18bc0*/  SEL R3, R3, RZ, P1 ;  /* 0x000000ff03037207 */ /* 0x000fe20000800000 */
[----:B------:R-:W-:Y:S01]  /*18bd0*/  IMAD.MOV.U32 R221, RZ, RZ, 0x1f ;  /* 0x0000001fffdd7424 */ /* 0x000fe200078e00ff */
[----:B------:R-:W-:-:S03]  /*18be0*/  MOV R2, 0x18c30 ;  /* 0x00018c3000027802 */ /* 0x000fc60000000f00 */
[----:B------:R-:W-:Y:S01]  /*18bf0*/  IMAD.IADD R4, R0, 0x1, R3 ;  /* 0x0000000100047824 */ /* 0x000fe200078e0203 */
[----:B------:R-:W-:-:S03]  /*18c00*/  MOV R3, 0x1f ;  /* 0x0000001f00037802 */ /* 0x000fc60000000f00 */
[----:B------:R-:W-:Y:S02]  /*18c10*/  IMAD.MOV.U32 R222, RZ, RZ, R4 ;  /* 0x000000ffffde7224 */ /* 0x000fe400078e0004 */
[----:B------:R-:W-:Y:S05]  /*18c20*/  CALL.REL.NOINC `($__internal_35_$__cuda_sm70_shflsync_idx_p) ;  /* 0x00001d5000007944 */ /* 0x000fea0003c00000 */
[----:B------:R-:W-:Y:S01]  /*18c30*/  MOV R0, R221 ;  /* 0x000000dd00007202 */ /* 0x000fe20000000f00 */
[----:B------:R-:W-:Y:S05]  /*18c40*/  BRA `(.L_x_2303) ;  /* 0xfffe792000007947 */ /* 0x000fea000383ffff */
.L_x_2114:
[----:B------:R-:W-:Y:S02]  /*18c50*/  SEL R2, RZ, 0x1, P0 ;  /* 0x00000001ff027807 */ /* 0x000fe40000000000 */
[----:B------:R-:W-:Y:S02]  /*18c60*/  MOV R3, 0x18c80 ;  /* 0x00018c8000037802 */ /* 0x000fe40000000f00 */
[----:B------:R-:W-:Y:S05]  /*18c70*/  CALL.REL.NOINC `($__internal_37_$__cuda_sm70_votesync_ballot) ;  /* 0x00001db000007944 */ /* 0x000fea0003c00000 */
[----:B------:R-:W-:Y:S05]  /*18c80*/  BRA `(.L_x_2304) ;  /* 0xfffe797000007947 */ /* 0x000fea000383ffff */
.L_x_2115:
[----:B------:R-:W-:Y:S01]  /*18c90*/  IMAD.MOV.U32 R222, RZ, RZ, R8 ;  /* 0x000000ffffde7224 */ /* 0x000fe200078e0008 */
[----:B--2---:R-:W-:Y:S01]  /*18ca0*/  MOV R221, R13 ;  /* 0x0000000d00dd7202 */ /* 0x004fe20000000f00 */
[----:B------:R-:W-:Y:S01]  /*18cb0*/  IMAD.MOV.U32 R3, RZ, RZ, 0x1f ;  /* 0x0000001fff037424 */ /* 0x000fe200078e00ff */
[----:B------:R-:W-:Y:S02]  /*18cc0*/  MOV R2, 0x18ce0 ;  /* 0x00018ce000027802 */ /* 0x000fe40000000f00 */
[----:B-1----:R-:W-:Y:S05]  /*18cd0*/  CALL.REL.NOINC `($__internal_35_$__cuda_sm70_shflsync_idx_p) ;  /* 0x00001ca000007944 */ /* 0x002fea0003c00000 */
[----:B------:R-:W-:Y:S01]  /*18ce0*/  IMAD.MOV.U32 R11, RZ, RZ, R221 ;  /* 0x000000ffff0b7224 */ /* 0x000fe200078e00dd */
[----:B------:R-:W-:Y:S01]  /*18cf0*/  MOV R222, R7 ;  /* 0x0000000700de7202 */ /* 0x000fe20000000f00 */
[----:B------:R-:W-:Y:S01]  /*18d00*/  IMAD.MOV.U32 R6, RZ, RZ, RZ ;  /* 0x000000ffff067224 */ /* 0x000fe200078e00ff */
[----:B------:R-:W-:Y:S01]  /*18d10*/  MOV R221, R13 ;  /* 0x0000000d00dd7202 */ /* 0x000fe20000000f00 */
[----:B------:R-:W-:Y:S01]  /*18d20*/  IMAD.MOV.U32 R3, RZ, RZ, 0x1f ;  /* 0x0000001fff037424 */ /* 0x000fe200078e00ff */
[----:B------:R-:W-:-:S02]  /*18d30*/  MOV R2, 0x18d50 ;  /* 0x00018d5000027802 */ /* 0x000fc40000000f00 */
[----:B------:R-:W-:Y:S05]  /*18d40*/  CALL.REL.NOINC `($__internal_35_$__cuda_sm70_shflsync_idx_p) ;  /* 0x00001c3000007944 */ /* 0x000fea0003c00000 */
[----:B------:R-:W-:Y:S01]  /*18d50*/  MOV R10, R221 ;  /* 0x000000dd000a7202 */ /* 0x000fe20000000f00 */
[----:B------:R-:W-:Y:S05]  /*18d60*/  BRA `(.L_x_2305) ;  /* 0xfffe78e000007947 */ /* 0x000fea000383ffff */
.L_x_2118:
[----:B------:R-:W-:Y:S01]  /*18d70*/  IMAD.MOV.U32 R222, RZ, RZ, R4 ;  /* 0x000000ffffde7224 */ /* 0x000fe200078e0004 */
[----:B------:R-:W-:-:S02]  /*18d80*/  MOV R3, 0x1f ;  /* 0x0000001f00037802 */ /* 0x000fc40000000f00 */
[----:B------:R-:W-:Y:S02]  /*18d90*/  MOV R2, 0x18db0 ;  /* 0x00018db000027802 */ /* 0x000fe40000000f00 */
[----:B-1234-:R-:W-:Y:S05]  /*18da0*/  CALL.REL.NOINC `($__internal_35_$__cuda_sm70_shflsync_idx_p) ;  /* 0x00001bd000007944 */ /* 0x01efea0003c00000 */
[----:B------:R-:W-:Y:S01]  /*18db0*/  MOV R6, R221 ;  /* 0x000000dd00067202 */ /* 0x000fe20000000f00 */
[----:B------:R-:W-:Y:S05]  /*18dc0*/  BRA `(.L_x_2117) ;  /* 0xfffe78e000007947 */ /* 0x000fea000383ffff */
.L_x_2210:
[----:B------:R-:W-:Y:S01]  /*18dd0*/  IMAD.MOV.U32 R222, RZ, RZ, R3 ;  /* 0x000000ffffde7224 */ /* 0x000fe200078e0003 */
[----:B------:R-:W-:Y:S01]  /*18de0*/  MOV R221, 0x3 ;  /* 0x0000000300dd7802 */ /* 0x000fe20000000f00 */
[----:B------:R-:W-:Y:S01]  /*18df0*/  IMAD.MOV.U32 R3, RZ, RZ, 0x181f ;  /* 0x0000181fff037424 */ /* 0x000fe200078e00ff */
[----:B------:R-:W-:Y:S02]  /*18e00*/  MOV R2, 0x18e20 ;  /* 0x00018e2000027802 */ /* 0x000fe40000000f00 */
[----:B--2--5:R-:W-:Y:S05]  /*18e10*/  CALL.REL.NOINC `($__internal_35_$__cuda_sm70_shflsync_idx_p) ;  /* 0x00001b6000007944 */ /* 0x024fea0003c00000 */
[----:B------:R-:W-:Y:S01]  /*18e20*/  IMAD.MOV.U32 R6, RZ, RZ, R221 ;  /* 0x000000ffff067224 */ /* 0x000fe200078e00dd */
[----:B------:R-:W-:Y:S01]  /*18e30*/  MOV R221, 0x3 ;  /* 0x0000000300dd7802 */ /* 0x000fe20000000f00 */
[----:B------:R-:W-:Y:S01]  /*18e40*/  IMAD.MOV.U32 R222, RZ, RZ, R5 ;  /* 0x000000ffffde7224 */ /* 0x000fe200078e0005 */
[----:B------:R-:W-:Y:S02]  /*18e50*/  MOV R3, 0x181f ;  /* 0x0000181f00037802 */ /* 0x000fe40000000f00 */
[----:B------:R-:W-:Y:S02]  /*18e60*/  MOV R2, 0x18e80 ;  /* 0x00018e8000027802 */ /* 0x000fe40000000f00 */
[----:B------:R-:W-:Y:S05]  /*18e70*/  CALL.REL.NOINC `($__internal_35_$__cuda_sm70_shflsync_idx_p) ;  /* 0x00001b0000007944 */ /* 0x000fea0003c00000 */
[----:B------:R-:W-:Y:S01]  /*18e80*/  MOV R2, R221 ;  /* 0x000000dd00027202 */ /* 0x000fe20000000f00 */
[----:B------:R-:W-:Y:S05]  /*18e90*/  BRA `(.L_x_2306) ;  /* 0xffff520000007947 */ /* 0x000fea000383ffff */
.L_x_2213:
[----:B------:R-:W-:Y:S01]  /*18ea0*/  IMAD.MOV.U32 R222, RZ, RZ, R4 ;  /* 0x000000ffffde7224 */ /* 0x000fe200078e0004 */
[----:B------:R-:W-:Y:S01]  /*18eb0*/  MOV R221, RZ ;  /* 0x000000ff00dd7202 */ /* 0x000fe20000000f00 */
[----:B------:R-:W-:Y:S01]  /*18ec0*/  IMAD.MOV.U32 R3, RZ, RZ, 0x181f ;  /* 0x0000181fff037424 */ /* 0x000fe200078e00ff */
[----:B------:R-:W-:-:S02]  /*18ed0*/  MOV R2, 0x18ef0 ;  /* 0x00018ef000027802 */ /* 0x000fc40000000f00 */
[----:B-----5:R-:W-:Y:S05]  /*18ee0*/  CALL.REL.NOINC `($__internal_35_$__cuda_sm70_shflsync_idx_p) ;  /* 0x00001a9000007944 */ /* 0x020fea0003c00000 */
[----:B------:R-:W-:Y:S01]  /*18ef0*/  MOV R6, R221 ;  /* 0x000000dd00067202 */ /* 0x000fe20000000f00 */
[----:B------:R-:W-:Y:S05]  /*18f00*/  BRA `(.L_x_2307) ;  /* 0xffff5f1000007947 */ /* 0x000fea000383ffff */
.L_x_2214:
[----:B------:R-:W-:Y:S01]  /*18f10*/  IMAD.MOV.U32 R222, RZ, RZ, R5 ;  /* 0x000000ffffde7224 */ /* 0x000fe200078e0005 */
[----:B------:R-:W-:Y:S01]  /*18f20*/  MOV R221, RZ ;  /* 0x000000ff00dd7202 */ /* 0x000fe20000000f00 */
[----:B------:R-:W-:Y:S01]  /*18f30*/  IMAD.MOV.U32 R3, RZ, RZ, 0x181f ;  /* 0x0000181fff037424 */ /* 0x000fe200078e00ff */
[----:B------:R-:W-:-:S02]  /*18f40*/  MOV R2, 0x18f60 ;  /* 0x00018f6000027802 */ /* 0x000fc40000000f00 */
[----:B-12--5:R-:W-:Y:S05]  /*18f50*/  CALL.REL.NOINC `($__internal_35_$__cuda_sm70_shflsync_idx_p) ;  /* 0x00001a2000007944 */ /* 0x026fea0003c00000 */
[----:B------:R-:W-:Y:S01]  /*18f60*/  MOV R2, R221 ;  /* 0x000000dd00027202 */ /* 0x000fe20000000f00 */
[----:B------:R-:W-:Y:S05]  /*18f70*/  BRA `(.L_x_2308) ;  /* 0xffff5ec000007947 */ /* 0x000fea000383ffff */
.L_x_2217:
[----:B------:R-:W-:Y:S01]  /*18f80*/  IMAD.MOV.U32 R222, RZ, RZ, R4 ;  /* 0x000000ffffde7224 */ /* 0x000fe200078e0004 */
[----:B------:R-:W-:Y:S01]  /*18f90*/  MOV R221, 0x1 ;  /* 0x0000000100dd7802 */ /* 0x000fe20000000f00 */
[----:B--2---:R-:W-:Y:S01]  /*18fa0*/  IMAD.MOV.U32 R3, RZ, RZ, 0x181f ;  /* 0x0000181fff037424 */ /* 0x004fe200078e00ff */
[----:B----4-:R-:W-:-:S02]  /*18fb0*/  MOV R2, 0x18fd0 ;  /* 0x00018fd000027802 */ /* 0x010fc40000000f00 */
[----:B-1-3-5:R-:W-:Y:S05]  /*18fc0*/  CALL.REL.NOINC `($__internal_35_$__cuda_sm70_shflsync_idx_p) ;  /* 0x000019b000007944 */ /* 0x02afea0003c00000 */
[----:B------:R-:W-:Y:S01]  /*18fd0*/  IMAD.MOV.U32 R6, RZ, RZ, R221 ;  /* 0x000000ffff067224 */ /* 0x000fe200078e00dd */
[----:B------:R-:W-:Y:S01]  /*18fe0*/  MOV R221, 0x1 ;  /* 0x0000000100dd7802 */ /* 0x000fe20000000f00 */
[----:B------:R-:W-:Y:S01]  /*18ff0*/  IMAD.MOV.U32 R222, RZ, RZ, R5 ;  /* 0x000000ffffde7224 */ /* 0x000fe200078e0005 */
[----:B------:R-:W-:-:S02]  /*19000*/  MOV R3, 0x181f ;  /* 0x0000181f00037802 */ /* 0x000fc40000000f00 */
[----:B------:R-:W-:Y:S02]  /*19010*/  MOV R2, 0x19030 ;  /* 0x0001903000027802 */ /* 0x000fe40000000f00 */
[----:B------:R-:W-:Y:S05]  /*19020*/  CALL.REL.NOINC `($__internal_35_$__cuda_sm70_shflsync_idx_p) ;  /* 0x0000195000007944 */ /* 0x000fea0003c00000 */
[----:B------:R-:W-:Y:S01]  /*19030*/  MOV R2, R221 ;  /* 0x000000dd00027202 */ /* 0x000fe20000000f00 */
[----:B------:R-:W-:Y:S05]  /*19040*/  BRA `(.L_x_2309) ;  /* 0xffff5ef000007947 */ /* 0x000fea000383ffff */
.L_x_2220:
[----:B------:R-:W-:Y:S01]  /*19050*/  IMAD.MOV.U32 R222, RZ, RZ, R4 ;  /* 0x000000ffffde7224 */ /* 0x000fe200078e0004 */
[----:B------:R-:W-:Y:S01]  /*19060*/  MOV R221, 0x2 ;  /* 0x0000000200dd7802 */ /* 0x000fe20000000f00 */
[----:B-1----:R-:W-:Y:S01]  /*19070*/  IMAD.MOV.U32 R3, RZ, RZ, 0x181f ;  /* 0x0000181fff037424 */ /* 0x002fe200078e00ff */
[----:B----4-:R-:W-:Y:S02]  /*19080*/  MOV R2, 0x190a0 ;  /* 0x000190a000027802 */ /* 0x010fe40000000f00 */
[----:B--23-5:R-:W-:Y:S05]  /*19090*/  CALL.REL.NOINC `($__internal_35_$__cuda_sm70_shflsync_idx_p) ;  /* 0x000018e000007944 */ /* 0x02cfea0003c00000 */
[----:B------:R-:W-:Y:S01]  /*190a0*/  MOV R6, R221 ;  /* 0x000000dd00067202 */ /* 0x000fe20000000f00 */
[----:B------:R-:W-:Y:S05]  /*190b0*/  BRA `(.L_x_2310) ;  /* 0xffff5f7000007947 */ /* 0x000fea000383ffff */
.L_x_2221:
[----:B------:R-:W-:Y:S01]  /*190c0*/  IMAD.MOV.U32 R222, RZ, RZ, R5 ;  /* 0x000000ffffde7224 */ /* 0x000fe200078e0005 */
[----:B------:R-:W-:Y:S01]  /*190d0*/  MOV R221, 0x2 ;  /* 0x0000000200dd7802 */ /* 0x000fe20000000f00 */
[----:B------:R-:W-:Y:S01]  /*190e0*/  IMAD.MOV.U32 R3, RZ, RZ, 0x181f ;  /* 0x0000181fff037424 */ /* 0x000fe200078e00ff */
[----:B----4-:R-:W-:Y:S02]  /*190f0*/  MOV R2, 0x19110 ;  /* 0x0001911000027802 */ /* 0x010fe40000000f00 */
[----:B-123-5:R-:W-:Y:S05]  /*19100*/  CALL.REL.NOINC `($__internal_35_$__cuda_sm70_shflsync_idx_p) ;  /* 0x0000187000007944 */ /* 0x02efea0003c00000 */
[----:B------:R-:W-:Y:S01]  /*19110*/  MOV R2, R221 ;  /* 0x000000dd00027202 */ /* 0x000fe20000000f00 */
[----:B------:R-:W-:Y:S05]  /*19120*/  BRA `(.L_x_2311) ;  /* 0xffff5f2000007947 */ /* 0x000fea000383ffff */
.L_x_2224:
[----:B------:R-:W-:Y:S01]  /*19130*/  IMAD.MOV.U32 R222, RZ, RZ, R4 ;  /* 0x000000ffffde7224 */ /* 0x000fe200078e0004 */
[----:B------:R-:W-:Y:S01]  /*19140*/  MOV R221, 0x3 ;  /* 0x0000000300dd7802 */ /* 0x000fe20000000f00 */
[----:B-1----:R-:W-:Y:S01]  /*19150*/  IMAD.MOV.U32 R3, RZ, RZ, 0x181f ;  /* 0x0000181fff037424 */ /* 0x002fe200078e00ff */
[----:B------:R-:W-:-:S02]  /*19160*/  MOV R2, 0x19180 ;  /* 0x0001918000027802 */ /* 0x000fc40000000f00 */
[----:B--2345:R-:W-:Y:S05]  /*19170*/  CALL.REL.NOINC `($__internal_35_$__cuda_sm70_shflsync_idx_p) ;  /* 0x0000180000007944 */ /* 0x03cfea0003c00000 */
        /* <DEDUP_REMOVED lines=8> */
.L_x_2225:
[----:B------:R-:W-:Y:S01]  /*19200*/  IMAD.MOV.U32 R4, RZ, RZ, R6 ;  /* 0x000000ffff047224 */ /* 0x000fe200078e0006 */
[----:B------:R-:W-:Y:S02]  /*19210*/  MOV R3, 0x2 ;  /* 0x0000000200037802 */ /* 0x000fe40000000f00 */
[----:B------:R-:W-:Y:S02]  /*19220*/  MOV R2, 0x19240 ;  /* 0x0001924000027802 */ /* 0x000fe40000000f00 */
[----:B-----5:R-:W-:Y:S05]  /*19230*/  CALL.REL.NOINC `($__internal_34_$__cuda_sm70_shflsync_bfly_p) ;  /* 0x000016e000007944 */ /* 0x020fea0003c00000 */
[----:B------:R-:W-:Y:S01]  /*19240*/  MOV R2, R149 ;  /* 0x0000009500027202 */ /* 0x000fe20000000f00 */
[----:B------:R-:W-:Y:S05]  /*19250*/  BRA `(.L_x_2313) ;  /* 0xffff68a000007947 */ /* 0x000fea000383ffff */
.L_x_2226:
[----:B------:R-:W-:Y:S01]  /*19260*/  IMAD.MOV.U32 R4, RZ, RZ, R6 ;  /* 0x000000ffff047224 */ /* 0x000fe200078e0006 */
[----:B------:R-:W-:Y:S02]  /*19270*/  MOV R3, 0x1 ;  /* 0x0000000100037802 */ /* 0x000fe40000000f00 */
[----:B------:R-:W-:Y:S02]  /*19280*/  MOV R2, 0x192a0 ;  /* 0x000192a000027802 */ /* 0x000fe40000000f00 */
[----:B-----5:R-:W-:Y:S05]  /*19290*/  CALL.REL.NOINC `($__internal_34_$__cuda_sm70_shflsync_bfly_p) ;  /* 0x0000168000007944 */ /* 0x020fea0003c00000 */
[----:B------:R-:W-:Y:S01]  /*192a0*/  FMNMX.FTZ R6, R6, R149, !PT ;  /* 0x0000009506067209 */ /* 0x000fe20007810000 */
[----:B------:R-:W-:Y:S01]  /*192b0*/  IMAD.MOV.U32 R4, RZ, RZ, R5 ;  /* 0x000000ffff047224 */ /* 0x000fe200078e0005 */
[----:B------:R-:W-:Y:S01]  /*192c0*/  MOV R2, 0x192f0 ;  /* 0x000192f000027802 */ /* 0x000fe20000000f00 */
[----:B------:R-:W-:-:S02]  /*192d0*/  IMAD.MOV.U32 R3, RZ, RZ, 0x2 ;  /* 0x00000002ff037424 */ /* 0x000fc400078e00ff */
[----:B------:R-:W-:Y:S05]  /*192e0*/  CALL.REL.NOINC `($__internal_34_$__cuda_sm70_shflsync_bfly_p) ;  /* 0x0000163000007944 */ /* 0x000fea0003c00000 */
[----:B------:R-:W-:Y:S01]  /*192f0*/  FMNMX.FTZ R5, R5, R149, !PT ;  /* 0x0000009505057209 */ /* 0x000fe20007810000 */
[----:B------:R-:W-:Y:S01]  /*19300*/  IMAD.MOV.U32 R3, RZ, RZ, 0x1 ;  /* 0x00000001ff037424 */ /* 0x000fe200078e00ff */
[----:B------:R-:W-:-:S03]  /*19310*/  MOV R2, 0x19340 ;  /* 0x0001934000027802 */ /* 0x000fc60000000f00 */
[----:B------:R-:W-:Y:S02]  /*19320*/  IMAD.MOV.U32 R4, RZ, RZ, R5 ;  /* 0x000000ffff047224 */ /* 0x000fe400078e0005 */
[----:B------:R-:W-:Y:S05]  /*19330*/  CALL.REL.NOINC `($__internal_34_$__cuda_sm70_shflsync_bfly_p) ;  /* 0x000015e000007944 */ /* 0x000fea0003c00000 */
[----:B------:R-:W-:Y:S01]  /*19340*/  MOV R4, R149 ;  /* 0x0000009500047202 */ /* 0x000fe20000000f00 */
[----:B------:R-:W-:Y:S05]  /*19350*/  BRA `(.L_x_2314) ;  /* 0xffff681000007947 */ /* 0x000fea000383ffff */
.L_x_2228:
[----:B----4-:R-:W-:Y:S01]  /*19360*/  MOV R221, RZ ;  /* 0x000000ff00dd7202 */ /* 0x010fe20000000f00 */
[----:B------:R-:W-:Y:S01]  /*19370*/  IMAD.MOV.U32 R222, RZ, RZ, R4 ;  /* 0x000000ffffde7224 */ /* 0x000fe200078e0004 */
[----:B-1----:R-:W-:Y:S01]  /*19380*/  MOV R2, 0x193b0 ;  /* 0x000193b000027802 */ /* 0x002fe20000000f00 */
[----:B------:R-:W-:Y:S02]  /*19390*/  IMAD.MOV.U32 R3, RZ, RZ, 0x181f ;  /* 0x0000181fff037424 */ /* 0x000fe400078e00ff */
[----:B--2---:R-:W-:Y:S05]  /*193a0*/  CALL.REL.NOINC `($__internal_35_$__cuda_sm70_shflsync_idx_p) ;  /* 0x000015d000007944 */ /* 0x004fea0003c00000 */
[----:B------:R-:W-:Y:S01]  /*193b0*/  MOV R3, R221 ;  /* 0x000000dd00037202 */ /* 0x000fe20000000f00 */
[----:B------:R-:W-:-:S05]  /*193c0*/  BRA `(.L_x_2315) ;  /* 0xffff81e000007947 */ /* 0x000fca000383ffff */
.L_x_2231:
[----:B------:R-:W-:Y:S01]  /*193d0*/  MOV R221, 0x3 ;  /* 0x0000000300dd7802 */ /* 0x000fe20000000f00 */
[----:B------:R-:W-:Y:S01]  /*193e0*/  IMAD.MOV.U32 R222, RZ, RZ, R4 ;  /* 0x000000ffffde7224 */ /* 0x000fe200078e0004 */
[----:B-1----:R-:W-:Y:S01]  /*193f0*/  MOV R2, 0x19420 ;  /* 0x0001942000027802 */ /* 0x002fe20000000f00 */
[----:B------:R-:W-:Y:S02]  /*19400*/  IMAD.MOV.U32 R3, RZ, RZ, 0x181f ;  /* 0x0000181fff037424 */ /* 0x000fe400078e00ff */
[----:B---3--:R-:W-:Y:S05]  /*19410*/  CALL.REL.NOINC `($__internal_35_$__cuda_sm70_shflsync_idx_p) ;  /* 0x0000156000007944 */ /* 0x008fea0003c00000 */
[----:B------:R-:W-:Y:S01]  /*19420*/  MOV R3, 0x181f ;  /* 0x0000181f00037802 */ /* 0x000fe20000000f00 */
[----:B------:R-:W-:Y:S01]  /*19430*/  IMAD.MOV.U32 R9, RZ, RZ, R221 ;  /* 0x000000ffff097224 */ /* 0x000fe200078e00dd */
[----:B------:R-:W-:Y:S01]  /*19440*/  MOV R221, 0x3 ;  /* 0x0000000300dd7802 */ /* 0x000fe20000000f00 */
[----:B------:R-:W-:Y:S01]  /*19450*/  IMAD.MOV.U32 R222, RZ, RZ, R8 ;  /* 0x000000ffffde7224 */ /* 0x000fe200078e0008 */
[----:B------:R-:W-:Y:S02]  /*19460*/  MOV R2, 0x19480 ;  /* 0x0001948000027802 */ /* 0x000fe40000000f00 */
[----:B------:R-:W-:Y:S05]  /*19470*/  CALL.REL.NOINC `($__internal_35_$__cuda_sm70_shflsync_idx_p) ;  /* 0x0000150000007944 */ /* 0x000fea0003c00000 */
[----:B------:R-:W-:Y:S01]  /*19480*/  MOV R4, R221 ;  /* 0x000000dd00047202 */ /* 0x000fe20000000f00 */
[----:B------:R-:W-:-:S05]  /*19490*/  BRA `(.L_x_2316) ;  /* 0xffff838000007947 */ /* 0x000fca000383ffff */
.L_x_2234:
[----:B------:R-:W-:Y:S01]  /*194a0*/  MOV R221, RZ ;  /* 0x000000ff00dd7202 */ /* 0x000fe20000000f00 */
[----:B------:R-:W-:Y:S01]  /*194b0*/  IMAD.MOV.U32 R222, RZ, RZ, R4 ;  /* 0x000000ffffde7224 */ /* 0x000fe200078e0004 */
[----:B------:R-:W-:Y:S01]  /*194c0*/  MOV R2, 0x194f0 ;  /* 0x000194f000027802 */ /* 0x000fe20000000f00 */
[----:B------:R-:W-:Y:S02]  /*194d0*/  IMAD.MOV.U32 R3, RZ, RZ, 0x181f ;  /* 0x0000181fff037424 */ /* 0x000fe400078e00ff */
[----:B------:R-:W-:Y:S05]  /*194e0*/  CALL.REL.NOINC `($__internal_35_$__cuda_sm70_shflsync_idx_p) ;  /* 0x0000149000007944 */ /* 0x000fea0003c00000 */
[----:B------:R-:W-:Y:S01]  /*194f0*/  MOV R150, R221 ;  /* 0x000000dd00967202 */ /* 0x000fe20000000f00 */
[----:B------:R-:W-:-:S05]  /*19500*/  BRA `(.L_x_2317) ;  /* 0xffff90a000007947 */ /* 0x000fca000383ffff */
.L_x_2235:
[----:B------:R-:W-:Y:S01]  /*19510*/  MOV R221, RZ ;  /* 0x000000ff00dd7202 */ /* 0x000fe20000000f00 */
[----:B------:R-:W-:Y:S01]  /*19520*/  IMAD.MOV.U32 R222, RZ, RZ, R148 ;  /* 0x000000ffffde7224 */ /* 0x000fe200078e0094 */
[----:B------:R-:W-:Y:S01]  /*19530*/  MOV R2, 0x19560 ;  /* 0x0001956000027802 */ /* 0x000fe20000000f00 */
[----:B------:R-:W-:Y:S02]  /*19540*/  IMAD.MOV.U32 R3, RZ, RZ, 0x181f ;  /* 0x0000181fff037424 */ /* 0x000fe400078e00ff */
[----:B-12---:R-:W-:Y:S05]  /*19550*/  CALL.REL.NOINC `($__internal_35_$__cuda_sm70_shflsync_idx_p) ;  /* 0x0000142000007944 */ /* 0x006fea0003c00000 */
[----:B------:R-:W-:Y:S01]  /*19560*/  MOV R149, R221 ;  /* 0x000000dd00957202 */ /* 0x000fe20000000f00 */
[----:B------:R-:W-:-:S05]  /*19570*/  BRA `(.L_x_2318) ;  /* 0xffff905000007947 */ /* 0x000fca000383ffff */
.L_x_2236:
[----:B------:R-:W-:Y:S01]  /*19580*/  MOV R221, 0x1 ;  /* 0x0000000100dd7802 */ /* 0x000fe20000000f00 */
[----:B------:R-:W-:Y:S01]  /*19590*/  IMAD.MOV.U32 R222, RZ, RZ, R4 ;  /* 0x000000ffffde7224 */ /* 0x000fe200078e0004 */
[----:B--2---:R-:W-:Y:S01]  /*195a0*/  MOV R2, 0x195d0 ;  /* 0x000195d000027802 */ /* 0x004fe20000000f00 */
[----:B------:R-:W-:Y:S02]  /*195b0*/  IMAD.MOV.U32 R3, RZ, RZ, 0x181f ;  /* 0x0000181fff037424 */ /* 0x000fe400078e00ff */
[----:B-1-3--:R-:W-:Y:S05]  /*195c0*/  CALL.REL.NOINC `($__internal_35_$__cuda_sm70_shflsync_idx_p) ;  /* 0x000013b000007944 */ /* 0x00afea0003c00000 */
        /* <DEDUP_REMOVED lines=8> */
.L_x_2237:
[----:B------:R-:W-:Y:S01]  /*19650*/  MOV R221, 0x2 ;  /* 0x0000000200dd7802 */ /* 0x000fe20000000f00 */
[----:B------:R-:W-:Y:S01]  /*19660*/  IMAD.MOV.U32 R222, RZ, RZ, R4 ;  /* 0x000000ffffde7224 */ /* 0x000fe200078e0004 */
[----:B-1----:R-:W-:Y:S01]  /*19670*/  MOV R2, 0x196a0 ;  /* 0x000196a000027802 */ /* 0x002fe20000000f00 */
[----:B------:R-:W-:Y:S02]  /*19680*/  IMAD.MOV.U32 R3, RZ, RZ, 0x181f ;  /* 0x0000181fff037424 */ /* 0x000fe400078e00ff */
[----:B---34-:R-:W-:Y:S05]  /*19690*/  CALL.REL.NOINC `($__internal_35_$__cuda_sm70_shflsync_idx_p) ;  /* 0x000012e000007944 */ /* 0x018fea0003c00000 */
[----:B------:R-:W-:Y:S01]  /*196a0*/  MOV R150, R221 ;  /* 0x000000dd00967202 */ /* 0x000fe20000000f00 */
[----:B------:R-:W-:-:S05]  /*196b0*/  BRA `(.L_x_2320) ;  /* 0xffff918000007947 */ /* 0x000fca000383ffff */
.L_x_2238:
[----:B------:R-:W-:Y:S01]  /*196c0*/  MOV R221, 0x2 ;  /* 0x0000000200dd7802 */ /* 0x000fe20000000f00 */
[----:B------:R-:W-:Y:S01]  /*196d0*/  IMAD.MOV.U32 R222, RZ, RZ, R148 ;  /* 0x000000ffffde7224 */ /* 0x000fe200078e0094 */
[----:B-1----:R-:W-:Y:S01]  /*196e0*/  MOV R2, 0x19710 ;  /* 0x0001971000027802 */ /* 0x002fe20000000f00 */
[----:B------:R-:W-:Y:S02]  /*196f0*/  IMAD.MOV.U32 R3, RZ, RZ, 0x181f ;  /* 0x0000181fff037424 */ /* 0x000fe400078e00ff */
[----:B--234-:R-:W-:Y:S05]  /*19700*/  CALL.REL.NOINC `($__internal_35_$__cuda_sm70_shflsync_idx_p) ;  /* 0x0000127000007944 */ /* 0x01cfea0003c00000 */
[----:B------:R-:W-:Y:S01]  /*19710*/  MOV R149, R221 ;  /* 0x000000dd00957202 */ /* 0x000fe20000000f00 */
[----:B------:R-:W-:-:S05]  /*19720*/  BRA `(.L_x_2321) ;  /* 0xffff913000007947 */ /* 0x000fca000383ffff */
.L_x_2239:
[----:B------:R-:W-:Y:S01]  /*19730*/  MOV R221, 0x3 ;  /* 0x0000000300dd7802 */ /* 0x000fe20000000f00 */
[----:B------:R-:W-:Y:S01]  /*19740*/  IMAD.MOV.U32 R222, RZ, RZ, R4 ;  /* 0x000000ffffde7224 */ /* 0x000fe200078e0004 */
[----:B-1----:R-:W-:Y:S01]  /*19750*/  MOV R2, 0x19780 ;  /* 0x0001978000027802 */ /* 0x002fe20000000f00 */
[----:B------:R-:W-:Y:S02]  /*19760*/  IMAD.MOV.U32 R3, RZ, RZ, 0x181f ;  /* 0x0000181fff037424 */ /* 0x000fe400078e00ff */
[----:B--2-4-:R-:W-:Y:S05]  /*19770*/  CALL.REL.NOINC `($__internal_35_$__cuda_sm70_shflsync_idx_p) ;  /* 0x0000120000007944 */ /* 0x014fea0003c00000 */
        /* <DEDUP_REMOVED lines=8> */
.L_x_2240:
[----:B------:R-:W-:Y:S02]  /*19800*/  MOV R3, 0x2 ;  /* 0x0000000200037802 */ /* 0x000fe40000000f00 */
[----:B------:R-:W-:Y:S02]  /*19810*/  MOV R2, 0x19830 ;  /* 0x0001983000027802 */ /* 0x000fe40000000f00 */
[----:B------:R-:W-:Y:S05]  /*19820*/  CALL.REL.NOINC `($__internal_34_$__cuda_sm70_shflsync_bfly_p) ;  /* 0x000010f000007944 */ /* 0x000fea0003c00000 */
[----:B------:R-:W-:Y:S01]  /*19830*/  MOV R2, R149 ;  /* 0x0000009500027202 */ /* 0x000fe20000000f00 */
[----:B------:R-:W-:-:S05]  /*19840*/  BRA `(.L_x_2323) ;  /* 0xffff962000007947 */ /* 0x000fca000383ffff */
.L_x_2241:
[----:B------:R-:W-:Y:S02]  /*19850*/  MOV R3, 0x1 ;  /* 0x0000000100037802 */ /* 0x000fe40000000f00 */
[----:B------:R-:W-:Y:S02]  /*19860*/  MOV R2, 0x19880 ;  /* 0x0001988000027802 */ /* 0x000fe40000000f00 */
[----:B------:R-:W-:Y:S05]  /*19870*/  CALL.REL.NOINC `($__internal_34_$__cuda_sm70_shflsync_bfly_p) ;  /* 0x000010a000007944 */ /* 0x000fea0003c00000 */
[----:B------:R-:W-:Y:S01]  /*19880*/  IMAD.MOV.U32 R3, RZ, RZ, 0x2 ;  /* 0x00000002ff037424 */ /* 0x000fe200078e00ff */
[----:B------:R-:W-:Y:S01]  /*19890*/  FMNMX.FTZ R6, R4, R149, !PT ;  /* 0x0000009504067209 */ /* 0x000fe20007810000 */
[----:B------:R-:W-:Y:S01]  /*198a0*/  IMAD.MOV.U32 R4, RZ, RZ, R148 ;  /* 0x000000ffff047224 */ /* 0x000fe200078e0094 */
[----:B------:R-:W-:Y:S02]  /*198b0*/  MOV R2, 0x198d0 ;  /* 0x000198d000027802 */ /* 0x000fe40000000f00 */
[----:B------:R-:W-:Y:S05]  /*198c0*/  CALL.REL.NOINC `($__internal_34_$__cuda_sm70_shflsync_bfly_p) ;  /* 0x0000105000007944 */ /* 0x000fea0003c00000 */
[----:B------:R-:W-:Y:S01]  /*198d0*/  FMNMX.FTZ R4, R148, R149, !PT ;  /* 0x0000009594047209 */ /* 0x000fe20007810000 */
[----:B------:R-:W-:Y:S01]  /*198e0*/  IMAD.MOV.U32 R3, RZ, RZ, 0x1 ;  /* 0x00000001ff037424 */ /* 0x000fe200078e00ff */
[----:B------:R-:W-:Y:S02]  /*198f0*/  MOV R2, 0x19910 ;  /* 0x0001991000027802 */ /* 0x000fe40000000f00 */
[----:B------:R-:W-:Y:S05]  /*19900*/  CALL.REL.NOINC `($__internal_34_$__cuda_sm70_shflsync_bfly_p) ;  /* 0x0000101000007944 */ /* 0x000fea0003c00000 */
[----:B------:R-:W-:Y:S01]  /*19910*/  MOV R2, R149 ;  /* 0x0000009500027202 */ /* 0x000fe20000000f00 */
[----:B------:R-:W-:-:S05]  /*19920*/  BRA `(.L_x_2324) ;  /* 0xffff95b000007947 */ /* 0x000fca000383ffff */
.L_x_2243:
[----:B------:R-:W-:Y:S01]  /*19930*/  IMAD.MOV.U32 R4, RZ, RZ, R224 ;  /* 0x000000ffff047224 */ /* 0x000fe200078e00e0 */
[----:B------:R-:W-:-:S02]  /*19940*/  MOV R3, 0x2 ;  /* 0x0000000200037802 */ /* 0x000fc40000000f00 */
[----:B------:R-:W-:Y:S02]  /*19950*/  MOV R2, 0x19970 ;  /* 0x0001997000027802 */ /* 0x000fe40000000f00 */
[----:B------:R-:W-:Y:S05]  /*19960*/  CALL.REL.NOINC `($__internal_34_$__cuda_sm70_shflsync_bfly_p) ;  /* 0x00000fb000007944 */ /* 0x000fea0003c00000 */
[----:B------:R-:W-:Y:S01]  /*19970*/  FADD.FTZ R4, R224, R149 ;  /* 0x00000095e0047221 */ /* 0x000fe20000010000 */
[----:B------:R-:W-:Y:S02]  /*19980*/  MOV R3, 0x1 ;  /* 0x0000000100037802 */ /* 0x000fe40000000f00 */
[----:B------:R-:W-:Y:S02]  /*19990*/  MOV R2, 0x199b0 ;  /* 0x000199b000027802 */ /* 0x000fe40000000f00 */
[----:B------:R-:W-:Y:S05]  /*199a0*/  CALL.REL.NOINC `($__internal_34_$__cuda_sm70_shflsync_bfly_p) ;  /* 0x00000f7000007944 */ /* 0x000fea0003c00000 */
[----:B------:R-:W-:Y:S01]  /*199b0*/  FADD.FTZ R8, R4, R149 ;  /* 0x0000009504087221 */ /* 0x000fe20000010000 */
[----:B------:R-:W-:Y:S02]  /*199c0*/  MOV R4, R248 ;  /* 0x000000f800047202 */ /* 0x000fe40000000f00 */
[----:B------:R-:W-:Y:S02]  /*199d0*/  MOV R3, 0x2 ;  /* 0x0000000200037802 */ /* 0x000fe40000000f00 */
[----:B------:R-:W-:Y:S02]  /*199e0*/  MOV R2, 0x19a00 ;  /* 0x00019a0000027802 */ /* 0x000fe40000000f00 */
[----:B------:R-:W-:Y:S05]  /*199f0*/  CALL.REL.NOINC `($__internal_34_$__cuda_sm70_shflsync_bfly_p) ;  /* 0x00000f2000007944 */ /* 0x000fea0003c00000 */
[----:B------:R-:W-:Y:S01]  /*19a00*/  FADD.FTZ R4, R248, R149 ;  /* 0x00000095f8047221 */ /* 0x000fe20000010000 */
[----:B------:R-:W-:Y:S02]  /*19a10*/  MOV R3, 0x1 ;  /* 0x0000000100037802 */ /* 0x000fe40000000f00 */
[----:B------:R-:W-:-:S02]  /*19a20*/  MOV R2, 0x19a40 ;  /* 0x00019a4000027802 */ /* 0x000fc40000000f00 */
[----:B------:R-:W-:Y:S05]  /*19a30*/  CALL.REL.NOINC `($__internal_34_$__cuda_sm70_shflsync_bfly_p) ;  /* 0x00000ee000007944 */ /* 0x000fea0003c00000 */
[----:B------:R-:W-:Y:S01]  /*19a40*/  MOV R9, R149 ;  /* 0x0000009500097202 */ /* 0x000fe20000000f00 */
[----:B------:R-:W-:Y:S05]  /*19a50*/  BRA `(.L_x_2325) ;  /* 0xffffb0c000007947 */ /* 0x000fea000383ffff */
.L_x_2250:
[----:B--234-:R-:W-:Y:S01]  /*19a60*/  IMAD.MOV.U32 R222, RZ, RZ, R6 ;  /* 0x000000ffffde7224 */ /* 0x01cfe200078e0006 */
[----:B------:R-:W-:Y:S01]  /*19a70*/  MOV R221, RZ ;  /* 0x000000ff00dd7202 */ /* 0x000fe20000000f00 */
[----:B------:R-:W-:Y:S01]  /*19a80*/  IMAD.MOV.U32 R3, RZ, RZ, 0x181f ;  /* 0x0000181fff037424 */ /* 0x000fe200078e00ff */
[----:B------:R-:W-:-:S02]  /*19a90*/  MOV R2, 0x19ab0 ;  /* 0x00019ab000027802 */ /* 0x000fc40000000f00 */
[----:B-1----:R-:W-:Y:S05]  /*19aa0*/  CALL.REL.NOINC `($__internal_35_$__cuda_sm70_shflsync_idx_p) ;  /* 0x00000ed000007944 */ /* 0x002fea0003c00000 */
[----:B------:R-:W-:Y:S01]  /*19ab0*/  MOV R11, R221 ;  /* 0x000000dd000b7202 */ /* 0x000fe20000000f00 */
[----:B------:R-:W-:Y:S05]  /*19ac0*/  BRA `(.L_x_2326) ;  /* 0xffffc47000007947 */ /* 0x000fea000383ffff */
.L_x_2251:
[----:B------:R-:W-:Y:S01]  /*19ad0*/  IMAD.MOV.U32 R222, RZ, RZ, R10 ;  /* 0x000000ffffde7224 */ /* 0x000fe200078e000a */
[----:B------:R-:W-:Y:S01]  /*19ae0*/  MOV R221, RZ ;  /* 0x000000ff00dd7202 */ /* 0x000fe20000000f00 */
[----:B------:R-:W-:Y:S01]  /*19af0*/  IMAD.MOV.U32 R3, RZ, RZ, 0x181f ;  /* 0x0000181fff037424 */ /* 0x000fe200078e00ff */
[----:B------:R-:W-:-:S02]  /*19b00*/  MOV R2, 0x19b20 ;  /* 0x00019b2000027802 */ /* 0x000fc40000000f00 */
[----:B-123--:R-:W-:Y:S05]  /*19b10*/  CALL.REL.NOINC `($__internal_35_$__cuda_sm70_shflsync_idx_p) ;  /* 0x00000e6000007944 */ /* 0x00efea0003c00000 */
[----:B------:R-:W-:Y:S01]  /*19b20*/  MOV R2, R221 ;  /* 0x000000dd00027202 */ /* 0x000fe20000000f00 */
[----:B------:R-:W-:Y:S05]  /*19b30*/  BRA `(.L_x_2327) ;  /* 0xffffc42000007947 */ /* 0x000fea000383ffff */
.L_x_2254:
[----:B------:R-:W-:Y:S01]  /*19b40*/  IMAD.MOV.U32 R222, RZ, RZ, R6 ;  /* 0x000000ffffde7224 */ /* 0x000fe200078e0006 */
[----:B------:R-:W-:Y:S01]  /*19b50*/  MOV R221, 0x1 ;  /* 0x0000000100dd7802 */ /* 0x000fe20000000f00 */
[----:B--2---:R-:W-:Y:S01]  /*19b60*/  IMAD.MOV.U32 R3, RZ, RZ, 0x181f ;  /* 0x0000181fff037424 */ /* 0x004fe200078e00ff */
[----:B------:R-:W-:-:S02]  /*19b70*/  MOV R2, 0x19b90 ;  /* 0x00019b9000027802 */ /* 0x000fc40000000f00 */
[----:B-1-34-:R-:W-:Y:S05]  /*19b80*/  CALL.REL.NOINC `($__internal_35_$__cuda_sm70_shflsync_idx_p) ;  /* 0x00000df000007944 */ /* 0x01afea0003c00000 */
        /* <DEDUP_REMOVED lines=8> */
.L_x_2257:
[----:B------:R-:W-:Y:S01]  /*19c10*/  IMAD.MOV.U32 R222, RZ, RZ, R6 ;  /* 0x000000ffffde7224 */ /* 0x000fe200078e0006 */
[----:B------:R-:W-:Y:S01]  /*19c20*/  MOV R221, 0x2 ;  /* 0x0000000200dd7802 */ /* 0x000fe20000000f00 */
[----:B--2---:R-:W-:Y:S01]  /*19c30*/  IMAD.MOV.U32 R3, RZ, RZ, 0x181f ;  /* 0x0000181fff037424 */ /* 0x004fe200078e00ff */
[----:B------:R-:W-:Y:S02]  /*19c40*/  MOV R2, 0x19c60 ;  /* 0x00019c6000027802 */ /* 0x000fe40000000f00 */
[----:B-1-34-:R-:W-:Y:S05]  /*19c50*/  CALL.REL.NOINC `($__internal_35_$__cuda_sm70_shflsync_idx_p) ;  /* 0x00000d2000007944 */ /* 0x01afea0003c00000 */
[----:B------:R-:W-:Y:S01]  /*19c60*/  MOV R11, R221 ;  /* 0x000000dd000b7202 */ /* 0x000fe20000000f00 */
[----:B------:R-:W-:Y:S05]  /*19c70*/  BRA `(.L_x_2329) ;  /* 0xffffc4c000007947 */ /* 0x000fea000383ffff */
.L_x_2258:
[----:B------:R-:W-:Y:S01]  /*19c80*/  IMAD.MOV.U32 R222, RZ, RZ, R10 ;  /* 0x000000ffffde7224 */ /* 0x000fe200078e000a */
[----:B------:R-:W-:Y:S01]  /*19c90*/  MOV R221, 0x2 ;  /* 0x0000000200dd7802 */ /* 0x000fe20000000f00 */
[----:B--2---:R-:W-:Y:S01]  /*19ca0*/  IMAD.MOV.U32 R3, RZ, RZ, 0x181f ;  /* 0x0000181fff037424 */ /* 0x004fe200078e00ff */
[----:B------:R-:W-:Y:S02]  /*19cb0*/  MOV R2, 0x19cd0 ;  /* 0x00019cd000027802 */ /* 0x000fe40000000f00 */
[----:B-1-34-:R-:W-:Y:S05]  /*19cc0*/  CALL.REL.NOINC `($__internal_35_$__cuda_sm70_shflsync_idx_p) ;  /* 0x00000cb000007944 */ /* 0x01afea0003c00000 */
[----:B------:R-:W-:Y:S01]  /*19cd0*/  MOV R2, R221 ;  /* 0x000000dd00027202 */ /* 0x000fe20000000f00 */
[----:B------:R-:W-:Y:S05]  /*19ce0*/  BRA `(.L_x_2330) ;  /* 0xffffc47000007947 */ /* 0x000fea000383ffff */
.L_x_2261:
[----:B------:R-:W-:Y:S01]  /*19cf0*/  IMAD.MOV.U32 R222, RZ, RZ, R6 ;  /* 0x000000ffffde7224 */ /* 0x000fe200078e0006 */
[----:B------:R-:W-:Y:S01]  /*19d00*/  MOV R221, 0x3 ;  /* 0x0000000300dd7802 */ /* 0x000fe20000000f00 */
[----:B---3--:R-:W-:Y:S01]  /*19d10*/  IMAD.MOV.U32 R3, RZ, RZ, 0x181f ;  /* 0x0000181fff037424 */ /* 0x008fe200078e00ff */
[----:B----4-:R-:W-:-:S02]  /*19d20*/  MOV R2, 0x19d40 ;  /* 0x00019d4000027802 */ /* 0x010fc40000000f00 */
[----:B-12---:R-:W-:Y:S05]  /*19d30*/  CALL.REL.NOINC `($__internal_35_$__cuda_sm70_shflsync_idx_p) ;  /* 0x00000c4000007944 */ /* 0x006fea0003c00000 */
        /* <DEDUP_REMOVED lines=8> */
.L_x_2263:
[----:B------:R-:W-:Y:S01]  /*19dc0*/  IMAD.MOV.U32 R222, RZ, RZ, R6 ;  /* 0x000000ffffde7224 */ /* 0x000fe200078e0006 */
[----:B------:R-:W-:Y:S01]  /*19dd0*/  MOV R221, RZ ;  /* 0x000000ff00dd7202 */ /* 0x000fe20000000f00 */
[----:B------:R-:W-:Y:S01]  /*19de0*/  IMAD.MOV.U32 R3, RZ, RZ, 0x1c1f ;  /* 0x00001c1fff037424 */ /* 0x000fe200078e00ff */
[----:B------:R-:W-:Y:S02]  /*19df0*/  MOV R2, 0x19e10 ;  /* 0x00019e1000027802 */ /* 0x000fe40000000f00 */
[----:B------:R-:W-:Y:S05]  /*19e00*/  CALL.REL.NOINC `($__internal_35_$__cuda_sm70_shflsync_idx_p) ;  /* 0x00000b7000007944 */ /* 0x000fea0003c00000 */
[----:B------:R-:W-:Y:S01]  /*19e10*/  MOV R4, R221 ;  /* 0x000000dd00047202 */ /* 0x000fe20000000f00 */
[----:B------:R-:W-:Y:S05]  /*19e20*/  BRA `(.L_x_2332) ;  /* 0xffffc72000007947 */ /* 0x000fea000383ffff */
.L_x_2264:
[----:B------:R-:W-:Y:S01]  /*19e30*/  IMAD.MOV.U32 R222, RZ, RZ, R5 ;  /* 0x000000ffffde7224 */ /* 0x000fe200078e0005 */
[----:B------:R-:W-:Y:S01]  /*19e40*/  MOV R221, RZ ;  /* 0x000000ff00dd7202 */ /* 0x000fe20000000f00 */
[----:B------:R-:W-:Y:S01]  /*19e50*/  IMAD.MOV.U32 R3, RZ, RZ, 0x1c1f ;  /* 0x00001c1fff037424 */ /* 0x000fe200078e00ff */
[----:B------:R-:W-:Y:S02]  /*19e60*/  MOV R2, 0x19e80 ;  /* 0x00019e8000027802 */ /* 0x000fe40000000f00 */
[----:B-12---:R-:W-:Y:S05]  /*19e70*/  CALL.REL.NOINC `($__internal_35_$__cuda_sm70_shflsync_idx_p) ;  /* 0x00000b0000007944 */ /* 0x006fea0003c00000 */
[----:B------:R-:W-:Y:S01]  /*19e80*/  MOV R2, R221 ;  /* 0x000000dd00027202 */ /* 0x000fe20000000f00 */
[----:B------:R-:W-:Y:S05]  /*19e90*/  BRA `(.L_x_2333) ;  /* 0xffffc6d000007947 */ /* 0x000fea000383ffff */
.L_x_2267:
[----:B------:R-:W-:Y:S01]  /*19ea0*/  IMAD.MOV.U32 R222, RZ, RZ, R6 ;  /* 0x000000ffffde7224 */ /* 0x000fe200078e0006 */
[----:B------:R-:W-:Y:S01]  /*19eb0*/  MOV R221, 0x1 ;  /* 0x0000000100dd7802 */ /* 0x000fe20000000f00 */
[----:B--2---:R-:W-:Y:S01]  /*19ec0*/  IMAD.MOV.U32 R3, RZ, RZ, 0x1c1f ;  /* 0x00001c1fff037424 */ /* 0x004fe200078e00ff */
[----:B----4-:R-:W-:-:S02]  /*19ed0*/  MOV R2, 0x19ef0 ;  /* 0x00019ef000027802 */ /* 0x010fc40000000f00 */
[----:B-1-3--:R-:W-:Y:S05]  /*19ee0*/  CALL.REL.NOINC `($__internal_35_$__cuda_sm70_shflsync_idx_p) ;  /* 0x00000a9000007944 */ /* 0x00afea0003c00000 */
        /* <DEDUP_REMOVED lines=8> */
.L_x_2271:
[----:B------:R-:W-:Y:S01]  /*19f70*/  IMAD.MOV.U32 R222, RZ, RZ, R5 ;  /* 0x000000ffffde7224 */ /* 0x000fe200078e0005 */
[----:B------:R-:W-:Y:S01]  /*19f80*/  MOV R221, RZ ;  /* 0x000000ff00dd7202 */ /* 0x000fe20000000f00 */
[----:B------:R-:W-:Y:S01]  /*19f90*/  IMAD.MOV.U32 R3, RZ, RZ, 0x181f ;  /* 0x0000181fff037424 */ /* 0x000fe200078e00ff */
[----:B------:R-:W-:Y:S02]  /*19fa0*/  MOV R2, 0x19fc0 ;  /* 0x00019fc000027802 */ /* 0x000fe40000000f00 */
[----:B------:R-:W-:Y:S05]  /*19fb0*/  CALL.REL.NOINC `($__internal_35_$__cuda_sm70_shflsync_idx_p) ;  /* 0x000009c000007944 */ /* 0x000fea0003c00000 */
[----:B------:R-:W-:Y:S01]  /*19fc0*/  MOV R11, R221 ;  /* 0x000000dd000b7202 */ /* 0x000fe20000000f00 */
[----:B------:R-:W-:Y:S05]  /*19fd0*/  BRA `(.L_x_2335) ;  /* 0xffffd9e000007947 */ /* 0x000fea000383ffff */
.L_x_2272:
[----:B------:R-:W-:Y:S01]  /*19fe0*/  IMAD.MOV.U32 R222, RZ, RZ, R10 ;  /* 0x000000ffffde7224 */ /* 0x000fe200078e000a */
[----:B------:R-:W-:Y:S01]  /*19ff0*/  MOV R221, RZ ;  /* 0x000000ff00dd7202 */ /* 0x000fe20000000f00 */
[----:B------:R-:W-:Y:S01]  /*1a000*/  IMAD.MOV.U32 R3, RZ, RZ, 0x181f ;  /* 0x0000181fff037424 */ /* 0x000fe200078e00ff */
[----:B------:R-:W-:Y:S02]  /*1a010*/  MOV R2, 0x1a030 ;  /* 0x0001a03000027802 */ /* 0x000fe40000000f00 */
[----:B-12---:R-:W-:Y:S05]  /*1a020*/  CALL.REL.NOINC `($__internal_35_$__cuda_sm70_shflsync_idx_p) ;  /* 0x0000095000007944 */ /* 0x006fea0003c00000 */
[----:B------:R-:W-:Y:S01]  /*1a030*/  MOV R2, R221 ;  /* 0x000000dd00027202 */ /* 0x000fe20000000f00 */
[----:B------:R-:W-:Y:S05]  /*1a040*/  BRA `(.L_x_2336) ;  /* 0xffffd99000007947 */ /* 0x000fea000383ffff */
.L_x_2275:
        /* <DEDUP_REMOVED lines=13> */
.L_x_2278:
[----:B------:R-:W-:Y:S01]  /*1a120*/  IMAD.MOV.U32 R222, RZ, RZ, R5 ;  /* 0x000000ffffde7224 */ /* 0x000fe200078e0005 */
[----:B------:R-:W-:Y:S01]  /*1a130*/  MOV R221, 0x2 ;  /* 0x0000000200dd7802 */ /* 0x000fe20000000f00 */
[----:B-1----:R-:W-:Y:S01]  /*1a140*/  IMAD.MOV.U32 R3, RZ, RZ, 0x181f ;  /* 0x0000181fff037424 */ /* 0x002fe200078e00ff */
[----:B----4-:R-:W-:Y:S02]  /*1a150*/  MOV R2, 0x1a170 ;  /* 0x0001a17000027802 */ /* 0x010fe40000000f00 */
[----:B--23--:R-:W-:Y:S05]  /*1a160*/  CALL.REL.NOINC `($__internal_35_$__cuda_sm70_shflsync_idx_p) ;  /* 0x0000081000007944 */ /* 0x00cfea0003c00000 */
[----:B------:R-:W-:Y:S01]  /*1a170*/  MOV R11, R221 ;  /* 0x000000dd000b7202 */ /* 0x000fe20000000f00 */
[----:B------:R-:W-:Y:S05]  /*1a180*/  BRA `(.L_x_2338) ;  /* 0xffffda4000007947 */ /* 0x000fea000383ffff */
.L_x_2279:
[----:B------:R-:W-:Y:S01]  /*1a190*/  IMAD.MOV.U32 R222, RZ, RZ, R10 ;  /* 0x000000ffffde7224 */ /* 0x000fe200078e000a */
[----:B------:R-:W-:Y:S01]  /*1a1a0*/  MOV R221, 0x2 ;  /* 0x0000000200dd7802 */ /* 0x000fe20000000f00 */
[----:B------:R-:W-:Y:S01]  /*1a1b0*/  IMAD.MOV.U32 R3, RZ, RZ, 0x181f ;  /* 0x0000181fff037424 */ /* 0x000fe200078e00ff */
[----:B----4-:R-:W-:Y:S02]  /*1a1c0*/  MOV R2, 0x1a1e0 ;  /* 0x0001a1e000027802 */ /* 0x010fe40000000f00 */
[----:B-123--:R-:W-:Y:S05]  /*1a1d0*/  CALL.REL.NOINC `($__internal_35_$__cuda_sm70_shflsync_idx_p) ;  /* 0x000007a000007944 */ /* 0x00efea0003c00000 */
[----:B------:R-:W-:Y:S01]  /*1a1e0*/  MOV R2, R221 ;  /* 0x000000dd00027202 */ /* 0x000fe20000000f00 */
[----:B------:R-:W-:Y:S05]  /*1a1f0*/  BRA `(.L_x_2339) ;  /* 0xffffd9f000007947 */ /* 0x000fea000383ffff */
.L_x_2282:
[----:B------:R-:W-:Y:S01]  /*1a200*/  IMAD.MOV.U32 R222, RZ, RZ, R5 ;  /* 0x000000ffffde7224 */ /* 0x000fe200078e0005 */
[----:B------:R-:W-:Y:S01]  /*1a210*/  MOV R221, 0x3 ;  /* 0x0000000300dd7802 */ /* 0x000fe20000000f00 */
[----:B-1----:R-:W-:Y:S01]  /*1a220*/  IMAD.MOV.U32 R3, RZ, RZ, 0x181f ;  /* 0x0000181fff037424 */ /* 0x002fe200078e00ff */
[----:B------:R-:W-:-:S02]  /*1a230*/  MOV R2, 0x1a250 ;  /* 0x0001a25000027802 */ /* 0x000fc40000000f00 */
[----:B--234-:R-:W-:Y:S05]  /*1a240*/  CALL.REL.NOINC `($__internal_35_$__cuda_sm70_shflsync_idx_p) ;  /* 0x0000073000007944 */ /* 0x01cfea0003c00000 */
        /* <DEDUP_REMOVED lines=8> */
.L_x_2284:
[----:B------:R-:W-:Y:S01]  /*1a2d0*/  IMAD.MOV.U32 R222, RZ, RZ, R74 ;  /* 0x000000ffffde7224 */ /* 0x000fe200078e004a */
[----:B------:R-:W-:Y:S01]  /*1a2e0*/  MOV R221, RZ ;  /* 0x000000ff00dd7202 */ /* 0x000fe20000000f00 */
[----:B------:R-:W-:Y:S01]  /*1a2f0*/  IMAD.MOV.U32 R3, RZ, RZ, 0x1f ;  /* 0x0000001fff037424 */ /* 0x000fe200078e00ff */
[----:B------:R-:W-:Y:S02]  /*1a300*/  MOV R2, 0x1a320 ;  /* 0x0001a32000027802 */ /* 0x000fe40000000f00 */
[----:B------:R-:W-:Y:S05]  /*1a310*/  CALL.REL.NOINC `($__internal_35_$__cuda_sm70_shflsync_idx_p) ;  /* 0x0000066000007944 */ /* 0x000fea0003c00000 */
[----:B------:R-:W-:Y:S01]  /*1a320*/  MOV R10, R221 ;  /* 0x000000dd000a7202 */ /* 0x000fe20000000f00 */
[----:B------:R-:W-:Y:S05]  /*1a330*/  BRA `(.L_x_2341) ;  /* 0xffffdb5000007947 */ /* 0x000fea000383ffff */
.L_x_2285:
[----:B------:R-:W-:Y:S01]  /*1a340*/  IMAD.MOV.U32 R222, RZ, RZ, R74 ;  /* 0x000000ffffde7224 */ /* 0x000fe200078e004a */
[----:B------:R-:W-:Y:S01]  /*1a350*/  MOV R221, 0x1 ;  /* 0x0000000100dd7802 */ /* 0x000fe20000000f00 */
[----:B------:R-:W-:Y:S01]  /*1a360*/  IMAD.MOV.U32 R3, RZ, RZ, 0x1f ;  /* 0x0000001fff037424 */ /* 0x000fe200078e00ff */
[----:B------:R-:W-:Y:S02]  /*1a370*/  MOV R2, 0x1a390 ;  /* 0x0001a39000027802 */ /* 0x000fe40000000f00 */
[----:B-12---:R-:W-:Y:S05]  /*1a380*/  CALL.REL.NOINC `($__internal_35_$__cuda_sm70_shflsync_idx_p) ;  /* 0x000005f000007944 */ /* 0x006fea0003c00000 */
[----:B------:R-:W-:Y:S01]  /*1a390*/  MOV R9, R221 ;  /* 0x000000dd00097202 */ /* 0x000fe20000000f00 */
[----:B------:R-:W-:Y:S05]  /*1a3a0*/  BRA `(.L_x_2342) ;  /* 0xffffdb0000007947 */ /* 0x000fea000383ffff */
.L_x_2286:
[----:B------:R-:W-:Y:S02]  /*1a3b0*/  MOV R3, 0x1 ;  /* 0x0000000100037802 */ /* 0x000fe40000000f00 */
[----:B------:R-:W-:-:S02]  /*1a3c0*/  MOV R4, 0x1a3e0 ;  /* 0x0001a3e000047802 */ /* 0x000fc40000000f00 */
[----:B-1234-:R-:W-:Y:S05]  /*1a3d0*/  CALL.REL.NOINC `($__internal_36_$__cuda_sm70_shflsync_up_p) ;  /* 0x000005f000007944 */ /* 0x01efea0003c00000 */
[----:B------:R-:W-:Y:S05]  /*1a3e0*/  BRA `(.L_x_2343) ;  /* 0xffffdbf000007947 */ /* 0x000fea000383ffff */
.L_x_2287:
[----:B------:R-:W-:Y:S02]  /*1a3f0*/  MOV R3, 0x2 ;  /* 0x0000000200037802 */ /* 0x000fe40000000f00 */
[----:B------:R-:W-:-:S02]  /*1a400*/  MOV R4, 0x1a420 ;  /* 0x0001a42000047802 */ /* 0x000fc40000000f00 */
[----:B--2-4-:R-:W-:Y:S05]  /*1a410*/  CALL.REL.NOINC `($__internal_36_$__cuda_sm70_shflsync_up_p) ;  /* 0x000005b000007944 */ /* 0x014fea0003c00000 */
[----:B------:R-:W-:Y:S02]  /*1a420*/  SEL R3, R3, RZ, P1 ;  /* 0x000000ff03037207 */ /* 0x000fe40000800000 */
[----:B------:R-:W-:-:S03]  /*1a430*/  MOV R4, 0x1a470 ;  /* 0x0001a47000047802 */ /* 0x000fc60000000f00 */
[----:B------:R-:W-:Y:S02]  /*1a440*/  IMAD.IADD R2, R2, 0x1, R3 ;  /* 0x0000000102027824 */ /* 0x000fe400078e0203 */
[----:B------:R-:W-:Y:S02]  /*1a450*/  IMAD.MOV.U32 R3, RZ, RZ, 0x4 ;  /* 0x00000004ff037424 */ /* 0x000fe400078e00ff */
[----:B------:R-:W-:Y:S05]  /*1a460*/  CALL.REL.NOINC `($__internal_36_$__cuda_sm70_shflsync_up_p) ;  /* 0x0000056000007944 */ /* 0x000fea0003c00000 */
        /* <DEDUP_REMOVED lines=10> */
[----:B------:R-:W-:Y:S01]  /*1a510*/  SEL R3, R3, RZ, P4 ;  /* 0x000000ff03037207 */ /* 0x000fe20002000000 */
[----:B------:R-:W-:-:S04]  /*1a520*/  IMAD.MOV.U32 R221, RZ, RZ, 0x1f ;  /* 0x0000001fffdd7424 */ /* 0x000fc800078e00ff */
[----:B------:R-:W-:Y:S01]  /*1a530*/  IMAD.IADD R4, R3, 0x1, R2 ;  /* 0x0000000103047824 */ /* 0x000fe200078e0202 */
[----:B------:R-:W-:Y:S02]  /*1a540*/  MOV R3, 0x1f ;  /* 0x0000001f00037802 */ /* 0x000fe40000000f00 */
[----:B------:R-:W-:Y:S01]  /*1a550*/  MOV R2, 0x1a580 ;  /* 0x0001a58000027802 */ /* 0x000fe20000000f00 */
[----:B------:R-:W-:Y:S02]  /*1a560*/  IMAD.MOV.U32 R222, RZ, RZ, R4 ;  /* 0x000000ffffde7224 */ /* 0x000fe400078e0004 */
[----:B------:R-:W-:Y:S05]  /*1a570*/  CALL.REL.NOINC `($__internal_35_$__cuda_sm70_shflsync_idx_p) ;  /* 0x0000040000007944 */ /* 0x000fea0003c00000 */
[----:B------:R-:W-:Y:S01]  /*1a580*/  MOV R2, R221 ;  /* 0x000000dd00027202 */ /* 0x000fe20000000f00 */
[----:B------:R-:W-:Y:S05]  /*1a590*/  BRA `(.L_x_2344) ;  /* 0xffffdb4000007947 */ /* 0x000fea000383ffff */
.L_x_2291:
[----:B------:R-:W-:Y:S02]  /*1a5a0*/  MOV R3, 0x1 ;  /* 0x0000000100037802 */ /* 0x000fe40000000f00 */
[----:B------:R-:W-:Y:S02]  /*1a5b0*/  MOV R4, 0x1a5d0 ;  /* 0x0001a5d000047802 */ /* 0x000fe40000000f00 */
[----:B------:R-:W-:Y:S05]  /*1a5c0*/  CALL.REL.NOINC `($__internal_36_$__cuda_sm70_shflsync_up_p) ;  /* 0x0000040000007944 */ /* 0x000fea0003c00000 */
[----:B------:R-:W-:Y:S05]  /*1a5d0*/  BRA `(.L_x_2345) ;  /* 0xffffdc7000007947 */ /* 0x000fea000383ffff */
.L_x_2292:
[----:B------:R-:W-:Y:S02]  /*1a5e0*/  MOV R3, 0x2 ;  /* 0x0000000200037802 */ /* 0x000fe40000000f00 */
[----:B------:R-:W-:Y:S02]  /*1a5f0*/  MOV R4, 0x1a610 ;  /* 0x0001a61000047802 */ /* 0x000fe40000000f00 */
        /* <DEDUP_REMOVED lines=25> */
.L_x_2294:
[----:B------:R-:W-:Y:S02]  /*1a790*/  SEL R2, RZ, 0x1, P0 ;  /* 0x00000001ff027807 */ /* 0x000fe40000000000 */
[----:B------:R-:W-:Y:S02]  /*1a7a0*/  MOV R3, 0x1a7c0 ;  /* 0x0001a7c000037802 */ /* 0x000fe40000000f00 */
[----:B-1----:R-:W-:Y:S05]  /*1a7b0*/  CALL.REL.NOINC `($__internal_37_$__cuda_sm70_votesync_ballot) ;  /* 0x0000027000007944 */ /* 0x002fea0003c00000 */
[----:B------:R-:W-:Y:S01]  /*1a7c0*/  MOV R9, R5 ;  /* 0x0000000500097202 */ /* 0x000fe20000000f00 */
[----:B------:R-:W-:Y:S05]  /*1a7d0*/  BRA `(.L_x_2347) ;  /* 0xffffdc0000007947 */ /* 0x000fea000383ffff */
.L_x_2295:
[----:B------:R-:W-:Y:S01]  /*1a7e0*/  IMAD.MOV.U32 R222, RZ, RZ, R6 ;  /* 0x000000ffffde7224 */ /* 0x000fe200078e0006 */
[----:B---3--:R-:W-:Y:S01]  /*1a7f0*/  MOV R221, R11 ;  /* 0x0000000b00dd7202 */ /* 0x008fe20000000f00 */
[----:B------:R-:W-:Y:S01]  /*1a800*/  IMAD.MOV.U32 R3, RZ, RZ, 0x1f ;  /* 0x0000001fff037424 */ /* 0x000fe200078e00ff */
[----:B------:R-:W-:-:S02]  /*1a810*/  MOV R2, 0x1a830 ;  /* 0x0001a83000027802 */ /* 0x000fc40000000f00 */
[----:B-12---:R-:W-:Y:S05]  /*1a820*/  CALL.REL.NOINC `($__internal_35_$__cuda_sm70_shflsync_idx_p) ;  /* 0x0000015000007944 */ /* 0x006fea0003c00000 */
[----:B------:R-:W-:Y:S01]  /*1a830*/  IMAD.MOV.U32 R6, RZ, RZ, R221 ;  /* 0x000000ffff067224 */ /* 0x000fe200078e00dd */
[----:B------:R-:W-:Y:S01]  /*1a840*/  MOV R221, R11 ;  /* 0x0000000b00dd7202 */ /* 0x000fe20000000f00 */
[----:B------:R-:W-:Y:S01]  /*1a850*/  IMAD.MOV.U32 R222, RZ, RZ, R8 ;  /* 0x000000ffffde7224 */ /* 0x000fe200078e0008 */
[----:B------:R-:W-:-:S02]  /*1a860*/  MOV R3, 0x1f ;  /* 0x0000001f00037802 */ /* 0x000fc40000000f00 */
[----:B------:R-:W-:Y:S02]  /*1a870*/  MOV R2, 0x1a890 ;  /* 0x0001a89000027802 */ /* 0x000fe40000000f00 */
[----:B------:R-:W-:Y:S05]  /*1a880*/  CALL.REL.NOINC `($__internal_35_$__cuda_sm70_shflsync_idx_p) ;  /* 0x000000f000007944 */ /* 0x000fea0003c00000 */
[----:B------:R-:W-:Y:S01]  /*1a890*/  MOV R5, R221 ;  /* 0x000000dd00057202 */ /* 0x000fe20000000f00 */
[----:B------:R-:W-:Y:S05]  /*1a8a0*/  BRA `(.L_x_2348) ;  /* 0xffffdb7000007947 */ /* 0x000fea000383ffff */
.L_x_2298:
[----:B------:R-:W-:Y:S01]  /*1a8b0*/  MOV R221, R2 ;  /* 0x0000000200dd7202 */ /* 0x000fe20000000f00 */
[----:B------:R-:W-:Y:S01]  /*1a8c0*/  IMAD.MOV.U32 R222, RZ, RZ, R4 ;  /* 0x000000ffffde7224 */ /* 0x000fe200078e0004 */
[----:B------:R-:W-:Y:S01]  /*1a8d0*/  MOV R2, 0x1a900 ;  /* 0x0001a90000027802 */ /* 0x000fe20000000f00 */
[----:B------:R-:W-:Y:S02]  /*1a8e0*/  IMAD.MOV.U32 R3, RZ, RZ, 0x1f ;  /* 0x0000001fff037424 */ /* 0x000fe400078e00ff */
[----:B-1234-:R-:W-:Y:S05]  /*1a8f0*/  CALL.REL.NOINC `($__internal_35_$__cuda_sm70_shflsync_idx_p) ;  /* 0x0000008000007944 */ /* 0x01efea0003c00000 */
[----:B------:R-:W-:Y:S01]  /*1a900*/  MOV R16, R221 ;  /* 0x000000dd00107202 */ /* 0x000fe20000000f00 */
[----:B------:R-:W-:Y:S05]  /*1a910*/  BRA `(.L_x_2297) ;  /* 0xffffdb6000007947 */ /* 0x000fea000383ffff */
        .weak           $__internal_34_$__cuda_sm70_shflsync_bfly_p
        .type           $__internal_34_$__cuda_sm70_shflsync_bfly_p,@function
        .size           $__internal_34_$__cuda_sm70_shflsync_bfly_p,($__internal_35_$__cuda_sm70_shflsync_idx_p - $__internal_34_$__cuda_sm70_shflsync_bfly_p)
$__internal_34_$__cuda_sm70_shflsync_bfly_p:
[----:B------:R-:W-:Y:S02]  /*1a920*/  MOV R149, 0x1f ;  /* 0x0000001f00957802 */ /* 0x000fe40000000f00 */
[----:B------:R-:W-:-:S04]  /*1a930*/  MOV R150, 0xffffffff ;  /* 0xffffffff00967802 */ /* 0x000fc80000000f00 */
[----:B------:R-:W-:Y:S04]  /*1a940*/  WARPSYNC R150 ;  /* 0x0000009600007348 */ /* 0x000fe80003800000 */
[----:B------:R1:W2:Y:S02]  /*1a950*/  SHFL.BFLY PT, R149, R4, R3, R149 ;  /* 0x0c00000304957389 */ /* 0x0002a400000e0095 */
[----:B-1----:R-:W-:-:S04]  /*1a960*/  MOV R3, 0x0 ;  /* 0x0000000000037802 */ /* 0x002fc80000000f00 */
[----:B--2---:R-:W-:Y:S05]  /*1a970*/  RET.REL.NODEC R2 `(_ZN7cutlass13device_kernelIN5flash19enable_sm80_to_sm89INS1_16FlashAttnFwdSm80INS1_25CollectiveMainloopFwdSm80ILi8ELi1ELb1EN4cute5tupleIJNS5_1CILi128EEENS7_ILi112EEES8_EEELi128ENS_10bfloat16_tEfNS_4arch4Sm80ELb0ELb0ELb0ELb1ELb1ELb1ELb1ELb1EEENS1_21CollectiveEpilogueFwdINS6_IJS8_S8_S9_EEENS6_IJNS7_ILi1EEESH_SH_EEESB_SD_Li256ELb1ELb1ELb1ELb0EEENS1_36VarlenDynamicPersistentTileSchedulerILi128ELi112ELi256ELi256ELb1ELb1ELb0ELb0ELb1ELb1EEEEEEEEEvNT_6ParamsE) ;  /* 0xfffe568002007950 */ /* 0x004fea0003c3ffff */
        .weak           $__internal_35_$__cuda_sm70_shflsync_idx_p
        .type           $__internal_35_$__cuda_sm70_shflsync_idx_p,@function
        .size           $__internal_35_$__cuda_sm70_shflsync_idx_p,($__internal_36_$__cuda_sm70_shflsync_up_p - $__internal_35_$__cuda_sm70_shflsync_idx_p)
$__internal_35_$__cuda_sm70_shflsync_idx_p:
[----:B------:R-:W-:-:S04]  /*1a980*/  MOV R225, 0xffffffff ;  /* 0xffffffff00e17802 */ /* 0x000fc80000000f00 */
[----:B------:R-:W-:Y:S04]  /*1a990*/  WARPSYNC R225 ;  /* 0x000000e100007348 */ /* 0x000fe80003800000 */
[----:B------:R1:W2:Y:S02]  /*1a9a0*/  SHFL.IDX PT, R221, R222, R221, R3 ;  /* 0x000000dddedd7389 */ /* 0x0002a400000e0003 */
[----:B-1----:R-:W-:-:S04]  /*1a9b0*/  MOV R3, 0x0 ;  /* 0x0000000000037802 */ /* 0x002fc80000000f00 */
[----:B--2---:R-:W-:Y:S05]  /*1a9c0*/  RET.REL.NODEC R2 `(_ZN7cutlass13device_kernelIN5flash19enable_sm80_to_sm89INS1_16FlashAttnFwdSm80INS1_25CollectiveMainloopFwdSm80ILi8ELi1ELb1EN4cute5tupleIJNS5_1CILi128EEENS7_ILi112EEES8_EEELi128ENS_10bfloat16_tEfNS_4arch4Sm80ELb0ELb0ELb0ELb1ELb1ELb1ELb1ELb1EEENS1_21CollectiveEpilogueFwdINS6_IJS8_S8_S9_EEENS6_IJNS7_ILi1EEESH_SH_EEESB_SD_Li256ELb1ELb1ELb1ELb0EEENS1_36VarlenDynamicPersistentTileSchedulerILi128ELi112ELi256ELi256ELb1ELb1ELb0ELb0ELb1ELb1EEEEEEEEEvNT_6ParamsE) ;  /* 0xfffe563002007950 */ /* 0x004fea0003c3ffff */
        .weak           $__internal_36_$__cuda_sm70_shflsync_up_p
        .type           $__internal_36_$__cuda_sm70_shflsync_up_p,@function
        .size           $__internal_36_$__cuda_sm70_shflsync_up_p,($__internal_37_$__cuda_sm70_votesync_ballot - $__internal_36_$__cuda_sm70_shflsync_up_p)
$__internal_36_$__cuda_sm70_shflsync_up_p:
[----:B------:R-:W-:Y:S02]  /*1a9d0*/  MOV R11, 0xffffffff ;  /* 0xffffffff000b7802 */ /* 0x000fe40000000f00 */
[----:B------:R-:W-:Y:S02]  /*1a9e0*/  MOV R5, RZ ;  /* 0x000000ff00057202 */ /* 0x000fe40000000f00 */
[----:B------:R-:W-:Y:S04]  /*1a9f0*/  WARPSYNC R11 ;  /* 0x0000000b00007348 */ /* 0x000fe80003800000 */
[----:B------:R1:W2:Y:S02]  /*1aa00*/  SHFL.UP PT, R3, R2, R3, R5 ;  /* 0x0400000302037389 */ /* 0x0002a400000e0005 */
[----:B-1----:R-:W-:-:S04]  /*1aa10*/  MOV R5, 0x0 ;  /* 0x0000000000057802 */ /* 0x002fc80000000f00 */
[----:B--2---:R-:W-:Y:S05]  /*1aa20*/  RET.REL.NODEC R4 `(_ZN7cutlass13device_kernelIN5flash19enable_sm80_to_sm89INS1_16FlashAttnFwdSm80INS1_25CollectiveMainloopFwdSm80ILi8ELi1ELb1EN4cute5tupleIJNS5_1CILi128EEENS7_ILi112EEES8_EEELi128ENS_10bfloat16_tEfNS_4arch4Sm80ELb0ELb0ELb0ELb1ELb1ELb1ELb1ELb1EEENS1_21CollectiveEpilogueFwdINS6_IJS8_S8_S9_EEENS6_IJNS7_ILi1EEESH_SH_EEESB_SD_Li256ELb1ELb1ELb1ELb0EEENS1_36VarlenDynamicPersistentTileSchedulerILi128ELi112ELi256ELi256ELb1ELb1ELb0ELb0ELb1ELb1EEEEEEEEEvNT_6ParamsE) ;  /* 0xfffe55d004007950 */ /* 0x004fea0003c3ffff */
        .weak           $__internal_37_$__cuda_sm70_votesync_ballot
        .type           $__internal_37_$__cuda_sm70_votesync_ballot,@function
        .size           $__internal_37_$__cuda_sm70_votesync_ballot,(.L_x_3619 - $__internal_37_$__cuda_sm70_votesync_ballot)
$__internal_37_$__cuda_sm70_votesync_ballot:
[----:B------:R-:W-:Y:S01]  /*1aa30*/  ISETP.NE.U32.AND P0, PT, R2, 0x1, PT ;  /* 0x000000010200780c */ /* 0x000fe20003f05070 */
[----:B------:R-:W-:-:S04]  /*1aa40*/  IMAD.MOV.U32 R5, RZ, RZ, -0x1 ;  /* 0xffffffffff057424 */ /* 0x000fc800078e00ff */
[----:B------:R-:W-:Y:S08]  /*1aa50*/  WARPSYNC R5 ;  /* 0x0000000500007348 */ /* 0x000ff00003800000 */
[----:B------:R-:W-:-:S04]  /*1aa60*/  VOTE.ANY R2, PT, !P0 ;  /* 0x0000000000027806 */ /* 0x000fc800040e0100 */
[----:B------:R-:W-:Y:S01]  /*1aa70*/  LOP3.LUT R5, R2, R5, RZ, 0xc0, !PT ;  /* 0x0000000502057212 */ /* 0x000fe200078ec0ff */
[----:B------:R-:W-:Y:S02]  /*1aa80*/  IMAD.MOV.U32 R2, RZ, RZ, R3 ;  /* 0x000000ffff027224 */ /* 0x000fe400078e0003 */
[----:B------:R-:W-:-:S04]  /*1aa90*/  IMAD.MOV.U32 R3, RZ, RZ, 0x0 ;  /* 0x00000000ff037424 */ /* 0x000fc800078e00ff */
[----:B------:R-:W-:Y:S05]  /*1aaa0*/  RET.REL.NODEC R2 `(_ZN7cutlass13device_kernelIN5flash19enable_sm80_to_sm89INS1_16FlashAttnFwdSm80INS1_25CollectiveMainloopFwdSm80ILi8ELi1ELb1EN4cute5tupleIJNS5_1CILi128EEENS7_ILi112EEES8_EEELi128ENS_10bfloat16_tEfNS_4arch4Sm80ELb0ELb0ELb0ELb1ELb1ELb1ELb1ELb1EEENS1_21CollectiveEpilogueFwdINS6_IJS8_S8_S9_EEENS6_IJNS7_ILi1EEESH_SH_EEESB_SD_Li256ELb1ELb1ELb1ELb0EEENS1_36VarlenDynamicPersistentTileSchedulerILi128ELi112ELi256ELi256ELb1ELb1ELb0ELb0ELb1ELb1EEEEEEEEEvNT_6ParamsE) ;  /* 0xfffe555002007950 */ /* 0x000fea0003c3ffff */
.L_x_2349:
        /* <DEDUP_REMOVED lines=13> */
.L_x_3619:


//--------------------- .text._ZN7cutlass13device_kernelIN5flash19enable_sm80_to_sm89INS1_16FlashAttnFwdSm80INS1_25CollectiveMainloopFwdSm80ILi4ELi1ELb0EN4cute5tupleIJNS5_1CILi128EEENS7_ILi48EEES8_EEELi128ENS_10bfloat16_tEfNS_4arch4Sm80ELb0ELb1ELb0ELb0ELb1ELb0ELb1ELb1EEENS1_21CollectiveEpilogueFwdINS6_IJS8_S8_S9_EEENS6_IJNS7_ILi1EEESH_SH_EEESB_SD_Li128ELb0ELb1ELb1ELb0EEENS1_19SingleTileSchedulerILb0ELb1ELb1ELi128EEEEEEEEEvNT_6ParamsE --------------------------
	.section	.text._ZN7cutlass13device_kernelIN5flash19enable_sm80_to_sm89INS1_16FlashAttnFwdSm80INS1_25CollectiveMainloopFwdSm80ILi4ELi1ELb0EN4cute5tupleIJNS5_1CILi128EEENS7_ILi48EEES8_EEELi128ENS_10bfloat16_tEfNS_4arch4Sm80ELb0ELb1ELb0ELb0ELb1ELb0ELb1ELb1EEENS1_21CollectiveEpilogueFwdINS6_IJS8_S8_S9_EEENS6_IJNS7_ILi1EEESH_SH_EEESB_SD_Li128ELb0ELb1ELb1ELb0EEENS1_19SingleTileSchedulerILb0ELb1ELb1ELi128EEEEEEEEEvNT_6ParamsE,"ax",@progbits
	.sectioninfo	@"SHI_REGISTERS=255"
	.align	128
.text._ZN7cutlass13device_kernelIN5flash19enable_sm80_to_sm89INS1_16FlashAttnFwdSm80INS1_25CollectiveMainloopFwdSm80ILi4ELi1ELb0EN4cute5tupleIJNS5_1CILi128EEENS7_ILi48EEES8_EEELi128ENS_10bfloat16_tEfNS_4arch4Sm80ELb0ELb1ELb0ELb0ELb1ELb0ELb1ELb1EEENS1_21CollectiveEpilogueFwdINS6_IJS8_S8_S9_EEENS6_IJNS7_ILi1EEESH_SH_EEESB_SD_Li128ELb0ELb1ELb1ELb0EEENS1_19SingleTileSchedulerILb0ELb1ELb1ELi128EEEEEEEEEvNT_6ParamsE:
        .type           _ZN7cutlass13device_kernelIN5flash19enable_sm80_to_sm89INS1_16FlashAttnFwdSm80INS1_25CollectiveMainloopFwdSm80ILi4ELi1ELb0EN4cute5tupleIJNS5_1CILi128EEENS7_ILi48EEES8_EEELi128ENS_10bfloat16_tEfNS_4arch4Sm80ELb0ELb1ELb0ELb0ELb1ELb0ELb1ELb1EEENS1_21CollectiveEpilogueFwdINS6_IJS8_S8_S9_EEENS6_IJNS7_ILi1EEESH_SH_EEESB_SD_Li128ELb0ELb1ELb1ELb0EEENS1_19SingleTileSchedulerILb0ELb1ELb1ELi128EEEEEEEEEvNT_6ParamsE,@function
        .size           _ZN7cutlass13device_kernelIN5flash19enable_sm80_to_sm89INS1_16FlashAttnFwdSm80INS1_25CollectiveMainloopFwdSm80ILi4ELi1ELb0EN4cute5tupleIJNS5_1CILi128EEENS7_ILi48EEES8_EEELi128ENS_10bfloat16_tEfNS_4arch4Sm80ELb0ELb1ELb0ELb0ELb1ELb0ELb1ELb1EEENS1_21CollectiveEpilogueFwdINS6_IJS8_S8_S9_EEENS6_IJNS7_ILi1EEESH_SH_EEESB_SD_Li128ELb0ELb1ELb1ELb0EEENS1_19SingleTileSchedulerILb0ELb1ELb1ELi128EEEEEEEEEvNT_6ParamsE,(.L_x_3624 - _ZN7cutlass13device_kernelIN5flash19enable_sm80_to_sm89INS1_16FlashAttnFwdSm80INS1_25CollectiveMainloopFwdSm80ILi4ELi1ELb0EN4cute5tupleIJNS5_1CILi128EEENS7_ILi48EEES8_EEELi128ENS_10bfloat16_tEfNS_4arch4Sm80ELb0ELb1ELb0ELb0ELb1ELb0ELb1ELb1EEENS1_21CollectiveEpilogueFwdINS6_IJS8_S8_S9_EEENS6_IJNS7_ILi1EEESH_SH_EEESB_SD_Li128ELb0ELb1ELb1ELb0EEENS1_19SingleTileSchedulerILb0ELb1ELb1ELi128EEEEEEEEEvNT_6ParamsE)
        .other          _ZN7cutlass13device_kernelIN5flash19enable_sm80_to_sm89INS1_16FlashAttnFwdSm80INS1_25CollectiveMainloopFwdSm80ILi4ELi1ELb0EN4cute5tupleIJNS5_1CILi128EEENS7_ILi48EEES8_EEELi128ENS_10bfloat16_tEfNS_4arch4Sm80ELb0ELb1ELb0ELb0ELb1ELb0ELb1ELb1EEENS1_21CollectiveEpilogueFwdINS6_IJS8_S8_S9_EEENS6_IJNS7_ILi1EEESH_SH_EEESB_SD_Li128ELb0ELb1ELb1ELb0EEENS1_19SingleTileSchedulerILb0ELb1ELb1ELi128EEEEEEEEEvNT_6ParamsE,@"STO_CUDA_ENTRY STV_DEFAULT"
_ZN7cutlass13device_kernelIN5flash19enable_sm80_to_sm89INS1_16FlashAttnFwdSm80INS1_25CollectiveMainloopFwdSm80ILi4ELi1ELb0EN4cute5tupleIJNS5_1CILi128EEENS7_ILi48EEES8_EEELi128ENS_10bfloat16_tEfNS_4arch4Sm80ELb0ELb1ELb0ELb0ELb1ELb0ELb1ELb1EEENS1_21CollectiveEpilogueFwdINS6_IJS8_S8_S9_EEENS6_IJNS7_ILi1EEESH_SH_EEESB_SD_Li128ELb0ELb1ELb1ELb0EEENS1_19SingleTileSchedulerILb0ELb1ELb1ELi128EEEEEEEEEvNT_6ParamsE:
        /* <DEDUP_REMOVED lines=18> */
.L_x_2350:
[----:B------:R-:W-:Y:S02]  /*0120*/  ULDC.64 UR4, c[0x0][0x550] ;  /* 0x0001540000047ab9 */ /* 0x000fe40000000a00 */
[----:B------:R-:W-:Y:S02]  /*0130*/  UISETP.NE.AND UP0, UPT, UR4, 0x1, UPT ;  /* 0x000000010400788c */ /* 0x000fe4000bf05270 */
[----:B------:R-:W-:-:S02]  /*0140*/  UIMAD.WIDE.U32 UR8, UR7, UR5, URZ ;  /* 0x00000005070872a5 */ /* 0x000fc4000f8e003f */
[----:B------:R-:W-:Y:S02]  /*0150*/  ULDC UR4, c[0x0][0x558] ;  /* 0x0001560000047ab9 */ /* 0x000fe40000000800 */
[----:B------:R-:W-:-:S05]  /*0160*/  UMOV UR11, UR7 ;  /* 0x00000007000b7c82 */ /* 0x000fca0008000000 */
[----:B------:R-:W-:-:S03]  /*0170*/  @UP0 USHF.R.U32.HI UR11, URZ, UR4, UR9 ;  /* 0x000000043f0b0299 */ /* 0x000fc60008011609 */
.L_x_2351:
        /* <DEDUP_REMOVED lines=53> */
.L_x_2353:
[----:B------:R-:W-:Y:S02]  /*04d0*/  ULDC UR4, c[0x0][0x32c] ;  /* 0x0000cb0000047ab9 */ /* 0x000fe40000000800 */
[----:B------:R-:W-:-:S03]  /*04e0*/  UISETP.NE.AND UP0, UPT, UR14, UR4, UPT ;  /* 0x000000040e00728c */ /* 0x000fc6000bf05270 */
[----:B------:R-:W-:Y:S02]  /*04f0*/  ULDC.64 UR4, c[0x0][0x330] ;  /* 0x0000cc0000047ab9 */ /* 0x000fe40000000a00 */
[----:B------:R-:W-:-:S06]  /*0500*/  UIMAD.WIDE.U32 UR16, UR15, UR4, URZ ;  /* 0x000000040f1072a5 */ /* 0x000fcc000f8e003f */
[----:B------:R-:W-:Y:S02]  /*0510*/  @UP0 USHF.R.U32.HI UR15, URZ, UR5, UR17 ;  /* 0x000000053f0f0299 */ /* 0x000fe40008011611 */
.L_x_2354:
[----:B------:R-:W-:Y:S02]  /*0520*/  ULDC UR4, c[0x0][0x32c] ;  /* 0x0000cb0000047ab9 */ /* 0x000fe40000000800 */
[----:B------:R-:W-:-:S04]  /*0530*/  UIMAD UR4, UR15, UR4, UR4 ;  /* 0x000000040f0472a4 */ /* 0x000fc8000f8e0204 */
[----:B------:R-:W-:-:S04]  /*0540*/  UISETP.LT.AND UP0, UPT, UR8, UR4, UPT ;  /* 0x000000040800728c */ /* 0x000fc8000bf01270 */
[----:B------:R-:W-:Y:S02]  /*0550*/  USEL UR8, UR8, UR4, UP0 ;  /* 0x0000000408087287 */ /* 0x000fe40008000000 */
.L_x_2352:
        /* <DEDUP_REMOVED lines=38> */
.L_x_2356:
[----:B------:R-:W-:Y:S02]  /*07c0*/  ULDC UR4, c[0x0][0x32c] ;  /* 0x0000cb0000047ab9 */ /* 0x000fe40000000800 */
[----:B------:R-:W-:-:S03]  /*07d0*/  UISETP.NE.AND UP0, UPT, UR4, 0x1, UPT ;  /* 0x000000010400788c */ /* 0x000fc6000bf05270 */
[----:B------:R-:W-:Y:S02]  /*07e0*/  ULDC.64 UR4, c[0x0][0x330] ;  /* 0x0000cc0000047ab9 */ /* 0x000fe40000000a00 */
[----:B------:R-:W-:-:S07]  /*07f0*/  UIMAD.WIDE.U32 UR16, UR14, UR4, URZ ;  /* 0x000000040e1072a5 */ /* 0x000fce000f8e003f */
[----:B------:R-:W-:Y:S02]  /*0800*/  @UP0 UMOV UR15, UR17 ;  /* 0x00000011000f0c82 */ /* 0x000fe40008000000 */
[----:B------:R-:W-:Y:S02]  /*0810*/  @UP0 USHF.R.U32.HI UR14, URZ, UR5, UR15 ;  /* 0x000000053f0e0299 */ /* 0x000fe4000801160f */
.L_x_2357:
[----:B------:R-:W-:Y:S02]  /*0820*/  ULDC UR4, c[0x0][0x32c] ;  /* 0x0000cb0000047ab9 */ /* 0x000fe40000000800 */
[----:B------:R-:W-:-:S04]  /*0830*/  UIMAD UR4, UR14, UR4, URZ ;  /* 0x000000040e0472a4 */ /* 0x000fc8000f8e023f */
[----:B------:R-:W-:-:S04]  /*0840*/  UISETP.LT.AND UP0, UPT, UR8, UR4, UPT ;  /* 0x000000040800728c */ /* 0x000fc8000bf01270 */
[----:B------:R-:W-:-:S04]  /*0850*/  USEL UR8, UR8, UR4, !UP0 ;  /* 0x0000000408087287 */ /* 0x000fc8000c000000 */
.L_x_2355:
        /* <DEDUP_REMOVED lines=46> */
.L_x_2358:
        /* <DEDUP_REMOVED lines=122> */
[----:B------:R1:W-:Y:S03]  /*12e0*/  STL [R1], R128 ;  /* 0x0000008001007387 */ /* 0x0003e60000100800 */
        /* <DEDUP_REMOVED lines=50> */
.L_x_2361:
[----:B--2-4-:R-:W-:Y:S05]  /*1610*/  BSYNC B0 ;  /* 0x0000000000007941 */ /* 0x014fea0003800000 */
.L_x_2360:
        /* <DEDUP_REMOVED lines=15> */
.L_x_2363:
[----:B------:R-:W-:Y:S05]  /*1710*/  BSYNC B0 ;  /* 0x0000000000007941 */ /* 0x000fea0003800000 */
.L_x_2362:
        /* <DEDUP_REMOVED lines=15> */
.L_x_2365:
[----:B------:R-:W-:Y:S05]  /*1810*/  BSYNC B0 ;  /* 0x0000000000007941 */ /* 0x000fea0003800000 */
.L_x_2364:
        /* <DEDUP_REMOVED lines=15> */
.L_x_2367:
[----:B------:R-:W-:Y:S05]  /*1910*/  BSYNC B0 ;  /* 0x0000000000007941 */ /* 0x000fea0003800000 */
.L_x_2366:
        /* <DEDUP_REMOVED lines=15> */
.L_x_2369:
[----:B------:R-:W-:Y:S05]  /*1a10*/  BSYNC B0 ;  /* 0x0000000000007941 */ /* 0x000fea0003800000 */
.L_x_2368:
        /* <DEDUP_REMOVED lines=15> */
.L_x_2371:
[----:B------:R-:W-:Y:S05]  /*1b10*/  BSYNC B0 ;  /* 0x0000000000007941 */ /* 0x000fea0003800000 */
.L_x_2370:
        /* <DEDUP_REMOVED lines=15> */
.L_x_2373:
[----:B------:R-:W-:Y:S05]  /*1c10*/  BSYNC B0 ;  /* 0x0000000000007941 */ /* 0x000fea0003800000 */
.L_x_2372:
        /* <DEDUP_REMOVED lines=40> */
[----:B------:R-:W-:Y:S02]  /*1ea0*/  UIMAD UR6, UR11, UR5, UR6 ;  /* 0x000000050b0672a4 */ /* 0x000fe4000f8e0206 */
[----:B------:R-:W-:Y:S02]  /*1eb0*/  UIMAD.WIDE.U32 UR14, UR11, UR4, URZ ;  /* 0x000000040b0e72a5 */ /* 0x000fe4000f8e003f */
[----:B------:R-:W-:Y:S01]  /*1ec0*/  UIMAD UR30, UR24, -0x30, UR30 ;  /* 0xffffffd0181e78a4 */ /* 0x000fe2000f8e021e */
[----:B------:R-:W-:Y:S01]  /*1ed0*/  ISETP.GE.AND P6, PT, R128, c[0x0][0x1d4], PT ;  /* 0x0000750080007a0c */ /* 0x000fe20003fc6270 */
[----:B------:R-:W-:Y:S01]  /*1ee0*/  UIADD3 UR6, UR15, UR6, URZ ;  /* 0x000000060f067290 */ /* 0x000fe2000fffe03f */
[----:B------:R-:W-:Y:S01]  /*1ef0*/  SHF.R.S32.HI R12, RZ, 0x4, R13 ;  /* 0x00000004ff0c7819 */ /* 0x000fe2000001140d */
[----:B------:R-:W-:Y:S01]  /*1f00*/  UIADD3 UR27, UR30, UR9, URZ ;  /* 0x000000091e1b7290 */ /* 0x000fe2000fffe03f */
[----:B------:R-:W-:Y:S01]  /*1f10*/  LEA.HI R123, R124, R164, RZ, 0x5 ;  /* 0x000000a47c7b7211 */ /* 0x000fe200078f28ff */
[----:B------:R-:W-:Y:S01]  /*1f20*/  ULDC.64 UR4, c[0x0][0x210] ;  /* 0x0000840000047ab9 */ /* 0x000fe20000000a00 */
[----:B------:R-:W-:Y:S01]  /*1f30*/  SHF.R.S32.HI R129, RZ, 0x1f, R128 ;  /* 0x0000001fff817819 */ /* 0x000fe20000011480 */
[----:B------:R-:W-:Y:S02]  /*1f40*/  STL [R1+0x24], R126 ;  /* 0x0000247e01007387 */ /* 0x000fe40000100800 */
        /* <DEDUP_REMOVED lines=10> */
[----:B------:R-:W-:Y:S01]  /*1ff0*/  SHF.R.S32.HI R127, RZ, 0x1f, R126 ;  /* 0x0000001fff7f7819 */ /* 0x000fe2000001147e */
[C---:B--2---:R-:W-:Y:S01]  /*2000*/  IMAD.WIDE.U32 R4, R243.reuse, c[0x0][0x1e0], RZ ;  /* 0x00007800f3047a25 */ /* 0x044fe200078e00ff */
[----:B------:R-:W-:Y:S01]  /*2010*/  SHF.R.S32.HI R16, RZ, 0x1f, R243 ;  /* 0x0000001fff107819 */ /* 0x000fe200000114f3 */
[----:B------:R-:W-:Y:S01]  /*2020*/  UIMAD UR16, UR11, UR5, UR16 ;  /* 0x000000050b1072a4 */ /* 0x000fe2000f8e0210 */
[----:B------:R-:W-:Y:S01]  /*2030*/  STL [R1+0x2c], R129 ;  /* 0x00002c8101007387 */ /* 0x000fe20000100800 */
[----:B------:R-:W-:Y:S01]  /*2040*/  UIADD3 UR4, UR24, -0x1, URZ ;  /* 0xffffffff18047890 */ /* 0x000fe2000fffe03f */
[----:B------:R-:W-:Y:S01]  /*2050*/  SEL R125, RZ, 0x10, P5 ;  /* 0x00000010ff7d7807 */ /* 0x000fe20002800000 */
[----:B------:R-:W-:Y:S01]  /*2060*/  IMAD R0, R16, c[0x0][0x1e0], RZ ;  /* 0x0000780010007a24 */ /* 0x000fe200078e02ff */
[----:B------:R-:W-:Y:S01]  /*2070*/  UIADD3 UR16, UR23, UR16, URZ ;  /* 0x0000001017107290 */ /* 0x000fe2000fffe03f */
[----:B------:R-:W-:Y:S01]  /*2080*/  STL [R1+0x28], R127 ;  /* 0x0000287f01007387 */ /* 0x000fe20000100800 */
[----:B------:R-:W-:Y:S01]  /*2090*/  UISETP.GT.AND UP0, UPT, UR4, UR8, UPT ;  /* 0x000000080400728c */ /* 0x000fe2000bf04270 */
[----:B------:R-:W-:Y:S01]  /*20a0*/  IMAD R0, R243, c[0x0][0x1e4], R0 ;  /* 0x00007900f3007a24 */ /* 0x000fe200078e0200 */
[----:B------:R-:W-:-:S03]  /*20b0*/  IADD3 R245, R244, 0x100, RZ ;  /* 0x00000100f4f57810 */ /* 0x000fc60007ffe0ff */
        /* <DEDUP_REMOVED lines=93> */
[C---:B------:R-:W-:Y:S01]  /*2690*/  IADD3 R240, R235.reuse, 0x1000, RZ ;  /* 0x00001000ebf07810 */ /* 0x040fe20007ffe0ff */
        /* <DEDUP_REMOVED lines=56> */
[----:B------:R-:W-:Y:S01]  /*2a20*/  HMMA.16816.F32.BF16 R96, R16, R40, R60 ;  /* 0x000000281060723c */ /* 0x000fe2000004183c */
[----:B------:R2:W-:Y:S01]  /*2a30*/  LDGSTS.E.BYPASS.LTC128B.128 [R244+0x2900], [R4.64], !P2 ;  /* 0x0290000004f47fae */ /* 0x0005e2000d101d54 */
[----:B------:R-:W-:-:S03]  /*2a40*/  IMAD.IADD R229, R0, 0x1, R235 ;  /* 0x0000000100e57824 */ /* 0x000fc600078e02eb */
        /* <DEDUP_REMOVED lines=37> */
[----:B----4-:R-:W-:Y:S08]  /*2ca0*/  HMMA.16816.F32.BF16 R68, R4, R60, R92 ;  /* 0x0000003c0444723c */ /* 0x010ff0000004185c */
[----:B-----5:R-:W-:Y:S01]  /*2cb0*/  HMMA.16816.F32.BF16 R92, R20, R36, R8 ;  /* 0x00000024145c723c */ /* 0x020fe20000041808 */
[----:B------:R-:W2:Y:S07]  /*2cc0*/  LDSM.16.M88.4 R8, [R231+0xa100] ;  /* 0x00a10000e708783b */ /* 0x000eae0000000200 */
[C---:B------:R-:W-:Y:S08]  /*2cd0*/  HMMA.16816.F32.BF16 R32, R4.reuse, R38, R80 ;  /* 0x000000260420723c */ /* 0x040ff00000041850 */
        /* <DEDUP_REMOVED lines=13> */
[C---:B---3--:R-:W-:Y:S08]  /*2db0*/  HMMA.16816.F32.BF16 R40, R16.reuse, R24, R68 ;  /* 0x000000181028723c */ /* 0x048ff00000041844 */
[C---:B------:R-:W-:Y:S08]  /*2dc0*/  HMMA.16816.F32.BF16 R52, R16.reuse, R30, R32 ;  /* 0x0000001e1034723c */ /* 0x040ff00000041820 */
[C---:B------:R-:W-:Y:S08]  /*2dd0*/  HMMA.16816.F32.BF16 R36, R16.reuse, R26, R72 ;  /* 0x0000001a1024723c */ /* 0x040ff00000041848 */
[----:B------:R-:W-:Y:S08]  /*2de0*/  HMMA.16816.F32.BF16 R32, R16, R12, R100 ;  /* 0x0000000c1020723c */ /* 0x000ff00000041864 */
[C---:B--2---:R-:W-:Y:S08]  /*2df0*/  HMMA.16816.F32.BF16 R72, R8.reuse, R28, R92 ;  /* 0x0000001c0848723c */ /* 0x044ff0000004185c */
[C---:B------:R-:W-:Y:S08]  /*2e00*/  HMMA.16816.F32.BF16 R68, R8.reuse, R30, R84 ;  /* 0x0000001e0844723c */ /* 0x040ff00000041854 */
[----:B------:R-:W-:Y:S08]  /*2e10*/  HMMA.16816.F32.BF16 R60, R8, R24, R88 ;  /* 0x00000018083c723c */ /* 0x000ff00000041858 */
[----:B------:R-:W-:Y:S01]  /*2e20*/  HMMA.16816.F32.BF16 R64, R16, R14, R96 ;  /* 0x0000000e1040723c */ /* 0x000fe20000041860 */
[----:B------:R-:W-:Y:S07]  /*2e30*/  LDSM.16.M88.4 R16, [R232+0xc100] ;  /* 0x00c10000e810783b */ /* 0x000fee0000000200 */
        /* <DEDUP_REMOVED lines=14> */
[C---:B------:R-:W-:Y:S08]  /*2f20*/  HMMA.16816.F32.BF16 R92, R20.reuse, R50, R68 ;  /* 0x00000032145c723c */ /* 0x040ff00000041844 */
[----:B------:R-:W-:Y:S08]  /*2f30*/  HMMA.16816.F32.BF16 R88, R20, R44, R60 ;  /* 0x0000002c1458723c */ /* 0x000ff0000004183c */
[----:B------:R-:W-:Y:S01]  /*2f40*/  HMMA.16816.F32.BF16 R52, R4, R58, R64 ;  /* 0x0000003a0434723c */ /* 0x000fe20000041840 */
[----:B------:R-:W-:Y:S07]  /*2f50*/  LDSM.16.M88.4 R4, [R236+0xc100] ;  /* 0x00c10000ec04783b */ /* 0x000fee0000000200 */
[C---:B------:R-:W-:Y:S01]  /*2f60*/  HMMA.16816.F32.BF16 R84, R20.reuse, R46, R28 ;  /* 0x0000002e1454723c */ /* 0x040fe2000004181c */
[----:B------:R-:W-:Y:S07]  /*2f70*/  LDSM.16.M88.4 R28, [R229+0x1800] ;  /* 0x00180000e51c783b */ /* 0x000fee0000000200 */
[C---:B------:R-:W-:Y:S01]  /*2f80*/  HMMA.16816.F32.BF16 R60, R20.reuse, R56, R24 ;  /* 0x00000038143c723c */ /* 0x040fe20000041818 */
[----:B------:R-:W4:Y:S07]  /*2f90*/  LDSM.16.M88.4 R24, [R229+0x2000] ;  /* 0x00200000e518783b */ /* 0x000f2e0000000200 */
[----:B------:R-:W-:Y:S01]  /*2fa0*/  HMMA.16816.F32.BF16 R56, R20, R58, R80 ;  /* 0x0000003a1438723c */ /* 0x000fe20000041850 */
[----:B------:R-:W5:Y:S01]  /*2fb0*/  LDSM.16.M88.4 R20, [R229+0x2800] ;  /* 0x00280000e514783b */ /* 0x000f620000000200 */
[----:B------:R-:W-:-:S06]  /*2fc0*/  DEPBAR.LE SB0, 0x0 ;  /* 0x000080000000791a */ /* 0x000fcc0000000000 */
[C---:B-1----:R-:W-:Y:S08]  /*2fd0*/  HMMA.16816.F32.BF16 R80, R16.reuse, R40, R112 ;  /* 0x000000281050723c */ /* 0x042ff00000041870 */
[----:B------:R-:W-:Y:S08]  /*2fe0*/  HMMA.16816.F32.BF16 R76, R16, R42, R76 ;  /* 0x0000002a104c723c */ /* 0x000ff0000004184c */
[C---:B------:R-:W-:Y:S08]  /*2ff0*/  HMMA.16816.F32.BF16 R48, R12.reuse, R40, R96 ;  /* 0x000000280c30723c */ /* 0x040ff00000041860 */
[----:B------:R-:W-:Y:S08]  /*3000*/  HMMA.16816.F32.BF16 R44, R12, R42, R92 ;  /* 0x0000002a0c2c723c */ /* 0x000ff0000004185c */
[C---:B--2---:R-:W-:Y:S08]  /*3010*/  HMMA.16816.F32.BF16 R72, R16.reuse, R36, R108 ;  /* 0x000000241048723c */ /* 0x044ff0000004186c */
[----:B------:R-:W-:Y:S08]  /*3020*/  HMMA.16816.F32.BF16 R68, R16, R38, R104 ;  /* 0x000000261044723c */ /* 0x000ff00000041868 */
[----:B------:R-:W-:Y:S08]  /*3030*/  HMMA.16816.F32.BF16 R40, R12, R36, R88 ;  /* 0x000000240c28723c */ /* 0x000ff00000041858 */
[C---:B---3--:R-:W-:Y:S08]  /*3040*/  HMMA.16816.F32.BF16 R64, R16.reuse, R32, R100 ;  /* 0x000000201040723c */ /* 0x048ff00000041864 */
[----:B------:R-:W-:Y:S08]  /*3050*/  HMMA.16816.F32.BF16 R52, R16, R34, R52 ;  /* 0x000000221034723c */ /* 0x000ff00000041834 */
[C---:B------:R-:W-:Y:S08]  /*3060*/  HMMA.16816.F32.BF16 R36, R12.reuse, R38, R84 ;  /* 0x000000260c24723c */ /* 0x040ff00000041854 */
[C---:B------:R-:W-:Y:S08]  /*3070*/  HMMA.16816.F32.BF16 R16, R12.reuse, R32, R60 ;  /* 0x000000200c10723c */ /* 0x040ff0000004183c */
[----:B------:R-:W-:Y:S08]  /*3080*/  HMMA.16816.F32.BF16 R12, R12, R34, R56 ;  /* 0x000000220c0c723c */ /* 0x000ff00000041838 */
[C---:B----4-:R-:W-:Y:S08]  /*3090*/  HMMA.16816.F32.BF16 R32, R4.reuse, R24, R72 ;  /* 0x000000180420723c */ /* 0x050ff00000041848 */
[----:B------:R-:W-:Y:S08]  /*30a0*/  HMMA.16816.F32.BF16 R84, R4, R26, R68 ;  /* 0x0000001a0454723c */ /* 0x000ff00000041844 */
[C---:B------:R-:W-:Y:S08]  /*30b0*/  HMMA.16816.F32.BF16 R40, R8.reuse, R24, R40 ;  /* 0x000000180828723c */ /* 0x040ff00000041828 */
[----:B------:R-:W-:Y:S08]  /*30c0*/  HMMA.16816.F32.BF16 R36, R8, R26, R36 ;  /* 0x0000001a0824723c */ /* 0x000ff00000041824 */
[C---:B-----5:R-:W-:Y:S08]  /*30d0*/  HMMA.16816.F32.BF16 R92, R4.reuse, R20, R64 ;  /* 0x00000014045c723c */ /* 0x060ff00000041840 */
[----:B------:R-:W-:Y:S08]  /*30e0*/  HMMA.16816.F32.BF16 R96, R4, R22, R52 ;  /* 0x000000160460723c */ /* 0x000ff00000041834 */
[----:B------:R-:W-:Y:S08]  /*30f0*/  HMMA.16816.F32.BF16 R24, R8, R20, R16 ;  /* 0x000000140818723c */ /* 0x000ff00000041810 */
[C---:B------:R-:W-:Y:S08]  /*3100*/  HMMA.16816.F32.BF16 R80, R4.reuse, R28, R80 ;  /* 0x0000001c0450723c */ /* 0x040ff00000041850 */
[----:B------:R-:W-:Y:S08]  /*3110*/  HMMA.16816.F32.BF16 R76, R4, R30, R76 ;  /* 0x0000001e044c723c */ /* 0x000ff0000004184c */
[C---:B------:R-:W-:Y:S08]  /*3120*/  HMMA.16816.F32.BF16 R48, R8.reuse, R28, R48 ;  /* 0x0000001c0830723c */ /* 0x040ff00000041830 */
[C---:B------:R-:W-:Y:S08]  /*3130*/  HMMA.16816.F32.BF16 R44, R8.reuse, R30, R44 ;  /* 0x0000001e082c723c */ /* 0x040ff0000004182c */
[----:B------:R-:W-:Y:S01]  /*3140*/  HMMA.16816.F32.BF16 R20, R8, R22, R12 ;  /* 0x000000160814723c */ /* 0x000fe2000004180c */
[----:B------:R-:W-:Y:S06]  /*3150*/  BAR.SYNC.DEFER_BLOCKING 0x0 ;  /* 0x0000000000007b1d */ /* 0x000fec0000010000 */
[----:B------:R-:W-:Y:S05]  /*3160*/  @!P0 BRA `(.L_x_2374) ;  /* 0x000003e000008947 */ /* 0x000fea0003800000 */
[----:B------:R-:W-:Y:S02]  /*3170*/  IMAD.U32 R0, RZ, RZ, UR17 ;  /* 0x00000011ff007e24 */ /* 0x000fe4000f8e00ff */
        /* <DEDUP_REMOVED lines=12> */
[----:B------:R-:W-:Y:S01]  /*3240*/  SEL R19, RZ, 0x10, P6 ;  /* 0x00000010ff137807 */ /* 0x000fe20003000000 */
[----:B------:R-:W-:Y:S01]  /*3250*/  IMAD.SHL.U32 R15, R128, 0x2, RZ ;  /* 0x00000002800f7824 */ /* 0x000fe200078e00ff */
[----:B------:R-:W-:Y:S01]  /*3260*/  IADD3 R8, -R125, 0x10, RZ ;  /* 0x000000107d087810 */ /* 0x000fe20007ffe1ff */
        /* <DEDUP_REMOVED lines=8> */
[----:B------:R-:W-:-:S04]  /*32f0*/  IMAD R0, R0, c[0x0][0x1f0], RZ ;  /* 0x00007c0000007a24 */ /* 0x000fc800078e02ff */
[----:B------:R-:W-:Y:S01]  /*3300*/  IMAD R6, R242, c[0x0][0x1f4], R0 ;  /* 0x00007d00f2067a24 */ /* 0x000fe200078e0200 */
[----:B------:R-:W-:-:S04]  /*3310*/  IADD3 R0, P0, R4, UR14, RZ ;  /* 0x0000000e04007c10 */ /* 0x000fc8000ff1e0ff */
        /* <DEDUP_REMOVED lines=14> */
[-C--:B------:R-:W-:Y:S02]  /*3400*/  IADD3 R16, P1, P0, R4, R6.reuse, R15 ;  /* 0x0000000604107210 */ /* 0x080fe4000783e00f */
        /* <DEDUP_REMOVED lines=20> */
.L_x_2374:
[----:B------:R-:W-:Y:S01]  /*3550*/  LOP3.LUT R0, R123, 0xffffffe0, RZ, 0xc0, !PT ;  /* 0xffffffe07b007812 */ /* 0x000fe200078ec0ff */
[----:B------:R-:W-:Y:S01]  /*3560*/  UISETP.NE.AND UP1, UPT, UR13, URZ, UPT ;  /* 0x0000003f0d00728c */ /* 0x000fe2000bf25270 */
[----:B------:R-:W-:Y:S01]  /*3570*/  LEA.HI R5, R124, R164, RZ, 0x2 ;  /* 0x000000a47c057211 */ /* 0x000fe200078f10ff */
[----:B------:R-:W-:Y:S01]  /*3580*/  UISETP.NE.AND UP0, UPT, UR12, URZ, UPT ;  /* 0x0000003f0c00728c */ /* 0x000fe2000bf05270 */
[----:B------:R-:W-:Y:S01]  /*3590*/  SHF.R.S32.HI R4, RZ, 0x1f, R122 ;  /* 0x0000001fff047819 */ /* 0x000fe2000001147a */
[----:B------:R-:W-:Y:S01]  /*35a0*/  IMAD.IADD R0, R164, 0x1, -R0 ;  /* 0x00000001a4007824 */ /* 0x000fe200078e0a00 */
[----:B------:R-:W-:Y:S01]  /*35b0*/  LOP3.LUT R5, R5, 0xfffffffc, RZ, 0xc0, !PT ;  /* 0xfffffffc05057812 */ /* 0x000fe200078ec0ff */
[----:B------:R-:W-:Y:S01]  /*35c0*/  ULDC UR17, c[0x0][0x324] ;  /* 0x0000c90000117ab9 */ /* 0x000fe20000000800 */
[----:B------:R-:W-:Y:S01]  /*35d0*/  LEA.HI R4, R4, R122, RZ, 0x2 ;  /* 0x0000007a04047211 */ /* 0x000fe200078f10ff */
[----:B------:R-:W-:Y:S01]  /*35e0*/  ULDC UR5, c[0x0][0x2ac] ;  /* 0x0000ab0000057ab9 */ /* 0x000fe20000000800 */
[----:B-1----:R-:W-:Y:S01]  /*35f0*/  SHF.R.S32.HI R6, RZ, 0x1f, R0 ;  /* 0x0000001fff067819 */ /* 0x002fe20000011400 */
[----:B------:R-:W-:Y:S01]  /*3600*/  IMAD.IADD R5, R164, 0x1, -R5 ;  /* 0x00000001a4057824 */ /* 0x000fe200078e0a05 */
[----:B------:R-:W-:Y:S01]  /*3610*/  LOP3.LUT R7, R4, 0xffffffc, RZ, 0xc0, !PT ;  /* 0x0ffffffc04077812 */ /* 0x000fe200078ec0ff */
[----:B------:R-:W-:Y:S01]  /*3620*/  ULDC UR4, c[0x0][0x1d0] ;  /* 0x0000740000047ab9 */ /* 0x000fe20000000800 */
[----:B------:R-:W-:Y:S01]  /*3630*/  LEA.HI R6, R6, R0, RZ, 0x2 ;  /* 0x0000000006067211 */ /* 0x000fe200078f10ff */
[----:B------:R-:W-:Y:S01]  /*3640*/  ULOP3.LUT UR17, URZ, UR17, URZ, 0x33, !UPT ;  /* 0x000000113f117292 */ /* 0x000fe2000f8e333f */
[----:B------:R-:W-:Y:S01]  /*3650*/  LEA.HI R4, R5, R5, RZ, 0x1 ;  /* 0x0000000505047211 */ /* 0x000fe200078f08ff */
[----:B------:R-:W-:Y:S01]  /*3660*/  IMAD.IADD R8, R122, 0x1, -R7 ;  /* 0x000000017a087824 */ /* 0x000fe200078e0a07 */
[----:B------:R-:W-:Y:S01]  /*3670*/  LEA.HI.SX32 R7, R6, UR26, 0x1e ;  /* 0x0000001a06077c11 */ /* 0x000fe2000f8ff2ff */
[----:B------:R-:W-:Y:S01]  /*3680*/  UIMAD UR4, UR5, UR4, UR30 ;  /* 0x00000004050472a4 */ /* 0x000fe2000f8e021e */
[----:B------:R-:W-:Y:S01]  /*3690*/  PLOP3.LUT P1, PT, PT, PT, UP1, 0x80, 0x0 ;  /* 0x000000000000781c */ /* 0x000fe20003f2f018 */
[C---:B------:R-:W-:Y:S01]  /*36a0*/  IMAD.SHL.U32 R9, R4.reuse, 0x20, RZ ;  /* 0x0000002004097824 */ /* 0x040fe200078e00ff */
[----:B------:R-:W-:Y:S01]  /*36b0*/  LOP3.LUT R4, R4, 0x1ffffffe, RZ, 0xc0, !PT ;  /* 0x1ffffffe04047812 */ /* 0x000fe200078ec0ff */
[----:B------:R-:W-:Y:S01]  /*36c0*/  IMAD R8, R8, 0x10, R7 ;  /* 0x0000001008087824 */ /* 0x000fe200078e0207 */
[----:B------:R-:W-:Y:S01]  /*36d0*/  PLOP3.LUT P0, PT, PT, PT, UP1, 0x80, 0x0 ;  /* 0x000000000000781c */ /* 0x000fe20003f0f018 */
[----:B------:R-:W0:Y:S01]  /*36e0*/  LDGDEPBAR ;  /* 0x00000000000079af */ /* 0x000e220000000000 */
[----:B------:R-:W-:Y:S01]  /*36f0*/  LOP3.LUT R7, R9, 0xffffffc0, RZ, 0xc0, !PT ;  /* 0xffffffc009077812 */ /* 0x000fe200078ec0ff */
[----:B------:R-:W-:-:S04]  /*3700*/  IMAD.IADD R5, R5, 0x1, -R4 ;  /* 0x0000000105057824 */ /* 0x000fc800078e0a04 */
[----:B------:R-:W-:-:S04]  /*3710*/  IMAD.IADD R4, R7, 0x1, R8 ;  /* 0x0000000107047824 */ /* 0x000fc800078e0208 */
[----:B------:R-:W-:-:S04]  /*3720*/  IMAD R10, R5, 0x8, R4 ;  /* 0x00000008050a7824 */ /* 0x000fc800078e0204 */
[----:B------:R-:W-:Y:S01]  /*3730*/  @P1 IMAD.HI.U32 R4, R10, c[0x0][0x2c8], RZ ;  /* 0x0000b2000a041a27 */ /* 0x000fe200078e00ff */
[----:B------:R1:W-:Y:S03]  /*3740*/  STL [R1+0x1c], R10 ;  /* 0x00001c0a01007387 */ /* 0x0003e60000100800 */
[----:B------:R-:W-:Y:S01]  /*3750*/  IMAD.MOV.U32 R9, RZ, RZ, R10 ;  /* 0x000000ffff097224 */ /* 0x000fe200078e000a */
[----:B------:R-:W-:Y:S02]  /*3760*/  @P0 SHF.R.U32.HI R9, RZ, c[0x0][0x2cc], R4 ;  /* 0x0000b300ff090a19 */ /* 0x000fe40000011604 */
[----:B------:R-:W-:Y:S02]  /*3770*/  LOP3.LUT R4, R6, 0x7ffffffc, RZ, 0xc0, !PT ;  /* 0x7ffffffc06047812 */ /* 0x000fe400078ec0ff */
[----:B------:R-:W-:Y:S01]  /*3780*/  PLOP3.LUT P0, PT, PT, PT, UP0, 0x40, 0x0 ;  /* 0x000000000000781c */ /* 0x000fe20003f0e808 */
[----:B------:R-:W2:Y:S02]  /*3790*/  SHFL.IDX PT, R6, R9, RZ, 0x1c1f ;  /* 0x001c1fff09067589 */ /* 0x000ea400000e0000 */
[----:B------:R-:W-:-:S02]  /*37a0*/  IMAD.IADD R4, R0, 0x1, -R4 ;  /* 0x0000000100047824 */ /* 0x000fc400078e0a04 */
[----:B------:R-:W-:Y:S02]  /*37b0*/  IMAD.U32 R0, RZ, RZ, UR27 ;  /* 0x0000001bff007e24 */ /* 0x000fe4000f8e00ff */
[----:B------:R-:W-:-:S05]  /*37c0*/  IMAD.SHL.U32 R7, R4, 0x2, RZ ;  /* 0x0000000204077824 */ /* 0x000fca00078e00ff */
[----:B------:R3:W-:Y:S01]  /*37d0*/  STL [R1+0x8], R7 ;  /* 0x0000080701007387 */ /* 0x0007e20000100800 */
[C---:B------:R-:W-:Y:S02]  /*37e0*/  IADD3 R0, -R7.reuse, 0x1, R0 ;  /* 0x0000000107007810 */ /* 0x040fe40007ffe100 */
[C---:B------:R-:W-:Y:S02]  /*37f0*/  IADD3 R11, -R7.reuse, UR4, RZ ;  /* 0x00000004070b7c10 */ /* 0x040fe4000fffe1ff */
[----:B------:R-:W-:Y:S02]  /*3800*/  IADD3 R0, R0, -c[0x0][0x168], RZ ;  /* 0x80005a0000007a10 */ /* 0x000fe40007ffe0ff */
[----:B------:R-:W-:Y:S02]  /*3810*/  IADD3 R13, -R7, UR30, RZ ;  /* 0x0000001e070d7c10 */ /* 0x000fe4000fffe1ff */
[C---:B-1----:R-:W-:Y:S02]  /*3820*/  IADD3 R10, R0.reuse, c[0x0][0x328], RZ ;  /* 0x0000ca00000a7a10 */ /* 0x042fe40007ffe0ff */
[----:B------:R-:W-:Y:S01]  /*3830*/  IADD3 R12, R0, UR17, RZ ;  /* 0x00000011000c7c10 */ /* 0x000fe2000fffe0ff */
[----:B------:R-:W-:-:S02]  /*3840*/  IMAD.IADD R0, R121, 0x1, R120 ;  /* 0x0000000179007824 */ /* 0x000fc400078e0278 */
[--C-:B--2---:R-:W-:Y:S02]  /*3850*/  IMAD.IADD R5, R10, 0x1, R6.reuse ;  /* 0x000000010a057824 */ /* 0x104fe400078e0206 */
[----:B------:R-:W-:-:S03]  /*3860*/  IMAD.IADD R4, R12, 0x1, R6 ;  /* 0x000000010c047824 */ /* 0x000fc600078e0206 */
[----:B------:R-:W-:Y:S01]  /*3870*/  IMNMX R5, R5, R11, PT ;  /* 0x0000000b05057217 */ /* 0x000fe20003800200 */
[----:B------:R-:W-:Y:S05]  /*3880*/  @P0 BRA `(.L_x_2375) ;  /* 0x0000015000000947 */ /* 0x000fea0003800000 */
[----:B---3--:R-:W-:Y:S01]  /*3890*/  IMAD.U32 R7, RZ, RZ, UR9 ;  /* 0x00000009ff077e24 */ /* 0x008fe2000f8e00ff */
        /* <DEDUP_REMOVED lines=11> */
.L_x_2377:
[----:B------:R-:W-:-:S04]  /*3950*/  MOV R7, c[0x0][0x32c] ;  /* 0x0000cb0000077a02 */ /* 0x000fc80000000f00 */
[----:B------:R-:W-:-:S13]  /*3960*/  ISETP.NE.AND P0, PT, R7, 0x1, PT ;  /* 0x000000010700780c */ /* 0x000fda0003f05270 */
[----:B------:R-:W-:-:S05]  /*3970*/  @P0 IMAD.HI.U32 R7, R6, c[0x0][0x330], RZ ;  /* 0x0000cc0006070a27 */ /* 0x000fca00078e00ff */
[----:B------:R-:W-:Y:S02]  /*3980*/  @P0 SHF.R.U32.HI R6, RZ, c[0x0][0x334], R7 ;  /* 0x0000cd00ff060a19 */ /* 0x000fe40000011607 */
.L_x_2378:
[----:B------:R-:W-:Y:S05]  /*3990*/  BSYNC B0 ;  /* 0x0000000000007941 */ /* 0x000fea0003800000 */
.L_x_2376:
[----:B------:R-:W-:-:S05]  /*39a0*/  IMAD R6, R6, c[0x0][0x32c], R13 ;  /* 0x0000cb0006067a24 */ /* 0x000fca00078e020d */
[----:B------:R-:W-:Y:S02]  /*39b0*/  IADD3 R7, R6, c[0x0][0x32c], RZ ;  /* 0x0000cb0006077a10 */ /* 0x000fe40007ffe0ff */
[----:B------:R-:W-:Y:S02]  /*39c0*/  IMNMX R4, R4, R6, !PT ;  /* 0x0000000604047217 */ /* 0x000fe40007800200 */
[----:B------:R-:W-:Y:S02]  /*39d0*/  IMNMX R5, R5, R7, PT ;  /* 0x0000000705057217 */ /* 0x000fe40003800200 */
.L_x_2375:
[----:B------:R-:W1:Y:S01]  /*39e0*/  SHFL.IDX PT, R8, R9, 0x1, 0x1c1f ;  /* 0x003c1f0009087f89 */ /* 0x000e6200000e0000 */
[----:B------:R-:W-:-:S06]  /*39f0*/  UISETP.NE.AND UP0, UPT, UR12, URZ, UPT ;  /* 0x0000003f0c00728c */ /* 0x000fcc000bf05270 */
[----:B------:R-:W-:Y:S01]  /*3a00*/  PLOP3.LUT P0, PT, PT, PT, UP0, 0x40, 0x0 ;  /* 0x000000000000781c */ /* 0x000fe20003f0e808 */
[--C-:B-1-3--:R-:W-:Y:S02]  /*3a10*/  IMAD.IADD R7, R10, 0x1, R8.reuse ;  /* 0x000000010a077824 */ /* 0x10afe400078e0208 */
[----:B------:R-:W-:-:S03]  /*3a20*/  IMAD.IADD R6, R12, 0x1, R8 ;  /* 0x000000010c067824 */ /* 0x000fc600078e0208 */
[----:B------:R-:W-:-:S07]  /*3a30*/  IMNMX R7, R7, R11, PT ;  /* 0x0000000b07077217 */ /* 0x000fce0003800200 */
        /* <DEDUP_REMOVED lines=13> */
.L_x_2381:
[----:B------:R-:W-:-:S04]  /*3b10*/  MOV R14, c[0x0][0x32c] ;  /* 0x0000cb00000e7a02 */ /* 0x000fc80000000f00 */
[----:B------:R-:W-:-:S13]  /*3b20*/  ISETP.NE.AND P0, PT, R14, 0x1, PT ;  /* 0x000000010e00780c */ /* 0x000fda0003f05270 */
[----:B------:R-:W-:-:S05]  /*3b30*/  @P0 IMAD.HI.U32 R14, R8, c[0x0][0x330], RZ ;  /* 0x0000cc00080e0a27 */ /* 0x000fca00078e00ff */
[----:B------:R-:W-:Y:S02]  /*3b40*/  @P0 SHF.R.U32.HI R8, RZ, c[0x0][0x334], R14 ;  /* 0x0000cd00ff080a19 */ /* 0x000fe4000001160e */
.L_x_2382:
[----:B------:R-:W-:Y:S05]  /*3b50*/  BSYNC B0 ;  /* 0x0000000000007941 */ /* 0x000fea0003800000 */
.L_x_2380:
[----:B------:R-:W-:-:S05]  /*3b60*/  IMAD R8, R8, c[0x0][0x32c], R13 ;  /* 0x0000cb0008087a24 */ /* 0x000fca00078e020d */
[----:B------:R-:W-:Y:S02]  /*3b70*/  IADD3 R14, R8, c[0x0][0x32c], RZ ;  /* 0x0000cb00080e7a10 */ /* 0x000fe40007ffe0ff */
[----:B------:R-:W-:Y:S02]  /*3b80*/  IMNMX R6, R6, R8, !PT ;  /* 0x0000000806067217 */ /* 0x000fe40007800200 */
[----:B------:R-:W-:Y:S02]  /*3b90*/  IMNMX R7, R7, R14, PT ;  /* 0x0000000e07077217 */ /* 0x000fe40003800200 */
.L_x_2379:
        /* <DEDUP_REMOVED lines=8> */
[C---:B------:R-:W-:Y:S01]  /*3c20*/  ISETP.GT.AND P0, PT, R4.reuse, RZ, P0 ;  /* 0x000000ff0400720c */ /* 0x040fe20000704270 */
[----:B------:R-:W-:Y:S01]  /*3c30*/  UP2UR UR27, UPR, URZ, 0x1 ;  /* 0x000000013f1b7883 */ /* 0x000fe20008000000 */
[----:B------:R-:W-:Y:S01]  /*3c40*/  PLOP3.LUT P1, PT, PT, PT, UP0, 0x40, 0x0 ;  /* 0x000000000000781c */ /* 0x000fe20003f2e808 */
[----:B------:R-:W-:Y:S01]  /*3c50*/  UISETP.GE.AND UP5, UPT, UR30, 0x19, UPT ;  /* 0x000000191e00788c */ /* 0x000fe2000bfa6270 */
[C---:B------:R-:W-:Y:S01]  /*3c60*/  ISETP.LT.OR P0, PT, R5.reuse, 0x1, P0 ;  /* 0x000000010500780c */ /* 0x040fe20000701670 */
[----:B------:R-:W-:Y:S01]  /*3c70*/  UISETP.GE.AND UP0, UPT, UR30, 0x11, UPT ;  /* 0x000000111e00788c */ /* 0x000fe2000bf06270 */
[----:B------:R-:W-:Y:S01]  /*3c80*/  ISETP.GT.AND P2, PT, R4, 0x1, P2 ;  /* 0x000000010400780c */ /* 0x000fe20001744270 */
        /* <DEDUP_REMOVED lines=17> */
[----:B------:R-:W-:-:S02]  /*3da0*/  FSEL R16, R49, -INF , !P2 ;  /* 0xff80000031107808 */ /* 0x000fc40005000000 */
[----:B------:R-:W-:Y:S02]  /*3db0*/  FSEL R18, R44, -INF , !P1 ;  /* 0xff8000002c127808 */ /* 0x000fe40004800000 */
[----:B------:R-:W-:Y:S02]  /*3dc0*/  PLOP3.LUT P0, PT, PT, PT, UP5, 0x40, 0x0 ;  /* 0x000000000000781c */ /* 0x000fe40003f0e858 */
[----:B------:R-:W-:Y:S01]  /*3dd0*/  PLOP3.LUT P2, PT, PT, PT, UP0, 0x40, 0x0 ;  /* 0x000000000000781c */ /* 0x000fe20003f4e808 */
[----:B------:R-:W-:Y:S01]  /*3de0*/  UISETP.GE.AND UP0, UPT, UR30, 0x2a, UPT ;  /* 0x0000002a1e00788c */ /* 0x000fe2000bf06270 */
[----:B------:R-:W-:Y:S01]  /*3df0*/  PLOP3.LUT P1, PT, PT, PT, UP6, 0x40, 0x0 ;  /* 0x000000000000781c */ /* 0x000fe20003f2e868 */
[----:B------:R-:W-:Y:S01]  /*3e00*/  UISETP.NE.AND UP6, UPT, UR12, URZ, UPT ;  /* 0x0000003f0c00728c */ /* 0x000fe2000bfc5270 */
[C---:B------:R-:W-:Y:S02]  /*3e10*/  ISETP.GT.AND P0, PT, R4.reuse, 0x18, P0 ;  /* 0x000000180400780c */ /* 0x040fe40000704270 */
[----:B------:R-:W-:-:S02]  /*3e20*/  ISETP.GT.AND P2, PT, R4, 0x10, P2 ;  /* 0x000000100400780c */ /* 0x000fc40001744270 */
[----:B------:R-:W-:Y:S02]  /*3e30*/  ISETP.GT.AND P1, PT, R4, 0x11, P1 ;  /* 0x000000110400780c */ /* 0x000fe40000f24270 */
[C---:B------:R-:W-:Y:S02]  /*3e40*/  ISETP.LT.OR P0, PT, R5.reuse, 0x19, P0 ;  /* 0x000000190500780c */ /* 0x040fe40000701670 */
[C---:B------:R-:W-:Y:S02]  /*3e50*/  ISETP.LT.OR P2, PT, R5.reuse, 0x11, P2 ;  /* 0x000000110500780c */ /* 0x040fe40001741670 */
[----:B------:R-:W-:Y:S02]  /*3e60*/  ISETP.LT.OR P1, PT, R5, 0x12, P1 ;  /* 0x000000120500780c */ /* 0x000fe40000f21670 */
[----:B------:R-:W-:Y:S02]  /*3e70*/  FSEL R70, R36, -INF , !P0 ;  /* 0xff80000024467808 */ /* 0x000fe40004000000 */
[----:B------:R-:W-:-:S02]  /*3e80*/  FSEL R64, R40, -INF , !P2 ;  /* 0xff80000028407808 */ /* 0x000fc40005000000 */
[----:B------:R-:W-:Y:S02]  /*3e90*/  FSEL R69, R41, -INF , !P1 ;  /* 0xff80000029457808 */ /* 0x000fe40004800000 */
[----:B------:R-:W-:Y:S02]  /*3ea0*/  PLOP3.LUT P0, PT, PT, PT, UP2, 0x40, 0x0 ;  /* 0x000000000000781c */ /* 0x000fe40003f0e828 */
[----:B------:R-:W-:Y:S02]  /*3eb0*/  PLOP3.LUT P2, PT, PT, PT, UP4, 0x40, 0x0 ;  /* 0x000000000000781c */ /* 0x000fe40003f4e848 */
[----:B------:R-:W-:Y:S02]  /*3ec0*/  PLOP3.LUT P1, PT, PT, PT, UP3, 0x40, 0x0 ;  /* 0x000000000000781c */ /* 0x000fe40003f2e838 */
        /* <DEDUP_REMOVED lines=9> */
[----:B------:R-:W-:Y:S01]  /*3f60*/  PLOP3.LUT P0, PT, PT, PT, UP6, 0x40, 0x0 ;  /* 0x000000000000781c */ /* 0x000fe20003f0e868 */
[----:B------:R-:W-:Y:S01]  /*3f70*/  UISETP.NE.AND UP6, UPT, UR31, URZ, UPT ;  /* 0x0000003f1f00728c */ /* 0x000fe2000bfc5270 */
[----:B------:R-:W-:Y:S02]  /*3f80*/  PLOP3.LUT P2, PT, PT, PT, UP1, 0x40, 0x0 ;  /* 0x000000000000781c */ /* 0x000fe40003f4e818 */
[----:B------:R-:W-:Y:S02]  /*3f90*/  PLOP3.LUT P1, PT, PT, PT, UP0, 0x40, 0x0 ;  /* 0x000000000000781c */ /* 0x000fe40003f2e808 */
[C---:B------:R-:W-:Y:S02]  /*3fa0*/  ISETP.GT.AND P2, PT, R4.reuse, 0x28, P2 ;  /* 0x000000280400780c */ /* 0x040fe40001744270 */
[----:B------:R-:W-:Y:S01]  /*3fb0*/  ISETP.GT.AND P1, PT, R4, 0x29, P1 ;  /* 0x000000290400780c */ /* 0x000fe20000f24270 */
[----:B-1----:R-:W-:Y:S01]  /*3fc0*/  IMAD.IADD R4, R12, 0x1, R8 ;  /* 0x000000010c047824 */ /* 0x002fe200078e0208 */
[----:B------:R-:W-:-:S02]  /*3fd0*/  ISETP.LT.OR P2, PT, R5, 0x29, P2 ;  /* 0x000000290500780c */ /* 0x000fc40001741670 */
[----:B------:R-:W-:Y:S01]  /*3fe0*/  ISETP.LT.OR P1, PT, R5, 0x2a, P1 ;  /* 0x0000002a0500780c */ /* 0x000fe20000f21670 */
[----:B------:R-:W-:Y:S01]  /*3ff0*/  IMAD.IADD R5, R10, 0x1, R8 ;  /* 0x000000010a057824 */ /* 0x000fe200078e0208 */
[----:B------:R-:W-:Y:S02]  /*4000*/  FSEL R147, R20, -INF , !P2 ;  /* 0xff80000014937808 */ /* 0x000fe40005000000 */
[----:B------:R-:W-:Y:S02]  /*4010*/  FSEL R146, R21, -INF , !P1 ;  /* 0xff80000015927808 */ /* 0x000fe40004800000 */
        /* <DEDUP_REMOVED lines=14> */
.L_x_2385:
[----:B------:R-:W-:-:S04]  /*4100*/  MOV R14, c[0x0][0x32c] ;  /* 0x0000cb00000e7a02 */ /* 0x000fc80000000f00 */
[----:B------:R-:W-:-:S13]  /*4110*/  ISETP.NE.AND P0, PT, R14, 0x1, PT ;  /* 0x000000010e00780c */ /* 0x000fda0003f05270 */
[----:B------:R-:W-:-:S05]  /*4120*/  @P0 IMAD.HI.U32 R14, R8, c[0x0][0x330], RZ ;  /* 0x0000cc00080e0a27 */ /* 0x000fca00078e00ff */
[----:B------:R-:W-:Y:S02]  /*4130*/  @P0 SHF.R.U32.HI R8, RZ, c[0x0][0x334], R14 ;  /* 0x0000cd00ff080a19 */ /* 0x000fe4000001160e */
.L_x_2386:
[----:B------:R-:W-:Y:S05]  /*4140*/  BSYNC B0 ;  /* 0x0000000000007941 */ /* 0x000fea0003800000 */
.L_x_2384:
[----:B------:R-:W-:-:S05]  /*4150*/  IMAD R8, R8, c[0x0][0x32c], R13 ;  /* 0x0000cb0008087a24 */ /* 0x000fca00078e020d */
[----:B------:R-:W-:Y:S02]  /*4160*/  IADD3 R14, R8, c[0x0][0x32c], RZ ;  /* 0x0000cb00080e7a10 */ /* 0x000fe40007ffe0ff */
[----:B------:R-:W-:Y:S02]  /*4170*/  IMNMX R4, R4, R8, !PT ;  /* 0x0000000804047217 */ /* 0x000fe40007800200 */
[----:B------:R-:W-:Y:S02]  /*4180*/  IMNMX R5, R5, R14, PT ;  /* 0x0000000e05057217 */ /* 0x000fe40003800200 */
.L_x_2383:
[----:B------:R-:W-:Y:S01]  /*4190*/  UP2UR UR33, UPR, URZ, 0x8 ;  /* 0x000000083f217883 */ /* 0x000fe20008000000 */
[----:B------:R-:W1:Y:S01]  /*41a0*/  SHFL.IDX PT, R8, R9, 0x3, 0x1c1f ;  /* 0x007c1f0009087f89 */ /* 0x000e6200000e0000 */
[----:B------:R-:W-:Y:S02]  /*41b0*/  UISETP.NE.AND UP3, UPT, UR28, URZ, UPT ;  /* 0x0000003f1c00728c */ /* 0x000fe4000bf65270 */
[----:B------:R-:W-:Y:S02]  /*41c0*/  UP2UR UR30, UPR, URZ, 0x1 ;  /* 0x000000013f1e7883 */ /* 0x000fe40008000000 */
[----:B------:R-:W-:-:S02]  /*41d0*/  UP2UR UR32, UPR, URZ, 0x4 ;  /* 0x000000043f207883 */ /* 0x000fc40008000000 */
[----:B------:R-:W-:Y:S01]  /*41e0*/  PLOP3.LUT P0, PT, PT, PT, UP3, 0x40, 0x0 ;  /* 0x000000000000781c */ /* 0x000fe20003f0e838 */
[----:B------:R-:W-:Y:S02]  /*41f0*/  UISETP.NE.AND UP0, UPT, UR4, URZ, UPT ;  /* 0x0000003f0400728c */ /* 0x000fe4000bf05270 */
[----:B------:R-:W-:Y:S01]  /*4200*/  UISETP.NE.AND UP2, UPT, UR27, URZ, UPT ;  /* 0x0000003f1b00728c */ /* 0x000fe2000bf45270 */
[----:B------:R-:W-:Y:S01]  /*4210*/  ISETP.GT.AND P0, PT, R4, 0x1, P0 ;  /* 0x000000010400780c */ /* 0x000fe20000704270 */
[----:B------:R-:W-:Y:S02]  /*4220*/  UP2UR UR34, UPR, URZ, 0x10 ;  /* 0x000000103f227883 */ /* 0x000fe40008000000 */
[----:B------:R-:W-:Y:S01]  /*4230*/  UISETP.NE.AND UP4, UPT, UR29, URZ, UPT ;  /* 0x0000003f1d00728c */ /* 0x000fe2000bf85270 */
[----:B------:R-:W-:Y:S01]  /*4240*/  ISETP.LT.OR P0, PT, R5, 0x2, P0 ;  /* 0x000000020500780c */ /* 0x000fe20000701670 */
[----:B------:R-:W-:Y:S01]  /*4250*/  UP2UR UR31, UPR, URZ, 0x2 ;  /* 0x000000023f1f7883 */ /* 0x000fe20008000000 */
[----:B------:R-:W-:Y:S01]  /*4260*/  PLOP3.LUT P1, PT, PT, PT, UP2, 0x40, 0x0 ;  /* 0x000000000000781c */ /* 0x000fe20003f2e828 */
[----:B------:R-:W-:Y:S01]  /*4270*/  UISETP.NE.AND UP1, UPT, UR5, URZ, UPT ;  /* 0x0000003f0500728c */ /* 0x000fe2000bf25270 */
[----:B------:R-:W-:-:S02]  /*4280*/  FSEL R55, R81, -INF , !P0 ;  /* 0xff80000051377808 */ /* 0x000fc40004000000 */
[----:B------:R-:W-:Y:S02]  /*4290*/  PLOP3.LUT P0, PT, PT, PT, UP0, 0x40, 0x0 ;  /* 0x000000000000781c */ /* 0x000fe40003f0e808 */
[----:B------:R-:W-:Y:S01]  /*42a0*/  PLOP3.LUT P2, PT, PT, PT, UP4, 0x40, 0x0 ;  /* 0x000000000000781c */ /* 0x000fe20003f4e848 */
[----:B------:R-:W-:Y:S01]  /*42b0*/  UISETP.NE.AND UP4, UPT, UR34, URZ, UPT ;  /* 0x0000003f2200728c */ /* 0x000fe2000bf85270 */
[C---:B------:R-:W-:Y:S01]  /*42c0*/  ISETP.GT.AND P0, PT, R4.reuse, 0x10, P0 ;  /* 0x000000100400780c */ /* 0x040fe20000704270 */
[----:B------:R-:W-:Y:S01]  /*42d0*/  UP2UR UR34, UPR, URZ, 0x8 ;  /* 0x000000083f227883 */ /* 0x000fe20008000000 */
[C---:B------:R-:W-:Y:S01]  /*42e0*/  ISETP.GT.AND P1, PT, R4.reuse, 0x8, P1 ;  /* 0x000000080400780c */ /* 0x040fe20000f24270 */
[----:B------:R-:W-:Y:S01]  /*42f0*/  UISETP.NE.AND UP3, UPT, UR29, URZ, UPT ;  /* 0x0000003f1d00728c */ /* 0x000fe2000bf65270 */
[----:B------:R-:W-:Y:S02]  /*4300*/  ISETP.GT.AND P2, PT, R4, RZ, P2 ;  /* 0x000000ff0400720c */ /* 0x000fe40001744270 */
[----:B------:R-:W-:-:S02]  /*4310*/  ISETP.LT.OR P0, PT, R5, 0x11, P0 ;  /* 0x000000110500780c */ /* 0x000fc40000701670 */
[C---:B------:R-:W-:Y:S02]  /*4320*/  ISETP.LT.OR P1, PT, R5.reuse, 0x9, P1 ;  /* 0x000000090500780c */ /* 0x040fe40000f21670 */
[----:B------:R-:W-:Y:S02]  /*4330*/  ISETP.LT.OR P2, PT, R5, 0x1, P2 ;  /* 0x000000010500780c */ /* 0x000fe40001741670 */
[----:B------:R-:W-:Y:S02]  /*4340*/  FSEL R68, R32, -INF , !P0 ;  /* 0xff80000020447808 */ /* 0x000fe40004000000 */
[----:B------:R-:W-:Y:S02]  /*4350*/  FSEL R58, R76, -INF , !P1 ;  /* 0xff8000004c3a7808 */ /* 0x000fe40004800000 */
[----:B------:R-:W-:Y:S02]  /*4360*/  PLOP3.LUT P0, PT, PT, PT, UP4, 0x40, 0x0 ;  /* 0x000000000000781c */ /* 0x000fe40003f0e848 */
[----:B------:R-:W-:-:S02]  /*4370*/  PLOP3.LUT P1, PT, PT, PT, UP6, 0x40, 0x0 ;  /* 0x000000000000781c */ /* 0x000fc40003f2e868 */
[----:B------:R-:W-:Y:S02]  /*4380*/  FSEL R54, R80, -INF , !P2 ;  /* 0xff80000050367808 */ /* 0x000fe40005000000 */
[----:B------:R-:W-:Y:S02]  /*4390*/  PLOP3.LUT P2, PT, PT, PT, UP1, 0x40, 0x0 ;  /* 0x000000000000781c */ /* 0x000fe40003f4e818 */
[C---:B------:R-:W-:Y:S02]  /*43a0*/  ISETP.GT.AND P0, PT, R4.reuse, 0x19, P0 ;  /* 0x000000190400780c */ /* 0x040fe40000704270 */
[C---:B------:R-:W-:Y:S02]  /*43b0*/  ISETP.GT.AND P1, PT, R4.reuse, 0x11, P1 ;  /* 0x000000110400780c */ /* 0x040fe40000f24270 */
[----:B------:R-:W-:Y:S02]  /*43c0*/  ISETP.GT.AND P2, PT, R4, 0x9, P2 ;  /* 0x000000090400780c */ /* 0x000fe40001744270 */
[----:B------:R-:W-:-:S02]  /*43d0*/  ISETP.LT.OR P0, PT, R5, 0x1a, P0 ;  /* 0x0000001a0500780c */ /* 0x000fc40000701670 */
[C---:B------:R-:W-:Y:S02]  /*43e0*/  ISETP.LT.OR P1, PT, R5.reuse, 0x12, P1 ;  /* 0x000000120500780c */ /* 0x040fe40000f21670 */
[----:B------:R-:W-:Y:S02]  /*43f0*/  ISETP.LT.OR P2, PT, R5, 0xa, P2 ;  /* 0x0000000a0500780c */ /* 0x000fe40001741670 */
[----:B------:R-:W-:Y:S02]  /*4400*/  FSEL R74, R85, -INF , !P0 ;  /* 0xff800000554a7808 */ /* 0x000fe40004000000 */
[----:B------:R-:W-:Y:S02]  /*4410*/  FSEL R72, R33, -INF , !P1 ;  /* 0xff80000021487808 */ /* 0x000fe40004800000 */
[----:B------:R-:W-:Y:S01]  /*4420*/  PLOP3.LUT P0, PT, PT, PT, UP2, 0x40, 0x0 ;  /* 0x000000000000781c */ /* 0x000fe20003f0e828 */
[----:B------:R-:W-:Y:S01]  /*4430*/  UISETP.NE.AND UP2, UPT, UR32, URZ, UPT ;  /* 0x0000003f2000728c */ /* 0x000fe2000bf45270 */
[----:B------:R-:W-:Y:S01]  /*4440*/  PLOP3.LUT P1, PT, PT, PT, UP3, 0x40, 0x0 ;  /* 0x000000000000781c */ /* 0x000fe20003f2e838 */
[----:B------:R-:W-:Y:S01]  /*4450*/  UISETP.NE.AND UP3, UPT, UR34, URZ, UPT ;  /* 0x0000003f2200728c */ /* 0x000fe2000bf65270 */
[----:B------:R-:W-:-:S02]  /*4460*/  FSEL R59, R77, -INF , !P2 ;  /* 0xff8000004d3b7808 */ /* 0x000fc40005000000 */
[----:B------:R-:W-:Y:S02]  /*4470*/  PLOP3.LUT P2, PT, PT, PT, UP5, 0x40, 0x0 ;  /* 0x000000000000781c */ /* 0x000fe40003f4e858 */
[C---:B------:R-:W-:Y:S02]  /*4480*/  ISETP.GT.AND P0, PT, R6.reuse, 0x8, P0 ;  /* 0x000000080600780c */ /* 0x040fe40000704270 */
[----:B------:R-:W-:Y:S02]  /*4490*/  ISETP.GT.AND P1, PT, R6, RZ, P1 ;  /* 0x000000ff0600720c */ /* 0x000fe40000f24270 */
[----:B------:R-:W-:Y:S02]  /*44a0*/  ISETP.GT.AND P2, PT, R4, 0x18, P2 ;  /* 0x000000180400780c */ /* 0x000fe40001744270 */
[C---:B------:R-:W-:Y:S02]  /*44b0*/  ISETP.LT.OR P0, PT, R7.reuse, 0x9, P0 ;  /* 0x000000090700780c */ /* 0x040fe40000701670 */
[----:B------:R-:W-:-:S02]  /*44c0*/  ISETP.LT.OR P1, PT, R7, 0x1, P1 ;  /* 0x000000010700780c */ /* 0x000fc40000f21670 */
[----:B------:R-:W-:Y:S02]  /*44d0*/  ISETP.LT.OR P2, PT, R5, 0x19, P2 ;  /* 0x000000190500780c */ /* 0x000fe40001741670 */
[----:B------:R-:W-:Y:S02]  /*44e0*/  FSEL R20, R46, -INF , !P0 ;  /* 0xff8000002e147808 */ /* 0x000fe40004000000 */
[----:B------:R-:W-:Y:S02]  /*44f0*/  FSEL R14, R50, -INF , !P1 ;  /* 0xff800000320e7808 */ /* 0x000fe40004800000 */
[----:B------:R-:W-:Y:S02]  /*4500*/  PLOP3.LUT P0, PT, PT, PT, UP6, 0x40, 0x0 ;  /* 0x000000000000781c */ /* 0x000fe40003f0e868 */
[----:B------:R-:W-:Y:S01]  /*4510*/  PLOP3.LUT P1, PT, PT, PT, UP1, 0x40, 0x0 ;  /* 0x000000000000781c */ /* 0x000fe20003f2e818 */
[----:B------:R-:W-:Y:S01]  /*4520*/  UISETP.NE.AND UP1, UPT, UR31, URZ, UPT ;  /* 0x0000003f1f00728c */ /* 0x000fe2000bf25270 */
[----:B------:R-:W-:-:S02]  /*4530*/  FSEL R73, R84, -INF , !P2 ;  /* 0xff80000054497808 */ /* 0x000fc40005000000 */
[----:B------:R-:W-:Y:S01]  /*4540*/  PLOP3.LUT P2, PT, PT, PT, UP3, 0x40, 0x0 ;  /* 0x000000000000781c */ /* 0x000fe20003f4e838 */
[----:B------:R-:W-:Y:S01]  /*4550*/  UISETP.NE.AND UP3, UPT, UR33, URZ, UPT ;  /* 0x0000003f2100728c */ /* 0x000fe2000bf65270 */
[C---:B------:R-:W-:Y:S02]  /*4560*/  ISETP.GT.AND P0, PT, R6.reuse, 0x11, P0 ;  /* 0x000000110600780c */ /* 0x040fe40000704270 */
[C---:B------:R-:W-:Y:S02]  /*4570*/  ISETP.GT.AND P1, PT, R6.reuse, 0x9, P1 ;  /* 0x000000090600780c */ /* 0x040fe40000f24270 */
[----:B------:R-:W-:Y:S02]  /*4580*/  ISETP.GT.AND P2, PT, R6, 0x1, P2 ;  /* 0x000000010600780c */ /* 0x000fe40001744270 */
[C---:B------:R-:W-:Y:S02]  /*4590*/  ISETP.LT.OR P0, PT, R7.reuse, 0x12, P0 ;  /* 0x000000120700780c */ /* 0x040fe40000701670 */
[----:B------:R-:W-:-:S02]  /*45a0*/  ISETP.LT.OR P1, PT, R7, 0xa, P1 ;  /* 0x0000000a0700780c */ /* 0x000fc40000f21670 */
[----:B------:R-:W-:Y:S02]  /*45b0*/  ISETP.LT.OR P2, PT, R7, 0x2, P2 ;  /* 0x000000020700780c */ /* 0x000fe40001741670 */
[----:B------:R-:W-:Y:S02]  /*45c0*/  FSEL R61, R43, -INF , !P0 ;  /* 0xff8000002b3d7808 */ /* 0x000fe40004000000 */
[----:B------:R-:W-:Y:S02]  /*45d0*/  FSEL R21, R47, -INF , !P1 ;  /* 0xff8000002f157808 */ /* 0x000fe40004800000 */
[----:B------:R-:W-:Y:S02]  /*45e0*/  PLOP3.LUT P0, PT, PT, PT, UP3, 0x40, 0x0 ;  /* 0x000000000000781c */ /* 0x000fe40003f0e838 */
[----:B------:R-:W-:Y:S02]  /*45f0*/  PLOP3.LUT P1, PT, PT, PT, UP5, 0x40, 0x0 ;  /* 0x000000000000781c */ /* 0x000fe40003f2e858 */
[----:B------:R-:W-:-:S02]  /*4600*/  FSEL R17, R51, -INF , !P2 ;  /* 0xff80000033117808 */ /* 0x000fc40005000000 */
[----:B------:R-:W-:Y:S01]  /*4610*/  PLOP3.LUT P2, PT, PT, PT, UP0, 0x40, 0x0 ;  /* 0x000000000000781c */ /* 0x000fe20003f4e808 */
[----:B------:R-:W-:Y:S01]  /*4620*/  UISETP.NE.AND UP0, UPT, UR30, URZ, UPT ;  /* 0x0000003f1e00728c */ /* 0x000fe2000bf05270 */
[----:B------:R-:W-:Y:S01]  /*4630*/  ISETP.GT.AND P0, PT, R4, 0x20, P0 ;  /* 0x000000200400780c */ /* 0x000fe20000704270 */
[----:B------:R-:W-:Y:S01]  /*4640*/  UP2UR UR30, UPR, URZ, 0x40 ;  /* 0x000000403f1e7883 */ /* 0x000fe20008000000 */
[C---:B------:R-:W-:Y:S01]  /*4650*/  ISETP.GT.AND P1, PT, R6.reuse, 0x18, P1 ;  /* 0x000000180600780c */ /* 0x040fe20000f24270 */
[----:B------:R-:W-:Y:S01]  /*4660*/  UISETP.NE.AND UP6, UPT, UR12, URZ, UPT ;  /* 0x0000003f0c00728c */ /* 0x000fe2000bfc5270 */
[----:B------:R-:W-:Y:S02]  /*4670*/  ISETP.GT.AND P2, PT, R6, 0x10, P2 ;  /* 0x000000100600780c */ /* 0x000fe40001744270 */
[----:B------:R-:W-:Y:S02]  /*4680*/  ISETP.LT.OR P0, PT, R5, 0x21, P0 ;  /* 0x000000210500780c */ /* 0x000fe40000701670 */
[----:B------:R-:W-:-:S02]  /*4690*/  ISETP.LT.OR P1, PT, R7, 0x19, P1 ;  /* 0x000000190700780c */ /* 0x000fc40000f21670 */
[----:B------:R-:W-:Y:S02]  /*46a0*/  ISETP.LT.OR P2, PT, R7, 0x11, P2 ;  /* 0x000000110700780c */ /* 0x000fe40001741670 */
[----:B------:R-:W-:Y:S02]  /*46b0*/  FSEL R126, R92, -INF , !P0 ;  /* 0xff8000005c7e7808 */ /* 0x000fe40004000000 */
[----:B------:R-:W-:Y:S02]  /*46c0*/  FSEL R62, R38, -INF , !P1 ;  /* 0xff800000263e7808 */ /* 0x000fe40004800000 */
[----:B------:R-:W-:Y:S02]  /*46d0*/  PLOP3.LUT P0, PT, PT, PT, UP2, 0x40, 0x0 ;  /* 0x000000000000781c */ /* 0x000fe40003f0e828 */
[----:B------:R-:W-:Y:S02]  /*46e0*/  PLOP3.LUT P1, PT, PT, PT, UP3, 0x40, 0x0 ;  /* 0x000000000000781c */ /* 0x000fe40003f2e838 */
[----:B------:R-:W-:-:S02]  /*46f0*/  FSEL R60, R42, -INF , !P2 ;  /* 0xff8000002a3c7808 */ /* 0x000fc40005000000 */
[----:B------:R-:W-:Y:S02]  /*4700*/  PLOP3.LUT P2, PT, PT, PT, UP4, 0x40, 0x0 ;  /* 0x000000000000781c */ /* 0x000fe40003f4e848 */
[----:B------:R-:W-:Y:S02]  /*4710*/  ISETP.GT.AND P0, PT, R4, 0x21, P0 ;  /* 0x000000210400780c */ /* 0x000fe40000704270 */
[C---:B------:R-:W-:Y:S02]  /*4720*/  ISETP.GT.AND P1, PT, R6.reuse, 0x20, P1 ;  /* 0x000000200600780c */ /* 0x040fe40000f24270 */
        /* <DEDUP_REMOVED lines=11> */
[----:B------:R-:W-:Y:S02]  /*47e0*/  ISETP.GT.AND P1, PT, R4, 0x28, P1 ;  /* 0x000000280400780c */ /* 0x000fe40000f24270 */
[----:B------:R-:W-:Y:S02]  /*47f0*/  ISETP.GT.AND P2, PT, R6, 0x21, P2 ;  /* 0x000000210600780c */ /* 0x000fe40001744270 */
[----:B------:R-:W-:Y:S02]  /*4800*/  ISETP.LT.OR P0, PT, R7, 0x29, P0 ;  /* 0x000000290700780c */ /* 0x000fe40000701670 */
[----:B------:R-:W-:-:S02]  /*4810*/  ISETP.LT.OR P1, PT, R5, 0x29, P1 ;  /* 0x000000290500780c */ /* 0x000fc40000f21670 */
[----:B------:R-:W-:Y:S02]  /*4820*/  ISETP.LT.OR P2, PT, R7, 0x22, P2 ;  /* 0x000000220700780c */ /* 0x000fe40001741670 */
[----:B------:R-:W-:Y:S02]  /*4830*/  FSEL R91, R22, -INF , !P0 ;  /* 0xff800000165b7808 */ /* 0x000fe40004000000 */
[----:B------:R-:W-:Y:S02]  /*4840*/  FSEL R145, R96, -INF , !P1 ;  /* 0xff80000060917808 */ /* 0x000fe40004800000 */
[----:B------:R-:W-:Y:S01]  /*4850*/  PLOP3.LUT P0, PT, PT, PT, UP6, 0x40, 0x0 ;  /* 0x000000000000781c */ /* 0x000fe20003f0e868 */
[----:B------:R-:W-:Y:S01]  /*4860*/  UISETP.NE.AND UP6, UPT, UR30, URZ, UPT ;  /* 0x0000003f1e00728c */ /* 0x000fe2000bfc5270 */
[----:B------:R-:W-:Y:S02]  /*4870*/  PLOP3.LUT P1, PT, PT, PT, UP0, 0x40, 0x0 ;  /* 0x000000000000781c */ /* 0x000fe40003f2e808 */
[----:B------:R-:W-:-:S02]  /*4880*/  FSEL R124, R27, -INF , !P2 ;  /* 0xff8000001b7c7808 */ /* 0x000fc40005000000 */
[----:B------:R-:W-:Y:S02]  /*4890*/  PLOP3.LUT P2, PT, PT, PT, UP0, 0x40, 0x0 ;  /* 0x000000000000781c */ /* 0x000fe40003f4e808 */
[----:B------:R-:W-:Y:S01]  /*48a0*/  ISETP.GT.AND P1, PT, R4, 0x29, P1 ;  /* 0x000000290400780c */ /* 0x000fe20000f24270 */
[--C-:B-1----:R-:W-:Y:S01]  /*48b0*/  IMAD.IADD R4, R12, 0x1, R8.reuse ;  /* 0x000000010c047824 */ /* 0x102fe200078e0208 */
[----:B------:R-:W-:Y:S02]  /*48c0*/  ISETP.GT.AND P2, PT, R6, 0x29, P2 ;  /* 0x000000290600780c */ /* 0x000fe40001744270 */
[----:B------:R-:W-:Y:S01]  /*48d0*/  ISETP.LT.OR P1, PT, R5, 0x2a, P1 ;  /* 0x0000002a0500780c */ /* 0x000fe20000f21670 */
[----:B------:R-:W-:Y:S01]  /*48e0*/  IMAD.IADD R5, R10, 0x1, R8 ;  /* 0x000000010a057824 */ /* 0x000fe200078e0208 */
[----:B------:R-:W-:Y:S02]  /*48f0*/  ISETP.LT.OR P2, PT, R7, 0x2a, P2 ;  /* 0x0000002a0700780c */ /* 0x000fe40001741670 */
[----:B------:R-:W-:-:S02]  /*4900*/  FSEL R127, R97, -INF , !P1 ;  /* 0xff800000617f7808 */ /* 0x000fc40004800000 */
[----:B------:R-:W-:Y:S02]  /*4910*/  IMNMX R5, R5, R11, PT ;  /* 0x0000000b05057217 */ /* 0x000fe40003800200 */
[----:B------:R-:W-:Y:S01]  /*4920*/  FSEL R90, R23, -INF , !P2 ;  /* 0xff800000175a7808 */ /* 0x000fe20005000000 */
        /* <DEDUP_REMOVED lines=13> */
.L_x_2389:
[----:B------:R-:W-:-:S04]  /*4a00*/  MOV R7, c[0x0][0x32c] ;  /* 0x0000cb0000077a02 */ /* 0x000fc80000000f00 */
[----:B------:R-:W-:-:S13]  /*4a10*/  ISETP.NE.AND P0, PT, R7, 0x1, PT ;  /* 0x000000010700780c */ /* 0x000fda0003f05270 */
[----:B------:R-:W-:-:S05]  /*4a20*/  @P0 IMAD.HI.U32 R7, R6, c[0x0][0x330], RZ ;  /* 0x0000cc0006070a27 */ /* 0x000fca00078e00ff */
[----:B------:R-:W-:Y:S02]  /*4a30*/  @P0 SHF.R.U32.HI R6, RZ, c[0x0][0x334], R7 ;  /* 0x0000cd00ff060a19 */ /* 0x000fe40000011607 */
.L_x_2390:
[----:B------:R-:W-:Y:S05]  /*4a40*/  BSYNC B0 ;  /* 0x0000000000007941 */ /* 0x000fea0003800000 */
.L_x_2388:
[----:B------:R-:W-:-:S05]  /*4a50*/  IMAD R6, R6, c[0x0][0x32c], R13 ;  /* 0x0000cb0006067a24 */ /* 0x000fca00078e020d */
[----:B------:R-:W-:Y:S02]  /*4a60*/  IADD3 R7, R6, c[0x0][0x32c], RZ ;  /* 0x0000cb0006077a10 */ /* 0x000fe40007ffe0ff */
[----:B------:R-:W-:Y:S02]  /*4a70*/  IMNMX R4, R4, R6, !PT ;  /* 0x0000000604047217 */ /* 0x000fe40007800200 */
[----:B------:R-:W-:Y:S02]  /*4a80*/  IMNMX R5, R5, R7, PT ;  /* 0x0000000705057217 */ /* 0x000fe40003800200 */
.L_x_2387:
        /* <DEDUP_REMOVED lines=21> */
[----:B------:R-:W-:Y:S01]  /*4be0*/  STL [R1+0x68], R242 ;  /* 0x000068f201007387 */ /* 0x000fe20000100800 */
[----:B------:R-:W-:Y:S01]  /*4bf0*/  FMNMX.FTZ R6, R62, R6, !PT ;  /* 0x000000063e067209 */ /* 0x000fe20007810000 */
[----:B------:R-:W-:Y:S01]  /*4c00*/  IMAD.SHL.U32 R225, R0, 0x2, RZ ;  /* 0x0000000200e17824 */ /* 0x000fe200078e00ff */
[----:B------:R-:W-:Y:S01]  /*4c10*/  FMNMX.FTZ R169, R71, R169, !PT ;  /* 0x000000a947a97209 */ /* 0x000fe20007810000 */
[----:B------:R-:W-:Y:S01]  /*4c20*/  STL [R1+0x64], R241 ;  /* 0x000064f101007387 */ /* 0x000fe20000100800 */
[----:B------:R-:W-:Y:S01]  /*4c30*/  FMNMX.FTZ R6, R63, R6, !PT ;  /* 0x000000063f067209 */ /* 0x000fe20007810000 */
[----:B------:R-:W-:Y:S01]  /*4c40*/  IMAD R226, R3, 0x2, R225 ;  /* 0x0000000203e27824 */ /* 0x000fe200078e02e1 */
[----:B------:R-:W-:Y:S01]  /*4c50*/  FMNMX.FTZ R169, R161, R169, !PT ;  /* 0x000000a9a1a97209 */ /* 0x000fe20007810000 */
[----:B------:R-:W-:Y:S01]  /*4c60*/  STL [R1+0x60], R240 ;  /* 0x000060f001007387 */ /* 0x000fe20000100800 */
[----:B------:R-:W-:Y:S01]  /*4c70*/  FMNMX.FTZ R6, R125, R6, !PT ;  /* 0x000000067d067209 */ /* 0x000fe20007810000 */
[----:B------:R-:W-:Y:S01]  /*4c80*/  IMAD R227, R2, 0x2, R226 ;  /* 0x0000000202e37824 */ /* 0x000fe200078e02e2 */
        /* <DEDUP_REMOVED lines=8> */
[----:B------:R-:W-:Y:S02]  /*4d10*/  FMNMX.FTZ R6, R90, R6, !PT ;  /* 0x000000065a067209 */ /* 0x000fe40007810000 */
[----:B------:R-:W-:Y:S01]  /*4d20*/  PLOP3.LUT P0, PT, PT, PT, UP3, 0x40, 0x0 ;  /* 0x000000000000781c */ /* 0x000fe20003f0e838 */
[----:B------:R-:W1:Y:S01]  /*4d30*/  SHFL.BFLY PT, R7, R169, 0x2, 0x1f ;  /* 0x0c401f00a9077f89 */ /* 0x000e6200000e0000 */
[----:B------:R-:W-:Y:S01]  /*4d40*/  PLOP3.LUT P1, PT, PT, PT, UP4, 0x40, 0x0 ;  /* 0x000000000000781c */ /* 0x000fe20003f2e848 */
[----:B------:R-:W-:Y:S01]  /*4d50*/  UISETP.NE.AND UP4, UPT, UR30, URZ, UPT ;  /* 0x0000003f1e00728c */ /* 0x000fe2000bf85270 */
[C---:B------:R-:W-:Y:S01]  /*4d60*/  ISETP.GT.AND P0, PT, R4.reuse, 0x1, P0 ;  /* 0x000000010400780c */ /* 0x040fe20000704270 */
[----:B------:R-:W2:Y:S01]  /*4d70*/  SHFL.BFLY PT, R8, R6, 0x2, 0x1f ;  /* 0x0c401f0006087f89 */ /* 0x000ea200000e0000 */
[----:B------:R-:W-:Y:S01]  /*4d80*/  ISETP.GT.AND P1, PT, R4, RZ, P1 ;  /* 0x000000ff0400720c */ /* 0x000fe20000f24270 */
[----:B------:R-:W-:Y:S01]  /*4d90*/  UISETP.NE.AND UP3, UPT, UR29, URZ, UPT ;  /* 0x0000003f1d00728c */ /* 0x000fe2000bf65270 */
[C---:B------:R-:W-:Y:S01]  /*4da0*/  ISETP.LT.OR P0, PT, R5.reuse, 0x2, P0 ;  /* 0x000000020500780c */ /* 0x040fe20000701670 */
[----:B------:R-:W-:Y:S01]  /*4db0*/  STL [R1+0x50], R236 ;  /* 0x000050ec01007387 */ /* 0x000fe20000100800 */
[----:B------:R-:W-:-:S02]  /*4dc0*/  ISETP.LT.OR P1, PT, R5, 0x1, P1 ;  /* 0x000000010500780c */ /* 0x000fc40000f21670 */
[----:B------:R-:W-:Y:S01]  /*4dd0*/  FSEL R51, R83, -INF , !P0 ;  /* 0xff80000053337808 */ /* 0x000fe20004000000 */
[----:B------:R-:W-:Y:S01]  /*4de0*/  STL [R1+0x4c], R235 ;  /* 0x00004ceb01007387 */ /* 0x000fe20000100800 */
[----:B------:R-:W-:Y:S01]  /*4df0*/  PLOP3.LUT P0, PT, PT, PT, UP0, 0x40, 0x0 ;  /* 0x000000000000781c */ /* 0x000fe20003f0e808 */
[----:B------:R-:W-:Y:S01]  /*4e00*/  UISETP.NE.AND UP0, UPT, UR5, URZ, UPT ;  /* 0x0000003f0500728c */ /* 0x000fe2000bf05270 */
[----:B------:R-:W-:Y:S01]  /*4e10*/  FSEL R50, R82, -INF , !P1 ;  /* 0xff80000052327808 */ /* 0x000fe20004800000 */
[----:B------:R-:W-:Y:S01]  /*4e20*/  STL [R1+0x48], R234 ;  /* 0x000048ea01007387 */ /* 0x000fe20000100800 */
[----:B------:R-:W-:Y:S01]  /*4e30*/  ISETP.GT.AND P0, PT, R4, 0x10, P0 ;  /* 0x000000100400780c */ /* 0x000fe20000704270 */
[----:B------:R-:W-:Y:S01]  /*4e40*/  ULDC.64 UR4, c[0x0][0x2c8] ;  /* 0x0000b20000047ab9 */ /* 0x000fe20000000a00 */
[----:B------:R-:W-:Y:S01]  /*4e50*/  PLOP3.LUT P1, PT, PT, PT, UP1, 0x40, 0x0 ;  /* 0x000000000000781c */ /* 0x000fe20003f2e818 */
[----:B------:R-:W-:Y:S01]  /*4e60*/  UISETP.NE.AND UP1, UPT, UR27, URZ, UPT ;  /* 0x0000003f1b00728c */ /* 0x000fe2000bf25270 */
[----:B------:R-:W-:Y:S01]  /*4e70*/  ISETP.LT.OR P0, PT, R5, 0x11, P0 ;  /* 0x000000110500780c */ /* 0x000fe20000701670 */
[----:B------:R-:W-:Y:S01]  /*4e80*/  LDSM.16.MT88.4 R28, [R226+0x100] ;  /* 0x00010000e21c783b */ /* 0x000fe20000004200 */
[----:B------:R-:W-:Y:S01]  /*4e90*/  PLOP3.LUT P2, PT, PT, PT, UP2, 0x40, 0x0 ;  /* 0x000000000000781c */ /* 0x000fe20003f4e828 */
[----:B------:R-:W-:Y:S01]  /*4ea0*/  UISETP.NE.AND UP2, UPT, UR28, URZ, UPT ;  /* 0x0000003f1c00728c */ /* 0x000fe2000bf45270 */
[----:B-1----:R-:W-:Y:S01]  /*4eb0*/  FMNMX.FTZ R169, R169, R7, !PT ;  /* 0x00000007a9a97209 */ /* 0x002fe20007810000 */
[----:B------:R-:W-:Y:S01]  /*4ec0*/  LDSM.16.MT88.4 R36, [R226+0x1900] ;  /* 0x00190000e224783b */ /* 0x000fe20000004200 */
[----:B------:R-:W-:-:S02]  /*4ed0*/  FSEL R49, R34, -INF , !P0 ;  /* 0xff80000022317808 */ /* 0x000fc40004000000 */
[----:B--2---:R-:W-:Y:S01]  /*4ee0*/  FMNMX.FTZ R6, R6, R8, !PT ;  /* 0x0000000806067209 */ /* 0x004fe20007810000 */
[----:B------:R-:W1:Y:S01]  /*4ef0*/  SHFL.BFLY PT, R7, R169, 0x1, 0x1f ;  /* 0x0c201f00a9077f89 */ /* 0x000e6200000e0000 */
[----:B------:R-:W-:Y:S02]  /*4f00*/  FMNMX.FTZ R8, R54, R55, !PT ;  /* 0x0000003736087209 */ /* 0x000fe40007810000 */
[----:B------:R-:W-:Y:S01]  /*4f10*/  PLOP3.LUT P0, PT, PT, PT, UP4, 0x40, 0x0 ;  /* 0x000000000000781c */ /* 0x000fe20003f0e848 */
[----:B------:R-:W2:Y:S01]  /*4f20*/  SHFL.BFLY PT, R168, R6, 0x1, 0x1f ;  /* 0x0c201f0006a87f89 */ /* 0x000ea200000e0000 */
[C---:B------:R-:W-:Y:S02]  /*4f30*/  ISETP.GT.AND P1, PT, R4.reuse, 0x9, P1 ;  /* 0x000000090400780c */ /* 0x040fe40000f24270 */
[C---:B------:R-:W-:Y:S01]  /*4f40*/  ISETP.GT.AND P0, PT, R4.reuse, 0x19, P0 ;  /* 0x000000190400780c */ /* 0x040fe20000704270 */
[----:B------:R-:W-:Y:S01]  /*4f50*/  LDSM.16.MT88.4 R44, [R227+0x1900] ;  /* 0x00190000e32c783b */ /* 0x000fe20000004200 */
[----:B------:R-:W-:-:S02]  /*4f60*/  ISETP.GT.AND P2, PT, R4, 0x8, P2 ;  /* 0x000000080400780c */ /* 0x000fc40001744270 */
[C---:B------:R-:W-:Y:S01]  /*4f70*/  ISETP.LT.OR P1, PT, R5.reuse, 0xa, P1 ;  /* 0x0000000a0500780c */ /* 0x040fe20000f21670 */
[----:B------:R3:W-:Y:S01]  /*4f80*/  STL [R1+0x44], R233 ;  /* 0x000044e901007387 */ /* 0x0007e20000100800 */
[C---:B------:R-:W-:Y:S02]  /*4f90*/  ISETP.LT.OR P0, PT, R5.reuse, 0x1a, P0 ;  /* 0x0000001a0500780c */ /* 0x040fe40000701670 */
[----:B------:R-:W-:Y:S01]  /*4fa0*/  ISETP.LT.OR P2, PT, R5, 0x9, P2 ;  /* 0x000000090500780c */ /* 0x000fe20001741670 */
[----:B------:R-:W-:Y:S01]  /*4fb0*/  STL [R1+0x40], R232 ;  /* 0x000040e801007387 */ /* 0x000fe20000100800 */
[----:B------:R-:W-:Y:S02]  /*4fc0*/  FSEL R53, R79, -INF , !P1 ;  /* 0xff8000004f357808 */ /* 0x000fe40004800000 */
[----:B------:R-:W-:Y:S01]  /*4fd0*/  FSEL R56, R87, -INF , !P0 ;  /* 0xff80000057387808 */ /* 0x000fe20004000000 */
[----:B------:R-:W-:Y:S01]  /*4fe0*/  STL [R1+0x3c], R231 ;  /* 0x00003ce701007387 */ /* 0x000fe20000100800 */
[----:B------:R-:W-:Y:S01]  /*4ff0*/  PLOP3.LUT P1, PT, PT, PT, UP5, 0x40, 0x0 ;  /* 0x000000000000781c */ /* 0x000fe20003f2e858 */
[----:B------:R-:W-:Y:S01]  /*5000*/  UISETP.NE.AND UP5, UPT, UR13, URZ, UPT ;  /* 0x0000003f0d00728c */ /* 0x000fe2000bfa5270 */
[----:B------:R-:W-:Y:S01]  /*5010*/  FSEL R52, R78, -INF , !P2 ;  /* 0xff8000004e347808 */ /* 0x000fe20005000000 */
[----:B------:R-:W-:Y:S01]  /*5020*/  STL [R1+0x38], R230 ;  /* 0x000038e601007387 */ /* 0x000fe20000100800 */
[----:B-1----:R-:W-:-:S02]  /*5030*/  FMNMX.FTZ R169, R169, R7, !PT ;  /* 0x00000007a9a97209 */ /* 0x002fc40007810000 */
[----:B------:R-:W-:Y:S01]  /*5040*/  FMNMX.FTZ R7, R58, R8, !PT ;  /* 0x000000083a077209 */ /* 0x000fe20007810000 */
[----:B------:R-:W-:Y:S01]  /*5050*/  STL [R1+0x34], R229 ;  /* 0x000034e501007387 */ /* 0x000fe20000100800 */
[----:B--2---:R-:W-:Y:S01]  /*5060*/  FMNMX.FTZ R168, R6, R168, !PT ;  /* 0x000000a806a87209 */ /* 0x004fe20007810000 */
[----:B------:R-:W-:Y:S01]  /*5070*/  FMUL.FTZ R13, R169, c[0x0][0x2d0] ;  /* 0x0000b400a90d7a20 */ /* 0x000fe20000410000 */
[----:B------:R-:W-:Y:S01]  /*5080*/  FMNMX.FTZ R6, R59, R7, !PT ;  /* 0x000000073b067209 */ /* 0x000fe20007810000 */
[----:B------:R-:W-:Y:S01]  /*5090*/  STL [R1+0x30], R224 ;  /* 0x000030e001007387 */ /* 0x000fe20000100800 */
[----:B------:R-:W-:Y:S01]  /*50a0*/  FSETP.NEU.FTZ.AND P0, PT, R169, -INF , PT ;  /* 0xff800000a900780b */ /* 0x000fe20003f1d000 */
[----:B------:R-:W-:Y:S01]  /*50b0*/  FMUL.FTZ R12, R168, c[0x0][0x2d0] ;  /* 0x0000b400a80c7a20 */ /* 0x000fe20000410000 */
[----:B------:R-:W-:Y:S02]  /*50c0*/  FMNMX.FTZ R6, R68, R6, !PT ;  /* 0x0000000644067209 */ /* 0x000fe40007810000 */
[----:B------:R-:W-:Y:S01]  /*50d0*/  PLOP3.LUT P2, PT, PT, PT, UP6, 0x40, 0x0 ;  /* 0x000000000000781c */ /* 0x000fe20003f4e868 */
[----:B------:R-:W-:Y:S01]  /*50e0*/  UISETP.NE.AND UP6, UPT, UR12, URZ, UPT ;  /* 0x0000003f0c00728c */ /* 0x000fe2000bfc5270 */
[----:B------:R-:W-:-:S02]  /*50f0*/  FMNMX.FTZ R6, R72, R6, !PT ;  /* 0x0000000648067209 */ /* 0x000fc40007810000 */
[----:B------:R-:W-:Y:S02]  /*5100*/  FMNMX.FTZ R8, R50, R51, !PT ;  /* 0x0000003332087209 */ /* 0x000fe40007810000 */
[----:B------:R-:W-:Y:S02]  /*5110*/  FMNMX.FTZ R6, R73, R6, !PT ;  /* 0x0000000649067209 */ /* 0x000fe40007810000 */
[----:B------:R-:W-:Y:S02]  /*5120*/  ISETP.GT.AND P1, PT, R4, 0x18, P1 ;  /* 0x000000180400780c */ /* 0x000fe40000f24270 */
[----:B------:R-:W-:Y:S02]  /*5130*/  FMNMX.FTZ R6, R74, R6, !PT ;  /* 0x000000064a067209 */ /* 0x000fe40007810000 */
[----:B------:R-:W-:Y:S02]  /*5140*/  FSEL R13, R13, RZ, P0 ;  /* 0x000000ff0d0d7208 */ /* 0x000fe40000000000 */
[----:B------:R-:W-:-:S02]  /*5150*/  PLOP3.LUT P0, PT, PT, PT, UP3, 0x40, 0x0 ;  /* 0x000000000000781c */ /* 0x000fc40003f0e838 */
[----:B------:R-:W-:Y:S01]  /*5160*/  ISETP.GT.AND P2, PT, R4, 0x11, P2 ;  /* 0x000000110400780c */ /* 0x000fe20001744270 */
[----:B------:R-:W-:Y:S01]  /*5170*/  FFMA.FTZ R7, R15, c[0x0][0x2d0], -R13 ;  /* 0x0000b4000f077a23 */ /* 0x000fe2000001080d */
[----:B------:R-:W-:Y:S02]  /*5180*/  FMNMX.FTZ R8, R52, R8, !PT ;  /* 0x0000000834087209 */ /* 0x000fe40007810000 */
[----:B------:R-:W-:Y:S01]  /*5190*/  FMNMX.FTZ R6, R126, R6, !PT ;  /* 0x000000067e067209 */ /* 0x000fe20007810000 */
[----:B------:R1:W-:Y:S01]  /*51a0*/  MUFU.EX2 R239, R7 ;  /* 0x0000000700ef7308 */ /* 0x0003e20000000800 */
[C---:B------:R-:W-:Y:S02]  /*51b0*/  ISETP.LT.OR P1, PT, R5.reuse, 0x19, P1 ;  /* 0x000000190500780c */ /* 0x040fe40000f21670 */
[----:B------:R-:W-:Y:S02]  /*51c0*/  ISETP.GT.AND P0, PT, R4, 0x20, P0 ;  /* 0x000000200400780c */ /* 0x000fe40000704270 */
[----:B------:R-:W-:-:S02]  /*51d0*/  ISETP.LT.OR P2, PT, R5, 0x12, P2 ;  /* 0x000000120500780c */ /* 0x000fc40001741670 */
[----:B------:R-:W-:Y:S02]  /*51e0*/  FMNMX.FTZ R8, R53, R8, !PT ;  /* 0x0000000835087209 */ /* 0x000fe40007810000 */
[----:B------:R-:W-:Y:S02]  /*51f0*/  FMNMX.FTZ R6, R144, R6, !PT ;  /* 0x0000000690067209 */ /* 0x000fe40007810000 */
[----:B------:R-:W-:Y:S02]  /*5200*/  FSEL R48, R86, -INF , !P1 ;  /* 0xff80000056307808 */ /* 0x000fe40004800000 */
[----:B------:R-:W-:Y:S02]  /*5210*/  FSETP.NEU.FTZ.AND P1, PT, R168, -INF , PT ;  /* 0xff800000a800780b */ /* 0x000fe40003f3d000 */
[----:B------:R-:W-:Y:S01]  /*5220*/  ISETP.LT.OR P0, PT, R5, 0x21, P0 ;  /* 0x000000210500780c */ /* 0x000fe20000701670 */
[----:B-1----:R-:W-:Y:S01]  /*5230*/  FFMA.FTZ R7, R16, c[0x0][0x2d0], -R13 ;  /* 0x0000b40010077a23 */ /* 0x002fe2000001080d */
[----:B------:R-:W-:-:S02]  /*5240*/  FSEL R57, R35, -INF , !P2 ;  /* 0xff80000023397808 */ /* 0x000fc40005000000 */
[----:B------:R-:W-:Y:S01]  /*5250*/  FMNMX.FTZ R8, R49, R8, !PT ;  /* 0x0000000831087209 */ /* 0x000fe20007810000 */
[----:B------:R1:W2:Y:S01]  /*5260*/  MUFU.EX2 R238, R7 ;  /* 0x0000000700ee7308 */ /* 0x0002a20000000800 */
[----:B------:R-:W-:Y:S01]  /*5270*/  FMNMX.FTZ R6, R145, R6, !PT ;  /* 0x0000000691067209 */ /* 0x000fe20007810000 */
[----:B------:R-:W-:Y:S01]  /*5280*/  LDSM.16.MT88.4 R32, [R225+0x100] ;  /* 0x00010000e120783b */ /* 0x000fe20000004200 */
[----:B------:R-:W-:Y:S02]  /*5290*/  FSEL R12, R12, RZ, P1 ;  /* 0x000000ff0c0c7208 */ /* 0x000fe40000800000 */
[----:B------:R-:W-:Y:S02]  /*52a0*/  FSEL R89, R94, -INF , !P0 ;  /* 0xff8000005e597808 */ /* 0x000fe40004000000 */
[----:B------:R-:W-:Y:S02]  /*52b0*/  PLOP3.LUT P2, PT, PT, PT, UP2, 0x40, 0x0 ;  /* 0x000000000000781c */ /* 0x000fe40003f4e828 */
[----:B------:R-:W-:-:S02]  /*52c0*/  PLOP3.LUT P1, PT, PT, PT, UP1, 0x40, 0x0 ;  /* 0x000000000000781c */ /* 0x000fc40003f2e818 */
[----:B------:R-:W-:Y:S02]  /*52d0*/  PLOP3.LUT P0, PT, PT, PT, UP0, 0x40, 0x0 ;  /* 0x000000000000781c */ /* 0x000fe40003f0e808 */
[----:B------:R-:W-:Y:S02]  /*52e0*/  FMNMX.FTZ R8, R57, R8, !PT ;  /* 0x0000000839087209 */ /* 0x000fe40007810000 */
[----:B------:R-:W-:Y:S01]  /*52f0*/  FMNMX.FTZ R6, R127, R6, !PT ;  /* 0x000000067f067209 */ /* 0x000fe20007810000 */
[----:B-1----:R-:W-:Y:S01]  /*5300*/  FFMA.FTZ R7, R18, c[0x0][0x2d0], -R13 ;  /* 0x0000b40012077a23 */ /* 0x002fe2000001080d */
[C---:B------:R-:W-:Y:S02]  /*5310*/  ISETP.GT.AND P2, PT, R4.reuse, 0x21, P2 ;  /* 0x000000210400780c */ /* 0x040fe40001744270 */
[C---:B------:R-:W-:Y:S01]  /*5320*/  ISETP.GT.AND P1, PT, R4.reuse, 0x28, P1 ;  /* 0x000000280400780c */ /* 0x040fe20000f24270 */
[----:B------:R1:W-:Y:S01]  /*5330*/  MUFU.EX2 R240, R7 ;  /* 0x0000000700f07308 */ /* 0x0003e20000000800 */
[----:B------:R-:W-:-:S02]  /*5340*/  ISETP.GT.AND P0, PT, R4, 0x29, P0 ;  /* 0x000000290400780c */ /* 0x000fc40000704270 */
[----:B------:R-:W-:Y:S02]  /*5350*/  FMNMX.FTZ R4, R48, R8, !PT ;  /* 0x0000000830047209 */ /* 0x000fe40007810000 */
[----:B------:R-:W4:Y:S01]  /*5360*/  SHFL.BFLY PT, R8, R6, 0x2, 0x1f ;  /* 0x0c401f0006087f89 */ /* 0x000f2200000e0000 */
[----:B------:R-:W-:Y:S02]  /*5370*/  ISETP.LT.OR P2, PT, R5, 0x22, P2 ;  /* 0x000000220500780c */ /* 0x000fe40001741670 */
[----:B------:R-:W-:Y:S02]  /*5380*/  FMNMX.FTZ R4, R56, R4, !PT ;  /* 0x0000000438047209 */ /* 0x000fe40007810000 */
[----:B------:R-:W-:Y:S02]  /*5390*/  FSEL R88, R95, -INF , !P2 ;  /* 0xff8000005f587808 */ /* 0x000fe40005000000 */
[C---:B------:R-:W-:Y:S02]  /*53a0*/  ISETP.LT.OR P1, PT, R5.reuse, 0x29, P1 ;  /* 0x000000290500780c */ /* 0x040fe40000f21670 */
[----:B------:R-:W-:Y:S01]  /*53b0*/  ISETP.LT.OR P0, PT, R5, 0x2a, P0 ;  /* 0x0000002a0500780c */ /* 0x000fe20000701670 */
[----:B-1----:R-:W-:Y:S01]  /*53c0*/  FFMA.FTZ R7, R19, c[0x0][0x2d0], -R13 ;  /* 0x0000b40013077a23 */ /* 0x002fe2000001080d */
[----:B------:R-:W-:Y:S01]  /*53d0*/  LEA R228, R2, R225, 0x1 ;  /* 0x000000e102e47211 */ /* 0x000fe200078e08ff */
[----:B------:R-:W-:Y:S01]  /*53e0*/  FFMA.FTZ R2, R21, c[0x0][0x2d0], -R12 ;  /* 0x0000b40015027a23 */ /* 0x000fe2000001080c */
[----:B------:R-:W-:Y:S01]  /*53f0*/  FSEL R15, R99, -INF , !P0 ;  /* 0xff800000630f7808 */ /* 0x000fe20004000000 */
[----:B------:R1:W1:Y:S02]  /*5400*/  MUFU.EX2 R234, R7 ;  /* 0x0000000700ea7308 */ /* 0x0002640000000800 */
[----:B------:R-:W-:Y:S04]  /*5410*/  LDSM.16.MT88.4 R24, [R228+0x100] ;  /* 0x00010000e418783b */ /* 0x000fe80000004200 */
[----:B------:R-:W-:Y:S02]  /*5420*/  LDSM.16.MT88.4 R40, [R228+0x1900] ;  /* 0x00190000e428783b */ /* 0x000fe40000004200 */
[----:B---3--:R-:W-:Y:S01]  /*5430*/  MUFU.EX2 R233, R2 ;  /* 0x0000000200e97308 */ /* 0x008fe20000000800 */
[----:B----4-:R-:W-:-:S02]  /*5440*/  FMNMX.FTZ R3, R6, R8, !PT ;  /* 0x0000000806037209 */ /* 0x010fc40007810000 */
[----:B--2---:R-:W-:-:S03]  /*5450*/  F2FP.BF16.PACK_AB R8, R238, R239 ;  /* 0x000000efee08723e */ /* 0x004fc600000010ff */
[----:B------:R-:W2:Y:S01]  /*5460*/  SHFL.BFLY PT, R167, R3, 0x1, 0x1f ;  /* 0x0c201f0003a77f89 */ /* 0x000ea200000e0000 */
[----:B-1----:R-:W-:Y:S01]  /*5470*/  FMNMX.FTZ R7, R89, R4, !PT ;  /* 0x0000000459077209 */ /* 0x002fe20007810000 */
[----:B------:R-:W-:Y:S01]  /*5480*/  FFMA.FTZ R4, R14, c[0x0][0x2d0], -R12 ;  /* 0x0000b4000e047a23 */ /* 0x000fe2000001080c */
[----:B------:R-:W-:Y:S02]  /*5490*/  FSEL R14, R98, -INF , !P1 ;  /* 0xff800000620e7808 */ /* 0x000fe40004800000 */
[----:B------:R-:W-:Y:S01]  /*54a0*/  FMNMX.FTZ R5, R88, R7, !PT ;  /* 0x0000000758057209 */ /* 0x000fe20007810000 */
[----:B------:R1:W-:Y:S01]  /*54b0*/  MUFU.EX2 R212, R4 ;  /* 0x0000000400d47308 */ /* 0x0003e20000000800 */
[----:B------:R-:W-:Y:S02]  /*54c0*/  F2FP.BF16.PACK_AB R10, R234, R240 ;  /* 0x000000f0ea0a723e */ /* 0x000fe400000010ff */
[----:B------:R-:W-:-:S04]  /*54d0*/  FMNMX.FTZ R0, R14, R5, !PT ;  /* 0x000000050e007209 */ /* 0x000fc80007810000 */
[----:B------:R-:W-:-:S05]  /*54e0*/  FMNMX.FTZ R0, R15, R0, !PT ;  /* 0x000000000f007209 */ /* 0x000fca0007810000 */
[----:B------:R-:W3:Y:S01]  /*54f0*/  SHFL.BFLY PT, R5, R0, 0x2, 0x1f ;  /* 0x0c401f0000057f89 */ /* 0x000ee200000e0000 */
[----:B-1----:R-:W-:Y:S01]  /*5500*/  FFMA.FTZ R4, R17, c[0x0][0x2d0], -R12 ;  /* 0x0000b40011047a23 */ /* 0x002fe2000001080c */
[----:B--2---:R-:W-:Y:S02]  /*5510*/  FMNMX.FTZ R167, R3, R167, !PT ;  /* 0x000000a703a77209 */ /* 0x004fe40007810000 */
[----:B------:R-:W-:Y:S01]  /*5520*/  LDSM.16.MT88.4 R16, [R225+0x1900] ;  /* 0x00190000e110783b */ /* 0x000fe20000004200 */
[----:B------:R1:W2:Y:S01]  /*5530*/  MUFU.EX2 R237, R4 ;  /* 0x0000000400ed7308 */ /* 0x0002a20000000800 */
[C---:B------:R-:W-:Y:S01]  /*5540*/  FSETP.NEU.FTZ.AND P0, PT, R167.reuse, -INF , PT ;  /* 0xff800000a700780b */ /* 0x040fe20003f1d000 */
[----:B------:R-:W-:-:S05]  /*5550*/  FMUL.FTZ R2, R167, c[0x0][0x2d0] ;  /* 0x0000b400a7027a20 */ /* 0x000fca0000410000 */
[----:B------:R-:W-:-:S05]  /*5560*/  FSEL R2, R2, RZ, P0 ;  /* 0x000000ff02027208 */ /* 0x000fca0000000000 */
[----:B------:R-:W-:Y:S02]  /*5570*/  FFMA.FTZ R3, R54, c[0x0][0x2d0], -R2 ;  /* 0x0000b40036037a23 */ /* 0x000fe40000010802 */
[----:B-1----:R-:W-:Y:S01]  /*5580*/  FFMA.FTZ R4, R20, c[0x0][0x2d0], -R12 ;  /* 0x0000b40014047a23 */ /* 0x002fe2000001080c */
[----:B---3--:R-:W-:Y:S01]  /*5590*/  FMNMX.FTZ R0, R0, R5, !PT ;  /* 0x0000000500007209 */ /* 0x008fe20007810000 */
[----:B------:R-:W-:Y:S01]  /*55a0*/  LDSM.16.MT88.4 R20, [R227+0x100] ;  /* 0x00010000e314783b */ /* 0x000fe20000004200 */
[----:B------:R1:W-:Y:S01]  /*55b0*/  MUFU.EX2 R207, R3 ;  /* 0x0000000300cf7308 */ /* 0x0003e20000000800 */
[----:B--2---:R-:W-:-:S07]  /*55c0*/  F2FP.BF16.PACK_AB R9, R237, R212 ;  /* 0x000000d4ed09723e */ /* 0x004fce00000010ff */
[----:B------:R2:W3:Y:S01]  /*55d0*/  MUFU.EX2 R162, R4 ;  /* 0x0000000400a27308 */ /* 0x0004e20000000800 */
[----:B-1----:R-:W-:-:S07]  /*55e0*/  FFMA.FTZ R3, R55, c[0x0][0x2d0], -R2 ;  /* 0x0000b40037037a23 */ /* 0x002fce0000010802 */
[----:B------:R1:W-:Y:S01]  /*55f0*/  MUFU.EX2 R214, R3 ;  /* 0x0000000300d67308 */ /* 0x0003e20000000800 */
[----:B--2---:R-:W1:Y:S01]  /*5600*/  SHFL.BFLY PT, R4, R0, 0x1, 0x1f ;  /* 0x0c201f0000047f89 */ /* 0x004e6200000e0000 */
[----:B---3--:R-:W-:-:S07]  /*5610*/  F2FP.BF16.PACK_AB R11, R233, R162 ;  /* 0x000000a2e90b723e */ /* 0x008fce00000010ff */
        /* <DEDUP_REMOVED lines=16> */
[C---:B------:R-:W-:Y:S02]  /*5720*/  HMMA.16816.F32.BF16 R172, R8.reuse, R40, RZ ;  /* 0x0000002808ac723c */ /* 0x040fe400000418ff */
        /* <DEDUP_REMOVED lines=13> */
[----:B-1----:R-:W-:-:S04]  /*5800*/  FFMA.FTZ R4, R53, c[0x0][0x2d0], -R0 ;  /* 0x0000b40035047a23 */ /* 0x002fc80000010800 */
[----:B------:R1:W2:Y:S03]  /*5810*/  MUFU.EX2 R252, R4 ;  /* 0x0000000400fc7308 */ /* 0x0002a60000000800 */
[C---:B------:R-:W-:Y:S08]  /*5820*/  HMMA.16816.F32.BF16 R120, R8.reuse, R42, RZ ;  /* 0x0000002a0878723c */ /* 0x040ff000000418ff */
[----:B------:R-:W-:Y:S01]  /*5830*/  HMMA.16816.F32.BF16 R112, R8, R46, RZ ;  /* 0x0000002e0870723c */ /* 0x000fe200000418ff */
[----:B-1----:R-:W-:-:S06]  /*5840*/  F2FP.BF16.PACK_AB R4, R214, R207 ;  /* 0x000000cfd604723e */ /* 0x002fcc00000010ff */
[----:B------:R-:W-:Y:S01]  /*5850*/  FFMA.FTZ R8, R64, c[0x0][0x2d0], -R13 ;  /* 0x0000b40040087a23 */ /* 0x000fe2000001080d */
[----:B--2---:R-:W-:-:S03]  /*5860*/  F2FP.BF16.PACK_AB R7, R252, R246 ;  /* 0x000000f6fc07723e */ /* 0x004fc600000010ff */
[----:B------:R1:W-:Y:S04]  /*5870*/  MUFU.EX2 R224, R8 ;  /* 0x0000000800e07308 */ /* 0x0003e80000000800 */
[C---:B------:R-:W-:Y:S08]  /*5880*/  HMMA.16816.F32.BF16 R92, R4.reuse, R24, RZ ;  /* 0x00000018045c723c */ /* 0x040ff000000418ff */
[----:B------:R-:W-:Y:S01]  /*5890*/  HMMA.16816.F32.BF16 R100, R4, R26, RZ ;  /* 0x0000001a0464723c */ /* 0x000fe200000418ff */
[----:B------:R-:W2:Y:S01]  /*58a0*/  LDSM.16.MT88.4 R24, [R226+0x900] ;  /* 0x00090000e218783b */ /* 0x000ea20000004200 */
[----:B-1----:R-:W-:-:S04]  /*58b0*/  FFMA.FTZ R8, R69, c[0x0][0x2d0], -R13 ;  /* 0x0000b40045087a23 */ /* 0x002fc8000001080d */
[----:B------:R1:W-:Y:S02]  /*58c0*/  MUFU.EX2 R241, R8 ;  /* 0x0000000800f17308 */ /* 0x0003e40000000800 */
[C---:B------:R-:W-:Y:S08]  /*58d0*/  HMMA.16816.F32.BF16 R64, R4.reuse, R32, RZ ;  /* 0x000000200440723c */ /* 0x040ff000000418ff */
[----:B------:R-:W-:Y:S01]  /*58e0*/  HMMA.16816.F32.BF16 R116, R4, R34, RZ ;  /* 0x000000220474723c */ /* 0x000fe200000418ff */
[----:B------:R-:W3:Y:S01]  /*58f0*/  LDSM.16.MT88.4 R32, [R225+0x900] ;  /* 0x00090000e120783b */ /* 0x000ee20000004200 */
[----:B-1----:R-:W-:-:S06]  /*5900*/  FFMA.FTZ R8, R70, c[0x0][0x2d0], -R13 ;  /* 0x0000b40046087a23 */ /* 0x002fcc000001080d */
[C---:B------:R-:W-:Y:S01]  /*5910*/  HMMA.16816.F32.BF16 R80, R4.reuse, R20, RZ ;  /* 0x000000140450723c */ /* 0x040fe200000418ff */
[----:B------:R1:W-:Y:S07]  /*5920*/  MUFU.EX2 R163, R8 ;  /* 0x0000000800a37308 */ /* 0x0003ee0000000800 */
[C---:B------:R-:W-:Y:S01]  /*5930*/  HMMA.16816.F32.BF16 R96, R4.reuse, R22, RZ ;  /* 0x000000160460723c */ /* 0x040fe200000418ff */
[----:B------:R-:W4:Y:S07]  /*5940*/  LDSM.16.MT88.4 R20, [R228+0x900] ;  /* 0x00090000e414783b */ /* 0x000f2e0000004200 */
[----:B------:R-:W-:Y:S01]  /*5950*/  HMMA.16816.F32.BF16 R76, R4, R38, RZ ;  /* 0x00000026044c723c */ /* 0x000fe200000418ff */
[----:B-1----:R-:W-:-:S04]  /*5960*/  FFMA.FTZ R8, R71, c[0x0][0x2d0], -R13 ;  /* 0x0000b40047087a23 */ /* 0x002fc8000001080d */
[----:B------:R1:W1:Y:S03]  /*5970*/  MUFU.EX2 R213, R8 ;  /* 0x0000000800d57308 */ /* 0x0002660000000800 */
[C---:B------:R-:W-:Y:S08]  /*5980*/  HMMA.16816.F32.BF16 R104, R4.reuse, R28, RZ ;  /* 0x0000001c0468723c */ /* 0x040ff000000418ff */
[----:B------:R-:W-:Y:S01]  /*5990*/  HMMA.16816.F32.BF16 R108, R4, R30, RZ ;  /* 0x0000001e046c723c */ /* 0x000fe200000418ff */
[----:B------:R-:W-:Y:S01]  /*59a0*/  LDSM.16.MT88.4 R28, [R225+0x2100] ;  /* 0x00210000e11c783b */ /* 0x000fe20000004200 */
[----:B-1----:R-:W-:-:S06]  /*59b0*/  FFMA.FTZ R8, R60, c[0x0][0x2d0], -R12 ;  /* 0x0000b4003c087a23 */ /* 0x002fcc000001080c */
[C---:B------:R-:W-:Y:S01]  /*59c0*/  HMMA.16816.F32.BF16 R84, R4.reuse, R18, RZ ;  /* 0x000000120454723c */ /* 0x040fe200000418ff */
[----:B------:R-:W-:Y:S01]  /*59d0*/  F2FP.BF16.PACK_AB R10, R213, R163 ;  /* 0x000000a3d50a723e */ /* 0x000fe200000010ff */
[----:B------:R1:W-:Y:S06]  /*59e0*/  MUFU.EX2 R205, R8 ;  /* 0x0000000800cd7308 */ /* 0x0003ec0000000800 */
[----:B------:R-:W-:Y:S01]  /*59f0*/  HMMA.16816.F32.BF16 R52, R4, R40, RZ ;  /* 0x000000280434723c */ /* 0x000fe200000418ff */
[----:B-1----:R-:W-:-:S04]  /*5a00*/  FFMA.FTZ R8, R61, c[0x0][0x2d0], -R12 ;  /* 0x0000b4003d087a23 */ /* 0x002fc8000001080c */
[----:B------:R1:W1:Y:S02]  /*5a10*/  MUFU.EX2 R231, R8 ;  /* 0x0000000800e77308 */ /* 0x0002640000000800 */
[----:B-1----:R-:W-:Y:S01]  /*5a20*/  FFMA.FTZ R8, R62, c[0x0][0x2d0], -R12 ;  /* 0x0000b4003e087a23 */ /* 0x002fe2000001080c */
[----:B------:R-:W-:-:S05]  /*5a30*/  F2FP.BF16.PACK_AB R9, R231, R205 ;  /* 0x000000cde709723e */ /* 0x000fca00000010ff */
[----:B------:R1:W-:Y:S02]  /*5a40*/  MUFU.EX2 R236, R8 ;  /* 0x0000000800ec7308 */ /* 0x0003e40000000800 */
[----:B-1----:R-:W-:Y:S02]  /*5a50*/  FFMA.FTZ R8, R63, c[0x0][0x2d0], -R12 ;  /* 0x0000b4003f087a23 */ /* 0x002fe4000001080c */
[C---:B------:R-:W-:Y:S01]  /*5a60*/  HMMA.16816.F32.BF16 R60, R4.reuse, R36, RZ ;  /* 0x00000024043c723c */ /* 0x040fe200000418ff */
[----:B------:R-:W1:Y:S03]  /*5a70*/  LDSM.16.MT88.4 R36, [R226+0x2100] ;  /* 0x00210000e224783b */ /* 0x000e660000004200 */
[----:B------:R2:W2:Y:S02]  /*5a80*/  MUFU.EX2 R204, R8 ;  /* 0x0000000800cc7308 */ /* 0x0004a40000000800 */
[--C-:B--2---:R-:W-:Y:S01]  /*5a90*/  FFMA.FTZ R8, R68, c[0x0][0x2d0], -R2.reuse ;  /* 0x0000b40044087a23 */ /* 0x104fe20000010802 */
[----:B------:R-:W-:Y:S01]  /*5aa0*/  F2FP.BF16.PACK_AB R11, R204, R236 ;  /* 0x000000eccc0b723e */ /* 0x000fe200000010ff */
[----:B------:R-:W-:Y:S01]  /*5ab0*/  HMMA.16816.F32.BF16 R68, R4, R16, RZ ;  /* 0x000000100444723c */ /* 0x000fe200000418ff */
[----:B------:R-:W2:Y:S03]  /*5ac0*/  LDSM.16.MT88.4 R16, [R227+0x900] ;  /* 0x00090000e310783b */ /* 0x000ea60000004200 */
[----:B------:R3:W-:Y:S02]  /*5ad0*/  MUFU.EX2 R242, R8 ;  /* 0x0000000800f27308 */ /* 0x0007e40000000800 */
[----:B---3--:R-:W-:-:S06]  /*5ae0*/  FFMA.FTZ R8, R72, c[0x0][0x2d0], -R2 ;  /* 0x0000b40048087a23 */ /* 0x008fcc0000010802 */
[----:B------:R3:W1:Y:S02]  /*5af0*/  MUFU.EX2 R232, R8 ;  /* 0x0000000800e87308 */ /* 0x0006640000000800 */
[----:B---3--:R-:W-:-:S06]  /*5b00*/  FFMA.FTZ R8, R73, c[0x0][0x2d0], -R2 ;  /* 0x0000b40049087a23 */ /* 0x008fcc0000010802 */
[----:B------:R3:W-:Y:S02]  /*5b10*/  MUFU.EX2 R230, R8 ;  /* 0x0000000800e67308 */ /* 0x0007e40000000800 */
[----:B---3--:R-:W-:Y:S02]  /*5b20*/  FFMA.FTZ R8, R74, c[0x0][0x2d0], -R2 ;  /* 0x0000b4004a087a23 */ /* 0x008fe40000010802 */
[----:B------:R-:W-:Y:S01]  /*5b30*/  HMMA.16816.F32.BF16 R72, R4, R42, RZ ;  /* 0x0000002a0448723c */ /* 0x000fe200000418ff */
[----:B------:R-:W3:Y:S03]  /*5b40*/  LDSM.16.MT88.4 R40, [R228+0x2100] ;  /* 0x00210000e428783b */ /* 0x000ee60000004200 */
        /* <DEDUP_REMOVED lines=17> */
[C---:B------:R-:W-:Y:S08]  /*5c60*/  HMMA.16816.F32.BF16 R200, R8.reuse, R24, R196 ;  /* 0x0000001808c8723c */ /* 0x040ff000000418c4 */
[C---:B------:R-:W-:Y:S08]  /*5c70*/  HMMA.16816.F32.BF16 R152, R8.reuse, R34, R152 ;  /* 0x000000220898723c */ /* 0x040ff00000041898 */
[-C--:B------:R-:W-:Y:S08]  /*5c80*/  HMMA.16816.F32.BF16 R176, R8, R32.reuse, R176 ;  /* 0x0000002008b0723c */ /* 0x080ff000000418b0 */
[----:B------:R-:W-:Y:S01]  /*5c90*/  HMMA.16816.F32.BF16 R64, R4, R32, R64 ;  /* 0x000000200440723c */ /* 0x000fe20000041840 */
[----:B------:R-:W-:Y:S01]  /*5ca0*/  MOV R196, R200 ;  /* 0x000000c800c47202 */ /* 0x000fe20000000f00 */
[----:B------:R-:W-:-:S05]  /*5cb0*/  IMAD.MOV.U32 R197, RZ, RZ, R203 ;  /* 0x000000ffffc57224 */ /* 0x000fca00078e00cb */
[----:B------:R-:W-:Y:S01]  /*5cc0*/  IMAD.MOV.U32 R32, RZ, RZ, R201 ;  /* 0x000000ffff207224 */ /* 0x000fe200078e00c9 */
[----:B----4-:R-:W-:Y:S01]  /*5cd0*/  HMMA.16816.F32.BF16 R220, R8, R20, R192 ;  /* 0x0000001408dc723c */ /* 0x010fe200000418c0 */
[----:B------:R-:W-:-:S07]  /*5ce0*/  IMAD.MOV.U32 R33, RZ, RZ, R202 ;  /* 0x000000ffff217224 */ /* 0x000fce00078e00ca */
[C---:B------:R-:W-:Y:S07]  /*5cf0*/  HMMA.16816.F32.BF16 R192, R8.reuse, R36, R180 ;  /* 0x0000002408c0723c */ /* 0x040fee00000418b4 */
[----:B------:R-:W-:Y:S01]  /*5d00*/  IMAD.MOV.U32 R182, RZ, RZ, R32 ;  /* 0x000000ffffb67224 */ /* 0x000fe200078e0020 */
[----:B------:R-:W-:Y:S01]  /*5d10*/  HMMA.16816.F32.BF16 R208, R8, R16, R188 ;  /* 0x0000001008d0723c */ /* 0x000fe200000418bc */
[----:B------:R-:W-:Y:S01]  /*5d20*/  IMAD.MOV.U32 R32, RZ, RZ, R207 ;  /* 0x000000ffff207224 */ /* 0x000fe200078e00cf */
[----:B------:R-:W-:Y:S01]  /*5d30*/  MOV R180, R205 ;  /* 0x000000cd00b47202 */ /* 0x000fe20000000f00 */
[----:B------:R-:W-:Y:S01]  /*5d40*/  IMAD.MOV.U32 R181, RZ, RZ, R213 ;  /* 0x000000ffffb57224 */ /* 0x000fe200078e00d5 */
[----:B------:R-:W-:-:S02]  /*5d50*/  MOV R183, R33 ;  /* 0x0000002100b77202 */ /* 0x000fc40000000f00 */
[----:B------:R-:W-:Y:S02]  /*5d60*/  MOV R33, R212 ;  /* 0x000000d400217202 */ /* 0x000fe40000000f00 */
[C---:B------:R-:W-:Y:S07]  /*5d70*/  HMMA.16816.F32.BF16 R200, R8.reuse, R28, R184 ;  /* 0x0000001c08c8723c */ /* 0x040fee00000418b8 */
[----:B------:R-:W-:Y:S01]  /*5d80*/  IMAD.MOV.U32 R187, RZ, RZ, R206 ;  /* 0x000000ffffbb7224 */ /* 0x000fe200078e00ce */
[----:B------:R-:W-:Y:S01]  /*5d90*/  HMMA.16816.F32.BF16 R248, R8, R26, R148 ;  /* 0x0000001a08f8723c */ /* 0x000fe20000041894 */
[----:B------:R-:W-:Y:S01]  /*5da0*/  MOV R186, R214 ;  /* 0x000000d600ba7202 */ /* 0x000fe20000000f00 */
[----:B------:R-:W-:-:S02]  /*5db0*/  IMAD.MOV.U32 R184, RZ, RZ, R197 ;  /* 0x000000ffffb87224 */ /* 0x000fc400078e00c5 */
[----:B------:R-:W-:-:S03]  /*5dc0*/  IMAD.MOV.U32 R185, RZ, RZ, R196 ;  /* 0x000000ffffb97224 */ /* 0x000fc600078e00c4 */
[----:B------:R-:W-:Y:S01]  /*5dd0*/  IMAD.MOV.U32 R151, RZ, RZ, R204 ;  /* 0x000000ffff977224 */ /* 0x000fe200078e00cc */
[C---:B---3--:R-:W-:Y:S01]  /*5de0*/  HMMA.16816.F32.BF16 R188, R8.reuse, R40, R172 ;  /* 0x0000002808bc723c */ /* 0x048fe200000418ac */
[----:B------:R-:W-:Y:S02]  /*5df0*/  IMAD.MOV.U32 R149, RZ, RZ, R181 ;  /* 0x000000ffff957224 */ /* 0x000fe400078e00b5 */
[----:B------:R-:W-:Y:S02]  /*5e00*/  IMAD.MOV.U32 R181, RZ, RZ, R230 ;  /* 0x000000ffffb57224 */ /* 0x000fe400078e00e6 */
[----:B------:R-:W-:Y:S01]  /*5e10*/  IMAD.MOV.U32 R150, RZ, RZ, R151 ;  /* 0x000000ffff967224 */ /* 0x000fe200078e0097 */
[----:B------:R-:W-:Y:S01]  /*5e20*/  MOV R151, R180 ;  /* 0x000000b400977202 */ /* 0x000fe20000000f00 */
[----:B------:R-:W-:Y:S01]  /*5e30*/  IMAD.MOV.U32 R148, RZ, RZ, R184 ;  /* 0x000000ffff947224 */ /* 0x000fe200078e00b8 */
[----:B-1----:R-:W-:Y:S01]  /*5e40*/  HMMA.16816.F32.BF16 R172, R8, R44, R156 ;  /* 0x0000002c08ac723c */ /* 0x002fe2000004189c */
[----:B------:R-:W-:Y:S01]  /*5e50*/  MOV R180, R186 ;  /* 0x000000ba00b47202 */ /* 0x000fe20000000f00 */
[----:B------:R-:W-:Y:S01]  /*5e60*/  IMAD.MOV.U32 R184, RZ, RZ, R238 ;  /* 0x000000ffffb87224 */ /* 0x000fe200078e00ee */
[----:B------:R-:W-:-:S04]  /*5e70*/  MOV R186, R240 ;  /* 0x000000f000ba7202 */ /* 0x000fc80000000f00 */
[----:B------:R-:W-:Y:S01]  /*5e80*/  IMAD.MOV.U32 R159, RZ, RZ, R152 ;  /* 0x000000ffff9f7224 */ /* 0x000fe200078e0098 */
[----:B------:R-:W-:Y:S01]  /*5e90*/  HMMA.16816.F32.BF16 R204, R8, R18, R136 ;  /* 0x0000001208cc723c */ /* 0x000fe20000041888 */
[----:B------:R-:W-:Y:S01]  /*5ea0*/  IMAD.MOV.U32 R158, RZ, RZ, R153 ;  /* 0x000000ffff9e7224 */ /* 0x000fe200078e0099 */
[----:B------:R-:W-:Y:S01]  /*5eb0*/  MOV R157, R154 ;  /* 0x0000009a009d7202 */ /* 0x000fe20000000f00 */
[----:B------:R-:W-:-:S05]  /*5ec0*/  IMAD.MOV.U32 R156, RZ, RZ, R155 ;  /* 0x000000ffff9c7224 */ /* 0x000fca00078e009b */
[C---:B------:R-:W-:Y:S08]  /*5ed0*/  HMMA.16816.F32.BF16 R136, R8.reuse, R42, R120 ;  /* 0x0000002a0888723c */ /* 0x040ff00000041878 */
[C---:B------:R-:W-:Y:S07]  /*5ee0*/  HMMA.16816.F32.BF16 R212, R8.reuse, R22, R140 ;  /* 0x0000001608d4723c */ /* 0x040fee000004188c */
[----:B------:R-:W-:Y:S01]  /*5ef0*/  IMAD.MOV.U32 R142, RZ, RZ, R182 ;  /* 0x000000ffff8e7224 */ /* 0x000fe200078e00b6 */
[C---:B------:R-:W-:Y:S01]  /*5f00*/  HMMA.16816.F32.BF16 R196, R8.reuse, R30, R132 ;  /* 0x0000001e08c4723c */ /* 0x040fe20000041884 */
        /* <DEDUP_REMOVED lines=8> */
[----:B------:R-:W-:Y:S01]  /*5f90*/  MOV R133, R183 ;  /* 0x000000b700857202 */ /* 0x000fe20000000f00 */
[----:B------:R-:W-:Y:S01]  /*5fa0*/  IMAD.MOV.U32 R132, RZ, RZ, R184 ;  /* 0x000000ffff847224 */ /* 0x000fe200078e00b8 */
[----:B------:R-:W-:Y:S01]  /*5fb0*/  MOV R183, R186 ;  /* 0x000000ba00b77202 */ /* 0x000fe20000000f00 */
[----:B------:R-:W-:Y:S01]  /*5fc0*/  IMAD.MOV.U32 R182, RZ, RZ, R187 ;  /* 0x000000ffffb67224 */ /* 0x000fe200078e00bb */
[----:B------:R-:W-:Y:S01]  /*5fd0*/  MOV R180, R33 ;  /* 0x0000002100b47202 */ /* 0x000fe20000000f00 */
[----:B------:R-:W-:-:S02]  /*5fe0*/  IMAD.MOV.U32 R135, RZ, RZ, R181 ;  /* 0x000000ffff877224 */ /* 0x000fc400078e00b5 */
[----:B------:R-:W-:Y:S01]  /*5ff0*/  HMMA.16816.F32.BF16 R120, R8, R46, R112 ;  /* 0x0000002e0878723c */ /* 0x000fe20000041870 */
[----:B------:R-:W-:Y:S02]  /*6000*/  IMAD.MOV.U32 R130, RZ, RZ, R232 ;  /* 0x000000ffff827224 */ /* 0x000fe400078e00e8 */
[----:B------:R-:W-:Y:S02]  /*6010*/  IMAD.MOV.U32 R129, RZ, RZ, R231 ;  /* 0x000000ffff817224 */ /* 0x000fe400078e00e7 */
[----:B------:R-:W-:Y:S02]  /*6020*/  IMAD.MOV.U32 R131, RZ, RZ, R185 ;  /* 0x000000ffff837224 */ /* 0x000fe400078e00b9 */
[----:B------:R-:W-:Y:S01]  /*6030*/  LDSM.16.MT88.4 R184, [R225+0x1100] ;  /* 0x00110000e1b8783b */ /* 0x000fe20000004200 */
[----:B------:R-:W-:Y:S01]  /*6040*/  HMMA.16816.F32.BF16 R8, R4, R28, R68 ;  /* 0x0000001c0408723c */ /* 0x000fe20000041844 */
[----:B------:R-:W-:-:S07]  /*6050*/  IMAD.MOV.U32 R181, RZ, RZ, R32 ;  /* 0x000000ffffb57224 */ /* 0x000fce00078e0020 */
[C---:B------:R-:W-:Y:S08]  /*6060*/  HMMA.16816.F32.BF16 R80, R4.reuse, R16, R80 ;  /* 0x000000100450723c */ /* 0x040ff00000041850 */
[C---:B------:R-:W-:Y:S08]  /*6070*/  HMMA.16816.F32.BF16 R216, R4.reuse, R20, R92 ;  /* 0x0000001404d8723c */ /* 0x040ff0000004185c */
[----:B------:R-:W-:Y:S01]  /*6080*/  IMAD.MOV.U32 R71, RZ, RZ, R8 ;  /* 0x000000ffff477224 */ /* 0x000fe200078e0008 */
[----:B------:R-:W-:Y:S01]  /*6090*/  MOV R69, R10 ;  /* 0x0000000a00457202 */ /* 0x000fe20000000f00 */
[----:B------:R-:W-:Y:S01]  /*60a0*/  IMAD.MOV.U32 R70, RZ, RZ, R9 ;  /* 0x000000ffff467224 */ /* 0x000fe200078e0009 */
[----:B------:R-:W-:Y:S01]  /*60b0*/  HMMA.16816.F32.BF16 R52, R4, R40, R52 ;  /* 0x000000280434723c */ /* 0x000fe20000041834 */
[----:B------:R-:W-:-:S04]  /*60c0*/  IMAD.MOV.U32 R68, RZ, RZ, R11 ;  /* 0x000000ffff447224 */ /* 0x000fc800078e000b */
[----:B------:R-:W-:Y:S01]  /*60d0*/  IMAD.MOV.U32 R93, RZ, RZ, R83 ;  /* 0x000000ffff5d7224 */ /* 0x000fe200078e0053 */
[----:B------:R-:W-:Y:S01]  /*60e0*/  MOV R95, R81 ;  /* 0x00000051005f7202 */ /* 0x000fe20000000f00 */
[----:B------:R-:W-:Y:S01]  /*60f0*/  IMAD.MOV.U32 R94, RZ, RZ, R82 ;  /* 0x000000ffff5e7224 */ /* 0x000fe200078e0052 */
[C---:B------:R-:W-:Y:S01]  /*6100*/  HMMA.16816.F32.BF16 R8, R4.reuse, R36, R60 ;  /* 0x000000240408723c */ /* 0x040fe2000004183c */
[----:B------:R-:W-:Y:S01]  /*6110*/  MOV R92, R80 ;  /* 0x00000050005c7202 */ /* 0x000fe20000000f00 */
[----:B------:R-:W1:Y:S06]  /*6120*/  LDSM.16.MT88.4 R60, [R227+0x1100] ;  /* 0x00110000e33c783b */ /* 0x000e6c0000004200 */
[C---:B------:R-:W-:Y:S08]  /*6130*/  HMMA.16816.F32.BF16 R48, R4.reuse, R44, R48 ;  /* 0x0000002c0430723c */ /* 0x040ff00000041830 */
[----:B------:R-:W-:Y:S01]  /*6140*/  IMAD.MOV.U32 R240, RZ, RZ, R52 ;  /* 0x000000fffff07224 */ /* 0x000fe200078e0034 */
[----:B------:R-:W-:Y:S01]  /*6150*/  HMMA.16816.F32.BF16 R44, R4, R46, R56 ;  /* 0x0000002e042c723c */ /* 0x000fe20000041838 */
[----:B------:R-:W-:Y:S01]  /*6160*/  MOV R239, R53 ;  /* 0x0000003500ef7202 */ /* 0x000fe20000000f00 */
[----:B------:R-:W-:-:S02]  /*6170*/  IMAD.MOV.U32 R238, RZ, RZ, R54 ;  /* 0x000000ffffee7224 */ /* 0x000fc400078e0036 */
[----:B------:R-:W-:-:S03]  /*6180*/  IMAD.MOV.U32 R237, RZ, RZ, R55 ;  /* 0x000000ffffed7224 */ /* 0x000fc600078e0037 */
[----:B------:R-:W-:Y:S01]  /*6190*/  IMAD.MOV.U32 R83, RZ, RZ, R8 ;  /* 0x000000ffff537224 */ /* 0x000fe200078e0008 */
[----:B------:R-:W-:Y:S01]  /*61a0*/  MOV R81, R10 ;  /* 0x0000000a00517202 */ /* 0x000fe20000000f00 */
[----:B------:R-:W-:Y:S01]  /*61b0*/  FFMA.FTZ R8, R161, c[0x0][0x2d0], -R13 ;  /* 0x0000b400a1087a23 */ /* 0x000fe2000001080d */
[----:B------:R-:W-:Y:S01]  /*61c0*/  MOV R59, R150 ;  /* 0x00000096003b7202 */ /* 0x000fe20000000f00 */
[----:B------:R-:W-:Y:S01]  /*61d0*/  IMAD.MOV.U32 R82, RZ, RZ, R9 ;  /* 0x000000ffff527224 */ /* 0x000fe200078e0009 */
[----:B------:R-:W-:Y:S01]  /*61e0*/  HMMA.16816.F32.BF16 R36, R4, R38, R76 ;  /* 0x000000260424723c */ /* 0x000fe2000004184c */
[----:B------:R2:W-:Y:S01]  /*61f0*/  MUFU.EX2 R112, R8 ;  /* 0x0000000800707308 */ /* 0x0005e20000000800 */
[----:B------:R-:W-:Y:S01]  /*6200*/  IMAD.MOV.U32 R80, RZ, RZ, R11 ;  /* 0x000000ffff507224 */ /* 0x000fe200078e000b */
[----:B------:R-:W3:Y:S01]  /*6210*/  LDSM.16.MT88.4 R76, [R225+0x2900] ;  /* 0x00290000e14c783b */ /* 0x000ee20000004200 */
[----:B------:R-:W-:Y:S02]  /*6220*/  IMAD.MOV.U32 R150, RZ, RZ, R180 ;  /* 0x000000ffff967224 */ /* 0x000fe400078e00b4 */
[----:B------:R-:W-:-:S02]  /*6230*/  IMAD.MOV.U32 R58, RZ, RZ, R182 ;  /* 0x000000ffff3a7224 */ /* 0x000fc400078e00b6 */
[----:B------:R-:W-:Y:S01]  /*6240*/  IMAD.MOV.U32 R57, RZ, RZ, R183 ;  /* 0x000000ffff397224 */ /* 0x000fe200078e00b7 */
[----:B------:R-:W-:Y:S01]  /*6250*/  HMMA.16816.F32.BF16 R104, R4, R24, R104 ;  /* 0x000000180468723c */ /* 0x000fe20000041868 */
[----:B------:R-:W-:Y:S01]  /*6260*/  MOV R115, R150 ;  /* 0x0000009600737202 */ /* 0x000fe20000000f00 */
[----:B--2---:R-:W-:-:S06]  /*6270*/  FFMA.FTZ R8, R160, c[0x0][0x2d0], -R13 ;  /* 0x0000b400a0087a23 */ /* 0x004fcc000001080d */
[C---:B------:R-:W-:Y:S01]  /*6280*/  HMMA.16816.F32.BF16 R32, R4.reuse, R34, R116 ;  /* 0x000000220420723c */ /* 0x040fe20000041874 */
[----:B------:R-:W-:Y:S01]  /*6290*/  IMAD.MOV.U32 R160, RZ, RZ, R68 ;  /* 0x000000ffffa07224 */ /* 0x000fe200078e0044 */
[----:B------:R2:W4:Y:S06]  /*62a0*/  MUFU.EX2 R236, R8 ;  /* 0x0000000800ec7308 */ /* 0x00052c0000000800 */
[C---:B------:R-:W-:Y:S01]  /*62b0*/  HMMA.16816.F32.BF16 R24, R4.reuse, R26, R108 ;  /* 0x0000001a0418723c */ /* 0x040fe2000004186c */
[----:B------:R-:W-:Y:S07]  /*62c0*/  LDSM.16.MT88.4 R108, [R228+0x2900] ;  /* 0x00290000e46c783b */ /* 0x000fee0000004200 */
[----:B------:R-:W-:Y:S01]  /*62d0*/  HMMA.16816.F32.BF16 R20, R4, R22, R100 ;  /* 0x000000160414723c */ /* 0x000fe20000041864 */
[----:B--2---:R-:W-:Y:S01]  /*62e0*/  FFMA.FTZ R8, R147, c[0x0][0x2d0], -R13 ;  /* 0x0000b40093087a23 */ /* 0x004fe2000001080d */
[----:B----4-:R-:W-:-:S02]  /*62f0*/  F2FP.BF16.PACK_AB R128, R236, R112 ;  /* 0x00000070ec80723e */ /* 0x010fc400000010ff */
[----:B------:R-:W-:Y:S01]  /*6300*/  MOV R147, R69 ;  /* 0x0000004500937202 */ /* 0x000fe20000000f00 */
[----:B------:R2:W-:Y:S03]  /*6310*/  MUFU.EX2 R230, R8 ;  /* 0x0000000800e67308 */ /* 0x0005e60000000800 */
[----:B------:R-:W-:Y:S01]  /*6320*/  HMMA.16816.F32.BF16 R28, R4, R30, R84 ;  /* 0x0000001e041c723c */ /* 0x000fe20000041854 */
[----:B--2---:R-:W-:Y:S02]  /*6330*/  FFMA.FTZ R8, R146, c[0x0][0x2d0], -R13 ;  /* 0x0000b40092087a23 */ /* 0x004fe4000001080d */
[----:B------:R-:W-:Y:S02]  /*6340*/  IMAD.MOV.U32 R146, RZ, RZ, R70 ;  /* 0x000000ffff927224 */ /* 0x000fe400078e0046 */
[----:B------:R2:W-:Y:S02]  /*6350*/  MUFU.EX2 R16, R8 ;  /* 0x0000000800107308 */ /* 0x0005e40000000800 */
[----:B--2---:R-:W-:-:S06]  /*6360*/  FFMA.FTZ R8, R125, c[0x0][0x2d0], -R12 ;  /* 0x0000b4007d087a23 */ /* 0x004fcc000001080c */
[----:B------:R2:W-:Y:S02]  /*6370*/  MUFU.EX2 R113, R8 ;  /* 0x0000000800717308 */ /* 0x0005e40000000800 */
[----:B--2---:R-:W-:-:S06]  /*6380*/  FFMA.FTZ R8, R124, c[0x0][0x2d0], -R12 ;  /* 0x0000b4007c087a23 */ /* 0x004fcc000001080c */
[----:B------:R2:W-:Y:S02]  /*6390*/  MUFU.EX2 R232, R8 ;  /* 0x0000000800e87308 */ /* 0x0005e40000000800 */
[----:B--2---:R-:W-:Y:S02]  /*63a0*/  FFMA.FTZ R8, R91, c[0x0][0x2d0], -R12 ;  /* 0x0000b4005b087a23 */ /* 0x004fe4000001080c */
[----:B------:R-:W-:-:S04]  /*63b0*/  IMAD.MOV.U32 R91, RZ, RZ, R71 ;  /* 0x000000ffff5b7224 */ /* 0x000fc800078e0047 */
[----:B------:R2:W-:Y:S02]  /*63c0*/  MUFU.EX2 R52, R8 ;  /* 0x0000000800347308 */ /* 0x0005e40000000800 */
[----:B--2---:R-:W-:Y:S01]  /*63d0*/  FFMA.FTZ R8, R90, c[0x0][0x2d0], -R12 ;  /* 0x0000b4005a087a23 */ /* 0x004fe2000001080c */
[----:B------:R-:W-:-:S05]  /*63e0*/  MOV R90, R93 ;  /* 0x0000005d005a7202 */ /* 0x000fca0000000f00 */
[----:B------:R2:W-:Y:S02]  /*63f0*/  MUFU.EX2 R13, R8 ;  /* 0x00000008000d7308 */ /* 0x0005e40000000800 */
[----:B--2---:R-:W-:-:S06]  /*6400*/  FFMA.FTZ R8, R126, c[0x0][0x2d0], -R2 ;  /* 0x0000b4007e087a23 */ /* 0x004fcc0000010802 */
[----:B------:R2:W-:Y:S02]  /*6410*/  MUFU.EX2 R12, R8 ;  /* 0x00000008000c7308 */ /* 0x0005e40000000800 */
[----:B--2---:R-:W-:Y:S02]  /*6420*/  FFMA.FTZ R8, R144, c[0x0][0x2d0], -R2 ;  /* 0x0000b40090087a23 */ /* 0x004fe40000010802 */
[----:B------:R-:W-:-:S04]  /*6430*/  IMAD.MOV.U32 R144, RZ, RZ, R94 ;  /* 0x000000ffff907224 */ /* 0x000fc800078e005e */
[----:B------:R2:W4:Y:S02]  /*6440*/  MUFU.EX2 R231, R8 ;  /* 0x0000000800e77308 */ /* 0x0005240000000800 */
[--C-:B--2---:R-:W-:Y:S01]  /*6450*/  FFMA.FTZ R8, R145, c[0x0][0x2d0], -R2.reuse ;  /* 0x0000b40091087a23 */ /* 0x104fe20000010802 */
[----:B----4-:R-:W-:Y:S01]  /*6460*/  F2FP.BF16.PACK_AB R124, R231, R12 ;  /* 0x0000000ce77c723e */ /* 0x010fe200000010ff */
[----:B------:R-:W-:-:S04]  /*6470*/  FFMA.FTZ R2, R127, c[0x0][0x2d0], -R2 ;  /* 0x0000b4007f027a23 */ /* 0x000fc80000010802 */
[----:B------:R2:W-:Y:S01]  /*6480*/  MUFU.EX2 R40, R8 ;  /* 0x0000000800287308 */ /* 0x0005e20000000800 */
[----:B------:R-:W-:-:S07]  /*6490*/  IMAD.MOV.U32 R145, RZ, RZ, R95 ;  /* 0x000000ffff917224 */ /* 0x000fce00078e005f */
[----:B------:R4:W-:Y:S01]  /*64a0*/  MUFU.EX2 R17, R2 ;  /* 0x0000000200117308 */ /* 0x0009e20000000800 */
[----:B--2---:R-:W-:Y:S07]  /*64b0*/  HMMA.16816.F32.BF16 R8, R4, R18, R96 ;  /* 0x000000120408723c */ /* 0x004fee0000041860 */
[----:B------:R-:W-:Y:S01]  /*64c0*/  MOV R18, R16 ;  /* 0x0000001000127202 */ /* 0x000fe20000000f00 */
[----:B----4-:R-:W-:Y:S01]  /*64d0*/  FFMA.FTZ R2, R89, c[0x0][0x2d0], -R0 ;  /* 0x0000b40059027a23 */ /* 0x010fe20000010800 */
[----:B------:R-:W-:Y:S01]  /*64e0*/  MOV R97, R130 ;  /* 0x0000008200617202 */ /* 0x000fe20000000f00 */
[----:B------:R-:W-:Y:S01]  /*64f0*/  IMAD.MOV.U32 R19, RZ, RZ, R13 ;  /* 0x000000ffff137224 */ /* 0x000fe200078e000d */
[----:B------:R-:W-:Y:S01]  /*6500*/  F2FP.BF16.PACK_AB R130, R18, R230 ;  /* 0x000000e61282723e */ /* 0x000fe200000010ff */
[----:B------:R2:W-:Y:S01]  /*6510*/  MUFU.EX2 R16, R2 ;  /* 0x0000000200107308 */ /* 0x0005e20000000800 */
[----:B------:R-:W-:-:S02]  /*6520*/  IMAD.MOV.U32 R89, RZ, RZ, R132 ;  /* 0x000000ffff597224 */ /* 0x000fc400078e0084 */
[----:B------:R-:W-:Y:S02]  /*6530*/  IMAD.MOV.U32 R132, RZ, RZ, R141 ;  /* 0x000000ffff847224 */ /* 0x000fe400078e008d */
[----:B------:R-:W-:Y:S02]  /*6540*/  IMAD.MOV.U32 R99, RZ, RZ, R92 ;  /* 0x000000ffff637224 */ /* 0x000fe400078e005c */
[----:B------:R-:W-:Y:S01]  /*6550*/  LDSM.16.MT88.4 R92, [R226+0x2900] ;  /* 0x00290000e25c783b */ /* 0x000fe20000004200 */
[----:B------:R-:W-:Y:S01]  /*6560*/  IMAD.MOV.U32 R98, RZ, RZ, R129 ;  /* 0x000000ffff627224 */ /* 0x000fe200078e0081 */
[----:B------:R-:W-:Y:S01]  /*6570*/  F2FP.BF16.PACK_AB R129, R232, R113 ;  /* 0x00000071e881723e */ /* 0x000fe200000010ff */
[----:B------:R-:W-:Y:S02]  /*6580*/  IMAD.MOV.U32 R96, RZ, RZ, R131 ;  /* 0x000000ffff607224 */ /* 0x000fe400078e0083 */
[----:B------:R-:W-:Y:S02]  /*6590*/  IMAD.MOV.U32 R56, RZ, RZ, R99 ;  /* 0x000000ffff387224 */ /* 0x000fe400078e0063 */
[----:B--2---:R-:W-:Y:S01]  /*65a0*/  FFMA.FTZ R2, R88, c[0x0][0x2d0], -R0 ;  /* 0x0000b40058027a23 */ /* 0x004fe20000010800 */
[----:B------:R-:W-:Y:S01]  /*65b0*/  MOV R88, R133 ;  /* 0x0000008500587202 */ /* 0x000fe20000000f00 */
[----:B------:R-:W-:-:S02]  /*65c0*/  IMAD.MOV.U32 R133, RZ, RZ, R142 ;  /* 0x000000ffff857224 */ /* 0x000fc400078e008e */
[----:B------:R2:W4:Y:S02]  /*65d0*/  MUFU.EX2 R13, R2 ;  /* 0x00000002000d7308 */ /* 0x0005240000000800 */
[--C-:B--2---:R-:W-:Y:S01]  /*65e0*/  FFMA.FTZ R2, R14, c[0x0][0x2d0], -R0.reuse ;  /* 0x0000b4000e027a23 */ /* 0x104fe20000010800 */
[----:B----4-:R-:W-:Y:S01]  /*65f0*/  F2FP.BF16.PACK_AB R125, R13, R16 ;  /* 0x000000100d7d723e */ /* 0x010fe200000010ff */
[----:B------:R-:W-:Y:S01]  /*6600*/  FFMA.FTZ R0, R15, c[0x0][0x2d0], -R0 ;  /* 0x0000b4000f007a23 */ /* 0x000fe20000010800 */
[----:B------:R-:W-:Y:S01]  /*6610*/  MOV R15, R52 ;  /* 0x00000034000f7202 */ /* 0x000fe20000000f00 */
[----:B------:R-:W-:Y:S02]  /*6620*/  IMAD.MOV.U32 R14, RZ, RZ, R40 ;  /* 0x000000ffff0e7224 */ /* 0x000fe400078e0028 */
[----:B------:R-:W-:Y:S01]  /*6630*/  MUFU.EX2 R2, R2 ;  /* 0x0000000200027308 */ /* 0x000fe20000000800 */
[----:B------:R-:W-:Y:S01]  /*6640*/  HMMA.16816.F32.BF16 R40, R4, R42, R72 ;  /* 0x0000002a0428723c */ /* 0x000fe20000041848 */
[----:B------:R-:W2:Y:S01]  /*6650*/  LDSM.16.MT88.4 R4, [R227+0x2900] ;  /* 0x00290000e304783b */ /* 0x000ea20000004200 */
[----:B------:R-:W-:-:S02]  /*6660*/  F2FP.BF16.PACK_AB R126, R17, R14 ;  /* 0x0000000e117e723e */ /* 0x000fc400000010ff */
[----:B------:R-:W-:-:S03]  /*6670*/  F2FP.BF16.PACK_AB R131, R19, R15 ;  /* 0x0000000f1383723e */ /* 0x000fc600000010ff */
[----:B------:R-:W4:Y:S01]  /*6680*/  MUFU.EX2 R0, R0 ;  /* 0x0000000000007308 */ /* 0x000f220000000800 */
[----:B------:R-:W-:Y:S01]  /*6690*/  IMAD.MOV.U32 R72, RZ, RZ, R149 ;  /* 0x000000ffff487224 */ /* 0x000fe200078e0095 */
[----:B------:R-:W-:Y:S01]  /*66a0*/  MOV R73, R140 ;  /* 0x0000008c00497202 */ /* 0x000fe20000000f00 */
[----:B------:R-:W-:Y:S01]  /*66b0*/  IMAD.MOV.U32 R149, RZ, RZ, R151 ;  /* 0x000000ffff957224 */ /* 0x000fe200078e0097 */
[----:B------:R-:W-:Y:S01]  /*66c0*/  MOV R151, R181 ;  /* 0x000000b500977202 */ /* 0x000fe20000000f00 */
[----:B------:R-:W-:Y:S01]  /*66d0*/  IMAD.MOV.U32 R75, RZ, RZ, R134 ;  /* 0x000000ffff4b7224 */ /* 0x000fe200078e0086 */
[----:B------:R-:W-:Y:S01]  /*66e0*/  MOV R134, R143 ;  /* 0x0000008f00867202 */ /* 0x000fe20000000f00 */
[----:B------:R-:W-:Y:S01]  /*66f0*/  IMAD.MOV.U32 R74, RZ, RZ, R135 ;  /* 0x000000ffff4a7224 */ /* 0x000fe200078e0087 */
[----:B------:R-:W-:Y:S01]  /*6700*/  LDSM.16.MT88.4 R140, [R226+0x1100] ;  /* 0x00110000e28c783b */ /* 0x000fe20000004200 */
[----:B------:R-:W-:Y:S01]  /*6710*/  IMAD.MOV.U32 R135, RZ, RZ, R148 ;  /* 0x000000ffff877224 */ /* 0x000fe200078e0094 */
[----:B-1----:R-:W-:Y:S01]  /*6720*/  HMMA.16816.F32.BF16 R52, R128, R60, R208 ;  /* 0x0000003c8034723c */ /* 0x002fe200000418d0 */
[----:B------:R-:W-:-:S02]  /*6730*/  IMAD.MOV.U32 R161, RZ, RZ, R149 ;  /* 0x000000ffffa17224 */ /* 0x000fc400078e0095 */
[----:B------:R-:W-:Y:S01]  /*6740*/  IMAD.MOV.U32 R114, RZ, RZ, R151 ;  /* 0x000000ffff727224 */ /* 0x000fe200078e0097 */
[----:B----4-:R-:W-:-:S03]  /*6750*/  F2FP.BF16.PACK_AB R127, R0, R2 ;  /* 0x00000002007f723e */ /* 0x010fc600000010ff */
[----:B------:R-:W-:Y:S01]  /*6760*/  IMAD.MOV.U32 R208, RZ, RZ, R73 ;  /* 0x000000ffffd07224 */ /* 0x000fe200078e0049 */
[----:B---3--:R-:W-:Y:S01]  /*6770*/  HMMA.16816.F32.BF16 R68, R128, R76, R200 ;  /* 0x0000004c8044723c */ /* 0x008fe200000418c8 */
[----:B------:R-:W-:Y:S01]  /*6780*/  IMAD.MOV.U32 R73, RZ, RZ, R146 ;  /* 0x000000ffff497224 */ /* 0x000fe200078e0092 */
[----:B------:R-:W-:Y:S01]  /*6790*/  MOV R211, R72 ;  /* 0x0000004800d37202 */ /* 0x000fe20000000f00 */
[----:B------:R-:W-:Y:S01]  /*67a0*/  IMAD.MOV.U32 R210, RZ, RZ, R113 ;  /* 0x000000ffffd27224 */ /* 0x000fe200078e0071 */
[----:B------:R-:W-:Y:S02]  /*67b0*/  MOV R72, R91 ;  /* 0x0000005b00487202 */ /* 0x000fe40000000f00 */
        /* <DEDUP_REMOVED lines=13> */
[----:B--2---:R-:W-:Y:S01]  /*6890*/  HMMA.16816.F32.BF16 R116, R128, R4, R172 ;  /* 0x000000048074723c */ /* 0x004fe200000418ac */
[----:B------:R-:W1:Y:S01]  /*68a0*/  LDSM.16.MT88.4 R156, [R228+0x1100] ;  /* 0x00110000e49c783b */ /* 0x000e620000004200 */
[----:B------:R-:W-:-:S02]  /*68b0*/  MOV R89, R82 ;  /* 0x0000005200597202 */ /* 0x000fc40000000f00 */
[----:B------:R-:W-:-:S03]  /*68c0*/  MOV R209, R112 ;  /* 0x0000007000d17202 */ /* 0x000fc60000000f00 */
[----:B------:R-:W-:Y:S01]  /*68d0*/  MOV R174, R96 ;  /* 0x0000006000ae7202 */ /* 0x000fe20000000f00 */
[----:B------:R-:W-:Y:S01]  /*68e0*/  IMAD.MOV.U32 R172, RZ, RZ, R114 ;  /* 0x000000ffffac7224 */ /* 0x000fe200078e0072 */
[----:B------:R-:W-:Y:S01]  /*68f0*/  MOV R173, R115 ;  /* 0x0000007300ad7202 */ /* 0x000fe20000000f00 */
[----:B------:R-:W-:Y:S01]  /*6900*/  HMMA.16816.F32.BF16 R100, R128, R108, R188 ;  /* 0x0000006c8064723c */ /* 0x000fe200000418bc */
[----:B------:R-:W-:-:S07]  /*6910*/  MOV R175, R161 ;  /* 0x000000a100af7202 */ /* 0x000fce0000000f00 */
[C---:B------:R-:W-:Y:S08]  /*6920*/  HMMA.16816.F32.BF16 R188, R128.reuse, R186, R64 ;  /* 0x000000ba80bc723c */ /* 0x040ff00000041840 */
[C---:B------:R-:W-:Y:S08]  /*6930*/  HMMA.16816.F32.BF16 R64, R128.reuse, R62, R204 ;  /* 0x0000003e8040723c */ /* 0x040ff000000418cc */
[C---:B------:R-:W-:Y:S08]  /*6940*/  HMMA.16816.F32.BF16 R84, R128.reuse, R92, R192 ;  /* 0x0000005c8054723c */ /* 0x040ff000000418c0 */
[C---:B-1----:R-:W-:Y:S01]  /*6950*/  HMMA.16816.F32.BF16 R148, R128.reuse, R156, R220 ;  /* 0x0000009c8094723c */ /* 0x042fe200000418dc */
[----:B------:R-:W-:Y:S01]  /*6960*/  MOV R193, R241 ;  /* 0x000000f100c17202 */ /* 0x000fe20000000f00 */
[----:B------:R-:W-:Y:S01]  /*6970*/  IMAD.MOV.U32 R192, RZ, RZ, R242 ;  /* 0x000000ffffc07224 */ /* 0x000fe200078e00f2 */
[----:B------:R-:W-:Y:S01]  /*6980*/  MOV R194, R98 ;  /* 0x0000006200c27202 */ /* 0x000fe20000000f00 */
[----:B------:R-:W-:Y:S01]  /*6990*/  IMAD.MOV.U32 R195, RZ, RZ, R97 ;  /* 0x000000ffffc37224 */ /* 0x000fe200078e0061 */
[----:B------:R1:W5:Y:S02]  /*69a0*/  LDL.LU R242, [R1+0x68] ;  /* 0x0000680001f27983 */ /* 0x0003640000300800 */
[----:B------:R-:W-:Y:S01]  /*69b0*/  IMAD.MOV.U32 R222, RZ, RZ, R57 ;  /* 0x000000ffffde7224 */ /* 0x000fe200078e0039 */
[----:B------:R-:W-:Y:S01]  /*69c0*/  MOV R221, R58 ;  /* 0x0000003a00dd7202 */ /* 0x000fe20000000f00 */
[----:B------:R-:W-:Y:S01]  /*69d0*/  IMAD.MOV.U32 R58, RZ, RZ, R144 ;  /* 0x000000ffff3a7224 */ /* 0x000fe200078e0090 */
[----:B------:R-:W-:Y:S01]  /*69e0*/  MOV R57, R145 ;  /* 0x0000009100397202 */ /* 0x000fe20000000f00 */
[----:B------:R-:W-:Y:S01]  /*69f0*/  IMAD.MOV.U32 R220, RZ, RZ, R59 ;  /* 0x000000ffffdc7224 */ /* 0x000fe200078e003b */
[C---:B------:R-:W-:Y:S01]  /*6a00*/  HMMA.16816.F32.BF16 R144, R128.reuse, R142, R248 ;  /* 0x0000008e8090723c */ /* 0x040fe200000418f8 */
[----:B------:R-:W-:Y:S01]  /*6a10*/  MOV R59, R90 ;  /* 0x0000005a003b7202 */ /* 0x000fe20000000f00 */
[----:B------:R-:W-:Y:S01]  /*6a20*/  IMAD.MOV.U32 R223, RZ, RZ, R12 ;  /* 0x000000ffffdf7224 */ /* 0x000fe200078e000c */
[----:B------:R1:W5:Y:S04]  /*6a30*/  LDL.LU R241, [R1+0x64] ;  /* 0x0000640001f17983 */ /* 0x0003680000300800 */
[----:B------:R-:W-:Y:S01]  /*6a40*/  MOV R251, R162 ;  /* 0x000000a200fb7202 */ /* 0x000fe20000000f00 */
[----:B------:R-:W-:Y:S01]  /*6a50*/  IMAD.MOV.U32 R12, RZ, RZ, R163 ;  /* 0x000000ffff0c7224 */ /* 0x000fe200078e00a3 */
[----:B------:R-:W-:Y:S01]  /*6a60*/  MOV R250, R174 ;  /* 0x000000ae00fa7202 */ /* 0x000fe20000000f00 */
[----:B------:R-:W-:Y:S01]  /*6a70*/  IMAD.MOV.U32 R90, RZ, RZ, R81 ;  /* 0x000000ffff5a7224 */ /* 0x000fe200078e0051 */
[----:B------:R-:W-:Y:S01]  /*6a80*/  HMMA.16816.F32.BF16 R176, R128, R184, R176 ;  /* 0x000000b880b0723c */ /* 0x000fe200000418b0 */
[----:B------:R-:W-:-:S02]  /*6a90*/  IMAD.MOV.U32 R249, RZ, RZ, R251 ;  /* 0x000000fffff97224 */ /* 0x000fc400078e00fb */
[----:B------:R-:W-:Y:S02]  /*6aa0*/  IMAD.MOV.U32 R251, RZ, RZ, R200 ;  /* 0x000000fffffb7224 */ /* 0x000fe400078e00c8 */
[----:B------:R-:W-:Y:S02]  /*6ab0*/  IMAD.MOV.U32 R248, RZ, RZ, R173 ;  /* 0x000000fffff87224 */ /* 0x000fe400078e00ad */
[----:B------:R-:W-:Y:S01]  /*6ac0*/  IMAD.MOV.U32 R174, RZ, RZ, R222 ;  /* 0x000000ffffae7224 */ /* 0x000fe200078e00de */
[----:B------:R-:W-:Y:S01]  /*6ad0*/  HMMA.16816.F32.BF16 R160, R128, R158, R212 ;  /* 0x0000009e80a0723c */ /* 0x000fe200000418d4 */
[----:B------:R-:W-:-:S06]  /*6ae0*/  IMAD.MOV.U32 R205, RZ, RZ, R248 ;  /* 0x000000ffffcd7224 */ /* 0x000fcc00078e00f8 */
[----:B------:R-:W-:Y:S01]  /*6af0*/  MOV R215, R172 ;  /* 0x000000ac00d77202 */ /* 0x000fe20000000f00 */
[----:B------:R-:W-:Y:S01]  /*6b00*/  HMMA.16816.F32.BF16 R80, R128, R78, R196 ;  /* 0x0000004e8050723c */ /* 0x000fe200000418c4 */
[----:B------:R-:W-:Y:S01]  /*6b10*/  MOV R172, R201 ;  /* 0x000000c900ac7202 */ /* 0x000fe20000000f00 */
[----:B------:R-:W-:Y:S01]  /*6b20*/  IMAD.MOV.U32 R173, RZ, RZ, R208 ;  /* 0x000000ffffad7224 */ /* 0x000fe200078e00d0 */
[----:B------:R-:W-:-:S04]  /*6b30*/  MOV R248, R174 ;  /* 0x000000ae00f87202 */ /* 0x000fc80000000f00 */
[----:B------:R-:W-:Y:S01]  /*6b40*/  MOV R199, R250 ;  /* 0x000000fa00c77202 */ /* 0x000fe20000000f00 */
[----:B------:R-:W-:Y:S01]  /*6b50*/  IMAD.MOV.U32 R198, RZ, RZ, R251 ;  /* 0x000000ffffc67224 */ /* 0x000fe200078e00fb */
[----:B------:R-:W-:Y:S01]  /*6b60*/  HMMA.16816.F32.BF16 R56, R124, R60, R56 ;  /* 0x0000003c7c38723c */ /* 0x000fe20000041838 */
[----:B------:R-:W-:Y:S01]  /*6b70*/  MOV R204, R172 ;  /* 0x000000ac00cc7202 */ /* 0x000fe20000000f00 */
[----:B------:R-:W-:Y:S01]  /*6b80*/  IMAD.MOV.U32 R206, RZ, RZ, R173 ;  /* 0x000000ffffce7224 */ /* 0x000fe200078e00ad */
[----:B------:R-:W-:-:S05]  /*6b90*/  MOV R207, R215 ;  /* 0x000000d700cf7202 */ /* 0x000fca0000000f00 */
[----:B------:R-:W-:Y:S01]  /*6ba0*/  HMMA.16816.F32.BF16 R60, R124, R62, R8 ;  /* 0x0000003e7c3c723c */ /* 0x000fe20000041808 */
[----:B------:R-:W-:-:S06]  /*6bb0*/  MOV R251, R234 ;  /* 0x000000ea00fb7202 */ /* 0x000fcc0000000f00 */
[----:B------:R-:W-:Y:S01]  /*6bc0*/  FADD.FTZ R8, R199, R198 ;  /* 0x000000c6c7087221 */ /* 0x000fe20000010000 */
[----:B------:R-:W-:Y:S01]  /*6bd0*/  HMMA.16816.F32.BF16 R132, R128, R140, R132 ;  /* 0x0000008c8084723c */ /* 0x000fe20000041884 */
[----:B------:R-:W-:Y:S02]  /*6be0*/  FADD.FTZ R10, R205, R204 ;  /* 0x000000cccd0a7221 */ /* 0x000fe40000010000 */
[----:B------:R-:W-:Y:S01]  /*6bf0*/  FADD.FTZ R8, R248, R8 ;  /* 0x00000008f8087221 */ /* 0x000fe20000010000 */
[----:B------:R-:W-:Y:S01]  /*6c00*/  MOV R174, R224 ;  /* 0x000000e000ae7202 */ /* 0x000fe20000000f00 */
[----:B------:R-:W-:Y:S02]  /*6c10*/  IMAD.MOV.U32 R250, RZ, RZ, R235 ;  /* 0x000000fffffa7224 */ /* 0x000fe400078e00eb */
[----:B------:R-:W-:Y:S02]  /*6c20*/  FADD.FTZ R11, R207, R206 ;  /* 0x000000cecf0b7221 */ /* 0x000fe40000010000 */
[----:B------:R-:W-:-:S02]  /*6c30*/  IMAD.MOV.U32 R172, RZ, RZ, R233 ;  /* 0x000000ffffac7224 */ /* 0x000fc400078e00e9 */
[----:B------:R-:W-:Y:S02]  /*6c40*/  FADD.FTZ R10, R249, R10 ;  /* 0x0000000af90a7221 */ /* 0x000fe40000010000 */
[----:B------:R-:W-:Y:S02]  /*6c50*/  FADD.FTZ R8, R251, R8 ;  /* 0x00000008fb087221 */ /* 0x000fe40000010000 */
[----:B------:R-:W-:Y:S02]  /*6c60*/  IMAD.MOV.U32 R173, RZ, RZ, R229 ;  /* 0x000000ffffad7224 */ /* 0x000fe400078e00e5 */
[----:B------:R-:W-:Y:S02]  /*6c70*/  FADD.FTZ R11, R250, R11 ;  /* 0x0000000bfa0b7221 */ /* 0x000fe40000010000 */
[----:B------:R-:W-:Y:S02]  /*6c80*/  FADD.FTZ R10, R172, R10 ;  /* 0x0000000aac0a7221 */ /* 0x000fe40000010000 */
[----:B------:R-:W-:-:S02]  /*6c90*/  FADD.FTZ R8, R174, R8 ;  /* 0x00000008ae087221 */ /* 0x000fc40000010000 */
[----:B------:R-:W-:Y:S02]  /*6ca0*/  FADD.FTZ R11, R173, R11 ;  /* 0x0000000bad0b7221 */ /* 0x000fe40000010000 */
[----:B------:R-:W-:Y:S02]  /*6cb0*/  FADD.FTZ R10, R175, R10 ;  /* 0x0000000aaf0a7221 */ /* 0x000fe40000010000 */
[----:B------:R-:W-:Y:S02]  /*6cc0*/  FADD.FTZ R8, R193, R8 ;  /* 0x00000008c1087221 */ /* 0x000fe40000010000 */
[----:B------:R-:W-:Y:S01]  /*6cd0*/  FADD.FTZ R9, R247, R171 ;  /* 0x000000abf7097221 */ /* 0x000fe20000010000 */
[----:B------:R-:W-:Y:S01]  /*6ce0*/  MOV R201, R203 ;  /* 0x000000cb00c97202 */ /* 0x000fe20000000f00 */
[----:B------:R-:W-:Y:S01]  /*6cf0*/  IMAD.MOV.U32 R200, RZ, RZ, R202 ;  /* 0x000000ffffc87224 */ /* 0x000fe200078e00ca */
[----:B------:R-:W-:Y:S01]  /*6d00*/  MOV R202, R211 ;  /* 0x000000d300ca7202 */ /* 0x000fe20000000f00 */
[----:B------:R-:W-:Y:S01]  /*6d10*/  FADD.FTZ R11, R192, R11 ;  /* 0x0000000bc00b7221 */ /* 0x000fe20000010000 */
[----:B------:R-:W-:Y:S01]  /*6d20*/  MOV R208, R221 ;  /* 0x000000dd00d07202 */ /* 0x000fe20000000f00 */
[----:B------:R-:W-:Y:S01]  /*6d30*/  IMAD.MOV.U32 R203, RZ, RZ, R220 ;  /* 0x000000ffffcb7224 */ /* 0x000fe200078e00dc */
[C---:B------:R-:W-:Y:S01]  /*6d40*/  HMMA.16816.F32.BF16 R96, R128.reuse, R94, R152 ;  /* 0x0000005e8060723c */ /* 0x040fe20000041898 */
[----:B------:R-:W-:Y:S01]  /*6d50*/  FADD.FTZ R10, R194, R10 ;  /* 0x0000000ac20a7221 */ /* 0x000fe20000010000 */
[----:B------:R-:W-:Y:S01]  /*6d60*/  MOV R211, R240 ;  /* 0x000000f000d37202 */ /* 0x000fe20000000f00 */
[----:B------:R-:W-:Y:S01]  /*6d70*/  FADD.FTZ R12, R12, R8 ;  /* 0x000000080c0c7221 */ /* 0x000fe20000010000 */
[----:B------:R-:W-:Y:S01]  /*6d80*/  MOV R221, R238 ;  /* 0x000000ee00dd7202 */ /* 0x000fe20000000f00 */
[----:B------:R-:W-:Y:S01]  /*6d90*/  IMAD.MOV.U32 R220, RZ, RZ, R239 ;  /* 0x000000ffffdc7224 */ /* 0x000fe200078e00ef */
[----:B------:R1:W5:Y:S01]  /*6da0*/  LDL.LU R240, [R1+0x60] ;  /* 0x0000600001f07983 */ /* 0x0003620000300800 */
[----:B------:R-:W-:Y:S01]  /*6db0*/  IMAD.MOV.U32 R222, RZ, RZ, R237 ;  /* 0x000000ffffde7224 */ /* 0x000fe200078e00ed */
[----:B------:R-:W-:Y:S01]  /*6dc0*/  HMMA.16816.F32.BF16 R112, R128, R110, R136 ;  /* 0x0000006e8070723c */ /* 0x000fe20000041888 */
[----:B------:R-:W-:-:S02]  /*6dd0*/  FADD.FTZ R8, R246, R9 ;  /* 0x00000009f6087221 */ /* 0x000fc40000010000 */
[----:B------:R-:W-:Y:S01]  /*6de0*/  FADD.FTZ R11, R195, R11 ;  /* 0x0000000bc30b7221 */ /* 0x000fe20000010000 */
[----:B------:R-:W-:Y:S01]  /*6df0*/  MOV R213, R220 ;  /* 0x000000dc00d57202 */ /* 0x000fe20000000f00 */
[----:B------:R-:W-:Y:S01]  /*6e00*/  FADD.FTZ R8, R252, R8 ;  /* 0x00000008fc087221 */ /* 0x000fe20000010000 */
[----:B------:R1:W5:Y:S02]  /*6e10*/  LDL.LU R239, [R1+0x5c] ;  /* 0x00005c0001ef7983 */ /* 0x0003640000300800 */
[----:B------:R-:W-:Y:S01]  /*6e20*/  HMMA.16816.F32.BF16 R128, R128, R6, R120 ;  /* 0x000000068080723c */ /* 0x000fe20000041878 */
[----:B------:R-:W-:Y:S01]  /*6e30*/  IMAD.MOV.U32 R212, RZ, RZ, R211 ;  /* 0x000000ffffd47224 */ /* 0x000fe200078e00d3 */
[----:B------:R-:W-:Y:S01]  /*6e40*/  MOV R215, R222 ;  /* 0x000000de00d77202 */ /* 0x000fe20000000f00 */
[----:B------:R-:W-:Y:S01]  /*6e50*/  IMAD.MOV.U32 R214, RZ, RZ, R221 ;  /* 0x000000ffffd67224 */ /* 0x000fe200078e00dd */
[----:B------:R-:W-:Y:S01]  /*6e60*/  MOV R220, R236 ;  /* 0x000000ec00dc7202 */ /* 0x000fe20000000f00 */
[----:B------:R1:W5:Y:S03]  /*6e70*/  LDL.LU R238, [R1+0x58] ;  /* 0x0000580001ee7983 */ /* 0x0003660000300800 */
[C---:B------:R-:W-:Y:S08]  /*6e80*/  HMMA.16816.F32.BF16 R120, R124.reuse, R4, R48 ;  /* 0x000000047c78723c */ /* 0x040ff00000041830 */
[----:B------:R-:W-:Y:S01]  /*6e90*/  HMMA.16816.F32.BF16 R136, R124, R140, R104 ;  /* 0x0000008c7c88723c */ /* 0x000fe20000041868 */
[----:B------:R-:W-:-:S07]  /*6ea0*/  FADD.FTZ R5, R200, R10 ;  /* 0x0000000ac8057221 */ /* 0x000fce0000010000 */
[----:B------:R-:W-:Y:S01]  /*6eb0*/  HMMA.16816.F32.BF16 R152, R124, R156, R216 ;  /* 0x0000009c7c98723c */ /* 0x000fe200000418d8 */
[----:B------:R-:W-:-:S07]  /*6ec0*/  FADD.FTZ R4, R201, R11 ;  /* 0x0000000bc9047221 */ /* 0x000fce0000010000 */
[----:B------:R-:W-:Y:S01]  /*6ed0*/  HMMA.16816.F32.BF16 R72, R124, R76, R72 ;  /* 0x0000004c7c48723c */ /* 0x000fe20000041848 */
[----:B------:R-:W-:-:S07]  /*6ee0*/  FADD.FTZ R10, R202, R12 ;  /* 0x0000000cca0a7221 */ /* 0x000fce0000010000 */
[----:B------:R-:W-:Y:S01]  /*6ef0*/  HMMA.16816.F32.BF16 R88, R124, R92, R88 ;  /* 0x0000005c7c58723c */ /* 0x000fe20000041858 */
[----:B------:R-:W-:-:S07]  /*6f00*/  FADD.FTZ R9, R203, R5 ;  /* 0x00000005cb097221 */ /* 0x000fce0000010000 */
[C---:B------:R-:W-:Y:S01]  /*6f10*/  HMMA.16816.F32.BF16 R184, R124.reuse, R186, R32 ;  /* 0x000000ba7cb8723c */ /* 0x040fe20000041820 */
[----:B------:R-:W-:Y:S01]  /*6f20*/  FADD.FTZ R5, R164, R8 ;  /* 0x00000008a4057221 */ /* 0x000fe20000010000 */
[----:B------:R-:W-:Y:S01]  /*6f30*/  MOV R221, R232 ;  /* 0x000000e800dd7202 */ /* 0x000fe20000000f00 */
[----:B------:R-:W-:Y:S01]  /*6f40*/  FADD.FTZ R11, R208, R4 ;  /* 0x00000004d00b7221 */ /* 0x000fe20000010000 */
[----:B------:R1:W5:Y:S01]  /*6f50*/  LDL.LU R237, [R1+0x54] ;  /* 0x0000540001ed7983 */ /* 0x0003620000300800 */
[----:B------:R-:W-:Y:S02]  /*6f60*/  FADD.FTZ R4, R209, R10 ;  /* 0x0000000ad1047221 */ /* 0x000fe40000010000 */
[----:B------:R-:W-:Y:S01]  /*6f70*/  FADD.FTZ R5, R170, R5 ;  /* 0x00000005aa057221 */ /* 0x000fe20000010000 */
[C---:B------:R-:W-:Y:S01]  /*6f80*/  HMMA.16816.F32.BF16 R104, R124.reuse, R108, R212 ;  /* 0x0000006c7c68723c */ /* 0x040fe200000418d4 */
[----:B------:R-:W-:Y:S01]  /*6f90*/  IMAD.MOV.U32 R211, RZ, RZ, R223 ;  /* 0x000000ffffd37224 */ /* 0x000fe200078e00df */
[----:B------:R1:W5:Y:S06]  /*6fa0*/  LDL.LU R236, [R1+0x50] ;  /* 0x0000500001ec7983 */ /* 0x00036c0000300800 */
[C---:B------:R-:W-:Y:S08]  /*6fb0*/  HMMA.16816.F32.BF16 R140, R124.reuse, R142, R24 ;  /* 0x0000008e7c8c723c */ /* 0x040ff00000041818 */
[C---:B------:R-:W-:Y:S08]  /*6fc0*/  HMMA.16816.F32.BF16 R156, R124.reuse, R158, R20 ;  /* 0x0000009e7c9c723c */ /* 0x040ff00000041814 */
[C---:B------:R-:W-:Y:S08]  /*6fd0*/  HMMA.16816.F32.BF16 R76, R124.reuse, R78, R28 ;  /* 0x0000004e7c4c723c */ /* 0x040ff0000004181c */
[C---:B------:R-:W-:Y:S08]  /*6fe0*/  HMMA.16816.F32.BF16 R92, R124.reuse, R94, R36 ;  /* 0x0000005e7c5c723c */ /* 0x040ff00000041824 */
[C---:B------:R-:W-:Y:S01]  /*6ff0*/  HMMA.16816.F32.BF16 R108, R124.reuse, R110, R40 ;  /* 0x0000006e7c6c723c */ /* 0x040fe20000041828 */
[----:B------:R-:W-:Y:S01]  /*7000*/  IMAD.MOV.U32 R222, RZ, RZ, R231 ;  /* 0x000000ffffde7224 */ /* 0x000fe200078e00e7 */
[----:B------:R-:W-:Y:S01]  /*7010*/  MOV R223, R230 ;  /* 0x000000e600df7202 */ /* 0x000fe20000000f00 */
[----:B------:R-:W-:Y:S01]  /*7020*/  FADD.FTZ R8, R211, R11 ;  /* 0x0000000bd3087221 */ /* 0x000fe20000010000 */
[----:B------:R1:W5:Y:S04]  /*7030*/  LDL.LU R235, [R1+0x4c] ;  /* 0x00004c0001eb7983 */ /* 0x0003680000300800 */
[----:B------:R-:W-:Y:S01]  /*7040*/  HMMA.16816.F32.BF16 R124, R124, R6, R44 ;  /* 0x000000067c7c723c */ /* 0x000fe2000004182c */
[----:B------:R1:W5:Y:S04]  /*7050*/  LDL.LU R234, [R1+0x48] ;  /* 0x0000480001ea7983 */ /* 0x0003680000300800 */
[----:B------:R1:W5:Y:S02]  /*7060*/  LDL.LU R233, [R1+0x44] ;  /* 0x0000440001e97983 */ /* 0x0003640000300800 */
[----:B------:R-:W-:-:S02]  /*7070*/  FADD.FTZ R7, R220, R4 ;  /* 0x00000004dc077221 */ /* 0x000fc40000010000 */
[----:B------:R-:W-:Y:S01]  /*7080*/  FADD.FTZ R4, R166, R5 ;  /* 0x00000005a6047221 */ /* 0x000fe20000010000 */
[----:B------:R1:W5:Y:S03]  /*7090*/  LDL.LU R232, [R1+0x40] ;  /* 0x0000400001e87983 */ /* 0x0003660000300800 */
[----:B------:R-:W-:Y:S01]  /*70a0*/  FADD.FTZ R4, R165, R4 ;  /* 0x00000004a5047221 */ /* 0x000fe20000010000 */
[----:B------:R1:W5:Y:S01]  /*70b0*/  LDL.LU R231, [R1+0x3c] ;  /* 0x00003c0001e77983 */ /* 0x0003620000300800 */
[----:B------:R-:W-:Y:S02]  /*70c0*/  FADD.FTZ R6, R210, R9 ;  /* 0x00000009d2067221 */ /* 0x000fe40000010000 */
[----:B------:R-:W-:Y:S01]  /*70d0*/  FADD.FTZ R4, R16, R4 ;  /* 0x0000000410047221 */ /* 0x000fe20000010000 */
[----:B------:R1:W5:Y:S01]  /*70e0*/  LDL.LU R230, [R1+0x38] ;  /* 0x0000380001e67983 */ /* 0x0003620000300800 */
[----:B------:R-:W-:-:S02]  /*70f0*/  FADD.FTZ R5, R221, R6 ;  /* 0x00000006dd057221 */ /* 0x000fc40000010000 */
[----:B------:R-:W-:Y:S01]  /*7100*/  FADD.FTZ R4, R13, R4 ;  /* 0x000000040d047221 */ /* 0x000fe20000010000 */
[----:B------:R1:W5:Y:S01]  /*7110*/  LDL.LU R229, [R1+0x34] ;  /* 0x0000340001e57983 */ /* 0x0003620000300800 */
[----:B------:R-:W-:Y:S02]  /*7120*/  FADD.FTZ R6, R222, R8 ;  /* 0x00000008de067221 */ /* 0x000fe40000010000 */
[----:B------:R-:W-:Y:S01]  /*7130*/  FADD.FTZ R7, R223, R7 ;  /* 0x00000007df077221 */ /* 0x000fe20000010000 */
[----:B------:R1:W5:Y:S01]  /*7140*/  LDL.LU R224, [R1+0x30] ;  /* 0x0000300001e07983 */ /* 0x0003620000300800 */
[----:B------:R-:W-:Y:S02]  /*7150*/  FADD.FTZ R5, R15, R5 ;  /* 0x000000050f057221 */ /* 0x000fe40000010000 */
[----:B------:R-:W-:Y:S02]  /*7160*/  FADD.FTZ R4, R2, R4 ;  /* 0x0000000402047221 */ /* 0x000fe40000010000 */
[----:B------:R-:W-:-:S02]  /*7170*/  FADD.FTZ R6, R14, R6 ;  /* 0x000000060e067221 */ /* 0x000fc40000010000 */
[----:B------:R-:W-:Y:S02]  /*7180*/  FADD.FTZ R7, R18, R7 ;  /* 0x0000000712077221 */ /* 0x000fe40000010000 */
[----:B------:R-:W-:Y:S02]  /*7190*/  FADD.FTZ R5, R19, R5 ;  /* 0x0000000513057221 */ /* 0x000fe40000010000 */
        /* <DEDUP_REMOVED lines=28> */
.L_x_2392:
[----:B------:R-:W-:Y:S02]  /*7360*/  UMOV UR5, 0x1 ;  /* 0x0000000100057882 */ /* 0x000fe40000000000 */
[----:B------:R-:W-:Y:S02]  /*7370*/  ULDC UR4, c[0x0][0x32c] ;  /* 0x0000cb0000047ab9 */ /* 0x000fe40000000800 */
[----:B------:R-:W-:-:S03]  /*7380*/  UISETP.NE.AND UP0, UPT, UR5, UR4, UPT ;  /* 0x000000040500728c */ /* 0x000fc6000bf05270 */
[----:B------:R-:W-:Y:S02]  /*7390*/  ULDC.64 UR4, c[0x0][0x330] ;  /* 0x0000cc0000047ab9 */ /* 0x000fe40000000a00 */
[----:B------:R-:W-:-:S07]  /*73a0*/  UIMAD.WIDE.U32 UR28, UR26, UR4, URZ ;  /* 0x000000041a1c72a5 */ /* 0x000fce000f8e003f */
[----:B------:R-:W-:Y:S02]  /*73b0*/  @UP0 UMOV UR27, UR29 ;  /* 0x0000001d001b0c82 */ /* 0x000fe40008000000 */
[----:B------:R-:W-:Y:S02]  /*73c0*/  @UP0 USHF.R.U32.HI UR26, URZ, UR5, UR27 ;  /* 0x000000053f1a0299 */ /* 0x000fe4000801161b */
.L_x_2393:
[----:B------:R-:W-:Y:S02]  /*73d0*/  ULDC UR4, c[0x0][0x32c] ;  /* 0x0000cb0000047ab9 */ /* 0x000fe40000000800 */
[----:B------:R-:W-:-:S04]  /*73e0*/  UIMAD UR4, UR26, UR4, UR4 ;  /* 0x000000041a0472a4 */ /* 0x000fc8000f8e0204 */
[----:B------:R-:W-:-:S04]  /*73f0*/  UISETP.LT.AND UP0, UPT, UR25, UR4, UPT ;  /* 0x000000041900728c */ /* 0x000fc8000bf01270 */
[----:B------:R-:W-:-:S04]  /*7400*/  USEL UR25, UR25, UR4, UP0 ;  /* 0x0000000419197287 */ /* 0x000fc80008000000 */
.L_x_2391:
        /* <DEDUP_REMOVED lines=8> */
[----:B------:R-:W2:Y:S04]  /*7490*/  LDL R4, [R1] ;  /* 0x0000000001047983 */ /* 0x000ea80000100800 */
[----:B-1----:R-:W3:Y:S04]  /*74a0*/  LDL R2, [R1+0x28] ;  /* 0x0000280001027983 */ /* 0x002ee80000100800 */
[----:B------:R-:W3:Y:S04]  /*74b0*/  LDL R0, [R1+0x24] ;  /* 0x0000240001007983 */ /* 0x000ee80000100800 */
[----:B------:R-:W4:Y:S01]  /*74c0*/  LDL.LU R5, [R1+0x2c] ;  /* 0x00002c0001057983 */ /* 0x000f220000300800 */
[----:B------:R-:W-:Y:S01]  /*74d0*/  MOV R171, R3 ;  /* 0x0000000300ab7202 */ /* 0x000fe20000000f00 */
[----:B------:R-:W-:-:S02]  /*74e0*/  IMAD.MOV.U32 R166, RZ, RZ, R168 ;  /* 0x000000ffffa67224 */ /* 0x000fc400078e00a8 */
[----:B------:R-:W-:Y:S02]  /*74f0*/  IMAD.MOV.U32 R164, RZ, RZ, R169 ;  /* 0x000000ffffa47224 */ /* 0x000fe400078e00a9 */
[----:B------:R-:W-:Y:S01]  /*7500*/  IMAD.MOV.U32 R170, RZ, RZ, R167 ;  /* 0x000000ffffaa7224 */ /* 0x000fe200078e00a7 */
[----:B--2---:R-:W-:-:S05]  /*7510*/  SHF.L.U32 R3, R4, 0x1, RZ ;  /* 0x0000000104037819 */ /* 0x004fca00000006ff */
[----:B------:R1:W-:Y:S01]  /*7520*/  STL [R1+0x20], R3 ;  /* 0x0000200301007387 */ /* 0x0003e20000100800 */
[C---:B---3--:R-:W-:Y:S01]  /*7530*/  SHF.L.U64.HI R249, R0.reuse, 0x1, R2 ;  /* 0x0000000100f97819 */ /* 0x048fe20000010202 */
[----:B------:R-:W-:Y:S01]  /*7540*/  IMAD.SHL.U32 R248, R0, 0x2, RZ ;  /* 0x0000000200f87824 */ /* 0x000fe200078e00ff */
[----:B----4-:R-:W-:Y:S02]  /*7550*/  SHF.L.U64.HI R250, R4, 0x1, R5 ;  /* 0x0000000104fa7819 */ /* 0x010fe40000010205 */
.L_x_2413:
[----:B-----5:R2:W5:Y:S01]  /*7560*/  LDL R221, [R1+0x20] ;  /* 0x0000200001dd7983 */ /* 0x0205620000100800 */
[----:B------:R-:W-:Y:S04]  /*7570*/  DEPBAR.LE SB0, 0x0 ;  /* 0x000080000000791a */ /* 0x000fe80000000000 */
[----:B------:R-:W-:Y:S01]  /*7580*/  BAR.SYNC.DEFER_BLOCKING 0x0 ;  /* 0x0000000000007b1d */ /* 0x000fe20000010000 */
[----:B------:R-:W-:Y:S01]  /*7590*/  UISETP.GT.AND UP0, UPT, UR8, UR24, UPT ;  /* 0x000000180800728c */ /* 0x000fe2000bf04270 */
[----:B------:R-:W-:Y:S05]  /*75a0*/  SEL R220, RZ, 0x10, P5 ;  /* 0x00000010ffdc7807 */ /* 0x000fea0002800000 */
[----:B------:R-:W-:Y:S01]  /*75b0*/  PLOP3.LUT P0, PT, PT, PT, UP0, 0x80, 0x0 ;  /* 0x000000000000781c */ /* 0x000fe20003f0f008 */
        /* <DEDUP_REMOVED lines=12> */
[C---:B-1----:R-:W-:Y:S01]  /*7680*/  IMAD.WIDE.U32 R2, R243.reuse, c[0x0][0x208], RZ ;  /* 0x00008200f3027a25 */ /* 0x042fe200078e00ff */
[----:B------:R-:W-:Y:S02]  /*7690*/  SHF.R.S32.HI R4, RZ, 0x1f, R242 ;  /* 0x0000001fff047819 */ /* 0x000fe400000114f2 */
[----:B------:R-:W-:Y:S01]  /*76a0*/  IADD3 R14, -R220, 0x10, RZ ;  /* 0x00000010dc0e7810 */ /* 0x000fe20007ffe1ff */
[----:B------:R-:W-:Y:S02]  /*76b0*/  IMAD R0, R0, c[0x0][0x208], RZ ;  /* 0x0000820000007a24 */ /* 0x000fe400078e02ff */
[----:B------:R-:W-:Y:S01]  /*76c0*/  IMAD R4, R4, c[0x0][0x218], RZ ;  /* 0x0000860004047a24 */ /* 0x000fe200078e02ff */
[----:B------:R-:W-:Y:S01]  /*76d0*/  LOP3.LUT R14, R14, 0xf, RZ, 0xc0, !PT ;  /* 0x0000000f0e0e7812 */ /* 0x000fe200078ec0ff */
        /* <DEDUP_REMOVED lines=17> */
[--C-:B----4-:R-:W-:Y:S01]  /*77f0*/  IMAD.X R13, R4, 0x1, R250.reuse, P0 ;  /* 0x00000001040d7824 */ /* 0x110fe200000e06fa */
        /* <DEDUP_REMOVED lines=15> */
.L_x_2395:
[-C--:B-1-3--:R-:W-:Y:S01]  /*78f0*/  HMMA.16816.F32.BF16 R4, R48, R16.reuse, RZ ;  /* 0x000000103004723c */ /* 0x08afe200000418ff */
[----:B------:R-:W-:Y:S01]  /*7900*/  LDSM.16.M88.4 R212, [R232+0x6100] ;  /* 0x00610000e8d4783b */ /* 0x000fe20000000200 */
[----:B------:R-:W-:Y:S06]  /*7910*/  UISETP.GT.AND UP0, UPT, UR24, UR8, UPT ;  /* 0x000000081800728c */ /* 0x000fec000bf04270 */
[C---:B----4-:R-:W-:Y:S01]  /*7920*/  HMMA.16816.F32.BF16 R8, R44.reuse, R16, RZ ;  /* 0x000000102c08723c */ /* 0x050fe200000418ff */
[----:B------:R-:W0:Y:S01]  /*7930*/  LDGDEPBAR ;  /* 0x00000000000079af */ /* 0x000e220000000000 */
[----:B------:R-:W-:Y:S06]  /*7940*/  PLOP3.LUT P0, PT, PT, PT, UP0, 0x80, 0x0 ;  /* 0x000000000000781c */ /* 0x000fec0003f0f008 */
[-C--:B------:R-:W-:Y:S01]  /*7950*/  HMMA.16816.F32.BF16 R12, R44, R18.reuse, RZ ;  /* 0x000000122c0c723c */ /* 0x080fe200000418ff */
[----:B------:R-:W1:Y:S07]  /*7960*/  LDSM.16.M88.4 R216, [R230+0x3100] ;  /* 0x00310000e6d8783b */ /* 0x000e6e0000000200 */
        /* <DEDUP_REMOVED lines=19> */
[----:B------:R-:W-:Y:S07]  /*7aa0*/  LDSM.16.M88.4 R204, [R229] ;  /* 0x00000000e5cc783b */ /* 0x000fee0000000200 */
[-C--:B------:R-:W-:Y:S08]  /*7ab0*/  HMMA.16816.F32.BF16 R36, R192, R208.reuse, R36 ;  /* 0x000000d0c024723c */ /* 0x080ff00000041824 */
[C---:B------:R-:W-:Y:S08]  /*7ac0*/  HMMA.16816.F32.BF16 R40, R200.reuse, R208, R40 ;  /* 0x000000d0c828723c */ /* 0x040ff00000041828 */
[-C--:B------:R-:W-:Y:S01]  /*7ad0*/  HMMA.16816.F32.BF16 R44, R200, R210.reuse, R44 ;  /* 0x000000d2c82c723c */ /* 0x080fe2000004182c */
[----:B------:R-:W-:Y:S07]  /*7ae0*/  LDSM.16.M88.4 R200, [R234+0x6100] ;  /* 0x00610000eac8783b */ /* 0x000fee0000000200 */
[----:B------:R-:W-:Y:S01]  /*7af0*/  HMMA.16816.F32.BF16 R48, R192, R210, R48 ;  /* 0x000000d2c030723c */ /* 0x000fe20000041830 */
[----:B------:R-:W2:Y:S07]  /*7b00*/  LDSM.16.M88.4 R192, [R230+0x4100] ;  /* 0x00410000e6c0783b */ /* 0x000eae0000000200 */
[-C--:B-1----:R-:W-:Y:S01]  /*7b10*/  HMMA.16816.F32.BF16 R4, R212, R216.reuse, R4 ;  /* 0x000000d8d404723c */ /* 0x082fe20000041804 */
[----:B------:R-:W1:Y:S07]  /*7b20*/  LDSM.16.M88.4 R208, [R234+0x8100] ;  /* 0x00810000ead0783b */ /* 0x000e6e0000000200 */
[C---:B---3--:R-:W-:Y:S08]  /*7b30*/  HMMA.16816.F32.BF16 R8, R172.reuse, R216, R8 ;  /* 0x000000d8ac08723c */ /* 0x048ff00000041808 */
[-C--:B------:R-:W-:Y:S08]  /*7b40*/  HMMA.16816.F32.BF16 R12, R172, R218.reuse, R12 ;  /* 0x000000daac0c723c */ /* 0x080ff0000004180c */
[C---:B------:R-:W-:Y:S01]  /*7b50*/  HMMA.16816.F32.BF16 R16, R212.reuse, R218, R16 ;  /* 0x000000dad410723c */ /* 0x040fe20000041810 */
[----:B------:R-:W3:Y:S07]  /*7b60*/  LDSM.16.M88.4 R216, [R229+0x800] ;  /* 0x00080000e5d8783b */ /* 0x000eee0000000200 */
[-C--:B----4-:R-:W-:Y:S08]  /*7b70*/  HMMA.16816.F32.BF16 R20, R212, R196.reuse, R20 ;  /* 0x000000c4d414723c */ /* 0x090ff00000041814 */
[C---:B------:R-:W-:Y:S08]  /*7b80*/  HMMA.16816.F32.BF16 R24, R172.reuse, R196, R24 ;  /* 0x000000c4ac18723c */ /* 0x040ff00000041818 */
[-C--:B------:R-:W-:Y:S08]  /*7b90*/  HMMA.16816.F32.BF16 R28, R172, R198.reuse, R28 ;  /* 0x000000c6ac1c723c */ /* 0x080ff0000004181c */
[C---:B------:R-:W-:Y:S01]  /*7ba0*/  HMMA.16816.F32.BF16 R32, R212.reuse, R198, R32 ;  /* 0x000000c6d420723c */ /* 0x040fe20000041820 */
[----:B------:R-:W4:Y:S07]  /*7bb0*/  LDSM.16.M88.4 R196, [R229+0x1000] ;  /* 0x00100000e5c4783b */ /* 0x000f2e0000000200 */
[-C--:B--2---:R-:W-:Y:S08]  /*7bc0*/  HMMA.16816.F32.BF16 R36, R212, R192.reuse, R36 ;  /* 0x000000c0d424723c */ /* 0x084ff00000041824 */
[C---:B------:R-:W-:Y:S08]  /*7bd0*/  HMMA.16816.F32.BF16 R40, R172.reuse, R192, R40 ;  /* 0x000000c0ac28723c */ /* 0x040ff00000041828 */
[-C--:B------:R-:W-:Y:S01]  /*7be0*/  HMMA.16816.F32.BF16 R44, R172, R194.reuse, R44 ;  /* 0x000000c2ac2c723c */ /* 0x080fe2000004182c */
[----:B------:R-:W-:Y:S07]  /*7bf0*/  LDSM.16.M88.4 R172, [R231+0xa100] ;  /* 0x00a10000e7ac783b */ /* 0x000fee0000000200 */
[----:B------:R-:W-:Y:S01]  /*7c00*/  HMMA.16816.F32.BF16 R48, R212, R194, R48 ;  /* 0x000000c2d430723c */ /* 0x000fe20000041830 */
[----:B------:R-:W2:Y:S07]  /*7c10*/  LDSM.16.M88.4 R192, [R224+0x4900] ;  /* 0x00490000e0c0783b */ /* 0x000eae0000000200 */
[-C--:B------:R-:W-:Y:S01]  /*7c20*/  HMMA.16816.F32.BF16 R4, R200, R204.reuse, R4 ;  /* 0x000000ccc804723c */ /* 0x080fe20000041804 */
[----:B------:R-:W-:Y:S07]  /*7c30*/  LDSM.16.M88.4 R212, [R224+0x5100] ;  /* 0x00510000e0d4783b */ /* 0x000fee0000000200 */
        /* <DEDUP_REMOVED lines=16> */
[----:B------:R-:W2:Y:S07]  /*7d40*/  LDSM.16.M88.4 R200, [R239] ;  /* 0x00000000efc8783b */ /* 0x000eae0000000200 */
[C---:B-1----:R-:W-:Y:S08]  /*7d50*/  HMMA.16816.F32.BF16 R8, R204.reuse, R192, R8 ;  /* 0x000000c0cc08723c */ /* 0x042ff00000041808 */
[-C--:B------:R-:W-:Y:S08]  /*7d60*/  HMMA.16816.F32.BF16 R12, R204, R194.reuse, R12 ;  /* 0x000000c2cc0c723c */ /* 0x080ff0000004180c */
[C---:B------:R-:W-:Y:S01]  /*7d70*/  HMMA.16816.F32.BF16 R16, R172.reuse, R194, R16 ;  /* 0x000000c2ac10723c */ /* 0x040fe20000041810 */
[----:B------:R-:W1:Y:S07]  /*7d80*/  LDSM.16.M88.4 R192, [R238] ;  /* 0x00000000eec0783b */ /* 0x000e6e0000000200 */
[-C--:B------:R-:W-:Y:S08]  /*7d90*/  HMMA.16816.F32.BF16 R20, R172, R212.reuse, R20 ;  /* 0x000000d4ac14723c */ /* 0x080ff00000041814 */
[C---:B------:R-:W-:Y:S08]  /*7da0*/  HMMA.16816.F32.BF16 R24, R204.reuse, R212, R24 ;  /* 0x000000d4cc18723c */ /* 0x040ff00000041818 */
[-C--:B------:R-:W-:Y:S08]  /*7db0*/  HMMA.16816.F32.BF16 R28, R204, R214.reuse, R28 ;  /* 0x000000d6cc1c723c */ /* 0x080ff0000004181c */
[C---:B------:R-:W-:Y:S01]  /*7dc0*/  HMMA.16816.F32.BF16 R32, R172.reuse, R214, R32 ;  /* 0x000000d6ac20723c */ /* 0x040fe20000041820 */
[----:B------:R-:W-:Y:S07]  /*7dd0*/  LDSM.16.M88.4 R212, [R230+0x4900] ;  /* 0x00490000e6d4783b */ /* 0x000fee0000000200 */
[-C--:B---3--:R-:W-:Y:S08]  /*7de0*/  HMMA.16816.F32.BF16 R36, R172, R216.reuse, R36 ;  /* 0x000000d8ac24723c */ /* 0x088ff00000041824 */
[C---:B------:R-:W-:Y:S08]  /*7df0*/  HMMA.16816.F32.BF16 R40, R204.reuse, R216, R40 ;  /* 0x000000d8cc28723c */ /* 0x040ff00000041828 */
[-C--:B------:R-:W-:Y:S01]  /*7e00*/  HMMA.16816.F32.BF16 R44, R204, R218.reuse, R44 ;  /* 0x000000dacc2c723c */ /* 0x080fe2000004182c */
[----:B------:R-:W-:Y:S07]  /*7e10*/  LDSM.16.M88.4 R204, [R232+0xa100] ;  /* 0x00a10000e8cc783b */ /* 0x000fee0000000200 */
[----:B------:R-:W-:Y:S01]  /*7e20*/  HMMA.16816.F32.BF16 R48, R172, R218, R48 ;  /* 0x000000daac30723c */ /* 0x000fe20000041830 */
[----:B------:R-:W3:Y:S07]  /*7e30*/  LDSM.16.M88.4 R172, [R237] ;  /* 0x00000000edac783b */ /* 0x000eee0000000200 */
[-C--:B--2---:R-:W-:Y:S01]  /*7e40*/  HMMA.16816.F32.BF16 R4, R196, R200.reuse, R4 ;  /* 0x000000c8c404723c */ /* 0x084fe20000041804 */
[----:B------:R-:W2:Y:S07]  /*7e50*/  LDSM.16.M88.4 R216, [R232+0xc100] ;  /* 0x00c10000e8d8783b */ /* 0x000eae0000000200 */
[C---:B------:R-:W-:Y:S08]  /*7e60*/  HMMA.16816.F32.BF16 R8, R208.reuse, R200, R8 ;  /* 0x000000c8d008723c */ /* 0x040ff00000041808 */
[-C--:B------:R-:W-:Y:S08]  /*7e70*/  HMMA.16816.F32.BF16 R12, R208, R202.reuse, R12 ;  /* 0x000000cad00c723c */ /* 0x080ff0000004180c */
[C---:B------:R-:W-:Y:S01]  /*7e80*/  HMMA.16816.F32.BF16 R16, R196.reuse, R202, R16 ;  /* 0x000000cac410723c */ /* 0x040fe20000041810 */
[----:B------:R-:W4:Y:S07]  /*7e90*/  LDSM.16.M88.4 R200, [R230+0x5100] ;  /* 0x00510000e6c8783b */ /* 0x000f2e0000000200 */
[-C--:B-1----:R-:W-:Y:S08]  /*7ea0*/  HMMA.16816.F32.BF16 R20, R196, R192.reuse, R20 ;  /* 0x000000c0c414723c */ /* 0x082ff00000041814 */
        /* <DEDUP_REMOVED lines=9> */
[----:B------:R-:W1:Y:S07]  /*7f40*/  LDSM.16.M88.4 R172, [R230+0x5900] ;  /* 0x00590000e6ac783b */ /* 0x000e6e0000000200 */
[-C--:B------:R-:W-:Y:S01]  /*7f50*/  HMMA.16816.F32.BF16 R4, R204, R212.reuse, R4 ;  /* 0x000000d4cc04723c */ /* 0x080fe20000041804 */
[----:B------:R-:W3:Y:S07]  /*7f60*/  LDSM.16.M88.4 R196, [R229+0x1800] ;  /* 0x00180000e5c4783b */ /* 0x000eee0000000200 */
[C---:B--2---:R-:W-:Y:S08]  /*7f70*/  HMMA.16816.F32.BF16 R8, R216.reuse, R212, R8 ;  /* 0x000000d4d808723c */ /* 0x044ff00000041808 */
[-C--:B------:R-:W-:Y:S08]  /*7f80*/  HMMA.16816.F32.BF16 R12, R216, R214.reuse, R12 ;  /* 0x000000d6d80c723c */ /* 0x080ff0000004180c */
[C---:B------:R-:W-:Y:S01]  /*7f90*/  HMMA.16816.F32.BF16 R16, R204.reuse, R214, R16 ;  /* 0x000000d6cc10723c */ /* 0x040fe20000041810 */
[----:B------:R-:W2:Y:S07]  /*7fa0*/  LDSM.16.M88.4 R212, [R229+0x2000] ;  /* 0x00200000e5d4783b */ /* 0x000eae0000000200 */
[-C--:B----4-:R-:W-:Y:S08]  /*7fb0*/  HMMA.16816.F32.BF16 R20, R204, R200.reuse, R20 ;  /* 0x000000c8cc14723c */ /* 0x090ff00000041814 */
[C---:B------:R-:W-:Y:S08]  /*7fc0*/  HMMA.16816.F32.BF16 R24, R216.reuse, R200, R24 ;  /* 0x000000c8d818723c */ /* 0x040ff00000041818 */
[-C--:B------:R-:W-:Y:S08]  /*7fd0*/  HMMA.16816.F32.BF16 R28, R216, R202.reuse, R28 ;  /* 0x000000cad81c723c */ /* 0x080ff0000004181c */
[C---:B------:R-:W-:Y:S01]  /*7fe0*/  HMMA.16816.F32.BF16 R32, R204.reuse, R202, R32 ;  /* 0x000000cacc20723c */ /* 0x040fe20000041820 */
[----:B------:R-:W4:Y:S01]  /*7ff0*/  LDSM.16.M88.4 R200, [R229+0x2800] ;  /* 0x00280000e5c8783b */ /* 0x000f220000000200 */
[----:B------:R-:W-:Y:S06]  /*8000*/  DEPBAR.LE SB0, 0x0 ;  /* 0x000080000000791a */ /* 0x000fec0000000000 */
[-C--:B-1----:R-:W-:Y:S01]  /*8010*/  HMMA.16816.F32.BF16 R36, R204, R172.reuse, R36 ;  /* 0x000000accc24723c */ /* 0x082fe20000041824 */
[----:B------:R-:W-:Y:S07]  /*8020*/  BAR.SYNC.DEFER_BLOCKING 0x0 ;  /* 0x0000000000007b1d */ /* 0x000fee0000010000 */
[C---:B------:R-:W-:Y:S08]  /*8030*/  HMMA.16816.F32.BF16 R40, R216.reuse, R172, R40 ;  /* 0x000000acd828723c */ /* 0x040ff00000041828 */
[-C--:B------:R-:W-:Y:S08]  /*8040*/  HMMA.16816.F32.BF16 R44, R216, R174.reuse, R44 ;  /* 0x000000aed82c723c */ /* 0x080ff0000004182c */
[----:B------:R-:W-:Y:S08]  /*8050*/  HMMA.16816.F32.BF16 R48, R204, R174, R48 ;  /* 0x000000aecc30723c */ /* 0x000ff00000041830 */
[-C--:B---3--:R-:W-:Y:S08]  /*8060*/  HMMA.16816.F32.BF16 R4, R192, R196.reuse, R4 ;  /* 0x000000c4c004723c */ /* 0x088ff00000041804 */
[C---:B------:R-:W-:Y:S08]  /*8070*/  HMMA.16816.F32.BF16 R8, R208.reuse, R196, R8 ;  /* 0x000000c4d008723c */ /* 0x040ff00000041808 */
[-C--:B------:R-:W-:Y:S08]  /*8080*/  HMMA.16816.F32.BF16 R12, R208, R198.reuse, R12 ;  /* 0x000000c6d00c723c */ /* 0x080ff0000004180c */
[C---:B------:R-:W-:Y:S08]  /*8090*/  HMMA.16816.F32.BF16 R16, R192.reuse, R198, R16 ;  /* 0x000000c6c010723c */ /* 0x040ff00000041810 */
[-C--:B--2---:R-:W-:Y:S08]  /*80a0*/  HMMA.16816.F32.BF16 R20, R192, R212.reuse, R20 ;  /* 0x000000d4c014723c */ /* 0x084ff00000041814 */
[C---:B------:R-:W-:Y:S08]  /*80b0*/  HMMA.16816.F32.BF16 R24, R208.reuse, R212, R24 ;  /* 0x000000d4d018723c */ /* 0x040ff00000041818 */
[-C--:B------:R-:W-:Y:S08]  /*80c0*/  HMMA.16816.F32.BF16 R28, R208, R214.reuse, R28 ;  /* 0x000000d6d01c723c */ /* 0x080ff0000004181c */
[C---:B------:R-:W-:Y:S08]  /*80d0*/  HMMA.16816.F32.BF16 R32, R192.reuse, R214, R32 ;  /* 0x000000d6c020723c */ /* 0x040ff00000041820 */
[-C--:B----4-:R-:W-:Y:S08]  /*80e0*/  HMMA.16816.F32.BF16 R36, R192, R200.reuse, R36 ;  /* 0x000000c8c024723c */ /* 0x090ff00000041824 */
[C---:B------:R-:W-:Y:S08]  /*80f0*/  HMMA.16816.F32.BF16 R40, R208.reuse, R200, R40 ;  /* 0x000000c8d028723c */ /* 0x040ff00000041828 */
[-C--:B------:R-:W-:Y:S08]  /*8100*/  HMMA.16816.F32.BF16 R44, R208, R202.reuse, R44 ;  /* 0x000000cad02c723c */ /* 0x080ff0000004182c */
[----:B------:R-:W-:Y:S01]  /*8110*/  HMMA.16816.F32.BF16 R48, R192, R202, R48 ;  /* 0x000000cac030723c */ /* 0x000fe20000041830 */
[----:B------:R-:W-:-:S07]  /*8120*/  @!P0 BRA `(.L_x_2396) ;  /* 0x0000037000008947 */ /* 0x000fce0003800000 */
[----:B------:R-:W2:Y:S01]  /*8130*/  LDL R0, [R1+0x4] ;  /* 0x0000040001007983 */ /* 0x000ea20000100800 */
        /* <DEDUP_REMOVED lines=19> */
[----:B-1----:R-:W-:Y:S04]  /*8270*/  IADD3 R169, -R220, 0x10, RZ ;  /* 0x00000010dca97810 */ /* 0x002fe80007ffe1ff */
[----:B------:R-:W-:Y:S02]  /*8280*/  LOP3.LUT R169, R169, 0xf, RZ, 0xc0, !PT ;  /* 0x0000000fa9a97812 */ /* 0x000fe400078ec0ff */
[----:B--2---:R-:W-:Y:S01]  /*8290*/  SHF.R.S32.HI R165, RZ, 0x1f, R242 ;  /* 0x0000001fffa57819 */ /* 0x004fe200000114f2 */
[----:B------:R-:W-:Y:S04]  /*82a0*/  IMAD.WIDE.U32 R2, R242, c[0x0][0x1f0], R2 ;  /* 0x00007c00f2027a25 */ /* 0x000fe800078e0002 */
[----:B------:R-:W-:Y:S01]  /*82b0*/  IMAD R165, R165, c[0x0][0x1f0], RZ ;  /* 0x00007c00a5a57a24 */ /* 0x000fe200078e02ff */
[----:B------:R-:W-:Y:S03]  /*82c0*/  IADD3 R0, P0, R2, UR14, RZ ;  /* 0x0000000e02007c10 */ /* 0x000fe6000ff1e0ff */
[----:B------:R-:W-:Y:S05]  /*82d0*/  IMAD R165, R242, c[0x0][0x1f4], R165 ;  /* 0x00007d00f2a57a24 */ /* 0x000fea00078e02a5 */
[----:B------:R-:W-:Y:S02]  /*82e0*/  IADD3.X R3, R3, UR6, R165, P0, !PT ;  /* 0x0000000603037c10 */ /* 0x000fe400087fe4a5 */
[C---:B------:R-:W-:Y:S04]  /*82f0*/  LEA R2, P0, R0.reuse, c[0x0][0x1c8], 0x1 ;  /* 0x0000720000027a11 */ /* 0x040fe800078008ff */
[----:B------:R-:W-:Y:S01]  /*8300*/  LEA.HI.X R0, R0, c[0x0][0x1cc], R3, 0x1, P0 ;  /* 0x0000730000007a11 */ /* 0x000fe200000f0c03 */
[----:B------:R-:W1:Y:S04]  /*8310*/  SHFL.IDX PT, R172, R2, 0x1, 0x181f ;  /* 0x00381f0002ac7f89 */ /* 0x000e6800000e0000 */
[----:B------:R-:W2:Y:S04]  /*8320*/  SHFL.IDX PT, R3, R2, RZ, 0x181f ;  /* 0x00181fff02037589 */ /* 0x000ea800000e0000 */
[----:B------:R-:W3:Y:S04]  /*8330*/  SHFL.IDX PT, R165, R0, RZ, 0x181f ;  /* 0x00181fff00a57589 */ /* 0x000ee800000e0000 */
[----:B------:R-:W4:Y:S04]  /*8340*/  SHFL.IDX PT, R2, R2, 0x2, 0x181f ;  /* 0x00581f0002027f89 */ /* 0x000f2800000e0000 */
[----:B------:R-:W4:Y:S04]  /*8350*/  SHFL.IDX PT, R167, R0, 0x1, 0x181f ;  /* 0x00381f0000a77f89 */ /* 0x000f2800000e0000 */
[----:B------:R-:W4:Y:S01]  /*8360*/  SHFL.IDX PT, R0, R0, 0x2, 0x181f ;  /* 0x00581f0000007f89 */ /* 0x000f2200000e0000 */
[CC--:B-1---5:R-:W-:Y:S02]  /*8370*/  IADD3 R174, P1, R172.reuse, R221.reuse, RZ ;  /* 0x000000ddacae7210 */ /* 0x0e2fe40007f3e0ff */
[CC--:B--2---:R-:W-:Y:S02]  /*8380*/  IADD3 R194, P0, R3.reuse, R221.reuse, RZ ;  /* 0x000000dd03c27210 */ /* 0x0c4fe40007f1e0ff */
[-C--:B------:R-:W-:Y:S03]  /*8390*/  IADD3 R192, P2, R3, R248.reuse, RZ ;  /* 0x000000f803c07210 */ /* 0x080fe60007f5e0ff */
[C-C-:B---3--:R-:W-:Y:S01]  /*83a0*/  IMAD.X R195, R165.reuse, 0x1, R250.reuse, P0 ;  /* 0x00000001a5c37824 */ /* 0x148fe200000e06fa */
[----:B------:R-:W-:Y:S01]  /*83b0*/  IADD3 R172, P0, R172, R248, RZ ;  /* 0x000000f8acac7210 */ /* 0x000fe20007f1e0ff */
[--C-:B------:R-:W-:Y:S01]  /*83c0*/  IMAD.X R193, R165, 0x1, R249.reuse, P2 ;  /* 0x00000001a5c17824 */ /* 0x100fe200010e06f9 */
[----:B----4-:R-:W-:Y:S02]  /*83d0*/  IADD3 R168, P2, R2, R221, RZ ;  /* 0x000000dd02a87210 */ /* 0x010fe40007f5e0ff */
        /* <DEDUP_REMOVED lines=12> */
.L_x_2396:
[----:B-1----:R-:W-:Y:S01]  /*84a0*/  IMAD.MOV.U32 R3, RZ, RZ, c[0x0][0x2ac] ;  /* 0x0000ab00ff037624 */ /* 0x002fe200078e00ff */
[----:B------:R-:W2:Y:S01]  /*84b0*/  LDL R2, [R1+0x1c] ;  /* 0x00001c0001027983 */ /* 0x000ea20000100800 */
        /* <DEDUP_REMOVED lines=11> */
[----:B------:R-:W-:Y:S03]  /*8570*/  PLOP3.LUT P0, PT, PT, PT, UP0, 0x40, 0x0 ;  /* 0x000000000000781c */ /* 0x000fe60003f0e808 */
        /* <DEDUP_REMOVED lines=24> */
.L_x_2399:
[----:B------:R-:W-:Y:S04]  /*8700*/  MOV R2, c[0x0][0x32c] ;  /* 0x0000cb0000027a02 */ /* 0x000fe80000000f00 */
[----:B------:R-:W-:Y:S11]  /*8710*/  ISETP.NE.AND P0, PT, R2, 0x1, PT ;  /* 0x000000010200780c */ /* 0x000ff60003f05270 */
[----:B------:R-:W-:Y:S02]  /*8720*/  @!UPT UIADD3 URZ, URZ, URZ, URZ ;  /* 0x0000003f3f3ff290 */ /* 0x000fe4000fffe03f */
[----:B------:R-:W-:Y:S05]  /*8730*/  @P0 IMAD.HI.U32 R2, R0, c[0x0][0x330], RZ ;  /* 0x0000cc0000020a27 */ /* 0x000fea00078e00ff */
[----:B------:R-:W-:Y:S02]  /*8740*/  @P0 SHF.R.U32.HI R0, RZ, c[0x0][0x334], R2 ;  /* 0x0000cd00ff000a19 */ /* 0x000fe40000011602 */
.L_x_2400:
[----:B------:R-:W-:Y:S05]  /*8750*/  BSYNC B0 ;  /* 0x0000000000007941 */ /* 0x000fea0003800000 */
.L_x_2398:
[----:B------:R-:W-:Y:S05]  /*8760*/  IADD3 R2, -R194, UR4, RZ ;  /* 0x00000004c2027c10 */ /* 0x000fea000fffe1ff */
[----:B------:R-:W-:Y:S05]  /*8770*/  IMAD R0, R0, c[0x0][0x32c], R2 ;  /* 0x0000cb0000007a24 */ /* 0x000fea00078e0202 */
[----:B------:R-:W-:Y:S02]  /*8780*/  IADD3 R2, R0, c[0x0][0x32c], RZ ;  /* 0x0000cb0000027a10 */ /* 0x000fe40007ffe0ff */
[----:B------:R-:W-:Y:S02]  /*8790*/  IMNMX R167, R167, R0, !PT ;  /* 0x00000000a7a77217 */ /* 0x000fe40007800200 */
[----:B------:R-:W-:Y:S02]  /*87a0*/  IMNMX R168, R168, R2, PT ;  /* 0x00000002a8a87217 */ /* 0x000fe40003800200 */
.L_x_2397:
[----:B------:R-:W1:Y:S01]  /*87b0*/  SHFL.IDX PT, R0, R172, 0x1, 0x1c1f ;  /* 0x003c1f00ac007f89 */ /* 0x000e6200000e0000 */
[----:B------:R-:W-:Y:S06]  /*87c0*/  UISETP.NE.AND UP0, UPT, UR12, URZ, UPT ;  /* 0x0000003f0c00728c */ /* 0x000fec000bf05270 */
[----:B------:R-:W-:Y:S02]  /*87d0*/  PLOP3.LUT P0, PT, PT, PT, UP0, 0x40, 0x0 ;  /* 0x000000000000781c */ /* 0x000fe40003f0e808 */
[----:B-1----:R-:W-:Y:S01]  /*87e0*/  IADD3 R3, R174, R0, RZ ;  /* 0x00000000ae037210 */ /* 0x002fe20007ffe0ff */
[----:B------:R-:W-:Y:S10]  /*87f0*/  IMAD.IADD R165, R173, 0x1, R0 ;  /* 0x00000001ada57824 */ /* 0x000ff400078e0200 */
        /* <DEDUP_REMOVED lines=16> */
.L_x_2403:
[----:B------:R-:W-:Y:S04]  /*8900*/  MOV R2, 0x1 ;  /* 0x0000000100027802 */ /* 0x000fe80000000f00 */
[----:B------:R-:W-:Y:S11]  /*8910*/  ISETP.NE.AND P0, PT, R2, c[0x0][0x32c], PT ;  /* 0x0000cb0002007a0c */ /* 0x000ff60003f05270 */
[----:B------:R-:W-:Y:S02]  /*8920*/  @!UPT UIADD3 URZ, URZ, URZ, URZ ;  /* 0x0000003f3f3ff290 */ /* 0x000fe4000fffe03f */
[----:B------:R-:W-:Y:S05]  /*8930*/  @P0 IMAD.HI.U32 R2, R0, c[0x0][0x330], RZ ;  /* 0x0000cc0000020a27 */ /* 0x000fea00078e00ff */
[----:B------:R-:W-:Y:S02]  /*8940*/  @P0 SHF.R.U32.HI R0, RZ, c[0x0][0x334], R2 ;  /* 0x0000cd00ff000a19 */ /* 0x000fe40000011602 */
.L_x_2404:
[----:B------:R-:W-:Y:S05]  /*8950*/  BSYNC B0 ;  /* 0x0000000000007941 */ /* 0x000fea0003800000 */
.L_x_2402:
[----:B------:R-:W-:Y:S05]  /*8960*/  IADD3 R2, -R194, UR4, RZ ;  /* 0x00000004c2027c10 */ /* 0x000fea000fffe1ff */
[----:B------:R-:W-:Y:S05]  /*8970*/  IMAD R0, R0, c[0x0][0x32c], R2 ;  /* 0x0000cb0000007a24 */ /* 0x000fea00078e0202 */
[----:B------:R-:W-:Y:S02]  /*8980*/  IADD3 R2, R0, c[0x0][0x32c], RZ ;  /* 0x0000cb0000027a10 */ /* 0x000fe40007ffe0ff */
[----:B------:R-:W-:Y:S02]  /*8990*/  IMNMX R3, R3, R0, !PT ;  /* 0x0000000003037217 */ /* 0x000fe40007800200 */
[----:B------:R-:W-:Y:S02]  /*89a0*/  IMNMX R165, R165, R2, PT ;  /* 0x00000002a5a57217 */ /* 0x000fe40003800200 */
.L_x_2401:
        /* <DEDUP_REMOVED lines=21> */
.L_x_2407:
[----:B------:R-:W-:Y:S04]  /*8b00*/  MOV R175, c[0x0][0x32c] ;  /* 0x0000cb0000af7a02 */ /* 0x000fe80000000f00 */
[----:B------:R-:W-:Y:S11]  /*8b10*/  ISETP.NE.AND P0, PT, R175, 0x1, PT ;  /* 0x00000001af00780c */ /* 0x000ff60003f05270 */
[----:B------:R-:W-:Y:S02]  /*8b20*/  @!UPT UIADD3 URZ, URZ, URZ, URZ ;  /* 0x0000003f3f3ff290 */ /* 0x000fe4000fffe03f */
[----:B------:R-:W-:Y:S05]  /*8b30*/  @P0 IMAD.HI.U32 R175, R169, c[0x0][0x330], RZ ;  /* 0x0000cc00a9af0a27 */ /* 0x000fea00078e00ff */
[----:B------:R-:W-:Y:S02]  /*8b40*/  @P0 SHF.R.U32.HI R169, RZ, c[0x0][0x334], R175 ;  /* 0x0000cd00ffa90a19 */ /* 0x000fe400000116af */
.L_x_2408:
[----:B------:R-:W-:Y:S05]  /*8b50*/  BSYNC B0 ;  /* 0x0000000000007941 */ /* 0x000fea0003800000 */
.L_x_2406:
[----:B------:R-:W-:Y:S05]  /*8b60*/  IADD3 R175, -R194, UR4, RZ ;  /* 0x00000004c2af7c10 */ /* 0x000fea000fffe1ff */
[----:B------:R-:W-:Y:S05]  /*8b70*/  IMAD R169, R169, c[0x0][0x32c], R175 ;  /* 0x0000cb00a9a97a24 */ /* 0x000fea00078e02af */
[----:B------:R-:W-:Y:S02]  /*8b80*/  IADD3 R175, R169, c[0x0][0x32c], RZ ;  /* 0x0000cb00a9af7a10 */ /* 0x000fe40007ffe0ff */
[----:B------:R-:W-:Y:S02]  /*8b90*/  IMNMX R0, R0, R169, !PT ;  /* 0x000000a900007217 */ /* 0x000fe40007800200 */
[----:B------:R-:W-:Y:S02]  /*8ba0*/  IMNMX R2, R2, R175, PT ;  /* 0x000000af02027217 */ /* 0x000fe40003800200 */
.L_x_2405:
[----:B------:R-:W-:Y:S02]  /*8bb0*/  UISETP.GE.AND UP1, UPT, UR4, 0x1, UPT ;  /* 0x000000010400788c */ /* 0x000fe4000bf26270 */
[----:B------:R-:W-:Y:S02]  /*8bc0*/  UISETP.GE.AND UP0, UPT, UR4, 0x2, UPT ;  /* 0x000000020400788c */ /* 0x000fe4000bf06270 */
[----:B------:R-:W-:Y:S02]  /*8bd0*/  UISETP.GE.AND UP2, UPT, UR4, 0x9, UPT ;  /* 0x000000090400788c */ /* 0x000fe4000bf46270 */
[----:B------:R-:W-:Y:S01]  /*8be0*/  PLOP3.LUT P0, PT, PT, PT, UP1, 0x40, 0x0 ;  /* 0x000000000000781c */ /* 0x000fe20003f0e818 */
[----:B------:R-:W-:Y:S01]  /*8bf0*/  UP2UR UR29, UPR, URZ, 0x2 ;  /* 0x000000023f1d7883 */ /* 0x000fe20008000000 */
[----:B------:R-:W-:Y:S01]  /*8c00*/  PLOP3.LUT P1, PT, PT, PT, UP0, 0x40, 0x0 ;  /* 0x000000000000781c */ /* 0x000fe20003f2e808 */
[----:B------:R-:W-:Y:S01]  /*8c10*/  UP2UR UR28, UPR, URZ, 0x1 ;  /* 0x000000013f1c7883 */ /* 0x000fe20008000000 */
[C---:B------:R-:W-:Y:S01]  /*8c20*/  ISETP.GT.AND P0, PT, R3.reuse, RZ, P0 ;  /* 0x000000ff0300720c */ /* 0x040fe20000704270 */
[----:B------:R-:W-:Y:S01]  /*8c30*/  UISETP.GE.AND UP6, UPT, UR4, 0x12, UPT ;  /* 0x000000120400788c */ /* 0x000fe2000bfc6270 */
[----:B------:R-:W-:Y:S01]  /*8c40*/  ISETP.GT.AND P1, PT, R3, 0x1, P1 ;  /* 0x000000010300780c */ /* 0x000fe20000f24270 */
[----:B------:R-:W-:Y:S01]  /*8c50*/  UISETP.GE.AND UP4, UPT, UR4, 0x1a, UPT ;  /* 0x0000001a0400788c */ /* 0x000fe2000bf86270 */
[C---:B------:R-:W-:Y:S01]  /*8c60*/  ISETP.LT.OR P0, PT, R165.reuse, 0x1, P0 ;  /* 0x00000001a500780c */ /* 0x040fe20000701670 */
[----:B------:R-:W-:Y:S01]  /*8c70*/  UISETP.GE.AND UP5, UPT, UR4, 0x19, UPT ;  /* 0x000000190400788c */ /* 0x000fe2000bfa6270 */
[----:B------:R-:W-:Y:S01]  /*8c80*/  ISETP.LT.OR P1, PT, R165, 0x2, P1 ;  /* 0x00000002a500780c */ /* 0x000fe20000f21670 */
[----:B------:R-:W-:Y:S01]  /*8c90*/  UISETP.GE.AND UP3, UPT, UR4, 0x21, UPT ;  /* 0x000000210400788c */ /* 0x000fe2000bf66270 */
[----:B------:R-:W-:Y:S01]  /*8ca0*/  FSEL R175, R6, -INF , !P0 ;  /* 0xff80000006af7808 */ /* 0x000fe20004000000 */
[----:B------:R-:W-:Y:S01]  /*8cb0*/  UP2UR UR27, UPR, URZ, 0x4 ;  /* 0x000000043f1b7883 */ /* 0x000fe20008000000 */
[----:B------:R-:W-:Y:S01]  /*8cc0*/  PLOP3.LUT P0, PT, PT, PT, UP0, 0x40, 0x0 ;  /* 0x000000000000781c */ /* 0x000fe20003f0e808 */
[----:B------:R-:W-:Y:S01]  /*8cd0*/  UISETP.GE.AND UP0, UPT, UR4, 0x11, UPT ;  /* 0x000000110400788c */ /* 0x000fe2000bf06270 */
[----:B------:R-:W-:Y:S01]  /*8ce0*/  PLOP3.LUT P2, PT, PT, PT, UP1, 0x40, 0x0 ;  /* 0x000000000000781c */ /* 0x000fe20003f4e818 */
[----:B------:R-:W-:Y:S01]  /*8cf0*/  UISETP.GE.AND UP1, UPT, UR4, 0xa, UPT ;  /* 0x0000000a0400788c */ /* 0x000fe2000bf26270 */
[----:B------:R-:W-:Y:S01]  /*8d00*/  ISETP.GT.AND P0, PT, R167, 0x1, P0 ;  /* 0x00000001a700780c */ /* 0x000fe20000704270 */
[----:B------:R-:W-:Y:S01]  /*8d10*/  UP2UR UR25, UPR, URZ, 0x1 ;  /* 0x000000013f197883 */ /* 0x000fe20008000000 */
[----:B------:R-:W-:Y:S01]  /*8d20*/  FSEL R192, R7, -INF , !P1 ;  /* 0xff80000007c07808 */ /* 0x000fe20004800000 */
[----:B------:R-:W-:Y:S01]  /*8d30*/  UP2UR UR26, UPR, URZ, 0x2 ;  /* 0x000000023f1a7883 */ /* 0x000fe20008000000 */
[----:B------:R-:W-:Y:S01]  /*8d40*/  PLOP3.LUT P1, PT, PT, PT, UP2, 0x40, 0x0 ;  /* 0x000000000000781c */ /* 0x000fe20003f2e828 */
[----:B------:R-:W-:Y:S01]  /*8d50*/  UP2UR UR30, UPR, URZ, 0x40 ;  /* 0x000000403f1e7883 */ /* 0x000fe20008000000 */
[----:B------:R-:W-:Y:S02]  /*8d60*/  ISETP.LT.OR P0, PT, R168, 0x2, P0 ;  /* 0x00000002a800780c */ /* 0x000fe40000701670 */
[----:B------:R-:W-:Y:S02]  /*8d70*/  ISETP.GT.AND P1, PT, R3, 0x8, P1 ;  /* 0x000000080300780c */ /* 0x000fe40000f24270 */
[----:B------:R-:W-:Y:S02]  /*8d80*/  FSEL R7, R5, -INF , !P0 ;  /* 0xff80000005077808 */ /* 0x000fe40004000000 */
[----:B------:R-:W-:Y:S02]  /*8d90*/  PLOP3.LUT P0, PT, PT, PT, UP1, 0x40, 0x0 ;  /* 0x000000000000781c */ /* 0x000fe40003f0e818 */
[----:B------:R-:W-:Y:S02]  /*8da0*/  ISETP.LT.OR P1, PT, R165, 0x9, P1 ;  /* 0x00000009a500780c */ /* 0x000fe40000f21670 */
[----:B------:R-:W-:Y:S02]  /*8db0*/  ISETP.GT.AND P0, PT, R3, 0x9, P0 ;  /* 0x000000090300780c */ /* 0x000fe40000704270 */
[----:B------:R-:W-:Y:S02]  /*8dc0*/  ISETP.GT.AND P2, PT, R167, RZ, P2 ;  /* 0x000000ffa700720c */ /* 0x000fe40001744270 */
[----:B------:R-:W-:Y:S02]  /*8dd0*/  FSEL R193, R18, -INF , !P1 ;  /* 0xff80000012c17808 */ /* 0x000fe40004800000 */
[----:B------:R-:W-:Y:S01]  /*8de0*/  PLOP3.LUT P1, PT, PT, PT, UP1, 0x40, 0x0 ;  /* 0x000000000000781c */ /* 0x000fe20003f2e818 */
[----:B------:R-:W-:Y:S01]  /*8df0*/  UISETP.GE.AND UP1, UPT, UR4, 0x29, UPT ;  /* 0x000000290400788c */ /* 0x000fe2000bf26270 */
[----:B------:R-:W-:Y:S02]  /*8e00*/  ISETP.LT.OR P0, PT, R165, 0xa, P0 ;  /* 0x0000000aa500780c */ /* 0x000fe40000701670 */
[----:B------:R-:W-:Y:S02]  /*8e10*/  ISETP.LT.OR P2, PT, R168, 0x1, P2 ;  /* 0x00000001a800780c */ /* 0x000fe40001741670 */
[----:B------:R-:W-:Y:S02]  /*8e20*/  ISETP.GT.AND P1, PT, R167, 0x9, P1 ;  /* 0x00000009a700780c */ /* 0x000fe40000f24270 */
[----:B------:R-:W-:Y:S02]  /*8e30*/  FSEL R19, R19, -INF , !P0 ;  /* 0xff80000013137808 */ /* 0x000fe40004000000 */
[----:B------:R-:W-:Y:S02]  /*8e40*/  PLOP3.LUT P0, PT, PT, PT, UP0, 0x40, 0x0 ;  /* 0x000000000000781c */ /* 0x000fe40003f0e808 */
[----:B------:R-:W-:Y:S02]  /*8e50*/  FSEL R6, R4, -INF , !P2 ;  /* 0xff80000004067808 */ /* 0x000fe40005000000 */
[----:B------:R-:W-:Y:S01]  /*8e60*/  PLOP3.LUT P2, PT, PT, PT, UP2, 0x40, 0x0 ;  /* 0x000000000000781c */ /* 0x000fe20003f4e828 */
[----:B------:R-:W-:Y:S01]  /*8e70*/  UISETP.GE.AND UP2, UPT, UR4, 0x22, UPT ;  /* 0x000000220400788c */ /* 0x000fe2000bf46270 */
[C---:B------:R-:W-:Y:S02]  /*8e80*/  ISETP.LT.OR P1, PT, R168.reuse, 0xa, P1 ;  /* 0x0000000aa800780c */ /* 0x040fe40000f21670 */
[----:B------:R-:W-:Y:S02]  /*8e90*/  ISETP.GT.AND P0, PT, R3, 0x10, P0 ;  /* 0x000000100300780c */ /* 0x000fe40000704270 */
[----:B------:R-:W-:Y:S02]  /*8ea0*/  ISETP.GT.AND P2, PT, R167, 0x8, P2 ;  /* 0x00000008a700780c */ /* 0x000fe40001744270 */
[----:B------:R-:W-:Y:S02]  /*8eb0*/  FSEL R18, R17, -INF , !P1 ;  /* 0xff80000011127808 */ /* 0x000fe40004800000 */
[----:B------:R-:W-:Y:S01]  /*8ec0*/  PLOP3.LUT P1, PT, PT, PT, UP0, 0x40, 0x0 ;  /* 0x000000000000781c */ /* 0x000fe20003f2e808 */
[----:B------:R-:W-:Y:S01]  /*8ed0*/  UISETP.GE.AND UP0, UPT, UR4, 0x2a, UPT ;  /* 0x0000002a0400788c */ /* 0x000fe2000bf06270 */
[----:B------:R-:W-:Y:S02]  /*8ee0*/  ISETP.LT.OR P0, PT, R165, 0x11, P0 ;  /* 0x00000011a500780c */ /* 0x000fe40000701670 */
[----:B------:R-:W-:Y:S02]  /*8ef0*/  ISETP.LT.OR P2, PT, R168, 0x9, P2 ;  /* 0x00000009a800780c */ /* 0x000fe40001741670 */
[C---:B------:R-:W-:Y:S02]  /*8f00*/  ISETP.GT.AND P1, PT, R167.reuse, 0x10, P1 ;  /* 0x00000010a700780c */ /* 0x040fe40000f24270 */
[----:B------:R-:W-:Y:S02]  /*8f10*/  FSEL R198, R22, -INF , !P0 ;  /* 0xff80000016c67808 */ /* 0x000fe40004000000 */
[----:B------:R-:W-:Y:S02]  /*8f20*/  PLOP3.LUT P0, PT, PT, PT, UP6, 0x40, 0x0 ;  /* 0x000000000000781c */ /* 0x000fe40003f0e868 */
[----:B------:R-:W-:Y:S02]  /*8f30*/  FSEL R16, R16, -INF , !P2 ;  /* 0xff80000010107808 */ /* 0x000fe40005000000 */
[----:B------:R-:W-:Y:S01]  /*8f40*/  PLOP3.LUT P2, PT, PT, PT, UP6, 0x40, 0x0 ;  /* 0x000000000000781c */ /* 0x000fe20003f4e868 */
[----:B------:R-:W-:Y:S01]  /*8f50*/  UISETP.NE.AND UP6, UPT, UR25, URZ, UPT ;  /* 0x0000003f1900728c */ /* 0x000fe2000bfc5270 */
[----:B------:R-:W-:Y:S02]  /*8f60*/  ISETP.LT.OR P1, PT, R168, 0x11, P1 ;  /* 0x00000011a800780c */ /* 0x000fe40000f21670 */
[----:B------:R-:W-:Y:S01]  /*8f70*/  ISETP.GT.AND P0, PT, R167, 0x11, P0 ;  /* 0x00000011a700780c */ /* 0x000fe20000704270 */
[----:B------:R-:W-:Y:S01]  /*8f80*/  UP2UR UR31, UPR, URZ, 0x40 ;  /* 0x000000403f1f7883 */ /* 0x000fe20008000000 */
[----:B------:R-:W-:Y:S01]  /*8f90*/  ISETP.GT.AND P2, PT, R3, 0x11, P2 ;  /* 0x000000110300780c */ /* 0x000fe20001744270 */
[----:B------:R-:W-:Y:S01]  /*8fa0*/  UISETP.NE.AND UP6, UPT, UR26, URZ, UPT ;  /* 0x0000003f1a00728c */ /* 0x000fe2000bfc5270 */
[----:B------:R-:W-:Y:S02]  /*8fb0*/  FSEL R196, R20, -INF , !P1 ;  /* 0xff80000014c47808 */ /* 0x000fe40004800000 */
[----:B------:R-:W-:Y:S01]  /*8fc0*/  PLOP3.LUT P1, PT, PT, PT, UP4, 0x40, 0x0 ;  /* 0x000000000000781c */ /* 0x000fe20003f2e848 */
[----:B------:R-:W-:Y:S01]  /*8fd0*/  UP2UR UR32, UPR, URZ, 0x40 ;  /* 0x000000403f207883 */ /* 0x000fe20008000000 */
[C---:B------:R-:W-:Y:S01]  /*8fe0*/  ISETP.LT.OR P0, PT, R168.reuse, 0x12, P0 ;  /* 0x00000012a800780c */ /* 0x040fe20000701670 */
[----:B------:R-:W-:Y:S01]  /*8ff0*/  UISETP.NE.AND UP6, UPT, UR27, URZ, UPT ;  /* 0x0000003f1b00728c */ /* 0x000fe2000bfc5270 */
[----:B------:R-:W-:Y:S02]  /*9000*/  ISETP.LT.OR P2, PT, R165, 0x12, P2 ;  /* 0x00000012a500780c */ /* 0x000fe40001741670 */
[----:B------:R-:W-:Y:S01]  /*9010*/  ISETP.GT.AND P1, PT, R3, 0x19, P1 ;  /* 0x000000190300780c */ /* 0x000fe20000f24270 */
[----:B------:R-:W-:Y:S01]  /*9020*/  UP2UR UR33, UPR, URZ, 0x40 ;  /* 0x000000403f217883 */ /* 0x000fe20008000000 */
[----:B------:R-:W-:Y:S01]  /*9030*/  FSEL R197, R21, -INF , !P0 ;  /* 0xff80000015c57808 */ /* 0x000fe20004000000 */
[----:B------:R-:W-:Y:S01]  /*9040*/  UISETP.NE.AND UP6, UPT, UR28, URZ, UPT ;  /* 0x0000003f1c00728c */ /* 0x000fe2000bfc5270 */
[----:B------:R-:W-:Y:S02]  /*9050*/  PLOP3.LUT P0, PT, PT, PT, UP5, 0x40, 0x0 ;  /* 0x000000000000781c */ /* 0x000fe40003f0e858 */
[----:B------:R-:W-:Y:S01]  /*9060*/  FSEL R199, R23, -INF , !P2 ;  /* 0xff80000017c77808 */ /* 0x000fe20005000000 */
[----:B------:R-:W-:Y:S01]  /*9070*/  UP2UR UR34, UPR, URZ, 0x40 ;  /* 0x000000403f227883 */ /* 0x000fe20008000000 */
[----:B------:R-:W-:Y:S01]  /*9080*/  PLOP3.LUT P2, PT, PT, PT, UP5, 0x40, 0x0 ;  /* 0x000000000000781c */ /* 0x000fe20003f4e858 */
[----:B------:R-:W-:Y:S01]  /*9090*/  UISETP.NE.AND UP6, UPT, UR29, URZ, UPT ;  /* 0x0000003f1d00728c */ /* 0x000fe2000bfc5270 */
[----:B------:R-:W-:Y:S02]  /*90a0*/  ISETP.LT.OR P1, PT, R165, 0x1a, P1 ;  /* 0x0000001aa500780c */ /* 0x000fe40000f21670 */
[----:B------:R-:W-:Y:S02]  /*90b0*/  ISETP.GT.AND P0, PT, R167, 0x18, P0 ;  /* 0x00000018a700780c */ /* 0x000fe40000704270 */
[----:B------:R-:W-:Y:S02]  /*90c0*/  ISETP.GT.AND P2, PT, R3, 0x18, P2 ;  /* 0x000000180300780c */ /* 0x000fe40001744270 */
[----:B------:R-:W-:Y:S02]  /*90d0*/  FSEL R209, R35, -INF , !P1 ;  /* 0xff80000023d17808 */ /* 0x000fe40004800000 */
[----:B------:R-:W-:Y:S02]  /*90e0*/  PLOP3.LUT P1, PT, PT, PT, UP3, 0x40, 0x0 ;  /* 0x000000000000781c */ /* 0x000fe40003f2e838 */
[----:B------:R-:W-:Y:S02]  /*90f0*/  ISETP.LT.OR P0, PT, R168, 0x19, P0 ;  /* 0x00000019a800780c */ /* 0x000fe40000701670 */
[----:B------:R-:W-:Y:S02]  /*9100*/  ISETP.LT.OR P2, PT, R165, 0x19, P2 ;  /* 0x00000019a500780c */ /* 0x000fe40001741670 */
[----:B------:R-:W-:Y:S02]  /*9110*/  ISETP.GT.AND P1, PT, R3, 0x20, P1 ;  /* 0x000000200300780c */ /* 0x000fe40000f24270 */
[----:B------:R-:W-:Y:S02]  /*9120*/  FSEL R201, R32, -INF , !P0 ;  /* 0xff80000020c97808 */ /* 0x000fe40004000000 */
[----:B------:R-:W-:Y:S02]  /*9130*/  PLOP3.LUT P0, PT, PT, PT, UP2, 0x40, 0x0 ;  /* 0x000000000000781c */ /* 0x000fe40003f0e828 */
[----:B------:R-:W-:Y:S02]  /*9140*/  FSEL R206, R34, -INF , !P2 ;  /* 0xff80000022ce7808 */ /* 0x000fe40005000000 */
[----:B------:R-:W-:Y:S02]  /*9150*/  PLOP3.LUT P2, PT, PT, PT, UP4, 0x40, 0x0 ;  /* 0x000000000000781c */ /* 0x000fe40003f4e848 */
[----:B------:R-:W-:Y:S02]  /*9160*/  ISETP.LT.OR P1, PT, R165, 0x21, P1 ;  /* 0x00000021a500780c */ /* 0x000fe40000f21670 */
[----:B------:R-:W-:Y:S02]  /*9170*/  ISETP.GT.AND P0, PT, R3, 0x21, P0 ;  /* 0x000000210300780c */ /* 0x000fe40000704270 */
[----:B------:R-:W-:Y:S02]  /*9180*/  ISETP.GT.AND P2, PT, R167, 0x19, P2 ;  /* 0x00000019a700780c */ /* 0x000fe40001744270 */
[----:B------:R-:W-:Y:S02]  /*9190*/  FSEL R219, R38, -INF , !P1 ;  /* 0xff80000026db7808 */ /* 0x000fe40004800000 */
[----:B------:R-:W-:Y:S02]  /*91a0*/  PLOP3.LUT P1, PT, PT, PT, UP2, 0x40, 0x0 ;  /* 0x000000000000781c */ /* 0x000fe40003f2e828 */
[----:B------:R-:W-:Y:S02]  /*91b0*/  ISETP.LT.OR P0, PT, R165, 0x22, P0 ;  /* 0x00000022a500780c */ /* 0x000fe40000701670 */
[C---:B------:R-:W-:Y:S02]  /*91c0*/  ISETP.LT.OR P2, PT, R168.reuse, 0x1a, P2 ;  /* 0x0000001aa800780c */ /* 0x040fe40001741670 */
[----:B------:R-:W-:Y:S02]  /*91d0*/  ISETP.GT.AND P1, PT, R167, 0x21, P1 ;  /* 0x00000021a700780c */ /* 0x000fe40000f24270 */
[----:B------:R-:W-:Y:S02]  /*91e0*/  FSEL R223, R39, -INF , !P0 ;  /* 0xff80000027df7808 */ /* 0x000fe40004000000 */
[----:B------:R-:W-:Y:S02]  /*91f0*/  PLOP3.LUT P0, PT, PT, PT, UP1, 0x40, 0x0 ;  /* 0x000000000000781c */ /* 0x000fe40003f0e818 */
[----:B------:R-:W-:Y:S02]  /*9200*/  FSEL R202, R33, -INF , !P2 ;  /* 0xff80000021ca7808 */ /* 0x000fe40005000000 */
[----:B------:R-:W-:Y:S02]  /*9210*/  PLOP3.LUT P2, PT, PT, PT, UP3, 0x40, 0x0 ;  /* 0x000000000000781c */ /* 0x000fe40003f4e838 */
[C---:B------:R-:W-:Y:S02]  /*9220*/  ISETP.LT.OR P1, PT, R168.reuse, 0x22, P1 ;  /* 0x00000022a800780c */ /* 0x040fe40000f21670 */
[----:B------:R-:W-:Y:S02]  /*9230*/  ISETP.GT.AND P0, PT, R3, 0x28, P0 ;  /* 0x000000280300780c */ /* 0x000fe40000704270 */
[----:B------:R-:W-:Y:S02]  /*9240*/  ISETP.GT.AND P2, PT, R167, 0x20, P2 ;  /* 0x00000020a700780c */ /* 0x000fe40001744270 */
[----:B------:R-:W-:Y:S02]  /*9250*/  FSEL R216, R37, -INF , !P1 ;  /* 0xff80000025d87808 */ /* 0x000fe40004800000 */
[----:B------:R-:W-:Y:S02]  /*9260*/  ISETP.LT.OR P1, PT, R165, 0x29, P0 ;  /* 0x00000029a500780c */ /* 0x000fe40000721670 */
[----:B------:R-:W-:Y:S02]  /*9270*/  PLOP3.LUT P0, PT, PT, PT, UP0, 0x40, 0x0 ;  /* 0x000000000000781c */ /* 0x000fe40003f0e808 */
[----:B------:R-:W-:Y:S02]  /*9280*/  ISETP.LT.OR P2, PT, R168, 0x21, P2 ;  /* 0x00000021a800780c */ /* 0x000fe40001741670 */
[----:B------:R-:W-:Y:S02]  /*9290*/  ISETP.GT.AND P0, PT, R3, 0x29, P0 ;  /* 0x000000290300780c */ /* 0x000fe40000704270 */
[----:B------:R-:W-:Y:S01]  /*92a0*/  FSEL R215, R36, -INF , !P2 ;  /* 0xff80000024d77808 */ /* 0x000fe20005000000 */
[----:B------:R-:W1:Y:S01]  /*92b0*/  SHFL.IDX PT, R3, R172, 0x3, 0x1c1f ;  /* 0x007c1f00ac037f89 */ /* 0x000e6200000e0000 */
[----:B------:R-:W-:Y:S02]  /*92c0*/  PLOP3.LUT P2, PT, PT, PT, UP1, 0x40, 0x0 ;  /* 0x000000000000781c */ /* 0x000fe40003f4e818 */
[----:B------:R-:W-:Y:S02]  /*92d0*/  ISETP.LT.OR P0, PT, R165, 0x2a, P0 ;  /* 0x0000002aa500780c */ /* 0x000fe40000701670 */
[----:B------:R-:W-:Y:S02]  /*92e0*/  ISETP.GT.AND P2, PT, R167, 0x28, P2 ;  /* 0x00000028a700780c */ /* 0x000fe40001744270 */
[----:B------:R-:W-:Y:S02]  /*92f0*/  FSEL R252, R50, -INF , !P1 ;  /* 0xff80000032fc7808 */ /* 0x000fe40004800000 */
[----:B------:R-:W-:Y:S02]  /*9300*/  PLOP3.LUT P1, PT, PT, PT, UP0, 0x40, 0x0 ;  /* 0x000000000000781c */ /* 0x000fe40003f2e808 */
[----:B------:R-:W-:Y:S02]  /*9310*/  FSEL R51, R51, -INF , !P0 ;  /* 0xff80000033337808 */ /* 0x000fe40004000000 */
[----:B------:R-:W-:Y:S01]  /*9320*/  PLOP3.LUT P0, PT, PT, PT, UP6, 0x40, 0x0 ;  /* 0x000000000000781c */ /* 0x000fe20003f0e868 */
[----:B------:R-:W-:Y:S01]  /*9330*/  UISETP.NE.AND UP6, UPT, UR34, URZ, UPT ;  /* 0x0000003f2200728c */ /* 0x000fe2000bfc5270 */
[----:B------:R-:W-:Y:S02]  /*9340*/  ISETP.LT.OR P2, PT, R168, 0x29, P2 ;  /* 0x00000029a800780c */ /* 0x000fe40001741670 */
[----:B------:R-:W-:Y:S02]  /*9350*/  ISETP.GT.AND P1, PT, R167, 0x29, P1 ;  /* 0x00000029a700780c */ /* 0x000fe40000f24270 */
[----:B------:R-:W-:Y:S02]  /*9360*/  FSEL R222, R48, -INF , !P2 ;  /* 0xff80000030de7808 */ /* 0x000fe40005000000 */
[----:B------:R-:W-:Y:S01]  /*9370*/  PLOP3.LUT P2, PT, PT, PT, UP6, 0x40, 0x0 ;  /* 0x000000000000781c */ /* 0x000fe20003f4e868 */
[----:B------:R-:W-:Y:S01]  /*9380*/  UISETP.NE.AND UP6, UPT, UR33, URZ, UPT ;  /* 0x0000003f2100728c */ /* 0x000fe2000bfc5270 */
[----:B------:R-:W-:Y:S02]  /*9390*/  ISETP.LT.OR P1, PT, R168, 0x2a, P1 ;  /* 0x0000002aa800780c */ /* 0x000fe40000f21670 */
[----:B------:R-:W-:Y:S02]  /*93a0*/  ISETP.GT.AND P0, PT, R0, RZ, P0 ;  /* 0x000000ff0000720c */ /* 0x000fe40000704270 */
        /* <DEDUP_REMOVED lines=9> */
[C---:B------:R-:W-:Y:S02]  /*9440*/  ISETP.GT.AND P0, PT, R0.reuse, 0x9, P0 ;  /* 0x000000090000780c */ /* 0x040fe40000704270 */
[----:B------:R-:W-:Y:S02]  /*9450*/  ISETP.GT.AND P1, PT, R0, 0x8, P1 ;  /* 0x000000080000780c */ /* 0x000fe40000f24270 */
[C---:B------:R-:W-:Y:S02]  /*9460*/  ISETP.LT.OR P0, PT, R2.reuse, 0xa, P0 ;  /* 0x0000000a0200780c */ /* 0x040fe40000701670 */
[----:B------:R-:W-:Y:S02]  /*9470*/  FSEL R17, R9, -INF , !P2 ;  /* 0xff80000009117808 */ /* 0x000fe40005000000 */
[----:B------:R-:W-:Y:S01]  /*9480*/  PLOP3.LUT P2, PT, PT, PT, UP6, 0x40, 0x0 ;  /* 0x000000000000781c */ /* 0x000fe20003f4e868 */
[----:B------:R-:W-:Y:S01]  /*9490*/  UISETP.NE.AND UP6, UPT, UR30, URZ, UPT ;  /* 0x0000003f1e00728c */ /* 0x000fe2000bfc5270 */
[----:B------:R-:W-:Y:S02]  /*94a0*/  ISETP.LT.OR P1, PT, R2, 0x9, P1 ;  /* 0x000000090200780c */ /* 0x000fe40000f21670 */
[----:B------:R-:W-:Y:S01]  /*94b0*/  FSEL R13, R13, -INF , !P0 ;  /* 0xff8000000d0d7808 */ /* 0x000fe20004000000 */
[----:B------:R-:W-:Y:S01]  /*94c0*/  UP2UR UR30, UPR, URZ, 0x40 ;  /* 0x000000403f1e7883 */ /* 0x000fe20008000000 */
[----:B------:R-:W-:Y:S02]  /*94d0*/  PLOP3.LUT P0, PT, PT, PT, UP5, 0x40, 0x0 ;  /* 0x000000000000781c */ /* 0x000fe40003f0e858 */
        /* <DEDUP_REMOVED lines=52> */
.L_x_2411:
[----:B------:R-:W-:Y:S04]  /*9820*/  MOV R4, c[0x0][0x32c] ;  /* 0x0000cb0000047a02 */ /* 0x000fe80000000f00 */
[----:B------:R-:W-:Y:S11]  /*9830*/  ISETP.NE.AND P0, PT, R4, 0x1, PT ;  /* 0x000000010400780c */ /* 0x000ff60003f05270 */
[----:B------:R-:W-:Y:S02]  /*9840*/  @!UPT UIADD3 URZ, URZ, URZ, URZ ;  /* 0x0000003f3f3ff290 */ /* 0x000fe4000fffe03f */
[----:B------:R-:W-:Y:S05]  /*9850*/  @P0 IMAD.HI.U32 R4, R3, c[0x0][0x330], RZ ;  /* 0x0000cc0003040a27 */ /* 0x000fea00078e00ff */
[----:B------:R-:W-:Y:S02]  /*9860*/  @P0 SHF.R.U32.HI R3, RZ, c[0x0][0x334], R4 ;  /* 0x0000cd00ff030a19 */ /* 0x000fe40000011604 */
.L_x_2412:
[----:B------:R-:W-:Y:S05]  /*9870*/  BSYNC B0 ;  /* 0x0000000000007941 */ /* 0x000fea0003800000 */
.L_x_2410:
[----:B------:R-:W-:Y:S05]  /*9880*/  IADD3 R4, -R194, UR4, RZ ;  /* 0x00000004c2047c10 */ /* 0x000fea000fffe1ff */
[----:B------:R-:W-:Y:S05]  /*9890*/  IMAD R3, R3, c[0x0][0x32c], R4 ;  /* 0x0000cb0003037a24 */ /* 0x000fea00078e0204 */
[----:B------:R-:W-:Y:S02]  /*98a0*/  IADD3 R4, R3, c[0x0][0x32c], RZ ;  /* 0x0000cb0003047a10 */ /* 0x000fe40007ffe0ff */
[----:B------:R-:W-:Y:S02]  /*98b0*/  IMNMX R0, R0, R3, !PT ;  /* 0x0000000300007217 */ /* 0x000fe40007800200 */
[----:B------:R-:W-:Y:S02]  /*98c0*/  IMNMX R2, R2, R4, PT ;  /* 0x0000000402027217 */ /* 0x000fe40003800200 */
.L_x_2409:
        /* <DEDUP_REMOVED lines=32> */
[----:B------:R-:W-:Y:S02]  /*9ad0*/  MOV R41, R51 ;  /* 0x0000003300297202 */ /* 0x000fe40000000f00 */
[----:B------:R-:W-:Y:S02]  /*9ae0*/  FMNMX.FTZ R169, R246, R169, !PT ;  /* 0x000000a9f6a97209 */ /* 0x000fe40007810000 */
[----:B------:R-:W-:Y:S02]  /*9af0*/  FMNMX.FTZ R3, R252, R3, !PT ;  /* 0x00000003fc037209 */ /* 0x000fe40007810000 */
[----:B------:R-:W-:Y:S01]  /*9b00*/  PLOP3.LUT P2, PT, PT, PT, UP3, 0x40, 0x0 ;  /* 0x000000000000781c */ /* 0x000fe20003f4e838 */
[----:B------:R-:W1:Y:S01]  /*9b10*/  SHFL.BFLY PT, R5, R169, 0x2, 0x1f ;  /* 0x0c401f00a9057f89 */ /* 0x000e6200000e0000 */
[----:B------:R-:W-:Y:S01]  /*9b20*/  FMNMX.FTZ R4, R8, R170, !PT ;  /* 0x000000aa08047209 */ /* 0x000fe20007810000 */
[----:B------:R-:W-:Y:S01]  /*9b30*/  UISETP.NE.AND UP3, UPT, UR29, URZ, UPT ;  /* 0x0000003f1d00728c */ /* 0x000fe2000bf65270 */
[----:B------:R-:W-:Y:S02]  /*9b40*/  FMNMX.FTZ R3, R41, R3, !PT ;  /* 0x0000000329037209 */ /* 0x000fe40007810000 */
[----:B------:R-:W-:Y:S02]  /*9b50*/  ISETP.GT.AND P2, PT, R0, 0x1, P2 ;  /* 0x000000010000780c */ /* 0x000fe40001744270 */
[----:B------:R-:W-:Y:S01]  /*9b60*/  FMNMX.FTZ R4, R17, R4, !PT ;  /* 0x0000000411047209 */ /* 0x000fe20007810000 */
[----:B------:R-:W2:Y:S01]  /*9b70*/  SHFL.BFLY PT, R168, R3, 0x2, 0x1f ;  /* 0x0c401f0003a87f89 */ /* 0x000ea200000e0000 */
[----:B------:R-:W-:Y:S02]  /*9b80*/  ISETP.LT.OR P2, PT, R2, 0x2, P2 ;  /* 0x000000020200780c */ /* 0x000fe40001741670 */
[----:B------:R-:W-:Y:S02]  /*9b90*/  FMNMX.FTZ R4, R12, R4, !PT ;  /* 0x000000040c047209 */ /* 0x000fe40007810000 */
[----:B------:R-:W-:Y:S02]  /*9ba0*/  FSEL R11, R11, -INF , !P2 ;  /* 0xff8000000b0b7808 */ /* 0x000fe40005000000 */
[----:B------:R-:W-:Y:S01]  /*9bb0*/  PLOP3.LUT P2, PT, PT, PT, UP0, 0x40, 0x0 ;  /* 0x000000000000781c */ /* 0x000fe20003f4e808 */
[----:B------:R-:W-:Y:S01]  /*9bc0*/  UISETP.NE.AND UP0, UPT, UR26, URZ, UPT ;  /* 0x0000003f1a00728c */ /* 0x000fe2000bf05270 */
[----:B------:R-:W-:Y:S02]  /*9bd0*/  FMNMX.FTZ R4, R13, R4, !PT ;  /* 0x000000040d047209 */ /* 0x000fe40007810000 */
[----:B------:R-:W-:Y:S02]  /*9be0*/  ISETP.GT.AND P2, PT, R0, 0x10, P2 ;  /* 0x000000100000780c */ /* 0x000fe40001744270 */
[----:B------:R-:W-:Y:S02]  /*9bf0*/  FMNMX.FTZ R4, R205, R4, !PT ;  /* 0x00000004cd047209 */ /* 0x000fe40007810000 */
[----:B------:R-:W-:Y:S02]  /*9c00*/  ISETP.LT.OR P2, PT, R2, 0x11, P2 ;  /* 0x000000110200780c */ /* 0x000fe40001741670 */
[----:B------:R-:W-:Y:S02]  /*9c10*/  FMNMX.FTZ R4, R208, R4, !PT ;  /* 0x00000004d0047209 */ /* 0x000fe40007810000 */
[----:B------:R-:W-:Y:S02]  /*9c20*/  FSEL R200, R26, -INF , !P2 ;  /* 0xff8000001ac87808 */ /* 0x000fe40005000000 */
[----:B------:R-:W-:Y:S02]  /*9c30*/  FMNMX.FTZ R4, R210, R4, !PT ;  /* 0x00000004d2047209 */ /* 0x000fe40007810000 */
[----:B------:R-:W-:Y:S01]  /*9c40*/  PLOP3.LUT P0, PT, PT, PT, UP2, 0x40, 0x0 ;  /* 0x000000000000781c */ /* 0x000fe20003f0e828 */
[----:B------:R-:W-:Y:S01]  /*9c50*/  UISETP.NE.AND UP2, UPT, UR28, URZ, UPT ;  /* 0x0000003f1c00728c */ /* 0x000fe2000bf45270 */
[----:B-1----:R-:W-:Y:S02]  /*9c60*/  FMNMX.FTZ R169, R169, R5, !PT ;  /* 0x00000005a9a97209 */ /* 0x002fe40007810000 */
[----:B------:R-:W-:Y:S02]  /*9c70*/  FMNMX.FTZ R4, R211, R4, !PT ;  /* 0x00000004d3047209 */ /* 0x000fe40007810000 */
[----:B--2---:R-:W-:Y:S01]  /*9c80*/  FMNMX.FTZ R168, R3, R168, !PT ;  /* 0x000000a803a87209 */ /* 0x004fe20007810000 */
[----:B------:R-:W1:Y:S01]  /*9c90*/  SHFL.BFLY PT, R5, R169, 0x1, 0x1f ;  /* 0x0c201f00a9057f89 */ /* 0x000e6200000e0000 */
[----:B------:R-:W-:Y:S02]  /*9ca0*/  FMNMX.FTZ R3, R247, R4, !PT ;  /* 0x00000004f7037209 */ /* 0x000fe40007810000 */
[----:B------:R-:W-:Y:S02]  /*9cb0*/  ISETP.GT.AND P0, PT, R0, 0x8, P0 ;  /* 0x000000080000780c */ /* 0x000fe40000704270 */
[----:B------:R-:W-:Y:S02]  /*9cc0*/  FMNMX.FTZ R3, R251, R3, !PT ;  /* 0x00000003fb037209 */ /* 0x000fe40007810000 */
[----:B------:R-:W-:Y:S01]  /*9cd0*/  PLOP3.LUT P1, PT, PT, PT, UP4, 0x40, 0x0 ;  /* 0x000000000000781c */ /* 0x000fe20003f2e848 */
[----:B------:R-:W-:Y:S01]  /*9ce0*/  UISETP.NE.AND UP4, UPT, UR4, URZ, UPT ;  /* 0x0000003f0400728c */ /* 0x000fe2000bf85270 */
[----:B------:R-:W-:Y:S01]  /*9cf0*/  FMNMX.FTZ R3, R34, R3, !PT ;  /* 0x0000000322037209 */ /* 0x000fe20007810000 */
[----:B------:R-:W-:Y:S01]  /*9d00*/  SHFL.BFLY PT, R9, R168, 0x1, 0x1f ;  /* 0x0c201f00a8097f89 */ /* 0x000fe200000e0000 */
[----:B------:R-:W-:Y:S02]  /*9d10*/  ISETP.LT.OR P0, PT, R2, 0x9, P0 ;  /* 0x000000090200780c */ /* 0x000fe40000701670 */
[----:B------:R-:W-:Y:S02]  /*9d20*/  FMNMX.FTZ R3, R35, R3, !PT ;  /* 0x0000000323037209 */ /* 0x000fe40007810000 */
[----:B------:R-:W-:Y:S02]  /*9d30*/  ISETP.GT.AND P1, PT, R0, RZ, P1 ;  /* 0x000000ff0000720c */ /* 0x000fe40000f24270 */
[----:B------:R-:W-:Y:S02]  /*9d40*/  FSEL R14, R14, -INF , !P0 ;  /* 0xff8000000e0e7808 */ /* 0x000fe40004000000 */
[----:B------:R-:W-:Y:S02]  /*9d50*/  PLOP3.LUT P0, PT, PT, PT, UP6, 0x40, 0x0 ;  /* 0x000000000000781c */ /* 0x000fe40003f0e868 */
[----:B------:R-:W-:Y:S02]  /*9d60*/  ISETP.LT.OR P1, PT, R2, 0x1, P1 ;  /* 0x000000010200780c */ /* 0x000fe40000f21670 */
[----:B------:R-:W-:Y:S02]  /*9d70*/  ISETP.GT.AND P0, PT, R0, 0x11, P0 ;  /* 0x000000110000780c */ /* 0x000fe40000704270 */
[----:B-1----:R-:W-:Y:S02]  /*9d80*/  FMNMX.FTZ R169, R169, R5, !PT ;  /* 0x00000005a9a97209 */ /* 0x002fe40007810000 */
[----:B------:R-:W-:Y:S02]  /*9d90*/  FSEL R10, R10, -INF , !P1 ;  /* 0xff8000000a0a7808 */ /* 0x000fe40004800000 */
[C---:B------:R-:W-:Y:S01]  /*9da0*/  FSETP.NEU.FTZ.AND P2, PT, R169.reuse, -INF , PT ;  /* 0xff800000a900780b */ /* 0x040fe20003f5d000 */
[----:B------:R-:W-:Y:S01]  /*9db0*/  FMUL.FTZ R173, R169, c[0x0][0x2d0] ;  /* 0x0000b400a9ad7a20 */ /* 0x000fe20000410000 */
[----:B------:R-:W-:Y:S01]  /*9dc0*/  PLOP3.LUT P1, PT, PT, PT, UP1, 0x40, 0x0 ;  /* 0x000000000000781c */ /* 0x000fe20003f2e818 */
[----:B------:R-:W-:Y:S01]  /*9dd0*/  UISETP.NE.AND UP1, UPT, UR27, URZ, UPT ;  /* 0x0000003f1b00728c */ /* 0x000fe2000bf25270 */
[----:B------:R-:W-:Y:S02]  /*9de0*/  ISETP.LT.OR P0, PT, R2, 0x12, P0 ;  /* 0x000000120200780c */ /* 0x000fe40000701670 */
[----:B------:R-:W-:Y:S02]  /*9df0*/  FSEL R173, R173, RZ, P2 ;  /* 0x000000ffadad7208 */ /* 0x000fe40001000000 */
[----:B------:R-:W-:Y:S02]  /*9e00*/  ISETP.GT.AND P1, PT, R0, 0x9, P1 ;  /* 0x000000090000780c */ /* 0x000fe40000f24270 */
[----:B------:R-:W-:Y:S01]  /*9e10*/  FSEL R203, R27, -INF , !P0 ;  /* 0xff8000001bcb7808 */ /* 0x000fe20004000000 */
[--C-:B------:R-:W-:Y:S01]  /*9e20*/  FFMA.FTZ R4, R6, c[0x0][0x2d0], -R173.reuse ;  /* 0x0000b40006047a23 */ /* 0x100fe200000108ad */
[----:B------:R-:W-:Y:S01]  /*9e30*/  PLOP3.LUT P0, PT, PT, PT, UP4, 0x40, 0x0 ;  /* 0x000000000000781c */ /* 0x000fe20003f0e848 */
[----:B------:R-:W1:Y:S01]  /*9e40*/  SHFL.BFLY PT, R6, R3, 0x2, 0x1f ;  /* 0x0c401f0003067f89 */ /* 0x000e6200000e0000 */
[----:B------:R-:W-:Y:S01]  /*9e50*/  ISETP.LT.OR P1, PT, R2, 0xa, P1 ;  /* 0x0000000a0200780c */ /* 0x000fe20000f21670 */
[----:B------:R2:W3:Y:S01]  /*9e60*/  MUFU.EX2 R20, R4 ;  /* 0x0000000400147308 */ /* 0x0004e20000000800 */
[----:B------:R-:W-:Y:S02]  /*9e70*/  ISETP.GT.AND P0, PT, R0, 0x19, P0 ;  /* 0x000000190000780c */ /* 0x000fe40000704270 */
[----:B------:R-:W-:Y:S02]  /*9e80*/  FSEL R15, R15, -INF , !P1 ;  /* 0xff8000000f0f7808 */ /* 0x000fe40004800000 */
[----:B------:R-:W-:Y:S02]  /*9e90*/  PLOP3.LUT P1, PT, PT, PT, UP5, 0x40, 0x0 ;  /* 0x000000000000781c */ /* 0x000fe40003f2e858 */
[----:B------:R-:W-:Y:S02]  /*9ea0*/  ISETP.LT.OR P0, PT, R2, 0x1a, P0 ;  /* 0x0000001a0200780c */ /* 0x000fe40000701670 */
[----:B------:R-:W-:Y:S02]  /*9eb0*/  ISETP.GT.AND P1, PT, R0, 0x18, P1 ;  /* 0x000000180000780c */ /* 0x000fe40000f24270 */
[----:B------:R-:W-:Y:S02]  /*9ec0*/  FSEL R207, R31, -INF , !P0 ;  /* 0xff8000001fcf7808 */ /* 0x000fe40004000000 */
[----:B------:R-:W-:Y:S02]  /*9ed0*/  PLOP3.LUT P0, PT, PT, PT, UP3, 0x40, 0x0 ;  /* 0x000000000000781c */ /* 0x000fe40003f0e838 */
[----:B------:R-:W-:Y:S02]  /*9ee0*/  ISETP.LT.OR P1, PT, R2, 0x19, P1 ;  /* 0x000000190200780c */ /* 0x000fe40000f21670 */
[----:B------:R-:W-:Y:S02]  /*9ef0*/  ISETP.GT.AND P0, PT, R0, 0x20, P0 ;  /* 0x000000200000780c */ /* 0x000fe40000704270 */
[----:B------:R-:W-:Y:S02]  /*9f00*/  FSEL R204, R30, -INF , !P1 ;  /* 0xff8000001ecc7808 */ /* 0x000fe40004800000 */
[----:B------:R-:W-:Y:S02]  /*9f10*/  PLOP3.LUT P1, PT, PT, PT, UP2, 0x40, 0x0 ;  /* 0x000000000000781c */ /* 0x000fe40003f2e828 */
[----:B-1----:R-:W-:Y:S01]  /*9f20*/  FMNMX.FTZ R3, R3, R6, !PT ;  /* 0x0000000603037209 */ /* 0x002fe20007810000 */
[--C-:B--2---:R-:W-:Y:S01]  /*9f30*/  FFMA.FTZ R4, R7, c[0x0][0x2d0], -R173.reuse ;  /* 0x0000b40007047a23 */ /* 0x104fe200000108ad */
[----:B------:R-:W-:Y:S02]  /*9f40*/  ISETP.LT.OR P0, PT, R2, 0x21, P0 ;  /* 0x000000210200780c */ /* 0x000fe40000701670 */
[----:B------:R-:W-:Y:S01]  /*9f50*/  ISETP.GT.AND P1, PT, R0, 0x21, P1 ;  /* 0x000000210000780c */ /* 0x000fe20000f24270 */
[----:B------:R1:W2:Y:S01]  /*9f60*/  MUFU.EX2 R24, R4 ;  /* 0x0000000400187308 */ /* 0x0002a20000000800 */
[----:B------:R-:W4:Y:S01]  /*9f70*/  SHFL.BFLY PT, R167, R3, 0x1, 0x1f ;  /* 0x0c201f0003a77f89 */ /* 0x000f2200000e0000 */
[----:B------:R-:W-:Y:S02]  /*9f80*/  FSEL R212, R42, -INF , !P0 ;  /* 0xff8000002ad47808 */ /* 0x000fe40004000000 */
[----:B------:R-:W-:Y:S02]  /*9f90*/  PLOP3.LUT P0, PT, PT, PT, UP1, 0x40, 0x0 ;  /* 0x000000000000781c */ /* 0x000fe40003f0e818 */
[----:B------:R-:W-:Y:S02]  /*9fa0*/  FMNMX.FTZ R168, R168, R9, !PT ;  /* 0x00000009a8a87209 */ /* 0x000fe40007810000 */
[----:B------:R-:W-:Y:S02]  /*9fb0*/  ISETP.LT.OR P1, PT, R2, 0x22, P1 ;  /* 0x000000220200780c */ /* 0x000fe40000f21670 */
[----:B------:R-:W-:Y:S01]  /*9fc0*/  ISETP.GT.AND P0, PT, R0, 0x28, P0 ;  /* 0x000000280000780c */ /* 0x000fe20000704270 */
[C---:B------:R-:W-:Y:S01]  /*9fd0*/  FMUL.FTZ R174, R168.reuse, c[0x0][0x2d0] ;  /* 0x0000b400a8ae7a20 */ /* 0x040fe20000410000 */
[----:B------:R-:W-:Y:S02]  /*9fe0*/  FSEL R214, R43, -INF , !P1 ;  /* 0xff8000002bd67808 */ /* 0x000fe40004800000 */
[----:B------:R-:W-:Y:S02]  /*9ff0*/  FSETP.NEU.FTZ.AND P1, PT, R168, -INF , PT ;  /* 0xff800000a800780b */ /* 0x000fe40003f3d000 */
[----:B------:R-:W-:Y:S02]  /*a000*/  ISETP.LT.OR P0, PT, R2, 0x29, P0 ;  /* 0x000000290200780c */ /* 0x000fe40000701670 */
[----:B------:R-:W-:Y:S02]  /*a010*/  FMNMX.FTZ R5, R10, R171, !PT ;  /* 0x000000ab0a057209 */ /* 0x000fe40007810000 */
[----:B------:R-:W-:Y:S02]  /*a020*/  FSEL R174, R174, RZ, P1 ;  /* 0x000000ffaeae7208 */ /* 0x000fe40000800000 */
[----:B------:R-:W-:Y:S01]  /*a030*/  FSEL R213, R46, -INF , !P0 ;  /* 0xff8000002ed57808 */ /* 0x000fe20004000000 */
[--C-:B-1----:R-:W-:Y:S01]  /*a040*/  FFMA.FTZ R4, R16, c[0x0][0x2d0], -R173.reuse ;  /* 0x0000b40010047a23 */ /* 0x102fe200000108ad */
[----:B------:R-:W-:Y:S01]  /*a050*/  PLOP3.LUT P0, PT, PT, PT, UP0, 0x40, 0x0 ;  /* 0x000000000000781c */ /* 0x000fe20003f0e808 */
[----:B------:R-:W-:Y:S01]  /*a060*/  UISETP.GT.AND UP0, UPT, UR24, UR5, UPT ;  /* 0x000000051800728c */ /* 0x000fe2000bf04270 */
[----:B------:R-:W-:Y:S01]  /*a070*/  FMNMX.FTZ R5, R11, R5, !PT ;  /* 0x000000050b057209 */ /* 0x000fe20007810000 */
[----:B------:R1:W1:Y:S01]  /*a080*/  MUFU.EX2 R21, R4 ;  /* 0x0000000400157308 */ /* 0x0002620000000800 */
[----:B----4-:R-:W-:Y:S01]  /*a090*/  FMNMX.FTZ R167, R3, R167, !PT ;  /* 0x000000a703a77209 */ /* 0x010fe20007810000 */
[--C-:B------:R-:W-:Y:S01]  /*a0a0*/  FFMA.FTZ R3, R19, c[0x0][0x2d0], -R174.reuse ;  /* 0x0000b40013037a23 */ /* 0x100fe200000108ae */
[----:B------:R-:W-:Y:S01]  /*a0b0*/  ISETP.GT.AND P0, PT, R0, 0x29, P0 ;  /* 0x000000290000780c */ /* 0x000fe20000704270 */
[----:B------:R-:W-:Y:S01]  /*a0c0*/  UIADD3 UR24, UR24, -0x1, URZ ;  /* 0xffffffff18187890 */ /* 0x000fe2000fffe03f */
[----:B------:R-:W-:Y:S02]  /*a0d0*/  FMNMX.FTZ R5, R14, R5, !PT ;  /* 0x000000050e057209 */ /* 0x000fe40007810000 */
[----:B------:R-:W-:Y:S01]  /*a0e0*/  ISETP.LT.OR P0, PT, R2, 0x2a, P0 ;  /* 0x0000002a0200780c */ /* 0x000fe20000701670 */
[--C-:B------:R-:W-:Y:S01]  /*a0f0*/  FFMA.FTZ R2, R192, c[0x0][0x2d0], -R174.reuse ;  /* 0x0000b400c0027a23 */ /* 0x100fe200000108ae */
[----:B------:R-:W-:Y:S01]  /*a100*/  FMNMX.FTZ R5, R15, R5, !PT ;  /* 0x000000050f057209 */ /* 0x000fe20007810000 */
[----:B------:R-:W-:Y:S01]  /*a110*/  MUFU.EX2 R49, R3 ;  /* 0x0000000300317308 */ /* 0x000fe20000000800 */
[----:B------:R-:W-:Y:S02]  /*a120*/  FSEL R172, R47, -INF , !P0 ;  /* 0xff8000002fac7808 */ /* 0x000fe40004000000 */
[----:B------:R-:W-:Y:S02]  /*a130*/  FMNMX.FTZ R5, R200, R5, !PT ;  /* 0x00000005c8057209 */ /* 0x000fe40007810000 */
[----:B------:R-:W-:Y:S02]  /*a140*/  FSETP.NEU.FTZ.AND P0, PT, R167, -INF , PT ;  /* 0xff800000a700780b */ /* 0x000fe40003f1d000 */
[----:B------:R-:W-:Y:S02]  /*a150*/  FMNMX.FTZ R5, R203, R5, !PT ;  /* 0x00000005cb057209 */ /* 0x000fe40007810000 */
[----:B---3--:R-:W-:Y:S01]  /*a160*/  MOV R43, R20 ;  /* 0x00000014002b7202 */ /* 0x008fe20000000f00 */
[----:B------:R3:W-:Y:S01]  /*a170*/  MUFU.EX2 R6, R2 ;  /* 0x0000000200067308 */ /* 0x0007e20000000800 */
[----:B------:R-:W-:Y:S02]  /*a180*/  MOV R42, R34 ;  /* 0x00000022002a7202 */ /* 0x000fe40000000f00 */
[----:B--2---:R-:W-:Y:S01]  /*a190*/  F2FP.BF16.PACK_AB R192, R24, R43 ;  /* 0x0000002b18c0723e */ /* 0x004fe200000010ff */
[----:B-1----:R-:W-:Y:S01]  /*a1a0*/  FFMA.FTZ R4, R18, c[0x0][0x2d0], -R173 ;  /* 0x0000b40012047a23 */ /* 0x002fe200000108ad */
[----:B------:R-:W-:Y:S02]  /*a1b0*/  MOV R46, R21 ;  /* 0x00000015002e7202 */ /* 0x000fe40000000f00 */
[----:B------:R-:W-:Y:S03]  /*a1c0*/  LDSM.16.MT88.4 R20, [R225+0x100] ;  /* 0x00010000e114783b */ /* 0x000fe60000004200 */
[----:B------:R1:W2:Y:S01]  /*a1d0*/  MUFU.EX2 R51, R4 ;  /* 0x0000000400337308 */ /* 0x0002a20000000800 */
[--C-:B---3--:R-:W-:Y:S09]  /*a1e0*/  FFMA.FTZ R2, R193, c[0x0][0x2d0], -R174.reuse ;  /* 0x0000b400c1027a23 */ /* 0x108ff200000108ae */
[----:B------:R-:W3:Y:S01]  /*a1f0*/  MUFU.EX2 R50, R2 ;  /* 0x0000000200327308 */ /* 0x000ee20000000800 */
[----:B-1----:R-:W-:Y:S01]  /*a200*/  FMNMX.FTZ R4, R204, R5, !PT ;  /* 0x00000005cc047209 */ /* 0x002fe20007810000 */
[----:B------:R-:W-:Y:S01]  /*a210*/  FFMA.FTZ R5, R175, c[0x0][0x2d0], -R174 ;  /* 0x0000b400af057a23 */ /* 0x000fe200000108ae */
[----:B--2---:R-:W-:Y:S01]  /*a220*/  F2FP.BF16.PACK_AB R194, R51, R46 ;  /* 0x0000002e33c2723e */ /* 0x004fe200000010ff */
[----:B------:R-:W-:Y:S01]  /*a230*/  FMUL.FTZ R175, R167, c[0x0][0x2d0] ;  /* 0x0000b400a7af7a20 */ /* 0x000fe20000410000 */
[----:B------:R-:W-:Y:S05]  /*a240*/  FMNMX.FTZ R4, R207, R4, !PT ;  /* 0x00000004cf047209 */ /* 0x000fea0007810000 */
[----:B------:R-:W-:Y:S01]  /*a250*/  MUFU.EX2 R45, R5 ;  /* 0x00000005002d7308 */ /* 0x000fe20000000800 */
[----:B------:R-:W-:Y:S02]  /*a260*/  FSEL R175, R175, RZ, P0 ;  /* 0x000000ffafaf7208 */ /* 0x000fe40000000000 */
[----:B------:R-:W-:Y:S03]  /*a270*/  FMNMX.FTZ R0, R212, R4, !PT ;  /* 0x00000004d4007209 */ /* 0x000fe60007810000 */
[--C-:B------:R-:W-:Y:S01]  /*a280*/  FFMA.FTZ R3, R8, c[0x0][0x2d0], -R175.reuse ;  /* 0x0000b40008037a23 */ /* 0x100fe200000108af */
[----:B------:R-:W-:Y:S01]  /*a290*/  FMNMX.FTZ R0, R214, R0, !PT ;  /* 0x00000000d6007209 */ /* 0x000fe20007810000 */
[--C-:B------:R-:W-:Y:S02]  /*a2a0*/  FFMA.FTZ R4, R12, c[0x0][0x2d0], -R175.reuse ;  /* 0x0000b4000c047a23 */ /* 0x100fe400000108af */
[----:B------:R1:W-:Y:S01]  /*a2b0*/  MUFU.EX2 R44, R3 ;  /* 0x00000003002c7308 */ /* 0x0003e20000000800 */
[----:B------:R-:W-:Y:S02]  /*a2c0*/  FMNMX.FTZ R0, R213, R0, !PT ;  /* 0x00000000d5007209 */ /* 0x000fe40007810000 */
[----:B---3--:R-:W-:Y:S02]  /*a2d0*/  F2FP.BF16.PACK_AB R195, R49, R50 ;  /* 0x0000003231c3723e */ /* 0x008fe400000010ff */
[----:B------:R-:W-:Y:S05]  /*a2e0*/  FMNMX.FTZ R0, R172, R0, !PT ;  /* 0x00000000ac007209 */ /* 0x000fea0007810000 */
[----:B------:R-:W2:Y:S01]  /*a2f0*/  SHFL.BFLY PT, R2, R0, 0x2, 0x1f ;  /* 0x0c401f0000027f89 */ /* 0x000ea200000e0000 */
[----:B------:R-:W-:Y:S01]  /*a300*/  MUFU.EX2 R7, R4 ;  /* 0x0000000400077308 */ /* 0x000fe20000000800 */
[--C-:B-1----:R-:W-:Y:S09]  /*a310*/  FFMA.FTZ R3, R17, c[0x0][0x2d0], -R175.reuse ;  /* 0x0000b40011037a23 */ /* 0x102ff200000108af */
[----:B------:R2:W-:Y:S02]  /*a320*/  MUFU.EX2 R47, R3 ;  /* 0x00000003002f7308 */ /* 0x0005e40000000800 */
[----:B--2---:R-:W-:Y:S01]  /*a330*/  FMNMX.FTZ R3, R0, R2, !PT ;  /* 0x0000000200037209 */ /* 0x004fe20007810000 */
[----:B------:R-:W-:Y:S01]  /*a340*/  FFMA.FTZ R2, R13, c[0x0][0x2d0], -R175 ;  /* 0x0000b4000d027a23 */ /* 0x000fe200000108af */
[----:B------:R-:W-:Y:S06]  /*a350*/  FSEL R0, R169, RZ, P2 ;  /* 0x000000ffa9007208 */ /* 0x000fec0001000000 */
[----:B------:R1:W-:Y:S01]  /*a360*/  MUFU.EX2 R48, R2 ;  /* 0x0000000200307308 */ /* 0x0003e20000000800 */
[----:B------:R-:W2:Y:S01]  /*a370*/  SHFL.BFLY PT, R4, R3, 0x1, 0x1f ;  /* 0x0c201f0003047f89 */ /* 0x000ea200000e0000 */
[----:B------:R-:W-:Y:S04]  /*a380*/  FADD.FTZ R0, -R0, R164 ;  /* 0x000000a400007221 */ /* 0x000fe80000010100 */
[----:B------:R-:W-:Y:S04]  /*a390*/  FMUL.FTZ R0, R0, c[0x0][0x2d0] ;  /* 0x0000b40000007a20 */ /* 0x000fe80000410000 */
[----:B------:R3:W4:Y:S01]  /*a3a0*/  MUFU.EX2 R165, R0 ;  /* 0x0000000000a57308 */ /* 0x0007220000000800 */
[----:B-1----:R-:W-:Y:S02]  /*a3b0*/  FSEL R2, R168, RZ, P1 ;  /* 0x000000ffa8027208 */ /* 0x002fe40000800000 */
[----:B--2---:R-:W-:Y:S03]  /*a3c0*/  FMNMX.FTZ R3, R4, R3, !PT ;  /* 0x0000000304037209 */ /* 0x004fe60007810000 */
[----:B------:R-:W-:Y:S02]  /*a3d0*/  FADD.FTZ R2, -R2, R166 ;  /* 0x000000a602027221 */ /* 0x000fe40000010100 */
[----:B------:R-:W-:Y:S02]  /*a3e0*/  FMUL.FTZ R166, R3, c[0x0][0x2d0] ;  /* 0x0000b40003a67a20 */ /* 0x000fe40000410000 */
[----:B------:R-:W-:Y:S01]  /*a3f0*/  FMUL.FTZ R2, R2, c[0x0][0x2d0] ;  /* 0x0000b40002027a20 */ /* 0x000fe20000410000 */
[----:B---3--:R-:W-:Y:S01]  /*a400*/  FSEL R0, R167, RZ, P0 ;  /* 0x000000ffa7007208 */ /* 0x008fe20000000000 */
[----:B----4-:R-:W-:Y:S01]  /*a410*/  FMUL.FTZ R5, R165, R177 ;  /* 0x000000b1a5057220 */ /* 0x010fe20000410000 */
[----:B------:R-:W-:Y:S01]  /*a420*/  FSETP.NEU.FTZ.AND P0, PT, R3, -INF , PT ;  /* 0xff8000000300780b */ /* 0x000fe20003f1d000 */
[----:B------:R-:W1:Y:S01]  /*a430*/  MUFU.EX2 R164, R2 ;  /* 0x0000000200a47308 */ /* 0x000e620000000800 */
[C---:B------:R-:W-:Y:S02]  /*a440*/  FMUL.FTZ R16, R165.reuse, R188 ;  /* 0x000000bca5107220 */ /* 0x040fe40000410000 */
[----:B------:R-:W-:Y:S01]  /*a450*/  FADD.FTZ R0, -R0, R170 ;  /* 0x000000aa00007221 */ /* 0x000fe20000010100 */
[----:B------:R-:W-:Y:S01]  /*a460*/  FSEL R166, R166, RZ, P0 ;  /* 0x000000ffa6a67208 */ /* 0x000fe20000000000 */
[C---:B------:R-:W-:Y:S01]  /*a470*/  FMUL.FTZ R17, R165.reuse, R189 ;  /* 0x000000bda5117220 */ /* 0x040fe20000410000 */
[----:B------:R-:W-:Y:S01]  /*a480*/  MOV R170, R7 ;  /* 0x0000000700aa7202 */ /* 0x000fe20000000f00 */
[----:B------:R-:W-:Y:S02]  /*a490*/  FMUL.FTZ R0, R0, c[0x0][0x2d0] ;  /* 0x0000b40000007a20 */ /* 0x000fe40000410000 */
[--C-:B------:R-:W-:Y:S02]  /*a4a0*/  FFMA.FTZ R4, R14, c[0x0][0x2d0], -R166.reuse ;  /* 0x0000b4000e047a23 */ /* 0x100fe400000108a6 */
[----:B------:R2:W3:Y:S01]  /*a4b0*/  MUFU.EX2 R2, R0 ;  /* 0x0000000000027308 */ /* 0x0004e20000000800 */
[C---:B------:R-:W-:Y:S02]  /*a4c0*/  FMUL.FTZ R32, R165.reuse, R144 ;  /* 0x00000090a5207220 */ /* 0x040fe40000410000 */
[C---:B------:R-:W-:Y:S02]  /*a4d0*/  FMUL.FTZ R33, R165.reuse, R145 ;  /* 0x00000091a5217220 */ /* 0x040fe40000410000 */
[C---:B------:R-:W-:Y:S02]  /*a4e0*/  FMUL.FTZ R52, R165.reuse, R52 ;  /* 0x00000034a5347220 */ /* 0x040fe40000410000 */
[C---:B------:R-:W-:Y:S02]  /*a4f0*/  FMUL.FTZ R53, R165.reuse, R53 ;  /* 0x00000035a5357220 */ /* 0x040fe40000410000 */
[C---:B------:R-:W-:Y:S01]  /*a500*/  FMUL.FTZ R64, R165.reuse, R64 ;  /* 0x00000040a5407220 */ /* 0x040fe20000410000 */
[----:B------:R4:W-:Y:S01]  /*a510*/  MUFU.EX2 R220, R4 ;  /* 0x0000000400dc7308 */ /* 0x0009e20000000800 */
[----:B------:R-:W-:Y:S02]  /*a520*/  FMUL.FTZ R65, R165, R65 ;  /* 0x00000041a5417220 */ /* 0x000fe40000410000 */
[C---:B-1----:R-:W-:Y:S02]  /*a530*/  FMUL.FTZ R7, R164.reuse, R179 ;  /* 0x000000b3a4077220 */ /* 0x042fe40000410000 */
[C---:B------:R-:W-:Y:S02]  /*a540*/  FMUL.FTZ R18, R164.reuse, R190 ;  /* 0x000000bea4127220 */ /* 0x040fe40000410000 */
        /* <DEDUP_REMOVED lines=12> */
[--C-:B----4-:R-:W-:Y:S01]  /*a610*/  FFMA.FTZ R4, R15, c[0x0][0x2d0], -R166.reuse ;  /* 0x0000b4000f047a23 */ /* 0x110fe200000108a6 */
[----:B------:R-:W-:Y:S01]  /*a620*/  MOV R191, R180 ;  /* 0x000000b400bf7202 */ /* 0x000fe20000000f00 */
[C---:B------:R-:W-:Y:S01]  /*a630*/  FMUL.FTZ R13, R2.reuse, R185 ;  /* 0x000000b9020d7220 */ /* 0x040fe20000410000 */
[----:B------:R-:W-:Y:S01]  /*a640*/  MOV R185, R46 ;  /* 0x0000002e00b97202 */ /* 0x000fe20000000f00 */
[C---:B------:R-:W-:Y:S01]  /*a650*/  FMUL.FTZ R24, R2.reuse, R136 ;  /* 0x0000008802187220 */ /* 0x040fe20000410000 */
[----:B-----5:R2:W3:Y:S01]  /*a660*/  MUFU.EX2 R221, R4 ;  /* 0x0000000400dd7308 */ /* 0x0204e20000000800 */
[C---:B------:R-:W-:Y:S02]  /*a670*/  FMUL.FTZ R25, R2.reuse, R137 ;  /* 0x0000008902197220 */ /* 0x040fe40000410000 */
[C---:B------:R-:W-:Y:S02]  /*a680*/  FMUL.FTZ R29, R2.reuse, R141 ;  /* 0x0000008d021d7220 */ /* 0x040fe40000410000 */
[----:B------:R-:W-:Y:S02]  /*a690*/  FMUL.FTZ R28, R2, R140 ;  /* 0x0000008c021c7220 */ /* 0x000fe40000410000 */
[----:B------:R-:W-:Y:S02]  /*a6a0*/  FMUL.FTZ R35, R164, R147 ;  /* 0x00000093a4237220 */ /* 0x000fe40000410000 */
[C---:B------:R-:W-:Y:S01]  /*a6b0*/  FMUL.FTZ R40, R2.reuse, R152 ;  /* 0x0000009802287220 */ /* 0x040fe20000410000 */
[----:B------:R-:W-:Y:S01]  /*a6c0*/  MOV R152, R41 ;  /* 0x0000002900987202 */ /* 0x000fe20000000f00 */
[----:B------:R-:W-:Y:S01]  /*a6d0*/  FMUL.FTZ R41, R2, R153 ;  /* 0x0000009902297220 */ /* 0x000fe20000410000 */
[----:B------:R-:W-:Y:S01]  /*a6e0*/  MOV R153, R42 ;  /* 0x0000002a00997202 */ /* 0x000fe20000000f00 */
[----:B------:R-:W-:Y:S01]  /*a6f0*/  FMUL.FTZ R51, R164, R163 ;  /* 0x000000a3a4337220 */ /* 0x000fe20000410000 */
[----:B------:R-:W-:Y:S01]  /*a700*/  LDSM.16.MT88.4 R144, [R226+0x900] ;  /* 0x00090000e290783b */ /* 0x000fe20000004200 */
[----:B-1----:R-:W-:Y:S02]  /*a710*/  FFMA.FTZ R0, R11, c[0x0][0x2d0], -R166 ;  /* 0x0000b4000b007a23 */ /* 0x002fe400000108a6 */
[C---:B------:R-:W-:Y:S02]  /*a720*/  FMUL.FTZ R56, R2.reuse, R56 ;  /* 0x0000003802387220 */ /* 0x040fe40000410000 */
[----:B------:R1:W4:Y:S01]  /*a730*/  MUFU.EX2 R218, R0 ;  /* 0x0000000000da7308 */ /* 0x0003220000000800 */
[C---:B------:R-:W-:Y:S02]  /*a740*/  FMUL.FTZ R57, R2.reuse, R57 ;  /* 0x0000003902397220 */ /* 0x040fe40000410000 */
[C---:B------:R-:W-:Y:S02]  /*a750*/  FMUL.FTZ R60, R2.reuse, R60 ;  /* 0x0000003c023c7220 */ /* 0x040fe40000410000 */
[----:B--2---:R-:W-:Y:S01]  /*a760*/  FMUL.FTZ R4, R165, R176 ;  /* 0x000000b0a5047220 */ /* 0x004fe20000410000 */
[----:B------:R-:W-:Y:S01]  /*a770*/  F2FP.BF16.PACK_AB R176, R47, R44 ;  /* 0x0000002c2fb0723e */ /* 0x000fe200000010ff */
[----:B------:R-:W-:Y:S01]  /*a780*/  FMUL.FTZ R61, R2, R61 ;  /* 0x0000003d023d7220 */ /* 0x000fe20000410000 */
[----:B---3--:R-:W-:Y:S01]  /*a790*/  F2FP.BF16.PACK_AB R179, R221, R220 ;  /* 0x000000dcddb3723e */ /* 0x008fe200000010ff */
[C---:B------:R-:W-:Y:S02]  /*a7a0*/  FMUL.FTZ R66, R164.reuse, R66 ;  /* 0x00000042a4427220 */ /* 0x040fe40000410000 */
[C---:B------:R-:W-:Y:S02]  /*a7b0*/  FMUL.FTZ R67, R164.reuse, R67 ;  /* 0x00000043a4437220 */ /* 0x040fe40000410000 */
[C---:B------:R-:W-:Y:S02]  /*a7c0*/  FMUL.FTZ R68, R165.reuse, R68 ;  /* 0x00000044a5447220 */ /* 0x040fe40000410000 */
[----:B------:R-:W-:Y:S02]  /*a7d0*/  FMUL.FTZ R69, R165, R69 ;  /* 0x00000045a5457220 */ /* 0x000fe40000410000 */
[C---:B------:R-:W-:Y:S02]  /*a7e0*/  FMUL.FTZ R70, R164.reuse, R70 ;  /* 0x00000046a4467220 */ /* 0x040fe40000410000 */
[----:B------:R-:W-:Y:S02]  /*a7f0*/  FMUL.FTZ R71, R164, R71 ;  /* 0x00000047a4477220 */ /* 0x000fe40000410000 */
[C---:B------:R-:W-:Y:S02]  /*a800*/  FMUL.FTZ R72, R2.reuse, R72 ;  /* 0x0000004802487220 */ /* 0x040fe40000410000 */
[C---:B------:R-:W-:Y:S01]  /*a810*/  FMUL.FTZ R73, R2.reuse, R73 ;  /* 0x0000004902497220 */ /* 0x040fe20000410000 */
[----:B-1----:R-:W-:Y:S01]  /*a820*/  FSEL R0, R3, RZ, P0 ;  /* 0x000000ff03007208 */ /* 0x002fe20000000000 */
[----:B------:R-:W-:Y:S01]  /*a830*/  FMUL.FTZ R76, R2, R76 ;  /* 0x0000004c024c7220 */ /* 0x000fe20000410000 */
[----:B----4-:R-:W-:Y:S01]  /*a840*/  F2FP.BF16.PACK_AB R177, R218, R217 ;  /* 0x000000d9dab1723e */ /* 0x010fe200000010ff */
[----:B------:R-:W-:Y:S01]  /*a850*/  FMUL.FTZ R77, R2, R77 ;  /* 0x0000004d024d7220 */ /* 0x000fe20000410000 */
[----:B------:R-:W-:Y:S01]  /*a860*/  PLOP3.LUT P0, PT, PT, PT, UP0, 0x80, 0x0 ;  /* 0x000000000000781c */ /* 0x000fe20003f0f008 */
[----:B------:R-:W-:Y:S01]  /*a870*/  FADD.FTZ R0, -R0, R171 ;  /* 0x000000ab00007221 */ /* 0x000fe20000010100 */
[----:B------:R-:W-:Y:S01]  /*a880*/  MOV R171, R6 ;  /* 0x0000000600ab7202 */ /* 0x000fe20000000f00 */
[----:B------:R-:W-:Y:S01]  /*a890*/  FMUL.FTZ R6, R164, R178 ;  /* 0x000000b2a4067220 */ /* 0x000fe20000410000 */
[----:B------:R-:W-:Y:S01]  /*a8a0*/  F2FP.BF16.PACK_AB R178, R48, R170 ;  /* 0x000000aa30b2723e */ /* 0x000fe200000010ff */
[----:B------:R-:W-:Y:S01]  /*a8b0*/  FMUL.FTZ R0, R0, c[0x0][0x2d0] ;  /* 0x0000b40000007a20 */ /* 0x000fe20000410000 */
[----:B------:R-:W-:Y:S01]  /*a8c0*/  F2FP.BF16.PACK_AB R193, R171, R45 ;  /* 0x0000002dabc1723e */ /* 0x000fe200000010ff */
[C---:B------:R-:W-:Y:S02]  /*a8d0*/  FMUL.FTZ R80, R165.reuse, R80 ;  /* 0x00000050a5507220 */ /* 0x040fe40000410000 */
[----:B------:R-:W-:Y:S02]  /*a8e0*/  FMUL.FTZ R81, R165, R81 ;  /* 0x00000051a5517220 */ /* 0x000fe40000410000 */
[----:B------:R-:W1:Y:S01]  /*a8f0*/  MUFU.EX2 R0, R0 ;  /* 0x0000000000007308 */ /* 0x000e620000000800 */
[C---:B------:R-:W-:Y:S01]  /*a900*/  FMUL.FTZ R82, R164.reuse, R82 ;  /* 0x00000052a4527220 */ /* 0x040fe20000410000 */
[-C--:B------:R-:W-:Y:S01]  /*a910*/  HMMA.16816.F32.BF16 R4, R192, R20.reuse, R4 ;  /* 0x00000014c004723c */ /* 0x080fe20000041804 */
[C---:B------:R-:W-:Y:S02]  /*a920*/  FMUL.FTZ R83, R164.reuse, R83 ;  /* 0x00000053a4537220 */ /* 0x040fe40000410000 */
[--C-:B------:R-:W-:Y:S02]  /*a930*/  FFMA.FTZ R140, R197, c[0x0][0x2d0], -R173.reuse ;  /* 0x0000b400c58c7a23 */ /* 0x100fe400000108ad */
[C---:B------:R-:W-:Y:S02]  /*a940*/  FMUL.FTZ R84, R165.reuse, R84 ;  /* 0x00000054a5547220 */ /* 0x040fe40000410000 */
[C---:B------:R-:W-:Y:S02]  /*a950*/  FMUL.FTZ R85, R165.reuse, R85 ;  /* 0x00000055a5557220 */ /* 0x040fe40000410000 */
[C---:B------:R-:W-:Y:S03]  /*a960*/  FMUL.FTZ R86, R164.reuse, R86 ;  /* 0x00000056a4567220 */ /* 0x040fe60000410000 */
[----:B------:R-:W-:Y:S02]  /*a970*/  FMUL.FTZ R87, R164, R87 ;  /* 0x00000057a4577220 */ /* 0x000fe40000410000 */
[C---:B------:R-:W-:Y:S02]  /*a980*/  FMUL.FTZ R88, R2.reuse, R88 ;  /* 0x0000005802587220 */ /* 0x040fe40000410000 */
[C---:B------:R-:W-:Y:S02]  /*a990*/  FMUL.FTZ R89, R2.reuse, R89 ;  /* 0x0000005902597220 */ /* 0x040fe40000410000 */
[C---:B------:R-:W-:Y:S02]  /*a9a0*/  FMUL.FTZ R92, R2.reuse, R92 ;  /* 0x0000005c025c7220 */ /* 0x040fe40000410000 */
[----:B------:R-:W-:Y:S02]  /*a9b0*/  FMUL.FTZ R93, R2, R93 ;  /* 0x0000005d025d7220 */ /* 0x000fe40000410000 */
[C---:B-1----:R-:W-:Y:S01]  /*a9c0*/  FMUL.FTZ R10, R0.reuse, R182 ;  /* 0x000000b6000a7220 */ /* 0x042fe20000410000 */
[----:B------:R-:W-:Y:S01]  /*a9d0*/  MOV R182, R48 ;  /* 0x0000003000b67202 */ /* 0x000fe20000000f00 */
[C---:B------:R-:W-:Y:S01]  /*a9e0*/  FMUL.FTZ R11, R0.reuse, R183 ;  /* 0x000000b7000b7220 */ /* 0x040fe20000410000 */
[----:B------:R-:W-:Y:S01]  /*a9f0*/  MOV R183, R50 ;  /* 0x0000003200b77202 */ /* 0x000fe20000000f00 */
[C---:B------:R-:W-:Y:S02]  /*aa00*/  FMUL.FTZ R26, R0.reuse, R138 ;  /* 0x0000008a001a7220 */ /* 0x040fe40000410000 */
[C---:B------:R-:W-:Y:S02]  /*aa10*/  FMUL.FTZ R27, R0.reuse, R139 ;  /* 0x0000008b001b7220 */ /* 0x040fe40000410000 */
[----:B------:R-:W-:Y:S01]  /*aa20*/  LDSM.16.MT88.4 R136, [R227+0x100] ;  /* 0x00010000e388783b */ /* 0x000fe20000004200 */
[C---:B------:R-:W-:Y:S01]  /*aa30*/  HMMA.16816.F32.BF16 R8, R176.reuse, R20, R8 ;  /* 0x00000014b008723c */ /* 0x040fe20000041808 */
[C---:B------:R-:W-:Y:S01]  /*aa40*/  FMUL.FTZ R14, R0.reuse, R186 ;  /* 0x000000ba000e7220 */ /* 0x040fe20000410000 */
[----:B------:R-:W-:Y:S01]  /*aa50*/  MOV R186, R47 ;  /* 0x0000002f00ba7202 */ /* 0x000fe20000000f00 */
[C---:B------:R-:W-:Y:S01]  /*aa60*/  FMUL.FTZ R15, R0.reuse, R187 ;  /* 0x000000bb000f7220 */ /* 0x040fe20000410000 */
[----:B------:R-:W-:Y:S01]  /*aa70*/  MOV R187, R171 ;  /* 0x000000ab00bb7202 */ /* 0x000fe20000000f00 */
[C---:B------:R-:W-:Y:S01]  /*aa80*/  FMUL.FTZ R30, R0.reuse, R142 ;  /* 0x0000008e001e7220 */ /* 0x040fe20000410000 */
[----:B------:R1:W-:Y:S01]  /*aa90*/  MUFU.EX2 R171, R140 ;  /* 0x0000008c00ab7308 */ /* 0x0003e20000000800 */
[C---:B------:R-:W-:Y:S02]  /*aaa0*/  FMUL.FTZ R20, R165.reuse, R132 ;  /* 0x00000084a5147220 */ /* 0x040fe40000410000 */
[C---:B------:R-:W-:Y:S01]  /*aab0*/  FMUL.FTZ R21, R165.reuse, R133 ;  /* 0x00000085a5157220 */ /* 0x040fe20000410000 */
[-C--:B------:R-:W-:Y:S02]  /*aac0*/  HMMA.16816.F32.BF16 R12, R176, R22.reuse, R12 ;  /* 0x00000016b00c723c */ /* 0x080fe4000004180c */
[C---:B------:R-:W-:Y:S02]  /*aad0*/  FMUL.FTZ R31, R0.reuse, R143 ;  /* 0x0000008f001f7220 */ /* 0x040fe40000410000 */
[C---:B------:R-:W-:Y:S01]  /*aae0*/  FMUL.FTZ R42, R0.reuse, R154 ;  /* 0x0000009a002a7220 */ /* 0x040fe20000410000 */
[----:B------:R-:W-:Y:S01]  /*aaf0*/  MOV R154, R43 ;  /* 0x0000002b009a7202 */ /* 0x000fe20000000f00 */
[----:B------:R-:W-:Y:S01]  /*ab00*/  FMUL.FTZ R43, R0, R155 ;  /* 0x0000009b002b7220 */ /* 0x000fe20000410000 */
[----:B------:R-:W-:Y:S01]  /*ab10*/  MOV R155, R44 ;  /* 0x0000002c009b7202 */ /* 0x000fe20000000f00 */
[C---:B------:R-:W-:Y:S01]  /*ab20*/  HMMA.16816.F32.BF16 R16, R192.reuse, R22, R16 ;  /* 0x00000016c010723c */ /* 0x040fe20000041810 */
[C---:B------:R-:W-:Y:S03]  /*ab30*/  FMUL.FTZ R44, R2.reuse, R156 ;  /* 0x0000009c022c7220 */ /* 0x040fe60000410000 */
[----:B------:R-:W-:Y:S01]  /*ab40*/  MOV R156, R45 ;  /* 0x0000002d009c7202 */ /* 0x000fe20000000f00 */
[----:B------:R-:W-:Y:S01]  /*ab50*/  FMUL.FTZ R45, R2, R157 ;  /* 0x0000009d022d7220 */ /* 0x000fe20000410000 */
[----:B------:R-:W-:Y:S01]  /*ab60*/  MOV R157, R181 ;  /* 0x000000b5009d7202 */ /* 0x000fe20000000f00 */
[C---:B------:R-:W-:Y:S01]  /*ab70*/  FMUL.FTZ R22, R164.reuse, R134 ;  /* 0x00000086a4167220 */ /* 0x040fe20000410000 */
[----:B------:R-:W-:Y:S01]  /*ab80*/  MOV R181, R49 ;  /* 0x0000003100b57202 */ /* 0x000fe20000000f00 */
[----:B------:R-:W-:Y:S02]  /*ab90*/  FMUL.FTZ R23, R164, R135 ;  /* 0x00000087a4177220 */ /* 0x000fe40000410000 */
[----:B------:R-:W2:Y:S01]  /*aba0*/  LDSM.16.MT88.4 R132, [R228+0x100] ;  /* 0x00010000e484783b */ /* 0x000ea20000004200 */
[C---:B------:R-:W-:Y:S02]  /*abb0*/  FMUL.FTZ R46, R0.reuse, R158 ;  /* 0x0000009e002e7220 */ /* 0x040fe40000410000 */
[----:B------:R-:W-:Y:S02]  /*abc0*/  FMUL.FTZ R47, R0, R159 ;  /* 0x0000009f002f7220 */ /* 0x000fe40000410000 */
[-C--:B------:R-:W-:Y:S01]  /*abd0*/  HMMA.16816.F32.BF16 R20, R192, R36.reuse, R20 ;  /* 0x00000024c014723c */ /* 0x080fe20000041814 */
[C---:B------:R-:W-:Y:S02]  /*abe0*/  FMUL.FTZ R48, R165.reuse, R160 ;  /* 0x000000a0a5307220 */ /* 0x040fe40000410000 */
[C---:B------:R-:W-:Y:S02]  /*abf0*/  FMUL.FTZ R49, R165.reuse, R161 ;  /* 0x000000a1a5317220 */ /* 0x040fe40000410000 */
[----:B------:R-:W-:Y:S02]  /*ac00*/  FMUL.FTZ R50, R164, R162 ;  /* 0x000000a2a4327220 */ /* 0x000fe40000410000 */
[C---:B------:R-:W-:Y:S01]  /*ac10*/  FMUL.FTZ R58, R0.reuse, R58 ;  /* 0x0000003a003a7220 */ /* 0x040fe20000410000 */
[C---:B------:R-:W-:Y:S01]  /*ac20*/  HMMA.16816.F32.BF16 R24, R176.reuse, R36, R24 ;  /* 0x00000024b018723c */ /* 0x040fe20000041818 */
[C---:B------:R-:W-:Y:S03]  /*ac30*/  FMUL.FTZ R59, R0.reuse, R59 ;  /* 0x0000003b003b7220 */ /* 0x040fe60000410000 */
[C---:B------:R-:W-:Y:S02]  /*ac40*/  FMUL.FTZ R62, R0.reuse, R62 ;  /* 0x0000003e003e7220 */ /* 0x040fe40000410000 */
[C---:B------:R-:W-:Y:S02]  /*ac50*/  FMUL.FTZ R63, R0.reuse, R63 ;  /* 0x0000003f003f7220 */ /* 0x040fe40000410000 */
[-C--:B------:R-:W-:Y:S01]  /*ac60*/  HMMA.16816.F32.BF16 R28, R176, R38.reuse, R28 ;  /* 0x00000026b01c723c */ /* 0x080fe2000004181c */
[C---:B------:R-:W-:Y:S03]  /*ac70*/  FMUL.FTZ R36, R165.reuse, R148 ;  /* 0x00000094a5247220 */ /* 0x040fe60000410000 */
[C---:B------:R-:W-:Y:S02]  /*ac80*/  FMUL.FTZ R37, R165.reuse, R149 ;  /* 0x00000095a5257220 */ /* 0x040fe40000410000 */
[C---:B------:R-:W-:Y:S02]  /*ac90*/  FMUL.FTZ R74, R0.reuse, R74 ;  /* 0x0000004a004a7220 */ /* 0x040fe40000410000 */
[C---:B------:R-:W-:Y:S01]  /*aca0*/  HMMA.16816.F32.BF16 R32, R192.reuse, R38, R32 ;  /* 0x00000026c020723c */ /* 0x040fe20000041820 */
[C---:B------:R-:W-:Y:S03]  /*acb0*/  FMUL.FTZ R75, R0.reuse, R75 ;  /* 0x0000004b004b7220 */ /* 0x040fe60000410000 */
[C---:B------:R-:W-:Y:S02]  /*acc0*/  FMUL.FTZ R78, R0.reuse, R78 ;  /* 0x0000004e004e7220 */ /* 0x040fe40000410000 */
[----:B------:R-:W-:Y:S02]  /*acd0*/  FMUL.FTZ R79, R0, R79 ;  /* 0x0000004f004f7220 */ /* 0x000fe40000410000 */
[C---:B------:R-:W-:Y:S04]  /*ace0*/  FMUL.FTZ R38, R164.reuse, R150 ;  /* 0x00000096a4267220 */ /* 0x040fe80000410000 */
[----:B------:R-:W-:Y:S02]  /*acf0*/  FMUL.FTZ R39, R164, R151 ;  /* 0x00000097a4277220 */ /* 0x000fe40000410000 */
[----:B------:R-:W-:Y:S01]  /*ad00*/  LDSM.16.MT88.4 R148, [R228+0x900] ;  /* 0x00090000e494783b */ /* 0x000fe20000004200 */
[C---:B------:R-:W-:Y:S02]  /*ad10*/  FMUL.FTZ R90, R0.reuse, R90 ;  /* 0x0000005a005a7220 */ /* 0x040fe40000410000 */
[C---:B------:R-:W-:Y:S02]  /*ad20*/  FMUL.FTZ R91, R0.reuse, R91 ;  /* 0x0000005b005b7220 */ /* 0x040fe40000410000 */
[-C--:B--2---:R-:W-:Y:S01]  /*ad30*/  HMMA.16816.F32.BF16 R36, R192, R132.reuse, R36 ;  /* 0x00000084c024723c */ /* 0x084fe20000041824 */
[C---:B------:R-:W-:Y:S02]  /*ad40*/  FMUL.FTZ R94, R0.reuse, R94 ;  /* 0x0000005e005e7220 */ /* 0x040fe40000410000 */
[----:B------:R-:W-:Y:S02]  /*ad50*/  FMUL.FTZ R95, R0, R95 ;  /* 0x0000005f005f7220 */ /* 0x000fe40000410000 */
[C---:B------:R-:W-:Y:S02]  /*ad60*/  FMUL.FTZ R96, R165.reuse, R96 ;  /* 0x00000060a5607220 */ /* 0x040fe40000410000 */
[C---:B------:R-:W-:Y:S01]  /*ad70*/  FMUL.FTZ R97, R165.reuse, R97 ;  /* 0x00000061a5617220 */ /* 0x040fe20000410000 */
[C---:B------:R-:W-:Y:S01]  /*ad80*/  HMMA.16816.F32.BF16 R40, R176.reuse, R132, R40 ;  /* 0x00000084b028723c */ /* 0x040fe20000041828 */
[C---:B------:R-:W-:Y:S03]  /*ad90*/  FMUL.FTZ R98, R164.reuse, R98 ;  /* 0x00000062a4627220 */ /* 0x040fe60000410000 */
[----:B------:R-:W-:Y:S02]  /*ada0*/  FMUL.FTZ R99, R164, R99 ;  /* 0x00000063a4637220 */ /* 0x000fe40000410000 */
[--C-:B-1----:R-:W-:Y:S02]  /*adb0*/  FFMA.FTZ R140, R198, c[0x0][0x2d0], -R174.reuse ;  /* 0x0000b400c68c7a23 */ /* 0x102fe400000108ae */
[-C--:B------:R-:W-:Y:S01]  /*adc0*/  HMMA.16816.F32.BF16 R44, R176, R134.reuse, R44 ;  /* 0x00000086b02c723c */ /* 0x080fe2000004182c */
[C---:B------:R-:W-:Y:S01]  /*add0*/  FMUL.FTZ R100, R165.reuse, R100 ;  /* 0x00000064a5647220 */ /* 0x040fe20000410000 */
[----:B------:R1:W-:Y:S02]  /*ade0*/  MUFU.EX2 R160, R140 ;  /* 0x0000008c00a07308 */ /* 0x0003e40000000800 */
[C---:B------:R-:W-:Y:S02]  /*adf0*/  FMUL.FTZ R101, R165.reuse, R101 ;  /* 0x00000065a5657220 */ /* 0x040fe40000410000 */
[C---:B------:R-:W-:Y:S02]  /*ae00*/  FMUL.FTZ R102, R164.reuse, R102 ;  /* 0x00000066a4667220 */ /* 0x040fe40000410000 */
[C---:B------:R-:W-:Y:S01]  /*ae10*/  HMMA.16816.F32.BF16 R48, R192.reuse, R134, R48 ;  /* 0x00000086c030723c */ /* 0x040fe20000041830 */
[----:B------:R-:W2:Y:S03]  /*ae20*/  LDSM.16.MT88.4 R132, [R225+0x1900] ;  /* 0x00190000e184783b */ /* 0x000ea60000004200 */
[----:B------:R-:W-:Y:S02]  /*ae30*/  FMUL.FTZ R103, R164, R103 ;  /* 0x00000067a4677220 */ /* 0x000fe40000410000 */
[C---:B------:R-:W-:Y:S02]  /*ae40*/  FMUL.FTZ R104, R2.reuse, R104 ;  /* 0x0000006802687220 */ /* 0x040fe40000410000 */
[-C--:B------:R-:W-:Y:S01]  /*ae50*/  HMMA.16816.F32.BF16 R52, R192, R136.reuse, R52 ;  /* 0x00000088c034723c */ /* 0x080fe20000041834 */
[----:B------:R-:W-:Y:S03]  /*ae60*/  FMUL.FTZ R105, R2, R105 ;  /* 0x0000006902697220 */ /* 0x000fe60000410000 */
[C---:B------:R-:W-:Y:S02]  /*ae70*/  FMUL.FTZ R106, R0.reuse, R106 ;  /* 0x0000006a006a7220 */ /* 0x040fe40000410000 */
[----:B------:R-:W-:Y:S02]  /*ae80*/  FMUL.FTZ R107, R0, R107 ;  /* 0x0000006b006b7220 */ /* 0x000fe40000410000 */
[C---:B------:R-:W-:Y:S01]  /*ae90*/  HMMA.16816.F32.BF16 R56, R176.reuse, R136, R56 ;  /* 0x00000088b038723c */ /* 0x040fe20000041838 */
[----:B------:R-:W-:Y:S03]  /*aea0*/  FMUL.FTZ R108, R2, R108 ;  /* 0x0000006c026c7220 */ /* 0x000fe60000410000 */
[--C-:B-1----:R-:W-:Y:S01]  /*aeb0*/  FFMA.FTZ R140, R202, c[0x0][0x2d0], -R173.reuse ;  /* 0x0000b400ca8c7a23 */ /* 0x102fe200000108ad */
[----:B------:R-:W-:Y:S01]  /*aec0*/  MOV R202, R152 ;  /* 0x0000009800ca7202 */ /* 0x000fe20000000f00 */
[----:B------:R-:W-:Y:S02]  /*aed0*/  FMUL.FTZ R109, R2, R109 ;  /* 0x0000006d026d7220 */ /* 0x000fe40000410000 */
[-C--:B------:R-:W-:Y:S01]  /*aee0*/  HMMA.16816.F32.BF16 R60, R176, R138.reuse, R60 ;  /* 0x0000008ab03c723c */ /* 0x080fe2000004183c */
[----:B------:R-:W-:Y:S01]  /*aef0*/  FFMA.FTZ R136, R196, c[0x0][0x2d0], -R173 ;  /* 0x0000b400c4887a23 */ /* 0x000fe200000108ad */
[----:B------:R1:W-:Y:S02]  /*af00*/  MUFU.EX2 R161, R140 ;  /* 0x0000008c00a17308 */ /* 0x0003e40000000800 */
[C---:B------:R-:W-:Y:S02]  /*af10*/  FMUL.FTZ R110, R0.reuse, R110 ;  /* 0x0000006e006e7220 */ /* 0x040fe40000410000 */
[----:B------:R-:W-:Y:S02]  /*af20*/  FMUL.FTZ R111, R0, R111 ;  /* 0x0000006f006f7220 */ /* 0x000fe40000410000 */
[C---:B------:R-:W-:Y:S01]  /*af30*/  HMMA.16816.F32.BF16 R64, R192.reuse, R138, R64 ;  /* 0x0000008ac040723c */ /* 0x040fe20000041840 */
[C---:B------:R-:W-:Y:S03]  /*af40*/  FMUL.FTZ R112, R165.reuse, R112 ;  /* 0x00000070a5707220 */ /* 0x040fe60000410000 */
[----:B------:R3:W-:Y:S01]  /*af50*/  MUFU.EX2 R180, R136 ;  /* 0x0000008800b47308 */ /* 0x0007e20000000800 */
[C---:B------:R-:W-:Y:S02]  /*af60*/  FMUL.FTZ R113, R165.reuse, R113 ;  /* 0x00000071a5717220 */ /* 0x040fe40000410000 */
[C---:B------:R-:W-:Y:S01]  /*af70*/  FMUL.FTZ R114, R164.reuse, R114 ;  /* 0x00000072a4727220 */ /* 0x040fe20000410000 */
[-C--:B--2---:R-:W-:Y:S01]  /*af80*/  HMMA.16816.F32.BF16 R68, R192, R132.reuse, R68 ;  /* 0x00000084c044723c */ /* 0x084fe20000041844 */
[----:B------:R-:W-:Y:S03]  /*af90*/  FMUL.FTZ R115, R164, R115 ;  /* 0x00000073a4737220 */ /* 0x000fe60000410000 */
[C---:B------:R-:W-:Y:S02]  /*afa0*/  FMUL.FTZ R116, R165.reuse, R116 ;  /* 0x00000074a5747220 */ /* 0x040fe40000410000 */
[----:B------:R-:W-:Y:S02]  /*afb0*/  FMUL.FTZ R117, R165, R117 ;  /* 0x00000075a5757220 */ /* 0x000fe40000410000 */
[C---:B------:R-:W-:Y:S01]  /*afc0*/  HMMA.16816.F32.BF16 R72, R176.reuse, R132, R72 ;  /* 0x00000084b048723c */ /* 0x040fe20000041848 */
[--C-:B-1----:R-:W-:Y:S03]  /*afd0*/  FFMA.FTZ R140, R206, c[0x0][0x2d0], -R174.reuse ;  /* 0x0000b400ce8c7a23 */ /* 0x102fe600000108ae */
[C---:B------:R-:W-:Y:S01]  /*afe0*/  FMUL.FTZ R118, R164.reuse, R118 ;  /* 0x00000076a4767220 */ /* 0x040fe20000410000 */
[----:B------:R1:W-:Y:S01]  /*aff0*/  MUFU.EX2 R163, R140 ;  /* 0x0000008c00a37308 */ /* 0x0003e20000000800 */
[----:B------:R-:W-:Y:S02]  /*b000*/  FMUL.FTZ R119, R164, R119 ;  /* 0x00000077a4777220 */ /* 0x000fe40000410000 */
[-C--:B------:R-:W-:Y:S01]  /*b010*/  HMMA.16816.F32.BF16 R76, R176, R134.reuse, R76 ;  /* 0x00000086b04c723c */ /* 0x080fe2000004184c */
[--C-:B------:R-:W-:Y:S01]  /*b020*/  FFMA.FTZ R132, R199, c[0x0][0x2d0], -R174.reuse ;  /* 0x0000b400c7847a23 */ /* 0x100fe200000108ae */
[----:B---3--:R-:W2:Y:S02]  /*b030*/  LDSM.16.MT88.4 R136, [R226+0x1900] ;  /* 0x00190000e288783b */ /* 0x008ea40000004200 */
[C---:B------:R-:W-:Y:S02]  /*b040*/  FMUL.FTZ R120, R2.reuse, R120 ;  /* 0x0000007802787220 */ /* 0x040fe40000410000 */
[----:B------:R-:W-:Y:S01]  /*b050*/  FMUL.FTZ R121, R2, R121 ;  /* 0x0000007902797220 */ /* 0x000fe20000410000 */
[----:B------:R3:W-:Y:S01]  /*b060*/  MUFU.EX2 R188, R132 ;  /* 0x0000008400bc7308 */ /* 0x0007e20000000800 */
[C---:B------:R-:W-:Y:S01]  /*b070*/  HMMA.16816.F32.BF16 R80, R192.reuse, R134, R80 ;  /* 0x00000086c050723c */ /* 0x040fe20000041850 */
[C---:B------:R-:W-:Y:S03]  /*b080*/  FMUL.FTZ R122, R0.reuse, R122 ;  /* 0x0000007a007a7220 */ /* 0x040fe60000410000 */
[----:B------:R-:W-:Y:S02]  /*b090*/  FMUL.FTZ R123, R0, R123 ;  /* 0x0000007b007b7220 */ /* 0x000fe40000410000 */
[C---:B------:R-:W-:Y:S02]  /*b0a0*/  FMUL.FTZ R124, R2.reuse, R124 ;  /* 0x0000007c027c7220 */ /* 0x040fe40000410000 */
[----:B------:R-:W-:Y:S04]  /*b0b0*/  FMUL.FTZ R125, R2, R125 ;  /* 0x0000007d027d7220 */ /* 0x000fe80000410000 */
[----:B------:R-:W-:Y:S02]  /*b0c0*/  FMUL.FTZ R126, R0, R126 ;  /* 0x0000007e007e7220 */ /* 0x000fe40000410000 */
[----:B-1----:R-:W-:Y:S02]  /*b0d0*/  FFMA.FTZ R140, R208, c[0x0][0x2d0], -R175 ;  /* 0x0000b400d08c7a23 */ /* 0x002fe400000108af */
[----:B------:R-:W-:Y:S02]  /*b0e0*/  FMUL.FTZ R127, R0, R127 ;  /* 0x0000007f007f7220 */ /* 0x000fe40000410000 */
[----:B------:R1:W-:Y:S01]  /*b0f0*/  MUFU.EX2 R189, R140 ;  /* 0x0000008c00bd7308 */ /* 0x0003e20000000800 */
[C---:B------:R-:W-:Y:S02]  /*b100*/  FMUL.FTZ R128, R165.reuse, R128 ;  /* 0x00000080a5807220 */ /* 0x040fe40000410000 */
[----:B------:R-:W-:Y:S02]  /*b110*/  FMUL.FTZ R129, R165, R129 ;  /* 0x00000081a5817220 */ /* 0x000fe40000410000 */
[----:B---3--:R-:W-:Y:S01]  /*b120*/  FFMA.FTZ R132, R201, c[0x0][0x2d0], -R173 ;  /* 0x0000b400c9847a23 */ /* 0x008fe200000108ad */
[----:B------:R-:W-:Y:S01]  /*b130*/  MOV R201, R153 ;  /* 0x0000009900c97202 */ /* 0x000fe20000000f00 */
[C---:B------:R-:W-:Y:S02]  /*b140*/  FMUL.FTZ R130, R164.reuse, R130 ;  /* 0x00000082a4827220 */ /* 0x040fe40000410000 */
[----:B------:R-:W-:Y:S01]  /*b150*/  FMUL.FTZ R131, R164, R131 ;  /* 0x00000083a4837220 */ /* 0x000fe20000410000 */
[----:B------:R3:W4:Y:S01]  /*b160*/  MUFU.EX2 R190, R132 ;  /* 0x0000008400be7308 */ /* 0x0007220000000800 */
[-C--:B--2---:R-:W-:Y:S01]  /*b170*/  HMMA.16816.F32.BF16 R84, R192, R136.reuse, R84 ;  /* 0x00000088c054723c */ /* 0x084fe20000041854 */
[--C-:B-1----:R-:W-:Y:S07]  /*b180*/  FFMA.FTZ R140, R210, c[0x0][0x2d0], -R175.reuse ;  /* 0x0000b400d28c7a23 */ /* 0x102fee00000108af */
[C---:B------:R-:W-:Y:S01]  /*b190*/  HMMA.16816.F32.BF16 R88, R176.reuse, R136, R88 ;  /* 0x00000088b058723c */ /* 0x040fe20000041858 */
[----:B------:R1:W-:Y:S06]  /*b1a0*/  MUFU.EX2 R162, R140 ;  /* 0x0000008c00a27308 */ /* 0x0003ec0000000800 */
[----:B------:R-:W-:Y:S01]  /*b1b0*/  FFMA.FTZ R136, R209, c[0x0][0x2d0], -R174 ;  /* 0x0000b400d1887a23 */ /* 0x000fe200000108ae */
[-C--:B------:R-:W-:Y:S01]  /*b1c0*/  HMMA.16816.F32.BF16 R92, R176, R138.reuse, R92 ;  /* 0x0000008ab05c723c */ /* 0x080fe2000004185c */
[----:B---3--:R-:W2:Y:S02]  /*b1d0*/  LDSM.16.MT88.4 R132, [R228+0x1900] ;  /* 0x00190000e484783b */ /* 0x008ea40000004200 */
[----:B------:R3:W-:Y:S05]  /*b1e0*/  MUFU.EX2 R158, R136 ;  /* 0x00000088009e7308 */ /* 0x0007ea0000000800 */
[C---:B------:R-:W-:Y:S01]  /*b1f0*/  HMMA.16816.F32.BF16 R96, R192.reuse, R138, R96 ;  /* 0x0000008ac060723c */ /* 0x040fe20000041860 */
[----:B-1----:R-:W-:Y:S03]  /*b200*/  LDSM.16.MT88.4 R140, [R225+0x900] ;  /* 0x00090000e18c783b */ /* 0x002fe60000004200 */
[--C-:B---3--:R-:W-:Y:S04]  /*b210*/  FFMA.FTZ R136, R205, c[0x0][0x2d0], -R175.reuse ;  /* 0x0000b400cd887a23 */ /* 0x108fe800000108af */
[----:B------:R1:W3:Y:S01]  /*b220*/  MUFU.EX2 R196, R136 ;  /* 0x0000008800c47308 */ /* 0x0002e20000000800 */
[-C--:B--2---:R-:W-:Y:S08]  /*b230*/  HMMA.16816.F32.BF16 R100, R192, R132.reuse, R100 ;  /* 0x00000084c064723c */ /* 0x084ff00000041864 */
[C---:B------:R-:W-:Y:S07]  /*b240*/  HMMA.16816.F32.BF16 R104, R176.reuse, R132, R104 ;  /* 0x00000084b068723c */ /* 0x040fee0000041868 */
[----:B------:R-:W-:Y:S01]  /*b250*/  FFMA.FTZ R132, R211, c[0x0][0x2d0], -R175 ;  /* 0x0000b400d3847a23 */ /* 0x000fe200000108af */
[-C--:B------:R-:W-:Y:S01]  /*b260*/  HMMA.16816.F32.BF16 R108, R176, R134.reuse, R108 ;  /* 0x00000086b06c723c */ /* 0x080fe2000004186c */
[----:B-1----:R-:W1:Y:S02]  /*b270*/  LDSM.16.MT88.4 R136, [R227+0x1900] ;  /* 0x00190000e388783b */ /* 0x002e640000004200 */
[----:B------:R2:W1:Y:S05]  /*b280*/  MUFU.EX2 R159, R132 ;  /* 0x00000084009f7308 */ /* 0x00046a0000000800 */
[C---:B------:R-:W-:Y:S07]  /*b290*/  HMMA.16816.F32.BF16 R112, R192.reuse, R134, R112 ;  /* 0x00000086c070723c */ /* 0x040fee0000041870 */
[----:B----4-:R-:W-:Y:S01]  /*b2a0*/  F2FP.BF16.PACK_AB R134, R161, R190 ;  /* 0x000000bea186723e */ /* 0x010fe200000010ff */
[--C-:B--2---:R-:W-:Y:S04]  /*b2b0*/  FFMA.FTZ R132, R200, c[0x0][0x2d0], -R166.reuse ;  /* 0x0000b400c8847a23 */ /* 0x104fe800000108a6 */
[----:B------:R2:W-:Y:S01]  /*b2c0*/  MUFU.EX2 R200, R132 ;  /* 0x0000008400c87308 */ /* 0x0005e20000000800 */
[-C--:B-1----:R-:W-:Y:S08]  /*b2d0*/  HMMA.16816.F32.BF16 R116, R192, R136.reuse, R116 ;  /* 0x00000088c074723c */ /* 0x082ff00000041874 */
[C---:B------:R-:W-:Y:S01]  /*b2e0*/  HMMA.16816.F32.BF16 R120, R176.reuse, R136, R120 ;  /* 0x00000088b078723c */ /* 0x040fe20000041878 */
[--C-:B--2---:R-:W-:Y:S06]  /*b2f0*/  FFMA.FTZ R132, R203, c[0x0][0x2d0], -R166.reuse ;  /* 0x0000b400cb847a23 */ /* 0x104fec00000108a6 */
[----:B---3--:R-:W-:Y:S01]  /*b300*/  F2FP.BF16.PACK_AB R136, R189, R196 ;  /* 0x000000c4bd88723e */ /* 0x008fe200000010ff */
[-C--:B------:R-:W-:Y:S01]  /*b310*/  HMMA.16816.F32.BF16 R124, R176, R138.reuse, R124 ;  /* 0x0000008ab07c723c */ /* 0x080fe2000004187c */
[----:B------:R1:W2:Y:S06]  /*b320*/  MUFU.EX2 R199, R132 ;  /* 0x0000008400c77308 */ /* 0x0002ac0000000800 */
[----:B------:R-:W-:Y:S01]  /*b330*/  MOV R178, R160 ;  /* 0x000000a000b27202 */ /* 0x000fe20000000f00 */
[----:B------:R-:W-:Y:S01]  /*b340*/  HMMA.16816.F32.BF16 R128, R192, R138, R128 ;  /* 0x0000008ac080723c */ /* 0x000fe20000041880 */
[----:B------:R-:W-:Y:S03]  /*b350*/  MOV R179, R158 ;  /* 0x0000009e00b37202 */ /* 0x000fe60000000f00 */
[----:B------:R-:W-:Y:S02]  /*b360*/  F2FP.BF16.PACK_AB R133, R188, R178 ;  /* 0x000000b2bc85723e */ /* 0x000fe400000010ff */
[----:B------:R-:W-:Y:S02]  /*b370*/  F2FP.BF16.PACK_AB R135, R179, R163 ;  /* 0x000000a3b387723e */ /* 0x000fe400000010ff */
[----:B------:R-:W-:Y:S04]  /*b380*/  F2FP.BF16.PACK_AB R138, R159, R162 ;  /* 0x000000a29f8a723e */ /* 0x000fe800000010ff */
[----:B------:R-:W-:Y:S02]  /*b390*/  MOV R160, R157 ;  /* 0x0000009d00a07202 */ /* 0x000fe40000000f00 */
[----:B------:R-:W-:Y:S02]  /*b3a0*/  MOV R157, R155 ;  /* 0x0000009b009d7202 */ /* 0x000fe40000000f00 */
[----:B------:R-:W-:Y:S01]  /*b3b0*/  MOV R158, R156 ;  /* 0x0000009c009e7202 */ /* 0x000fe20000000f00 */
[--C-:B-1----:R-:W-:Y:S01]  /*b3c0*/  FFMA.FTZ R132, R204, c[0x0][0x2d0], -R166.reuse ;  /* 0x0000b400cc847a23 */ /* 0x102fe200000108a6 */
[----:B--2---:R-:W-:Y:S02]  /*b3d0*/  F2FP.BF16.PACK_AB R137, R199, R200 ;  /* 0x000000c8c789723e */ /* 0x004fe400000010ff */
[----:B------:R-:W-:Y:S01]  /*b3e0*/  MOV R156, R154 ;  /* 0x0000009a009c7202 */ /* 0x000fe20000000f00 */
[----:B------:R1:W-:Y:S01]  /*b3f0*/  MUFU.EX2 R198, R132 ;  /* 0x0000008400c67308 */ /* 0x0003e20000000800 */
[----:B------:R-:W2:Y:S01]  /*b400*/  LDSM.16.MT88.4 R152, [R227+0x900] ;  /* 0x00090000e398783b */ /* 0x000ea20000004200 */
[----:B-1----:R-:W-:Y:S08]  /*b410*/  FFMA.FTZ R132, R207, c[0x0][0x2d0], -R166 ;  /* 0x0000b400cf847a23 */ /* 0x002ff000000108a6 */
[----:B------:R1:W3:Y:S02]  /*b420*/  MUFU.EX2 R197, R132 ;  /* 0x0000008400c57308 */ /* 0x0002e40000000800 */
[----:B-1----:R-:W-:Y:S02]  /*b430*/  F2FP.BF16.PACK_AB R132, R171, R180 ;  /* 0x000000b4ab84723e */ /* 0x002fe400000010ff */
[----:B---3--:R-:W-:Y:S05]  /*b440*/  F2FP.BF16.PACK_AB R139, R197, R198 ;  /* 0x000000c6c58b723e */ /* 0x008fea00000010ff */
[-C--:B------:R-:W-:Y:S08]  /*b450*/  HMMA.16816.F32.BF16 R4, R132, R140.reuse, R4 ;  /* 0x0000008c8404723c */ /* 0x080ff00000041804 */
[C---:B------:R-:W-:Y:S08]  /*b460*/  HMMA.16816.F32.BF16 R8, R136.reuse, R140, R8 ;  /* 0x0000008c8808723c */ /* 0x040ff00000041808 */
[-C--:B------:R-:W-:Y:S08]  /*b470*/  HMMA.16816.F32.BF16 R12, R136, R142.reuse, R12 ;  /* 0x0000008e880c723c */ /* 0x080ff0000004180c */
[C---:B------:R-:W-:Y:S01]  /*b480*/  HMMA.16816.F32.BF16 R16, R132.reuse, R142, R16 ;  /* 0x0000008e8410723c */ /* 0x040fe20000041810 */
[----:B------:R-:W1:Y:S07]  /*b490*/  LDSM.16.MT88.4 R140, [R225+0x2100] ;  /* 0x00210000e18c783b */ /* 0x000e6e0000004200 */
[-C--:B------:R-:W-:Y:S08]  /*b4a0*/  HMMA.16816.F32.BF16 R20, R132, R144.reuse, R20 ;  /* 0x000000908414723c */ /* 0x080ff00000041814 */
[C---:B------:R-:W-:Y:S07]  /*b4b0*/  HMMA.16816.F32.BF16 R24, R136.reuse, R144, R24 ;  /* 0x000000908818723c */ /* 0x040fee0000041818 */
[--C-:B------:R-:W-:Y:S01]  /*b4c0*/  FFMA.FTZ R144, R215, c[0x0][0x2d0], -R173.reuse ;  /* 0x0000b400d7907a23 */ /* 0x100fe200000108ad */
[-C--:B------:R-:W-:Y:S03]  /*b4d0*/  HMMA.16816.F32.BF16 R28, R136, R146.reuse, R28 ;  /* 0x00000092881c723c */ /* 0x080fe6000004181c */
[----:B------:R3:W-:Y:S05]  /*b4e0*/  MUFU.EX2 R211, R144 ;  /* 0x0000009000d37308 */ /* 0x0007ea0000000800 */
[C---:B------:R-:W-:Y:S08]  /*b4f0*/  HMMA.16816.F32.BF16 R32, R132.reuse, R146, R32 ;  /* 0x000000928420723c */ /* 0x040ff00000041820 */
[-C--:B------:R-:W-:Y:S08]  /*b500*/  HMMA.16816.F32.BF16 R36, R132, R148.reuse, R36 ;  /* 0x000000948424723c */ /* 0x080ff00000041824 */
[C---:B------:R-:W-:Y:S01]  /*b510*/  HMMA.16816.F32.BF16 R40, R136.reuse, R148, R40 ;  /* 0x000000948828723c */ /* 0x040fe20000041828 */
[--C-:B---3--:R-:W-:Y:S03]  /*b520*/  FFMA.FTZ R144, R216, c[0x0][0x2d0], -R173.reuse ;  /* 0x0000b400d8907a23 */ /* 0x108fe600000108ad */
[----:B------:R-:W-:Y:S03]  /*b530*/  MOV R216, R179 ;  /* 0x000000b300d87202 */ /* 0x000fe60000000f00 */
[--C-:B------:R-:W-:Y:S01]  /*b540*/  FFMA.FTZ R148, R223, c[0x0][0x2d0], -R174.reuse ;  /* 0x0000b400df947a23 */ /* 0x100fe200000108ae */
[-C--:B------:R-:W-:Y:S01]  /*b550*/  HMMA.16816.F32.BF16 R44, R136, R150.reuse, R44 ;  /* 0x00000096882c723c */ /* 0x080fe2000004182c */
[----:B------:R3:W-:Y:S07]  /*b560*/  MUFU.EX2 R215, R144 ;  /* 0x0000009000d77308 */ /* 0x0007ee0000000800 */
[C---:B------:R-:W-:Y:S03]  /*b570*/  HMMA.16816.F32.BF16 R48, R132.reuse, R150, R48 ;  /* 0x000000968430723c */ /* 0x040fe60000041830 */
[----:B------:R4:W-:Y:S05]  /*b580*/  MUFU.EX2 R209, R148 ;  /* 0x0000009400d17308 */ /* 0x0009ea0000000800 */
[-C--:B--2---:R-:W-:Y:S08]  /*b590*/  HMMA.16816.F32.BF16 R52, R132, R152.reuse, R52 ;  /* 0x000000988434723c */ /* 0x084ff00000041834 */
[C---:B------:R-:W-:Y:S01]  /*b5a0*/  HMMA.16816.F32.BF16 R56, R136.reuse, R152, R56 ;  /* 0x000000988838723c */ /* 0x040fe20000041838 */
[--C-:B---3--:R-:W-:Y:S03]  /*b5b0*/  FFMA.FTZ R144, R219, c[0x0][0x2d0], -R174.reuse ;  /* 0x0000b400db907a23 */ /* 0x108fe600000108ae */
[----:B------:R-:W-:Y:S01]  /*b5c0*/  MOV R219, R161 ;  /* 0x000000a100db7202 */ /* 0x000fe20000000f00 */
[----:B------:R2:W3:Y:S02]  /*b5d0*/  MUFU.EX2 R210, R144 ;  /* 0x0000009000d27308 */ /* 0x0004e40000000800 */
[----:B------:R-:W-:Y:S01]  /*b5e0*/  MOV R153, R163 ;  /* 0x000000a300997202 */ /* 0x000fe20000000f00 */
[-C--:B------:R-:W-:Y:S01]  /*b5f0*/  HMMA.16816.F32.BF16 R60, R136, R154.reuse, R60 ;  /* 0x0000009a883c723c */ /* 0x080fe2000004183c */
[----:B------:R-:W-:Y:S03]  /*b600*/  MOV R152, R162 ;  /* 0x000000a200987202 */ /* 0x000fe60000000f00 */
[--C-:B----4-:R-:W-:Y:S01]  /*b610*/  FFMA.FTZ R148, R222, c[0x0][0x2d0], -R173.reuse ;  /* 0x0000b400de947a23 */ /* 0x110fe200000108ad */
[----:B------:R-:W-:Y:S01]  /*b620*/  MOV R222, R185 ;  /* 0x000000b900de7202 */ /* 0x000fe20000000f00 */
[----:B------:R-:W-:Y:S01]  /*b630*/  FFMA.FTZ R173, R246, c[0x0][0x2d0], -R173 ;  /* 0x0000b400f6ad7a23 */ /* 0x000fe200000108ad */
[----:B------:R-:W-:Y:S01]  /*b640*/  MOV R246, R183 ;  /* 0x000000b700f67202 */ /* 0x000fe20000000f00 */
[C---:B------:R-:W-:Y:S01]  /*b650*/  HMMA.16816.F32.BF16 R64, R132.reuse, R154, R64 ;  /* 0x0000009a8440723c */ /* 0x040fe20000041840 */
[----:B------:R4:W-:Y:S06]  /*b660*/  MUFU.EX2 R208, R148 ;  /* 0x0000009400d07308 */ /* 0x0009ec0000000800 */
[----:B------:R-:W-:Y:S01]  /*b670*/  MOV R155, R187 ;  /* 0x000000bb009b7202 */ /* 0x000fe20000000f00 */
[-C--:B-1----:R-:W-:Y:S01]  /*b680*/  HMMA.16816.F32.BF16 R68, R132, R140.reuse, R68 ;  /* 0x0000008c8444723c */ /* 0x082fe20000041844 */
[----:B------:R-:W-:Y:S02]  /*b690*/  MOV R154, R186 ;  /* 0x000000ba009a7202 */ /* 0x000fe40000000f00 */
[----:B------:R3:W1:Y:S01]  /*b6a0*/  MUFU.EX2 R207, R173 ;  /* 0x000000ad00cf7308 */ /* 0x0006620000000800 */
[----:B--2---:R-:W2:Y:S04]  /*b6b0*/  LDSM.16.MT88.4 R144, [R226+0x2100] ;  /* 0x00210000e290783b */ /* 0x004ea80000004200 */
[C---:B------:R-:W-:Y:S07]  /*b6c0*/  HMMA.16816.F32.BF16 R72, R136.reuse, R140, R72 ;  /* 0x0000008c8848723c */ /* 0x040fee0000041848 */
[--C-:B------:R-:W-:Y:S01]  /*b6d0*/  FFMA.FTZ R140, R252, c[0x0][0x2d0], -R174.reuse ;  /* 0x0000b400fc8c7a23 */ /* 0x100fe200000108ae */
[-C--:B------:R-:W-:Y:S01]  /*b6e0*/  HMMA.16816.F32.BF16 R76, R136, R142.reuse, R76 ;  /* 0x0000008e884c723c */ /* 0x080fe2000004184c */
[----:B----4-:R-:W4:Y:S02]  /*b6f0*/  LDSM.16.MT88.4 R148, [R228+0x2100] ;  /* 0x00210000e494783b */ /* 0x010f240000004200 */
[----:B------:R1:W-:Y:S01]  /*b700*/  MUFU.EX2 R206, R140 ;  /* 0x0000008c00ce7308 */ /* 0x0003e20000000800 */
[----:B------:R-:W-:Y:S01]  /*b710*/  MOV R252, R190 ;  /* 0x000000be00fc7202 */ /* 0x000fe20000000f00 */
[----:B------:R-:W-:Y:S03]  /*b720*/  FFMA.FTZ R174, R202, c[0x0][0x2d0], -R174 ;  /* 0x0000b400caae7a23 */ /* 0x000fe600000108ae */
[C---:B------:R-:W-:Y:S01]  /*b730*/  HMMA.16816.F32.BF16 R80, R132.reuse, R142, R80 ;  /* 0x0000008e8450723c */ /* 0x040fe20000041850 */
[----:B---3--:R-:W-:Y:S04]  /*b740*/  F2FP.BF16.PACK_AB R173, R209, R210 ;  /* 0x000000d2d1ad723e */ /* 0x008fe800000010ff */
[----:B------:R3:W-:Y:S01]  /*b750*/  MUFU.EX2 R205, R174 ;  /* 0x000000ae00cd7308 */ /* 0x0007e20000000800 */
[--C-:B-1----:R-:W-:Y:S01]  /*b760*/  FFMA.FTZ R140, R247, c[0x0][0x2d0], -R175.reuse ;  /* 0x0000b400f78c7a23 */ /* 0x102fe200000108af */
[----:B------:R-:W-:Y:S01]  /*b770*/  MOV R247, R189 ;  /* 0x000000bd00f77202 */ /* 0x000fe20000000f00 */
[-C--:B--2---:R-:W-:Y:S07]  /*b780*/  HMMA.16816.F32.BF16 R84, R132, R144.reuse, R84 ;  /* 0x000000908454723c */ /* 0x084fee0000041854 */
[----:B------:R1:W-:Y:S01]  /*b790*/  MUFU.EX2 R204, R140 ;  /* 0x0000008c00cc7308 */ /* 0x0003e20000000800 */
[C---:B------:R-:W-:Y:S01]  /*b7a0*/  HMMA.16816.F32.BF16 R88, R136.reuse, R144, R88 ;  /* 0x000000908858723c */ /* 0x040fe20000041858 */
[----:B---3--:R-:W-:Y:S06]  /*b7b0*/  F2FP.BF16.PACK_AB R174, R207, R208 ;  /* 0x000000d0cfae723e */ /* 0x008fec00000010ff */
[--C-:B------:R-:W-:Y:S01]  /*b7c0*/  FFMA.FTZ R144, R212, c[0x0][0x2d0], -R166.reuse ;  /* 0x0000b400d4907a23 */ /* 0x100fe200000108a6 */
[-C--:B------:R-:W-:Y:S01]  /*b7d0*/  HMMA.16816.F32.BF16 R92, R136, R146.reuse, R92 ;  /* 0x00000092885c723c */ /* 0x080fe2000004185c */
[----:B------:R-:W-:Y:S02]  /*b7e0*/  MOV R212, R171 ;  /* 0x000000ab00d47202 */ /* 0x000fe40000000f00 */
[----:B------:R2:W-:Y:S05]  /*b7f0*/  MUFU.EX2 R171, R144 ;  /* 0x0000009000ab7308 */ /* 0x0005ea0000000800 */
[C---:B------:R-:W-:Y:S01]  /*b800*/  HMMA.16816.F32.BF16 R96, R132.reuse, R146, R96 ;  /* 0x000000928460723c */ /* 0x040fe20000041860 */
[--C-:B-1----:R-:W-:Y:S03]  /*b810*/  FFMA.FTZ R140, R251, c[0x0][0x2d0], -R175.reuse ;  /* 0x0000b400fb8c7a23 */ /* 0x102fe600000108af */
[----:B------:R-:W-:Y:S04]  /*b820*/  MOV R251, R188 ;  /* 0x000000bc00fb7202 */ /* 0x000fe80000000f00 */
[-C--:B----4-:R-:W-:Y:S01]  /*b830*/  HMMA.16816.F32.BF16 R100, R132, R148.reuse, R100 ;  /* 0x000000948464723c */ /* 0x090fe20000041864 */
[----:B------:R1:W3:Y:S07]  /*b840*/  MUFU.EX2 R203, R140 ;  /* 0x0000008c00cb7308 */ /* 0x0002ee0000000800 */
[C---:B------:R-:W-:Y:S01]  /*b850*/  HMMA.16816.F32.BF16 R104, R136.reuse, R148, R104 ;  /* 0x000000948868723c */ /* 0x040fe20000041868 */
[--C-:B--2---:R-:W-:Y:S03]  /*b860*/  FFMA.FTZ R144, R214, c[0x0][0x2d0], -R166.reuse ;  /* 0x0000b400d6907a23 */ /* 0x104fe600000108a6 */
[----:B------:R-:W-:Y:S03]  /*b870*/  MOV R214, R196 ;  /* 0x000000c400d67202 */ /* 0x000fe60000000f00 */
[----:B------:R-:W-:Y:S01]  /*b880*/  MOV R149, R170 ;  /* 0x000000aa00957202 */ /* 0x000fe20000000f00 */
[-C--:B------:R-:W-:Y:S01]  /*b890*/  HMMA.16816.F32.BF16 R108, R136, R150.reuse, R108 ;  /* 0x00000096886c723c */ /* 0x080fe2000004186c */
[----:B------:R2:W4:Y:S03]  /*b8a0*/  MUFU.EX2 R196, R144 ;  /* 0x0000009000c47308 */ /* 0x0005260000000800 */
[----:B------:R-:W-:Y:S04]  /*b8b0*/  MOV R148, R184 ;  /* 0x000000b800947202 */ /* 0x000fe80000000f00 */
[C---:B------:R-:W-:Y:S01]  /*b8c0*/  HMMA.16816.F32.BF16 R112, R132.reuse, R150, R112 ;  /* 0x000000968470723c */ /* 0x040fe20000041870 */
[--C-:B-1----:R-:W-:Y:S03]  /*b8d0*/  FFMA.FTZ R140, R201, c[0x0][0x2d0], -R175.reuse ;  /* 0x0000b400c98c7a23 */ /* 0x102fe600000108af */
[----:B------:R-:W-:Y:S01]  /*b8e0*/  FFMA.FTZ R175, R160, c[0x0][0x2d0], -R175 ;  /* 0x0000b400a0af7a23 */ /* 0x000fe200000108af */
[----:B------:R1:W-:Y:S01]  /*b8f0*/  MUFU.EX2 R202, R140 ;  /* 0x0000008c00ca7308 */ /* 0x0003e20000000800 */
[----:B------:R-:W-:Y:S02]  /*b900*/  MOV R160, R191 ;  /* 0x000000bf00a07202 */ /* 0x000fe40000000f00 */
[----:B------:R-:W-:Y:S01]  /*b910*/  LDSM.16.MT88.4 R188, [R225+0x1100] ;  /* 0x00110000e1bc783b */ /* 0x000fe20000004200 */
[----:B---3--:R-:W-:Y:S03]  /*b920*/  F2FP.BF16.PACK_AB R192, R203, R204 ;  /* 0x000000cccbc0723e */ /* 0x008fe600000010ff */
[----:B------:R-:W-:Y:S02]  /*b930*/  MOV R150, R182 ;  /* 0x000000b600967202 */ /* 0x000fe40000000f00 */
[----:B------:R-:W-:Y:S01]  /*b940*/  MOV R151, R181 ;  /* 0x000000b500977202 */ /* 0x000fe20000000f00 */
[----:B------:R3:W3:Y:S01]  /*b950*/  MUFU.EX2 R201, R175 ;  /* 0x000000af00c97308 */ /* 0x0006e20000000800 */
[----:B------:R-:W-:Y:S01]  /*b960*/  MOV R223, R160 ;  /* 0x000000a000df7202 */ /* 0x000fe20000000f00 */
[--C-:B--2---:R-:W-:Y:S01]  /*b970*/  FFMA.FTZ R144, R213, c[0x0][0x2d0], -R166.reuse ;  /* 0x0000b400d5907a23 */ /* 0x104fe200000108a6 */
[----:B------:R-:W-:Y:S01]  /*b980*/  MOV R213, R178 ;  /* 0x000000b200d57202 */ /* 0x000fe20000000f00 */
[----:B------:R-:W-:Y:S01]  /*b990*/  FFMA.FTZ R166, R172, c[0x0][0x2d0], -R166 ;  /* 0x0000b400aca67a23 */ /* 0x000fe200000108a6 */
[----:B------:R-:W-:Y:S01]  /*b9a0*/  F2FP.BF16.PACK_AB R172, R215, R211 ;  /* 0x000000d3d7ac723e */ /* 0x000fe200000010ff */
[----:B------:R-:W-:Y:S01]  /*b9b0*/  LDSM.16.MT88.4 R160, [R228+0x1100] ;  /* 0x00110000e4a0783b */ /* 0x000fe20000004200 */
[----:B----4-:R-:W-:Y:S03]  /*b9c0*/  F2FP.BF16.PACK_AB R193, R196, R171 ;  /* 0x000000abc4c1723e */ /* 0x010fe600000010ff */
[----:B------:R2:W-:Y:S04]  /*b9d0*/  MUFU.EX2 R170, R144 ;  /* 0x0000009000aa7308 */ /* 0x0005e80000000800 */
[----:B-1----:R-:W1:Y:S06]  /*b9e0*/  LDSM.16.MT88.4 R140, [R227+0x2100] ;  /* 0x00210000e38c783b */ /* 0x002e6c0000004200 */
[----:B------:R-:W4:Y:S01]  /*b9f0*/  MUFU.EX2 R166, R166 ;  /* 0x000000a600a67308 */ /* 0x000f220000000800 */
[----:B---3--:R-:W-:Y:S02]  /*ba00*/  F2FP.BF16.PACK_AB R175, R205, R206 ;  /* 0x000000cecdaf723e */ /* 0x008fe400000010ff */
[----:B------:R-:W-:Y:S01]  /*ba10*/  F2FP.BF16.PACK_AB R194, R201, R202 ;  /* 0x000000cac9c2723e */ /* 0x000fe200000010ff */
[----:B--2---:R-:W2:Y:S01]  /*ba20*/  LDSM.16.MT88.4 R144, [R226+0x1100] ;  /* 0x00110000e290783b */ /* 0x004ea20000004200 */
[----:B----4-:R-:W-:Y:S01]  /*ba30*/  F2FP.BF16.PACK_AB R195, R166, R170 ;  /* 0x000000aaa6c3723e */ /* 0x010fe200000010ff */
[-C--:B-1----:R-:W-:Y:S08]  /*ba40*/  HMMA.16816.F32.BF16 R116, R132, R140.reuse, R116 ;  /* 0x0000008c8474723c */ /* 0x082ff00000041874 */
[C---:B------:R-:W-:Y:S07]  /*ba50*/  HMMA.16816.F32.BF16 R120, R136.reuse, R140, R120 ;  /* 0x0000008c8878723c */ /* 0x040fee0000041878 */
[----:B------:R-:W-:Y:S01]  /*ba60*/  MOV R141, R180 ;  /* 0x000000b4008d7202 */ /* 0x000fe20000000f00 */
[-C--:B------:R-:W-:Y:S08]  /*ba70*/  HMMA.16816.F32.BF16 R124, R136, R142.reuse, R124 ;  /* 0x0000008e887c723c */ /* 0x080ff0000004187c */
[----:B------:R-:W-:Y:S08]  /*ba80*/  HMMA.16816.F32.BF16 R128, R132, R142, R128 ;  /* 0x0000008e8480723c */ /* 0x000ff00000041880 */
[-C--:B------:R-:W-:Y:S01]  /*ba90*/  HMMA.16816.F32.BF16 R176, R172, R188.reuse, R4 ;  /* 0x000000bcacb0723c */ /* 0x080fe20000041804 */
[----:B------:R-:W1:Y:S07]  /*baa0*/  LDSM.16.MT88.4 R4, [R227+0x1100] ;  /* 0x00110000e304783b */ /* 0x000e6e0000004200 */
[C---:B------:R-:W-:Y:S01]  /*bab0*/  HMMA.16816.F32.BF16 R180, R192.reuse, R188, R8 ;  /* 0x000000bcc0b4723c */ /* 0x040fe20000041808 */
[----:B------:R-:W3:Y:S07]  /*bac0*/  LDSM.16.MT88.4 R8, [R225+0x2900] ;  /* 0x00290000e108783b */ /* 0x000eee0000004200 */
[-C--:B------:R-:W-:Y:S01]  /*bad0*/  HMMA.16816.F32.BF16 R184, R192, R190.reuse, R12 ;  /* 0x000000bec0b8723c */ /* 0x080fe2000004180c */
[----:B------:R-:W4:Y:S07]  /*bae0*/  LDSM.16.MT88.4 R12, [R226+0x2900] ;  /* 0x00290000e20c783b */ /* 0x000f2e0000004200 */
[C---:B------:R-:W-:Y:S01]  /*baf0*/  HMMA.16816.F32.BF16 R188, R172.reuse, R190, R16 ;  /* 0x000000beacbc723c */ /* 0x040fe20000041810 */
[----:B------:R-:W1:Y:S07]  /*bb00*/  LDSM.16.MT88.4 R16, [R228+0x2900] ;  /* 0x00290000e410783b */ /* 0x000e6e0000004200 */
[-C--:B--2---:R-:W-:Y:S07]  /*bb10*/  HMMA.16816.F32.BF16 R132, R172, R144.reuse, R20 ;  /* 0x00000090ac84723c */ /* 0x084fee0000041814 */
[----:B------:R-:W-:Y:S01]  /*bb20*/  MOV R23, R141 ;  /* 0x0000008d00177202 */ /* 0x000fe20000000f00 */
[C---:B------:R-:W-:Y:S01]  /*bb30*/  HMMA.16816.F32.BF16 R136, R192.reuse, R144, R24 ;  /* 0x00000090c088723c */ /* 0x040fe20000041818 */
[----:B------:R-:W2:Y:S03]  /*bb40*/  LDL.LU R27, [R1+0x18] ;  /* 0x00001800011b7983 */ /* 0x000ea60000300800 */
[----:B------:R-:W-:Y:S02]  /*bb50*/  MOV R22, R150 ;  /* 0x0000009600167202 */ /* 0x000fe40000000f00 */
[----:B------:R-:W-:Y:S02]  /*bb60*/  MOV R21, R151 ;  /* 0x0000009700157202 */ /* 0x000fe40000000f00 */
[-C--:B------:R-:W-:Y:S01]  /*bb70*/  HMMA.16816.F32.BF16 R140, R192, R146.reuse, R28 ;  /* 0x00000092c08c723c */ /* 0x080fe2000004181c */
[----:B------:R-:W2:Y:S03]  /*bb80*/  LDL.LU R28, [R1+0x14] ;  /* 0x00001400011c7983 */ /* 0x000ea60000300800 */
[----:B------:R-:W-:Y:S02]  /*bb90*/  MOV R20, R148 ;  /* 0x0000009400147202 */ /* 0x000fe40000000f00 */
[----:B------:R-:W-:Y:S02]  /*bba0*/  MOV R26, R149 ;  /* 0x00000095001a7202 */ /* 0x000fe40000000f00 */
[C---:B------:R-:W-:Y:S01]  /*bbb0*/  HMMA.16816.F32.BF16 R144, R172.reuse, R146, R32 ;  /* 0x00000092ac90723c */ /* 0x040fe20000041820 */
[----:B------:R-:W2:Y:S03]  /*bbc0*/  LDL.LU R33, [R1+0x10] ;  /* 0x0000100001217983 */ /* 0x000ea60000300800 */
[----:B------:R-:W-:Y:S01]  /*bbd0*/  MOV R31, R154 ;  /* 0x0000009a001f7202 */ /* 0x000fe20000000f00 */
[----:B------:R-:W2:Y:S01]  /*bbe0*/  LDL.LU R32, [R1+0xc] ;  /* 0x00000c0001207983 */ /* 0x000ea20000300800 */
[----:B------:R-:W-:Y:S02]  /*bbf0*/  MOV R30, R155 ;  /* 0x0000009b001e7202 */ /* 0x000fe40000000f00 */
[-C--:B------:R-:W-:Y:S01]  /*bc00*/  HMMA.16816.F32.BF16 R148, R172, R160.reuse, R36 ;  /* 0x000000a0ac94723c */ /* 0x080fe20000041824 */
[----:B------:R-:W-:Y:S03]  /*bc10*/  MOV R25, R246 ;  /* 0x000000f600197202 */ /* 0x000fe60000000f00 */
[----:B------:R-:W-:Y:S02]  /*bc20*/  MOV R246, R153 ;  /* 0x0000009900f67202 */ /* 0x000fe40000000f00 */
[----:B------:R-:W-:Y:S02]  /*bc30*/  MOV R24, R222 ;  /* 0x000000de00187202 */ /* 0x000fe40000000f00 */
[----:B------:R-:W-:Y:S02]  /*bc40*/  MOV R222, R152 ;  /* 0x0000009800de7202 */ /* 0x000fe40000000f00 */
[C---:B------:R-:W-:Y:S02]  /*bc50*/  HMMA.16816.F32.BF16 R152, R192.reuse, R160, R40 ;  /* 0x000000a0c098723c */ /* 0x040fe40000041828 */
[----:B------:R-:W-:Y:S02]  /*bc60*/  MOV R34, R158 ;  /* 0x0000009e00227202 */ /* 0x000fe40000000f00 */
[----:B------:R-:W-:Y:S02]  /*bc70*/  MOV R35, R157 ;  /* 0x0000009d00237202 */ /* 0x000fe40000000f00 */
[----:B------:R-:W-:Y:S02]  /*bc80*/  MOV R39, R156 ;  /* 0x0000009c00277202 */ /* 0x000fe40000000f00 */
[----:B------:R-:W-:Y:S04]  /*bc90*/  MOV R29, R223 ;  /* 0x000000df001d7202 */ /* 0x000fe80000000f00 */
[----:B------:R-:W-:Y:S02]  /*bca0*/  MOV R223, R219 ;  /* 0x000000db00df7202 */ /* 0x000fe40000000f00 */
[----:B------:R-:W-:Y:S02]  /*bcb0*/  MOV R219, R216 ;  /* 0x000000d800db7202 */ /* 0x000fe40000000f00 */
[----:B------:R-:W-:Y:S02]  /*bcc0*/  MOV R216, R159 ;  /* 0x0000009f00d87202 */ /* 0x000fe40000000f00 */
[-C--:B------:R-:W-:Y:S08]  /*bcd0*/  HMMA.16816.F32.BF16 R156, R192, R162.reuse, R44 ;  /* 0x000000a2c09c723c */ /* 0x080ff0000004182c */
[C---:B------:R-:W-:Y:S08]  /*bce0*/  HMMA.16816.F32.BF16 R160, R172.reuse, R162, R48 ;  /* 0x000000a2aca0723c */ /* 0x040ff00000041830 */
        /* <DEDUP_REMOVED lines=21> */
[----:B--2---:R-:W-:Y:S04]  /*be40*/  FFMA.FTZ R8, R2, R28, R35 ;  /* 0x0000001c02087223 */ /* 0x004fe80000010023 */
        /* <DEDUP_REMOVED lines=56> */
.L_x_2394:
        /* <DEDUP_REMOVED lines=30> */
.L_x_2415:
[----:B------:R-:W-:Y:S02]  /*c3b0*/  ULDC UR4, c[0x0][0x32c] ;  /* 0x0000cb0000047ab9 */ /* 0x000fe40000000800 */
[----:B------:R-:W-:-:S03]  /*c3c0*/  UISETP.NE.AND UP0, UPT, UR27, UR4, UPT ;  /* 0x000000041b00728c */ /* 0x000fc6000bf05270 */
[----:B------:R-:W-:Y:S02]  /*c3d0*/  ULDC.64 UR4, c[0x0][0x330] ;  /* 0x0000cc0000047ab9 */ /* 0x000fe40000000a00 */
[----:B------:R-:W-:-:S07]  /*c3e0*/  UIMAD.WIDE.U32 UR28, UR26, UR4, URZ ;  /* 0x000000041a1c72a5 */ /* 0x000fce000f8e003f */
[----:B------:R-:W-:Y:S02]  /*c3f0*/  @UP0 UMOV UR27, UR29 ;  /* 0x0000001d001b0c82 */ /* 0x000fe40008000000 */
[----:B------:R-:W-:Y:S02]  /*c400*/  @UP0 USHF.R.U32.HI UR26, URZ, UR5, UR27 ;  /* 0x000000053f1a0299 */ /* 0x000fe4000801161b */
.L_x_2416:
[----:B------:R-:W-:Y:S02]  /*c410*/  ULDC UR4, c[0x0][0x32c] ;  /* 0x0000cb0000047ab9 */ /* 0x000fe40000000800 */
[----:B------:R-:W-:-:S04]  /*c420*/  UIMAD UR4, UR26, UR4, URZ ;  /* 0x000000041a0472a4 */ /* 0x000fc8000f8e023f */
[----:B------:R-:W-:-:S04]  /*c430*/  UISETP.LT.AND UP0, UPT, UR25, UR4, UPT ;  /* 0x000000041900728c */ /* 0x000fc8000bf01270 */
[----:B------:R-:W-:-:S04]  /*c440*/  USEL UR25, UR25, UR4, !UP0 ;  /* 0x0000000419197287 */ /* 0x000fc8000c000000 */
.L_x_2414:
        /* <DEDUP_REMOVED lines=9> */
[----:B-1----:R-:W2:Y:S04]  /*c4e0*/  LDL R2, [R1] ;  /* 0x0000000001027983 */ /* 0x002ea80000100800 */
[----:B------:R-:W3:Y:S04]  /*c4f0*/  LDL R5, [R1+0x28] ;  /* 0x0000280001057983 */ /* 0x000ee80000100800 */
[----:B------:R-:W3:Y:S01]  /*c500*/  LDL R4, [R1+0x24] ;  /* 0x0000240001047983 */ /* 0x000ee20000100800 */
[----:B------:R-:W-:Y:S01]  /*c510*/  IMAD.MOV.U32 R164, RZ, RZ, R168 ;  /* 0x000000ffffa47224 */ /* 0x000fe200078e00a8 */
[----:B------:R-:W-:Y:S01]  /*c520*/  MOV R171, R3 ;  /* 0x0000000300ab7202 */ /* 0x000fe20000000f00 */
[----:B------:R-:W-:-:S02]  /*c530*/  IMAD.MOV.U32 R0, RZ, RZ, R169 ;  /* 0x000000ffff007224 */ /* 0x000fc400078e00a9 */
[----:B------:R-:W-:Y:S01]  /*c540*/  IMAD.MOV.U32 R170, RZ, RZ, R167 ;  /* 0x000000ffffaa7224 */ /* 0x000fe200078e00a7 */
[----:B--2---:R-:W-:Y:S02]  /*c550*/  SHF.R.S32.HI R222, RZ, 0x1f, R2 ;  /* 0x0000001fffde7819 */ /* 0x004fe40000011402 */
[C---:B------:R-:W-:Y:S02]  /*c560*/  SHF.L.U32 R251, R2.reuse, 0x1, RZ ;  /* 0x0000000102fb7819 */ /* 0x040fe400000006ff */
[----:B------:R-:W-:Y:S02]  /*c570*/  SHF.L.U64.HI R222, R2, 0x1, R222 ;  /* 0x0000000102de7819 */ /* 0x000fe400000102de */
[C---:B---3--:R-:W-:Y:S01]  /*c580*/  SHF.L.U64.HI R221, R4.reuse, 0x1, R5 ;  /* 0x0000000104dd7819 */ /* 0x048fe20000010205 */
[----:B------:R-:W-:Y:S02]  /*c590*/  IMAD.SHL.U32 R220, R4, 0x2, RZ ;  /* 0x0000000204dc7824 */ /* 0x000fe400078e00ff */
.L_x_2420:
[----:B------:R-:W-:Y:S04]  /*c5a0*/  DEPBAR.LE SB0, 0x0 ;  /* 0x000080000000791a */ /* 0x000fe80000000000 */
[----:B------:R-:W-:Y:S01]  /*c5b0*/  BAR.SYNC.DEFER_BLOCKING 0x0 ;  /* 0x0000000000007b1d */ /* 0x000fe20000010000 */
[----:B------:R-:W-:Y:S01]  /*c5c0*/  UISETP.GT.AND UP0, UPT, UR8, UR24, UPT ;  /* 0x000000180800728c */ /* 0x000fe2000bf04270 */
[----:B------:R-:W-:Y:S05]  /*c5d0*/  SEL R223, RZ, 0x10, P5 ;  /* 0x00000010ffdf7807 */ /* 0x000fea0002800000 */
[----:B------:R-:W-:Y:S01]  /*c5e0*/  PLOP3.LUT P0, PT, PT, PT, UP0, 0x80, 0x0 ;  /* 0x000000000000781c */ /* 0x000fe20003f0f008 */
[----:B-----5:R1:W2:Y:S04]  /*c5f0*/  LDSM.16.M88.4 R48, [R231+0x6100] ;  /* 0x00610000e730783b */ /* 0x0202a80000000200 */
[----:B------:R1:W3:Y:S04]  /*c600*/  LDSM.16.M88.4 R44, [R231+0x8100] ;  /* 0x00810000e72c783b */ /* 0x0002e80000000200 */
[----:B------:R1:W4:Y:S04]  /*c610*/  LDSM.16.M88.4 R16, [R224+0x3100] ;  /* 0x00310000e010783b */ /* 0x0003280000000200 */
        /* <DEDUP_REMOVED lines=8> */
[----:B------:R-:W-:Y:S02]  /*c6a0*/  SHF.R.S32.HI R2, RZ, 0x1f, R243 ;  /* 0x0000001fff027819 */ /* 0x000fe400000114f3 */
[----:B------:R-:W-:Y:S03]  /*c6b0*/  SHF.R.S32.HI R5, RZ, 0x1f, R242 ;  /* 0x0000001fff057819 */ /* 0x000fe600000114f2 */
[----:B------:R-:W-:Y:S02]  /*c6c0*/  IMAD R4, R2, c[0x0][0x208], RZ ;  /* 0x0000820002047a24 */ /* 0x000fe400078e02ff */
[C---:B------:R-:W-:Y:S04]  /*c6d0*/  IMAD.WIDE.U32 R2, R243.reuse, c[0x0][0x208], RZ ;  /* 0x00008200f3027a25 */ /* 0x040fe800078e00ff */
[----:B------:R-:W-:Y:S04]  /*c6e0*/  IMAD R4, R243, c[0x0][0x20c], R4 ;  /* 0x00008300f3047a24 */ /* 0x000fe800078e0204 */
[----:B------:R-:W-:Y:S02]  /*c6f0*/  IMAD.IADD R3, R3, 0x1, R4 ;  /* 0x0000000103037824 */ /* 0x000fe400078e0204 */
[----:B------:R-:W-:Y:S02]  /*c700*/  IMAD R4, R5, c[0x0][0x218], RZ ;  /* 0x0000860005047a24 */ /* 0x000fe400078e02ff */
[C---:B------:R-:W-:Y:S04]  /*c710*/  IMAD.WIDE.U32 R2, R242.reuse, c[0x0][0x218], R2 ;  /* 0x00008600f2027a25 */ /* 0x040fe800078e0002 */
[----:B------:R-:W-:Y:S01]  /*c720*/  IMAD R4, R242, c[0x0][0x21c], R4 ;  /* 0x00008700f2047a24 */ /* 0x000fe200078e0204 */
[----:B------:R-:W-:Y:S04]  /*c730*/  IADD3 R2, P0, R2, UR22, RZ ;  /* 0x0000001602027c10 */ /* 0x000fe8000ff1e0ff */
[----:B------:R-:W-:Y:S02]  /*c740*/  IADD3.X R4, R3, UR16, R4, P0, !PT ;  /* 0x0000001003047c10 */ /* 0x000fe400087fe404 */
[C---:B------:R-:W-:Y:S04]  /*c750*/  LEA R3, P0, R2.reuse, c[0x0][0x1f8], 0x1 ;  /* 0x00007e0002037a11 */ /* 0x040fe800078008ff */
[----:B------:R-:W-:Y:S01]  /*c760*/  LEA.HI.X R2, R2, c[0x0][0x1fc], R4, 0x1, P0 ;  /* 0x00007f0002027a11 */ /* 0x000fe200000f0c04 */
[----:B------:R-:W-:Y:S04]  /*c770*/  SHFL.IDX PT, R6, R3, 0x1, 0x181f ;  /* 0x00381f0003067f89 */ /* 0x000fe800000e0000 */
[----:B------:R-:W5:Y:S04]  /*c780*/  SHFL.IDX PT, R4, R3, RZ, 0x181f ;  /* 0x00181fff03047589 */ /* 0x000f6800000e0000 */
[----:B------:R-:W4:Y:S04]  /*c790*/  SHFL.IDX PT, R5, R2, RZ, 0x181f ;  /* 0x00181fff02057589 */ /* 0x000f2800000e0000 */
[----:B------:R-:W3:Y:S04]  /*c7a0*/  SHFL.IDX PT, R3, R3, 0x2, 0x181f ;  /* 0x00581f0003037f89 */ /* 0x000ee800000e0000 */
[----:B------:R-:W2:Y:S04]  /*c7b0*/  SHFL.IDX PT, R7, R2, 0x1, 0x181f ;  /* 0x00381f0002077f89 */ /* 0x000ea800000e0000 */
[----:B------:R1:W2:Y:S02]  /*c7c0*/  SHFL.IDX PT, R14, R2, 0x2, 0x181f ;  /* 0x00581f00020e7f89 */ /* 0x0002a400000e0000 */
[----:B-1----:R-:W-:Y:S02]  /*c7d0*/  IADD3 R2, -R223, 0x10, RZ ;  /* 0x00000010df027810 */ /* 0x002fe40007ffe1ff */
[CC--:B-----5:R-:W-:Y:S02]  /*c7e0*/  IADD3 R12, P0, R4.reuse, R251.reuse, RZ ;  /* 0x000000fb040c7210 */ /* 0x0e0fe40007f1e0ff */
[-C--:B------:R-:W-:Y:S02]  /*c7f0*/  IADD3 R10, P2, R4, R220.reuse, RZ ;  /* 0x000000dc040a7210 */ /* 0x080fe40007f5e0ff */
[CC--:B------:R-:W-:Y:S01]  /*c800*/  IADD3 R8, P1, R6.reuse, R251.reuse, RZ ;  /* 0x000000fb06087210 */ /* 0x0c0fe20007f3e0ff */
[C-C-:B----4-:R-:W-:Y:S01]  /*c810*/  IMAD.X R13, R5.reuse, 0x1, R222.reuse, P0 ;  /* 0x00000001050d7824 */ /* 0x150fe200000e06de */
[----:B------:R-:W-:Y:S01]  /*c820*/  IADD3 R6, P0, R6, R220, RZ ;  /* 0x000000dc06067210 */ /* 0x000fe20007f1e0ff */
[--C-:B------:R-:W-:Y:S01]  /*c830*/  IMAD.X R11, R5, 0x1, R221.reuse, P2 ;  /* 0x00000001050b7824 */ /* 0x100fe200010e06dd */
[----:B---3--:R-:W-:Y:S01]  /*c840*/  IADD3 R4, P2, R3, R251, RZ ;  /* 0x000000fb03047210 */ /* 0x008fe20007f5e0ff */
[C-C-:B--2---:R-:W-:Y:S01]  /*c850*/  IMAD.X R9, R7.reuse, 0x1, R222.reuse, P1 ;  /* 0x0000000107097824 */ /* 0x144fe200008e06de */
[----:B------:R1:W-:Y:S01]  /*c860*/  LDGSTS.E.BYPASS.LTC128B.128 [R245], [R12.64], !P6 ;  /* 0x000000000cf57fae */ /* 0x0003e2000f101d54 */
[--C-:B------:R-:W-:Y:S01]  /*c870*/  IMAD.X R7, R7, 0x1, R221.reuse, P0 ;  /* 0x0000000107077824 */ /* 0x100fe200000e06dd */
[----:B------:R-:W-:Y:S01]  /*c880*/  LOP3.LUT R2, R2, 0xf, RZ, 0xc0, !PT ;  /* 0x0000000f02027812 */ /* 0x000fe200078ec0ff */
[----:B------:R-:W-:Y:S01]  /*c890*/  IMAD.X R5, R14, 0x1, R222, P2 ;  /* 0x000000010e057824 */ /* 0x000fe200010e06de */
[----:B------:R1:W-:Y:S01]  /*c8a0*/  LDGSTS.E.BYPASS.LTC128B.128 [R245+0x1800], [R10.64], !P5 ;  /* 0x018000000af57fae */ /* 0x0003e2000e901d54 */
[----:B------:R-:W-:Y:S02]  /*c8b0*/  ISETP.NE.U32.AND P2, PT, R223, RZ, PT ;  /* 0x000000ffdf00720c */ /* 0x000fe40003f45070 */
[----:B------:R-:W-:Y:S01]  /*c8c0*/  IADD3 R2, P1, P0, R2, R3, R220 ;  /* 0x0000000302027210 */ /* 0x000fe2000783e0dc */
[----:B------:R1:W-:Y:S03]  /*c8d0*/  LDGSTS.E.BYPASS.LTC128B.128 [R245+0x800], [R8.64], !P6 ;  /* 0x0080000008f57fae */ /* 0x0003e6000f101d54 */
[----:B------:R-:W-:Y:S01]  /*c8e0*/  IADD3.X R3, RZ, R14, R221, P1, P0 ;  /* 0x0000000eff037210 */ /* 0x000fe20000fe04dd */
[----:B------:R1:W-:Y:S04]  /*c8f0*/  LDGSTS.E.BYPASS.LTC128B.128 [R245+0x2000], [R6.64], !P5 ;  /* 0x0200000006f57fae */ /* 0x0003e8000e901d54 */
[----:B------:R1:W-:Y:S04]  /*c900*/  LDGSTS.E.BYPASS.LTC128B.128 [R245+0x1000], [R4.64], !P6 ;  /* 0x0100000004f57fae */ /* 0x0003e8000f101d54 */
[----:B------:R1:W-:Y:S02]  /*c910*/  LDGSTS.E.BYPASS.LTC128B.128.ZFILL [R245+0x2800], [R2.64], P2 ;  /* 0x0280000002f57fae */ /* 0x0003e40009141d54 */
.L_x_2418:
[-C--:B-12-4-:R-:W-:Y:S01]  /*c920*/  HMMA.16816.F32.BF16 R4, R48, R16.reuse, RZ ;  /* 0x000000103004723c */ /* 0x096fe200000418ff */
[----:B------:R-:W-:Y:S01]  /*c930*/  LDSM.16.M88.4 R212, [R232+0x6100] ;  /* 0x00610000e8d4783b */ /* 0x000fe20000000200 */
[----:B------:R-:W-:Y:S06]  /*c940*/  UISETP.GT.AND UP0, UPT, UR24, UR8, UPT ;  /* 0x000000081800728c */ /* 0x000fec000bf04270 */
[C---:B---3--:R-:W-:Y:S01]  /*c950*/  HMMA.16816.F32.BF16 R8, R44.reuse, R16, RZ ;  /* 0x000000102c08723c */ /* 0x048fe200000418ff */
        /* <DEDUP_REMOVED lines=13> */
[----:B------:R-:W2:Y:S07]  /*ca30*/  LDSM.16.M88.4 R172, [R232+0x8100] ;  /* 0x00810000e8ac783b */ /* 0x000eae0000000200 */
        /* <DEDUP_REMOVED lines=15> */
[----:B------:R-:W4:Y:S07]  /*cb30*/  LDSM.16.M88.4 R192, [R230+0x4100] ;  /* 0x00410000e6c0783b */ /* 0x000f2e0000000200 */
[-C--:B-1----:R-:W-:Y:S01]  /*cb40*/  HMMA.16816.F32.BF16 R4, R212, R216.reuse, R4 ;  /* 0x000000d8d404723c */ /* 0x082fe20000041804 */
[----:B------:R-:W1:Y:S07]  /*cb50*/  LDSM.16.M88.4 R208, [R234+0x8100] ;  /* 0x00810000ead0783b */ /* 0x000e6e0000000200 */
[C---:B--2---:R-:W-:Y:S08]  /*cb60*/  HMMA.16816.F32.BF16 R8, R172.reuse, R216, R8 ;  /* 0x000000d8ac08723c */ /* 0x044ff00000041808 */
[-C--:B------:R-:W-:Y:S08]  /*cb70*/  HMMA.16816.F32.BF16 R12, R172, R218.reuse, R12 ;  /* 0x000000daac0c723c */ /* 0x080ff0000004180c */
[C---:B------:R-:W-:Y:S01]  /*cb80*/  HMMA.16816.F32.BF16 R16, R212.reuse, R218, R16 ;  /* 0x000000dad410723c */ /* 0x040fe20000041810 */
[----:B------:R-:W2:Y:S07]  /*cb90*/  LDSM.16.M88.4 R216, [R229+0x800] ;  /* 0x00080000e5d8783b */ /* 0x000eae0000000200 */
        /* <DEDUP_REMOVED lines=10> */
[----:B------:R-:W4:Y:S07]  /*cc40*/  LDSM.16.M88.4 R192, [R224+0x4900] ;  /* 0x00490000e0c0783b */ /* 0x000f2e0000000200 */
[-C--:B------:R-:W-:Y:S01]  /*cc50*/  HMMA.16816.F32.BF16 R4, R200, R204.reuse, R4 ;  /* 0x000000ccc804723c */ /* 0x080fe20000041804 */
[----:B------:R-:W-:Y:S07]  /*cc60*/  LDSM.16.M88.4 R212, [R224+0x5100] ;  /* 0x00510000e0d4783b */ /* 0x000fee0000000200 */
[C---:B-1----:R-:W-:Y:S08]  /*cc70*/  HMMA.16816.F32.BF16 R8, R208.reuse, R204, R8 ;  /* 0x000000ccd008723c */ /* 0x042ff00000041808 */
[-C--:B------:R-:W-:Y:S08]  /*cc80*/  HMMA.16816.F32.BF16 R12, R208, R206.reuse, R12 ;  /* 0x000000ced00c723c */ /* 0x080ff0000004180c */
[C---:B------:R-:W-:Y:S01]  /*cc90*/  HMMA.16816.F32.BF16 R16, R200.reuse, R206, R16 ;  /* 0x000000cec810723c */ /* 0x040fe20000041810 */
[----:B------:R-:W1:Y:S07]  /*cca0*/  LDSM.16.M88.4 R204, [R231+0xc100] ;  /* 0x00c10000e7cc783b */ /* 0x000e6e0000000200 */
[-C--:B--2---:R-:W-:Y:S08]  /*ccb0*/  HMMA.16816.F32.BF16 R20, R200, R216.reuse, R20 ;  /* 0x000000d8c814723c */ /* 0x084ff00000041814 */
[C---:B------:R-:W-:Y:S08]  /*ccc0*/  HMMA.16816.F32.BF16 R24, R208.reuse, R216, R24 ;  /* 0x000000d8d018723c */ /* 0x040ff00000041818 */
[-C--:B------:R-:W-:Y:S08]  /*ccd0*/  HMMA.16816.F32.BF16 R28, R208, R218.reuse, R28 ;  /* 0x000000dad01c723c */ /* 0x080ff0000004181c */
[C---:B------:R-:W-:Y:S01]  /*cce0*/  HMMA.16816.F32.BF16 R32, R200.reuse, R218, R32 ;  /* 0x000000dac820723c */ /* 0x040fe20000041820 */
[----:B------:R-:W2:Y:S07]  /*ccf0*/  LDSM.16.M88.4 R216, [R224+0x5900] ;  /* 0x00590000e0d8783b */ /* 0x000eae0000000200 */
[-C--:B---3--:R-:W-:Y:S08]  /*cd00*/  HMMA.16816.F32.BF16 R36, R200, R196.reuse, R36 ;  /* 0x000000c4c824723c */ /* 0x088ff00000041824 */
[C---:B------:R-:W-:Y:S08]  /*cd10*/  HMMA.16816.F32.BF16 R40, R208.reuse, R196, R40 ;  /* 0x000000c4d028723c */ /* 0x040ff00000041828 */
[-C--:B------:R-:W-:Y:S01]  /*cd20*/  HMMA.16816.F32.BF16 R44, R208, R198.reuse, R44 ;  /* 0x000000c6d02c723c */ /* 0x080fe2000004182c */
[----:B------:R-:W-:Y:S07]  /*cd30*/  LDSM.16.M88.4 R208, [R233+0xc100] ;  /* 0x00c10000e9d0783b */ /* 0x000fee0000000200 */
[----:B------:R-:W-:Y:S01]  /*cd40*/  HMMA.16816.F32.BF16 R48, R200, R198, R48 ;  /* 0x000000c6c830723c */ /* 0x000fe20000041830 */
[----:B------:R-:W-:Y:S07]  /*cd50*/  LDSM.16.M88.4 R196, [R233+0xa100] ;  /* 0x00a10000e9c4783b */ /* 0x000fee0000000200 */
[-C--:B----4-:R-:W-:Y:S01]  /*cd60*/  HMMA.16816.F32.BF16 R4, R172, R192.reuse, R4 ;  /* 0x000000c0ac04723c */ /* 0x090fe20000041804 */
[----:B------:R-:W3:Y:S07]  /*cd70*/  LDSM.16.M88.4 R200, [R239] ;  /* 0x00000000efc8783b */ /* 0x000eee0000000200 */
        /* <DEDUP_REMOVED lines=14> */
[----:B------:R-:W2:Y:S07]  /*ce60*/  LDSM.16.M88.4 R172, [R237] ;  /* 0x00000000edac783b */ /* 0x000eae0000000200 */
[-C--:B---3--:R-:W-:Y:S01]  /*ce70*/  HMMA.16816.F32.BF16 R4, R196, R200.reuse, R4 ;  /* 0x000000c8c404723c */ /* 0x088fe20000041804 */
[----:B------:R-:W3:Y:S07]  /*ce80*/  LDSM.16.M88.4 R216, [R232+0xc100] ;  /* 0x00c10000e8d8783b */ /* 0x000eee0000000200 */
        /* <DEDUP_REMOVED lines=14> */
[----:B------:R-:W1:Y:S07]  /*cf70*/  LDSM.16.M88.4 R172, [R230+0x5900] ;  /* 0x00590000e6ac783b */ /* 0x000e6e0000000200 */
[-C--:B------:R-:W-:Y:S01]  /*cf80*/  HMMA.16816.F32.BF16 R4, R204, R212.reuse, R4 ;  /* 0x000000d4cc04723c */ /* 0x080fe20000041804 */
[----:B------:R-:W2:Y:S07]  /*cf90*/  LDSM.16.M88.4 R196, [R229+0x1800] ;  /* 0x00180000e5c4783b */ /* 0x000eae0000000200 */
        /* <DEDUP_REMOVED lines=43> */
[----:B------:R-:W2:Y:S04]  /*d250*/  @!P3 LDG.E R242, [R166.64] ;  /* 0x00000014a6f2b981 */ /* 0x000ea8000c1e1900 */
[----:B------:R-:W-:Y:S02]  /*d260*/  IMAD R165, R2, c[0x0][0x1e0], RZ ;  /* 0x0000780002a57a24 */ /* 0x000fe400078e02ff */
[C---:B------:R-:W-:Y:S04]  /*d270*/  IMAD.WIDE.U32 R2, R243.reuse, c[0x0][0x1e0], RZ ;  /* 0x00007800f3027a25 */ /* 0x040fe800078e00ff */
        /* <DEDUP_REMOVED lines=14> */
[----:B------:R-:W5:Y:S04]  /*d360*/  SHFL.IDX PT, R167, R2, 0x1, 0x181f ;  /* 0x00381f0002a77f89 */ /* 0x000f6800000e0000 */
[----:B------:R5:W5:Y:S01]  /*d370*/  SHFL.IDX PT, R194, R2, 0x2, 0x181f ;  /* 0x00581f0002c27f89 */ /* 0x000b6200000e0000 */
[-C--:B-1----:R-:W-:Y:S02]  /*d380*/  IADD3 R172, P1, R168, R251.reuse, RZ ;  /* 0x000000fba8ac7210 */ /* 0x082fe40007f3e0ff */
[CC--:B--2---:R-:W-:Y:S02]  /*d390*/  IADD3 R192, P0, R165.reuse, R251.reuse, RZ ;  /* 0x000000fba5c07210 */ /* 0x0c4fe40007f1e0ff */
[-C--:B------:R-:W-:Y:S03]  /*d3a0*/  IADD3 R174, P2, R165, R220.reuse, RZ ;  /* 0x000000dca5ae7210 */ /* 0x080fe60007f5e0ff */
[--C-:B---3--:R-:W-:Y:S01]  /*d3b0*/  IMAD.X R193, R166, 0x1, R222.reuse, P0 ;  /* 0x00000001a6c17824 */ /* 0x108fe200000e06de */
[----:B------:R-:W-:Y:S01]  /*d3c0*/  IADD3 R168, P0, R168, R220, RZ ;  /* 0x000000dca8a87210 */ /* 0x000fe20007f1e0ff */
[--C-:B------:R-:W-:Y:S01]  /*d3d0*/  IMAD.X R175, R166, 0x1, R221.reuse, P2 ;  /* 0x00000001a6af7824 */ /* 0x100fe200010e06dd */
[----:B----4-:R-:W-:Y:S02]  /*d3e0*/  IADD3 R166, P2, R3, R251, RZ ;  /* 0x000000fb03a67210 */ /* 0x010fe40007f5e0ff */
[----:B------:R1:W-:Y:S01]  /*d3f0*/  LDGSTS.E.BYPASS.LTC128B.128 [R244+0x3100], [R192.64], !P6 ;  /* 0x03100000c0f47fae */ /* 0x0003e2000f101d54 */
[--C-:B-----5:R-:W-:Y:S03]  /*d400*/  IMAD.X R173, R167, 0x1, R222.reuse, P1 ;  /* 0x00000001a7ad7824 */ /* 0x120fe600008e06de */
[----:B------:R1:W-:Y:S01]  /*d410*/  LDGSTS.E.BYPASS.LTC128B.128 [R244+0x4900], [R174.64], !P5 ;  /* 0x04900000aef47fae */ /* 0x0003e2000e901d54 */
[----:B------:R-:W-:Y:S01]  /*d420*/  IADD3 R2, -R223, 0x10, RZ ;  /* 0x00000010df027810 */ /* 0x000fe20007ffe1ff */
[--C-:B------:R-:W-:Y:S02]  /*d430*/  IMAD.X R169, R167, 0x1, R221.reuse, P0 ;  /* 0x00000001a7a97824 */ /* 0x100fe400000e06dd */
[----:B------:R1:W-:Y:S01]  /*d440*/  LDGSTS.E.BYPASS.LTC128B.128 [R244+0x3900], [R172.64], !P6 ;  /* 0x03900000acf47fae */ /* 0x0003e2000f101d54 */
[----:B------:R-:W-:Y:S01]  /*d450*/  IMAD.X R167, R194, 0x1, R222, P2 ;  /* 0x00000001c2a77824 */ /* 0x000fe200010e06de */
[----:B------:R-:W-:Y:S02]  /*d460*/  ISETP.NE.U32.AND P2, PT, R223, RZ, PT ;  /* 0x000000ffdf00720c */ /* 0x000fe40003f45070 */
[----:B------:R1:W-:Y:S01]  /*d470*/  LDGSTS.E.BYPASS.LTC128B.128 [R244+0x5100], [R168.64], !P5 ;  /* 0x05100000a8f47fae */ /* 0x0003e2000e901d54 */
[----:B------:R-:W-:Y:S03]  /*d480*/  LOP3.LUT R2, R2, 0xf, RZ, 0xc0, !PT ;  /* 0x0000000f02027812 */ /* 0x000fe600078ec0ff */
[----:B------:R1:W-:Y:S01]  /*d490*/  LDGSTS.E.BYPASS.LTC128B.128 [R244+0x4100], [R166.64], !P6 ;  /* 0x04100000a6f47fae */ /* 0x0003e2000f101d54 */
[----:B------:R-:W-:Y:S04]  /*d4a0*/  IADD3 R2, P1, P0, R2, R3, R220 ;  /* 0x0000000302027210 */ /* 0x000fe8000783e0dc */
[----:B------:R-:W-:Y:S05]  /*d4b0*/  IADD3.X R3, RZ, R194, R221, P1, P0 ;  /* 0x000000c2ff037210 */ /* 0x000fea0000fe04dd */
[----:B------:R1:W-:Y:S04]  /*d4c0*/  LDGSTS.E.BYPASS.LTC128B.128.ZFILL [R244+0x5900], [R2.64], P2 ;  /* 0x0590000002f47fae */ /* 0x0003e80009141d54 */
.L_x_2419:
[----:B-1----:R-:W-:Y:S01]  /*d4d0*/  FMNMX.FTZ R169, R4, R0, !PT ;  /* 0x0000000004a97209 */ /* 0x002fe20007810000 */
[----:B------:R-:W-:Y:S01]  /*d4e0*/  LDSM.16.MT88.4 R192, [R225+0x100] ;  /* 0x00010000e1c0783b */ /* 0x000fe20000004200 */
        /* <DEDUP_REMOVED lines=11> */
[----:B------:R-:W2:Y:S01]  /*d5a0*/  LDL.LU R252, [R1+0x18] ;  /* 0x0000180001fc7983 */ /* 0x000ea20000300800 */
        /* <DEDUP_REMOVED lines=29> */
[----:B------:R-:W3:Y:S01]  /*d780*/  SHFL.BFLY PT, R167, R2, 0x2, 0x1f ;  /* 0x0c401f0002a77f89 */ /* 0x000ee200000e0000 */
[----:B------:R-:W-:Y:S07]  /*d790*/  FMNMX.FTZ R3, R51, R3, !PT ;  /* 0x0000000333037209 */ /* 0x000fee0007810000 */
[----:B------:R-:W4:Y:S01]  /*d7a0*/  SHFL.BFLY PT, R166, R3, 0x2, 0x1f ;  /* 0x0c401f0003a67f89 */ /* 0x000f2200000e0000 */
[----:B-1----:R-:W-:Y:S02]  /*d7b0*/  FMNMX.FTZ R169, R169, R165, !PT ;  /* 0x000000a5a9a97209 */ /* 0x002fe40007810000 */
[----:B------:R-:W-:Y:S04]  /*d7c0*/  FMNMX.FTZ R165, R10, R171, !PT ;  /* 0x000000ab0aa57209 */ /* 0x000fe80007810000 */
[----:B------:R-:W-:Y:S01]  /*d7d0*/  FMNMX.FTZ R165, R11, R165, !PT ;  /* 0x000000a50ba57209 */ /* 0x000fe20007810000 */
[----:B------:R-:W1:Y:S03]  /*d7e0*/  SHFL.BFLY PT, R172, R169, 0x1, 0x1f ;  /* 0x0c201f00a9ac7f89 */ /* 0x000e6600000e0000 */
[----:B------:R-:W-:Y:S04]  /*d7f0*/  FMNMX.FTZ R165, R14, R165, !PT ;  /* 0x000000a50ea57209 */ /* 0x000fe80007810000 */
[----:B------:R-:W-:Y:S02]  /*d800*/  FMNMX.FTZ R165, R15, R165, !PT ;  /* 0x000000a50fa57209 */ /* 0x000fe40007810000 */
[----:B---3--:R-:W-:Y:S02]  /*d810*/  FMNMX.FTZ R167, R2, R167, !PT ;  /* 0x000000a702a77209 */ /* 0x008fe40007810000 */
[----:B------:R-:W-:Y:S03]  /*d820*/  FMNMX.FTZ R165, R26, R165, !PT ;  /* 0x000000a51aa57209 */ /* 0x000fe60007810000 */
[----:B------:R-:W3:Y:S01]  /*d830*/  SHFL.BFLY PT, R173, R167, 0x1, 0x1f ;  /* 0x0c201f00a7ad7f89 */ /* 0x000ee200000e0000 */
[----:B------:R-:W-:Y:S02]  /*d840*/  FMNMX.FTZ R2, R27, R165, !PT ;  /* 0x000000a51b027209 */ /* 0x000fe40007810000 */
[----:B----4-:R-:W-:Y:S02]  /*d850*/  FMNMX.FTZ R3, R3, R166, !PT ;  /* 0x000000a603037209 */ /* 0x010fe40007810000 */
[----:B------:R-:W-:Y:S03]  /*d860*/  FMNMX.FTZ R2, R30, R2, !PT ;  /* 0x000000021e027209 */ /* 0x000fe60007810000 */
[----:B------:R-:W4:Y:S01]  /*d870*/  SHFL.BFLY PT, R168, R3, 0x1, 0x1f ;  /* 0x0c201f0003a87f89 */ /* 0x000f2200000e0000 */
[----:B------:R-:W-:Y:S02]  /*d880*/  FMNMX.FTZ R2, R31, R2, !PT ;  /* 0x000000021f027209 */ /* 0x000fe40007810000 */
[----:B-1----:R-:W-:Y:S02]  /*d890*/  FMNMX.FTZ R169, R169, R172, !PT ;  /* 0x000000aca9a97209 */ /* 0x002fe40007810000 */
[----:B------:R-:W-:Y:S03]  /*d8a0*/  FMNMX.FTZ R165, R42, R2, !PT ;  /* 0x000000022aa57209 */ /* 0x000fe60007810000 */
[----:B------:R-:W-:Y:S04]  /*d8b0*/  FADD.FTZ R0, -R169, R0 ;  /* 0x00000000a9007221 */ /* 0x000fe80000010100 */
[----:B------:R-:W-:Y:S01]  /*d8c0*/  FMUL.FTZ R2, R0, c[0x0][0x2d0] ;  /* 0x0000b40000027a20 */ /* 0x000fe20000410000 */
[----:B------:R-:W-:Y:S03]  /*d8d0*/  FMNMX.FTZ R0, R43, R165, !PT ;  /* 0x000000a52b007209 */ /* 0x000fe60007810000 */
[----:B------:R1:W5:Y:S01]  /*d8e0*/  MUFU.EX2 R166, R2 ;  /* 0x0000000200a67308 */ /* 0x0003620000000800 */
[----:B------:R-:W-:Y:S02]  /*d8f0*/  FMNMX.FTZ R0, R46, R0, !PT ;  /* 0x000000002e007209 */ /* 0x000fe40007810000 */
[----:B---3--:R-:W-:Y:S02]  /*d900*/  FMNMX.FTZ R167, R167, R173, !PT ;  /* 0x000000ada7a77209 */ /* 0x008fe40007810000 */
[----:B------:R-:W-:Y:S02]  /*d910*/  FMNMX.FTZ R0, R47, R0, !PT ;  /* 0x000000002f007209 */ /* 0x000fe40007810000 */
[----:B----4-:R-:W-:Y:S03]  /*d920*/  FMNMX.FTZ R168, R3, R168, !PT ;  /* 0x000000a803a87209 */ /* 0x010fe60007810000 */
[----:B------:R-:W3:Y:S02]  /*d930*/  SHFL.BFLY PT, R3, R0, 0x2, 0x1f ;  /* 0x0c401f0000037f89 */ /* 0x000ee400000e0000 */
[----:B------:R-:W-:Y:S04]  /*d940*/  FMUL.FTZ R200, R168, c[0x0][0x2d0] ;  /* 0x0000b400a8c87a20 */ /* 0x000fe80000410000 */
[--C-:B------:R-:W-:Y:S02]  /*d950*/  FFMA.FTZ R6, R6, c[0x0][0x2d0], -R200.reuse ;  /* 0x0000b40006067a23 */ /* 0x100fe400000108c8 */
[--C-:B------:R-:W-:Y:S02]  /*d960*/  FFMA.FTZ R7, R7, c[0x0][0x2d0], -R200.reuse ;  /* 0x0000b40007077a23 */ /* 0x100fe400000108c8 */
[--C-:B------:R-:W-:Y:S01]  /*d970*/  FFMA.FTZ R18, R18, c[0x0][0x2d0], -R200.reuse ;  /* 0x0000b40012127a23 */ /* 0x100fe200000108c8 */
[----:B------:R-:W-:Y:S01]  /*d980*/  MUFU.EX2 R218, R6 ;  /* 0x0000000600da7308 */ /* 0x000fe20000000800 */
[----:B------:R-:W-:Y:S02]  /*d990*/  FFMA.FTZ R19, R19, c[0x0][0x2d0], -R200 ;  /* 0x0000b40013137a23 */ /* 0x000fe400000108c8 */
[----:B-1----:R-:W-:Y:S02]  /*d9a0*/  FADD.FTZ R2, -R168, R164 ;  /* 0x000000a4a8027221 */ /* 0x002fe40000010100 */
[----:B-----5:R-:W-:Y:S02]  /*d9b0*/  FMUL.FTZ R132, R166, R132 ;  /* 0x00000084a6847220 */ /* 0x020fe40000410000 */
[----:B------:R-:W-:Y:S02]  /*d9c0*/  FMUL.FTZ R2, R2, c[0x0][0x2d0] ;  /* 0x0000b40002027a20 */ /* 0x000fe40000410000 */
[C---:B------:R-:W-:Y:S01]  /*d9d0*/  FMUL.FTZ R133, R166.reuse, R133 ;  /* 0x00000085a6857220 */ /* 0x040fe20000410000 */
[----:B------:R-:W1:Y:S01]  /*d9e0*/  MUFU.EX2 R219, R7 ;  /* 0x0000000700db7308 */ /* 0x000e620000000800 */
[----:B------:R-:W-:Y:S01]  /*d9f0*/  FMUL.FTZ R144, R166, R144 ;  /* 0x00000090a6907220 */ /* 0x000fe20000410000 */
[----:B---3--:R-:W-:Y:S01]  /*da00*/  FMNMX.FTZ R0, R0, R3, !PT ;  /* 0x0000000300007209 */ /* 0x008fe20007810000 */
[----:B------:R-:W-:Y:S02]  /*da10*/  FMUL.FTZ R145, R166, R145 ;  /* 0x00000091a6917220 */ /* 0x000fe40000410000 */
[--C-:B------:R-:W-:Y:S02]  /*da20*/  FFMA.FTZ R22, R22, c[0x0][0x2d0], -R200.reuse ;  /* 0x0000b40016167a23 */ /* 0x100fe400000108c8 */
[--C-:B------:R-:W-:Y:S02]  /*da30*/  FFMA.FTZ R23, R23, c[0x0][0x2d0], -R200.reuse ;  /* 0x0000b40017177a23 */ /* 0x100fe400000108c8 */
[--C-:B------:R-:W-:Y:S01]  /*da40*/  FFMA.FTZ R34, R34, c[0x0][0x2d0], -R200.reuse ;  /* 0x0000b40022227a23 */ /* 0x100fe200000108c8 */
[----:B------:R3:W4:Y:S01]  /*da50*/  MUFU.EX2 R165, R2 ;  /* 0x0000000200a57308 */ /* 0x0007220000000800 */
[--C-:B------:R-:W-:Y:S02]  /*da60*/  FFMA.FTZ R35, R35, c[0x0][0x2d0], -R200.reuse ;  /* 0x0000b40023237a23 */ /* 0x100fe400000108c8 */
[--C-:B------:R-:W-:Y:S02]  /*da70*/  FFMA.FTZ R38, R38, c[0x0][0x2d0], -R200.reuse ;  /* 0x0000b40026267a23 */ /* 0x100fe400000108c8 */
[--C-:B------:R-:W-:Y:S02]  /*da80*/  FFMA.FTZ R39, R39, c[0x0][0x2d0], -R200.reuse ;  /* 0x0000b40027277a23 */ /* 0x100fe400000108c8 */
[--C-:B------:R-:W-:Y:S02]  /*da90*/  FFMA.FTZ R50, R50, c[0x0][0x2d0], -R200.reuse ;  /* 0x0000b40032327a23 */ /* 0x100fe400000108c8 */
[----:B------:R-:W-:Y:S01]  /*daa0*/  FFMA.FTZ R51, R51, c[0x0][0x2d0], -R200 ;  /* 0x0000b40033337a23 */ /* 0x000fe200000108c8 */
[----:B------:R5:W-:Y:S01]  /*dab0*/  MUFU.EX2 R246, R18 ;  /* 0x0000001200f67308 */ /* 0x000be20000000800 */
[C---:B------:R-:W-:Y:S02]  /*dac0*/  FMUL.FTZ R148, R166.reuse, R148 ;  /* 0x00000094a6947220 */ /* 0x040fe40000410000 */
[C---:B------:R-:W-:Y:S01]  /*dad0*/  FMUL.FTZ R149, R166.reuse, R149 ;  /* 0x00000095a6957220 */ /* 0x040fe20000410000 */
[----:B-1----:R-:W-:Y:S01]  /*dae0*/  F2FP.BF16.PACK_AB R173, R219, R218 ;  /* 0x000000dadbad723e */ /* 0x002fe200000010ff */
[C---:B------:R-:W-:Y:S02]  /*daf0*/  FMUL.FTZ R160, R166.reuse, R160 ;  /* 0x000000a0a6a07220 */ /* 0x040fe40000410000 */
[C---:B------:R-:W-:Y:S02]  /*db00*/  FMUL.FTZ R161, R166.reuse, R161 ;  /* 0x000000a1a6a17220 */ /* 0x040fe40000410000 */
[C---:B------:R-:W-:Y:S01]  /*db10*/  FMUL.FTZ R52, R166.reuse, R52 ;  /* 0x00000034a6347220 */ /* 0x040fe20000410000 */
[----:B------:R-:W1:Y:S01]  /*db20*/  MUFU.EX2 R223, R19 ;  /* 0x0000001300df7308 */ /* 0x000e620000000800 */
[C---:B------:R-:W-:Y:S02]  /*db30*/  FMUL.FTZ R53, R166.reuse, R53 ;  /* 0x00000035a6357220 */ /* 0x040fe40000410000 */
[----:B------:R-:W-:Y:S02]  /*db40*/  FMUL.FTZ R64, R166, R64 ;  /* 0x00000040a6407220 */ /* 0x000fe40000410000 */
[----:B---3--:R-:W-:Y:S02]  /*db50*/  FADD.FTZ R2, -R167, R170 ;  /* 0x000000aaa7027221 */ /* 0x008fe40000010100 */
[----:B------:R-:W-:Y:S02]  /*db60*/  FMUL.FTZ R170, R169, c[0x0][0x2d0] ;  /* 0x0000b400a9aa7a20 */ /* 0x000fe40000410000 */
[----:B------:R-:W-:Y:S01]  /*db70*/  FMUL.FTZ R2, R2, c[0x0][0x2d0] ;  /* 0x0000b40002027a20 */ /* 0x000fe20000410000 */
[----:B------:R-:W-:Y:S01]  /*db80*/  MUFU.EX2 R207, R22 ;  /* 0x0000001600cf7308 */ /* 0x000fe20000000800 */
[--C-:B------:R-:W-:Y:S02]  /*db90*/  FFMA.FTZ R4, R4, c[0x0][0x2d0], -R170.reuse ;  /* 0x0000b40004047a23 */ /* 0x100fe400000108aa */
[--C-:B------:R-:W-:Y:S02]  /*dba0*/  FFMA.FTZ R5, R5, c[0x0][0x2d0], -R170.reuse ;  /* 0x0000b40005057a23 */ /* 0x100fe400000108aa */
[--C-:B------:R-:W-:Y:S02]  /*dbb0*/  FFMA.FTZ R16, R16, c[0x0][0x2d0], -R170.reuse ;  /* 0x0000b40010107a23 */ /* 0x100fe400000108aa */
[--C-:B------:R-:W-:Y:S02]  /*dbc0*/  FFMA.FTZ R17, R17, c[0x0][0x2d0], -R170.reuse ;  /* 0x0000b40011117a23 */ /* 0x100fe400000108aa */
[C---:B----4-:R-:W-:Y:S01]  /*dbd0*/  FMUL.FTZ R6, R165.reuse, R178 ;  /* 0x000000b2a5067220 */ /* 0x050fe20000410000 */
[----:B------:R3:W4:Y:S01]  /*dbe0*/  MUFU.EX2 R164, R2 ;  /* 0x0000000200a47308 */ /* 0x0007220000000800 */
[C---:B------:R-:W-:Y:S02]  /*dbf0*/  FMUL.FTZ R7, R165.reuse, R179 ;  /* 0x000000b3a5077220 */ /* 0x040fe40000410000 */
[----:B-----5:R-:W-:Y:S01]  /*dc00*/  FMUL.FTZ R18, R165, R190 ;  /* 0x000000bea5127220 */ /* 0x020fe20000410000 */
[----:B-1----:R-:W-:Y:S01]  /*dc10*/  F2FP.BF16.PACK_AB R175, R223, R246 ;  /* 0x000000f6dfaf723e */ /* 0x002fe200000010ff */
[C---:B------:R-:W-:Y:S02]  /*dc20*/  FMUL.FTZ R19, R165.reuse, R191 ;  /* 0x000000bfa5137220 */ /* 0x040fe40000410000 */
[C---:B------:R-:W-:Y:S02]  /*dc30*/  FMUL.FTZ R134, R165.reuse, R134 ;  /* 0x00000086a5867220 */ /* 0x040fe40000410000 */
[C---:B------:R-:W-:Y:S01]  /*dc40*/  FMUL.FTZ R135, R165.reuse, R135 ;  /* 0x00000087a5877220 */ /* 0x040fe20000410000 */
[----:B------:R1:W-:Y:S01]  /*dc50*/  MUFU.EX2 R247, R4 ;  /* 0x0000000400f77308 */ /* 0x0003e20000000800 */
[C---:B------:R-:W-:Y:S02]  /*dc60*/  FMUL.FTZ R146, R165.reuse, R146 ;  /* 0x00000092a5927220 */ /* 0x040fe40000410000 */
[----:B------:R-:W-:Y:S02]  /*dc70*/  FMUL.FTZ R147, R165, R147 ;  /* 0x00000093a5937220 */ /* 0x000fe40000410000 */
[--C-:B------:R-:W-:Y:S02]  /*dc80*/  FFMA.FTZ R20, R20, c[0x0][0x2d0], -R170.reuse ;  /* 0x0000b40014147a23 */ /* 0x100fe400000108aa */
[--C-:B------:R-:W-:Y:S02]  /*dc90*/  FFMA.FTZ R21, R21, c[0x0][0x2d0], -R170.reuse ;  /* 0x0000b40015157a23 */ /* 0x100fe400000108aa */
[--C-:B------:R-:W-:Y:S01]  /*dca0*/  FFMA.FTZ R32, R32, c[0x0][0x2d0], -R170.reuse ;  /* 0x0000b40020207a23 */ /* 0x100fe200000108aa */
[----:B------:R-:W5:Y:S01]  /*dcb0*/  MUFU.EX2 R249, R5 ;  /* 0x0000000500f97308 */ /* 0x000f620000000800 */
[--C-:B------:R-:W-:Y:S02]  /*dcc0*/  FFMA.FTZ R33, R33, c[0x0][0x2d0], -R170.reuse ;  /* 0x0000b40021217a23 */ /* 0x100fe400000108aa */
[--C-:B------:R-:W-:Y:S01]  /*dcd0*/  FFMA.FTZ R36, R36, c[0x0][0x2d0], -R170.reuse ;  /* 0x0000b40024247a23 */ /* 0x100fe200000108aa */
[----:B---3--:R-:W3:Y:S01]  /*dce0*/  SHFL.BFLY PT, R2, R0, 0x1, 0x1f ;  /* 0x0c201f0000027f89 */ /* 0x008ee200000e0000 */
[C---:B----4-:R-:W-:Y:S02]  /*dcf0*/  FMUL.FTZ R136, R164.reuse, R136 ;  /* 0x00000088a4887220 */ /* 0x050fe40000410000 */
[C---:B------:R-:W-:Y:S02]  /*dd00*/  FMUL.FTZ R137, R164.reuse, R137 ;  /* 0x00000089a4897220 */ /* 0x040fe40000410000 */
[C---:B------:R-:W-:Y:S01]  /*dd10*/  FMUL.FTZ R140, R164.reuse, R140 ;  /* 0x0000008ca48c7220 */ /* 0x040fe20000410000 */
[----:B------:R-:W-:Y:S01]  /*dd20*/  MUFU.EX2 R248, R16 ;  /* 0x0000001000f87308 */ /* 0x000fe20000000800 */
[----:B------:R-:W-:Y:S02]  /*dd30*/  FMUL.FTZ R141, R164, R141 ;  /* 0x0000008da48d7220 */ /* 0x000fe40000410000 */
[--C-:B------:R-:W-:Y:S02]  /*dd40*/  FFMA.FTZ R37, R37, c[0x0][0x2d0], -R170.reuse ;  /* 0x0000b40025257a23 */ /* 0x100fe400000108aa */
[----:B-1----:R-:W-:Y:S02]  /*dd50*/  FMUL.FTZ R4, R166, R176 ;  /* 0x000000b0a6047220 */ /* 0x002fe40000410000 */
[--C-:B------:R-:W-:Y:S02]  /*dd60*/  FFMA.FTZ R48, R48, c[0x0][0x2d0], -R170.reuse ;  /* 0x0000b40030307a23 */ /* 0x100fe400000108aa */
[----:B------:R-:W-:Y:S01]  /*dd70*/  FFMA.FTZ R49, R49, c[0x0][0x2d0], -R170 ;  /* 0x0000b40031317a23 */ /* 0x000fe200000108aa */
[----:B------:R-:W1:Y:S01]  /*dd80*/  MUFU.EX2 R250, R17 ;  /* 0x0000001100fa7308 */ /* 0x000e620000000800 */
[----:B------:R-:W4:Y:S01]  /*dd90*/  LDL.LU R170, [R1+0x14] ;  /* 0x0000140001aa7983 */ /* 0x000f220000300800 */
[----:B------:R-:W-:Y:S01]  /*dda0*/  FMUL.FTZ R150, R165, R150 ;  /* 0x00000096a5967220 */ /* 0x000fe20000410000 */
[----:B-----5:R-:W-:Y:S01]  /*ddb0*/  F2FP.BF16.PACK_AB R172, R249, R247 ;  /* 0x000000f7f9ac723e */ /* 0x020fe200000010ff */
[----:B------:R-:W-:Y:S01]  /*ddc0*/  FMUL.FTZ R5, R166, R177 ;  /* 0x000000b1a6057220 */ /* 0x000fe20000410000 */
[----:B------:R-:W5:Y:S01]  /*ddd0*/  LDL.LU R200, [R1+0xc] ;  /* 0x00000c0001c87983 */ /* 0x000f620000300800 */
[----:B------:R-:W-:Y:S01]  /*dde0*/  FMUL.FTZ R151, R165, R151 ;  /* 0x00000097a5977220 */ /* 0x000fe20000410000 */
[----:B---3--:R-:W-:Y:S01]  /*ddf0*/  FMNMX.FTZ R3, R2, R0, !PT ;  /* 0x0000000002037209 */ /* 0x008fe20007810000 */
[C---:B------:R-:W-:Y:S02]  /*de00*/  FMUL.FTZ R152, R164.reuse, R152 ;  /* 0x00000098a4987220 */ /* 0x040fe40000410000 */
[----:B------:R-:W-:Y:S01]  /*de10*/  MUFU.EX2 R209, R20 ;  /* 0x0000001400d17308 */ /* 0x000fe20000000800 */
[----:B------:R-:W-:Y:S02]  /*de20*/  FMUL.FTZ R153, R164, R153 ;  /* 0x00000099a4997220 */ /* 0x000fe40000410000 */
[----:B------:R-:W-:Y:S02]  /*de30*/  FADD.FTZ R0, -R3, R171 ;  /* 0x000000ab03007221 */ /* 0x000fe40000010100 */
[----:B------:R-:W-:Y:S02]  /*de40*/  FMUL.FTZ R171, R167, c[0x0][0x2d0] ;  /* 0x0000b400a7ab7a20 */ /* 0x000fe40000410000 */
[----:B------:R-:W-:Y:S02]  /*de50*/  FMUL.FTZ R2, R3, c[0x0][0x2d0] ;  /* 0x0000b40003027a20 */ /* 0x000fe40000410000 */
[----:B------:R-:W-:Y:S01]  /*de60*/  FMUL.FTZ R0, R0, c[0x0][0x2d0] ;  /* 0x0000b40000007a20 */ /* 0x000fe20000410000 */
        /* <DEDUP_REMOVED lines=8> */
[-C--:B------:R-:W-:Y:S05]  /*def0*/  HMMA.16816.F32.BF16 R4, R172, R192.reuse, R4 ;  /* 0x000000c0ac04723c */ /* 0x080fea0000041804 */
[--C-:B------:R-:W-:Y:S02]  /*df00*/  FFMA.FTZ R11, R11, c[0x0][0x2d0], -R2.reuse ;  /* 0x0000b4000b0b7a23 */ /* 0x100fe40000010802 */
[--C-:B------:R-:W-:Y:S02]  /*df10*/  FFMA.FTZ R14, R14, c[0x0][0x2d0], -R2.reuse ;  /* 0x0000b4000e0e7a23 */ /* 0x100fe40000010802 */
[--C-:B------:R-:W-:Y:S01]  /*df20*/  FFMA.FTZ R15, R15, c[0x0][0x2d0], -R2.reuse ;  /* 0x0000b4000f0f7a23 */ /* 0x100fe20000010802 */
[----:B------:R3:W-:Y:S02]  /*df30*/  MUFU.EX2 R214, R8 ;  /* 0x0000000800d67308 */ /* 0x0007e40000000800 */
[C---:B------:R-:W-:Y:S02]  /*df40*/  FMUL.FTZ R16, R166.reuse, R188 ;  /* 0x000000bca6107220 */ /* 0x040fe40000410000 */
[----:B------:R-:W-:Y:S02]  /*df50*/  FMUL.FTZ R17, R166, R189 ;  /* 0x000000bda6117220 */ /* 0x000fe40000410000 */
[----:B------:R-:W-:Y:S01]  /*df60*/  LDSM.16.MT88.4 R188, [R225+0x1100] ;  /* 0x00110000e1bc783b */ /* 0x000fe20000004200 */
[--C-:B------:R-:W-:Y:S02]  /*df70*/  FFMA.FTZ R24, R24, c[0x0][0x2d0], -R171.reuse ;  /* 0x0000b40018187a23 */ /* 0x100fe400000108ab */
[--C-:B------:R-:W-:Y:S01]  /*df80*/  FFMA.FTZ R25, R25, c[0x0][0x2d0], -R171.reuse ;  /* 0x0000b40019197a23 */ /* 0x100fe200000108ab */
[----:B------:R-:W2:Y:S01]  /*df90*/  MUFU.EX2 R215, R9 ;  /* 0x0000000900d77308 */ /* 0x000ea20000000800 */
[--C-:B------:R-:W-:Y:S02]  /*dfa0*/  FFMA.FTZ R26, R26, c[0x0][0x2d0], -R2.reuse ;  /* 0x0000b4001a1a7a23 */ /* 0x100fe40000010802 */
[C---:B-1----:R-:W-:Y:S02]  /*dfb0*/  FMUL.FTZ R138, R0.reuse, R138 ;  /* 0x0000008a008a7220 */ /* 0x042fe40000410000 */
[C---:B------:R-:W-:Y:S02]  /*dfc0*/  FMUL.FTZ R139, R0.reuse, R139 ;  /* 0x0000008b008b7220 */ /* 0x040fe40000410000 */
[C---:B------:R-:W-:Y:S02]  /*dfd0*/  FMUL.FTZ R142, R0.reuse, R142 ;  /* 0x0000008e008e7220 */ /* 0x040fe40000410000 */
[C---:B------:R-:W-:Y:S01]  /*dfe0*/  FMUL.FTZ R143, R0.reuse, R143 ;  /* 0x0000008f008f7220 */ /* 0x040fe20000410000 */
[----:B------:R1:W-:Y:S01]  /*dff0*/  MUFU.EX2 R216, R12 ;  /* 0x0000000c00d87308 */ /* 0x0003e20000000800 */
[--C-:B------:R-:W-:Y:S02]  /*e000*/  FFMA.FTZ R27, R27, c[0x0][0x2d0], -R2.reuse ;  /* 0x0000b4001b1b7a23 */ /* 0x100fe40000010802 */
[----:B------:R-:W-:Y:S02]  /*e010*/  FMUL.FTZ R154, R0, R154 ;  /* 0x0000009a009a7220 */ /* 0x000fe40000410000 */
[----:B---3--:R-:W-:Y:S02]  /*e020*/  FMUL.FTZ R8, R164, R180 ;  /* 0x000000b4a4087220 */ /* 0x008fe40000410000 */
[----:B------:R-:W-:Y:S02]  /*e030*/  FMUL.FTZ R155, R0, R155 ;  /* 0x0000009b009b7220 */ /* 0x000fe40000410000 */
[C---:B------:R-:W-:Y:S01]  /*e040*/  FMUL.FTZ R156, R164.reuse, R156 ;  /* 0x0000009ca49c7220 */ /* 0x040fe20000410000 */
[----:B------:R-:W3:Y:S01]  /*e050*/  MUFU.EX2 R217, R13 ;  /* 0x0000000d00d97308 */ /* 0x000ee20000000800 */
[----:B------:R-:W-:Y:S02]  /*e060*/  FMUL.FTZ R157, R164, R157 ;  /* 0x0000009da49d7220 */ /* 0x000fe40000410000 */
[----:B------:R-:W-:Y:S01]  /*e070*/  FMUL.FTZ R158, R0, R158 ;  /* 0x0000009e009e7220 */ /* 0x000fe20000410000 */
[----:B--2---:R-:W-:Y:S01]  /*e080*/  F2FP.BF16.PACK_AB R176, R215, R214 ;  /* 0x000000d6d7b0723e */ /* 0x004fe200000010ff */
[----:B------:R-:W-:Y:S02]  /*e090*/  FMUL.FTZ R9, R164, R181 ;  /* 0x000000b5a4097220 */ /* 0x000fe40000410000 */
[----:B------:R-:W-:Y:S02]  /*e0a0*/  FMUL.FTZ R159, R0, R159 ;  /* 0x0000009f009f7220 */ /* 0x000fe40000410000 */
[C---:B------:R-:W-:Y:S01]  /*e0b0*/  FMUL.FTZ R162, R165.reuse, R162 ;  /* 0x000000a2a5a27220 */ /* 0x040fe20000410000 */
[----:B------:R2:W-:Y:S01]  /*e0c0*/  MUFU.EX2 R210, R10 ;  /* 0x0000000a00d27308 */ /* 0x0005e20000000800 */
[C---:B------:R-:W-:Y:S02]  /*e0d0*/  FMUL.FTZ R163, R165.reuse, R163 ;  /* 0x000000a3a5a37220 */ /* 0x040fe40000410000 */
[C---:B------:R-:W-:Y:S02]  /*e0e0*/  FMUL.FTZ R54, R165.reuse, R54 ;  /* 0x00000036a5367220 */ /* 0x040fe40000410000 */
[C---:B-1----:R-:W-:Y:S02]  /*e0f0*/  FMUL.FTZ R12, R164.reuse, R184 ;  /* 0x000000b8a40c7220 */ /* 0x042fe40000410000 */
[----:B------:R-:W-:Y:S02]  /*e100*/  FMUL.FTZ R55, R165, R55 ;  /* 0x00000037a5377220 */ /* 0x000fe40000410000 */
[C---:B------:R-:W-:Y:S01]  /*e110*/  FMUL.FTZ R56, R164.reuse, R56 ;  /* 0x00000038a4387220 */ /* 0x040fe20000410000 */
[----:B------:R-:W1:Y:S01]  /*e120*/  MUFU.EX2 R211, R11 ;  /* 0x0000000b00d37308 */ /* 0x000e620000000800 */
[----:B------:R-:W-:Y:S02]  /*e130*/  FMUL.FTZ R57, R164, R57 ;  /* 0x00000039a4397220 */ /* 0x000fe40000410000 */
[----:B------:R-:W-:Y:S01]  /*e140*/  FMUL.FTZ R58, R0, R58 ;  /* 0x0000003a003a7220 */ /* 0x000fe20000410000 */
[----:B---3--:R-:W-:Y:S01]  /*e150*/  F2FP.BF16.PACK_AB R178, R217, R216 ;  /* 0x000000d8d9b2723e */ /* 0x008fe200000010ff */
[----:B------:R-:W-:Y:S02]  /*e160*/  FMUL.FTZ R13, R164, R185 ;  /* 0x000000b9a40d7220 */ /* 0x000fe40000410000 */
[----:B------:R-:W-:Y:S02]  /*e170*/  FMUL.FTZ R59, R0, R59 ;  /* 0x0000003b003b7220 */ /* 0x000fe40000410000 */
[C---:B------:R-:W-:Y:S01]  /*e180*/  FMUL.FTZ R60, R164.reuse, R60 ;  /* 0x0000003ca43c7220 */ /* 0x040fe20000410000 */
[----:B------:R3:W-:Y:S01]  /*e190*/  MUFU.EX2 R212, R14 ;  /* 0x0000000e00d47308 */ /* 0x0007e20000000800 */
[----:B------:R-:W-:Y:S02]  /*e1a0*/  FMUL.FTZ R61, R164, R61 ;  /* 0x0000003da43d7220 */ /* 0x000fe40000410000 */
[C---:B------:R-:W-:Y:S02]  /*e1b0*/  FMUL.FTZ R62, R0.reuse, R62 ;  /* 0x0000003e003e7220 */ /* 0x040fe40000410000 */
[C---:B--2---:R-:W-:Y:S02]  /*e1c0*/  FMUL.FTZ R10, R0.reuse, R182 ;  /* 0x000000b6000a7220 */ /* 0x044fe40000410000 */
[----:B------:R-:W-:Y:S02]  /*e1d0*/  FMUL.FTZ R63, R0, R63 ;  /* 0x0000003f003f7220 */ /* 0x000fe40000410000 */
[----:B------:R-:W-:Y:S01]  /*e1e0*/  FMUL.FTZ R65, R166, R65 ;  /* 0x00000041a6417220 */ /* 0x000fe20000410000 */
[----:B------:R-:W2:Y:S01]  /*e1f0*/  MUFU.EX2 R213, R15 ;  /* 0x0000000f00d57308 */ /* 0x000ea20000000800 */
[C---:B------:R-:W-:Y:S02]  /*e200*/  FMUL.FTZ R66, R165.reuse, R66 ;  /* 0x00000042a5427220 */ /* 0x040fe40000410000 */
[----:B------:R-:W-:Y:S01]  /*e210*/  FMUL.FTZ R67, R165, R67 ;  /* 0x00000043a5437220 */ /* 0x000fe20000410000 */
[----:B-1----:R-:W-:Y:S01]  /*e220*/  F2FP.BF16.PACK_AB R177, R211, R210 ;  /* 0x000000d2d3b1723e */ /* 0x002fe200000010ff */
[----:B------:R-:W-:Y:S02]  /*e230*/  FMUL.FTZ R11, R0, R183 ;  /* 0x000000b7000b7220 */ /* 0x000fe40000410000 */
[----:B------:R-:W1:Y:S01]  /*e240*/  LDSM.16.MT88.4 R180, [R228+0x100] ;  /* 0x00010000e4b4783b */ /* 0x000e620000004200 */
[C---:B------:R-:W-:Y:S02]  /*e250*/  FMUL.FTZ R68, R166.reuse, R68 ;  /* 0x00000044a6447220 */ /* 0x040fe40000410000 */
[----:B------:R2:W-:Y:S01]  /*e260*/  MUFU.EX2 R206, R23 ;  /* 0x0000001700ce7308 */ /* 0x0005e20000000800 */
[----:B------:R-:W-:Y:S02]  /*e270*/  FMUL.FTZ R69, R166, R69 ;  /* 0x00000045a6457220 */ /* 0x000fe40000410000 */
[C---:B------:R-:W-:Y:S02]  /*e280*/  FMUL.FTZ R70, R165.reuse, R70 ;  /* 0x00000046a5467220 */ /* 0x040fe40000410000 */
[----:B---3--:R-:W-:Y:S02]  /*e290*/  FMUL.FTZ R14, R0, R186 ;  /* 0x000000ba000e7220 */ /* 0x008fe40000410000 */
[----:B------:R-:W-:Y:S02]  /*e2a0*/  FMUL.FTZ R71, R165, R71 ;  /* 0x00000047a5477220 */ /* 0x000fe40000410000 */
[C---:B------:R-:W-:Y:S01]  /*e2b0*/  FMUL.FTZ R72, R164.reuse, R72 ;  /* 0x00000048a4487220 */ /* 0x040fe20000410000 */
[----:B------:R-:W-:Y:S01]  /*e2c0*/  MUFU.EX2 R205, R32 ;  /* 0x0000002000cd7308 */ /* 0x000fe20000000800 */
[----:B------:R-:W-:Y:S02]  /*e2d0*/  FMUL.FTZ R73, R164, R73 ;  /* 0x00000049a4497220 */ /* 0x000fe40000410000 */
[C---:B------:R-:W-:Y:S01]  /*e2e0*/  FMUL.FTZ R74, R0.reuse, R74 ;  /* 0x0000004a004a7220 */ /* 0x040fe20000410000 */
[----:B--2---:R-:W-:Y:S01]  /*e2f0*/  F2FP.BF16.PACK_AB R179, R213, R212 ;  /* 0x000000d4d5b3723e */ /* 0x004fe200000010ff */
[C---:B------:R-:W-:Y:S02]  /*e300*/  FMUL.FTZ R15, R0.reuse, R187 ;  /* 0x000000bb000f7220 */ /* 0x040fe40000410000 */
[----:B------:R-:W2:Y:S01]  /*e310*/  LDSM.16.MT88.4 R184, [R227+0x100] ;  /* 0x00010000e3b8783b */ /* 0x000ea20000004200 */
[----:B------:R-:W-:Y:S02]  /*e320*/  FMUL.FTZ R75, R0, R75 ;  /* 0x0000004b004b7220 */ /* 0x000fe40000410000 */
[----:B------:R-:W-:Y:S01]  /*e330*/  MUFU.EX2 R204, R33 ;  /* 0x0000002100cc7308 */ /* 0x000fe20000000800 */
[C---:B------:R-:W-:Y:S04]  /*e340*/  HMMA.16816.F32.BF16 R8, R176.reuse, R192, R8 ;  /* 0x000000c0b008723c */ /* 0x040fe80000041808 */
[----:B------:R-:W-:Y:S01]  /*e350*/  LDSM.16.MT88.4 R20, [R228+0x1900] ;  /* 0x00190000e414783b */ /* 0x000fe20000004200 */
[C---:B------:R-:W-:Y:S02]  /*e360*/  FMUL.FTZ R76, R164.reuse, R76 ;  /* 0x0000004ca44c7220 */ /* 0x040fe40000410000 */
[----:B------:R-:W-:Y:S01]  /*e370*/  FMUL.FTZ R77, R164, R77 ;  /* 0x0000004da44d7220 */ /* 0x000fe20000410000 */
[-C--:B------:R-:W-:Y:S01]  /*e380*/  HMMA.16816.F32.BF16 R12, R176, R194.reuse, R12 ;  /* 0x000000c2b00c723c */ /* 0x080fe2000004180c */
[----:B------:R-:W-:Y:S03]  /*e390*/  MUFU.EX2 R203, R34 ;  /* 0x0000002200cb7308 */ /* 0x000fe60000000800 */
[C---:B------:R-:W-:Y:S02]  /*e3a0*/  FMUL.FTZ R78, R0.reuse, R78 ;  /* 0x0000004e004e7220 */ /* 0x040fe40000410000 */
[----:B------:R-:W-:Y:S02]  /*e3b0*/  FMUL.FTZ R79, R0, R79 ;  /* 0x0000004f004f7220 */ /* 0x000fe40000410000 */
[C---:B------:R-:W-:Y:S03]  /*e3c0*/  HMMA.16816.F32.BF16 R16, R172.reuse, R194, R16 ;  /* 0x000000c2ac10723c */ /* 0x040fe60000041810 */
[----:B------:R3:W-:Y:S01]  /*e3d0*/  MUFU.EX2 R202, R35 ;  /* 0x0000002300ca7308 */ /* 0x0007e20000000800 */
[C---:B------:R-:W-:Y:S02]  /*e3e0*/  FMUL.FTZ R80, R166.reuse, R80 ;  /* 0x00000050a6507220 */ /* 0x040fe40000410000 */
[C---:B------:R-:W-:Y:S02]  /*e3f0*/  FMUL.FTZ R81, R166.reuse, R81 ;  /* 0x00000051a6517220 */ /* 0x040fe40000410000 */
[-C--:B------:R-:W-:Y:S04]  /*e400*/  HMMA.16816.F32.BF16 R132, R172, R196.reuse, R132 ;  /* 0x000000c4ac84723c */ /* 0x080fe80000041884 */
[C---:B------:R-:W-:Y:S01]  /*e410*/  FMUL.FTZ R82, R165.reuse, R82 ;  /* 0x00000052a5527220 */ /* 0x040fe20000410000 */
[----:B------:R-:W-:Y:S01]  /*e420*/  MUFU.EX2 R201, R24 ;  /* 0x0000001800c97308 */ /* 0x000fe20000000800 */
[C---:B------:R-:W-:Y:S02]  /*e430*/  FMUL.FTZ R83, R165.reuse, R83 ;  /* 0x00000053a5537220 */ /* 0x040fe40000410000 */
[C---:B------:R-:W-:Y:S04]  /*e440*/  HMMA.16816.F32.BF16 R136, R176.reuse, R196, R136 ;  /* 0x000000c4b088723c */ /* 0x040fe80000041888 */
[C---:B------:R-:W-:Y:S02]  /*e450*/  FMUL.FTZ R84, R166.reuse, R84 ;  /* 0x00000054a6547220 */ /* 0x040fe40000410000 */
[----:B------:R-:W-:Y:S01]  /*e460*/  FMUL.FTZ R85, R166, R85 ;  /* 0x00000055a6557220 */ /* 0x000fe20000410000 */
[----:B------:R-:W-:Y:S01]  /*e470*/  MUFU.EX2 R197, R27 ;  /* 0x0000001b00c57308 */ /* 0x000fe20000000800 */
[-C--:B------:R-:W-:Y:S01]  /*e480*/  HMMA.16816.F32.BF16 R140, R176, R198.reuse, R140 ;  /* 0x000000c6b08c723c */ /* 0x080fe2000004188c */
[----:B---3--:R-:W-:Y:S03]  /*e490*/  LDSM.16.MT88.4 R32, [R227+0x1900] ;  /* 0x00190000e320783b */ /* 0x008fe60000004200 */
[C---:B------:R-:W-:Y:S02]  /*e4a0*/  FMUL.FTZ R86, R165.reuse, R86 ;  /* 0x00000056a5567220 */ /* 0x040fe40000410000 */
[C---:B------:R-:W-:Y:S02]  /*e4b0*/  FMUL.FTZ R87, R165.reuse, R87 ;  /* 0x00000057a5577220 */ /* 0x040fe40000410000 */
[C---:B------:R-:W-:Y:S01]  /*e4c0*/  HMMA.16816.F32.BF16 R144, R172.reuse, R198, R144 ;  /* 0x000000c6ac90723c */ /* 0x040fe20000041890 */
[----:B------:R-:W3:Y:S03]  /*e4d0*/  MUFU.EX2 R199, R25 ;  /* 0x0000001900c77308 */ /* 0x000ee60000000800 */
[C---:B------:R-:W-:Y:S02]  /*e4e0*/  FMUL.FTZ R88, R164.reuse, R88 ;  /* 0x00000058a4587220 */ /* 0x040fe40000410000 */
[----:B------:R-:W-:Y:S02]  /*e4f0*/  FMUL.FTZ R89, R164, R89 ;  /* 0x00000059a4597220 */ /* 0x000fe40000410000 */
[-C--:B-1----:R-:W-:Y:S03]  /*e500*/  HMMA.16816.F32.BF16 R148, R172, R180.reuse, R148 ;  /* 0x000000b4ac94723c */ /* 0x082fe60000041894 */
[----:B------:R1:W1:Y:S01]  /*e510*/  MUFU.EX2 R198, R26 ;  /* 0x0000001a00c67308 */ /* 0x0002620000000800 */
[C---:B------:R-:W-:Y:S02]  /*e520*/  FMUL.FTZ R90, R0.reuse, R90 ;  /* 0x0000005a005a7220 */ /* 0x040fe40000410000 */
[----:B------:R-:W-:Y:S02]  /*e530*/  FMUL.FTZ R91, R0, R91 ;  /* 0x0000005b005b7220 */ /* 0x000fe40000410000 */
[C---:B------:R-:W-:Y:S04]  /*e540*/  HMMA.16816.F32.BF16 R152, R176.reuse, R180, R152 ;  /* 0x000000b4b098723c */ /* 0x040fe80000041898 */
[C---:B------:R-:W-:Y:S01]  /*e550*/  FMUL.FTZ R92, R164.reuse, R92 ;  /* 0x0000005ca45c7220 */ /* 0x040fe20000410000 */
[----:B------:R-:W-:Y:S01]  /*e560*/  MUFU.EX2 R49, R49 ;  /* 0x0000003100317308 */ /* 0x000fe20000000800 */
[----:B------:R-:W-:Y:S02]  /*e570*/  FMUL.FTZ R93, R164, R93 ;  /* 0x0000005da45d7220 */ /* 0x000fe40000410000 */
[-C--:B------:R-:W-:Y:S04]  /*e580*/  HMMA.16816.F32.BF16 R156, R176, R182.reuse, R156 ;  /* 0x000000b6b09c723c */ /* 0x080fe8000004189c */
[C---:B------:R-:W-:Y:S02]  /*e590*/  FMUL.FTZ R94, R0.reuse, R94 ;  /* 0x0000005e005e7220 */ /* 0x040fe40000410000 */
[----:B------:R-:W-:Y:S01]  /*e5a0*/  FMUL.FTZ R95, R0, R95 ;  /* 0x0000005f005f7220 */ /* 0x000fe20000410000 */
[----:B------:R-:W-:Y:S01]  /*e5b0*/  MUFU.EX2 R51, R51 ;  /* 0x0000003300337308 */ /* 0x000fe20000000800 */
[C---:B------:R-:W-:Y:S01]  /*e5c0*/  HMMA.16816.F32.BF16 R160, R172.reuse, R182, R160 ;  /* 0x000000b6aca0723c */ /* 0x040fe200000418a0 */
[----:B------:R-:W3:Y:S03]  /*e5d0*/  LDSM.16.MT88.4 R180, [R225+0x1900] ;  /* 0x00190000e1b4783b */ /* 0x000ee60000004200 */
[C---:B------:R-:W-:Y:S02]  /*e5e0*/  FMUL.FTZ R96, R166.reuse, R96 ;  /* 0x00000060a6607220 */ /* 0x040fe40000410000 */
[C---:B------:R-:W-:Y:S02]  /*e5f0*/  FMUL.FTZ R97, R166.reuse, R97 ;  /* 0x00000061a6617220 */ /* 0x040fe40000410000 */
[-C--:B--2---:R-:W-:Y:S01]  /*e600*/  HMMA.16816.F32.BF16 R52, R172, R184.reuse, R52 ;  /* 0x000000b8ac34723c */ /* 0x084fe20000041834 */
[----:B-1----:R-:W-:Y:S01]  /*e610*/  LDSM.16.MT88.4 R24, [R225+0x900] ;  /* 0x00090000e118783b */ /* 0x002fe20000004200 */
[----:B------:R-:W-:Y:S02]  /*e620*/  MUFU.EX2 R192, R36 ;  /* 0x0000002400c07308 */ /* 0x000fe40000000800 */
[C---:B------:R-:W-:Y:S02]  /*e630*/  FMUL.FTZ R98, R165.reuse, R98 ;  /* 0x00000062a5627220 */ /* 0x040fe40000410000 */
[C---:B------:R-:W-:Y:S02]  /*e640*/  FMUL.FTZ R99, R165.reuse, R99 ;  /* 0x00000063a5637220 */ /* 0x040fe40000410000 */
[C---:B------:R-:W-:Y:S04]  /*e650*/  HMMA.16816.F32.BF16 R56, R176.reuse, R184, R56 ;  /* 0x000000b8b038723c */ /* 0x040fe80000041838 */
[C---:B------:R-:W-:Y:S01]  /*e660*/  FMUL.FTZ R100, R166.reuse, R100 ;  /* 0x00000064a6647220 */ /* 0x040fe20000410000 */
[----:B------:R-:W-:Y:S01]  /*e670*/  MUFU.EX2 R37, R37 ;  /* 0x0000002500257308 */ /* 0x000fe20000000800 */
[C---:B------:R-:W-:Y:S02]  /*e680*/  FMUL.FTZ R101, R166.reuse, R101 ;  /* 0x00000065a6657220 */ /* 0x040fe40000410000 */
[-C--:B------:R-:W-:Y:S04]  /*e690*/  HMMA.16816.F32.BF16 R60, R176, R186.reuse, R60 ;  /* 0x000000bab03c723c */ /* 0x080fe8000004183c */
[C---:B------:R-:W-:Y:S02]  /*e6a0*/  FMUL.FTZ R102, R165.reuse, R102 ;  /* 0x00000066a5667220 */ /* 0x040fe40000410000 */
[C---:B------:R-:W-:Y:S01]  /*e6b0*/  FMUL.FTZ R103, R165.reuse, R103 ;  /* 0x00000067a5677220 */ /* 0x040fe20000410000 */
[----:B------:R-:W-:Y:S01]  /*e6c0*/  MUFU.EX2 R38, R38 ;  /* 0x0000002600267308 */ /* 0x000fe20000000800 */
[C---:B------:R-:W-:Y:S01]  /*e6d0*/  HMMA.16816.F32.BF16 R64, R172.reuse, R186, R64 ;  /* 0x000000baac40723c */ /* 0x040fe20000041840 */
[----:B------:R-:W1:Y:S03]  /*e6e0*/  LDSM.16.MT88.4 R184, [R226+0x1900] ;  /* 0x00190000e2b8783b */ /* 0x000e660000004200 */
[C---:B------:R-:W-:Y:S02]  /*e6f0*/  FMUL.FTZ R112, R166.reuse, R112 ;  /* 0x00000070a6707220 */ /* 0x040fe40000410000 */
[C---:B------:R-:W-:Y:S02]  /*e700*/  FMUL.FTZ R113, R166.reuse, R113 ;  /* 0x00000071a6717220 */ /* 0x040fe40000410000 */
[C---:B------:R-:W-:Y:S01]  /*e710*/  FMUL.FTZ R114, R165.reuse, R114 ;  /* 0x00000072a5727220 */ /* 0x040fe20000410000 */
[-C--:B---3--:R-:W-:Y:S01]  /*e720*/  HMMA.16816.F32.BF16 R68, R172, R180.reuse, R68 ;  /* 0x000000b4ac44723c */ /* 0x088fe20000041844 */
[----:B------:R-:W-:Y:S02]  /*e730*/  MUFU.EX2 R39, R39 ;  /* 0x0000002700277308 */ /* 0x000fe40000000800 */
[C---:B------:R-:W-:Y:S02]  /*e740*/  FMUL.FTZ R115, R165.reuse, R115 ;  /* 0x00000073a5737220 */ /* 0x040fe40000410000 */
[C---:B------:R-:W-:Y:S02]  /*e750*/  FMUL.FTZ R116, R166.reuse, R116 ;  /* 0x00000074a6747220 */ /* 0x040fe40000410000 */
[----:B------:R-:W-:Y:S01]  /*e760*/  FMUL.FTZ R117, R166, R117 ;  /* 0x00000075a6757220 */ /* 0x000fe20000410000 */
[C---:B------:R-:W-:Y:S03]  /*e770*/  HMMA.16816.F32.BF16 R72, R176.reuse, R180, R72 ;  /* 0x000000b4b048723c */ /* 0x040fe60000041848 */
[----:B------:R-:W-:Y:S01]  /*e780*/  MUFU.EX2 R48, R48 ;  /* 0x0000003000307308 */ /* 0x000fe20000000800 */
[C---:B------:R-:W-:Y:S02]  /*e790*/  FMUL.FTZ R118, R165.reuse, R118 ;  /* 0x00000076a5767220 */ /* 0x040fe40000410000 */
[----:B------:R-:W-:Y:S02]  /*e7a0*/  FMUL.FTZ R119, R165, R119 ;  /* 0x00000077a5777220 */ /* 0x000fe40000410000 */
[-C--:B------:R-:W-:Y:S04]  /*e7b0*/  HMMA.16816.F32.BF16 R76, R176, R182.reuse, R76 ;  /* 0x000000b6b04c723c */ /* 0x080fe8000004184c */
[C---:B------:R-:W-:Y:S01]  /*e7c0*/  FMUL.FTZ R120, R164.reuse, R120 ;  /* 0x00000078a4787220 */ /* 0x040fe20000410000 */
[----:B------:R-:W-:Y:S01]  /*e7d0*/  MUFU.EX2 R50, R50 ;  /* 0x0000003200327308 */ /* 0x000fe20000000800 */
[----:B------:R-:W-:Y:S02]  /*e7e0*/  FMUL.FTZ R121, R164, R121 ;  /* 0x00000079a4797220 */ /* 0x000fe40000410000 */
[C---:B------:R-:W-:Y:S01]  /*e7f0*/  HMMA.16816.F32.BF16 R80, R172.reuse, R182, R80 ;  /* 0x000000b6ac50723c */ /* 0x040fe20000041850 */
[----:B------:R-:W2:Y:S03]  /*e800*/  LDSM.16.MT88.4 R180, [R226+0x900] ;  /* 0x00090000e2b4783b */ /* 0x000ea60000004200 */
[C---:B------:R-:W-:Y:S02]  /*e810*/  FMUL.FTZ R122, R0.reuse, R122 ;  /* 0x0000007a007a7220 */ /* 0x040fe40000410000 */
[----:B------:R-:W-:Y:S02]  /*e820*/  FMUL.FTZ R123, R0, R123 ;  /* 0x0000007b007b7220 */ /* 0x000fe40000410000 */
[-C--:B-1----:R-:W-:Y:S04]  /*e830*/  HMMA.16816.F32.BF16 R84, R172, R184.reuse, R84 ;  /* 0x000000b8ac54723c */ /* 0x082fe80000041854 */
[--C-:B------:R-:W-:Y:S02]  /*e840*/  FFMA.FTZ R28, R28, c[0x0][0x2d0], -R171.reuse ;  /* 0x0000b4001c1c7a23 */ /* 0x100fe400000108ab */
[--C-:B------:R-:W-:Y:S02]  /*e850*/  FFMA.FTZ R29, R29, c[0x0][0x2d0], -R171.reuse ;  /* 0x0000b4001d1d7a23 */ /* 0x100fe400000108ab */
[C---:B------:R-:W-:Y:S01]  /*e860*/  HMMA.16816.F32.BF16 R88, R176.reuse, R184, R88 ;  /* 0x000000b8b058723c */ /* 0x040fe20000041858 */
[----:B------:R1:W-:Y:S03]  /*e870*/  MUFU.EX2 R196, R28 ;  /* 0x0000001c00c47308 */ /* 0x0003e60000000800 */
[--C-:B------:R-:W-:Y:S02]  /*e880*/  FFMA.FTZ R30, R30, c[0x0][0x2d0], -R2.reuse ;  /* 0x0000b4001e1e7a23 */ /* 0x100fe40000010802 */
[--C-:B------:R-:W-:Y:S02]  /*e890*/  FFMA.FTZ R31, R31, c[0x0][0x2d0], -R2.reuse ;  /* 0x0000b4001f1f7a23 */ /* 0x100fe40000010802 */
[-C--:B------:R-:W-:Y:S03]  /*e8a0*/  HMMA.16816.F32.BF16 R92, R176, R186.reuse, R92 ;  /* 0x000000bab05c723c */ /* 0x080fe6000004185c */
[----:B------:R3:W2:Y:S01]  /*e8b0*/  MUFU.EX2 R195, R29 ;  /* 0x0000001d00c37308 */ /* 0x0006a20000000800 */
[C---:B------:R-:W-:Y:S02]  /*e8c0*/  FMUL.FTZ R124, R164.reuse, R124 ;  /* 0x0000007ca47c7220 */ /* 0x040fe40000410000 */
[----:B------:R-:W-:Y:S02]  /*e8d0*/  FMUL.FTZ R125, R164, R125 ;  /* 0x0000007da47d7220 */ /* 0x000fe40000410000 */
[C---:B------:R-:W-:Y:S01]  /*e8e0*/  HMMA.16816.F32.BF16 R96, R172.reuse, R186, R96 ;  /* 0x000000baac60723c */ /* 0x040fe20000041860 */
[----:B------:R-:W4:Y:S03]  /*e8f0*/  LDSM.16.MT88.4 R184, [R228+0x900] ;  /* 0x00090000e4b8783b */ /* 0x000f260000004200 */
[C---:B------:R-:W-:Y:S01]  /*e900*/  FMUL.FTZ R126, R0.reuse, R126 ;  /* 0x0000007e007e7220 */ /* 0x040fe20000410000 */
[----:B------:R2:W-:Y:S01]  /*e910*/  MUFU.EX2 R194, R30 ;  /* 0x0000001e00c27308 */ /* 0x0005e20000000800 */
[----:B------:R-:W-:Y:S02]  /*e920*/  FMUL.FTZ R127, R0, R127 ;  /* 0x0000007f007f7220 */ /* 0x000fe40000410000 */
[-C--:B------:R-:W-:Y:S04]  /*e930*/  HMMA.16816.F32.BF16 R100, R172, R20.reuse, R100 ;  /* 0x00000014ac64723c */ /* 0x080fe80000041864 */
[C---:B------:R-:W-:Y:S01]  /*e940*/  FMUL.FTZ R104, R164.reuse, R104 ;  /* 0x00000068a4687220 */ /* 0x040fe20000410000 */
[----:B-1----:R-:W-:Y:S01]  /*e950*/  F2FP.BF16.PACK_AB R28, R199, R201 ;  /* 0x000000c9c71c723e */ /* 0x002fe200000010ff */
[----:B------:R-:W-:Y:S01]  /*e960*/  FMUL.FTZ R105, R164, R105 ;  /* 0x00000069a4697220 */ /* 0x000fe20000410000 */
[----:B------:R-:W1:Y:S01]  /*e970*/  MUFU.EX2 R193, R31 ;  /* 0x0000001f00c17308 */ /* 0x000e620000000800 */
[C---:B------:R-:W-:Y:S04]  /*e980*/  FMUL.FTZ R106, R0.reuse, R106 ;  /* 0x0000006a006a7220 */ /* 0x040fe80000410000 */
[----:B------:R-:W-:Y:S01]  /*e990*/  FMUL.FTZ R107, R0, R107 ;  /* 0x0000006b006b7220 */ /* 0x000fe20000410000 */
[----:B---3--:R-:W-:Y:S01]  /*e9a0*/  F2FP.BF16.PACK_AB R29, R197, R198 ;  /* 0x000000c6c51d723e */ /* 0x008fe200000010ff */
[C---:B------:R-:W-:Y:S02]  /*e9b0*/  FMUL.FTZ R128, R166.reuse, R128 ;  /* 0x00000080a6807220 */ /* 0x040fe40000410000 */
[----:B------:R-:W-:Y:S02]  /*e9c0*/  FMUL.FTZ R129, R166, R129 ;  /* 0x00000081a6817220 */ /* 0x000fe40000410000 */
[----:B------:R-:W-:Y:S01]  /*e9d0*/  FMUL.FTZ R130, R165, R130 ;  /* 0x00000082a5827220 */ /* 0x000fe20000410000 */
[C---:B------:R-:W-:Y:S04]  /*e9e0*/  HMMA.16816.F32.BF16 R104, R176.reuse, R20, R104 ;  /* 0x00000014b068723c */ /* 0x040fe80000041868 */
[C---:B------:R-:W-:Y:S01]  /*e9f0*/  FMUL.FTZ R108, R164.reuse, R108 ;  /* 0x0000006ca46c7220 */ /* 0x040fe20000410000 */
[----:B--2---:R-:W-:Y:S01]  /*ea00*/  F2FP.BF16.PACK_AB R30, R195, R196 ;  /* 0x000000c4c31e723e */ /* 0x004fe200000010ff */
[----:B------:R-:W-:Y:S01]  /*ea10*/  FMUL.FTZ R109, R164, R109 ;  /* 0x0000006da46d7220 */ /* 0x000fe20000410000 */
[----:B------:R-:W-:Y:S01]  /*ea20*/  F2FP.BF16.PACK_AB R20, R208, R209 ;  /* 0x000000d1d014723e */ /* 0x000fe200000010ff */
[----:B------:R-:W-:Y:S01]  /*ea30*/  FMUL.FTZ R110, R0, R110 ;  /* 0x0000006e006e7220 */ /* 0x000fe20000410000 */
[----:B------:R-:W-:Y:S03]  /*ea40*/  F2FP.BF16.PACK_AB R21, R206, R207 ;  /* 0x000000cfce15723e */ /* 0x000fe600000010ff */
[----:B------:R-:W-:Y:S01]  /*ea50*/  FMUL.FTZ R111, R0, R111 ;  /* 0x0000006f006f7220 */ /* 0x000fe20000410000 */
[----:B-1----:R-:W-:Y:S01]  /*ea60*/  F2FP.BF16.PACK_AB R31, R193, R194 ;  /* 0x000000c2c11f723e */ /* 0x002fe200000010ff */
[----:B------:R-:W-:Y:S02]  /*ea70*/  FMUL.FTZ R131, R165, R131 ;  /* 0x00000083a5837220 */ /* 0x000fe40000410000 */
[--C-:B------:R-:W-:Y:S02]  /*ea80*/  FFMA.FTZ R45, R45, c[0x0][0x2d0], -R171.reuse ;  /* 0x0000b4002d2d7a23 */ /* 0x100fe400000108ab */
[--C-:B------:R-:W-:Y:S01]  /*ea90*/  FFMA.FTZ R40, R40, c[0x0][0x2d0], -R171.reuse ;  /* 0x0000b40028287a23 */ /* 0x100fe200000108ab */
[-C--:B------:R-:W-:Y:S03]  /*eaa0*/  HMMA.16816.F32.BF16 R108, R176, R22.reuse, R108 ;  /* 0x00000016b06c723c */ /* 0x080fe6000004186c */
[----:B------:R-:W-:Y:S01]  /*eab0*/  MUFU.EX2 R45, R45 ;  /* 0x0000002d002d7308 */ /* 0x000fe20000000800 */
[--C-:B------:R-:W-:Y:S02]  /*eac0*/  FFMA.FTZ R41, R41, c[0x0][0x2d0], -R171.reuse ;  /* 0x0000b40029297a23 */ /* 0x100fe400000108ab */
[--C-:B------:R-:W-:Y:S02]  /*ead0*/  FFMA.FTZ R42, R42, c[0x0][0x2d0], -R2.reuse ;  /* 0x0000b4002a2a7a23 */ /* 0x100fe40000010802 */
[C---:B------:R-:W-:Y:S04]  /*eae0*/  HMMA.16816.F32.BF16 R112, R172.reuse, R22, R112 ;  /* 0x00000016ac70723c */ /* 0x040fe80000041870 */
[--C-:B------:R-:W-:Y:S01]  /*eaf0*/  FFMA.FTZ R43, R43, c[0x0][0x2d0], -R2.reuse ;  /* 0x0000b4002b2b7a23 */ /* 0x100fe20000010802 */
[----:B------:R-:W-:Y:S01]  /*eb00*/  MUFU.EX2 R40, R40 ;  /* 0x0000002800287308 */ /* 0x000fe20000000800 */
[----:B------:R-:W-:Y:S01]  /*eb10*/  FFMA.FTZ R44, R44, c[0x0][0x2d0], -R171 ;  /* 0x0000b4002c2c7a23 */ /* 0x000fe200000108ab */
[----:B------:R-:W-:Y:S01]  /*eb20*/  F2FP.BF16.PACK_AB R22, R204, R205 ;  /* 0x000000cdcc16723e */ /* 0x000fe200000010ff */
[-C--:B------:R-:W-:Y:S04]  /*eb30*/  HMMA.16816.F32.BF16 R116, R172, R32.reuse, R116 ;  /* 0x00000020ac74723c */ /* 0x080fe80000041874 */
[----:B------:R-:W-:Y:S01]  /*eb40*/  F2FP.BF16.PACK_AB R23, R202, R203 ;  /* 0x000000cbca17723e */ /* 0x000fe200000010ff */
[--C-:B------:R-:W-:Y:S01]  /*eb50*/  FFMA.FTZ R46, R46, c[0x0][0x2d0], -R2.reuse ;  /* 0x0000b4002e2e7a23 */ /* 0x100fe20000010802 */
[----:B------:R-:W-:Y:S01]  /*eb60*/  MOV R171, R3 ;  /* 0x0000000300ab7202 */ /* 0x000fe20000000f00 */
[----:B------:R-:W-:Y:S01]  /*eb70*/  FFMA.FTZ R2, R47, c[0x0][0x2d0], -R2 ;  /* 0x0000b4002f027a23 */ /* 0x000fe20000010802 */
[C---:B------:R-:W-:Y:S01]  /*eb80*/  HMMA.16816.F32.BF16 R120, R176.reuse, R32, R120 ;  /* 0x00000020b078723c */ /* 0x040fe20000041878 */
[----:B------:R-:W1:Y:S03]  /*eb90*/  MUFU.EX2 R41, R41 ;  /* 0x0000002900297308 */ /* 0x000e660000000800 */
[----:B------:R-:W-:Y:S02]  /*eba0*/  FFMA.FTZ R0, R0, R252, R210 ;  /* 0x000000fc00007223 */ /* 0x000fe400000100d2 */
[----:B-----5:R-:W-:Y:S02]  /*ebb0*/  FFMA.FTZ R165, R165, R200, R218 ;  /* 0x000000c8a5a57223 */ /* 0x020fe400000100da */
[-C--:B------:R-:W-:Y:S03]  /*ebc0*/  HMMA.16816.F32.BF16 R124, R176, R34.reuse, R124 ;  /* 0x00000022b07c723c */ /* 0x080fe6000004187c */
[----:B------:R2:W-:Y:S01]  /*ebd0*/  MUFU.EX2 R36, R2 ;  /* 0x0000000200247308 */ /* 0x0005e20000000800 */
[----:B------:R-:W-:Y:S02]  /*ebe0*/  FADD.FTZ R0, R211, R0 ;  /* 0x00000000d3007221 */ /* 0x000fe40000010000 */
[----:B----4-:R-:W-:Y:S01]  /*ebf0*/  FFMA.FTZ R164, R164, R170, R214 ;  /* 0x000000aaa4a47223 */ /* 0x010fe200000100d6 */
[----:B------:R-:W-:Y:S01]  /*ec00*/  MOV R170, R167 ;  /* 0x000000a700aa7202 */ /* 0x000fe20000000f00 */
[----:B------:R-:W-:Y:S01]  /*ec10*/  HMMA.16816.F32.BF16 R128, R172, R34, R128 ;  /* 0x00000022ac80723c */ /* 0x000fe20000041880 */
[----:B------:R-:W3:Y:S03]  /*ec20*/  LDSM.16.MT88.4 R32, [R227+0x900] ;  /* 0x00090000e320783b */ /* 0x000ee60000004200 */
[----:B------:R-:W-:Y:S01]  /*ec30*/  FADD.FTZ R0, R212, R0 ;  /* 0x00000000d4007221 */ /* 0x000fe20000010000 */
[----:B------:R-:W-:Y:S03]  /*ec40*/  MUFU.EX2 R42, R42 ;  /* 0x0000002a002a7308 */ /* 0x000fe60000000800 */
[-C--:B------:R-:W-:Y:S01]  /*ec50*/  HMMA.16816.F32.BF16 R4, R20, R24.reuse, R4 ;  /* 0x000000181404723c */ /* 0x080fe20000041804 */
[----:B------:R-:W-:Y:S04]  /*ec60*/  LDSM.16.MT88.4 R172, [R226+0x2100] ;  /* 0x00210000e2ac783b */ /* 0x000fe80000004200 */
[----:B------:R-:W-:Y:S02]  /*ec70*/  FADD.FTZ R0, R213, R0 ;  /* 0x00000000d5007221 */ /* 0x000fe40000010000 */
[----:B------:R-:W4:Y:S01]  /*ec80*/  MUFU.EX2 R43, R43 ;  /* 0x0000002b002b7308 */ /* 0x000f220000000800 */
[C---:B------:R-:W-:Y:S04]  /*ec90*/  HMMA.16816.F32.BF16 R8, R28.reuse, R24, R8 ;  /* 0x000000181c08723c */ /* 0x040fe80000041808 */
[----:B--2---:R-:W-:Y:S04]  /*eca0*/  FADD.FTZ R2, R198, R0 ;  /* 0x00000000c6027221 */ /* 0x004fe80000010000 */
[-C--:B------:R-:W-:Y:S01]  /*ecb0*/  HMMA.16816.F32.BF16 R12, R28, R26.reuse, R12 ;  /* 0x0000001a1c0c723c */ /* 0x080fe2000004180c */
[----:B------:R-:W3:Y:S07]  /*ecc0*/  MUFU.EX2 R44, R44 ;  /* 0x0000002c002c7308 */ /* 0x000eee0000000800 */
[C---:B------:R-:W-:Y:S01]  /*ecd0*/  HMMA.16816.F32.BF16 R16, R20.reuse, R26, R16 ;  /* 0x0000001a1410723c */ /* 0x040fe20000041810 */
[----:B------:R-:W5:Y:S02]  /*ece0*/  LDSM.16.MT88.4 R24, [R225+0x2100] ;  /* 0x00210000e118783b */ /* 0x000f640000004200 */
[----:B------:R-:W1:Y:S05]  /*ecf0*/  MUFU.EX2 R46, R46 ;  /* 0x0000002e002e7308 */ /* 0x000e6a0000000800 */
[-C--:B------:R-:W-:Y:S08]  /*ed00*/  HMMA.16816.F32.BF16 R132, R20, R180.reuse, R132 ;  /* 0x000000b41484723c */ /* 0x080ff00000041884 */
[C---:B------:R-:W-:Y:S08]  /*ed10*/  HMMA.16816.F32.BF16 R136, R28.reuse, R180, R136 ;  /* 0x000000b41c88723c */ /* 0x040ff00000041888 */
[-C--:B------:R-:W-:Y:S08]  /*ed20*/  HMMA.16816.F32.BF16 R140, R28, R182.reuse, R140 ;  /* 0x000000b61c8c723c */ /* 0x080ff0000004188c */
[C---:B------:R-:W-:Y:S08]  /*ed30*/  HMMA.16816.F32.BF16 R144, R20.reuse, R182, R144 ;  /* 0x000000b61490723c */ /* 0x040ff00000041890 */
[-C--:B------:R-:W-:Y:S08]  /*ed40*/  HMMA.16816.F32.BF16 R148, R20, R184.reuse, R148 ;  /* 0x000000b81494723c */ /* 0x080ff00000041894 */
[C---:B------:R-:W-:Y:S08]  /*ed50*/  HMMA.16816.F32.BF16 R152, R28.reuse, R184, R152 ;  /* 0x000000b81c98723c */ /* 0x040ff00000041898 */
[-C--:B------:R-:W-:Y:S08]  /*ed60*/  HMMA.16816.F32.BF16 R156, R28, R186.reuse, R156 ;  /* 0x000000ba1c9c723c */ /* 0x080ff0000004189c */
[C---:B------:R-:W-:Y:S08]  /*ed70*/  HMMA.16816.F32.BF16 R160, R20.reuse, R186, R160 ;  /* 0x000000ba14a0723c */ /* 0x040ff000000418a0 */
[-C--:B---3--:R-:W-:Y:S08]  /*ed80*/  HMMA.16816.F32.BF16 R52, R20, R32.reuse, R52 ;  /* 0x000000201434723c */ /* 0x088ff00000041834 */
[C---:B------:R-:W-:Y:S08]  /*ed90*/  HMMA.16816.F32.BF16 R56, R28.reuse, R32, R56 ;  /* 0x000000201c38723c */ /* 0x040ff00000041838 */
[-C--:B------:R-:W-:Y:S08]  /*eda0*/  HMMA.16816.F32.BF16 R60, R28, R34.reuse, R60 ;  /* 0x000000221c3c723c */ /* 0x080ff0000004183c */
[C---:B------:R-:W-:Y:S01]  /*edb0*/  HMMA.16816.F32.BF16 R64, R20.reuse, R34, R64 ;  /* 0x000000221440723c */ /* 0x040fe20000041840 */
[----:B------:R-:W3:Y:S07]  /*edc0*/  LDSM.16.MT88.4 R32, [R228+0x2100] ;  /* 0x00210000e420783b */ /* 0x000eee0000004200 */
[-C--:B-----5:R-:W-:Y:S08]  /*edd0*/  HMMA.16816.F32.BF16 R68, R20, R24.reuse, R68 ;  /* 0x000000181444723c */ /* 0x0a0ff00000041844 */
[C---:B------:R-:W-:Y:S08]  /*ede0*/  HMMA.16816.F32.BF16 R72, R28.reuse, R24, R72 ;  /* 0x000000181c48723c */ /* 0x040ff00000041848 */
[-C--:B------:R-:W-:Y:S08]  /*edf0*/  HMMA.16816.F32.BF16 R76, R28, R26.reuse, R76 ;  /* 0x0000001a1c4c723c */ /* 0x080ff0000004184c */
[C---:B------:R-:W-:Y:S01]  /*ee00*/  HMMA.16816.F32.BF16 R80, R20.reuse, R26, R80 ;  /* 0x0000001a1450723c */ /* 0x040fe20000041850 */
[----:B------:R-:W5:Y:S07]  /*ee10*/  LDSM.16.MT88.4 R24, [R227+0x2100] ;  /* 0x00210000e318783b */ /* 0x000f6e0000004200 */
[-C--:B------:R-:W-:Y:S08]  /*ee20*/  HMMA.16816.F32.BF16 R84, R20, R172.reuse, R84 ;  /* 0x000000ac1454723c */ /* 0x080ff00000041854 */
[C---:B------:R-:W-:Y:S01]  /*ee30*/  HMMA.16816.F32.BF16 R88, R28.reuse, R172, R88 ;  /* 0x000000ac1c58723c */ /* 0x040fe20000041858 */
[----:B------:R-:W2:Y:S07]  /*ee40*/  LDL.LU R173, [R1+0x10] ;  /* 0x0000100001ad7983 */ /* 0x000eae0000300800 */
        /* <DEDUP_REMOVED lines=8> */
[C---:B------:R-:W-:Y:S07]  /*eed0*/  HMMA.16816.F32.BF16 R120, R28.reuse, R24, R120 ;  /* 0x000000181c78723c */ /* 0x040fee0000041878 */
[----:B-1----:R-:W-:Y:S01]  /*eee0*/  F2FP.BF16.PACK_AB R24, R41, R40 ;  /* 0x000000282918723e */ /* 0x002fe200000010ff */
[-C--:B------:R-:W-:Y:S01]  /*eef0*/  HMMA.16816.F32.BF16 R124, R28, R26.reuse, R124 ;  /* 0x0000001a1c7c723c */ /* 0x080fe2000004187c */
[----:B------:R-:W-:Y:S03]  /*ef00*/  LDSM.16.MT88.4 R28, [R228+0x2900] ;  /* 0x00290000e41c783b */ /* 0x000fe60000004200 */
[----:B----4-:R-:W-:Y:S04]  /*ef10*/  F2FP.BF16.PACK_AB R25, R43, R42 ;  /* 0x0000002a2b19723e */ /* 0x010fe800000010ff */
[----:B------:R-:W-:Y:S07]  /*ef20*/  HMMA.16816.F32.BF16 R128, R20, R26, R128 ;  /* 0x0000001a1480723c */ /* 0x000fee0000041880 */
[----:B------:R-:W-:Y:S02]  /*ef30*/  F2FP.BF16.PACK_AB R20, R37, R192 ;  /* 0x000000c02514723e */ /* 0x000fe400000010ff */
[----:B------:R-:W-:Y:S03]  /*ef40*/  F2FP.BF16.PACK_AB R21, R39, R38 ;  /* 0x000000262715723e */ /* 0x000fe600000010ff */
[----:B------:R-:W-:Y:S02]  /*ef50*/  F2FP.BF16.PACK_AB R22, R49, R48 ;  /* 0x000000303116723e */ /* 0x000fe400000010ff */
[----:B------:R-:W-:Y:S02]  /*ef60*/  F2FP.BF16.PACK_AB R23, R51, R50 ;  /* 0x000000323317723e */ /* 0x000fe400000010ff */
[----:B------:R-:W-:Y:S02]  /*ef70*/  F2FP.BF16.PACK_AB R26, R45, R44 ;  /* 0x0000002c2d1a723e */ /* 0x000fe400000010ff */
[----:B------:R-:W-:Y:S03]  /*ef80*/  F2FP.BF16.PACK_AB R27, R36, R46 ;  /* 0x0000002e241b723e */ /* 0x000fe600000010ff */
[-C--:B------:R-:W-:Y:S01]  /*ef90*/  HMMA.16816.F32.BF16 R176, R20, R188.reuse, R4 ;  /* 0x000000bc14b0723c */ /* 0x080fe20000041804 */
[----:B------:R-:W1:Y:S07]  /*efa0*/  LDSM.16.MT88.4 R4, [R228+0x1100] ;  /* 0x00110000e404783b */ /* 0x000e6e0000004200 */
[C---:B------:R-:W-:Y:S01]  /*efb0*/  HMMA.16816.F32.BF16 R180, R24.reuse, R188, R8 ;  /* 0x000000bc18b4723c */ /* 0x040fe20000041808 */
[----:B------:R-:W4:Y:S07]  /*efc0*/  LDSM.16.MT88.4 R8, [R227+0x1100] ;  /* 0x00110000e308783b */ /* 0x000f2e0000004200 */
[-C--:B------:R-:W-:Y:S01]  /*efd0*/  HMMA.16816.F32.BF16 R184, R24, R190.reuse, R12 ;  /* 0x000000be18b8723c */ /* 0x080fe2000004180c */
[----:B------:R-:W5:Y:S07]  /*efe0*/  LDSM.16.MT88.4 R12, [R225+0x2900] ;  /* 0x00290000e10c783b */ /* 0x000f6e0000004200 */
[C---:B------:R-:W-:Y:S01]  /*eff0*/  HMMA.16816.F32.BF16 R188, R20.reuse, R190, R16 ;  /* 0x000000be14bc723c */ /* 0x040fe20000041810 */
[----:B------:R-:W4:Y:S07]  /*f000*/  LDSM.16.MT88.4 R16, [R226+0x2900] ;  /* 0x00290000e210783b */ /* 0x000f2e0000004200 */
[-C--:B---3--:R-:W-:Y:S08]  /*f010*/  HMMA.16816.F32.BF16 R132, R20, R32.reuse, R132 ;  /* 0x000000201484723c */ /* 0x088ff00000041884 */
[C---:B------:R-:W-:Y:S08]  /*f020*/  HMMA.16816.F32.BF16 R136, R24.reuse, R32, R136 ;  /* 0x000000201888723c */ /* 0x040ff00000041888 */
[-C--:B------:R-:W-:Y:S08]  /*f030*/  HMMA.16816.F32.BF16 R140, R24, R34.reuse, R140 ;  /* 0x00000022188c723c */ /* 0x080ff0000004188c */
[C---:B------:R-:W-:Y:S08]  /*f040*/  HMMA.16816.F32.BF16 R144, R20.reuse, R34, R144 ;  /* 0x000000221490723c */ /* 0x040ff00000041890 */
[-C--:B-1----:R-:W-:Y:S08]  /*f050*/  HMMA.16816.F32.BF16 R148, R20, R4.reuse, R148 ;  /* 0x000000041494723c */ /* 0x082ff00000041894 */
[C---:B------:R-:W-:Y:S08]  /*f060*/  HMMA.16816.F32.BF16 R152, R24.reuse, R4, R152 ;  /* 0x000000041898723c */ /* 0x040ff00000041898 */
[-C--:B------:R-:W-:Y:S08]  /*f070*/  HMMA.16816.F32.BF16 R156, R24, R6.reuse, R156 ;  /* 0x00000006189c723c */ /* 0x080ff0000004189c */
[C---:B------:R-:W-:Y:S01]  /*f080*/  HMMA.16816.F32.BF16 R160, R20.reuse, R6, R160 ;  /* 0x0000000614a0723c */ /* 0x040fe200000418a0 */
[----:B------:R-:W1:Y:S07]  /*f090*/  LDSM.16.MT88.4 R4, [R227+0x2900] ;  /* 0x00290000e304783b */ /* 0x000e6e0000004200 */
[-C--:B----4-:R-:W-:Y:S08]  /*f0a0*/  HMMA.16816.F32.BF16 R52, R20, R8.reuse, R52 ;  /* 0x000000081434723c */ /* 0x090ff00000041834 */
[C---:B------:R-:W-:Y:S07]  /*f0b0*/  HMMA.16816.F32.BF16 R56, R24.reuse, R8, R56 ;  /* 0x000000081838723c */ /* 0x040fee0000041838 */
[----:B------:R-:W-:Y:S01]  /*f0c0*/  FADD.FTZ R8, R215, R164 ;  /* 0x000000a4d7087221 */ /* 0x000fe20000010000 */
[-C--:B------:R-:W-:Y:S04]  /*f0d0*/  HMMA.16816.F32.BF16 R60, R24, R10.reuse, R60 ;  /* 0x0000000a183c723c */ /* 0x080fe8000004183c */
[----:B------:R-:W-:Y:S01]  /*f0e0*/  FADD.FTZ R8, R216, R8 ;  /* 0x00000008d8087221 */ /* 0x000fe20000010000 */
[----:B------:R-:W-:Y:S03]  /*f0f0*/  MOV R164, R168 ;  /* 0x000000a800a47202 */ /* 0x000fe60000000f00 */
[C---:B------:R-:W-:Y:S04]  /*f100*/  HMMA.16816.F32.BF16 R64, R20.reuse, R10, R64 ;  /* 0x0000000a1440723c */ /* 0x040fe80000041840 */
[----:B------:R-:W-:Y:S03]  /*f110*/  FADD.FTZ R8, R217, R8 ;  /* 0x00000008d9087221 */ /* 0x000fe60000010000 */
[----:B------:R-:W-:Y:S01]  /*f120*/  FADD.FTZ R10, R219, R165 ;  /* 0x000000a5db0a7221 */ /* 0x000fe20000010000 */
[-C--:B-----5:R-:W-:Y:S04]  /*f130*/  HMMA.16816.F32.BF16 R68, R20, R12.reuse, R68 ;  /* 0x0000000c1444723c */ /* 0x0a0fe80000041844 */
[----:B------:R-:W-:Y:S02]  /*f140*/  FADD.FTZ R8, R201, R8 ;  /* 0x00000008c9087221 */ /* 0x000fe40000010000 */
[----:B------:R-:W-:Y:S02]  /*f150*/  FADD.FTZ R10, R246, R10 ;  /* 0x0000000af60a7221 */ /* 0x000fe40000010000 */
[C---:B------:R-:W-:Y:S04]  /*f160*/  HMMA.16816.F32.BF16 R72, R24.reuse, R12, R72 ;  /* 0x0000000c1848723c */ /* 0x040fe80000041848 */
[----:B------:R-:W-:Y:S04]  /*f170*/  FADD.FTZ R10, R223, R10 ;  /* 0x0000000adf0a7221 */ /* 0x000fe80000010000 */
[-C--:B------:R-:W-:Y:S04]  /*f180*/  HMMA.16816.F32.BF16 R76, R24, R14.reuse, R76 ;  /* 0x0000000e184c723c */ /* 0x080fe8000004184c */
[----:B------:R-:W-:Y:S04]  /*f190*/  FADD.FTZ R10, R207, R10 ;  /* 0x0000000acf0a7221 */ /* 0x000fe80000010000 */
[C---:B------:R-:W-:Y:S04]  /*f1a0*/  HMMA.16816.F32.BF16 R80, R20.reuse, R14, R80 ;  /* 0x0000000e1450723c */ /* 0x040fe80000041850 */
[----:B------:R-:W-:Y:S02]  /*f1b0*/  FADD.FTZ R11, R206, R10 ;  /* 0x0000000ace0b7221 */ /* 0x000fe40000010000 */
[----:B------:R-:W-:Y:S02]  /*f1c0*/  FADD.FTZ R10, R199, R8 ;  /* 0x00000008c70a7221 */ /* 0x000fe40000010000 */
[-C--:B------:R-:W-:Y:S08]  /*f1d0*/  HMMA.16816.F32.BF16 R84, R20, R16.reuse, R84 ;  /* 0x000000101454723c */ /* 0x080ff00000041854 */
[C---:B------:R-:W-:Y:S08]  /*f1e0*/  HMMA.16816.F32.BF16 R88, R24.reuse, R16, R88 ;  /* 0x000000101858723c */ /* 0x040ff00000041858 */
[-C--:B------:R-:W-:Y:S08]  /*f1f0*/  HMMA.16816.F32.BF16 R92, R24, R18.reuse, R92 ;  /* 0x00000012185c723c */ /* 0x080ff0000004185c */
[C---:B------:R-:W-:Y:S08]  /*f200*/  HMMA.16816.F32.BF16 R96, R20.reuse, R18, R96 ;  /* 0x000000121460723c */ /* 0x040ff00000041860 */
[-C--:B------:R-:W-:Y:S04]  /*f210*/  HMMA.16816.F32.BF16 R100, R20, R28.reuse, R100 ;  /* 0x0000001c1464723c */ /* 0x080fe80000041864 */
[----:B--2---:R-:W-:Y:S04]  /*f220*/  FFMA.FTZ R166, R166, R173, R247 ;  /* 0x000000ada6a67223 */ /* 0x004fe800000100f7 */
[C---:B------:R-:W-:Y:S04]  /*f230*/  HMMA.16816.F32.BF16 R104, R24.reuse, R28, R104 ;  /* 0x0000001c1868723c */ /* 0x040fe80000041868 */
[----:B------:R-:W-:Y:S04]  /*f240*/  FADD.FTZ R9, R249, R166 ;  /* 0x000000a6f9097221 */ /* 0x000fe80000010000 */
[----:B------:R-:W-:Y:S01]  /*f250*/  FADD.FTZ R9, R248, R9 ;  /* 0x00000009f8097221 */ /* 0x000fe20000010000 */
[-C--:B------:R-:W-:Y:S03]  /*f260*/  HMMA.16816.F32.BF16 R108, R24, R30.reuse, R108 ;  /* 0x0000001e186c723c */ /* 0x080fe6000004186c */
[----:B------:R-:W-:Y:S04]  /*f270*/  FADD.FTZ R9, R250, R9 ;  /* 0x00000009fa097221 */ /* 0x000fe80000010000 */
[----:B------:R-:W-:Y:S01]  /*f280*/  FADD.FTZ R9, R209, R9 ;  /* 0x00000009d1097221 */ /* 0x000fe20000010000 */
[C---:B------:R-:W-:Y:S04]  /*f290*/  HMMA.16816.F32.BF16 R112, R20.reuse, R30, R112 ;  /* 0x0000001e1470723c */ /* 0x040fe80000041870 */
[----:B------:R-:W-:Y:S02]  /*f2a0*/  FADD.FTZ R0, R208, R9 ;  /* 0x00000009d0007221 */ /* 0x000fe40000010000 */
[----:B------:R-:W-:Y:S02]  /*f2b0*/  FADD.FTZ R9, R197, R2 ;  /* 0x00000002c5097221 */ /* 0x000fe40000010000 */
[----:B------:R-:W-:Y:S01]  /*f2c0*/  FADD.FTZ R8, R205, R0 ;  /* 0x00000000cd087221 */ /* 0x000fe20000010000 */
[-C--:B-1----:R-:W-:Y:S03]  /*f2d0*/  HMMA.16816.F32.BF16 R116, R20, R4.reuse, R116 ;  /* 0x000000041474723c */ /* 0x082fe60000041874 */
[----:B------:R-:W-:Y:S02]  /*f2e0*/  FADD.FTZ R2, R196, R10 ;  /* 0x0000000ac4027221 */ /* 0x000fe40000010000 */
[----:B------:R-:W-:Y:S02]  /*f2f0*/  FADD.FTZ R10, R204, R8 ;  /* 0x00000008cc0a7221 */ /* 0x000fe40000010000 */
[----:B------:R-:W-:Y:S01]  /*f300*/  FADD.FTZ R0, R194, R9 ;  /* 0x00000009c2007221 */ /* 0x000fe20000010000 */
[C---:B------:R-:W-:Y:S04]  /*f310*/  HMMA.16816.F32.BF16 R120, R24.reuse, R4, R120 ;  /* 0x000000041878723c */ /* 0x040fe80000041878 */
[----:B------:R-:W-:Y:S03]  /*f320*/  FADD.FTZ R8, R193, R0 ;  /* 0x00000000c1087221 */ /* 0x000fe60000010000 */
[----:B------:R-:W-:Y:S01]  /*f330*/  FADD.FTZ R4, R203, R11 ;  /* 0x0000000bcb047221 */ /* 0x000fe20000010000 */
[-C--:B------:R-:W-:Y:S04]  /*f340*/  HMMA.16816.F32.BF16 R124, R24, R6.reuse, R124 ;  /* 0x00000006187c723c */ /* 0x080fe8000004187c */
[----:B------:R-:W-:Y:S02]  /*f350*/  FADD.FTZ R9, R202, R4 ;  /* 0x00000004ca097221 */ /* 0x000fe40000010000 */
[----:B------:R-:W-:Y:S02]  /*f360*/  FADD.FTZ R5, R195, R2 ;  /* 0x00000002c3057221 */ /* 0x000fe40000010000 */
[----:B------:R-:W-:Y:S01]  /*f370*/  FADD.FTZ R4, R192, R10 ;  /* 0x0000000ac0047221 */ /* 0x000fe20000010000 */
[----:B------:R-:W-:Y:S04]  /*f380*/  HMMA.16816.F32.BF16 R128, R20, R6, R128 ;  /* 0x000000061480723c */ /* 0x000fe80000041880 */
[----:B------:R-:W-:Y:S02]  /*f390*/  FADD.FTZ R2, R38, R9 ;  /* 0x0000000926027221 */ /* 0x000fe40000010000 */
[----:B------:R-:W-:Y:S02]  /*f3a0*/  FADD.FTZ R0, R40, R5 ;  /* 0x0000000528007221 */ /* 0x000fe40000010000 */
[----:B------:R-:W-:Y:S04]  /*f3b0*/  FADD.FTZ R5, R37, R4 ;  /* 0x0000000425057221 */ /* 0x000fe80000010000 */
        /* <DEDUP_REMOVED lines=9> */
[----:B------:R-:W-:Y:S02]  /*f450*/  FADD.FTZ R0, R43, R8 ;  /* 0x000000082b007221 */ /* 0x000fe40000010000 */
[----:B------:R-:W-:Y:S01]  /*f460*/  FADD.FTZ R2, R45, R2 ;  /* 0x000000022d027221 */ /* 0x000fe20000010000 */
[----:B------:R-:W-:Y:S01]  /*f470*/  STL [R1+0xc], R4 ;  /* 0x00000c0401007387 */ /* 0x000fe20000100800 */
[----:B------:R-:W-:Y:S03]  /*f480*/  FADD.FTZ R0, R46, R0 ;  /* 0x000000002e007221 */ /* 0x000fe60000010000 */
[----:B------:R-:W-:Y:S01]  /*f490*/  STL [R1+0x14], R2 ;  /* 0x0000140201007387 */ /* 0x000fe20000100800 */
[----:B------:R-:W-:Y:S05]  /*f4a0*/  FADD.FTZ R0, R36, R0 ;  /* 0x0000000024007221 */ /* 0x000fea0000010000 */
[----:B------:R1:W-:Y:S02]  /*f4b0*/  STL [R1+0x18], R0 ;  /* 0x0000180001007387 */ /* 0x0003e40000100800 */
[----:B-1----:R-:W-:Y:S01]  /*f4c0*/  MOV R0, R169 ;  /* 0x000000a900007202 */ /* 0x002fe20000000f00 */
[----:B------:R-:W-:-:S05]  /*f4d0*/  @P0 BRA `(.L_x_2420) ;  /* 0xffffd0c000000947 */ /* 0x000fca000383ffff */
.L_x_2417:
[----:B------:R-:W-:-:S06]  /*f4e0*/  UISETP.GE.AND UP0, UPT, UR24, UR8, UPT ;  /* 0x000000081800728c */ /* 0x000fcc000bf06270 */
[----:B------:R-:W-:-:S13]  /*f4f0*/  PLOP3.LUT P0, PT, PT, PT, UP0, 0x80, 0x0 ;  /* 0x000000000000781c */ /* 0x000fda0003f0f008 */
[----:B------:R-:W-:Y:S05]  /*f500*/  @!P0 BRA `(.L_x_2421) ;  /* 0x00004af000008947 */ /* 0x000fea0003800000 */
[----:B-1----:R-:W2:Y:S01]  /*f510*/  LDL.LU R2, [R1] ;  /* 0x0000000001027983 */ /* 0x002ea20000300800 */
[----:B------:R-:W-:Y:S01]  /*f520*/  IMAD.MOV.U32 R165, RZ, RZ, R168 ;  /* 0x000000ffffa57224 */ /* 0x000fe200078e00a8 */
[----:B------:R-:W-:Y:S01]  /*f530*/  MOV R170, R3 ;  /* 0x0000000300aa7202 */ /* 0x000fe20000000f00 */
[----:B------:R-:W-:Y:S01]  /*f540*/  IMAD.MOV.U32 R164, RZ, RZ, R169 ;  /* 0x000000ffffa47224 */ /* 0x000fe200078e00a9 */
[----:B------:R-:W3:Y:S01]  /*f550*/  LDL.LU R4, [R1+0x28] ;  /* 0x0000280001047983 */ /* 0x000ee20000300800 */
[----:B------:R-:W-:Y:S01]  /*f560*/  IMAD.MOV.U32 R166, RZ, RZ, R167 ;  /* 0x000000ffffa67224 */ /* 0x000fe200078e00a7 */
[----:B--2---:R-:W-:Y:S02]  /*f570*/  SHF.R.S32.HI R249, RZ, 0x1f, R2 ;  /* 0x0000001ffff97819 */ /* 0x004fe40000011402 */
[C---:B------:R-:W-:Y:S02]  /*f580*/  SHF.L.U32 R248, R2.reuse, 0x1, RZ ;  /* 0x0000000102f87819 */ /* 0x040fe400000006ff */
[----:B------:R-:W-:-:S02]  /*f590*/  SHF.L.U64.HI R249, R2, 0x1, R249 ;  /* 0x0000000102f97819 */ /* 0x000fc400000102f9 */
[----:B------:R-:W3:Y:S02]  /*f5a0*/  LDL.LU R2, [R1+0x24] ;  /* 0x0000240001027983 */ /* 0x000ee40000300800 */
[C---:B---3--:R-:W-:Y:S01]  /*f5b0*/  SHF.L.U64.HI R247, R2.reuse, 0x1, R4 ;  /* 0x0000000102f77819 */ /* 0x048fe20000010204 */
[----:B------:R-:W-:Y:S02]  /*f5c0*/  IMAD.SHL.U32 R246, R2, 0x2, RZ ;  /* 0x0000000202f67824 */ /* 0x000fe400078e00ff */
.L_x_2439:
[----:B------:R-:W-:Y:S04]  /*f5d0*/  DEPBAR.LE SB0, 0x0 ;  /* 0x000080000000791a */ /* 0x000fe80000000000 */
[----:B------:R-:W-:Y:S01]  /*f5e0*/  BAR.SYNC.DEFER_BLOCKING 0x0 ;  /* 0x0000000000007b1d */ /* 0x000fe20000010000 */
[----:B-1----:R-:W-:Y:S01]  /*f5f0*/  SHF.R.S32.HI R0, RZ, 0x1f, R243 ;  /* 0x0000001fff007819 */ /* 0x002fe200000114f3 */
[C---:B------:R-:W-:Y:S01]  /*f600*/  IMAD.WIDE.U32 R2, R243.reuse, c[0x0][0x208], RZ ;  /* 0x00008200f3027a25 */ /* 0x040fe200078e00ff */
[----:B------:R-:W-:Y:S03]  /*f610*/  UISETP.GT.AND UP0, UPT, UR24, UR8, UPT ;  /* 0x000000081800728c */ /* 0x000fe6000bf04270 */
[----:B------:R-:W-:Y:S04]  /*f620*/  IMAD R0, R0, c[0x0][0x208], RZ ;  /* 0x0000820000007a24 */ /* 0x000fe800078e02ff */
[----:B------:R-:W-:Y:S04]  /*f630*/  IMAD R0, R243, c[0x0][0x20c], R0 ;  /* 0x00008300f3007a24 */ /* 0x000fe800078e0200 */
[----:B------:R-:W-:Y:S01]  /*f640*/  IMAD.IADD R3, R3, 0x1, R0 ;  /* 0x0000000103037824 */ /* 0x000fe200078e0200 */
[----:B-----5:R-:W-:Y:S03]  /*f650*/  SHF.R.S32.HI R0, RZ, 0x1f, R242 ;  /* 0x0000001fff007819 */ /* 0x020fe600000114f2 */
[----:B------:R-:W-:Y:S04]  /*f660*/  IMAD.WIDE.U32 R2, R242, c[0x0][0x218], R2 ;  /* 0x00008600f2027a25 */ /* 0x000fe800078e0002 */
[----:B------:R-:W-:Y:S01]  /*f670*/  IMAD R0, R0, c[0x0][0x218], RZ ;  /* 0x0000860000007a24 */ /* 0x000fe200078e02ff */
[----:B------:R-:W-:Y:S01]  /*f680*/  IADD3 R2, P0, R2, UR22, RZ ;  /* 0x0000001602027c10 */ /* 0x000fe2000ff1e0ff */
[----:B------:R-:W-:Y:S02]  /*f690*/  LDSM.16.M88.4 R48, [R231+0x6100] ;  /* 0x00610000e730783b */ /* 0x000fe40000000200 */
[----:B------:R-:W-:Y:S04]  /*f6a0*/  IMAD R0, R242, c[0x0][0x21c], R0 ;  /* 0x00008700f2007a24 */ /* 0x000fe800078e0200 */
[----:B------:R-:W1:Y:S01]  /*f6b0*/  LDSM.16.M88.4 R16, [R224+0x3100] ;  /* 0x00310000e010783b */ /* 0x000e620000000200 */
[----:B------:R-:W-:Y:S02]  /*f6c0*/  IADD3.X R3, R3, UR16, R0, P0, !PT ;  /* 0x0000001003037c10 */ /* 0x000fe400087fe400 */
[C---:B------:R-:W-:Y:S03]  /*f6d0*/  LEA R0, P0, R2.reuse, c[0x0][0x1f8], 0x1 ;  /* 0x00007e0002007a11 */ /* 0x040fe600078008ff */
[----:B------:R-:W-:Y:S01]  /*f6e0*/  LDSM.16.M88.4 R44, [R231+0x8100] ;  /* 0x00810000e72c783b */ /* 0x000fe20000000200 */
[----:B------:R-:W-:Y:S05]  /*f6f0*/  LEA.HI.X R2, R2, c[0x0][0x1fc], R3, 0x1, P0 ;  /* 0x00007f0002027a11 */ /* 0x000fea00000f0c03 */
[----:B------:R-:W-:Y:S06]  /*f700*/  LDSM.16.M88.4 R32, [R224+0x3900] ;  /* 0x00390000e020783b */ /* 0x000fec0000000200 */
[----:B------:R-:W2:Y:S06]  /*f710*/  SHFL.IDX PT, R3, R0, RZ, 0x181f ;  /* 0x00181fff00037589 */ /* 0x000eac00000e0000 */
[----:B------:R-:W3:Y:S06]  /*f720*/  SHFL.IDX PT, R37, R2, RZ, 0x181f ;  /* 0x00181fff02257589 */ /* 0x000eec00000e0000 */
[----:B------:R-:W-:Y:S06]  /*f730*/  SHFL.IDX PT, R39, R2, 0x1, 0x181f ;  /* 0x00381f0002277f89 */ /* 0x000fec00000e0000 */
[----:B------:R4:W-:Y:S01]  /*f740*/  SHFL.IDX PT, R42, R2, 0x2, 0x181f ;  /* 0x00581f00022a7f89 */ /* 0x0009e200000e0000 */
[-C--:B-1----:R-:W-:Y:S05]  /*f750*/  HMMA.16816.F32.BF16 R4, R48, R16.reuse, RZ ;  /* 0x000000103004723c */ /* 0x082fea00000418ff */
[----:B------:R-:W-:Y:S01]  /*f760*/  LDSM.16.M88.4 R172, [R224+0x4100] ;  /* 0x00410000e0ac783b */ /* 0x000fe20000000200 */
[C---:B--2---:R-:W-:Y:S02]  /*f770*/  IADD3 R36, P0, R3.reuse, R246, RZ ;  /* 0x000000f603247210 */ /* 0x044fe40007f1e0ff */
[C---:B------:R-:W-:Y:S03]  /*f780*/  HMMA.16816.F32.BF16 R8, R44.reuse, R16, RZ ;  /* 0x000000102c08723c */ /* 0x040fe600000418ff */
[----:B------:R-:W1:Y:S06]  /*f790*/  SHFL.IDX PT, R38, R0, 0x1, 0x181f ;  /* 0x00381f0000267f89 */ /* 0x000e6c00000e0000 */
[----:B------:R-:W-:Y:S01]  /*f7a0*/  LDSM.16.M88.4 R192, [R233+0x6100] ;  /* 0x00610000e9c0783b */ /* 0x000fe20000000200 */
[-C--:B------:R-:W-:Y:S02]  /*f7b0*/  HMMA.16816.F32.BF16 R12, R44, R18.reuse, RZ ;  /* 0x000000122c0c723c */ /* 0x080fe400000418ff */
[-C--:B----4-:R-:W-:Y:S03]  /*f7c0*/  IADD3 R2, P1, R3, R248.reuse, RZ ;  /* 0x000000f803027210 */ /* 0x090fe60007f3e0ff */
[----:B------:R-:W-:Y:S03]  /*f7d0*/  LDSM.16.M88.4 R196, [R235] ;  /* 0x00000000ebc4783b */ /* 0x000fe60000000200 */
[C---:B------:R-:W-:Y:S03]  /*f7e0*/  HMMA.16816.F32.BF16 R16, R48.reuse, R18, RZ ;  /* 0x000000123010723c */ /* 0x040fe600000418ff */
[----:B------:R-:W-:Y:S01]  /*f7f0*/  LDSM.16.M88.4 R200, [R233+0x8100] ;  /* 0x00810000e9c8783b */ /* 0x000fe20000000200 */
[C---:B---3--:R-:W-:Y:S02]  /*f800*/  IMAD.X R3, R37.reuse, 0x1, R249, P1 ;  /* 0x0000000125037824 */ /* 0x048fe400008e06f9 */
[----:B------:R-:W-:Y:S02]  /*f810*/  IMAD.X R37, R37, 0x1, R247, P0 ;  /* 0x0000000125257824 */ /* 0x000fe400000e06f7 */
[-C--:B------:R-:W-:Y:S01]  /*f820*/  HMMA.16816.F32.BF16 R20, R48, R32.reuse, RZ ;  /* 0x000000203014723c */ /* 0x080fe200000418ff */
[----:B------:R-:W-:Y:S03]  /*f830*/  LDSM.16.M88.4 R204, [R241] ;  /* 0x00000000f1cc783b */ /* 0x000fe60000000200 */
[C---:B-1----:R-:W-:Y:S03]  /*f840*/  IADD3 R40, P0, R38.reuse, R248, RZ ;  /* 0x000000f826287210 */ /* 0x042fe60007f1e0ff */
[----:B------:R-:W-:Y:S01]  /*f850*/  LDSM.16.M88.4 R208, [R240] ;  /* 0x00000000f0d0783b */ /* 0x000fe20000000200 */
[C---:B------:R-:W-:Y:S04]  /*f860*/  HMMA.16816.F32.BF16 R24, R44.reuse, R32, RZ ;  /* 0x000000202c18723c */ /* 0x040fe800000418ff */
[C---:B------:R-:W-:Y:S01]  /*f870*/  IMAD.X R41, R39.reuse, 0x1, R249, P0 ;  /* 0x0000000127297824 */ /* 0x040fe200000e06f9 */
[----:B------:R-:W-:Y:S01]  /*f880*/  @!PT LDS RZ, [RZ] ;  /* 0x00000000fffff984 */ /* 0x000fe20000000800 */
[----:B------:R-:W-:Y:S01]  /*f890*/  @!PT LDS RZ, [RZ] ;  /* 0x00000000fffff984 */ /* 0x000fe20000000800 */
[----:B------:R-:W-:Y:S01]  /*f8a0*/  @!PT LDS RZ, [RZ] ;  /* 0x00000000fffff984 */ /* 0x000fe20000000800 */
[----:B------:R1:W-:Y:S03]  /*f8b0*/  LDGSTS.E.BYPASS.LTC128B.128 [R245], [R2.64], !P6 ;  /* 0x0000000002f57fae */ /* 0x0003e6000f101d54 */
[-C--:B------:R-:W-:Y:S03]  /*f8c0*/  HMMA.16816.F32.BF16 R28, R44, R34.reuse, RZ ;  /* 0x000000222c1c723c */ /* 0x080fe600000418ff */
[----:B------:R2:W-:Y:S05]  /*f8d0*/  LDGSTS.E.BYPASS.LTC128B.128 [R245+0x1800], [R36.64], !P5 ;  /* 0x0180000024f57fae */ /* 0x0005ea000e901d54 */
[C---:B------:R-:W-:Y:S01]  /*f8e0*/  HMMA.16816.F32.BF16 R32, R48.reuse, R34, RZ ;  /* 0x000000223020723c */ /* 0x040fe200000418ff */
[----:B------:R-:W3:Y:S06]  /*f8f0*/  SHFL.IDX PT, R0, R0, 0x2, 0x181f ;  /* 0x00581f0000007f89 */ /* 0x000eec00000e0000 */
[----:B------:R4:W-:Y:S01]  /*f900*/  LDGSTS.E.BYPASS.LTC128B.128 [R245+0x800], [R40.64], !P6 ;  /* 0x0080000028f57fae */ /* 0x0009e2000f101d54 */
[----:B-1----:R-:W-:Y:S05]  /*f910*/  IADD3 R2, P2, R38, R246, RZ ;  /* 0x000000f626027210 */ /* 0x002fea0007f5e0ff */
[----:B------:R-:W-:Y:S02]  /*f920*/  IMAD.X R3, R39, 0x1, R247, P2 ;  /* 0x0000000127037824 */ /* 0x000fe400010e06f7 */
[-C--:B--2---:R-:W-:Y:S01]  /*f930*/  HMMA.16816.F32.BF16 R36, R48, R172.reuse, RZ ;  /* 0x000000ac3024723c */ /* 0x084fe200000418ff */
[C---:B---3--:R-:W-:Y:S02]  /*f940*/  IADD3 R212, P1, R0.reuse, R248, RZ ;  /* 0x000000f800d47210 */ /* 0x048fe40007f3e0ff */
[----:B------:R1:W-:Y:S01]  /*f950*/  LDGSTS.E.BYPASS.LTC128B.128 [R245+0x2000], [R2.64], !P5 ;  /* 0x0200000002f57fae */ /* 0x0003e2000e901d54 */
[----:B------:R-:W-:Y:S02]  /*f960*/  IADD3 R168, P0, R0, R246, RZ ;  /* 0x000000f600a87210 */ /* 0x000fe40007f1e0ff */
[C---:B------:R-:W-:Y:S03]  /*f970*/  IMAD.X R213, R42.reuse, 0x1, R249, P1 ;  /* 0x000000012ad57824 */ /* 0x040fe600008e06f9 */
[----:B------:R-:W-:Y:S01]  /*f980*/  IMAD.X R169, R42, 0x1, R247, P0 ;  /* 0x000000012aa97824 */ /* 0x000fe200000e06f7 */
[----:B------:R-:W-:Y:S01]  /*f990*/  PLOP3.LUT P0, PT, PT, PT, UP0, 0x80, 0x0 ;  /* 0x000000000000781c */ /* 0x000fe20003f0f008 */
[C---:B----4-:R-:W-:Y:S01]  /*f9a0*/  HMMA.16816.F32.BF16 R40, R44.reuse, R172, RZ ;  /* 0x000000ac2c28723c */ /* 0x050fe200000418ff */
[----:B------:R2:W-:Y:S06]  /*f9b0*/  LDGSTS.E.BYPASS.LTC128B.128 [R245+0x1000], [R212.64], !P6 ;  /* 0x01000000d4f57fae */ /* 0x0005ec000f101d54 */
[----:B------:R1:W-:Y:S01]  /*f9c0*/  LDGSTS.E.BYPASS.LTC128B.128 [R245+0x2800], [R168.64], !P5 ;  /* 0x02800000a8f57fae */ /* 0x0003e2000e901d54 */
[-C--:B------:R-:W-:Y:S05]  /*f9d0*/  HMMA.16816.F32.BF16 R44, R44, R174.reuse, RZ ;  /* 0x000000ae2c2c723c */ /* 0x080fea00000418ff */
[----:B------:R-:W-:Y:S03]  /*f9e0*/  LDSM.16.M88.4 R216, [R230+0x3100] ;  /* 0x00310000e6d8783b */ /* 0x000fe60000000200 */
[----:B------:R-:W-:Y:S03]  /*f9f0*/  HMMA.16816.F32.BF16 R48, R48, R174, RZ ;  /* 0x000000ae3030723c */ /* 0x000fe600000418ff */
[----:B------:R-:W0:Y:S05]  /*fa00*/  LDGDEPBAR ;  /* 0x00000000000079af */ /* 0x000e2a0000000000 */
[-C--:B------:R-:W-:Y:S01]  /*fa10*/  HMMA.16816.F32.BF16 R4, R192, R196.reuse, R4 ;  /* 0x000000c4c004723c */ /* 0x080fe20000041804 */
[----:B------:R-:W-:Y:S06]  /*fa20*/  LDSM.16.M88.4 R220, [R232+0x8100] ;  /* 0x00810000e8dc783b */ /* 0x000fec0000000200 */
[----:B--2---:R-:W2:Y:S01]  /*fa30*/  LDSM.16.M88.4 R212, [R232+0x6100] ;  /* 0x00610000e8d4783b */ /* 0x004ea20000000200 */
[C---:B------:R-:W-:Y:S05]  /*fa40*/  HMMA.16816.F32.BF16 R8, R200.reuse, R196, R8 ;  /* 0x000000c4c808723c */ /* 0x040fea0000041808 */
[----:B------:R-:W3:Y:S03]  /*fa50*/  LDSM.16.M88.4 R172, [R230+0x3900] ;  /* 0x00390000e6ac783b */ /* 0x000ee60000000200 */
        /* <DEDUP_REMOVED lines=13> */
[----:B------:R-:W1:Y:S06]  /*fb30*/  LDSM.16.M88.4 R192, [R234+0x6100] ;  /* 0x00610000eac0783b */ /* 0x000e6c0000000200 */
[----:B------:R-:W-:Y:S01]  /*fb40*/  LDSM.16.M88.4 R208, [R229+0x1000] ;  /* 0x00100000e5d0783b */ /* 0x000fe20000000200 */
[-C--:B--2---:R-:W-:Y:S08]  /*fb50*/  HMMA.16816.F32.BF16 R4, R212, R216.reuse, R4 ;  /* 0x000000d8d404723c */ /* 0x084ff00000041804 */
        /* <DEDUP_REMOVED lines=14> */
[----:B------:R-:W-:Y:S06]  /*fc40*/  LDSM.16.M88.4 R196, [R231+0xa100] ;  /* 0x00a10000e7c4783b */ /* 0x000fec0000000200 */
[----:B------:R-:W3:Y:S01]  /*fc50*/  LDSM.16.M88.4 R212, [R224+0x4900] ;  /* 0x00490000e0d4783b */ /* 0x000ee20000000200 */
[-C--:B-1----:R-:W-:Y:S08]  /*fc60*/  HMMA.16816.F32.BF16 R4, R192, R200.reuse, R4 ;  /* 0x000000c8c004723c */ /* 0x082ff00000041804 */
[C---:B------:R-:W-:Y:S08]  /*fc70*/  HMMA.16816.F32.BF16 R8, R204.reuse, R200, R8 ;  /* 0x000000c8cc08723c */ /* 0x040ff00000041808 */
[-C--:B------:R-:W-:Y:S08]  /*fc80*/  HMMA.16816.F32.BF16 R12, R204, R202.reuse, R12 ;  /* 0x000000cacc0c723c */ /* 0x080ff0000004180c */
[C---:B------:R-:W-:Y:S01]  /*fc90*/  HMMA.16816.F32.BF16 R16, R192.reuse, R202, R16 ;  /* 0x000000cac010723c */ /* 0x040fe20000041810 */
[----:B------:R-:W1:Y:S07]  /*fca0*/  LDSM.16.M88.4 R200, [R224+0x5900] ;  /* 0x00590000e0c8783b */ /* 0x000e6e0000000200 */
[-C--:B--2---:R-:W-:Y:S08]  /*fcb0*/  HMMA.16816.F32.BF16 R20, R192, R172.reuse, R20 ;  /* 0x000000acc014723c */ /* 0x084ff00000041814 */
        /* <DEDUP_REMOVED lines=9> */
[----:B------:R-:W2:Y:S06]  /*fd50*/  LDSM.16.M88.4 R192, [R239] ;  /* 0x00000000efc0783b */ /* 0x000eac0000000200 */
[----:B------:R-:W4:Y:S01]  /*fd60*/  LDSM.16.M88.4 R208, [R238] ;  /* 0x00000000eed0783b */ /* 0x000f220000000200 */
[-C--:B---3--:R-:W-:Y:S08]  /*fd70*/  HMMA.16816.F32.BF16 R4, R196, R212.reuse, R4 ;  /* 0x000000d4c404723c */ /* 0x088ff00000041804 */
[C---:B------:R-:W-:Y:S08]  /*fd80*/  HMMA.16816.F32.BF16 R8, R216.reuse, R212, R8 ;  /* 0x000000d4d808723c */ /* 0x040ff00000041808 */
[-C--:B------:R-:W-:Y:S08]  /*fd90*/  HMMA.16816.F32.BF16 R12, R216, R214.reuse, R12 ;  /* 0x000000d6d80c723c */ /* 0x080ff0000004180c */
[C---:B------:R-:W-:Y:S01]  /*fda0*/  HMMA.16816.F32.BF16 R16, R196.reuse, R214, R16 ;  /* 0x000000d6c410723c */ /* 0x040fe20000041810 */
[----:B------:R-:W3:Y:S07]  /*fdb0*/  LDSM.16.M88.4 R212, [R237] ;  /* 0x00000000edd4783b */ /* 0x000eee0000000200 */
        /* <DEDUP_REMOVED lines=8> */
[----:B------:R-:W-:Y:S07]  /*fe40*/  LDSM.16.M88.4 R216, [R232+0xc100] ;  /* 0x00c10000e8d8783b */ /* 0x000fee0000000200 */
[----:B------:R-:W-:Y:S01]  /*fe50*/  HMMA.16816.F32.BF16 R48, R196, R202, R48 ;  /* 0x000000cac430723c */ /* 0x000fe20000041830 */
[----:B------:R-:W-:Y:S06]  /*fe60*/  LDSM.16.M88.4 R196, [R232+0xa100] ;  /* 0x00a10000e8c4783b */ /* 0x000fec0000000200 */
[----:B------:R-:W1:Y:S01]  /*fe70*/  LDSM.16.M88.4 R200, [R230+0x4900] ;  /* 0x00490000e6c8783b */ /* 0x000e620000000200 */
[-C--:B--2---:R-:W-:Y:S08]  /*fe80*/  HMMA.16816.F32.BF16 R4, R172, R192.reuse, R4 ;  /* 0x000000c0ac04723c */ /* 0x084ff00000041804 */
[C---:B------:R-:W-:Y:S08]  /*fe90*/  HMMA.16816.F32.BF16 R8, R204.reuse, R192, R8 ;  /* 0x000000c0cc08723c */ /* 0x040ff00000041808 */
[-C--:B------:R-:W-:Y:S08]  /*fea0*/  HMMA.16816.F32.BF16 R12, R204, R194.reuse, R12 ;  /* 0x000000c2cc0c723c */ /* 0x080ff0000004180c */
[C---:B------:R-:W-:Y:S01]  /*feb0*/  HMMA.16816.F32.BF16 R16, R172.reuse, R194, R16 ;  /* 0x000000c2ac10723c */ /* 0x040fe20000041810 */
[----:B------:R-:W2:Y:S07]  /*fec0*/  LDSM.16.M88.4 R192, [R230+0x5100] ;  /* 0x00510000e6c0783b */ /* 0x000eae0000000200 */
[-C--:B----4-:R-:W-:Y:S08]  /*fed0*/  HMMA.16816.F32.BF16 R20, R172, R208.reuse, R20 ;  /* 0x000000d0ac14723c */ /* 0x090ff00000041814 */
[C---:B------:R-:W-:Y:S08]  /*fee0*/  HMMA.16816.F32.BF16 R24, R204.reuse, R208, R24 ;  /* 0x000000d0cc18723c */ /* 0x040ff00000041818 */
[-C--:B------:R-:W-:Y:S08]  /*fef0*/  HMMA.16816.F32.BF16 R28, R204, R210.reuse, R28 ;  /* 0x000000d2cc1c723c */ /* 0x080ff0000004181c */
[C---:B------:R-:W-:Y:S01]  /*ff00*/  HMMA.16816.F32.BF16 R32, R172.reuse, R210, R32 ;  /* 0x000000d2ac20723c */ /* 0x040fe20000041820 */
[----:B------:R-:W4:Y:S07]  /*ff10*/  LDSM.16.M88.4 R208, [R230+0x5900] ;  /* 0x00590000e6d0783b */ /* 0x000f2e0000000200 */
[-C--:B---3--:R-:W-:Y:S08]  /*ff20*/  HMMA.16816.F32.BF16 R36, R172, R212.reuse, R36 ;  /* 0x000000d4ac24723c */ /* 0x088ff00000041824 */
[C---:B------:R-:W-:Y:S08]  /*ff30*/  HMMA.16816.F32.BF16 R40, R204.reuse, R212, R40 ;  /* 0x000000d4cc28723c */ /* 0x040ff00000041828 */
[-C--:B------:R-:W-:Y:S01]  /*ff40*/  HMMA.16816.F32.BF16 R44, R204, R214.reuse, R44 ;  /* 0x000000d6cc2c723c */ /* 0x080fe2000004182c */
[----:B------:R-:W-:Y:S07]  /*ff50*/  LDSM.16.M88.4 R204, [R229+0x1800] ;  /* 0x00180000e5cc783b */ /* 0x000fee0000000200 */
[----:B------:R-:W-:Y:S01]  /*ff60*/  HMMA.16816.F32.BF16 R48, R172, R214, R48 ;  /* 0x000000d6ac30723c */ /* 0x000fe20000041830 */
[----:B------:R-:W3:Y:S06]  /*ff70*/  LDSM.16.M88.4 R172, [R234+0xa100] ;  /* 0x00a10000eaac783b */ /* 0x000eec0000000200 */
[----:B------:R-:W3:Y:S01]  /*ff80*/  LDSM.16.M88.4 R212, [R236+0xc100] ;  /* 0x00c10000ecd4783b */ /* 0x000ee20000000200 */
[-C--:B-1----:R-:W-:Y:S08]  /*ff90*/  HMMA.16816.F32.BF16 R4, R196, R200.reuse, R4 ;  /* 0x000000c8c404723c */ /* 0x082ff00000041804 */
[C---:B------:R-:W-:Y:S08]  /*ffa0*/  HMMA.16816.F32.BF16 R8, R216.reuse, R200, R8 ;  /* 0x000000c8d808723c */ /* 0x040ff00000041808 */
[-C--:B------:R-:W-:Y:S08]  /*ffb0*/  HMMA.16816.F32.BF16 R12, R216, R202.reuse, R12 ;  /* 0x000000cad80c723c */ /* 0x080ff0000004180c */
[C---:B------:R-:W-:Y:S01]  /*ffc0*/  HMMA.16816.F32.BF16 R16, R196.reuse, R202, R16 ;  /* 0x000000cac410723c */ /* 0x040fe20000041810 */
[----:B------:R-:W1:Y:S01]  /*ffd0*/  LDSM.16.M88.4 R200, [R229+0x2800] ;  /* 0x00280000e5c8783b */ /* 0x000e620000000200 */
[----:B------:R-:W-:Y:S05]  /*ffe0*/  DEPBAR.LE SB0, 0x0 ;  /* 0x000080000000791a */ /* 0x000fea0000000000 */
[----:B------:R-:W-:Y:S01]  /*fff0*/  BAR.SYNC.DEFER_BLOCKING 0x0 ;  /* 0x0000000000007b1d */ /* 0x000fe20000010000 */
[-C--:B--2---:R-:W-:Y:S08]  /*10000*/  HMMA.16816.F32.BF16 R20, R196, R192.reuse, R20 ;  /* 0x000000c0c414723c */ /* 0x084ff00000041814 */
[C---:B------:R-:W-:Y:S08]  /*10010*/  HMMA.16816.F32.BF16 R24, R216.reuse, R192, R24 ;  /* 0x000000c0d818723c */ /* 0x040ff00000041818 */
[-C--:B------:R-:W-:Y:S08]  /*10020*/  HMMA.16816.F32.BF16 R28, R216, R194.reuse, R28 ;  /* 0x000000c2d81c723c */ /* 0x080ff0000004181c */
[C---:B------:R-:W-:Y:S08]  /*10030*/  HMMA.16816.F32.BF16 R32, R196.reuse, R194, R32 ;  /* 0x000000c2c420723c */ /* 0x040ff00000041820 */
[-C--:B----4-:R-:W-:Y:S08]  /*10040*/  HMMA.16816.F32.BF16 R36, R196, R208.reuse, R36 ;  /* 0x000000d0c424723c */ /* 0x090ff00000041824 */
[C---:B------:R-:W-:Y:S08]  /*10050*/  HMMA.16816.F32.BF16 R40, R216.reuse, R208, R40 ;  /* 0x000000d0d828723c */ /* 0x040ff00000041828 */
[-C--:B------:R-:W-:Y:S08]  /*10060*/  HMMA.16816.F32.BF16 R44, R216, R210.reuse, R44 ;  /* 0x000000d2d82c723c */ /* 0x080ff0000004182c */
[----:B------:R-:W-:Y:S08]  /*10070*/  HMMA.16816.F32.BF16 R48, R196, R210, R48 ;  /* 0x000000d2c430723c */ /* 0x000ff00000041830 */
        /* <DEDUP_REMOVED lines=42> */
[----:B------:R-:W-:Y:S04]  /*10320*/  SHFL.IDX PT, R172, R2, 0x1, 0x181f ;  /* 0x00381f0002ac7f89 */ /* 0x000fe800000e0000 */
[----:B------:R2:W-:Y:S04]  /*10330*/  SHFL.IDX PT, R169, R2, 0x2, 0x181f ;  /* 0x00581f0002a97f89 */ /* 0x0005e800000e0000 */
[----:B------:R-:W3:Y:S04]  /*10340*/  SHFL.IDX PT, R168, R0, RZ, 0x181f ;  /* 0x00181fff00a87589 */ /* 0x000ee800000e0000 */
[----:B------:R-:W4:Y:S04]  /*10350*/  SHFL.IDX PT, R171, R0, 0x1, 0x181f ;  /* 0x00381f0000ab7f89 */ /* 0x000f2800000e0000 */
[----:B------:R-:W5:Y:S01]  /*10360*/  SHFL.IDX PT, R0, R0, 0x2, 0x181f ;  /* 0x00581f0000007f89 */ /* 0x000f6200000e0000 */
[C---:B-1----:R-:W-:Y:S02]  /*10370*/  IADD3 R192, P1, R167.reuse, R246, RZ ;  /* 0x000000f6a7c07210 */ /* 0x042fe40007f3e0ff */
[-C--:B--2---:R-:W-:Y:S04]  /*10380*/  IADD3 R2, P0, R167, R248.reuse, RZ ;  /* 0x000000f8a7027210 */ /* 0x084fe80007f1e0ff */
[CC--:B---3--:R-:W-:Y:S01]  /*10390*/  IADD3.X R3, R168.reuse, R249.reuse, RZ, P0, !PT ;  /* 0x000000f9a8037210 */ /* 0x0c8fe200007fe4ff */
[----:B------:R-:W-:Y:S01]  /*103a0*/  IMAD.X R193, R168, 0x1, R247, P1 ;  /* 0x00000001a8c17824 */ /* 0x000fe200008e06f7 */
[C---:B------:R-:W-:Y:S02]  /*103b0*/  IADD3 R174, P0, R172.reuse, R248, RZ ;  /* 0x000000f8acae7210 */ /* 0x040fe40007f1e0ff */
[----:B------:R-:W-:Y:S01]  /*103c0*/  IADD3 R172, P2, R172, R246, RZ ;  /* 0x000000f6acac7210 */ /* 0x000fe20007f5e0ff */
[----:B------:R1:W-:Y:S01]  /*103d0*/  LDGSTS.E.BYPASS.LTC128B.128 [R244+0x3100], [R2.64], !P6 ;  /* 0x0310000002f47fae */ /* 0x0003e2000f101d54 */
[----:B------:R-:W-:Y:S01]  /*103e0*/  IADD3 R168, P1, R169, R248, RZ ;  /* 0x000000f8a9a87210 */ /* 0x000fe20007f3e0ff */
[C---:B----4-:R-:W-:Y:S02]  /*103f0*/  IMAD.X R175, R171.reuse, 0x1, R249, P0 ;  /* 0x00000001abaf7824 */ /* 0x050fe400000e06f9 */
[----:B------:R2:W-:Y:S01]  /*10400*/  LDGSTS.E.BYPASS.LTC128B.128 [R244+0x4900], [R192.64], !P5 ;  /* 0x04900000c0f47fae */ /* 0x0005e2000e901d54 */
[--C-:B------:R-:W-:Y:S03]  /*10410*/  IMAD.X R173, R171, 0x1, R247.reuse, P2 ;  /* 0x00000001abad7824 */ /* 0x100fe600010e06f7 */
[----:B------:R2:W-:Y:S04]  /*10420*/  LDGSTS.E.BYPASS.LTC128B.128 [R244+0x3900], [R174.64], !P6 ;  /* 0x03900000aef47fae */ /* 0x0005e8000f101d54 */
[----:B------:R2:W-:Y:S01]  /*10430*/  LDGSTS.E.BYPASS.LTC128B.128 [R244+0x5100], [R172.64], !P5 ;  /* 0x05100000acf47fae */ /* 0x0005e2000e901d54 */
[----:B-1----:R-:W-:Y:S02]  /*10440*/  IADD3 R2, P0, R169, R246, RZ ;  /* 0x000000f6a9027210 */ /* 0x002fe40007f1e0ff */
[C---:B-----5:R-:W-:Y:S03]  /*10450*/  IADD3.X R169, R0.reuse, R249, RZ, P1, !PT ;  /* 0x000000f900a97210 */ /* 0x060fe60000ffe4ff */
[----:B------:R-:W-:Y:S02]  /*10460*/  IMAD.X R3, R0, 0x1, R247, P0 ;  /* 0x0000000100037824 */ /* 0x000fe400000e06f7 */
[----:B------:R2:W-:Y:S04]  /*10470*/  LDGSTS.E.BYPASS.LTC128B.128 [R244+0x4100], [R168.64], !P6 ;  /* 0x04100000a8f47fae */ /* 0x0005e8000f101d54 */
[----:B------:R2:W-:Y:S02]  /*10480*/  LDGSTS.E.BYPASS.LTC128B.128 [R244+0x5900], [R2.64], !P5 ;  /* 0x0590000002f47fae */ /* 0x0005e4000e901d54 */
.L_x_2422:
[----:B--2---:R-:W2:Y:S01]  /*10490*/  LDL R3, [R1+0x1c] ;  /* 0x00001c0001037983 */ /* 0x004ea20000100800 */
        /* <DEDUP_REMOVED lines=14> */
[----:B------:R-:W1:Y:S01]  /*10580*/  SHFL.IDX PT, R3, R169, RZ, 0x1c1f ;  /* 0x001c1fffa9037589 */ /* 0x000e6200000e0000 */
[----:B------:R-:W-:Y:S04]  /*10590*/  IADD3 R0, -R2, 0x1, R0 ;  /* 0x0000000102007810 */ /* 0x000fe80007ffe100 */
[----:B------:R-:W-:Y:S04]  /*105a0*/  IADD3 R172, R0, -c[0x0][0x168], R172 ;  /* 0x80005a0000ac7a10 */ /* 0x000fe80007ffe0ac */
        /* <DEDUP_REMOVED lines=20> */
.L_x_2425:
[----:B------:R-:W-:Y:S04]  /*106f0*/  MOV R167, c[0x0][0x32c] ;  /* 0x0000cb0000a77a02 */ /* 0x000fe80000000f00 */
[----:B------:R-:W-:Y:S11]  /*10700*/  ISETP.NE.AND P0, PT, R167, 0x1, PT ;  /* 0x00000001a700780c */ /* 0x000ff60003f05270 */
[----:B------:R-:W-:Y:S02]  /*10710*/  @!UPT UIADD3 URZ, URZ, URZ, URZ ;  /* 0x0000003f3f3ff290 */ /* 0x000fe4000fffe03f */
[----:B------:R-:W-:Y:S05]  /*10720*/  @P0 IMAD.HI.U32 R167, R3, c[0x0][0x330], RZ ;  /* 0x0000cc0003a70a27 */ /* 0x000fea00078e00ff */
[----:B------:R-:W-:Y:S02]  /*10730*/  @P0 SHF.R.U32.HI R3, RZ, c[0x0][0x334], R167 ;  /* 0x0000cd00ff030a19 */ /* 0x000fe400000116a7 */
.L_x_2426:
[----:B------:R-:W-:Y:S05]  /*10740*/  BSYNC B0 ;  /* 0x0000000000007941 */ /* 0x000fea0003800000 */
.L_x_2424:
[----:B------:R-:W-:Y:S05]  /*10750*/  IMAD R3, R3, c[0x0][0x32c], R173 ;  /* 0x0000cb0003037a24 */ /* 0x000fea00078e02ad */
[----:B------:R-:W-:Y:S02]  /*10760*/  IADD3 R167, R3, c[0x0][0x32c], RZ ;  /* 0x0000cb0003a77a10 */ /* 0x000fe40007ffe0ff */
[----:B------:R-:W-:Y:S02]  /*10770*/  IMNMX R0, R0, R3, !PT ;  /* 0x0000000300007217 */ /* 0x000fe40007800200 */
[----:B------:R-:W-:Y:S02]  /*10780*/  IMNMX R2, R2, R167, PT ;  /* 0x000000a702027217 */ /* 0x000fe40003800200 */
.L_x_2423:
        /* <DEDUP_REMOVED lines=21> */
.L_x_2429:
[----:B------:R-:W-:Y:S04]  /*108e0*/  MOV R174, 0x1 ;  /* 0x0000000100ae7802 */ /* 0x000fe80000000f00 */
[----:B------:R-:W-:Y:S11]  /*108f0*/  ISETP.NE.AND P0, PT, R174, c[0x0][0x32c], PT ;  /* 0x0000cb00ae007a0c */ /* 0x000ff60003f05270 */
[----:B------:R-:W-:Y:S02]  /*10900*/  @!UPT UIADD3 URZ, URZ, URZ, URZ ;  /* 0x0000003f3f3ff290 */ /* 0x000fe4000fffe03f */
[----:B------:R-:W-:Y:S05]  /*10910*/  @P0 IMAD.HI.U32 R174, R168, c[0x0][0x330], RZ ;  /* 0x0000cc00a8ae0a27 */ /* 0x000fea00078e00ff */
[----:B------:R-:W-:Y:S02]  /*10920*/  @P0 SHF.R.U32.HI R168, RZ, c[0x0][0x334], R174 ;  /* 0x0000cd00ffa80a19 */ /* 0x000fe400000116ae */
.L_x_2430:
[----:B------:R-:W-:Y:S05]  /*10930*/  BSYNC B0 ;  /* 0x0000000000007941 */ /* 0x000fea0003800000 */
.L_x_2428:
[----:B------:R-:W-:Y:S05]  /*10940*/  IMAD R168, R168, c[0x0][0x32c], R173 ;  /* 0x0000cb00a8a87a24 */ /* 0x000fea00078e02ad */
[----:B------:R-:W-:Y:S02]  /*10950*/  IADD3 R174, R168, c[0x0][0x32c], RZ ;  /* 0x0000cb00a8ae7a10 */ /* 0x000fe40007ffe0ff */
[----:B------:R-:W-:Y:S02]  /*10960*/  IMNMX R3, R3, R168, !PT ;  /* 0x000000a803037217 */ /* 0x000fe40007800200 */
[----:B------:R-:W-:Y:S02]  /*10970*/  IMNMX R167, R167, R174, PT ;  /* 0x000000aea7a77217 */ /* 0x000fe40003800200 */
.L_x_2427:
[----:B------:R-:W-:Y:S02]  /*10980*/  UISETP.GE.AND UP2, UPT, UR28, 0x1, UPT ;  /* 0x000000011c00788c */ /* 0x000fe4000bf46270 */
        /* <DEDUP_REMOVED lines=23> */
[----:B------:R-:W1:Y:S01]  /*10b00*/  SHFL.IDX PT, R4, R169, 0x2, 0x1c1f ;  /* 0x005c1f00a9047f89 */ /* 0x000e6200000e0000 */
[C---:B------:R-:W-:Y:S01]  /*10b10*/  ISETP.LT.OR P0, PT, R2.reuse, 0xa, P0 ;  /* 0x0000000a0200780c */ /* 0x040fe20000701670 */
[----:B------:R-:W-:Y:S01]  /*10b20*/  UP2UR UR29, UPR, URZ, 0x40 ;  /* 0x000000403f1d7883 */ /* 0x000fe20008000000 */
[----:B------:R-:W-:Y:S01]  /*10b30*/  ISETP.LT.OR P1, PT, R2, 0x9, P1 ;  /* 0x000000090200780c */ /* 0x000fe20000f21670 */
[----:B------:R-:W-:Y:S01]  /*10b40*/  UP2UR UR5, UPR, URZ, 0x2 ;  /* 0x000000023f057883 */ /* 0x000fe20008000000 */
[----:B------:R-:W-:Y:S01]  /*10b50*/  FSEL R193, R17, -INF , !P0 ;  /* 0xff80000011c17808 */ /* 0x000fe20004000000 */
[----:B------:R-:W-:Y:S01]  /*10b60*/  UP2UR UR4, UPR, URZ, 0x1 ;  /* 0x000000013f047883 */ /* 0x000fe20008000000 */
[----:B------:R-:W-:Y:S01]  /*10b70*/  PLOP3.LUT P0, PT, PT, PT, UP5, 0x40, 0x0 ;  /* 0x000000000000781c */ /* 0x000fe20003f0e858 */
[----:B------:R-:W-:Y:S01]  /*10b80*/  UISETP.GE.AND UP1, UPT, UR28, 0x29, UPT ;  /* 0x000000291c00788c */ /* 0x000fe2000bf26270 */
        /* <DEDUP_REMOVED lines=55> */
.L_x_2433:
[----:B------:R-:W-:Y:S04]  /*10f00*/  MOV R5, c[0x0][0x32c] ;  /* 0x0000cb0000057a02 */ /* 0x000fe80000000f00 */
[----:B------:R-:W-:Y:S11]  /*10f10*/  ISETP.NE.AND P0, PT, R5, 0x1, PT ;  /* 0x000000010500780c */ /* 0x000ff60003f05270 */
[----:B------:R-:W-:Y:S02]  /*10f20*/  @!UPT UIADD3 URZ, URZ, URZ, URZ ;  /* 0x0000003f3f3ff290 */ /* 0x000fe4000fffe03f */
[----:B------:R-:W-:Y:S05]  /*10f30*/  @P0 IMAD.HI.U32 R5, R4, c[0x0][0x330], RZ ;  /* 0x0000cc0004050a27 */ /* 0x000fea00078e00ff */
[----:B------:R-:W-:Y:S02]  /*10f40*/  @P0 SHF.R.U32.HI R4, RZ, c[0x0][0x334], R5 ;  /* 0x0000cd00ff040a19 */ /* 0x000fe40000011605 */
.L_x_2434:
[----:B------:R-:W-:Y:S05]  /*10f50*/  BSYNC B0 ;  /* 0x0000000000007941 */ /* 0x000fea0003800000 */
.L_x_2432:
[----:B------:R-:W-:Y:S05]  /*10f60*/  IMAD R4, R4, c[0x0][0x32c], R173 ;  /* 0x0000cb0004047a24 */ /* 0x000fea00078e02ad */
[----:B------:R-:W-:Y:S02]  /*10f70*/  IADD3 R5, R4, c[0x0][0x32c], RZ ;  /* 0x0000cb0004057a10 */ /* 0x000fe40007ffe0ff */
[----:B------:R-:W-:Y:S02]  /*10f80*/  IMNMX R0, R0, R4, !PT ;  /* 0x0000000400007217 */ /* 0x000fe40007800200 */
[----:B------:R-:W-:Y:S02]  /*10f90*/  IMNMX R2, R2, R5, PT ;  /* 0x0000000502027217 */ /* 0x000fe40003800200 */
.L_x_2431:
[----:B------:R-:W-:Y:S02]  /*10fa0*/  UP2UR UR31, UPR, URZ, 0x8 ;  /* 0x000000083f1f7883 */ /* 0x000fe40008000000 */
[----:B------:R-:W-:Y:S02]  /*10fb0*/  UISETP.NE.AND UP3, UPT, UR26, URZ, UPT ;  /* 0x0000003f1a00728c */ /* 0x000fe4000bf65270 */
[----:B------:R-:W-:Y:S02]  /*10fc0*/  UP2UR UR32, UPR, URZ, 0x10 ;  /* 0x000000103f207883 */ /* 0x000fe40008000000 */
[----:B------:R-:W-:Y:S02]  /*10fd0*/  UISETP.NE.AND UP4, UPT, UR27, URZ, UPT ;  /* 0x0000003f1b00728c */ /* 0x000fe4000bf85270 */
[----:B------:R-:W-:Y:S01]  /*10fe0*/  PLOP3.LUT P0, PT, PT, PT, UP3, 0x40, 0x0 ;  /* 0x000000000000781c */ /* 0x000fe20003f0e838 */
[----:B------:R-:W-:Y:S02]  /*10ff0*/  UP2UR UR30, UPR, URZ, 0x4 ;  /* 0x000000043f1e7883 */ /* 0x000fe40008000000 */
[----:B------:R-:W-:Y:S01]  /*11000*/  UISETP.NE.AND UP2, UPT, UR25, URZ, UPT ;  /* 0x0000003f1900728c */ /* 0x000fe2000bf45270 */
[----:B------:R-:W-:Y:S01]  /*11010*/  ISETP.GT.AND P0, PT, R3, 0x1, P0 ;  /* 0x000000010300780c */ /* 0x000fe20000704270 */
[----:B------:R-:W-:Y:S01]  /*11020*/  UP2UR UR28, UPR, URZ, 0x1 ;  /* 0x000000013f1c7883 */ /* 0x000fe20008000000 */
[----:B------:R-:W-:Y:S01]  /*11030*/  PLOP3.LUT P2, PT, PT, PT, UP4, 0x40, 0x0 ;  /* 0x000000000000781c */ /* 0x000fe20003f4e848 */
[----:B------:R-:W-:Y:S01]  /*11040*/  UISETP.NE.AND UP0, UPT, UR4, URZ, UPT ;  /* 0x0000003f0400728c */ /* 0x000fe2000bf05270 */
[----:B------:R-:W-:Y:S01]  /*11050*/  ISETP.LT.OR P0, PT, R167, 0x2, P0 ;  /* 0x00000002a700780c */ /* 0x000fe20000701670 */
[----:B------:R-:W-:Y:S01]  /*11060*/  UP2UR UR29, UPR, URZ, 0x2 ;  /* 0x000000023f1d7883 */ /* 0x000fe20008000000 */
[----:B------:R-:W-:Y:S01]  /*11070*/  ISETP.GT.AND P2, PT, R3, RZ, P2 ;  /* 0x000000ff0300720c */ /* 0x000fe20001744270 */
[----:B------:R-:W-:Y:S01]  /*11080*/  UISETP.NE.AND UP1, UPT, UR5, URZ, UPT ;  /* 0x0000003f0500728c */ /* 0x000fe2000bf25270 */
[----:B------:R-:W-:Y:S01]  /*11090*/  PLOP3.LUT P1, PT, PT, PT, UP2, 0x40, 0x0 ;  /* 0x000000000000781c */ /* 0x000fe20003f2e828 */
[----:B------:R-:W-:Y:S01]  /*110a0*/  UISETP.NE.AND UP4, UPT, UR32, URZ, UPT ;  /* 0x0000003f2000728c */ /* 0x000fe2000bf85270 */
[----:B------:R-:W-:Y:S01]  /*110b0*/  FSEL R17, R7, -INF , !P0 ;  /* 0xff80000007117808 */ /* 0x000fe20004000000 */
[----:B------:R-:W-:Y:S01]  /*110c0*/  UISETP.NE.AND UP3, UPT, UR31, URZ, UPT ;  /* 0x0000003f1f00728c */ /* 0x000fe2000bf65270 */
[----:B------:R-:W-:Y:S01]  /*110d0*/  PLOP3.LUT P0, PT, PT, PT, UP0, 0x40, 0x0 ;  /* 0x000000000000781c */ /* 0x000fe20003f0e808 */
[----:B------:R-:W-:Y:S01]  /*110e0*/  UISETP.NE.AND UP0, UPT, UR28, URZ, UPT ;  /* 0x0000003f1c00728c */ /* 0x000fe2000bf05270 */
[----:B------:R-:W-:Y:S01]  /*110f0*/  ISETP.LT.OR P2, PT, R167, 0x1, P2 ;  /* 0x00000001a700780c */ /* 0x000fe20001741670 */
[----:B------:R-:W-:Y:S01]  /*11100*/  UP2UR UR28, UPR, URZ, 0x40 ;  /* 0x000000403f1c7883 */ /* 0x000fe20008000000 */
[C---:B------:R-:W-:Y:S01]  /*11110*/  ISETP.GT.AND P1, PT, R3.reuse, 0x8, P1 ;  /* 0x000000080300780c */ /* 0x040fe20000f24270 */
[----:B------:R-:W-:Y:S01]  /*11120*/  UISETP.NE.AND UP2, UPT, UR30, URZ, UPT ;  /* 0x0000003f1e00728c */ /* 0x000fe2000bf45270 */
[----:B------:R-:W-:Y:S02]  /*11130*/  ISETP.GT.AND P0, PT, R3, 0x10, P0 ;  /* 0x000000100300780c */ /* 0x000fe40000704270 */
[----:B------:R-:W-:Y:S02]  /*11140*/  FSEL R6, R6, -INF , !P2 ;  /* 0xff80000006067808 */ /* 0x000fe40005000000 */
[----:B------:R-:W-:Y:S01]  /*11150*/  PLOP3.LUT P2, PT, PT, PT, UP1, 0x40, 0x0 ;  /* 0x000000000000781c */ /* 0x000fe20003f4e818 */
[----:B------:R-:W-:Y:S01]  /*11160*/  UISETP.NE.AND UP1, UPT, UR29, URZ, UPT ;  /* 0x0000003f1d00728c */ /* 0x000fe2000bf25270 */
[C---:B------:R-:W-:Y:S02]  /*11170*/  ISETP.LT.OR P1, PT, R167.reuse, 0x9, P1 ;  /* 0x00000009a700780c */ /* 0x040fe40000f21670 */
[----:B------:R-:W-:Y:S02]  /*11180*/  ISETP.LT.OR P0, PT, R167, 0x11, P0 ;  /* 0x00000011a700780c */ /* 0x000fe40000701670 */
[----:B------:R-:W-:Y:S02]  /*11190*/  ISETP.GT.AND P2, PT, R3, 0x9, P2 ;  /* 0x000000090300780c */ /* 0x000fe40001744270 */
[----:B------:R-:W-:Y:S02]  /*111a0*/  FSEL R18, R18, -INF , !P1 ;  /* 0xff80000012127808 */ /* 0x000fe40004800000 */
[----:B------:R-:W-:Y:S01]  /*111b0*/  PLOP3.LUT P1, PT, PT, PT, UP6, 0x40, 0x0 ;  /* 0x000000000000781c */ /* 0x000fe20003f2e868 */
[----:B------:R-:W-:Y:S01]  /*111c0*/  UISETP.NE.AND UP6, UPT, UR4, URZ, UPT ;  /* 0x0000003f0400728c */ /* 0x000fe2000bfc5270 */
[----:B------:R-:W-:Y:S02]  /*111d0*/  FSEL R195, R22, -INF , !P0 ;  /* 0xff80000016c37808 */ /* 0x000fe40004000000 */
[----:B------:R-:W-:Y:S01]  /*111e0*/  PLOP3.LUT P0, PT, PT, PT, UP4, 0x40, 0x0 ;  /* 0x000000000000781c */ /* 0x000fe20003f0e848 */
[----:B------:R-:W-:Y:S01]  /*111f0*/  UP2UR UR29, UPR, URZ, 0x40 ;  /* 0x000000403f1d7883 */ /* 0x000fe20008000000 */
[----:B------:R-:W-:Y:S01]  /*11200*/  ISETP.LT.OR P2, PT, R167, 0xa, P2 ;  /* 0x0000000aa700780c */ /* 0x000fe20001741670 */
[----:B------:R-:W-:Y:S01]  /*11210*/  UISETP.NE.AND UP6, UPT, UR5, URZ, UPT ;  /* 0x0000003f0500728c */ /* 0x000fe2000bfc5270 */
[C---:B------:R-:W-:Y:S02]  /*11220*/  ISETP.GT.AND P1, PT, R3.reuse, 0x11, P1 ;  /* 0x000000110300780c */ /* 0x040fe40000f24270 */
[----:B------:R-:W-:Y:S01]  /*11230*/  ISETP.GT.AND P0, PT, R3, 0x19, P0 ;  /* 0x000000190300780c */ /* 0x000fe20000704270 */
[----:B------:R-:W-:Y:S01]  /*11240*/  UP2UR UR30, UPR, URZ, 0x40 ;  /* 0x000000403f1e7883 */ /* 0x000fe20008000000 */
[----:B------:R-:W-:Y:S01]  /*11250*/  FSEL R19, R19, -INF , !P2 ;  /* 0xff80000013137808 */ /* 0x000fe20005000000 */
[----:B------:R-:W-:Y:S01]  /*11260*/  UISETP.NE.AND UP6, UPT, UR25, URZ, UPT ;  /* 0x0000003f1900728c */ /* 0x000fe2000bfc5270 */
[----:B------:R-:W-:Y:S02]  /*11270*/  PLOP3.LUT P2, PT, PT, PT, UP5, 0x40, 0x0 ;  /* 0x000000000000781c */ /* 0x000fe40003f4e858 */
[C---:B------:R-:W-:Y:S01]  /*11280*/  ISETP.LT.OR P1, PT, R167.reuse, 0x12, P1 ;  /* 0x00000012a700780c */ /* 0x040fe20000f21670 */
[----:B------:R-:W-:Y:S01]  /*11290*/  UP2UR UR31, UPR, URZ, 0x40 ;  /* 0x000000403f1f7883 */ /* 0x000fe20008000000 */
[----:B------:R-:W-:Y:S01]  /*112a0*/  ISETP.LT.OR P0, PT, R167, 0x1a, P0 ;  /* 0x0000001aa700780c */ /* 0x000fe20000701670 */
[----:B------:R-:W-:Y:S01]  /*112b0*/  UISETP.NE.AND UP6, UPT, UR26, URZ, UPT ;  /* 0x0000003f1a00728c */ /* 0x000fe2000bfc5270 */
[----:B------:R-:W-:Y:S02]  /*112c0*/  ISETP.GT.AND P2, PT, R3, 0x18, P2 ;  /* 0x000000180300780c */ /* 0x000fe40001744270 */
[----:B------:R-:W-:Y:S01]  /*112d0*/  FSEL R197, R23, -INF , !P1 ;  /* 0xff80000017c57808 */ /* 0x000fe20004800000 */
[----:B------:R-:W-:Y:S01]  /*112e0*/  UP2UR UR32, UPR, URZ, 0x40 ;  /* 0x000000403f207883 */ /* 0x000fe20008000000 */
[----:B------:R-:W-:Y:S01]  /*112f0*/  PLOP3.LUT P1, PT, PT, PT, UP3, 0x40, 0x0 ;  /* 0x000000000000781c */ /* 0x000fe20003f2e838 */
[----:B------:R-:W-:Y:S01]  /*11300*/  UISETP.NE.AND UP6, UPT, UR27, URZ, UPT ;  /* 0x0000003f1b00728c */ /* 0x000fe2000bfc5270 */
[----:B------:R-:W-:Y:S02]  /*11310*/  FSEL R200, R35, -INF , !P0 ;  /* 0xff80000023c87808 */ /* 0x000fe40004000000 */
[----:B------:R-:W-:Y:S02]  /*11320*/  PLOP3.LUT P0, PT, PT, PT, UP2, 0x40, 0x0 ;  /* 0x000000000000781c */ /* 0x000fe40003f0e828 */
[----:B------:R-:W-:Y:S02]  /*11330*/  ISETP.LT.OR P2, PT, R167, 0x19, P2 ;  /* 0x00000019a700780c */ /* 0x000fe40001741670 */
[C---:B------:R-:W-:Y:S02]  /*11340*/  ISETP.GT.AND P1, PT, R3.reuse, 0x20, P1 ;  /* 0x000000200300780c */ /* 0x040fe40000f24270 */
[----:B------:R-:W-:Y:S02]  /*11350*/  ISETP.GT.AND P0, PT, R3, 0x21, P0 ;  /* 0x000000210300780c */ /* 0x000fe40000704270 */
[----:B------:R-:W-:Y:S02]  /*11360*/  FSEL R198, R34, -INF , !P2 ;  /* 0xff80000022c67808 */ /* 0x000fe40005000000 */
[----:B------:R-:W-:Y:S02]  /*11370*/  PLOP3.LUT P2, PT, PT, PT, UP1, 0x40, 0x0 ;  /* 0x000000000000781c */ /* 0x000fe40003f4e818 */
[C---:B------:R-:W-:Y:S02]  /*11380*/  ISETP.LT.OR P1, PT, R167.reuse, 0x21, P1 ;  /* 0x00000021a700780c */ /* 0x040fe40000f21670 */
        /* <DEDUP_REMOVED lines=9> */
[----:B------:R-:W-:Y:S01]  /*11420*/  FSEL R210, R50, -INF , !P2 ;  /* 0xff80000032d27808 */ /* 0x000fe20005000000 */
[----:B------:R-:W1:Y:S01]  /*11430*/  SHFL.IDX PT, R3, R169, 0x3, 0x1c1f ;  /* 0x007c1f00a9037f89 */ /* 0x000e6200000e0000 */
        /* <DEDUP_REMOVED lines=75> */
.L_x_2437:
[----:B------:R-:W-:Y:S04]  /*118f0*/  MOV R4, c[0x0][0x32c] ;  /* 0x0000cb0000047a02 */ /* 0x000fe80000000f00 */
[----:B------:R-:W-:Y:S11]  /*11900*/  ISETP.NE.AND P0, PT, R4, 0x1, PT ;  /* 0x000000010400780c */ /* 0x000ff60003f05270 */
[----:B------:R-:W-:Y:S02]  /*11910*/  @!UPT UIADD3 URZ, URZ, URZ, URZ ;  /* 0x0000003f3f3ff290 */ /* 0x000fe4000fffe03f */
[----:B------:R-:W-:Y:S05]  /*11920*/  @P0 IMAD.HI.U32 R4, R3, c[0x0][0x330], RZ ;  /* 0x0000cc0003040a27 */ /* 0x000fea00078e00ff */
[----:B------:R-:W-:Y:S02]  /*11930*/  @P0 SHF.R.U32.HI R3, RZ, c[0x0][0x334], R4 ;  /* 0x0000cd00ff030a19 */ /* 0x000fe40000011604 */
.L_x_2438:
[----:B------:R-:W-:Y:S05]  /*11940*/  BSYNC B0 ;  /* 0x0000000000007941 */ /* 0x000fea0003800000 */
.L_x_2436:
[----:B------:R-:W-:Y:S05]  /*11950*/  IMAD R173, R3, c[0x0][0x32c], R173 ;  /* 0x0000cb0003ad7a24 */ /* 0x000fea00078e02ad */
[----:B------:R-:W-:Y:S02]  /*11960*/  IADD3 R3, R173, c[0x0][0x32c], RZ ;  /* 0x0000cb00ad037a10 */ /* 0x000fe40007ffe0ff */
[----:B------:R-:W-:Y:S02]  /*11970*/  IMNMX R0, R0, R173, !PT ;  /* 0x000000ad00007217 */ /* 0x000fe40007800200 */
[----:B------:R-:W-:Y:S02]  /*11980*/  IMNMX R2, R2, R3, PT ;  /* 0x0000000302027217 */ /* 0x000fe40003800200 */
.L_x_2435:
        /* <DEDUP_REMOVED lines=33> */
[----:B------:R-:W-:Y:S01]  /*11ba0*/  UISETP.NE.AND UP3, UPT, UR27, URZ, UPT ;  /* 0x0000003f1b00728c */ /* 0x000fe2000bf65270 */
[----:B------:R-:W-:Y:S02]  /*11bb0*/  FMNMX.FTZ R169, R217, R169, !PT ;  /* 0x000000a9d9a97209 */ /* 0x000fe40007810000 */
[----:B------:R-:W-:Y:S02]  /*11bc0*/  FMNMX.FTZ R3, R210, R3, !PT ;  /* 0x00000003d2037209 */ /* 0x000fe40007810000 */
[----:B------:R-:W-:Y:S01]  /*11bd0*/  FMNMX.FTZ R4, R8, R166, !PT ;  /* 0x000000a608047209 */ /* 0x000fe20007810000 */
[----:B------:R-:W1:Y:S01]  /*11be0*/  SHFL.BFLY PT, R5, R169, 0x2, 0x1f ;  /* 0x0c401f00a9057f89 */ /* 0x000e6200000e0000 */
[----:B------:R-:W-:Y:S02]  /*11bf0*/  ISETP.GT.AND P2, PT, R0, 0x1, P2 ;  /* 0x000000010000780c */ /* 0x000fe40001744270 */
[----:B------:R-:W-:Y:S02]  /*11c00*/  FMNMX.FTZ R3, R214, R3, !PT ;  /* 0x00000003d6037209 */ /* 0x000fe40007810000 */
[----:B------:R-:W-:Y:S02]  /*11c10*/  FMNMX.FTZ R4, R16, R4, !PT ;  /* 0x0000000410047209 */ /* 0x000fe40007810000 */
[----:B------:R-:W-:Y:S01]  /*11c20*/  ISETP.LT.OR P2, PT, R2, 0x2, P2 ;  /* 0x000000020200780c */ /* 0x000fe20001741670 */
[----:B------:R-:W2:Y:S01]  /*11c30*/  SHFL.BFLY PT, R168, R3, 0x2, 0x1f ;  /* 0x0c401f0003a87f89 */ /* 0x000ea200000e0000 */
        /* <DEDUP_REMOVED lines=13> */
[----:B------:R-:W-:Y:S02]  /*11d10*/  FMNMX.FTZ R4, R204, R4, !PT ;  /* 0x00000004cc047209 */ /* 0x000fe40007810000 */
[----:B-1----:R-:W-:Y:S02]  /*11d20*/  FMNMX.FTZ R169, R169, R5, !PT ;  /* 0x00000005a9a97209 */ /* 0x002fe40007810000 */
[----:B--2---:R-:W-:Y:S02]  /*11d30*/  FMNMX.FTZ R168, R3, R168, !PT ;  /* 0x000000a803a87209 */ /* 0x004fe40007810000 */
[----:B------:R-:W-:Y:S01]  /*11d40*/  FMNMX.FTZ R3, R211, R4, !PT ;  /* 0x00000004d3037209 */ /* 0x000fe20007810000 */
[----:B------:R-:W1:Y:S01]  /*11d50*/  SHFL.BFLY PT, R5, R169, 0x1, 0x1f ;  /* 0x0c201f00a9057f89 */ /* 0x000e6200000e0000 */
[----:B------:R-:W-:Y:S02]  /*11d60*/  ISETP.GT.AND P0, PT, R0, 0x8, P0 ;  /* 0x000000080000780c */ /* 0x000fe40000704270 */
[----:B------:R-:W-:Y:S02]  /*11d70*/  FMNMX.FTZ R3, R212, R3, !PT ;  /* 0x00000003d4037209 */ /* 0x000fe40007810000 */
[----:B------:R-:W-:Y:S02]  /*11d80*/  ISETP.LT.OR P0, PT, R2, 0x9, P0 ;  /* 0x000000090200780c */ /* 0x000fe40000701670 */
[----:B------:R-:W-:Y:S01]  /*11d90*/  FMNMX.FTZ R3, R213, R3, !PT ;  /* 0x00000003d5037209 */ /* 0x000fe20007810000 */
[----:B------:R-:W-:Y:S01]  /*11da0*/  SHFL.BFLY PT, R9, R168, 0x1, 0x1f ;  /* 0x0c201f00a8097f89 */ /* 0x000fe200000e0000 */
[----:B------:R-:W-:Y:S02]  /*11db0*/  FSEL R14, R14, -INF , !P0 ;  /* 0xff8000000e0e7808 */ /* 0x000fe40004000000 */
[----:B------:R-:W-:Y:S02]  /*11dc0*/  PLOP3.LUT P0, PT, PT, PT, UP6, 0x40, 0x0 ;  /* 0x000000000000781c */ /* 0x000fe40003f0e868 */
[----:B------:R-:W-:Y:S02]  /*11dd0*/  FMNMX.FTZ R3, R216, R3, !PT ;  /* 0x00000003d8037209 */ /* 0x000fe40007810000 */
[----:B------:R-:W-:Y:S01]  /*11de0*/  PLOP3.LUT P1, PT, PT, PT, UP4, 0x40, 0x0 ;  /* 0x000000000000781c */ /* 0x000fe20003f2e848 */
[----:B------:R-:W-:Y:S01]  /*11df0*/  UISETP.NE.AND UP4, UPT, UR28, URZ, UPT ;  /* 0x0000003f1c00728c */ /* 0x000fe2000bf85270 */
[C---:B------:R-:W-:Y:S01]  /*11e00*/  ISETP.GT.AND P0, PT, R0.reuse, 0x11, P0 ;  /* 0x000000110000780c */ /* 0x040fe20000704270 */
[----:B------:R-:W2:Y:S01]  /*11e10*/  SHFL.BFLY PT, R7, R3, 0x2, 0x1f ;  /* 0x0c401f0003077f89 */ /* 0x000ea200000e0000 */
[----:B------:R-:W-:Y:S02]  /*11e20*/  ISETP.GT.AND P1, PT, R0, RZ, P1 ;  /* 0x000000ff0000720c */ /* 0x000fe40000f24270 */
[C---:B------:R-:W-:Y:S02]  /*11e30*/  ISETP.LT.OR P0, PT, R2.reuse, 0x12, P0 ;  /* 0x000000120200780c */ /* 0x040fe40000701670 */
[----:B------:R-:W-:Y:S02]  /*11e40*/  ISETP.LT.OR P1, PT, R2, 0x1, P1 ;  /* 0x000000010200780c */ /* 0x000fe40000f21670 */
[----:B-1----:R-:W-:Y:S02]  /*11e50*/  FMNMX.FTZ R169, R169, R5, !PT ;  /* 0x00000005a9a97209 */ /* 0x002fe40007810000 */
[----:B------:R-:W-:Y:S02]  /*11e60*/  FSEL R44, R27, -INF , !P0 ;  /* 0xff8000001b2c7808 */ /* 0x000fe40004000000 */
[C---:B------:R-:W-:Y:S01]  /*11e70*/  FSETP.NEU.FTZ.AND P2, PT, R169.reuse, -INF , PT ;  /* 0xff800000a900780b */ /* 0x040fe20003f5d000 */
[----:B------:R-:W-:Y:S01]  /*11e80*/  FMUL.FTZ R23, R169, c[0x0][0x2d0] ;  /* 0x0000b400a9177a20 */ /* 0x000fe20000410000 */
[----:B------:R-:W-:Y:S02]  /*11e90*/  PLOP3.LUT P0, PT, PT, PT, UP4, 0x40, 0x0 ;  /* 0x000000000000781c */ /* 0x000fe40003f0e848 */
[----:B------:R-:W-:Y:S02]  /*11ea0*/  FSEL R10, R10, -INF , !P1 ;  /* 0xff8000000a0a7808 */ /* 0x000fe40004800000 */
[----:B------:R-:W-:Y:S02]  /*11eb0*/  FSEL R23, R23, RZ, P2 ;  /* 0x000000ff17177208 */ /* 0x000fe40001000000 */
[----:B------:R-:W-:Y:S01]  /*11ec0*/  PLOP3.LUT P1, PT, PT, PT, UP1, 0x40, 0x0 ;  /* 0x000000000000781c */ /* 0x000fe20003f2e818 */
[----:B------:R-:W-:Y:S01]  /*11ed0*/  UISETP.NE.AND UP1, UPT, UR25, URZ, UPT ;  /* 0x0000003f1900728c */ /* 0x000fe2000bf25270 */
[----:B------:R-:W-:Y:S01]  /*11ee0*/  ISETP.GT.AND P0, PT, R0, 0x19, P0 ;  /* 0x000000190000780c */ /* 0x000fe20000704270 */
[--C-:B------:R-:W-:Y:S01]  /*11ef0*/  FFMA.FTZ R4, R174, c[0x0][0x2d0], -R23.reuse ;  /* 0x0000b400ae047a23 */ /* 0x100fe20000010817 */
[----:B------:R-:W-:Y:S01]  /*11f00*/  ISETP.GT.AND P1, PT, R0, 0x9, P1 ;  /* 0x000000090000780c */ /* 0x000fe20000f24270 */
[--C-:B------:R-:W-:Y:S01]  /*11f10*/  FFMA.FTZ R40, R196, c[0x0][0x2d0], -R23.reuse ;  /* 0x0000b400c4287a23 */ /* 0x100fe20000010817 */
[C---:B------:R-:W-:Y:S01]  /*11f20*/  ISETP.LT.OR P0, PT, R2.reuse, 0x1a, P0 ;  /* 0x0000001a0200780c */ /* 0x040fe20000701670 */
[----:B------:R1:W-:Y:S01]  /*11f30*/  MUFU.EX2 R32, R4 ;  /* 0x0000000400207308 */ /* 0x0003e20000000800 */
[----:B------:R-:W-:Y:S02]  /*11f40*/  ISETP.LT.OR P1, PT, R2, 0xa, P1 ;  /* 0x0000000a0200780c */ /* 0x000fe40000f21670 */
[----:B------:R-:W-:Y:S02]  /*11f50*/  FSEL R171, R31, -INF , !P0 ;  /* 0xff8000001fab7808 */ /* 0x000fe40004000000 */
[----:B------:R-:W-:Y:S02]  /*11f60*/  PLOP3.LUT P0, PT, PT, PT, UP3, 0x40, 0x0 ;  /* 0x000000000000781c */ /* 0x000fe40003f0e838 */
[----:B------:R-:W-:Y:S02]  /*11f70*/  FSEL R15, R15, -INF , !P1 ;  /* 0xff8000000f0f7808 */ /* 0x000fe40004800000 */
[----:B------:R-:W-:Y:S01]  /*11f80*/  PLOP3.LUT P1, PT, PT, PT, UP5, 0x40, 0x0 ;  /* 0x000000000000781c */ /* 0x000fe20003f2e858 */
[----:B------:R-:W-:Y:S01]  /*11f90*/  MUFU.EX2 R251, R40 ;  /* 0x0000002800fb7308 */ /* 0x000fe20000000800 */
[C---:B------:R-:W-:Y:S02]  /*11fa0*/  ISETP.GT.AND P0, PT, R0.reuse, 0x20, P0 ;  /* 0x000000200000780c */ /* 0x040fe40000704270 */
[----:B------:R-:W-:Y:S02]  /*11fb0*/  ISETP.GT.AND P1, PT, R0, 0x18, P1 ;  /* 0x000000180000780c */ /* 0x000fe40000f24270 */
[----:B--2---:R-:W-:Y:S02]  /*11fc0*/  FMNMX.FTZ R3, R3, R7, !PT ;  /* 0x0000000703037209 */ /* 0x004fe40007810000 */
[C---:B------:R-:W-:Y:S02]  /*11fd0*/  ISETP.LT.OR P0, PT, R2.reuse, 0x21, P0 ;  /* 0x000000210200780c */ /* 0x040fe40000701670 */
[----:B------:R-:W-:Y:S01]  /*11fe0*/  ISETP.LT.OR P1, PT, R2, 0x19, P1 ;  /* 0x000000190200780c */ /* 0x000fe20000f21670 */
[----:B------:R-:W2:Y:S01]  /*11ff0*/  SHFL.BFLY PT, R167, R3, 0x1, 0x1f ;  /* 0x0c201f0003a77f89 */ /* 0x000ea200000e0000 */
[----:B------:R-:W-:Y:S02]  /*12000*/  FSEL R172, R42, -INF , !P0 ;  /* 0xff8000002aac7808 */ /* 0x000fe40004000000 */
[----:B------:R-:W-:Y:S01]  /*12010*/  FMNMX.FTZ R5, R10, R170, !PT ;  /* 0x000000aa0a057209 */ /* 0x000fe20007810000 */
[--C-:B-1----:R-:W-:Y:S01]  /*12020*/  FFMA.FTZ R4, R175, c[0x0][0x2d0], -R23.reuse ;  /* 0x0000b400af047a23 */ /* 0x102fe20000010817 */
[----:B------:R-:W-:Y:S02]  /*12030*/  FSEL R45, R30, -INF , !P1 ;  /* 0xff8000001e2d7808 */ /* 0x000fe40004800000 */
[----:B------:R-:W-:Y:S01]  /*12040*/  PLOP3.LUT P1, PT, PT, PT, UP2, 0x40, 0x0 ;  /* 0x000000000000781c */ /* 0x000fe20003f2e828 */
[----:B------:R1:W-:Y:S01]  /*12050*/  MUFU.EX2 R24, R4 ;  /* 0x0000000400187308 */ /* 0x0003e20000000800 */
[----:B------:R-:W-:Y:S01]  /*12060*/  FMNMX.FTZ R5, R11, R5, !PT ;  /* 0x000000050b057209 */ /* 0x000fe20007810000 */
[----:B------:R-:W-:Y:S01]  /*12070*/  LDSM.16.MT88.4 R28, [R225+0x100] ;  /* 0x00010000e11c783b */ /* 0x000fe20000004200 */
[----:B------:R-:W-:Y:S02]  /*12080*/  ISETP.GT.AND P1, PT, R0, 0x21, P1 ;  /* 0x000000210000780c */ /* 0x000fe40000f24270 */
[----:B------:R-:W-:Y:S02]  /*12090*/  PLOP3.LUT P0, PT, PT, PT, UP1, 0x40, 0x0 ;  /* 0x000000000000781c */ /* 0x000fe40003f0e818 */
[----:B------:R-:W-:Y:S02]  /*120a0*/  FMNMX.FTZ R168, R168, R9, !PT ;  /* 0x00000009a8a87209 */ /* 0x000fe40007810000 */
[----:B------:R-:W-:Y:S02]  /*120b0*/  FMNMX.FTZ R5, R14, R5, !PT ;  /* 0x000000050e057209 */ /* 0x000fe40007810000 */
[----:B------:R-:W-:Y:S01]  /*120c0*/  ISETP.LT.OR P1, PT, R2, 0x22, P1 ;  /* 0x000000220200780c */ /* 0x000fe20000f21670 */
[----:B------:R-:W-:Y:S01]  /*120d0*/  FMUL.FTZ R48, R168, c[0x0][0x2d0] ;  /* 0x0000b400a8307a20 */ /* 0x000fe20000410000 */
[----:B------:R-:W-:Y:S02]  /*120e0*/  ISETP.GT.AND P0, PT, R0, 0x28, P0 ;  /* 0x000000280000780c */ /* 0x000fe40000704270 */
[----:B------:R-:W-:Y:S02]  /*120f0*/  FMNMX.FTZ R5, R15, R5, !PT ;  /* 0x000000050f057209 */ /* 0x000fe40007810000 */
[----:B------:R-:W-:Y:S02]  /*12100*/  FSEL R174, R43, -INF , !P1 ;  /* 0xff8000002bae7808 */ /* 0x000fe40004800000 */
[----:B------:R-:W-:Y:S02]  /*12110*/  FSETP.NEU.FTZ.AND P1, PT, R168, -INF , PT ;  /* 0xff800000a800780b */ /* 0x000fe40003f3d000 */
[----:B------:R-:W-:Y:S02]  /*12120*/  ISETP.LT.OR P0, PT, R2, 0x29, P0 ;  /* 0x000000290200780c */ /* 0x000fe40000701670 */
[----:B------:R-:W-:Y:S01]  /*12130*/  FMNMX.FTZ R5, R41, R5, !PT ;  /* 0x0000000529057209 */ /* 0x000fe20007810000 */
[--C-:B-1----:R-:W-:Y:S01]  /*12140*/  FFMA.FTZ R4, R192, c[0x0][0x2d0], -R23.reuse ;  /* 0x0000b400c0047a23 */ /* 0x102fe20000010817 */
[----:B------:R-:W-:Y:S02]  /*12150*/  FSEL R48, R48, RZ, P1 ;  /* 0x000000ff30307208 */ /* 0x000fe40000800000 */
[----:B------:R-:W-:Y:S01]  /*12160*/  FSEL R173, R46, -INF , !P0 ;  /* 0xff8000002ead7808 */ /* 0x000fe20004000000 */
[----:B------:R1:W3:Y:S01]  /*12170*/  MUFU.EX2 R21, R4 ;  /* 0x0000000400157308 */ /* 0x0002e20000000800 */
[----:B------:R-:W-:Y:S01]  /*12180*/  PLOP3.LUT P0, PT, PT, PT, UP0, 0x40, 0x0 ;  /* 0x000000000000781c */ /* 0x000fe20003f0e808 */
[--C-:B------:R-:W-:Y:S01]  /*12190*/  FFMA.FTZ R40, R195, c[0x0][0x2d0], -R48.reuse ;  /* 0x0000b400c3287a23 */ /* 0x100fe20000010830 */
[----:B------:R-:W-:Y:S01]  /*121a0*/  FMNMX.FTZ R5, R44, R5, !PT ;  /* 0x000000052c057209 */ /* 0x000fe20007810000 */
[----:B------:R-:W-:Y:S01]  /*121b0*/  UISETP.GT.AND UP0, UPT, UR24, UR8, UPT ;  /* 0x000000081800728c */ /* 0x000fe2000bf04270 */
[----:B------:R-:W-:Y:S01]  /*121c0*/  ISETP.GT.AND P0, PT, R0, 0x29, P0 ;  /* 0x000000290000780c */ /* 0x000fe20000704270 */
[----:B------:R-:W-:Y:S01]  /*121d0*/  UIADD3 UR24, UR24, -0x1, URZ ;  /* 0xffffffff18187890 */ /* 0x000fe2000fffe03f */
[----:B--2---:R-:W-:Y:S01]  /*121e0*/  FMNMX.FTZ R167, R3, R167, !PT ;  /* 0x000000a703a77209 */ /* 0x004fe20007810000 */
[--C-:B------:R-:W-:Y:S01]  /*121f0*/  FFMA.FTZ R3, R19, c[0x0][0x2d0], -R48.reuse ;  /* 0x0000b40013037a23 */ /* 0x100fe20000010830 */
[----:B------:R-:W-:Y:S01]  /*12200*/  ISETP.LT.OR P0, PT, R2, 0x2a, P0 ;  /* 0x0000002a0200780c */ /* 0x000fe20000701670 */
[--C-:B------:R-:W-:Y:S01]  /*12210*/  FFMA.FTZ R2, R17, c[0x0][0x2d0], -R48.reuse ;  /* 0x0000b40011027a23 */ /* 0x100fe20000010830 */
[----:B------:R2:W-:Y:S01]  /*12220*/  MUFU.EX2 R250, R40 ;  /* 0x0000002800fa7308 */ /* 0x0005e20000000800 */
[----:B------:R-:W-:Y:S01]  /*12230*/  FMUL.FTZ R49, R167, c[0x0][0x2d0] ;  /* 0x0000b400a7317a20 */ /* 0x000fe20000410000 */
[----:B------:R-:W-:Y:S02]  /*12240*/  FSEL R22, R47, -INF , !P0 ;  /* 0xff8000002f167808 */ /* 0x000fe40004000000 */
[----:B------:R-:W-:Y:S04]  /*12250*/  FSETP.NEU.FTZ.AND P0, PT, R167, -INF , PT ;  /* 0xff800000a700780b */ /* 0x000fe80003f1d000 */
[----:B------:R-:W-:Y:S02]  /*12260*/  FSEL R49, R49, RZ, P0 ;  /* 0x000000ff31317208 */ /* 0x000fe40000000000 */
[----:B------:R4:W-:Y:S01]  /*12270*/  MUFU.EX2 R7, R3 ;  /* 0x0000000300077308 */ /* 0x0009e20000000800 */
[--C-:B-1----:R-:W-:Y:S01]  /*12280*/  FFMA.FTZ R4, R193, c[0x0][0x2d0], -R23.reuse ;  /* 0x0000b400c1047a23 */ /* 0x102fe20000010817 */
[----:B---3--:R-:W-:Y:S08]  /*12290*/  MOV R47, R21 ;  /* 0x00000015002f7202 */ /* 0x008ff00000000f00 */
[----:B------:R1:W3:Y:S01]  /*122a0*/  MUFU.EX2 R42, R4 ;  /* 0x00000004002a7308 */ /* 0x0002e20000000800 */
[----:B--2---:R-:W-:Y:S09]  /*122b0*/  FFMA.FTZ R40, R201, c[0x0][0x2d0], -R23 ;  /* 0x0000b400c9287a23 */ /* 0x004ff20000010817 */
[----:B------:R2:W-:Y:S01]  /*122c0*/  MUFU.EX2 R221, R40 ;  /* 0x0000002800dd7308 */ /* 0x0005e20000000800 */
[--C-:B----4-:R-:W-:Y:S09]  /*122d0*/  FFMA.FTZ R3, R8, c[0x0][0x2d0], -R49.reuse ;  /* 0x0000b40008037a23 */ /* 0x110ff20000010831 */
[----:B------:R4:W-:Y:S01]  /*122e0*/  MUFU.EX2 R17, R3 ;  /* 0x0000000300117308 */ /* 0x0009e20000000800 */
[----:B-1----:R-:W-:Y:S01]  /*122f0*/  FMNMX.FTZ R4, R45, R5, !PT ;  /* 0x000000052d047209 */ /* 0x002fe20007810000 */
[--C-:B------:R-:W-:Y:S01]  /*12300*/  FFMA.FTZ R5, R6, c[0x0][0x2d0], -R48.reuse ;  /* 0x0000b40006057a23 */ /* 0x100fe20000010830 */
[----:B---3--:R-:W-:Y:S02]  /*12310*/  F2FP.BF16.PACK_AB R26, R42, R47 ;  /* 0x0000002f2a1a723e */ /* 0x008fe400000010ff */
[----:B------:R-:W-:Y:S05]  /*12320*/  FMNMX.FTZ R4, R171, R4, !PT ;  /* 0x00000004ab047209 */ /* 0x000fea0007810000 */
[----:B------:R-:W-:Y:S01]  /*12330*/  MUFU.EX2 R20, R5 ;  /* 0x0000000500147308 */ /* 0x000fe20000000800 */
[----:B------:R-:W-:Y:S01]  /*12340*/  FMNMX.FTZ R0, R172, R4, !PT ;  /* 0x00000004ac007209 */ /* 0x000fe20007810000 */
[--C-:B------:R-:W-:Y:S02]  /*12350*/  FFMA.FTZ R4, R12, c[0x0][0x2d0], -R49.reuse ;  /* 0x0000b4000c047a23 */ /* 0x100fe40000010831 */
[--C-:B--2---:R-:W-:Y:S01]  /*12360*/  FFMA.FTZ R40, R198, c[0x0][0x2d0], -R48.reuse ;  /* 0x0000b400c6287a23 */ /* 0x104fe20000010830 */
[----:B------:R-:W-:Y:S05]  /*12370*/  FMNMX.FTZ R0, R174, R0, !PT ;  /* 0x00000000ae007209 */ /* 0x000fea0007810000 */
[----:B------:R1:W-:Y:S01]  /*12380*/  MUFU.EX2 R5, R2 ;  /* 0x0000000200057308 */ /* 0x0003e20000000800 */
[----:B------:R-:W-:Y:S01]  /*12390*/  FMNMX.FTZ R0, R173, R0, !PT ;  /* 0x00000000ad007209 */ /* 0x000fe20007810000 */
[--C-:B----4-:R-:W-:Y:S03]  /*123a0*/  FFMA.FTZ R3, R16, c[0x0][0x2d0], -R49.reuse ;  /* 0x0000b40010037a23 */ /* 0x110fe60000010831 */
[----:B------:R-:W-:Y:S05]  /*123b0*/  FMNMX.FTZ R0, R22, R0, !PT ;  /* 0x0000000016007209 */ /* 0x000fea0007810000 */
[----:B------:R-:W-:Y:S10]  /*123c0*/  MUFU.EX2 R6, R3 ;  /* 0x0000000300067308 */ /* 0x000ff40000000800 */
[----:B------:R-:W-:Y:S01]  /*123d0*/  MUFU.EX2 R43, R4 ;  /* 0x00000004002b7308 */ /* 0x000fe20000000800 */
[----:B-1----:R-:W-:Y:S09]  /*123e0*/  FFMA.FTZ R2, R18, c[0x0][0x2d0], -R48 ;  /* 0x0000b40012027a23 */ /* 0x002ff20000010830 */
[----:B------:R1:W2:Y:S10]  /*123f0*/  MUFU.EX2 R46, R2 ;  /* 0x00000002002e7308 */ /* 0x0002b40000000800 */
[----:B------:R3:W-:Y:S01]  /*12400*/  MUFU.EX2 R220, R40 ;  /* 0x0000002800dc7308 */ /* 0x0007e20000000800 */
[----:B-1----:R-:W1:Y:S01]  /*12410*/  SHFL.BFLY PT, R2, R0, 0x2, 0x1f ;  /* 0x0c401f0000027f89 */ /* 0x002e6200000e0000 */
[----:B--2---:R-:W-:Y:S01]  /*12420*/  F2FP.BF16.PACK_AB R27, R7, R46 ;  /* 0x0000002e071b723e */ /* 0x004fe200000010ff */
[--C-:B---3--:R-:W-:Y:S07]  /*12430*/  FFMA.FTZ R40, R202, c[0x0][0x2d0], -R49.reuse ;  /* 0x0000b400ca287a23 */ /* 0x108fee0000010831 */
[----:B------:R2:W-:Y:S01]  /*12440*/  MUFU.EX2 R202, R40 ;  /* 0x0000002800ca7308 */ /* 0x0005e20000000800 */
[----:B-1----:R-:W-:Y:S01]  /*12450*/  FMNMX.FTZ R3, R0, R2, !PT ;  /* 0x0000000200037209 */ /* 0x002fe20007810000 */
[--C-:B------:R-:W-:Y:S01]  /*12460*/  FFMA.FTZ R2, R13, c[0x0][0x2d0], -R49.reuse ;  /* 0x0000b4000d027a23 */ /* 0x100fe20000010831 */
[----:B------:R-:W-:Y:S07]  /*12470*/  FSEL R0, R169, RZ, P2 ;  /* 0x000000ffa9007208 */ /* 0x000fee0001000000 */
[----:B------:R1:W-:Y:S01]  /*12480*/  MUFU.EX2 R9, R2 ;  /* 0x0000000200097308 */ /* 0x0003e20000000800 */
[----:B------:R-:W3:Y:S01]  /*12490*/  SHFL.BFLY PT, R4, R3, 0x1, 0x1f ;  /* 0x0c201f0003047f89 */ /* 0x000ee200000e0000 */
[----:B------:R-:W-:Y:S01]  /*124a0*/  FADD.FTZ R0, -R0, R164 ;  /* 0x000000a400007221 */ /* 0x000fe20000010100 */
[----:B------:R-:W-:Y:S03]  /*124b0*/  MOV R164, R20 ;  /* 0x0000001400a47202 */ /* 0x000fe60000000f00 */
[----:B------:R-:W-:Y:S02]  /*124c0*/  FMUL.FTZ R0, R0, c[0x0][0x2d0] ;  /* 0x0000b40000007a20 */ /* 0x000fe40000410000 */
[----:B--2---:R-:W-:Y:S02]  /*124d0*/  FFMA.FTZ R40, R203, c[0x0][0x2d0], -R49 ;  /* 0x0000b400cb287a23 */ /* 0x004fe40000010831 */
[----:B------:R2:W4:Y:S10]  /*124e0*/  MUFU.EX2 R21, R0 ;  /* 0x0000000000157308 */ /* 0x0005340000000800 */
[----:B------:R-:W-:Y:S01]  /*124f0*/  MUFU.EX2 R201, R40 ;  /* 0x0000002800c97308 */ /* 0x000fe20000000800 */
[----:B-1----:R-:W-:Y:S02]  /*12500*/  FSEL R2, R168, RZ, P1 ;  /* 0x000000ffa8027208 */ /* 0x002fe40000800000 */
[----:B---3--:R-:W-:Y:S03]  /*12510*/  FMNMX.FTZ R3, R4, R3, !PT ;  /* 0x0000000304037209 */ /* 0x008fe60007810000 */
[----:B------:R-:W-:Y:S01]  /*12520*/  FADD.FTZ R2, -R2, R165 ;  /* 0x000000a502027221 */ /* 0x000fe20000010100 */
[----:B------:R-:W-:Y:S01]  /*12530*/  MOV R165, R6 ;  /* 0x0000000600a57202 */ /* 0x000fe20000000f00 */
[----:B------:R-:W-:Y:S02]  /*12540*/  FMUL.FTZ R50, R3, c[0x0][0x2d0] ;  /* 0x0000b40003327a20 */ /* 0x000fe40000410000 */
[----:B------:R-:W-:Y:S01]  /*12550*/  FMUL.FTZ R2, R2, c[0x0][0x2d0] ;  /* 0x0000b40002027a20 */ /* 0x000fe20000410000 */
[----:B--2---:R-:W-:Y:S01]  /*12560*/  FSEL R0, R167, RZ, P0 ;  /* 0x000000ffa7007208 */ /* 0x004fe20000000000 */
        /* <DEDUP_REMOVED lines=9> */
[--C-:B------:R-:W-:Y:S01]  /*12600*/  FFMA.FTZ R4, R14, c[0x0][0x2d0], -R50.reuse ;  /* 0x0000b4000e047a23 */ /* 0x100fe20000010832 */
[----:B------:R-:W-:Y:S01]  /*12610*/  F2FP.BF16.PACK_AB R25, R166, R164 ;  /* 0x000000a4a619723e */ /* 0x000fe200000010ff */
[----:B------:R2:W3:Y:S01]  /*12620*/  MUFU.EX2 R2, R0 ;  /* 0x0000000000027308 */ /* 0x0004e20000000800 */
[C---:B------:R-:W-:Y:S01]  /*12630*/  FMUL.FTZ R5, R21.reuse, R177 ;  /* 0x000000b115057220 */ /* 0x040fe20000410000 */
[----:B------:R-:W-:Y:S01]  /*12640*/  MOV R177, R7 ;  /* 0x0000000700b17202 */ /* 0x000fe20000000f00 */
[C---:B------:R-:W-:Y:S02]  /*12650*/  FMUL.FTZ R144, R21.reuse, R144 ;  /* 0x0000009015907220 */ /* 0x040fe40000410000 */
[C---:B------:R-:W-:Y:S02]  /*12660*/  FMUL.FTZ R145, R21.reuse, R145 ;  /* 0x0000009115917220 */ /* 0x040fe40000410000 */
[C---:B------:R-:W-:Y:S02]  /*12670*/  FMUL.FTZ R148, R21.reuse, R148 ;  /* 0x0000009415947220 */ /* 0x040fe40000410000 */
[C---:B------:R-:W-:Y:S01]  /*12680*/  FMUL.FTZ R149, R21.reuse, R149 ;  /* 0x0000009515957220 */ /* 0x040fe20000410000 */
[----:B------:R4:W-:Y:S01]  /*12690*/  MUFU.EX2 R193, R4 ;  /* 0x0000000400c17308 */ /* 0x0009e20000000800 */
[C---:B------:R-:W-:Y:S02]  /*126a0*/  FMUL.FTZ R160, R21.reuse, R160 ;  /* 0x000000a015a07220 */ /* 0x040fe40000410000 */
[C---:B-1----:R-:W-:Y:S01]  /*126b0*/  FMUL.FTZ R6, R20.reuse, R178 ;  /* 0x000000b214067220 */ /* 0x042fe20000410000 */
[----:B------:R-:W-:Y:S01]  /*126c0*/  MOV R178, R17 ;  /* 0x0000001100b27202 */ /* 0x000fe20000000f00 */
[C---:B------:R-:W-:Y:S01]  /*126d0*/  FMUL.FTZ R7, R20.reuse, R179 ;  /* 0x000000b314077220 */ /* 0x040fe20000410000 */
[----:B------:R-:W-:Y:S01]  /*126e0*/  MOV R179, R9 ;  /* 0x0000000900b37202 */ /* 0x000fe20000000f00 */
[----:B------:R-:W-:Y:S02]  /*126f0*/  FMUL.FTZ R17, R21, R189 ;  /* 0x000000bd15117220 */ /* 0x000fe40000410000 */
[C---:B------:R-:W-:Y:S01]  /*12700*/  FMUL.FTZ R18, R20.reuse, R190 ;  /* 0x000000be14127220 */ /* 0x040fe20000410000 */
[----:B------:R-:W-:Y:S01]  /*12710*/  F2FP.BF16.PACK_AB R34, R179, R43 ;  /* 0x0000002bb322723e */ /* 0x000fe200000010ff */
[C---:B------:R-:W-:Y:S01]  /*12720*/  FMUL.FTZ R19, R20.reuse, R191 ;  /* 0x000000bf14137220 */ /* 0x040fe20000410000 */
[----:B------:R-:W-:Y:S01]  /*12730*/  MOV R203, R179 ;  /* 0x000000b300cb7202 */ /* 0x000fe20000000f00 */
[----:B------:R-:W-:Y:S01]  /*12740*/  FMUL.FTZ R134, R20, R134 ;  /* 0x0000008614867220 */ /* 0x000fe20000410000 */
[----:B------:R-:W-:Y:S01]  /*12750*/  MOV R179, R166 ;  /* 0x000000a600b37202 */ /* 0x000fe20000000f00 */
[--C-:B--2---:R-:W-:Y:S01]  /*12760*/  FFMA.FTZ R0, R10, c[0x0][0x2d0], -R50.reuse ;  /* 0x0000b4000a007a23 */ /* 0x104fe20000010832 */
[----:B------:R-:W-:Y:S01]  /*12770*/  LDSM.16.MT88.4 R188, [R225+0x1100] ;  /* 0x00110000e1bc783b */ /* 0x000fe20000004200 */
[C---:B---3--:R-:W-:Y:S01]  /*12780*/  FMUL.FTZ R8, R2.reuse, R180 ;  /* 0x000000b402087220 */ /* 0x048fe20000410000 */
[----:B------:R-:W-:Y:S01]  /*12790*/  MOV R180, R165 ;  /* 0x000000a500b47202 */ /* 0x000fe20000000f00 */
[----:B------:R1:W-:Y:S01]  /*127a0*/  MUFU.EX2 R175, R0 ;  /* 0x0000000000af7308 */ /* 0x0003e20000000800 */
[C---:B------:R-:W-:Y:S01]  /*127b0*/  FMUL.FTZ R9, R2.reuse, R181 ;  /* 0x000000b502097220 */ /* 0x040fe20000410000 */
[----:B------:R-:W-:Y:S01]  /*127c0*/  MOV R181, R47 ;  /* 0x0000002f00b57202 */ /* 0x000fe20000000f00 */
[C---:B------:R-:W-:Y:S01]  /*127d0*/  FMUL.FTZ R12, R2.reuse, R184 ;  /* 0x000000b8020c7220 */ /* 0x040fe20000410000 */
[----:B------:R-:W-:Y:S01]  /*127e0*/  MOV R184, R42 ;  /* 0x0000002a00b87202 */ /* 0x000fe20000000f00 */
[--C-:B----4-:R-:W-:Y:S02]  /*127f0*/  FFMA.FTZ R4, R15, c[0x0][0x2d0], -R50.reuse ;  /* 0x0000b4000f047a23 */ /* 0x110fe40000010832 */
[----:B------:R-:W-:Y:S02]  /*12800*/  FMUL.FTZ R13, R2, R185 ;  /* 0x000000b9020d7220 */ /* 0x000fe40000410000 */
[----:B------:R-:W-:Y:S01]  /*12810*/  FMUL.FTZ R135, R20, R135 ;  /* 0x0000008714877220 */ /* 0x000fe20000410000 */
[----:B------:R2:W3:Y:S01]  /*12820*/  MUFU.EX2 R207, R4 ;  /* 0x0000000400cf7308 */ /* 0x0004e20000000800 */
[C---:B------:R-:W-:Y:S02]  /*12830*/  FMUL.FTZ R136, R2.reuse, R136 ;  /* 0x0000008802887220 */ /* 0x040fe40000410000 */
[C---:B------:R-:W-:Y:S02]  /*12840*/  FMUL.FTZ R137, R2.reuse, R137 ;  /* 0x0000008902897220 */ /* 0x040fe40000410000 */
[C---:B------:R-:W-:Y:S02]  /*12850*/  FMUL.FTZ R140, R2.reuse, R140 ;  /* 0x0000008c028c7220 */ /* 0x040fe40000410000 */
[----:B------:R-:W-:Y:S02]  /*12860*/  FMUL.FTZ R141, R2, R141 ;  /* 0x0000008d028d7220 */ /* 0x000fe40000410000 */
[C---:B------:R-:W-:Y:S02]  /*12870*/  FMUL.FTZ R146, R20.reuse, R146 ;  /* 0x0000009214927220 */ /* 0x040fe40000410000 */
[C---:B------:R-:W-:Y:S02]  /*12880*/  FMUL.FTZ R147, R20.reuse, R147 ;  /* 0x0000009314937220 */ /* 0x040fe40000410000 */
[C---:B------:R-:W-:Y:S02]  /*12890*/  FMUL.FTZ R150, R20.reuse, R150 ;  /* 0x0000009614967220 */ /* 0x040fe40000410000 */
[----:B-1----:R-:W-:Y:S02]  /*128a0*/  FFMA.FTZ R0, R11, c[0x0][0x2d0], -R50 ;  /* 0x0000b4000b007a23 */ /* 0x002fe40000010832 */
[----:B------:R-:W-:Y:S02]  /*128b0*/  FMUL.FTZ R151, R20, R151 ;  /* 0x0000009714977220 */ /* 0x000fe40000410000 */
[----:B------:R1:W4:Y:S01]  /*128c0*/  MUFU.EX2 R192, R0 ;  /* 0x0000000000c07308 */ /* 0x0003220000000800 */
[C---:B------:R-:W-:Y:S02]  /*128d0*/  FMUL.FTZ R152, R2.reuse, R152 ;  /* 0x0000009802987220 */ /* 0x040fe40000410000 */
[C---:B------:R-:W-:Y:S02]  /*128e0*/  FMUL.FTZ R153, R2.reuse, R153 ;  /* 0x0000009902997220 */ /* 0x040fe40000410000 */
[----:B--2---:R-:W-:Y:S01]  /*128f0*/  FMUL.FTZ R4, R21, R176 ;  /* 0x000000b015047220 */ /* 0x004fe20000410000 */
[----:B------:R-:W-:Y:S01]  /*12900*/  MOV R176, R32 ;  /* 0x0000002000b07202 */ /* 0x000fe20000000f00 */
[C---:B------:R-:W-:Y:S01]  /*12910*/  FMUL.FTZ R156, R2.reuse, R156 ;  /* 0x0000009c029c7220 */ /* 0x040fe20000410000 */
[----:B---3--:R-:W-:Y:S01]  /*12920*/  F2FP.BF16.PACK_AB R35, R207, R193 ;  /* 0x000000c1cf23723e */ /* 0x008fe200000010ff */
[----:B------:R-:W-:Y:S02]  /*12930*/  FMUL.FTZ R157, R2, R157 ;  /* 0x0000009d029d7220 */ /* 0x000fe40000410000 */
[C---:B------:R-:W-:Y:S02]  /*12940*/  FMUL.FTZ R161, R21.reuse, R161 ;  /* 0x000000a115a17220 */ /* 0x040fe40000410000 */
[C---:B------:R-:W-:Y:S02]  /*12950*/  FMUL.FTZ R162, R20.reuse, R162 ;  /* 0x000000a214a27220 */ /* 0x040fe40000410000 */
[C---:B------:R-:W-:Y:S02]  /*12960*/  FMUL.FTZ R163, R20.reuse, R163 ;  /* 0x000000a314a37220 */ /* 0x040fe40000410000 */
[C---:B------:R-:W-:Y:S02]  /*12970*/  FMUL.FTZ R52, R21.reuse, R52 ;  /* 0x0000003415347220 */ /* 0x040fe40000410000 */
[----:B------:R-:W-:Y:S02]  /*12980*/  FMUL.FTZ R53, R21, R53 ;  /* 0x0000003515357220 */ /* 0x000fe40000410000 */
[C---:B------:R-:W-:Y:S02]  /*12990*/  FMUL.FTZ R54, R20.reuse, R54 ;  /* 0x0000003614367220 */ /* 0x040fe40000410000 */
[----:B------:R-:W-:Y:S01]  /*129a0*/  FMUL.FTZ R55, R20, R55 ;  /* 0x0000003714377220 */ /* 0x000fe20000410000 */
[----:B-1----:R-:W-:Y:S01]  /*129b0*/  FSEL R0, R3, RZ, P0 ;  /* 0x000000ff03007208 */ /* 0x002fe20000000000 */
[----:B------:R-:W-:Y:S01]  /*129c0*/  FMUL.FTZ R56, R2, R56 ;  /* 0x0000003802387220 */ /* 0x000fe20000410000 */
[----:B----4-:R-:W-:Y:S01]  /*129d0*/  F2FP.BF16.PACK_AB R33, R192, R175 ;  /* 0x000000afc021723e */ /* 0x010fe200000010ff */
[----:B------:R-:W-:Y:S01]  /*129e0*/  FMUL.FTZ R57, R2, R57 ;  /* 0x0000003902397220 */ /* 0x000fe20000410000 */
[----:B------:R-:W-:Y:S01]  /*129f0*/  PLOP3.LUT P0, PT, PT, PT, UP0, 0x80, 0x0 ;  /* 0x000000000000781c */ /* 0x000fe20003f0f008 */
[----:B------:R-:W-:Y:S01]  /*12a00*/  FADD.FTZ R0, -R0, R170 ;  /* 0x000000aa00007221 */ /* 0x000fe20000010100 */
[----:B------:R-:W-:Y:S01]  /*12a10*/  MOV R170, R24 ;  /* 0x0000001800aa7202 */ /* 0x000fe20000000f00 */
[----:B------:R-:W-:Y:S02]  /*12a20*/  FMUL.FTZ R60, R2, R60 ;  /* 0x0000003c023c7220 */ /* 0x000fe40000410000 */
[----:B------:R-:W-:Y:S01]  /*12a30*/  FMUL.FTZ R0, R0, c[0x0][0x2d0] ;  /* 0x0000b40000007a20 */ /* 0x000fe20000410000 */
[----:B------:R-:W-:Y:S01]  /*12a40*/  F2FP.BF16.PACK_AB R24, R170, R32 ;  /* 0x00000020aa18723e */ /* 0x000fe200000010ff */
[----:B------:R-:W-:Y:S01]  /*12a50*/  FFMA.FTZ R40, R45, c[0x0][0x2d0], -R50 ;  /* 0x0000b4002d287a23 */ /* 0x000fe20000010832 */
[----:B------:R-:W-:Y:S01]  /*12a60*/  F2FP.BF16.PACK_AB R32, R165, R178 ;  /* 0x000000b2a520723e */ /* 0x000fe200000010ff */
[----:B------:R-:W-:Y:S02]  /*12a70*/  FMUL.FTZ R61, R2, R61 ;  /* 0x0000003d023d7220 */ /* 0x000fe40000410000 */
[----:B------:R-:W1:Y:S01]  /*12a80*/  MUFU.EX2 R0, R0 ;  /* 0x0000000000007308 */ /* 0x000e620000000800 */
[C---:B------:R-:W-:Y:S01]  /*12a90*/  FMUL.FTZ R64, R21.reuse, R64 ;  /* 0x0000004015407220 */ /* 0x040fe20000410000 */
[-C--:B------:R-:W-:Y:S05]  /*12aa0*/  HMMA.16816.F32.BF16 R4, R24, R28.reuse, R4 ;  /* 0x0000001c1804723c */ /* 0x080fea0000041804 */
[C---:B------:R-:W-:Y:S02]  /*12ab0*/  FMUL.FTZ R65, R21.reuse, R65 ;  /* 0x0000004115417220 */ /* 0x040fe40000410000 */
[C---:B------:R-:W-:Y:S02]  /*12ac0*/  FMUL.FTZ R66, R20.reuse, R66 ;  /* 0x0000004214427220 */ /* 0x040fe40000410000 */
[C---:B------:R-:W-:Y:S03]  /*12ad0*/  FMUL.FTZ R67, R20.reuse, R67 ;  /* 0x0000004314437220 */ /* 0x040fe60000410000 */
[C---:B------:R-:W-:Y:S02]  /*12ae0*/  FMUL.FTZ R68, R21.reuse, R68 ;  /* 0x0000004415447220 */ /* 0x040fe40000410000 */
[C---:B------:R-:W-:Y:S02]  /*12af0*/  FMUL.FTZ R69, R21.reuse, R69 ;  /* 0x0000004515457220 */ /* 0x040fe40000410000 */
[C---:B------:R-:W-:Y:S02]  /*12b00*/  FMUL.FTZ R70, R20.reuse, R70 ;  /* 0x0000004614467220 */ /* 0x040fe40000410000 */
[----:B------:R-:W-:Y:S02]  /*12b10*/  FMUL.FTZ R71, R20, R71 ;  /* 0x0000004714477220 */ /* 0x000fe40000410000 */
[----:B------:R-:W-:Y:S02]  /*12b20*/  FMUL.FTZ R72, R2, R72 ;  /* 0x0000004802487220 */ /* 0x000fe40000410000 */
[C---:B-1----:R-:W-:Y:S01]  /*12b30*/  FMUL.FTZ R10, R0.reuse, R182 ;  /* 0x000000b6000a7220 */ /* 0x042fe20000410000 */
[----:B------:R-:W-:Y:S01]  /*12b40*/  MOV R182, R46 ;  /* 0x0000002e00b67202 */ /* 0x000fe20000000f00 */
[C---:B------:R-:W-:Y:S01]  /*12b50*/  FMUL.FTZ R11, R0.reuse, R183 ;  /* 0x000000b7000b7220 */ /* 0x040fe20000410000 */
[----:B------:R-:W-:Y:S01]  /*12b60*/  MOV R183, R43 ;  /* 0x0000002b00b77202 */ /* 0x000fe20000000f00 */
[C---:B------:R-:W-:Y:S02]  /*12b70*/  FMUL.FTZ R14, R0.reuse, R186 ;  /* 0x000000ba000e7220 */ /* 0x040fe40000410000 */
[C---:B------:R-:W-:Y:S02]  /*12b80*/  FMUL.FTZ R15, R0.reuse, R187 ;  /* 0x000000bb000f7220 */ /* 0x040fe40000410000 */
[C---:B------:R-:W-:Y:S01]  /*12b90*/  FMUL.FTZ R138, R0.reuse, R138 ;  /* 0x0000008a008a7220 */ /* 0x040fe20000410000 */
[C---:B------:R-:W-:Y:S04]  /*12ba0*/  HMMA.16816.F32.BF16 R8, R32.reuse, R28, R8 ;  /* 0x0000001c2008723c */ /* 0x040fe80000041808 */
[C---:B------:R-:W-:Y:S02]  /*12bb0*/  FMUL.FTZ R139, R0.reuse, R139 ;  /* 0x0000008b008b7220 */ /* 0x040fe40000410000 */
[C---:B------:R-:W-:Y:S02]  /*12bc0*/  FMUL.FTZ R142, R0.reuse, R142 ;  /* 0x0000008e008e7220 */ /* 0x040fe40000410000 */
[-C--:B------:R-:W-:Y:S04]  /*12bd0*/  HMMA.16816.F32.BF16 R12, R32, R30.reuse, R12 ;  /* 0x0000001e200c723c */ /* 0x080fe8000004180c */
[C---:B------:R-:W-:Y:S02]  /*12be0*/  FMUL.FTZ R143, R0.reuse, R143 ;  /* 0x0000008f008f7220 */ /* 0x040fe40000410000 */
[C---:B------:R-:W-:Y:S02]  /*12bf0*/  FMUL.FTZ R154, R0.reuse, R154 ;  /* 0x0000009a009a7220 */ /* 0x040fe40000410000 */
[C---:B------:R-:W-:Y:S01]  /*12c00*/  HMMA.16816.F32.BF16 R16, R24.reuse, R30, R16 ;  /* 0x0000001e1810723c */ /* 0x040fe20000041810 */
[----:B------:R-:W1:Y:S03]  /*12c10*/  LDSM.16.MT88.4 R28, [R228+0x100] ;  /* 0x00010000e41c783b */ /* 0x000e660000004200 */
[C---:B------:R-:W-:Y:S02]  /*12c20*/  FMUL.FTZ R155, R0.reuse, R155 ;  /* 0x0000009b009b7220 */ /* 0x040fe40000410000 */
[C---:B------:R-:W-:Y:S02]  /*12c30*/  FMUL.FTZ R158, R0.reuse, R158 ;  /* 0x0000009e009e7220 */ /* 0x040fe40000410000 */
[-C--:B------:R-:W-:Y:S04]  /*12c40*/  HMMA.16816.F32.BF16 R132, R24, R36.reuse, R132 ;  /* 0x000000241884723c */ /* 0x080fe80000041884 */
[C---:B------:R-:W-:Y:S02]  /*12c50*/  FMUL.FTZ R159, R0.reuse, R159 ;  /* 0x0000009f009f7220 */ /* 0x040fe40000410000 */
[C---:B------:R-:W-:Y:S02]  /*12c60*/  FMUL.FTZ R58, R0.reuse, R58 ;  /* 0x0000003a003a7220 */ /* 0x040fe40000410000 */
[C---:B------:R-:W-:Y:S04]  /*12c70*/  HMMA.16816.F32.BF16 R136, R32.reuse, R36, R136 ;  /* 0x000000242088723c */ /* 0x040fe80000041888 */
[C---:B------:R-:W-:Y:S02]  /*12c80*/  FMUL.FTZ R59, R0.reuse, R59 ;  /* 0x0000003b003b7220 */ /* 0x040fe40000410000 */
[C---:B------:R-:W-:Y:S02]  /*12c90*/  FMUL.FTZ R62, R0.reuse, R62 ;  /* 0x0000003e003e7220 */ /* 0x040fe40000410000 */
[-C--:B------:R-:W-:Y:S04]  /*12ca0*/  HMMA.16816.F32.BF16 R140, R32, R38.reuse, R140 ;  /* 0x00000026208c723c */ /* 0x080fe8000004188c */
[----:B------:R-:W-:Y:S02]  /*12cb0*/  FMUL.FTZ R63, R0, R63 ;  /* 0x0000003f003f7220 */ /* 0x000fe40000410000 */
[----:B------:R-:W-:Y:S02]  /*12cc0*/  FMUL.FTZ R73, R2, R73 ;  /* 0x0000004902497220 */ /* 0x000fe40000410000 */
[C---:B------:R-:W-:Y:S01]  /*12cd0*/  HMMA.16816.F32.BF16 R144, R24.reuse, R38, R144 ;  /* 0x000000261890723c */ /* 0x040fe20000041890 */
[----:B------:R-:W2:Y:S03]  /*12ce0*/  LDSM.16.MT88.4 R36, [R227+0x100] ;  /* 0x00010000e324783b */ /* 0x000ea60000004200 */
[C---:B------:R-:W-:Y:S02]  /*12cf0*/  FMUL.FTZ R74, R0.reuse, R74 ;  /* 0x0000004a004a7220 */ /* 0x040fe40000410000 */
[----:B------:R-:W-:Y:S02]  /*12d00*/  FMUL.FTZ R75, R0, R75 ;  /* 0x0000004b004b7220 */ /* 0x000fe40000410000 */
[C---:B------:R-:W-:Y:S01]  /*12d10*/  FMUL.FTZ R76, R2.reuse, R76 ;  /* 0x0000004c024c7220 */ /* 0x040fe20000410000 */
[-C--:B-1----:R-:W-:Y:S03]  /*12d20*/  HMMA.16816.F32.BF16 R148, R24, R28.reuse, R148 ;  /* 0x0000001c1894723c */ /* 0x082fe60000041894 */
[----:B------:R-:W-:Y:S02]  /*12d30*/  FMUL.FTZ R77, R2, R77 ;  /* 0x0000004d024d7220 */ /* 0x000fe40000410000 */
[C---:B------:R-:W-:Y:S02]  /*12d40*/  FMUL.FTZ R78, R0.reuse, R78 ;  /* 0x0000004e004e7220 */ /* 0x040fe40000410000 */
[----:B------:R-:W-:Y:S01]  /*12d50*/  FMUL.FTZ R79, R0, R79 ;  /* 0x0000004f004f7220 */ /* 0x000fe20000410000 */
        /* <DEDUP_REMOVED lines=10> */
[-C--:B--2---:R-:W-:Y:S04]  /*12e00*/  HMMA.16816.F32.BF16 R52, R24, R36.reuse, R52 ;  /* 0x000000241834723c */ /* 0x084fe80000041834 */
[C---:B------:R-:W-:Y:S02]  /*12e10*/  FMUL.FTZ R86, R20.reuse, R86 ;  /* 0x0000005614567220 */ /* 0x040fe40000410000 */
[----:B------:R-:W-:Y:S02]  /*12e20*/  FMUL.FTZ R87, R20, R87 ;  /* 0x0000005714577220 */ /* 0x000fe40000410000 */
[C---:B------:R-:W-:Y:S04]  /*12e30*/  HMMA.16816.F32.BF16 R56, R32.reuse, R36, R56 ;  /* 0x000000242038723c */ /* 0x040fe80000041838 */
[C---:B------:R-:W-:Y:S02]  /*12e40*/  FMUL.FTZ R88, R2.reuse, R88 ;  /* 0x0000005802587220 */ /* 0x040fe40000410000 */
[----:B------:R-:W-:Y:S02]  /*12e50*/  FMUL.FTZ R89, R2, R89 ;  /* 0x0000005902597220 */ /* 0x000fe40000410000 */
[-C--:B------:R-:W-:Y:S04]  /*12e60*/  HMMA.16816.F32.BF16 R60, R32, R38.reuse, R60 ;  /* 0x00000026203c723c */ /* 0x080fe8000004183c */
[--C-:B------:R-:W-:Y:S02]  /*12e70*/  FFMA.FTZ R36, R194, c[0x0][0x2d0], -R23.reuse ;  /* 0x0000b400c2247a23 */ /* 0x100fe40000010817 */
[C---:B------:R-:W-:Y:S02]  /*12e80*/  FMUL.FTZ R90, R0.reuse, R90 ;  /* 0x0000005a005a7220 */ /* 0x040fe40000410000 */
[C---:B------:R-:W-:Y:S01]  /*12e90*/  HMMA.16816.F32.BF16 R64, R24.reuse, R38, R64 ;  /* 0x000000261840723c */ /* 0x040fe20000041840 */
[----:B------:R2:W-:Y:S03]  /*12ea0*/  MUFU.EX2 R252, R36 ;  /* 0x0000002400fc7308 */ /* 0x0005e60000000800 */
[----:B------:R-:W-:Y:S02]  /*12eb0*/  FMUL.FTZ R91, R0, R91 ;  /* 0x0000005b005b7220 */ /* 0x000fe40000410000 */
[C---:B------:R-:W-:Y:S02]  /*12ec0*/  FMUL.FTZ R92, R2.reuse, R92 ;  /* 0x0000005c025c7220 */ /* 0x040fe40000410000 */
[----:B------:R-:W-:Y:S01]  /*12ed0*/  FMUL.FTZ R93, R2, R93 ;  /* 0x0000005d025d7220 */ /* 0x000fe20000410000 */
[-C--:B-1----:R-:W-:Y:S03]  /*12ee0*/  HMMA.16816.F32.BF16 R68, R24, R28.reuse, R68 ;  /* 0x0000001c1844723c */ /* 0x082fe60000041844 */
[C---:B------:R-:W-:Y:S02]  /*12ef0*/  FMUL.FTZ R94, R0.reuse, R94 ;  /* 0x0000005e005e7220 */ /* 0x040fe40000410000 */
[----:B------:R-:W-:Y:S02]  /*12f00*/  FMUL.FTZ R95, R0, R95 ;  /* 0x0000005f005f7220 */ /* 0x000fe40000410000 */
[C---:B------:R-:W-:Y:S01]  /*12f10*/  FMUL.FTZ R96, R21.reuse, R96 ;  /* 0x0000006015607220 */ /* 0x040fe20000410000 */
[C---:B------:R-:W-:Y:S04]  /*12f20*/  HMMA.16816.F32.BF16 R72, R32.reuse, R28, R72 ;  /* 0x0000001c2048723c */ /* 0x040fe80000041848 */
[----:B------:R-:W-:Y:S02]  /*12f30*/  FMUL.FTZ R97, R21, R97 ;  /* 0x0000006115617220 */ /* 0x000fe40000410000 */
[C---:B------:R-:W-:Y:S02]  /*12f40*/  FMUL.FTZ R98, R20.reuse, R98 ;  /* 0x0000006214627220 */ /* 0x040fe40000410000 */
[-C--:B------:R-:W-:Y:S01]  /*12f50*/  HMMA.16816.F32.BF16 R76, R32, R30.reuse, R76 ;  /* 0x0000001e204c723c */ /* 0x080fe2000004184c */
[----:B--2---:R-:W1:Y:S03]  /*12f60*/  LDSM.16.MT88.4 R36, [R226+0x1900] ;  /* 0x00190000e224783b */ /* 0x004e660000004200 */
[--C-:B------:R-:W-:Y:S02]  /*12f70*/  FFMA.FTZ R28, R197, c[0x0][0x2d0], -R48.reuse ;  /* 0x0000b400c51c7a23 */ /* 0x100fe40000010830 */
[C---:B------:R-:W-:Y:S02]  /*12f80*/  FMUL.FTZ R99, R20.reuse, R99 ;  /* 0x0000006314637220 */ /* 0x040fe40000410000 */
[C---:B------:R-:W-:Y:S01]  /*12f90*/  HMMA.16816.F32.BF16 R80, R24.reuse, R30, R80 ;  /* 0x0000001e1850723c */ /* 0x040fe20000041850 */
[----:B------:R2:W-:Y:S03]  /*12fa0*/  MUFU.EX2 R223, R28 ;  /* 0x0000001c00df7308 */ /* 0x0005e60000000800 */
[C---:B------:R-:W-:Y:S02]  /*12fb0*/  FMUL.FTZ R100, R21.reuse, R100 ;  /* 0x0000006415647220 */ /* 0x040fe40000410000 */
[----:B------:R-:W-:Y:S02]  /*12fc0*/  FMUL.FTZ R101, R21, R101 ;  /* 0x0000006515657220 */ /* 0x000fe40000410000 */
[C---:B------:R-:W-:Y:S04]  /*12fd0*/  FMUL.FTZ R102, R20.reuse, R102 ;  /* 0x0000006614667220 */ /* 0x040fe80000410000 */
[----:B------:R-:W-:Y:S02]  /*12fe0*/  FMUL.FTZ R103, R20, R103 ;  /* 0x0000006714677220 */ /* 0x000fe40000410000 */
[C---:B------:R-:W-:Y:S02]  /*12ff0*/  FMUL.FTZ R104, R2.reuse, R104 ;  /* 0x0000006802687220 */ /* 0x040fe40000410000 */
[----:B------:R-:W-:Y:S02]  /*13000*/  FMUL.FTZ R105, R2, R105 ;  /* 0x0000006902697220 */ /* 0x000fe40000410000 */
[C---:B------:R-:W-:Y:S02]  /*13010*/  FMUL.FTZ R106, R0.reuse, R106 ;  /* 0x0000006a006a7220 */ /* 0x040fe40000410000 */
[----:B------:R-:W-:Y:S02]  /*13020*/  FMUL.FTZ R107, R0, R107 ;  /* 0x0000006b006b7220 */ /* 0x000fe40000410000 */
[C---:B------:R-:W-:Y:S02]  /*13030*/  FMUL.FTZ R108, R2.reuse, R108 ;  /* 0x0000006c026c7220 */ /* 0x040fe40000410000 */
[----:B------:R-:W-:Y:S02]  /*13040*/  FMUL.FTZ R109, R2, R109 ;  /* 0x0000006d026d7220 */ /* 0x000fe40000410000 */
[----:B--2---:R-:W-:Y:S02]  /*13050*/  FFMA.FTZ R28, R199, c[0x0][0x2d0], -R23 ;  /* 0x0000b400c71c7a23 */ /* 0x004fe40000010817 */
[C---:B------:R-:W-:Y:S02]  /*13060*/  FMUL.FTZ R110, R0.reuse, R110 ;  /* 0x0000006e006e7220 */ /* 0x040fe40000410000 */
[----:B------:R2:W-:Y:S01]  /*13070*/  MUFU.EX2 R222, R28 ;  /* 0x0000001c00de7308 */ /* 0x0005e20000000800 */
[----:B------:R-:W-:Y:S01]  /*13080*/  FMUL.FTZ R111, R0, R111 ;  /* 0x0000006f006f7220 */ /* 0x000fe20000410000 */
[-C--:B-1----:R-:W-:Y:S03]  /*13090*/  HMMA.16816.F32.BF16 R84, R24, R36.reuse, R84 ;  /* 0x000000241854723c */ /* 0x082fe60000041854 */
[C---:B------:R-:W-:Y:S02]  /*130a0*/  FMUL.FTZ R112, R21.reuse, R112 ;  /* 0x0000007015707220 */ /* 0x040fe40000410000 */
[C---:B------:R-:W-:Y:S02]  /*130b0*/  FMUL.FTZ R113, R21.reuse, R113 ;  /* 0x0000007115717220 */ /* 0x040fe40000410000 */
[C---:B------:R-:W-:Y:S01]  /*130c0*/  FMUL.FTZ R114, R20.reuse, R114 ;  /* 0x0000007214727220 */ /* 0x040fe20000410000 */
[C---:B------:R-:W-:Y:S04]  /*130d0*/  HMMA.16816.F32.BF16 R88, R32.reuse, R36, R88 ;  /* 0x000000242058723c */ /* 0x040fe80000041858 */
[----:B------:R-:W-:Y:S02]  /*130e0*/  FMUL.FTZ R115, R20, R115 ;  /* 0x0000007314737220 */ /* 0x000fe40000410000 */
[C---:B------:R-:W-:Y:S02]  /*130f0*/  FMUL.FTZ R116, R21.reuse, R116 ;  /* 0x0000007415747220 */ /* 0x040fe40000410000 */
[-C--:B------:R-:W-:Y:S04]  /*13100*/  HMMA.16816.F32.BF16 R92, R32, R38.reuse, R92 ;  /* 0x00000026205c723c */ /* 0x080fe8000004185c */
[----:B------:R-:W-:Y:S01]  /*13110*/  FFMA.FTZ R36, R200, c[0x0][0x2d0], -R48 ;  /* 0x0000b400c8247a23 */ /* 0x000fe20000010830 */
[----:B--2---:R-:W1:Y:S01]  /*13120*/  LDSM.16.MT88.4 R28, [R228+0x1900] ;  /* 0x00190000e41c783b */ /* 0x004e620000004200 */
[----:B------:R-:W-:Y:S02]  /*13130*/  FMUL.FTZ R117, R21, R117 ;  /* 0x0000007515757220 */ /* 0x000fe40000410000 */
        /* <DEDUP_REMOVED lines=12> */
[--C-:B--2---:R-:W-:Y:S02]  /*13200*/  FFMA.FTZ R36, R51, c[0x0][0x2d0], -R49.reuse ;  /* 0x0000b40033247a23 */ /* 0x104fe40000010831 */
[C---:B------:R-:W-:Y:S02]  /*13210*/  FMUL.FTZ R128, R21.reuse, R128 ;  /* 0x0000008015807220 */ /* 0x040fe40000410000 */
[----:B------:R2:W3:Y:S01]  /*13220*/  MUFU.EX2 R218, R36 ;  /* 0x0000002400da7308 */ /* 0x0004e20000000800 */
[----:B------:R-:W-:Y:S02]  /*13230*/  FMUL.FTZ R129, R21, R129 ;  /* 0x0000008115817220 */ /* 0x000fe40000410000 */
[C---:B------:R-:W-:Y:S02]  /*13240*/  FMUL.FTZ R130, R20.reuse, R130 ;  /* 0x0000008214827220 */ /* 0x040fe40000410000 */
[----:B------:R-:W-:Y:S01]  /*13250*/  FMUL.FTZ R131, R20, R131 ;  /* 0x0000008314837220 */ /* 0x000fe20000410000 */
[-C--:B-1----:R-:W-:Y:S08]  /*13260*/  HMMA.16816.F32.BF16 R100, R24, R28.reuse, R100 ;  /* 0x0000001c1864723c */ /* 0x082ff00000041864 */
[C---:B------:R-:W-:Y:S07]  /*13270*/  HMMA.16816.F32.BF16 R104, R32.reuse, R28, R104 ;  /* 0x0000001c2068723c */ /* 0x040fee0000041868 */
[----:B------:R-:W-:Y:S01]  /*13280*/  FFMA.FTZ R28, R204, c[0x0][0x2d0], -R49 ;  /* 0x0000b400cc1c7a23 */ /* 0x000fe20000010831 */
[-C--:B------:R-:W-:Y:S01]  /*13290*/  HMMA.16816.F32.BF16 R108, R32, R30.reuse, R108 ;  /* 0x0000001e206c723c */ /* 0x080fe2000004186c */
[----:B--2---:R-:W1:Y:S02]  /*132a0*/  LDSM.16.MT88.4 R36, [R227+0x1900] ;  /* 0x00190000e324783b */ /* 0x004e640000004200 */
[----:B------:R2:W4:Y:S01]  /*132b0*/  MUFU.EX2 R200, R28 ;  /* 0x0000001c00c87308 */ /* 0x0005220000000800 */
[----:B------:R-:W-:Y:S02]  /*132c0*/  MOV R204, R177 ;  /* 0x000000b100cc7202 */ /* 0x000fe40000000f00 */
[----:B------:R-:W-:Y:S02]  /*132d0*/  MOV R177, R164 ;  /* 0x000000a400b17202 */ /* 0x000fe40000000f00 */
[C---:B------:R-:W-:Y:S05]  /*132e0*/  HMMA.16816.F32.BF16 R112, R24.reuse, R30, R112 ;  /* 0x0000001e1870723c */ /* 0x040fea0000041870 */
[----:B------:R5:W-:Y:S01]  /*132f0*/  MUFU.EX2 R164, R40 ;  /* 0x0000002800a47308 */ /* 0x000be20000000800 */
[--C-:B--2---:R-:W-:Y:S09]  /*13300*/  FFMA.FTZ R28, R41, c[0x0][0x2d0], -R50.reuse ;  /* 0x0000b400291c7a23 */ /* 0x104ff20000010832 */
[----:B------:R2:W-:Y:S01]  /*13310*/  MUFU.EX2 R166, R28 ;  /* 0x0000001c00a67308 */ /* 0x0005e20000000800 */
[----:B-----5:R-:W-:Y:S01]  /*13320*/  LDSM.16.MT88.4 R40, [R226+0x900] ;  /* 0x00090000e228783b */ /* 0x020fe20000004200 */
[-C--:B-1----:R-:W-:Y:S08]  /*13330*/  HMMA.16816.F32.BF16 R116, R24, R36.reuse, R116 ;  /* 0x000000241874723c */ /* 0x082ff00000041874 */
[C---:B------:R-:W-:Y:S04]  /*13340*/  HMMA.16816.F32.BF16 R120, R32.reuse, R36, R120 ;  /* 0x000000242078723c */ /* 0x040fe80000041878 */
[--C-:B--2---:R-:W-:Y:S04]  /*13350*/  FFMA.FTZ R28, R44, c[0x0][0x2d0], -R50.reuse ;  /* 0x0000b4002c1c7a23 */ /* 0x104fe80000010832 */
[-C--:B------:R-:W-:Y:S01]  /*13360*/  HMMA.16816.F32.BF16 R124, R32, R38.reuse, R124 ;  /* 0x00000026207c723c */ /* 0x080fe2000004187c */
[----:B------:R-:W-:Y:S01]  /*13370*/  LDSM.16.MT88.4 R44, [R228+0x900] ;  /* 0x00090000e42c783b */ /* 0x000fe20000004200 */
[----:B------:R1:W2:Y:S02]  /*13380*/  MUFU.EX2 R165, R28 ;  /* 0x0000001c00a57308 */ /* 0x0002a40000000800 */
[----:B------:R-:W-:Y:S03]  /*13390*/  FFMA.FTZ R36, R171, c[0x0][0x2d0], -R50 ;  /* 0x0000b400ab247a23 */ /* 0x000fe60000010832 */
[----:B---3--:R-:W-:Y:S01]  /*133a0*/  F2FP.BF16.PACK_AB R32, R202, R218 ;  /* 0x000000daca20723e */ /* 0x008fe200000010ff */
[----:B------:R-:W-:Y:S04]  /*133b0*/  HMMA.16816.F32.BF16 R128, R24, R38, R128 ;  /* 0x000000261880723c */ /* 0x000fe80000041880 */
[----:B------:R3:W5:Y:S01]  /*133c0*/  MUFU.EX2 R51, R36 ;  /* 0x0000002400337308 */ /* 0x0007620000000800 */
[----:B----4-:R-:W-:Y:S02]  /*133d0*/  F2FP.BF16.PACK_AB R34, R200, R201 ;  /* 0x000000c9c822723e */ /* 0x010fe400000010ff */
[----:B------:R-:W-:Y:S02]  /*133e0*/  F2FP.BF16.PACK_AB R24, R251, R252 ;  /* 0x000000fcfb18723e */ /* 0x000fe400000010ff */
[----:B------:R-:W-:Y:S03]  /*133f0*/  F2FP.BF16.PACK_AB R25, R223, R250 ;  /* 0x000000fadf19723e */ /* 0x000fe600000010ff */
[----:B------:R-:W-:Y:S02]  /*13400*/  F2FP.BF16.PACK_AB R26, R221, R222 ;  /* 0x000000dedd1a723e */ /* 0x000fe400000010ff */
[----:B------:R-:W-:Y:S01]  /*13410*/  F2FP.BF16.PACK_AB R27, R219, R220 ;  /* 0x000000dcdb1b723e */ /* 0x000fe200000010ff */
[----:B-1----:R-:W1:Y:S01]  /*13420*/  LDSM.16.MT88.4 R28, [R225+0x900] ;  /* 0x00090000e11c783b */ /* 0x002e620000004200 */
[----:B--2---:R-:W-:Y:S07]  /*13430*/  F2FP.BF16.PACK_AB R33, R165, R166 ;  /* 0x000000a6a521723e */ /* 0x004fee00000010ff */
[----:B---3--:R-:W2:Y:S01]  /*13440*/  LDSM.16.MT88.4 R36, [R227+0x900] ;  /* 0x00090000e324783b */ /* 0x008ea20000004200 */
[----:B-----5:R-:W-:Y:S01]  /*13450*/  F2FP.BF16.PACK_AB R35, R51, R164 ;  /* 0x000000a43323723e */ /* 0x020fe200000010ff */
[-C--:B-1----:R-:W-:Y:S08]  /*13460*/  HMMA.16816.F32.BF16 R4, R24, R28.reuse, R4 ;  /* 0x0000001c1804723c */ /* 0x082ff00000041804 */
        /* <DEDUP_REMOVED lines=8> */
[----:B------:R3:W-:Y:S01]  /*134f0*/  MUFU.EX2 R198, R40 ;  /* 0x0000002800c67308 */ /* 0x0007e20000000800 */
[----:B------:R-:W-:Y:S04]  /*13500*/  MOV R208, R184 ;  /* 0x000000b800d07202 */ /* 0x000fe80000000f00 */
[C---:B------:R-:W-:Y:S08]  /*13510*/  HMMA.16816.F32.BF16 R144, R24.reuse, R42, R144 ;  /* 0x0000002a1890723c */ /* 0x040ff00000041890 */
[-C--:B------:R-:W-:Y:S08]  /*13520*/  HMMA.16816.F32.BF16 R148, R24, R44.reuse, R148 ;  /* 0x0000002c1894723c */ /* 0x080ff00000041894 */
[C---:B------:R-:W-:Y:S04]  /*13530*/  HMMA.16816.F32.BF16 R152, R32.reuse, R44, R152 ;  /* 0x0000002c2098723c */ /* 0x040fe80000041898 */
[--C-:B---3--:R-:W-:Y:S02]  /*13540*/  FFMA.FTZ R40, R209, c[0x0][0x2d0], -R23.reuse ;  /* 0x0000b400d1287a23 */ /* 0x108fe40000010817 */
[----:B------:R-:W3:Y:S02]  /*13550*/  LDL.LU R209, [R1+0x18] ;  /* 0x0000180001d17983 */ /* 0x000ee40000300800 */
[-C--:B------:R-:W-:Y:S01]  /*13560*/  HMMA.16816.F32.BF16 R156, R32, R46.reuse, R156 ;  /* 0x0000002e209c723c */ /* 0x080fe2000004189c */
[----:B------:R4:W-:Y:S07]  /*13570*/  MUFU.EX2 R199, R40 ;  /* 0x0000002800c77308 */ /* 0x0009ee0000000800 */
[C---:B------:R-:W-:Y:S08]  /*13580*/  HMMA.16816.F32.BF16 R160, R24.reuse, R46, R160 ;  /* 0x0000002e18a0723c */ /* 0x040ff000000418a0 */
[-C--:B--2---:R-:W-:Y:S08]  /*13590*/  HMMA.16816.F32.BF16 R52, R24, R36.reuse, R52 ;  /* 0x000000241834723c */ /* 0x084ff00000041834 */
[C---:B------:R-:W-:Y:S01]  /*135a0*/  HMMA.16816.F32.BF16 R56, R32.reuse, R36, R56 ;  /* 0x000000242038723c */ /* 0x040fe20000041838 */
[----:B----4-:R-:W2:Y:S06]  /*135b0*/  LDSM.16.MT88.4 R40, [R226+0x2100] ;  /* 0x00210000e228783b */ /* 0x010eac0000004200 */
[--C-:B------:R-:W-:Y:S01]  /*135c0*/  FFMA.FTZ R36, R205, c[0x0][0x2d0], -R48.reuse ;  /* 0x0000b400cd247a23 */ /* 0x100fe20000010830 */
[-C--:B------:R-:W-:Y:S03]  /*135d0*/  HMMA.16816.F32.BF16 R60, R32, R38.reuse, R60 ;  /* 0x00000026203c723c */ /* 0x080fe6000004183c */
[----:B------:R4:W-:Y:S01]  /*135e0*/  MUFU.EX2 R197, R36 ;  /* 0x0000002400c57308 */ /* 0x0009e20000000800 */
[----:B------:R-:W-:Y:S04]  /*135f0*/  MOV R205, R183 ;  /* 0x000000b700cd7202 */ /* 0x000fe80000000f00 */
[C---:B------:R-:W-:Y:S08]  /*13600*/  HMMA.16816.F32.BF16 R64, R24.reuse, R38, R64 ;  /* 0x000000261840723c */ /* 0x040ff00000041840 */
[-C--:B-1----:R-:W-:Y:S08]  /*13610*/  HMMA.16816.F32.BF16 R68, R24, R28.reuse, R68 ;  /* 0x0000001c1844723c */ /* 0x082ff00000041844 */
[C---:B------:R-:W-:Y:S04]  /*13620*/  HMMA.16816.F32.BF16 R72, R32.reuse, R28, R72 ;  /* 0x0000001c2048723c */ /* 0x040fe80000041848 */
[--C-:B----4-:R-:W-:Y:S01]  /*13630*/  FFMA.FTZ R36, R206, c[0x0][0x2d0], -R48.reuse ;  /* 0x0000b400ce247a23 */ /* 0x110fe20000010830 */
[----:B------:R-:W-:Y:S03]  /*13640*/  MOV R206, R182 ;  /* 0x000000b600ce7202 */ /* 0x000fe60000000f00 */
[-C--:B------:R-:W-:Y:S01]  /*13650*/  HMMA.16816.F32.BF16 R76, R32, R30.reuse, R76 ;  /* 0x0000001e204c723c */ /* 0x080fe2000004184c */
[----:B------:R1:W-:Y:S07]  /*13660*/  MUFU.EX2 R196, R36 ;  /* 0x0000002400c47308 */ /* 0x0003ee0000000800 */
[C---:B------:R-:W-:Y:S01]  /*13670*/  HMMA.16816.F32.BF16 R80, R24.reuse, R30, R80 ;  /* 0x0000001e1850723c */ /* 0x040fe20000041850 */
[----:B------:R-:W-:Y:S07]  /*13680*/  LDSM.16.MT88.4 R28, [R227+0x2100] ;  /* 0x00210000e31c783b */ /* 0x000fee0000004200 */
[-C--:B--2---:R-:W-:Y:S08]  /*13690*/  HMMA.16816.F32.BF16 R84, R24, R40.reuse, R84 ;  /* 0x000000281854723c */ /* 0x084ff00000041854 */
[C---:B------:R-:W-:Y:S04]  /*136a0*/  HMMA.16816.F32.BF16 R88, R32.reuse, R40, R88 ;  /* 0x000000282058723c */ /* 0x040fe80000041858 */
[--C-:B-1----:R-:W-:Y:S01]  /*136b0*/  FFMA.FTZ R36, R215, c[0x0][0x2d0], -R23.reuse ;  /* 0x0000b400d7247a23 */ /* 0x102fe20000010817 */
[----:B------:R-:W-:Y:S01]  /*136c0*/  MOV R215, R181 ;  /* 0x000000b500d77202 */ /* 0x000fe20000000f00 */
[----:B------:R-:W-:Y:S01]  /*136d0*/  FFMA.FTZ R23, R217, c[0x0][0x2d0], -R23 ;  /* 0x0000b400d9177a23 */ /* 0x000fe20000010817 */
[----:B------:R-:W-:Y:S01]  /*136e0*/  MOV R217, R180 ;  /* 0x000000b400d97202 */ /* 0x000fe20000000f00 */
[-C--:B------:R-:W-:Y:S01]  /*136f0*/  HMMA.16816.F32.BF16 R92, R32, R42.reuse, R92 ;  /* 0x0000002a205c723c */ /* 0x080fe2000004185c */
[----:B------:R1:W-:Y:S07]  /*13700*/  MUFU.EX2 R195, R36 ;  /* 0x0000002400c37308 */ /* 0x0003ee0000000800 */
[C---:B------:R-:W-:Y:S01]  /*13710*/  HMMA.16816.F32.BF16 R96, R24.reuse, R42, R96 ;  /* 0x0000002a1860723c */ /* 0x040fe20000041860 */
[----:B------:R-:W-:Y:S02]  /*13720*/  LDSM.16.MT88.4 R40, [R227+0x1100] ;  /* 0x00110000e328783b */ /* 0x000fe40000004200 */
[----:B------:R2:W-:Y:S06]  /*13730*/  MUFU.EX2 R194, R23 ;  /* 0x0000001700c27308 */ /* 0x0005ec0000000800 */
[----:B-1----:R-:W1:Y:S03]  /*13740*/  LDSM.16.MT88.4 R36, [R228+0x2100] ;  /* 0x00210000e424783b */ /* 0x002e660000004200 */
[--C-:B--2---:R-:W-:Y:S01]  /*13750*/  FFMA.FTZ R23, R210, c[0x0][0x2d0], -R48.reuse ;  /* 0x0000b400d2177a23 */ /* 0x104fe20000010830 */
[----:B------:R-:W-:Y:S01]  /*13760*/  MOV R210, R179 ;  /* 0x000000b300d27202 */ /* 0x000fe20000000f00 */
[----:B------:R-:W-:Y:S01]  /*13770*/  FFMA.FTZ R48, R214, c[0x0][0x2d0], -R48 ;  /* 0x0000b400d6307a23 */ /* 0x000fe20000010830 */
[----:B------:R-:W-:Y:S01]  /*13780*/  MOV R214, R170 ;  /* 0x000000aa00d67202 */ /* 0x000fe20000000f00 */
[----:B------:R2:W-:Y:S10]  /*13790*/  MUFU.EX2 R171, R23 ;  /* 0x0000001700ab7308 */ /* 0x0005f40000000800 */
[----:B------:R-:W-:Y:S01]  /*137a0*/  MUFU.EX2 R170, R48 ;  /* 0x0000003000aa7308 */ /* 0x000fe20000000800 */
[--C-:B--2---:R-:W-:Y:S01]  /*137b0*/  FFMA.FTZ R23, R211, c[0x0][0x2d0], -R49.reuse ;  /* 0x0000b400d3177a23 */ /* 0x104fe20000010831 */
[-C--:B-1----:R-:W-:Y:S01]  /*137c0*/  HMMA.16816.F32.BF16 R100, R24, R36.reuse, R100 ;  /* 0x000000241864723c */ /* 0x082fe20000041864 */
[----:B------:R-:W2:Y:S07]  /*137d0*/  LDL.LU R211, [R1+0x14] ;  /* 0x0000140001d37983 */ /* 0x000eae0000300800 */
[----:B------:R1:W-:Y:S01]  /*137e0*/  MUFU.EX2 R48, R23 ;  /* 0x0000001700307308 */ /* 0x0003e20000000800 */
[C---:B------:R-:W-:Y:S08]  /*137f0*/  HMMA.16816.F32.BF16 R104, R32.reuse, R36, R104 ;  /* 0x000000242068723c */ /* 0x040ff00000041868 */
[-C--:B------:R-:W-:Y:S08]  /*13800*/  HMMA.16816.F32.BF16 R108, R32, R38.reuse, R108 ;  /* 0x00000026206c723c */ /* 0x080ff0000004186c */
[C---:B------:R-:W-:Y:S01]  /*13810*/  HMMA.16816.F32.BF16 R112, R24.reuse, R38, R112 ;  /* 0x000000261870723c */ /* 0x040fe20000041870 */
[----:B------:R-:W-:Y:S03]  /*13820*/  LDSM.16.MT88.4 R36, [R228+0x1100] ;  /* 0x00110000e424783b */ /* 0x000fe60000004200 */
[--C-:B-1----:R-:W-:Y:S01]  /*13830*/  FFMA.FTZ R23, R212, c[0x0][0x2d0], -R49.reuse ;  /* 0x0000b400d4177a23 */ /* 0x102fe20000010831 */
[----:B------:R-:W-:Y:S03]  /*13840*/  MOV R212, R178 ;  /* 0x000000b200d47202 */ /* 0x000fe60000000f00 */
[-C--:B------:R-:W-:Y:S01]  /*13850*/  HMMA.16816.F32.BF16 R116, R24, R28.reuse, R116 ;  /* 0x0000001c1874723c */ /* 0x080fe20000041874 */
[----:B------:R1:W4:Y:S07]  /*13860*/  MUFU.EX2 R47, R23 ;  /* 0x00000017002f7308 */ /* 0x00032e0000000800 */
[C---:B------:R-:W-:Y:S08]  /*13870*/  HMMA.16816.F32.BF16 R120, R32.reuse, R28, R120 ;  /* 0x0000001c2078723c */ /* 0x040ff00000041878 */
[-C--:B------:R-:W-:Y:S01]  /*13880*/  HMMA.16816.F32.BF16 R124, R32, R30.reuse, R124 ;  /* 0x0000001e207c723c */ /* 0x080fe2000004187c */
[----:B------:R-:W5:Y:S07]  /*13890*/  LDSM.16.MT88.4 R32, [R226+0x1100] ;  /* 0x00110000e220783b */ /* 0x000f6e0000004200 */
[----:B------:R-:W-:Y:S04]  /*138a0*/  HMMA.16816.F32.BF16 R128, R24, R30, R128 ;  /* 0x0000001e1880723c */ /* 0x000fe80000041880 */
[--C-:B-1----:R-:W-:Y:S01]  /*138b0*/  FFMA.FTZ R23, R213, c[0x0][0x2d0], -R49.reuse ;  /* 0x0000b400d5177a23 */ /* 0x102fe20000010831 */
[----:B----4-:R-:W-:Y:S01]  /*138c0*/  F2FP.BF16.PACK_AB R28, R47, R48 ;  /* 0x000000302f1c723e */ /* 0x010fe200000010ff */
[----:B------:R-:W4:Y:S01]  /*138d0*/  LDL.LU R213, [R1+0xc] ;  /* 0x00000c0001d57983 */ /* 0x000f220000300800 */
[----:B------:R-:W-:Y:S01]  /*138e0*/  FFMA.FTZ R49, R216, c[0x0][0x2d0], -R49 ;  /* 0x0000b400d8317a23 */ /* 0x000fe20000010831 */
[----:B------:R1:W-:Y:S01]  /*138f0*/  MUFU.EX2 R46, R23 ;  /* 0x00000017002e7308 */ /* 0x0003e20000000800 */
[----:B------:R-:W-:Y:S03]  /*13900*/  F2FP.BF16.PACK_AB R24, R199, R198 ;  /* 0x000000c6c718723e */ /* 0x000fe600000010ff */
[----:B------:R-:W-:Y:S02]  /*13910*/  F2FP.BF16.PACK_AB R25, R196, R197 ;  /* 0x000000c5c419723e */ /* 0x000fe400000010ff */
[----:B------:R-:W-:Y:S02]  /*13920*/  F2FP.BF16.PACK_AB R26, R194, R195 ;  /* 0x000000c3c21a723e */ /* 0x000fe400000010ff */
[----:B------:R-:W-:Y:S02]  /*13930*/  F2FP.BF16.PACK_AB R27, R170, R171 ;  /* 0x000000abaa1b723e */ /* 0x000fe400000010ff */
[----:B------:R-:W5:Y:S01]  /*13940*/  MUFU.EX2 R49, R49 ;  /* 0x0000003100317308 */ /* 0x000f620000000800 */
[----:B------:R-:W-:Y:S01]  /*13950*/  MOV R216, R177 ;  /* 0x000000b100d87202 */ /* 0x000fe20000000f00 */
[--C-:B-1----:R-:W-:Y:S02]  /*13960*/  FFMA.FTZ R23, R172, c[0x0][0x2d0], -R50.reuse ;  /* 0x0000b400ac177a23 */ /* 0x102fe40000010832 */
[----:B------:R-:W4:Y:S06]  /*13970*/  LDL.LU R172, [R1+0x10] ;  /* 0x0000100001ac7983 */ /* 0x000f2c0000300800 */
[----:B------:R1:W-:Y:S01]  /*13980*/  MUFU.EX2 R44, R23 ;  /* 0x00000017002c7308 */ /* 0x0003e20000000800 */
[----:B-----5:R-:W-:Y:S01]  /*13990*/  F2FP.BF16.PACK_AB R30, R49, R46 ;  /* 0x0000002e311e723e */ /* 0x020fe200000010ff */
[--C-:B-1----:R-:W-:Y:S01]  /*139a0*/  FFMA.FTZ R23, R174, c[0x0][0x2d0], -R50.reuse ;  /* 0x0000b400ae177a23 */ /* 0x102fe20000010832 */
[----:B------:R-:W-:Y:S02]  /*139b0*/  MOV R174, R176 ;  /* 0x000000b000ae7202 */ /* 0x000fe40000000f00 */
[-C--:B------:R-:W-:Y:S05]  /*139c0*/  HMMA.16816.F32.BF16 R176, R24, R188.reuse, R4 ;  /* 0x000000bc18b0723c */ /* 0x080fea0000041804 */
[----:B------:R1:W5:Y:S01]  /*139d0*/  MUFU.EX2 R45, R23 ;  /* 0x00000017002d7308 */ /* 0x0003620000000800 */
[----:B------:R-:W2:Y:S01]  /*139e0*/  LDSM.16.MT88.4 R4, [R225+0x2900] ;  /* 0x00290000e104783b */ /* 0x000ea20000004200 */
[--C-:B-1----:R-:W-:Y:S01]  /*139f0*/  FFMA.FTZ R23, R173, c[0x0][0x2d0], -R50.reuse ;  /* 0x0000b400ad177a23 */ /* 0x102fe20000010832 */
[----:B-----5:R-:W-:Y:S01]  /*13a00*/  F2FP.BF16.PACK_AB R29, R45, R44 ;  /* 0x0000002c2d1d723e */ /* 0x020fe200000010ff */
[----:B------:R-:W-:Y:S06]  /*13a10*/  FFMA.FTZ R50, R22, c[0x0][0x2d0], -R50 ;  /* 0x0000b40016327a23 */ /* 0x000fec0000010832 */
[----:B------:R-:W-:Y:S10]  /*13a20*/  MUFU.EX2 R23, R23 ;  /* 0x0000001700177308 */ /* 0x000ff40000000800 */
[----:B------:R-:W1:Y:S02]  /*13a30*/  MUFU.EX2 R50, R50 ;  /* 0x0000003200327308 */ /* 0x000e640000000800 */
[----:B-1----:R-:W-:Y:S07]  /*13a40*/  F2FP.BF16.PACK_AB R31, R50, R23 ;  /* 0x00000017321f723e */ /* 0x002fee00000010ff */
[C---:B------:R-:W-:Y:S01]  /*13a50*/  HMMA.16816.F32.BF16 R180, R28.reuse, R188, R8 ;  /* 0x000000bc1cb4723c */ /* 0x040fe20000041808 */
[----:B------:R-:W1:Y:S07]  /*13a60*/  LDSM.16.MT88.4 R8, [R226+0x2900] ;  /* 0x00290000e208783b */ /* 0x000e6e0000004200 */
[-C--:B------:R-:W-:Y:S01]  /*13a70*/  HMMA.16816.F32.BF16 R184, R28, R190.reuse, R12 ;  /* 0x000000be1cb8723c */ /* 0x080fe2000004180c */
[----:B------:R-:W5:Y:S07]  /*13a80*/  LDSM.16.MT88.4 R12, [R228+0x2900] ;  /* 0x00290000e40c783b */ /* 0x000f6e0000004200 */
[C---:B------:R-:W-:Y:S01]  /*13a90*/  HMMA.16816.F32.BF16 R188, R24.reuse, R190, R16 ;  /* 0x000000be18bc723c */ /* 0x040fe20000041810 */
[----:B------:R-:W1:Y:S07]  /*13aa0*/  LDSM.16.MT88.4 R16, [R227+0x2900] ;  /* 0x00290000e310783b */ /* 0x000e6e0000004200 */
        /* <DEDUP_REMOVED lines=13> */
[C---:B------:R-:W-:Y:S07]  /*13b80*/  HMMA.16816.F32.BF16 R72, R28.reuse, R4, R72 ;  /* 0x000000041c48723c */ /* 0x040fee0000041848 */
[----:B------:R-:W-:Y:S01]  /*13b90*/  FFMA.FTZ R4, R2, R211, R212 ;  /* 0x000000d302047223 */ /* 0x000fe200000100d4 */
[-C--:B------:R-:W-:Y:S04]  /*13ba0*/  HMMA.16816.F32.BF16 R76, R28, R6.reuse, R76 ;  /* 0x000000061c4c723c */ /* 0x080fe8000004184c */
[----:B------:R-:W-:Y:S04]  /*13bb0*/  FADD.FTZ R4, R217, R4 ;  /* 0x00000004d9047221 */ /* 0x000fe80000010000 */
[C---:B------:R-:W-:Y:S04]  /*13bc0*/  HMMA.16816.F32.BF16 R80, R24.reuse, R6, R80 ;  /* 0x000000061850723c */ /* 0x040fe80000041850 */
[----:B------:R-:W-:Y:S02]  /*13bd0*/  FADD.FTZ R5, R205, R4 ;  /* 0x00000004cd057221 */ /* 0x000fe40000010000 */
[----:B---3--:R-:W-:Y:S02]  /*13be0*/  FFMA.FTZ R4, R0, R209, R175 ;  /* 0x000000d100047223 */ /* 0x008fe400000100af */
[-C--:B-1----:R-:W-:Y:S04]  /*13bf0*/  HMMA.16816.F32.BF16 R84, R24, R8.reuse, R84 ;  /* 0x000000081854723c */ /* 0x082fe80000041854 */
[----:B------:R-:W-:Y:S02]  /*13c00*/  FADD.FTZ R0, R203, R5 ;  /* 0x00000005cb007221 */ /* 0x000fe40000010000 */
[----:B------:R-:W-:Y:S02]  /*13c10*/  FADD.FTZ R4, R192, R4 ;  /* 0x00000004c0047221 */ /* 0x000fe40000010000 */
[C---:B------:R-:W-:Y:S04]  /*13c20*/  HMMA.16816.F32.BF16 R88, R28.reuse, R8, R88 ;  /* 0x000000081c58723c */ /* 0x040fe80000041858 */
[----:B------:R-:W-:Y:S02]  /*13c30*/  FADD.FTZ R4, R193, R4 ;  /* 0x00000004c1047221 */ /* 0x000fe40000010000 */
[----:B------:R-:W-:Y:S02]  /*13c40*/  FADD.FTZ R5, R218, R0 ;  /* 0x00000000da057221 */ /* 0x000fe40000010000 */
[-C--:B------:R-:W-:Y:S04]  /*13c50*/  HMMA.16816.F32.BF16 R92, R28, R10.reuse, R92 ;  /* 0x0000000a1c5c723c */ /* 0x080fe8000004185c */
[----:B----4-:R-:W-:Y:S02]  /*13c60*/  FFMA.FTZ R20, R20, R213, R216 ;  /* 0x000000d514147223 */ /* 0x010fe400000100d8 */
[----:B------:R-:W-:Y:S02]  /*13c70*/  FADD.FTZ R4, R207, R4 ;  /* 0x00000004cf047221 */ /* 0x000fe40000010000 */
[----:B------:R-:W-:Y:S01]  /*13c80*/  FADD.FTZ R20, R210, R20 ;  /* 0x00000014d2147221 */ /* 0x000fe20000010000 */
[C---:B------:R-:W-:Y:S04]  /*13c90*/  HMMA.16816.F32.BF16 R96, R24.reuse, R10, R96 ;  /* 0x0000000a1860723c */ /* 0x040fe80000041860 */
[----:B------:R-:W-:Y:S02]  /*13ca0*/  FADD.FTZ R20, R206, R20 ;  /* 0x00000014ce147221 */ /* 0x000fe40000010000 */
[----:B------:R-:W-:Y:S01]  /*13cb0*/  FADD.FTZ R4, R166, R4 ;  /* 0x00000004a6047221 */ /* 0x000fe20000010000 */
[----:B------:R-:W-:Y:S01]  /*13cc0*/  MOV R166, R167 ;  /* 0x000000a700a67202 */ /* 0x000fe20000000f00 */
[----:B------:R-:W-:Y:S01]  /*13cd0*/  FADD.FTZ R5, R202, R5 ;  /* 0x00000005ca057221 */ /* 0x000fe20000010000 */
[-C--:B-----5:R-:W-:Y:S03]  /*13ce0*/  HMMA.16816.F32.BF16 R100, R24, R12.reuse, R100 ;  /* 0x0000000c1864723c */ /* 0x0a0fe60000041864 */
[----:B------:R-:W-:Y:S01]  /*13cf0*/  FADD.FTZ R4, R165, R4 ;  /* 0x00000004a5047221 */ /* 0x000fe20000010000 */
[----:B------:R-:W-:Y:S03]  /*13d00*/  MOV R165, R168 ;  /* 0x000000a800a57202 */ /* 0x000fe60000000f00 */
[----:B------:R-:W-:Y:S01]  /*13d10*/  FADD.FTZ R4, R164, R4 ;  /* 0x00000004a4047221 */ /* 0x000fe20000010000 */
[C---:B------:R-:W-:Y:S04]  /*13d20*/  HMMA.16816.F32.BF16 R104, R28.reuse, R12, R104 ;  /* 0x0000000c1c68723c */ /* 0x040fe80000041868 */
[----:B------:R-:W-:Y:S01]  /*13d30*/  FADD.FTZ R4, R51, R4 ;  /* 0x0000000433047221 */ /* 0x000fe20000010000 */
[----:B------:R-:W-:Y:S01]  /*13d40*/  MOV R164, R169 ;  /* 0x000000a900a47202 */ /* 0x000fe20000000f00 */
[----:B------:R-:W-:Y:S02]  /*13d50*/  FFMA.FTZ R21, R21, R172, R174 ;  /* 0x000000ac15157223 */ /* 0x000fe400000100ae */
        /* <DEDUP_REMOVED lines=8> */
[-C--:B------:R-:W-:Y:S03]  /*13de0*/  HMMA.16816.F32.BF16 R116, R24, R16.reuse, R116 ;  /* 0x000000101874723c */ /* 0x080fe60000041874 */
[----:B------:R-:W-:Y:S02]  /*13df0*/  FADD.FTZ R7, R250, R2 ;  /* 0x00000002fa077221 */ /* 0x000fe40000010000 */
[----:B------:R-:W-:Y:S02]  /*13e00*/  FADD.FTZ R2, R251, R6 ;  /* 0x00000006fb027221 */ /* 0x000fe40000010000 */
        /* <DEDUP_REMOVED lines=20> */
[----:B------:R1:W-:Y:S01]  /*13f50*/  STL [R1+0x10], R5 ;  /* 0x0000100501007387 */ /* 0x0003e20000100800 */
[----:B------:R-:W-:Y:S02]  /*13f60*/  FADD.FTZ R2, R46, R2 ;  /* 0x000000022e027221 */ /* 0x000fe40000010000 */
[----:B------:R-:W-:Y:S01]  /*13f70*/  FADD.FTZ R4, R170, R4 ;  /* 0x00000004aa047221 */ /* 0x000fe20000010000 */
[----:B------:R-:W-:Y:S01]  /*13f80*/  MOV R170, R3 ;  /* 0x0000000300aa7202 */ /* 0x000fe20000000f00 */
[----:B------:R-:W-:Y:S02]  /*13f90*/  FADD.FTZ R2, R49, R2 ;  /* 0x0000000231027221 */ /* 0x000fe40000010000 */
[----:B------:R-:W-:Y:S01]  /*13fa0*/  FADD.FTZ R0, R23, R0 ;  /* 0x0000000017007221 */ /* 0x000fe20000010000 */
[----:B------:R1:W-:Y:S03]  /*13fb0*/  STL [R1+0xc], R4 ;  /* 0x00000c0401007387 */ /* 0x0003e60000100800 */
[----:B------:R-:W-:Y:S01]  /*13fc0*/  FADD.FTZ R0, R50, R0 ;  /* 0x0000000032007221 */ /* 0x000fe20000010000 */
[----:B------:R1:W-:Y:S04]  /*13fd0*/  STL [R1+0x14], R2 ;  /* 0x0000140201007387 */ /* 0x0003e80000100800 */
[----:B------:R1:W-:Y:S01]  /*13fe0*/  STL [R1+0x18], R0 ;  /* 0x0000180001007387 */ /* 0x0003e20000100800 */
[----:B------:R-:W-:-:S05]  /*13ff0*/  @P0 BRA `(.L_x_2439) ;  /* 0xffffb5d000000947 */ /* 0x000fca000383ffff */
.L_x_2421:
        /* <DEDUP_REMOVED lines=185> */
.L_x_2359:
        /* <DEDUP_REMOVED lines=227> */
.L_x_2442:
[----:B-1----:R-:W-:Y:S05]  /*159c0*/  BSYNC B0 ;  /* 0x0000000000007941 */ /* 0x002fea0003800000 */
.L_x_2441:
        /* <DEDUP_REMOVED lines=97> */
.L_x_2444:
[----:B------:R-:W-:Y:S05]  /*15fe0*/  BSYNC B0 ;  /* 0x0000000000007941 */ /* 0x000fea0003800000 */
.L_x_2443:
        /* <DEDUP_REMOVED lines=97> */
.L_x_2446:
[----:B------:R-:W-:Y:S05]  /*16600*/  BSYNC B0 ;  /* 0x0000000000007941 */ /* 0x000fea0003800000 */
.L_x_2445:
        /* <DEDUP_REMOVED lines=98> */
.L_x_2440:
        /* <DEDUP_REMOVED lines=50> */
.L_x_2447:
        /* <DEDUP_REMOVED lines=11> */
.L_x_3624:


//--------------------- .text._ZN7cutlass13device_kernelIN5flash19enable_sm80_to_sm89INS1_16FlashAttnFwdSm80INS1_25CollectiveMainloopFwdSm80ILi8ELi1ELb1EN4cute5tupleIJNS5_1CILi128EEENS7_ILi96EEES8_EEELi128ENS_10bfloat16_tEfNS_4arch4Sm80ELb0ELb1ELb0ELb1ELb1ELb0ELb1ELb1EEENS1_21CollectiveEpilogueFwdINS6_IJS8_S8_S9_EEENS6_IJNS7_ILi1EEESH_SH_EEESB_SD_Li256ELb1ELb1ELb1ELb0EEENS1_36VarlenDynamicPersistentTileSchedulerILi128ELi96ELi256ELi256ELb1ELb1ELb0ELb1ELb0ELb1EEEEEEEEEvNT_6ParamsE --------------------------
	.section	.text._ZN7cutlass13device_kernelIN5flash19enable_sm80_to_sm89INS1_16FlashAttnFwdSm80INS1_25CollectiveMainloopFwdSm80ILi8ELi1ELb1EN4cute5tupleIJNS5_1CILi128EEENS7_ILi96EEES8_EEELi128ENS_10bfloat16_tEfNS_4arch4Sm80ELb0ELb1ELb0ELb1ELb1ELb0ELb1ELb1EEENS1_21CollectiveEpilogueFwdINS6_IJS8_S8_S9_EEENS6_IJNS7_ILi1EEESH_SH_EEESB_SD_Li256ELb1ELb1ELb1ELb0EEENS1_36VarlenDynamicPersistentTileSchedulerILi128ELi96ELi256ELi256ELb1ELb1ELb0ELb1ELb0ELb1EEEEEEEEEvNT_6ParamsE,"ax",@progbits
	.sectioninfo	@"SHI_REGISTERS=255"
	.align	128
.text._ZN7cutlass13device_kernelIN5flash19enable_sm80_to_sm89INS1_16FlashAttnFwdSm80INS1_25CollectiveMainloopFwdSm80ILi8ELi1ELb1EN4cute5tupleIJNS5_1CILi128EEENS7_ILi96EEES8_EEELi128ENS_10bfloat16_tEfNS_4arch4Sm80ELb0ELb1ELb0ELb1ELb1ELb0ELb1ELb1EEENS1_21CollectiveEpilogueFwdINS6_IJS8_S8_S9_EEENS6_IJNS7_ILi1EEESH_SH_EEESB_SD_Li256ELb1ELb1ELb1ELb0EEENS1_36VarlenDynamicPersistentTileSchedulerILi128ELi96ELi256ELi256ELb1ELb1ELb0ELb1ELb0ELb1EEEEEEEEEvNT_6ParamsE:
        .type           _ZN7cutlass13device_kernelIN5flash19enable_sm80_to_sm89INS1_16FlashAttnFwdSm80INS1_25CollectiveMainloopFwdSm80ILi8ELi1ELb1EN4cute5tupleIJNS5_1CILi128EEENS7_ILi96EEES8_EEELi128ENS_10bfloat16_tEfNS_4arch4Sm80ELb0ELb1ELb0ELb1ELb1ELb0ELb1ELb1EEENS1_21CollectiveEpilogueFwdINS6_IJS8_S8_S9_EEENS6_IJNS7_ILi1EEESH_SH_EEESB_SD_Li256ELb1ELb1ELb1ELb0EEENS1_36VarlenDynamicPersistentTileSchedulerILi128ELi96ELi256ELi256ELb1ELb1ELb0ELb1ELb0ELb1EEEEEEEEEvNT_6ParamsE,@function
        .size           _ZN7cutlass13device_kernelIN5flash19enable_sm80_to_sm89INS1_16FlashAttnFwdSm80INS1_25CollectiveMainloopFwdSm80ILi8ELi1ELb1EN4cute5tupleIJNS5_1CILi128EEENS7_ILi96EEES8_EEELi128ENS_10bfloat16_tEfNS_4arch4Sm80ELb0ELb1ELb0ELb1ELb1ELb0ELb1ELb1EEENS1_21CollectiveEpilogueFwdINS6_IJS8_S8_S9_EEENS6_IJNS7_ILi1EEESH_SH_EEESB_SD_Li256ELb1ELb1ELb1ELb0EEENS1_36VarlenDynamicPersistentTileSchedulerILi128ELi96ELi256ELi256ELb1ELb1ELb0ELb1ELb0ELb1EEEEEEEEEvNT_6ParamsE,(.L_x_3625 - _ZN7cutlass13device_kernelIN5flash19enable_sm80_to_sm89INS1_16FlashAttnFwdSm80INS1_25CollectiveMainloopFwdSm80ILi8ELi1ELb1EN4cute5tupleIJNS5_1CILi128EEENS7_ILi96EEES8_EEELi128ENS_10bfloat16_tEfNS_4arch4Sm80ELb0ELb1ELb0ELb1ELb1ELb0ELb1ELb1EEENS1_21CollectiveEpilogueFwdINS6_IJS8_S8_S9_EEENS6_IJNS7_ILi1EEESH_SH_EEESB_SD_Li256ELb1ELb1ELb1ELb0EEENS1_36VarlenDynamicPersistentTileSchedulerILi128ELi96ELi256ELi256ELb1ELb1ELb0ELb1ELb0ELb1EEEEEEEEEvNT_6ParamsE)
        .other          _ZN7cutlass13device_kernelIN5flash19enable_sm80_to_sm89INS1_16FlashAttnFwdSm80INS1_25CollectiveMainloopFwdSm80ILi8ELi1ELb1EN4cute5tupleIJNS5_1CILi128EEENS7_ILi96EEES8_EEELi128ENS_10bfloat16_tEfNS_4arch4Sm80ELb0ELb1ELb0ELb1ELb1ELb0ELb1ELb1EEENS1_21CollectiveEpilogueFwdINS6_IJS8_S8_S9_EEENS6_IJNS7_ILi1EEESH_SH_EEESB_SD_Li256ELb1ELb1ELb1ELb0EEENS1_36VarlenDynamicPersistentTileSchedulerILi128ELi96ELi256ELi256ELb1ELb1ELb0ELb1ELb0ELb1EEEEEEEEEvNT_6ParamsE,@"STO_CUDA_ENTRY STV_DEFAULT"
_ZN7cutlass13device_kernelIN5flash19enable_sm80_to_sm89INS1_16FlashAttnFwdSm80INS1_25CollectiveMainloopFwdSm80ILi8ELi1ELb1EN4cute5tupleIJNS5_1CILi128EEENS7_ILi96EEES8_EEELi128ENS_10bfloat16_tEfNS_4arch4Sm80ELb0ELb1ELb0ELb1ELb1ELb0ELb1ELb1EEENS1_21CollectiveEpilogueFwdINS6_IJS8_S8_S9_EEENS6_IJNS7_ILi1EEESH_SH_EEESB_SD_Li256ELb1ELb1ELb1ELb0EEENS1_36VarlenDynamicPersistentTileSchedulerILi128ELi96ELi256ELi256ELb1ELb1ELb0ELb1ELb0ELb1EEEEEEEEEvNT_6ParamsE:
        /* <DEDUP_REMOVED lines=52> */
.L_x_2453:
        /* <DEDUP_REMOVED lines=16> */
.L_x_2617:
        /* <DEDUP_REMOVED lines=16> */
.L_x_2618:
[----:B---3--:R-:W-:-:S05]  /*0540*/  IMAD R0, R0, c[0x0][0x538], RZ ;  /* 0x00014e0000007a24 */ /* 0x008fca00078e02ff */
[----:B------:R-:W-:-:S04]  /*0550*/  IADD3 R6, R0, R6, RZ ;  /* 0x0000000600067210 */ /* 0x000fc80007ffe0ff */
[----:B------:R-:W-:-:S13]  /*0560*/  ISETP.GT.AND P0, PT, R6, UR4, PT ;  /* 0x0000000406007c0c */ /* 0x000fda000bf04270 */
[----:B-12---:R-:W-:Y:S05]  /*0570*/  @!P0 BRA `(.L_x_2453) ;  /* 0xfffffdc000008947 */ /* 0x006fea000383ffff */
.L_x_2449:
[----:B------:R-:W-:-:S05]  /*0580*/  IADD3 R10, -R0, R6, RZ ;  /* 0x00000006000a7210 */ /* 0x000fca0007ffe1ff */
[----:B------:R-:W-:-:S05]  /*0590*/  IMAD R0, R4, c[0x0][0x538], R10 ;  /* 0x00014e0004007a24 */ /* 0x000fca00078e020a */
[----:B------:R-:W-:Y:S01]  /*05a0*/  ISETP.GT.AND P0, PT, R0, UR4, PT ;  /* 0x0000000400007c0c */ /* 0x000fe2000bf04270 */
[----:B------:R-:W-:-:S12]  /*05b0*/  BRA.DIV ~URZ, `(.L_x_2454) ;  /* 0x000162b27f007947 */ /* 0x000fd8000b800000 */
[----:B------:R-:W-:-:S04]  /*05c0*/  VOTE.ANY R6, PT, !P0 ;  /* 0x0000000000067806 */ /* 0x000fc800040e0100 */
.L_x_2619:
[----:B------:R-:W1:Y:S02]  /*05d0*/  POPC R0, R6 ;  /* 0x0000000600007309 */ /* 0x000e640000000000 */
[----:B-12---:R-:W-:Y:S01]  /*05e0*/  IADD3 R251, R0, R7, RZ ;  /* 0x0000000700fb7210 */ /* 0x006fe20007ffe0ff */
[----:B------:R-:W-:Y:S05]  /*05f0*/  BRA.DIV ~URZ, `(.L_x_2455) ;  /* 0x000162c27f007947 */ /* 0x000fea000b800000 */
[----:B------:R1:W2:Y:S01]  /*0600*/  SHFL.IDX PT, R12, R9, R0, 0x1f ;  /* 0x00001f00090c7589 */ /* 0x0002a200000e0000 */
[----:B------:R-:W-:-:S03]  /*0610*/  MOV R5, RZ ;  /* 0x000000ff00057202 */ /* 0x000fc60000000f00 */
[----:B------:R1:W3:Y:S04]  /*0620*/  SHFL.IDX PT, R9, R8, R0, 0x1f ;  /* 0x00001f0008097589 */ /* 0x0002e800000e0000 */
.L_x_2620:
[----:B------:R-:W-:Y:S01]  /*0630*/  ISETP.NE.AND P0, PT, R6, RZ, PT ;  /* 0x000000ff0600720c */ /* 0x000fe20003f05270 */
[----:B------:R-:W-:-:S12]  /*0640*/  BSSY B0, `(.L_x_2456) ;  /* 0x0000005000007945 */ /* 0x000fd80003800000 */
[----:B------:R-:W-:Y:S05]  /*0650*/  @!P0 BRA `(.L_x_2457) ;  /* 0x0000003000008947 */ /* 0x000fea0003800000 */
[----:B-1----:R-:W-:Y:S01]  /*0660*/  IADD3 R0, R0, -0x1, RZ ;  /* 0xffffffff00007810 */ /* 0x002fe20007ffe0ff */
[----:B------:R-:W-:Y:S05]  /*0670*/  BRA.DIV ~URZ, `(.L_x_2458) ;  /* 0x000163227f007947 */ /* 0x000fea000b800000 */
[----:B------:R1:W4:Y:S02]  /*0680*/  SHFL.IDX PT, R5, R4, R0, 0x1f ;  /* 0x00001f0004057589 */ /* 0x00032400000e0000 */
.L_x_2457:
[----:B------:R-:W-:Y:S05]  /*0690*/  BSYNC B0 ;  /* 0x0000000000007941 */ /* 0x000fea0003800000 */
.L_x_2456:
        /* <DEDUP_REMOVED lines=67> */
.L_x_2460:
        /* <DEDUP_REMOVED lines=68> */
.L_x_2461:
[----:B------:R-:W-:Y:S05]  /*0f10*/  BSYNC B0 ;  /* 0x0000000000007941 */ /* 0x000fea0003800000 */
.L_x_2459:
[----:B------:R-:W-:-:S04]  /*0f20*/  LOP3.LUT R0, RZ, R0, RZ, 0x33, !PT ;  /* 0x00000000ff007212 */ /* 0x000fc800078e33ff */
[----:B------:R-:W-:Y:S01]  /*0f30*/  IADD3 R249, R0, R12, RZ ;  /* 0x0000000c00f97210 */ /* 0x000fe20007ffe0ff */
[----:B------:R-:W-:Y:S05]  /*0f40*/  BRA `(.L_x_2462) ;  /* 0x0000004000007947 */ /* 0x000fea0003800000 */
.L_x_2450:
[----:B--2---:R-:W-:Y:S01]  /*0f50*/  IMAD.MOV.U32 R249, RZ, RZ, RZ ;  /* 0x000000fffff97224 */ /* 0x004fe200078e00ff */
[----:B------:R-:W-:Y:S01]  /*0f60*/  MOV R250, RZ ;  /* 0x000000ff00fa7202 */ /* 0x000fe20000000f00 */
[----:B------:R-:W-:Y:S01]  /*0f70*/  IMAD.U32 R248, RZ, RZ, UR4 ;  /* 0x00000004fff87e24 */ /* 0x000fe2000f8e00ff */
[----:B------:R-:W-:Y:S02]  /*0f80*/  MOV R251, c[0x0][0x53c] ;  /* 0x00014f0000fb7a02 */ /* 0x000fe40000000f00 */
.L_x_2462:
[----:B------:R-:W-:Y:S01]  /*0f90*/  ISETP.NE.AND P0, PT, R13, RZ, PT ;  /* 0x000000ff0d00720c */ /* 0x000fe20003f05270 */
[----:B------:R-:W-:-:S12]  /*0fa0*/  WARPSYNC 0xffffffff ;  /* 0xffffffff00007948 */ /* 0x000fd80003800000 */
[----:B------:R1:W-:Y:S04]  /*0fb0*/  @!P0 STS.128 [0xe100], R248 ;  /* 0x00e100f8ff008388 */ /* 0x0003e80000000c00 */
[----:B------:R-:W-:Y:S06]  /*0fc0*/  BAR.ARV 0x5, 0x100 ;  /* 0x0144000000007b1d */ /* 0x000fec0000002000 */
.L_x_2448:
        /* <DEDUP_REMOVED lines=131> */
[C---:B------:R-:W-:Y:S01]  /*1800*/  IADD3 R20, R231.reuse, 0x30, RZ ;  /* 0x00000030e7147810 */ /* 0x040fe20007ffe0ff */
[----:B------:R-:W-:Y:S01]  /*1810*/  IMAD.IADD R186, R184, 0x1, R2 ;  /* 0x00000001b8ba7824 */ /* 0x000fe200078e0202 */
[----:B------:R1:W-:Y:S01]  /*1820*/  STL [R1+0x4], R7 ;  /* 0x0000040701007387 */ /* 0x0003e20000100800 */
[----:B------:R-:W-:Y:S01]  /*1830*/  IMAD.IADD R191, R2, 0x1, R190 ;  /* 0x0000000102bf7824 */ /* 0x000fe200078e02be */
[----:B------:R-:W-:Y:S01]  /*1840*/  IADD3 R11, R231, 0x70, RZ ;  /* 0x00000070e70b7810 */ /* 0x000fe20007ffe0ff */
[----:B------:R-:W-:Y:S01]  /*1850*/  IMAD.IADD R2, R3, 0x1, R6 ;  /* 0x0000000103027824 */ /* 0x000fe200078e0206 */
[C---:B------:R-:W-:Y:S01]  /*1860*/  IADD3 R17, R231.reuse, 0x48, RZ ;  /* 0x00000048e7117810 */ /* 0x040fe20007ffe0ff */
[----:B------:R-:W-:Y:S01]  /*1870*/  IMAD R189, R4, 0x2, R184 ;  /* 0x0000000204bd7824 */ /* 0x000fe200078e02b8 */
[C---:B------:R-:W-:Y:S01]  /*1880*/  IADD3 R13, R231.reuse, 0x60, RZ ;  /* 0x00000060e70d7810 */ /* 0x040fe20007ffe0ff */
        /* <DEDUP_REMOVED lines=15> */
.L_x_2616:
        /* <DEDUP_REMOVED lines=22> */
.L_x_2463:
[----:B------:R-:W-:-:S04]  /*1ae0*/  ISETP.NE.U32.AND P0, PT, RZ, c[0x0][0x368], PT ;  /* 0x0000da00ff007a0c */ /* 0x000fc80003f05070 */
[----:B------:R-:W-:-:S13]  /*1af0*/  ISETP.NE.AND.EX P0, PT, RZ, c[0x0][0x36c], PT, P0 ;  /* 0x0000db00ff007a0c */ /* 0x000fda0003f05300 */
[----:B------:R-:W-:Y:S05]  /*1b00*/  @!P0 BRA `(.L_x_2464) ;  /* 0x0000003000008947 */ /* 0x000fea0003800000 */
[----:B-1----:R-:W-:-:S05]  /*1b10*/  IMAD.WIDE R2, R251, R13, c[0x0][0x368] ;  /* 0x0000da00fb027625 */ /* 0x002fca00078e020d */
[----:B------:R1:W5:Y:S01]  /*1b20*/  LDG.E R0, [R2.64] ;  /* 0x0000000602007981 */ /* 0x000362000c1e1900 */
[----:B------:R-:W-:Y:S05]  /*1b30*/  BRA `(.L_x_2465) ;  /* 0x0000008000007947 */ /* 0x000fea0003800000 */
.L_x_2464:
        /* <DEDUP_REMOVED lines=8> */
.L_x_2465:
        /* <DEDUP_REMOVED lines=28> */
.L_x_2468:
[----:B------:R-:W-:-:S13]  /*1d80*/  ISETP.NE.AND P0, PT, R249, 0x1, PT ;  /* 0x00000001f900780c */ /* 0x000fda0003f05270 */
[----:B------:R-:W-:-:S05]  /*1d90*/  @P0 IMAD.HI.U32 R0, R2, c[0x0][0x330], RZ ;  /* 0x0000cc0002000a27 */ /* 0x000fca00078e00ff */
[----:B------:R-:W-:Y:S02]  /*1da0*/  @P0 SHF.R.U32.HI R2, RZ, c[0x0][0x334], R0 ;  /* 0x0000cd00ff020a19 */ /* 0x000fe40000011600 */
.L_x_2469:
[----:B------:R-:W-:Y:S05]  /*1db0*/  BSYNC B0 ;  /* 0x0000000000007941 */ /* 0x000fea0003800000 */
.L_x_2467:
[----:B------:R-:W-:-:S05]  /*1dc0*/  IMAD R2, R2, R249, c[0x0][0x32c] ;  /* 0x0000cb0002027624 */ /* 0x000fca00078e02f9 */
[----:B------:R-:W-:-:S04]  /*1dd0*/  IMNMX R3, R3, R2, PT ;  /* 0x0000000203037217 */ /* 0x000fc80003800200 */
.L_x_2466:
        /* <DEDUP_REMOVED lines=25> */
.L_x_2472:
[----:B------:R-:W-:-:S13]  /*1f70*/  ISETP.NE.AND P0, PT, R249, 0x1, PT ;  /* 0x00000001f900780c */ /* 0x000fda0003f05270 */
[----:B------:R-:W-:-:S05]  /*1f80*/  @P0 IMAD.HI.U32 R3, R0, c[0x0][0x330], RZ ;  /* 0x0000cc0000030a27 */ /* 0x000fca00078e00ff */
[----:B------:R-:W-:Y:S02]  /*1f90*/  @P0 SHF.R.U32.HI R0, RZ, c[0x0][0x334], R3 ;  /* 0x0000cd00ff000a19 */ /* 0x000fe40000011603 */
.L_x_2473:
[----:B------:R-:W-:Y:S05]  /*1fa0*/  BSYNC B0 ;  /* 0x0000000000007941 */ /* 0x000fea0003800000 */
.L_x_2471:
[----:B------:R-:W-:-:S05]  /*1fb0*/  IMAD R0, R0, c[0x0][0x32c], RZ ;  /* 0x0000cb0000007a24 */ /* 0x000fca00078e02ff */
[----:B------:R-:W-:-:S05]  /*1fc0*/  IMNMX R2, R2, R0, !PT ;  /* 0x0000000002027217 */ /* 0x000fca0007800200 */
.L_x_2470:
        /* <DEDUP_REMOVED lines=45> */
.L_x_2475:
[----:B------:R-:W-:Y:S05]  /*22a0*/  BSYNC B0 ;  /* 0x0000000000007941 */ /* 0x000fea0003800000 */
.L_x_2474:
        /* <DEDUP_REMOVED lines=56> */
[----:B------:R-:W-:Y:S01]  /*2630*/  SHF.R.S32.HI R90, RZ, 0x1f, R216 ;  /* 0x0000001fff5a7819 */ /* 0x000fe200000114d8 */
[----:B------:R-:W-:Y:S01]  /*2640*/  IMAD.MOV.U32 R3, RZ, RZ, R0 ;  /* 0x000000ffff037224 */ /* 0x000fe200078e0000 */
[----:B------:R-:W-:Y:S01]  /*2650*/  BAR.SYNC.DEFER_BLOCKING 0x0 ;  /* 0x0000000000007b1d */ /* 0x000fe20000010000 */
[----:B------:R-:W-:Y:S01]  /*2660*/  IMAD.IADD R4, R203, 0x1, R243 ;  /* 0x00000001cb047824 */ /* 0x000fe200078e02f3 */
[----:B------:R-:W-:Y:S01]  /*2670*/  SHF.R.S32.HI R91, RZ, 0x1f, R208 ;  /* 0x0000001fff5b7819 */ /* 0x000fe200000114d0 */
[----:B------:R-:W-:Y:S01]  /*2680*/  IMAD.WIDE.U32 R2, R21, c[0x0][0x1b8], R2 ;  /* 0x00006e0015027a25 */ /* 0x000fe200078e0002 */
[----:B------:R-:W-:-:S03]  /*2690*/  LOP3.LUT R194, R194, 0xfff7ffff, RZ, 0xc0, !PT ;  /* 0xfff7ffffc2c27812 */ /* 0x000fc600078ec0ff */
[----:B------:R-:W-:-:S04]  /*26a0*/  @P4 IMAD.HI.U32 R7, R4, c[0x0][0x2c8], RZ ;  /* 0x0000b20004074a27 */ /* 0x000fc800078e00ff */
[----:B------:R-:W-:Y:S01]  /*26b0*/  IMAD.MOV.U32 R0, RZ, RZ, R4 ;  /* 0x000000ffff007224 */ /* 0x000fe200078e0004 */
[----:B------:R-:W-:Y:S01]  /*26c0*/  @P4 SHF.R.U32.HI R0, RZ, c[0x0][0x2cc], R7 ;  /* 0x0000b300ff004a19 */ /* 0x000fe20000011607 */
[----:B------:R-:W-:Y:S02]  /*26d0*/  IMAD R6, R6, c[0x0][0x1c0], RZ ;  /* 0x0000700006067a24 */ /* 0x000fe400078e02ff */
[----:B------:R-:W-:Y:S01]  /*26e0*/  IMAD R3, R21, c[0x0][0x1bc], R3 ;  /* 0x00006f0015037a24 */ /* 0x000fe200078e0203 */
[----:B------:R-:W-:Y:S01]  /*26f0*/  SHF.R.S32.HI R7, RZ, 0x1f, R0 ;  /* 0x0000001fff077819 */ /* 0x000fe20000011400 */
[C---:B------:R-:W-:Y:S02]  /*2700*/  IMAD R8, R5.reuse, c[0x0][0x1c4], R6 ;  /* 0x0000710005087a24 */ /* 0x040fe400078e0206 */
[----:B------:R-:W-:Y:S02]  /*2710*/  IMAD.MOV R6, RZ, RZ, -R0 ;  /* 0x000000ffff067224 */ /* 0x000fe400078e0a00 */
[----:B------:R-:W-:-:S04]  /*2720*/  IMAD.WIDE.U32 R2, R5, c[0x0][0x1c0], R2 ;  /* 0x0000700005027a25 */ /* 0x000fc800078e0002 */
[----:B------:R-:W-:Y:S02]  /*2730*/  IMAD R4, R6, c[0x0][0x2c4], R4 ;  /* 0x0000b10006047a24 */ /* 0x000fe400078e0204 */
[----:B------:R-:W-:Y:S02]  /*2740*/  IMAD R5, R7, c[0x0][0x1b0], RZ ;  /* 0x00006c0007057a24 */ /* 0x000fe400078e02ff */
[----:B------:R-:W-:Y:S02]  /*2750*/  IMAD.IADD R3, R3, 0x1, R8 ;  /* 0x0000000103037824 */ /* 0x000fe400078e0208 */
[C---:B------:R-:W-:Y:S01]  /*2760*/  IMAD R6, R0.reuse, c[0x0][0x1b4], R5 ;  /* 0x00006d0000067a24 */ /* 0x040fe200078e0205 */
[----:B------:R-:W-:Y:S01]  /*2770*/  SHF.R.S32.HI R5, RZ, 0x1f, R4 ;  /* 0x0000001fff057819 */ /* 0x000fe20000011404 */
[----:B------:R-:W-:-:S04]  /*2780*/  IMAD.WIDE.U32 R2, R0, c[0x0][0x1b0], R2 ;  /* 0x00006c0000027a25 */ /* 0x000fc800078e0002 */
[----:B------:R-:W-:Y:S02]  /*2790*/  IMAD R0, R5, c[0x0][0x1a8], RZ ;  /* 0x00006a0005007a24 */ /* 0x000fe400078e02ff */
[----:B------:R-:W-:Y:S02]  /*27a0*/  IMAD.IADD R3, R3, 0x1, R6 ;  /* 0x0000000103037824 */ /* 0x000fe400078e0206 */
[C---:B------:R-:W-:Y:S02]  /*27b0*/  IMAD R0, R4.reuse, c[0x0][0x1ac], R0 ;  /* 0x00006b0004007a24 */ /* 0x040fe400078e0200 */
[----:B------:R-:W-:Y:S01]  /*27c0*/  IMAD.WIDE.U32 R2, R4, c[0x0][0x1a8], R2 ;  /* 0x00006a0004027a25 */ /* 0x000fe200078e0002 */
[----:B-----5:R-:W-:-:S03]  /*27d0*/  SHF.R.S32.HI R4, RZ, 0x1f, R9 ;  /* 0x0000001fff047819 */ /* 0x020fc60000011409 */
[----:B------:R-:W-:Y:S01]  /*27e0*/  IMAD.IADD R0, R3, 0x1, R0 ;  /* 0x0000000103007824 */ /* 0x000fe200078e0200 */
[C---:B------:R-:W-:Y:S01]  /*27f0*/  LEA R7, P0, R2.reuse, c[0x0][0x160], 0x1 ;  /* 0x0000580002077a11 */ /* 0x040fe200078008ff */
[----:B------:R-:W-:Y:S02]  /*2800*/  IMAD.MOV.U32 R19, RZ, RZ, 0x60 ;  /* 0x00000060ff137424 */ /* 0x000fe400078e00ff */
[----:B------:R-:W-:Y:S01]  /*2810*/  IMAD R17, R229, c[0x0][0x2c4], RZ ;  /* 0x0000b100e5117a24 */ /* 0x000fe200078e02ff */
[----:B------:R-:W-:Y:S01]  /*2820*/  LEA.HI.X R6, R2, c[0x0][0x164], R0, 0x1, P0 ;  /* 0x0000590002067a11 */ /* 0x000fe200000f0c00 */
[----:B------:R-:W-:Y:S01]  /*2830*/  SHFL.IDX PT, R14, R7, 0x1, 0x181f ;  /* 0x00381f00070e7f89 */ /* 0x000fe200000e0000 */
[----:B------:R-:W-:Y:S02]  /*2840*/  IMAD.IADD R16, R244, 0x1, R243 ;  /* 0x00000001f4107824 */ /* 0x000fe400078e02f3 */
[----:B------:R-:W-:Y:S01]  /*2850*/  IMAD.MOV.U32 R204, RZ, RZ, c[0x0][0x2b8] ;  /* 0x0000ae00ffcc7624 */ /* 0x000fe200078e00ff */
[----:B------:R-:W1:Y:S01]  /*2860*/  SHFL.IDX PT, R0, R7, RZ, 0x181f ;  /* 0x00181fff07007589 */ /* 0x000e6200000e0000 */
[----:B------:R-:W-:Y:S01]  /*2870*/  IMAD R195, R201, R19, -0x60 ;  /* 0xffffffa0c9c37424 */ /* 0x000fe200078e0213 */
[----:B------:R-:W-:Y:S01]  /*2880*/  ISETP.GE.AND P1, PT, R16, R17, PT ;  /* 0x000000111000720c */ /* 0x000fe20003f26270 */
[----:B------:R-:W-:Y:S01]  /*2890*/  IMAD R4, R4, c[0x0][0x2b0], RZ ;  /* 0x0000ac0004047a24 */ /* 0x000fe200078e02ff */
[----:B------:R-:W2:Y:S01]  /*28a0*/  SHFL.IDX PT, R3, R6, RZ, 0x181f ;  /* 0x00181fff06037589 */ /* 0x000ea200000e0000 */
[----:B------:R-:W-:Y:S01]  /*28b0*/  ISETP.NE.AND P5, PT, R204, 0x1, PT ;  /* 0x00000001cc00780c */ /* 0x000fe20003fa5270 */
[----:B------:R-:W-:Y:S01]  /*28c0*/  IMAD.IADD R2, R203, 0x1, R195 ;  /* 0x00000001cb027824 */ /* 0x000fe200078e02c3 */
[----:B------:R-:W-:Y:S01]  /*28d0*/  IADD3 R5, R16, 0x20, RZ ;  /* 0x0000002010057810 */ /* 0x000fe20007ffe0ff */
[----:B------:R-:W3:Y:S01]  /*28e0*/  SHFL.IDX PT, R15, R6, 0x1, 0x181f ;  /* 0x00381f00060f7f89 */ /* 0x000ee200000e0000 */
[----:B------:R-:W-:-:S02]  /*28f0*/  IMAD R11, R9, c[0x0][0x2b4], R4 ;  /* 0x0000ad00090b7a24 */ /* 0x000fc400078e0204 */
[----:B------:R-:W-:Y:S01]  /*2900*/  ISETP.GE.AND P2, PT, R5, R17, PT ;  /* 0x000000110500720c */ /* 0x000fe20003f46270 */
[----:B------:R-:W-:Y:S01]  /*2910*/  IMAD.WIDE.U32 R236, R9, c[0x0][0x2b0], RZ ;  /* 0x0000ac0009ec7a25 */ /* 0x000fe200078e00ff */
[----:B------:R-:W-:-:S03]  /*2920*/  ISETP.GE.AND P0, PT, R2, R230, PT ;  /* 0x000000e60200720c */ /* 0x000fc60003f06270 */
[----:B------:R-:W-:Y:S01]  /*2930*/  IMAD.IADD R2, R2, 0x1, R233 ;  /* 0x0000000102027824 */ /* 0x000fe200078e02e9 */
[----:B------:R-:W-:Y:S01]  /*2940*/  ISETP.GT.OR P3, PT, R203, 0x5f, P0 ;  /* 0x0000005fcb00780c */ /* 0x000fe20000764670 */
[----:B------:R-:W-:Y:S01]  /*2950*/  IMAD.IADD R241, R237, 0x1, R11 ;  /* 0x00000001edf17824 */ /* 0x000fe200078e020b */
[----:B------:R-:W-:Y:S01]  /*2960*/  @P5 LOP3.LUT R194, R194, 0x80000, RZ, 0xfc, !PT ;  /* 0x00080000c2c25812 */ /* 0x000fe200078efcff */
[----:B------:R-:W-:Y:S01]  /*2970*/  @P5 IMAD.HI.U32 R8, R2, c[0x0][0x2bc], RZ ;  /* 0x0000af0002085a27 */ /* 0x000fe200078e00ff */
[----:B-1----:R-:W-:-:S03]  /*2980*/  @!P1 LEA R4, P0, R216, R0, 0x1 ;  /* 0x00000000d8049211 */ /* 0x002fc600078008ff */
[----:B------:R-:W-:Y:S01]  /*2990*/  IMAD.MOV.U32 R198, RZ, RZ, RZ ;  /* 0x000000ffffc67224 */ /* 0x000fe200078e00ff */
[----:B------:R-:W-:Y:S01]  /*29a0*/  @!P1 LEA R12, P4, R208, R0, 0x1 ;  /* 0x00000000d00c9211 */ /* 0x000fe200078808ff */
[----:B------:R-:W-:Y:S01]  /*29b0*/  IMAD.MOV.U32 R0, RZ, RZ, R2 ;  /* 0x000000ffff007224 */ /* 0x000fe200078e0002 */
[-C--:B--2---:R-:W-:Y:S02]  /*29c0*/  @!P1 LEA.HI.X R5, R216, R3.reuse, R90, 0x1, P0 ;  /* 0x00000003d8059211 */ /* 0x084fe400000f0c5a */
[C---:B------:R-:W-:Y:S02]  /*29d0*/  @!P2 LEA R10, P0, R208.reuse, R14, 0x1 ;  /* 0x0000000ed00aa211 */ /* 0x040fe400078008ff */
[----:B------:R-:W-:Y:S02]  /*29e0*/  @P5 SHF.R.U32.HI R0, RZ, c[0x0][0x2c0], R8 ;  /* 0x0000b000ff005a19 */ /* 0x000fe40000011608 */
[C-C-:B------:R-:W-:Y:S02]  /*29f0*/  @!P1 LEA.HI.X R13, R208.reuse, R3, R91.reuse, 0x1, P4 ;  /* 0x00000003d00d9211 */ /* 0x140fe400020f0c5b */
[----:B---3--:R-:W-:-:S02]  /*2a00*/  @!P2 LEA.HI.X R11, R208, R15, R91, 0x1, P0 ;  /* 0x0000000fd00ba211 */ /* 0x008fc400000f0c5b */
[----:B------:R-:W-:Y:S02]  /*2a10*/  @!P3 IADD3 R3, P0, R0, R236, RZ ;  /* 0x000000ec0003b210 */ /* 0x000fe40007f1e0ff */
[----:B------:R-:W-:Y:S02]  /*2a20*/  ISETP.GE.AND P4, PT, R208, c[0x0][0x198], PT ;  /* 0x00006600d0007a0c */ /* 0x000fe40003f86270 */
[----:B------:R-:W-:Y:S02]  /*2a30*/  @!P3 LEA.HI.X.SX32 R9, R0, R241, 0x1, P0 ;  /* 0x000000f10009b211 */ /* 0x000fe400000f0eff */
[C---:B------:R-:W-:Y:S02]  /*2a40*/  @!P3 LEA R8, P0, R3.reuse, c[0x0][0x2a0], 0x2 ;  /* 0x0000a8000308ba11 */ /* 0x040fe400078010ff */
[----:B------:R-:W-:Y:S02]  /*2a50*/  ISETP.GE.AND P5, PT, R216, c[0x0][0x198], PT ;  /* 0x00006600d8007a0c */ /* 0x000fe40003fa6270 */
[----:B------:R-:W-:-:S02]  /*2a60*/  @!P3 LEA.HI.X R9, R3, c[0x0][0x2a4], R9, 0x2, P0 ;  /* 0x0000a9000309ba11 */ /* 0x000fc400000f1409 */
[----:B------:R-:W-:-:S03]  /*2a70*/  IADD3 R3, R16, 0x40, RZ ;  /* 0x0000004010037810 */ /* 0x000fc60007ffe0ff */
[----:B------:R1:W2:Y:S04]  /*2a80*/  @!P3 LDG.E R198, [R8.64] ;  /* 0x0000000608c6b981 */ /* 0x0002a8000c1e1900 */
[----:B------:R3:W-:Y:S04]  /*2a90*/  @!P1 LDGSTS.E.BYPASS.LTC128B.128 [R197+0x100], [R12.64], !P4 ;  /* 0x001000000cc59fae */ /* 0x0007e8000e101d46 */
[----:B------:R4:W-:Y:S01]  /*2aa0*/  @!P1 LDGSTS.E.BYPASS.LTC128B.128 [R197+0x4100], [R4.64], !P5 ;  /* 0x0410000004c59fae */ /* 0x0009e2000e901d46 */
[----:B------:R-:W-:-:S03]  /*2ab0*/  IMAD.MOV R0, RZ, RZ, -R0 ;  /* 0x000000ffff007224 */ /* 0x000fc600078e0a00 */
[----:B------:R1:W-:Y:S01]  /*2ac0*/  @!P2 LDGSTS.E.BYPASS.LTC128B.128 [R197+0x1100], [R10.64], !P4 ;  /* 0x011000000ac5afae */ /* 0x0003e2000e101d46 */
[----:B------:R-:W-:Y:S01]  /*2ad0*/  IMAD R199, R0, c[0x0][0x2b8], R2 ;  /* 0x0000ae0000c77a24 */ /* 0x000fe200078e0202 */
[C---:B----4-:R-:W-:Y:S02]  /*2ae0*/  @!P2 LEA R4, P0, R216.reuse, R14, 0x1 ;  /* 0x0000000ed804a211 */ /* 0x050fe400078008ff */
[----:B------:R-:W3:Y:S02]  /*2af0*/  SHFL.IDX PT, R14, R7, 0x2, 0x181f ;  /* 0x00581f00070e7f89 */ /* 0x000ee400000e0000 */
[----:B------:R-:W-:Y:S02]  /*2b00*/  @!P2 LEA.HI.X R5, R216, R15, R90, 0x1, P0 ;  /* 0x0000000fd805a211 */ /* 0x000fe400000f0c5a */
[----:B------:R-:W4:Y:S01]  /*2b10*/  SHFL.IDX PT, R15, R6, 0x2, 0x181f ;  /* 0x00581f00060f7f89 */ /* 0x000f2200000e0000 */
[----:B------:R-:W-:Y:S02]  /*2b20*/  ISETP.GE.AND P0, PT, R3, R17, PT ;  /* 0x000000110300720c */ /* 0x000fe40003f06270 */
[----:B------:R-:W-:Y:S01]  /*2b30*/  SHF.R.S32.HI R18, RZ, 0x1f, R199 ;  /* 0x0000001fff127819 */ /* 0x000fe200000114c7 */
[----:B------:R4:W-:Y:S04]  /*2b40*/  @!P2 LDGSTS.E.BYPASS.LTC128B.128 [R197+0x5100], [R4.64], !P5 ;  /* 0x0510000004c5afae */ /* 0x0009e8000e901d46 */
[----:B------:R-:W-:Y:S01]  /*2b50*/  IMAD R0, R18, c[0x0][0x1e0], RZ ;  /* 0x0000780012007a24 */ /* 0x000fe200078e02ff */
[----:B-1----:R-:W1:Y:S01]  /*2b60*/  SHFL.IDX PT, R8, R7, 0x3, 0x181f ;  /* 0x00781f0007087f89 */ /* 0x002e6200000e0000 */
[----:B------:R-:W-:-:S04]  /*2b70*/  IMAD.WIDE.U32 R2, R199, c[0x0][0x1e0], RZ ;  /* 0x00007800c7027a25 */ /* 0x000fc800078e00ff */
[----:B---3--:R-:W-:Y:S01]  /*2b80*/  @!P0 LEA R12, P1, R208, R14, 0x1 ;  /* 0x0000000ed00c8211 */ /* 0x008fe200078208ff */
[----:B------:R-:W-:-:S03]  /*2b90*/  IMAD R0, R199, c[0x0][0x1e4], R0 ;  /* 0x00007900c7007a24 */ /* 0x000fc600078e0200 */
[----:B----4-:R-:W-:Y:S01]  /*2ba0*/  @!P0 LEA.HI.X R13, R208, R15, R91, 0x1, P1 ;  /* 0x0000000fd00d8211 */ /* 0x010fe200008f0c5b */
[----:B------:R-:W-:Y:S01]  /*2bb0*/  IMAD.IADD R3, R3, 0x1, R0 ;  /* 0x0000000103037824 */ /* 0x000fe200078e0200 */
[----:B------:R-:W3:Y:S01]  /*2bc0*/  SHFL.IDX PT, R6, R6, 0x3, 0x181f ;  /* 0x00781f0006067f89 */ /* 0x000ee200000e0000 */
[----:B------:R-:W-:-:S03]  /*2bd0*/  IMAD.WIDE.U32 R234, R21, c[0x0][0x1e8], RZ ;  /* 0x00007a0015ea7a25 */ /* 0x000fc600078e00ff */
[----:B------:R4:W-:Y:S01]  /*2be0*/  @!P0 LDGSTS.E.BYPASS.LTC128B.128 [R197+0x2100], [R12.64], !P4 ;  /* 0x021000000cc58fae */ /* 0x0009e2000e101d46 */
[----:B------:R-:W-:-:S04]  /*2bf0*/  @!P0 LEA R4, P1, R216, R14, 0x1 ;  /* 0x0000000ed8048211 */ /* 0x000fc800078208ff */
[----:B------:R-:W-:-:S05]  /*2c00*/  @!P0 LEA.HI.X R5, R216, R15, R90, 0x1, P1 ;  /* 0x0000000fd8058211 */ /* 0x000fca00008f0c5a */
[----:B------:R1:W-:Y:S01]  /*2c10*/  @!P0 LDGSTS.E.BYPASS.LTC128B.128 [R197+0x6100], [R4.64], !P5 ;  /* 0x0610000004c58fae */ /* 0x0003e2000e901d46 */
[----:B------:R-:W-:Y:S01]  /*2c20*/  IMAD R240, R21, c[0x0][0x1ec], R235 ;  /* 0x00007b0015f07a24 */ /* 0x000fe200078e02eb */
[----:B-1----:R-:W-:-:S04]  /*2c30*/  IADD3 R5, R16, 0x60, RZ ;  /* 0x0000006010057810 */ /* 0x002fc80007ffe0ff */
[----:B------:R-:W-:Y:S02]  /*2c40*/  ISETP.GE.AND P1, PT, R5, R17, PT ;  /* 0x000000110500720c */ /* 0x000fe40003f26270 */
[----:B--2---:R-:W-:Y:S01]  /*2c50*/  SHF.R.S32.HI R20, RZ, 0x1f, R198 ;  /* 0x0000001fff147819 */ /* 0x004fe200000114c6 */
[----:B------:R-:W-:-:S04]  /*2c60*/  IMAD.WIDE.U32 R2, R198, c[0x0][0x1f0], R2 ;  /* 0x00007c00c6027a25 */ /* 0x000fc800078e0002 */
[----:B------:R-:W-:-:S04]  /*2c70*/  IMAD R0, R20, c[0x0][0x1f0], RZ ;  /* 0x00007c0014007a24 */ /* 0x000fc800078e02ff */
[----:B------:R-:W-:Y:S01]  /*2c80*/  IMAD R4, R198, c[0x0][0x1f4], R0 ;  /* 0x00007d00c6047a24 */ /* 0x000fe200078e0200 */
[----:B------:R-:W-:-:S04]  /*2c90*/  IADD3 R0, P0, R2, R234, RZ ;  /* 0x000000ea02007210 */ /* 0x000fc80007f1e0ff */
[----:B------:R-:W-:Y:S01]  /*2ca0*/  IADD3.X R2, R240, R3, R4, P0, !PT ;  /* 0x00000003f0027210 */ /* 0x000fe200007fe404 */
[----:B------:R-:W-:Y:S01]  /*2cb0*/  IMAD R4, R201, -0x60, R19 ;  /* 0xffffffa0c9047824 */ /* 0x000fe200078e0213 */
[----:B------:R-:W-:-:S03]  /*2cc0*/  LEA R5, P0, R0, c[0x0][0x1c8], 0x1 ;  /* 0x0000720000057a11 */ /* 0x000fc600078008ff */
[----:B------:R-:W-:Y:S01]  /*2cd0*/  IMAD.IADD R188, R230, 0x1, R4 ;  /* 0x00000001e6bc7824 */ /* 0x000fe200078e0204 */
[----:B------:R-:W-:Y:S02]  /*2ce0*/  LEA.HI.X R11, R0, c[0x0][0x1cc], R2, 0x1, P0 ;  /* 0x00007300000b7a11 */ /* 0x000fe400000f0c02 */
[----:B------:R-:W1:Y:S01]  /*2cf0*/  SHFL.IDX PT, R0, R5, RZ, 0x181f ;  /* 0x00181fff05007589 */ /* 0x000e6200000e0000 */
[----:B------:R-:W-:Y:S01]  /*2d00*/  @!P1 LEA R2, P0, R208, R8, 0x1 ;  /* 0x00000008d0029211 */ /* 0x000fe200078008ff */
[----:B------:R-:W-:Y:S02]  /*2d10*/  IMAD.IADD R10, R188, 0x1, -R244 ;  /* 0x00000001bc0a7824 */ /* 0x000fe400078e0af4 */
[----:B------:R-:W2:Y:S01]  /*2d20*/  SHFL.IDX PT, R7, R11, RZ, 0x181f ;  /* 0x00181fff0b077589 */ /* 0x000ea200000e0000 */
[----:B---3--:R-:W-:Y:S02]  /*2d30*/  @!P1 LEA.HI.X R3, R208, R6, R91, 0x1, P0 ;  /* 0x00000006d0039211 */ /* 0x008fe400000f0c5b */
[----:B------:R-:W-:-:S03]  /*2d40*/  ISETP.GE.AND P0, PT, R10, 0x1, PT ;  /* 0x000000010a00780c */ /* 0x000fc60003f06270 */
[----:B------:R3:W-:Y:S04]  /*2d50*/  @!P1 LDGSTS.E.BYPASS.LTC128B.128 [R197+0x3100], [R2.64], !P4 ;  /* 0x0310000002c59fae */ /* 0x0007e8000e101d46 */
[----:B------:R-:W-:Y:S06]  /*2d60*/  SHFL.IDX PT, R9, R11, 0x1, 0x181f ;  /* 0x00381f000b097f89 */ /* 0x000fec00000e0000 */
[----:B------:R-:W-:-:S02]  /*2d70*/  @P0 ISETP.GE.AND P3, PT, R208, c[0x0][0x1d4], PT ;  /* 0x00007500d0000a0c */ /* 0x000fc40003f66270 */
[C---:B---3--:R-:W-:Y:S02]  /*2d80*/  @!P1 LEA R2, P2, R216.reuse, R8, 0x1 ;  /* 0x00000008d8029211 */ /* 0x048fe400078408ff */
[----:B------:R-:W3:Y:S02]  /*2d90*/  SHFL.IDX PT, R8, R5, 0x1, 0x181f ;  /* 0x00381f0005087f89 */ /* 0x000ee400000e0000 */
[----:B------:R-:W-:-:S05]  /*2da0*/  @!P1 LEA.HI.X R3, R216, R6, R90, 0x1, P2 ;  /* 0x00000006d8039211 */ /* 0x000fca00010f0c5a */
[----:B------:R1:W-:Y:S01]  /*2db0*/  @!P1 LDGSTS.E.BYPASS.LTC128B.128 [R197+0x7100], [R2.64], !P5 ;  /* 0x0710000002c59fae */ /* 0x0003e2000e901d46 */
[----:B------:R-:W-:Y:S02]  /*2dc0*/  ISETP.GE.AND P1, PT, R10, 0x21, PT ;  /* 0x000000210a00780c */ /* 0x000fe40003f26270 */
[----:B------:R-:W-:Y:S01]  /*2dd0*/  @P0 ISETP.GE.AND P4, PT, R216, c[0x0][0x1d4], PT ;  /* 0x00007500d8000a0c */ /* 0x000fe20003f86270 */
[----:B------:R-:W0:Y:S01]  /*2de0*/  LDGDEPBAR ;  /* 0x00000000000079af */ /* 0x000e220000000000 */
[----:B-1----:R-:W-:-:S04]  /*2df0*/  @P0 LEA R2, P2, R208, R0, 0x1 ;  /* 0x00000000d0020211 */ /* 0x002fc800078408ff */
[-C--:B--2---:R-:W-:Y:S02]  /*2e00*/  @P0 LEA.HI.X R3, R208, R7.reuse, R91, 0x1, P2 ;  /* 0x00000007d0030211 */ /* 0x084fe400010f0c5b */
[----:B------:R-:W-:Y:S02]  /*2e10*/  @P0 LEA R6, P2, R216, R0, 0x1 ;  /* 0x00000000d8060211 */ /* 0x000fe400078408ff */
[----:B------:R-:W1:Y:S04]  /*2e20*/  SHFL.IDX PT, R0, R5, 0x2, 0x181f ;  /* 0x00581f0005007f89 */ /* 0x000e6800000e0000 */
[----:B------:R3:W-:Y:S01]  /*2e30*/  @P0 LDGSTS.E.BYPASS.LTC128B.128 [R197+0x8100], [R2.64], !P3 ;  /* 0x0810000002c50fae */ /* 0x0007e2000d901d46 */
[----:B------:R-:W-:Y:S02]  /*2e40*/  @P1 ISETP.GE.AND P3, PT, R208, c[0x0][0x1d4], PT ;  /* 0x00007500d0001a0c */ /* 0x000fe40003f66270 */
[----:B------:R-:W-:Y:S01]  /*2e50*/  @P0 LEA.HI.X R7, R216, R7, R90, 0x1, P2 ;  /* 0x00000007d8070211 */ /* 0x000fe200010f0c5a */
[----:B------:R-:W2:Y:S04]  /*2e60*/  SHFL.IDX PT, R5, R11, 0x2, 0x181f ;  /* 0x00581f000b057f89 */ /* 0x000ea800000e0000 */
[----:B------:R1:W-:Y:S01]  /*2e70*/  @P0 LDGSTS.E.BYPASS.LTC128B.128 [R197+0xb100], [R6.64], !P4 ;  /* 0x0b10000006c50fae */ /* 0x0003e2000e101d46 */
[----:B------:R-:W-:-:S02]  /*2e80*/  ISETP.GE.AND P0, PT, R10, 0x41, PT ;  /* 0x000000410a00780c */ /* 0x000fc40003f06270 */
[----:B---3--:R-:W-:-:S04]  /*2e90*/  @P1 LEA R2, P2, R208, R8, 0x1 ;  /* 0x00000008d0021211 */ /* 0x008fc800078408ff */
[----:B------:R-:W-:Y:S02]  /*2ea0*/  @P1 LEA.HI.X R3, R208, R9, R91, 0x1, P2 ;  /* 0x00000009d0031211 */ /* 0x000fe400010f0c5b */
[----:B------:R-:W-:-:S03]  /*2eb0*/  @P1 ISETP.GE.AND P2, PT, R216, c[0x0][0x1d4], PT ;  /* 0x00007500d8001a0c */ /* 0x000fc60003f46270 */
[----:B------:R3:W-:Y:S02]  /*2ec0*/  @P1 LDGSTS.E.BYPASS.LTC128B.128 [R197+0x9100], [R2.64], !P3 ;  /* 0x0910000002c51fae */ /* 0x0007e4000d901d46 */
[----:B---3--:R-:W-:-:S04]  /*2ed0*/  @P1 LEA R2, P3, R216, R8, 0x1 ;  /* 0x00000008d8021211 */ /* 0x008fc800078608ff */
[----:B------:R-:W-:Y:S02]  /*2ee0*/  @P1 LEA.HI.X R3, R216, R9, R90, 0x1, P3 ;  /* 0x00000009d8031211 */ /* 0x000fe400018f0c5a */
[----:B-1----:R-:W-:-:S03]  /*2ef0*/  @P0 LEA R6, P3, R208, R0, 0x1 ;  /* 0x00000000d0060211 */ /* 0x002fc600078608ff */
[----:B------:R1:W-:Y:S01]  /*2f00*/  @P1 LDGSTS.E.BYPASS.LTC128B.128 [R197+0xc100], [R2.64], !P2 ;  /* 0x0c10000002c51fae */ /* 0x0003e2000d101d46 */
[----:B------:R-:W-:Y:S02]  /*2f10*/  @P0 ISETP.GE.AND P2, PT, R208, c[0x0][0x1d4], PT ;  /* 0x00007500d0000a0c */ /* 0x000fe40003f46270 */
[----:B------:R-:W-:Y:S02]  /*2f20*/  @P0 ISETP.GE.AND P1, PT, R216, c[0x0][0x1d4], PT ;  /* 0x00007500d8000a0c */ /* 0x000fe40003f26270 */
[----:B--2---:R-:W-:-:S09]  /*2f30*/  @P0 LEA.HI.X R7, R208, R5, R91, 0x1, P3 ;  /* 0x00000005d0070211 */ /* 0x004fd200018f0c5b */
[----:B------:R2:W-:Y:S01]  /*2f40*/  @P0 LDGSTS.E.BYPASS.LTC128B.128 [R197+0xa100], [R6.64], !P2 ;  /* 0x0a10000006c50fae */ /* 0x0005e2000d101d46 */
[----:B-1----:R-:W-:-:S04]  /*2f50*/  @P0 LEA R2, P3, R216, R0, 0x1 ;  /* 0x00000000d8020211 */ /* 0x002fc800078608ff */
[----:B------:R-:W-:-:S05]  /*2f60*/  @P0 LEA.HI.X R3, R216, R5, R90, 0x1, P3 ;  /* 0x00000005d8030211 */ /* 0x000fca00018f0c5a */
[----:B------:R1:W-:Y:S04]  /*2f70*/  @P0 LDGSTS.E.BYPASS.LTC128B.128 [R197+0xd100], [R2.64], !P1 ;  /* 0x0d10000002c50fae */ /* 0x0003e8000c901d46 */
[----:B------:R-:W0:Y:S01]  /*2f80*/  LDGDEPBAR ;  /* 0x00000000000079af */ /* 0x000e220000000000 */
[----:B------:R-:W-:-:S04]  /*2f90*/  DEPBAR.LE SB0, 0x1 ;  /* 0x000080400000791a */ /* 0x000fc80000000000 */
[----:B------:R-:W-:Y:S06]  /*2fa0*/  BAR.SYNC.DEFER_BLOCKING 0x0 ;  /* 0x0000000000007b1d */ /* 0x000fec0000010000 */
        /* <DEDUP_REMOVED lines=10> */
[----:B------:R-:W-:Y:S01]  /*3050*/  BAR.SYNC.DEFER_BLOCKING 0x0 ;  /* 0x0000000000007b1d */ /* 0x000fe20000010000 */
[----:B------:R-:W-:Y:S02]  /*3060*/  R2P PR, R227, 0x6 ;  /* 0x00000006e3007804 */ /* 0x000fe40000000000 */
[----:B------:R-:W-:-:S03]  /*3070*/  IADD3 R180, R181, 0x20, RZ ;  /* 0x00000020b5b47810 */ /* 0x000fc60007ffe0ff */
[----:B----4-:R-:W3:Y:S08]  /*3080*/  LDSM.16.M88.4 R12, [R181] ;  /* 0x00000000b50c783b */ /* 0x010ef00000000200 */
[----:B------:R-:W-:Y:S01]  /*3090*/  @P1 IADD3 R180, R181, -0x20, RZ ;  /* 0xffffffe0b5b41810 */ /* 0x000fe20007ffe0ff */
[----:B------:R-:W-:Y:S02]  /*30a0*/  IMAD R0, R18, c[0x0][0x208], RZ ;  /* 0x0000820012007a24 */ /* 0x000fe400078e02ff */
[C---:B-1----:R-:W-:Y:S01]  /*30b0*/  IMAD.WIDE.U32 R2, R199.reuse, c[0x0][0x208], RZ ;  /* 0x00008200c7027a25 */ /* 0x042fe200078e00ff */
[----:B------:R-:W-:Y:S03]  /*30c0*/  LDSM.16.M88.4 R28, [R181+0x1000] ;  /* 0x00100000b51c783b */ /* 0x000fe60000000200 */
[----:B------:R-:W-:Y:S01]  /*30d0*/  IMAD R0, R199, c[0x0][0x20c], R0 ;  /* 0x00008300c7007a24 */ /* 0x000fe200078e0200 */
[----:B------:R-:W1:Y:S03]  /*30e0*/  LDSM.16.M88.4 R56, [R180] ;  /* 0x00000000b438783b */ /* 0x000e660000000200 */
[----:B------:R-:W-:-:S02]  /*30f0*/  IMAD.IADD R3, R3, 0x1, R0 ;  /* 0x0000000103037824 */ /* 0x000fc400078e0200 */
[----:B------:R-:W-:-:S04]  /*3100*/  IMAD.WIDE.U32 R238, R21, c[0x0][0x210], RZ ;  /* 0x0000840015ee7a25 */ /* 0x000fc800078e00ff */
[C---:B------:R-:W-:Y:S01]  /*3110*/  IMAD.SHL.U32 R200, R208.reuse, 0x2, RZ ;  /* 0x00000002d0c87824 */ /* 0x040fe200078e00ff */
[----:B------:R-:W-:Y:S01]  /*3120*/  SHF.L.U64.HI R5, R208, 0x1, R91 ;  /* 0x00000001d0057819 */ /* 0x000fe2000001025b */
[----:B------:R-:W-:Y:S02]  /*3130*/  IMAD R0, R20, c[0x0][0x218], RZ ;  /* 0x0000860014007a24 */ /* 0x000fe400078e02ff */
[----:B------:R-:W-:Y:S01]  /*3140*/  IMAD.SHL.U32 R202, R216, 0x2, RZ ;  /* 0x00000002d8ca7824 */ /* 0x000fe200078e00ff */
[----:B------:R-:W-:Y:S01]  /*3150*/  ISETP.GE.AND P4, PT, R208, c[0x0][0x1d4], PT ;  /* 0x00007500d0007a0c */ /* 0x000fe20003f86270 */
[----:B------:R-:W-:Y:S01]  /*3160*/  IMAD.WIDE.U32 R2, R198, c[0x0][0x218], R2 ;  /* 0x00008600c6027a25 */ /* 0x000fe200078e0002 */
[----:B------:R-:W-:Y:S03]  /*3170*/  LDSM.16.M88.4 R24, [R181+0x800] ;  /* 0x00080000b518783b */ /* 0x000fe60000000200 */
[----:B------:R-:W-:Y:S01]  /*3180*/  IMAD R242, R21, c[0x0][0x214], R239 ;  /* 0x0000850015f27a24 */ /* 0x000fe200078e02ef */
[----:B------:R-:W-:Y:S01]  /*3190*/  IADD3 R2, P0, R2, R238, RZ ;  /* 0x000000ee02027210 */ /* 0x000fe20007f1e0ff */
[----:B------:R-:W-:Y:S01]  /*31a0*/  IMAD R0, R198, c[0x0][0x21c], R0 ;  /* 0x00008700c6007a24 */ /* 0x000fe200078e0200 */
[----:B------:R-:W-:Y:S04]  /*31b0*/  LDSM.16.M88.4 R20, [R181+0x1800] ;  /* 0x00180000b514783b */ /* 0x000fe80000000200 */
[----:B------:R-:W-:Y:S01]  /*31c0*/  IADD3.X R3, R242, R3, R0, P0, !PT ;  /* 0x00000003f2037210 */ /* 0x000fe200007fe400 */
[----:B------:R-:W-:Y:S01]  /*31d0*/  LDSM.16.M88.4 R52, [R180+0x800] ;  /* 0x00080000b434783b */ /* 0x000fe20000000200 */
[C---:B------:R-:W-:Y:S01]  /*31e0*/  LEA R0, P0, R2.reuse, c[0x0][0x1f8], 0x1 ;  /* 0x00007e0002007a11 */ /* 0x040fe200078008ff */
[----:B---3--:R-:W-:Y:S03]  /*31f0*/  HMMA.16816.F32.BF16 R16, R120, R12, RZ ;  /* 0x0000000c7810723c */ /* 0x008fe600000418ff */
[----:B--2---:R-:W-:Y:S01]  /*3200*/  LEA.HI.X R6, R2, c[0x0][0x1fc], R3, 0x1, P0 ;  /* 0x00007f0002067a11 */ /* 0x004fe200000f0c03 */
[----:B------:R-:W-:Y:S04]  /*3210*/  LDSM.16.M88.4 R40, [R180+0x1000] ;  /* 0x00100000b428783b */ /* 0x000fe80000000200 */
[----:B------:R-:W-:Y:S04]  /*3220*/  SHFL.IDX PT, R2, R0, RZ, 0x181f ;  /* 0x00181fff00027589 */ /* 0x000fe800000e0000 */
[----:B------:R-:W2:Y:S04]  /*3230*/  SHFL.IDX PT, R3, R0, 0x1, 0x181f ;  /* 0x00381f0000037f89 */ /* 0x000ea800000e0000 */
[----:B------:R-:W-:Y:S04]  /*3240*/  SHFL.IDX PT, R7, R6, RZ, 0x181f ;  /* 0x00181fff06077589 */ /* 0x000fe800000e0000 */
[----:B------:R-:W3:Y:S04]  /*3250*/  SHFL.IDX PT, R11, R6, 0x1, 0x181f ;  /* 0x00381f00060b7f89 */ /* 0x000ee800000e0000 */
[----:B------:R-:W4:Y:S01]  /*3260*/  SHFL.IDX PT, R0, R0, 0x2, 0x181f ;  /* 0x00581f0000007f89 */ /* 0x000f2200000e0000 */
[----:B-1----:R-:W-:Y:S03]  /*3270*/  HMMA.16816.F32.BF16 R92, R124, R56, R16 ;  /* 0x000000387c5c723c */ /* 0x002fe60000041810 */
[----:B------:R1:W4:Y:S04]  /*3280*/  SHFL.IDX PT, R18, R6, 0x2, 0x181f ;  /* 0x00581f0006127f89 */ /* 0x00032800000e0000 */
[----:B------:R-:W-:Y:S01]  /*3290*/  LDSM.16.M88.4 R36, [R181+0x2000] ;  /* 0x00200000b524783b */ /* 0x000fe20000000200 */
[----:B------:R-:W-:Y:S01]  /*32a0*/  HMMA.16816.F32.BF16 R64, R120, R14, RZ ;  /* 0x0000000e7840723c */ /* 0x000fe200000418ff */
[----:B--2---:R-:W-:-:S02]  /*32b0*/  IADD3 R8, P1, R3, R200, RZ ;  /* 0x000000c803087210 */ /* 0x004fc40007f3e0ff */
[----:B------:R-:W2:Y:S04]  /*32c0*/  LDSM.16.M88.4 R32, [R180+0x1800] ;  /* 0x00180000b420783b */ /* 0x000ea80000000200 */
[C---:B------:R-:W-:Y:S01]  /*32d0*/  IADD3 R14, P0, R2.reuse, R200, RZ ;  /* 0x000000c8020e7210 */ /* 0x040fe20007f1e0ff */
[----:B------:R-:W2:Y:S01]  /*32e0*/  LDSM.16.M88.4 R68, [R181+0x2800] ;  /* 0x00280000b544783b */ /* 0x000ea20000000200 */
[-C--:B------:R-:W-:Y:S01]  /*32f0*/  IADD3 R12, P3, R2, R202.reuse, RZ ;  /* 0x000000ca020c7210 */ /* 0x080fe20007f7e0ff */
[--C-:B---3--:R-:W-:Y:S02]  /*3300*/  IMAD.X R9, R11, 0x1, R5.reuse, P1 ;  /* 0x000000010b097824 */ /* 0x108fe400008e0605 */
[----:B------:R-:W-:Y:S01]  /*3310*/  IMAD.X R15, R7, 0x1, R5, P0 ;  /* 0x00000001070f7824 */ /* 0x000fe200000e0605 */
[----:B------:R-:W-:Y:S01]  /*3320*/  IADD3 R2, P0, R3, R202, RZ ;  /* 0x000000ca03027210 */ /* 0x000fe20007f1e0ff */
[----:B------:R-:W3:Y:S01]  /*3330*/  LDSM.16.M88.4 R72, [R180+0x2000] ;  /* 0x00200000b448783b */ /* 0x000ee20000000200 */
[----:B------:R-:W-:-:S02]  /*3340*/  ISETP.LT.OR P1, PT, R10, 0x1, P4 ;  /* 0x000000010a00780c */ /* 0x000fc40002721670 */
[----:B-1----:R-:W-:Y:S01]  /*3350*/  SHF.L.U64.HI R6, R216, 0x1, R90 ;  /* 0x00000001d8067819 */ /* 0x002fe2000001025a */
[----:B------:R-:W1:Y:S04]  /*3360*/  LDSM.16.M88.4 R76, [R180+0x2800] ;  /* 0x00280000b44c783b */ /* 0x000e680000000200 */
[----:B------:R-:W-:Y:S01]  /*3370*/  IMAD.X R3, R11, 0x1, R6, P0 ;  /* 0x000000010b037824 */ /* 0x000fe200000e0606 */
[----:B----4-:R-:W-:-:S05]  /*3380*/  IADD3 R16, P0, R0, R200, RZ ;  /* 0x000000c800107210 */ /* 0x010fca0007f1e0ff */
[----:B------:R-:W-:Y:S01]  /*3390*/  IMAD.X R17, R18, 0x1, R5, P0 ;  /* 0x0000000112117824 */ /* 0x000fe200000e0605 */
[----:B------:R-:W-:Y:S01]  /*33a0*/  ISETP.GE.AND P0, PT, R216, c[0x0][0x1d4], PT ;  /* 0x00007500d8007a0c */ /* 0x000fe20003f06270 */
[----:B------:R-:W-:Y:S01]  /*33b0*/  @!PT LDS RZ, [RZ] ;  /* 0x00000000fffff984 */ /* 0x000fe20000000800 */
[----:B------:R-:W-:Y:S01]  /*33c0*/  @!PT LDS RZ, [RZ] ;  /* 0x00000000fffff984 */ /* 0x000fe20000000800 */
[----:B------:R-:W-:Y:S01]  /*33d0*/  @!PT LDS RZ, [RZ] ;  /* 0x00000000fffff984 */ /* 0x000fe20000000800 */
[----:B------:R4:W-:Y:S03]  /*33e0*/  LDGSTS.E.BYPASS.LTC128B.128 [R197+0x100], [R14.64], !P1 ;  /* 0x001000000ec57fae */ /* 0x0009e6000c901d46 */
[C---:B------:R-:W-:Y:S01]  /*33f0*/  ISETP.LT.OR P1, PT, R10.reuse, 0x1, P0 ;  /* 0x000000010a00780c */ /* 0x040fe20000721670 */
[----:B------:R-:W-:Y:S01]  /*3400*/  IMAD.X R13, R7, 0x1, R6, P3 ;  /* 0x00000001070d7824 */ /* 0x000fe200018e0606 */
[----:B------:R-:W-:Y:S01]  /*3410*/  HMMA.16816.F32.BF16 R44, R120, R28, RZ ;  /* 0x0000001c782c723c */ /* 0x000fe200000418ff */
[----:B------:R-:W-:-:S10]  /*3420*/  ISETP.LT.OR P3, PT, R10, 0x21, P0 ;  /* 0x000000210a00780c */ /* 0x000fd40000761670 */
[----:B------:R4:W-:Y:S01]  /*3430*/  LDGSTS.E.BYPASS.LTC128B.128 [R197+0x3100], [R12.64], !P1 ;  /* 0x031000000cc57fae */ /* 0x0009e2000c901d46 */
[C---:B------:R-:W-:Y:S01]  /*3440*/  ISETP.LT.OR P1, PT, R10.reuse, 0x21, P4 ;  /* 0x000000210a00780c */ /* 0x040fe20002721670 */
[----:B------:R-:W-:Y:S01]  /*3450*/  HMMA.16816.F32.BF16 R60, R120, R24, RZ ;  /* 0x00000018783c723c */ /* 0x000fe200000418ff */
[----:B------:R-:W-:Y:S01]  /*3460*/  ISETP.LT.OR P4, PT, R10, 0x41, P4 ;  /* 0x000000410a00780c */ /* 0x000fe20002781670 */
[----:B------:R-:W-:-:S06]  /*3470*/  IMAD.MOV.U32 R7, RZ, RZ, 0x40 ;  /* 0x00000040ff077424 */ /* 0x000fcc00078e00ff */
[----:B------:R-:W-:Y:S04]  /*3480*/  HMMA.16816.F32.BF16 R48, R120, R26, RZ ;  /* 0x0000001a7830723c */ /* 0x000fe800000418ff */
[----:B------:R1:W-:Y:S01]  /*3490*/  LDGSTS.E.BYPASS.LTC128B.128 [R197+0x1100], [R8.64], !P1 ;  /* 0x0110000008c57fae */ /* 0x0003e2000c901d46 */
[----:B------:R-:W-:-:S03]  /*34a0*/  ISETP.LT.OR P1, PT, R10, 0x41, P0 ;  /* 0x000000410a00780c */ /* 0x000fc60000721670 */
[C---:B------:R-:W-:Y:S01]  /*34b0*/  HMMA.16816.F32.BF16 R24, R120.reuse, R20, RZ ;  /* 0x000000147818723c */ /* 0x040fe200000418ff */
[----:B------:R1:W-:Y:S04]  /*34c0*/  LDGSTS.E.BYPASS.LTC128B.128 [R197+0x4100], [R2.64], !P3 ;  /* 0x0410000002c57fae */ /* 0x0003e8000d901d46 */
[----:B------:R2:W-:Y:S03]  /*34d0*/  LDGSTS.E.BYPASS.LTC128B.128 [R197+0x2100], [R16.64], !P4 ;  /* 0x0210000010c57fae */ /* 0x0005e6000e101d46 */
[----:B------:R-:W-:Y:S08]  /*34e0*/  HMMA.16816.F32.BF16 R20, R120, R22, RZ ;  /* 0x000000167814723c */ /* 0x000ff000000418ff */
[----:B------:R-:W-:Y:S01]  /*34f0*/  HMMA.16816.F32.BF16 R96, R124, R40, R44 ;  /* 0x000000287c60723c */ /* 0x000fe2000004182c */
[----:B-1----:R-:W-:-:S02]  /*3500*/  IADD3 R2, P0, R0, R202, RZ ;  /* 0x000000ca00027210 */ /* 0x002fc40007f1e0ff */
[----:B------:R-:W-:-:S03]  /*3510*/  SEL R0, R7, 0xffffffc0, !P2 ;  /* 0xffffffc007007807 */ /* 0x000fc60005000000 */
[----:B------:R-:W-:Y:S02]  /*3520*/  IMAD.X R3, R18, 0x1, R6, P0 ;  /* 0x0000000112037824 */ /* 0x000fe400000e0606 */
[----:B------:R-:W-:-:S03]  /*3530*/  IMAD.IADD R183, R181, 0x1, R0 ;  /* 0x00000001b5b77824 */ /* 0x000fc600078e0200 */
[----:B------:R1:W-:Y:S01]  /*3540*/  LDGSTS.E.BYPASS.LTC128B.128 [R197+0x5100], [R2.64], !P1 ;  /* 0x0510000002c57fae */ /* 0x0003e2000c901d46 */
[----:B------:R-:W-:Y:S03]  /*3550*/  HMMA.16816.F32.BF16 R28, R120, R30, RZ ;  /* 0x0000001e781c723c */ /* 0x000fe600000418ff */
[----:B------:R-:W3:Y:S04]  /*3560*/  LDSM.16.M88.4 R44, [R183] ;  /* 0x00000000b72c783b */ /* 0x000ee80000000200 */
[----:B------:R-:W-:Y:S01]  /*3570*/  LDSM.16.M88.4 R108, [R181+0x4000] ;  /* 0x00400000b56c783b */ /* 0x000fe20000000200 */
[----:B--2---:R-:W-:Y:S03]  /*3580*/  HMMA.16816.F32.BF16 R88, R124, R34, R20 ;  /* 0x000000227c58723c */ /* 0x004fe60000041814 */
[----:B------:R-:W-:Y:S04]  /*3590*/  LDSM.16.M88.4 R112, [R181+0x4800] ;  /* 0x00480000b570783b */ /* 0x000fe80000000200 */
[----:B------:R-:W-:Y:S01]  /*35a0*/  LDSM.16.M88.4 R148, [R180+0x4000] ;  /* 0x00400000b494783b */ /* 0x000fe20000000200 */
[----:B------:R-:W-:Y:S03]  /*35b0*/  HMMA.16816.F32.BF16 R20, R120, R36, RZ ;  /* 0x000000247814723c */ /* 0x000fe600000418ff */
[----:B------:R-:W-:Y:S04]  /*35c0*/  LDSM.16.M88.4 R128, [R180+0x3800] ;  /* 0x00380000b480783b */ /* 0x000fe80000000200 */
[----:B------:R-:W-:Y:S01]  /*35d0*/  LDSM.16.M88.4 R136, [R183+0x4000] ;  /* 0x00400000b788783b */ /* 0x000fe20000000200 */
[----:B------:R-:W-:Y:S03]  /*35e0*/  HMMA.16816.F32.BF16 R84, R124, R32, R24 ;  /* 0x000000207c54723c */ /* 0x000fe60000041818 */
[----:B------:R-:W2:Y:S05]  /*35f0*/  LDSM.16.M88.4 R32, [R183+0x1800] ;  /* 0x00180000b720783b */ /* 0x000eaa0000000200 */
[C---:B------:R-:W-:Y:S08]  /*3600*/  HMMA.16816.F32.BF16 R8, R120.reuse, R68, RZ ;  /* 0x000000447808723c */ /* 0x040ff000000418ff */
[----:B----4-:R-:W-:Y:S01]  /*3610*/  HMMA.16816.F32.BF16 R12, R120, R38, RZ ;  /* 0x00000026780c723c */ /* 0x010fe200000418ff */
[----:B------:R-:W4:Y:S01]  /*3620*/  LDSM.16.M88.4 R36, [R183+0x1000] ;  /* 0x00100000b724783b */ /* 0x000f220000000200 */
[----:B-1----:R-:W-:-:S03]  /*3630*/  IADD3 R2, R180, 0x3000, RZ ;  /* 0x00003000b4027810 */ /* 0x002fc60007ffe0ff */
[----:B------:R-:W-:Y:S03]  /*3640*/  LDSM.16.M88.4 R24, [R183+0x2000] ;  /* 0x00200000b718783b */ /* 0x000fe60000000200 */
[----:B------:R-:W-:Y:S01]  /*3650*/  HMMA.16816.F32.BF16 R80, R124, R42, R28 ;  /* 0x0000002a7c50723c */ /* 0x000fe2000004181c */
[----:B------:R-:W-:Y:S01]  /*3660*/  IMAD.IADD R182, R2, 0x1, R0 ;  /* 0x0000000102b67824 */ /* 0x000fe200078e0200 */
[----:B------:R-:W-:Y:S04]  /*3670*/  LDSM.16.M88.4 R140, [R183+0x4800] ;  /* 0x00480000b78c783b */ /* 0x000fe80000000200 */
[----:B------:R-:W-:Y:S02]  /*3680*/  LDSM.16.M88.4 R104, [R182+-0x1800] ;  /* 0xffe80000b668783b */ /* 0x000fe40000000200 */
[----:B------:R-:W-:Y:S02]  /*3690*/  HMMA.16816.F32.BF16 R40, R120, R70, RZ ;  /* 0x000000467828723c */ /* 0x000fe400000418ff */
[----:B------:R-:W-:Y:S04]  /*36a0*/  LDSM.16.M88.4 R116, [R182+-0x1000] ;  /* 0xfff00000b674783b */ /* 0x000fe80000000200 */
[----:B------:R-:W-:Y:S02]  /*36b0*/  LDSM.16.M88.4 R176, [R183+0x3000] ;  /* 0x00300000b7b0783b */ /* 0x000fe40000000200 */
[C---:B------:R-:W-:Y:S02]  /*36c0*/  HMMA.16816.F32.BF16 R64, R124.reuse, R58, R64 ;  /* 0x0000003a7c40723c */ /* 0x040fe40000041840 */
[----:B------:R-:W-:Y:S04]  /*36d0*/  LDSM.16.M88.4 R144, [R183+0x5000] ;  /* 0x00500000b790783b */ /* 0x000fe80000000200 */
[----:B------:R-:W0:Y:S02]  /*36e0*/  LDGDEPBAR ;  /* 0x00000000000079af */ /* 0x000e240000000000 */
[C---:B------:R-:W-:Y:S02]  /*36f0*/  HMMA.16816.F32.BF16 R56, R124.reuse, R52, R60 ;  /* 0x000000347c38723c */ /* 0x040fe4000004183c */
[----:B------:R-:W-:Y:S06]  /*3700*/  LDSM.16.M88.4 R60, [R182+-0x3000] ;  /* 0xffd00000b63c783b */ /* 0x000fec0000000200 */
[C---:B------:R-:W-:Y:S01]  /*3710*/  HMMA.16816.F32.BF16 R100, R124.reuse, R54, R48 ;  /* 0x000000367c64723c */ /* 0x040fe20000041830 */
[----:B------:R-:W1:Y:S07]  /*3720*/  LDSM.16.M88.4 R52, [R183+0x800] ;  /* 0x00080000b734783b */ /* 0x000e6e0000000200 */
[C---:B---3--:R-:W-:Y:S01]  /*3730*/  HMMA.16816.F32.BF16 R48, R124.reuse, R72, R20 ;  /* 0x000000487c30723c */ /* 0x048fe20000041814 */
[----:B------:R-:W3:Y:S07]  /*3740*/  LDSM.16.M88.4 R20, [R183+0x2800] ;  /* 0x00280000b714783b */ /* 0x000eee0000000200 */
[----:B------:R-:W-:Y:S08]  /*3750*/  HMMA.16816.F32.BF16 R16, R124, R76, R8 ;  /* 0x0000004c7c10723c */ /* 0x000ff00000041808 */
[----:B------:R-:W-:Y:S01]  /*3760*/  HMMA.16816.F32.BF16 R8, R152, R44, R92 ;  /* 0x0000002c9808723c */ /* 0x000fe2000004185c */
[----:B------:R-:W1:Y:S07]  /*3770*/  LDSM.16.M88.4 R92, [R182+-0x2000] ;  /* 0xffe00000b65c783b */ /* 0x000e6e0000000200 */
[C---:B------:R-:W-:Y:S08]  /*3780*/  HMMA.16816.F32.BF16 R28, R124.reuse, R74, R12 ;  /* 0x0000004a7c1c723c */ /* 0x040ff0000004180c */
[----:B------:R-:W-:Y:S01]  /*3790*/  HMMA.16816.F32.BF16 R12, R124, R78, R40 ;  /* 0x0000004e7c0c723c */ /* 0x000fe20000041828 */
[----:B------:R-:W1:Y:S04]  /*37a0*/  LDSM.16.M88.4 R76, [R182+-0x2800] ;  /* 0xffd80000b64c783b */ /* 0x000e680000000200 */
[----:B------:R-:W1:Y:S03]  /*37b0*/  LDSM.16.M88.4 R40, [R182+-0x800] ;  /* 0xfff80000b628783b */ /* 0x000e660000000200 */
[C---:B--2---:R-:W-:Y:S08]  /*37c0*/  HMMA.16816.F32.BF16 R84, R152.reuse, R32, R84 ;  /* 0x000000209854723c */ /* 0x044ff00000041854 */
[C---:B------:R-:W-:Y:S08]  /*37d0*/  HMMA.16816.F32.BF16 R44, R152.reuse, R46, R64 ;  /* 0x0000002e982c723c */ /* 0x040ff00000041840 */
[C---:B----4-:R-:W-:Y:S01]  /*37e0*/  HMMA.16816.F32.BF16 R72, R152.reuse, R36, R96 ;  /* 0x000000249848723c */ /* 0x050fe20000041860 */
[----:B------:R-:W2:Y:S07]  /*37f0*/  LDSM.16.M88.4 R96, [R181+0x3000] ;  /* 0x00300000b560783b */ /* 0x000eae0000000200 */
[C---:B------:R-:W-:Y:S08]  /*3800*/  HMMA.16816.F32.BF16 R80, R152.reuse, R38, R80 ;  /* 0x000000269850723c */ /* 0x040ff00000041850 */
[C---:B------:R-:W-:Y:S08]  /*3810*/  HMMA.16816.F32.BF16 R88, R152.reuse, R34, R88 ;  /* 0x000000229858723c */ /* 0x040ff00000041858 */
[C---:B-1----:R-:W-:Y:S08]  /*3820*/  HMMA.16816.F32.BF16 R56, R152.reuse, R52, R56 ;  /* 0x000000349838723c */ /* 0x042ff00000041838 */
[C---:B------:R-:W-:Y:S08]  /*3830*/  HMMA.16816.F32.BF16 R68, R152.reuse, R24, R48 ;  /* 0x000000189844723c */ /* 0x040ff00000041830 */
[C---:B------:R-:W-:Y:S01]  /*3840*/  HMMA.16816.F32.BF16 R64, R152.reuse, R54, R100 ;  /* 0x000000369840723c */ /* 0x040fe20000041864 */
[----:B------:R-:W1:Y:S07]  /*3850*/  LDSM.16.M88.4 R100, [R181+0x3800] ;  /* 0x00380000b564783b */ /* 0x000e6e0000000200 */
[C---:B---3--:R-:W-:Y:S08]  /*3860*/  HMMA.16816.F32.BF16 R48, R152.reuse, R20, R16 ;  /* 0x000000149830723c */ /* 0x048ff00000041810 */
[C---:B------:R-:W-:Y:S08]  /*3870*/  HMMA.16816.F32.BF16 R52, R152.reuse, R26, R28 ;  /* 0x0000001a9834723c */ /* 0x040ff0000004181c */
[----:B------:R-:W-:Y:S08]  /*3880*/  HMMA.16816.F32.BF16 R36, R152, R22, R12 ;  /* 0x000000169824723c */ /* 0x000ff0000004180c */
[C---:B------:R-:W-:Y:S08]  /*3890*/  HMMA.16816.F32.BF16 R32, R156.reuse, R60, R8 ;  /* 0x0000003c9c20723c */ /* 0x040ff00000041808 */
[C---:B------:R-:W-:Y:S08]  /*38a0*/  HMMA.16816.F32.BF16 R8, R156.reuse, R104, R84 ;  /* 0x000000689c08723c */ /* 0x040ff00000041854 */
[C---:B------:R-:W-:Y:S08]  /*38b0*/  HMMA.16816.F32.BF16 R28, R156.reuse, R62, R44 ;  /* 0x0000003e9c1c723c */ /* 0x040ff0000004182c */
[C---:B------:R-:W-:Y:S08]  /*38c0*/  HMMA.16816.F32.BF16 R16, R156.reuse, R92, R72 ;  /* 0x0000005c9c10723c */ /* 0x040ff00000041848 */
[C---:B------:R-:W-:Y:S01]  /*38d0*/  HMMA.16816.F32.BF16 R12, R156.reuse, R94, R80 ;  /* 0x0000005e9c0c723c */ /* 0x040fe20000041850 */
[----:B------:R-:W-:Y:S07]  /*38e0*/  LDSM.16.M88.4 R92, [R181+0x5800] ;  /* 0x00580000b55c783b */ /* 0x000fee0000000200 */
[C---:B------:R-:W-:Y:S01]  /*38f0*/  HMMA.16816.F32.BF16 R84, R156.reuse, R106, R88 ;  /* 0x0000006a9c54723c */ /* 0x040fe20000041858 */
[----:B------:R-:W3:Y:S04]  /*3900*/  LDSM.16.M88.4 R88, [R181+0x5000] ;  /* 0x00500000b558783b */ /* 0x000ee80000000200 */
[----:B------:R-:W-:Y:S03]  /*3910*/  LDSM.16.M88.4 R104, [R180+0x3000] ;  /* 0x00300000b468783b */ /* 0x000fe60000000200 */
[C---:B------:R-:W-:Y:S08]  /*3920*/  HMMA.16816.F32.BF16 R24, R156.reuse, R76, R56 ;  /* 0x0000004c9c18723c */ /* 0x040ff00000041838 */
[C---:B------:R-:W-:Y:S08]  /*3930*/  HMMA.16816.F32.BF16 R20, R156.reuse, R78, R64 ;  /* 0x0000004e9c14723c */ /* 0x040ff00000041840 */
[C---:B------:R-:W-:Y:S08]  /*3940*/  HMMA.16816.F32.BF16 R80, R156.reuse, R116, R68 ;  /* 0x000000749c50723c */ /* 0x040ff00000041844 */
[C---:B------:R-:W-:Y:S08]  /*3950*/  HMMA.16816.F32.BF16 R72, R156.reuse, R40, R48 ;  /* 0x000000289c48723c */ /* 0x040ff00000041830 */
[C---:B------:R-:W-:Y:S08]  /*3960*/  HMMA.16816.F32.BF16 R76, R156.reuse, R118, R52 ;  /* 0x000000769c4c723c */ /* 0x040ff00000041834 */
[----:B------:R-:W-:Y:S01]  /*3970*/  HMMA.16816.F32.BF16 R68, R156, R42, R36 ;  /* 0x0000002a9c44723c */ /* 0x000fe20000041824 */
[----:B------:R-:W4:Y:S04]  /*3980*/  LDSM.16.M88.4 R40, [R180+0x4800] ;  /* 0x00480000b428783b */ /* 0x000f280000000200 */
[----:B------:R-:W1:Y:S03]  /*3990*/  LDSM.16.M88.4 R36, [R180+0x5000] ;  /* 0x00500000b424783b */ /* 0x000e660000000200 */
[C---:B--2---:R-:W-:Y:S08]  /*39a0*/  HMMA.16816.F32.BF16 R64, R160.reuse, R96, R32 ;  /* 0x00000060a040723c */ /* 0x044ff00000041820 */
[C---:B------:R-:W-:Y:S01]  /*39b0*/  HMMA.16816.F32.BF16 R60, R160.reuse, R98, R28 ;  /* 0x00000062a03c723c */ /* 0x040fe2000004181c */
[----:B------:R-:W2:Y:S07]  /*39c0*/  LDSM.16.M88.4 R96, [R180+0x5800] ;  /* 0x00580000b460783b */ /* 0x000eae0000000200 */
[C---:B------:R-:W-:Y:S08]  /*39d0*/  HMMA.16816.F32.BF16 R48, R160.reuse, R108, R16 ;  /* 0x0000006ca030723c */ /* 0x040ff00000041810 */
[C---:B------:R-:W-:Y:S08]  /*39e0*/  HMMA.16816.F32.BF16 R44, R160.reuse, R110, R12 ;  /* 0x0000006ea02c723c */ /* 0x040ff0000004180c */
[C---:B------:R-:W-:Y:S08]  /*39f0*/  HMMA.16816.F32.BF16 R32, R160.reuse, R112, R8 ;  /* 0x00000070a020723c */ /* 0x040ff00000041808 */
[C---:B-1----:R-:W-:Y:S08]  /*3a00*/  HMMA.16816.F32.BF16 R56, R160.reuse, R100, R24 ;  /* 0x00000064a038723c */ /* 0x042ff00000041818 */
[C---:B------:R-:W-:Y:S08]  /*3a10*/  HMMA.16816.F32.BF16 R28, R160.reuse, R114, R84 ;  /* 0x00000072a01c723c */ /* 0x040ff00000041854 */
[C---:B------:R-:W-:Y:S08]  /*3a20*/  HMMA.16816.F32.BF16 R52, R160.reuse, R102, R20 ;  /* 0x00000066a034723c */ /* 0x040ff00000041814 */
[C---:B---3--:R-:W-:Y:S08]  /*3a30*/  HMMA.16816.F32.BF16 R24, R160.reuse, R88, R80 ;  /* 0x00000058a018723c */ /* 0x048ff00000041850 */
[C---:B------:R-:W-:Y:S01]  /*3a40*/  HMMA.16816.F32.BF16 R16, R160.reuse, R92, R72 ;  /* 0x0000005ca010723c */ /* 0x040fe20000041848 */
[----:B------:R-:W-:Y:S07]  /*3a50*/  LDSM.16.M88.4 R72, [R182+0x800] ;  /* 0x00080000b648783b */ /* 0x000fee0000000200 */
[C---:B------:R-:W-:Y:S08]  /*3a60*/  HMMA.16816.F32.BF16 R20, R160.reuse, R90, R76 ;  /* 0x0000005aa014723c */ /* 0x040ff0000004184c */
[----:B------:R-:W-:Y:S01]  /*3a70*/  HMMA.16816.F32.BF16 R12, R160, R94, R68 ;  /* 0x0000005ea00c723c */ /* 0x000fe20000041844 */
[----:B------:R-:W-:Y:S04]  /*3a80*/  LDSM.16.M88.4 R92, [R183+0x3800] ;  /* 0x00380000b75c783b */ /* 0x000fe80000000200 */
[----:B------:R-:W-:Y:S03]  /*3a90*/  LDSM.16.M88.4 R68, [R182+0x1000] ;  /* 0x00100000b644783b */ /* 0x000fe60000000200 */
[C---:B------:R-:W-:Y:S08]  /*3aa0*/  HMMA.16816.F32.BF16 R116, R164.reuse, R148, R48 ;  /* 0x00000094a474723c */ /* 0x040ff00000041830 */
[C---:B------:R-:W-:Y:S01]  /*3ab0*/  HMMA.16816.F32.BF16 R112, R164.reuse, R150, R44 ;  /* 0x00000096a470723c */ /* 0x040fe2000004182c */
[----:B------:R-:W1:Y:S07]  /*3ac0*/  LDSM.16.M88.4 R148, [R183+0x5800] ;  /* 0x00580000b794783b */ /* 0x000e6e0000000200 */
[C---:B----4-:R-:W-:Y:S08]  /*3ad0*/  HMMA.16816.F32.BF16 R108, R164.reuse, R40, R32 ;  /* 0x00000028a46c723c */ /* 0x050ff00000041820 */
[C---:B------:R-:W-:Y:S08]  /*3ae0*/  HMMA.16816.F32.BF16 R100, R164.reuse, R42, R28 ;  /* 0x0000002aa464723c */ /* 0x040ff0000004181c */
[C---:B------:R-:W-:Y:S01]  /*3af0*/  HMMA.16816.F32.BF16 R8, R164.reuse, R104, R64 ;  /* 0x00000068a408723c */ /* 0x040fe20000041840 */
[----:B------:R-:W3:Y:S07]  /*3b00*/  LDSM.16.M88.4 R64, [R182+0x1800] ;  /* 0x00180000b640783b */ /* 0x000eee0000000200 */
[C---:B------:R-:W-:Y:S01]  /*3b10*/  HMMA.16816.F32.BF16 R132, R164.reuse, R128, R56 ;  /* 0x00000080a484723c */ /* 0x040fe20000041838 */
[----:B------:R-:W-:Y:S07]  /*3b20*/  LDSM.16.M88.4 R56, [R182+0x2800] ;  /* 0x00280000b638783b */ /* 0x000fee0000000200 */
[C---:B------:R-:W-:Y:S08]  /*3b30*/  HMMA.16816.F32.BF16 R88, R164.reuse, R36, R24 ;  /* 0x00000024a458723c */ /* 0x040ff00000041818 */
[C---:B--2---:R-:W-:Y:S08]  /*3b40*/  HMMA.16816.F32.BF16 R80, R164.reuse, R96, R16 ;  /* 0x00000060a450723c */ /* 0x044ff00000041810 */
[C---:B------:R-:W-:Y:S01]  /*3b50*/  HMMA.16816.F32.BF16 R104, R164.reuse, R106, R60 ;  /* 0x0000006aa468723c */ /* 0x040fe2000004183c */
[----:B------:R-:W2:Y:S07]  /*3b60*/  LDSM.16.M88.4 R60, [R182+0x2000] ;  /* 0x00200000b63c783b */ /* 0x000eae0000000200 */
[C---:B------:R-:W-:Y:S08]  /*3b70*/  HMMA.16816.F32.BF16 R128, R164.reuse, R130, R52 ;  /* 0x00000082a480723c */ /* 0x040ff00000041834 */
[C---:B------:R-:W-:Y:S08]  /*3b80*/  HMMA.16816.F32.BF16 R84, R164.reuse, R38, R20 ;  /* 0x00000026a454723c */ /* 0x040ff00000041814 */
[----:B------:R-:W-:Y:S01]  /*3b90*/  HMMA.16816.F32.BF16 R76, R164, R98, R12 ;  /* 0x00000062a44c723c */ /* 0x000fe2000004180c */
[----:B------:R-:W4:Y:S01]  /*3ba0*/  LDSM.16.M88.4 R96, [R182] ;  /* 0x00000000b660783b */ /* 0x000f220000000200 */
[----:B------:R-:W-:Y:S01]  /*3bb0*/  ISETP.GT.AND P0, PT, R196, R228, PT ;  /* 0x000000e4c400720c */ /* 0x000fe20003f04270 */
[----:B------:R-:W-:-:S05]  /*3bc0*/  DEPBAR.LE SB0, 0x0 ;  /* 0x000080000000791a */ /* 0x000fca0000000000 */
        /* <DEDUP_REMOVED lines=8> */
[C---:B------:R-:W-:Y:S08]  /*3c50*/  HMMA.16816.F32.BF16 R44, R168.reuse, R92, R132 ;  /* 0x0000005ca82c723c */ /* 0x040ff00000041884 */
[C---:B------:R-:W-:Y:S08]  /*3c60*/  HMMA.16816.F32.BF16 R40, R168.reuse, R94, R128 ;  /* 0x0000005ea828723c */ /* 0x040ff00000041880 */
[C---:B------:R-:W-:Y:S08]  /*3c70*/  HMMA.16816.F32.BF16 R16, R168.reuse, R146, R84 ;  /* 0x00000092a810723c */ /* 0x040ff00000041854 */
[----:B------:R-:W-:Y:S01]  /*3c80*/  HMMA.16816.F32.BF16 R8, R168, R150, R76 ;  /* 0x00000096a808723c */ /* 0x000fe2000004184c */
[----:B------:R-:W-:Y:S01]  /*3c90*/  ISETP.GT.AND P6, PT, R203, 0x5f, PT ;  /* 0x0000005fcb00780c */ /* 0x000fe20003fc4270 */
[----:B------:R-:W-:Y:S01]  /*3ca0*/  BSSY B0, `(.L_x_2477) ;  /* 0x0000054000007945 */ /* 0x000fe20003800000 */
[----:B------:R-:W-:-:S05]  /*3cb0*/  LOP3.LUT R194, R194, 0xfffbffff, RZ, 0xc0, !PT ;  /* 0xfffbffffc2c27812 */ /* 0x000fca00078ec0ff */
[C---:B------:R-:W-:Y:S08]  /*3cc0*/  HMMA.16816.F32.BF16 R36, R172.reuse, R68, R36 ;  /* 0x00000044ac24723c */ /* 0x040ff00000041824 */
[----:B------:R-:W-:Y:S01]  /*3cd0*/  HMMA.16816.F32.BF16 R68, R172, R70, R32 ;  /* 0x00000046ac44723c */ /* 0x000fe20000041820 */
[----:B------:R-:W-:-:S07]  /*3ce0*/  @P6 LOP3.LUT R194, R194, 0x40000, RZ, 0xfc, !PT ;  /* 0x00040000c2c26812 */ /* 0x000fce00078efcff */
[C---:B---3--:R-:W-:Y:S08]  /*3cf0*/  HMMA.16816.F32.BF16 R32, R172.reuse, R64, R28 ;  /* 0x00000040ac20723c */ /* 0x048ff0000004181c */
[C---:B------:R-:W-:Y:S08]  /*3d00*/  HMMA.16816.F32.BF16 R64, R172.reuse, R66, R24 ;  /* 0x00000042ac40723c */ /* 0x040ff00000041818 */
[C---:B--2---:R-:W-:Y:S08]  /*3d10*/  HMMA.16816.F32.BF16 R28, R172.reuse, R60, R20 ;  /* 0x0000003cac1c723c */ /* 0x044ff00000041814 */
[C---:B------:R-:W-:Y:S08]  /*3d20*/  HMMA.16816.F32.BF16 R24, R172.reuse, R56, R12 ;  /* 0x00000038ac18723c */ /* 0x040ff0000004180c */
[C---:B----4-:R-:W-:Y:S08]  /*3d30*/  HMMA.16816.F32.BF16 R52, R172.reuse, R96, R52 ;  /* 0x00000060ac34723c */ /* 0x050ff00000041834 */
        /* <DEDUP_REMOVED lines=8> */
[----:B------:R-:W-:Y:S01]  /*3dc0*/  ISETP.NE.AND P5, PT, R204, 0x1, PT ;  /* 0x00000001cc00780c */ /* 0x000fe20003fa5270 */
[----:B------:R-:W-:Y:S01]  /*3dd0*/  IMAD.MOV.U32 R198, RZ, RZ, RZ ;  /* 0x000000ffffc67224 */ /* 0x000fe200078e00ff */
        /* <DEDUP_REMOVED lines=27> */
.L_x_2621:
[----:B------:R-:W-:Y:S05]  /*3f90*/  BRA.DIV ~URZ, `(.L_x_2480) ;  /* 0x00012ae27f007947 */ /* 0x000fea000b800000 */
[----:B------:R-:W3:Y:S01]  /*3fa0*/  SHFL.IDX PT, R2, R7, RZ, 0x181f ;  /* 0x00181fff07027589 */ /* 0x000ee200000e0000 */
[----:B------:R-:W-:-:S03]  /*3fb0*/  ISETP.GE.AND P1, PT, R208, c[0x0][0x1d4], PT ;  /* 0x00007500d0007a0c */ /* 0x000fc60003f26270 */
[----:B------:R-:W4:Y:S04]  /*3fc0*/  SHFL.IDX PT, R10, R7, 0x1, 0x181f ;  /* 0x00381f00070a7f89 */ /* 0x000f2800000e0000 */
[----:B------:R-:W5:Y:S04]  /*3fd0*/  SHFL.IDX PT, R11, R0, 0x1, 0x181f ;  /* 0x00381f00000b7f89 */ /* 0x000f6800000e0000 */
[----:B-1----:R-:W1:Y:S01]  /*3fe0*/  SHFL.IDX PT, R0, R0, 0x2, 0x181f ;  /* 0x00581f0000007f89 */ /* 0x002e6200000e0000 */
[C---:B---3--:R-:W-:Y:S02]  /*3ff0*/  IADD3 R12, P0, R2.reuse, R200, RZ ;  /* 0x000000c8020c7210 */ /* 0x048fe40007f1e0ff */
[----:B------:R-:W-:-:S03]  /*4000*/  IADD3 R8, P2, R2, R202, RZ ;  /* 0x000000ca02087210 */ /* 0x000fc60007f5e0ff */
[C-C-:B--2---:R-:W-:Y:S01]  /*4010*/  IMAD.X R13, R9.reuse, 0x1, R5.reuse, P0 ;  /* 0x00000001090d7824 */ /* 0x144fe200000e0605 */
[----:B------:R-:W-:Y:S01]  /*4020*/  ISETP.GE.AND P0, PT, R216, c[0x0][0x1d4], PT ;  /* 0x00007500d8007a0c */ /* 0x000fe20003f06270 */
[----:B------:R-:W-:Y:S01]  /*4030*/  IMAD.X R9, R9, 0x1, R6, P2 ;  /* 0x0000000109097824 */ /* 0x000fe200010e0606 */
[C---:B----4-:R-:W-:Y:S02]  /*4040*/  IADD3 R2, P2, R10.reuse, R200, RZ ;  /* 0x000000c80a027210 */ /* 0x050fe40007f5e0ff */
[----:B------:R2:W-:Y:S03]  /*4050*/  LDGSTS.E.BYPASS.LTC128B.128 [R197+0x8100], [R12.64], !P1 ;  /* 0x081000000cc57fae */ /* 0x0005e6000c901d46 */
[----:B-----5:R-:W-:Y:S01]  /*4060*/  IMAD.X R3, R11, 0x1, R5, P2 ;  /* 0x000000010b037824 */ /* 0x020fe200010e0605 */
[----:B------:R-:W-:-:S05]  /*4070*/  IADD3 R10, P2, R10, R202, RZ ;  /* 0x000000ca0a0a7210 */ /* 0x000fca0007f5e0ff */
[----:B------:R2:W-:Y:S01]  /*4080*/  LDGSTS.E.BYPASS.LTC128B.128 [R197+0xb100], [R8.64], !P0 ;  /* 0x0b10000008c57fae */ /* 0x0005e2000c101d46 */
[----:B------:R-:W-:-:S03]  /*4090*/  IMAD.X R11, R11, 0x1, R6, P2 ;  /* 0x000000010b0b7824 */ /* 0x000fc600010e0606 */
[----:B------:R3:W-:Y:S04]  /*40a0*/  LDGSTS.E.BYPASS.LTC128B.128 [R197+0x9100], [R2.64], !P1 ;  /* 0x0910000002c57fae */ /* 0x0007e8000c901d46 */
[----:B------:R4:W-:Y:S04]  /*40b0*/  LDGSTS.E.BYPASS.LTC128B.128 [R197+0xc100], [R10.64], !P0 ;  /* 0x0c1000000ac57fae */ /* 0x0009e8000c101d46 */
[----:B---3--:R2:W3:Y:S01]  /*40c0*/  SHFL.IDX PT, R2, R7, 0x2, 0x181f ;  /* 0x00581f0007027f89 */ /* 0x0084e200000e0000 */
[----:B----4-:R-:W-:Y:S02]  /*40d0*/  SEL R11, RZ, 0x10, P1 ;  /* 0x00000010ff0b7807 */ /* 0x010fe40000800000 */
[----:B------:R-:W-:-:S02]  /*40e0*/  SEL R10, RZ, 0x10, P0 ;  /* 0x00000010ff0a7807 */ /* 0x000fc40000000000 */
.L_x_2622:
[----:B-1----:R-:W-:Y:S02]  /*40f0*/  IADD3 R3, -R11, 0x10, RZ ;  /* 0x000000100b037810 */ /* 0x002fe40007ffe1ff */
[----:B--2---:R-:W-:-:S02]  /*4100*/  IADD3 R7, -R10, 0x10, RZ ;  /* 0x000000100a077810 */ /* 0x004fc40007ffe1ff */
[----:B------:R-:W-:Y:S02]  /*4110*/  LOP3.LUT R3, R3, 0xf, RZ, 0xc0, !PT ;  /* 0x0000000f03037812 */ /* 0x000fe400078ec0ff */
[----:B------:R-:W-:Y:S02]  /*4120*/  ISETP.NE.U32.AND P2, PT, R11, RZ, PT ;  /* 0x000000ff0b00720c */ /* 0x000fe40003f45070 */
[----:B---3--:R-:W-:Y:S02]  /*4130*/  IADD3 R8, P1, P0, R3, R2, R200 ;  /* 0x0000000203087210 */ /* 0x008fe4000783e0c8 */
[----:B------:R-:W-:Y:S02]  /*4140*/  LOP3.LUT R3, R7, 0xf, RZ, 0xc0, !PT ;  /* 0x0000000f07037812 */ /* 0x000fe400078ec0ff */
[----:B------:R-:W-:Y:S02]  /*4150*/  IADD3.X R9, RZ, R0, R5, P1, P0 ;  /* 0x00000000ff097210 */ /* 0x000fe40000fe0405 */
        /* <DEDUP_REMOVED lines=8> */
.L_x_2478:
[----:B------:R-:W-:Y:S05]  /*41e0*/  BSYNC B0 ;  /* 0x0000000000007941 */ /* 0x000fea0003800000 */
.L_x_2477:
[----:B------:R-:W-:Y:S01]  /*41f0*/  IMAD.MOV.U32 R0, RZ, RZ, c[0x0][0x2c4] ;  /* 0x0000b100ff007624 */ /* 0x000fe200078e00ff */
[----:B------:R-:W-:Y:S01]  /*4200*/  ULDC UR4, c[0x0][0x324] ;  /* 0x0000c90000047ab9 */ /* 0x000fe20000000800 */
[----:B-1----:R-:W-:Y:S01]  /*4210*/  IADD3 R2, -R231, 0x1, R188 ;  /* 0x00000001e7027810 */ /* 0x002fe20007ffe1bc */
        /* <DEDUP_REMOVED lines=14> */
.L_x_2623:
[----:B------:R-:W-:Y:S01]  /*4300*/  ISETP.GE.AND P0, PT, R249, 0x1, PT ;  /* 0x00000001f900780c */ /* 0x000fe20003f06270 */
[--C-:B--2---:R-:W-:Y:S02]  /*4310*/  IMAD.IADD R2, R6, 0x1, R3.reuse ;  /* 0x0000000106027824 */ /* 0x104fe400078e0203 */
[----:B------:R-:W-:-:S03]  /*4320*/  IMAD.IADD R0, R7, 0x1, R3 ;  /* 0x0000000107007824 */ /* 0x000fc600078e0203 */
[----:B------:R-:W-:-:S07]  /*4330*/  IMNMX R2, R8, R2, PT ;  /* 0x0000000208027217 */ /* 0x000fce0003800200 */
        /* <DEDUP_REMOVED lines=12> */
.L_x_2484:
[----:B------:R-:W-:-:S04]  /*4400*/  MOV R10, c[0x0][0x32c] ;  /* 0x0000cb00000a7a02 */ /* 0x000fc80000000f00 */
[----:B------:R-:W-:-:S13]  /*4410*/  ISETP.NE.AND P0, PT, R10, 0x1, PT ;  /* 0x000000010a00780c */ /* 0x000fda0003f05270 */
[----:B------:R-:W-:-:S05]  /*4420*/  @P0 IMAD.HI.U32 R10, R3, c[0x0][0x330], RZ ;  /* 0x0000cc00030a0a27 */ /* 0x000fca00078e00ff */
[----:B------:R-:W-:Y:S02]  /*4430*/  @P0 SHF.R.U32.HI R3, RZ, c[0x0][0x334], R10 ;  /* 0x0000cd00ff030a19 */ /* 0x000fe4000001160a */
.L_x_2485:
[----:B------:R-:W-:Y:S05]  /*4440*/  BSYNC B0 ;  /* 0x0000000000007941 */ /* 0x000fea0003800000 */
.L_x_2483:
[----:B------:R-:W-:-:S05]  /*4450*/  IMAD R3, R3, c[0x0][0x32c], R9 ;  /* 0x0000cb0003037a24 */ /* 0x000fca00078e0209 */
[----:B------:R-:W-:Y:S02]  /*4460*/  IADD3 R10, R3, c[0x0][0x32c], RZ ;  /* 0x0000cb00030a7a10 */ /* 0x000fe40007ffe0ff */
[----:B------:R-:W-:Y:S02]  /*4470*/  IMNMX R0, R0, R3, !PT ;  /* 0x0000000300007217 */ /* 0x000fe40007800200 */
[----:B------:R-:W-:Y:S02]  /*4480*/  IMNMX R2, R2, R10, PT ;  /* 0x0000000a02027217 */ /* 0x000fe40003800200 */
.L_x_2482:
        /* <DEDUP_REMOVED lines=134> */
.L_x_2624:
[----:B------:R-:W-:Y:S01]  /*4cf0*/  ISETP.GE.AND P0, PT, R249, 0x1, PT ;  /* 0x00000001f900780c */ /* 0x000fe20003f06270 */
[--C-:B---3--:R-:W-:Y:S02]  /*4d00*/  IMAD.IADD R2, R6, 0x1, R3.reuse ;  /* 0x0000000106027824 */ /* 0x108fe400078e0203 */
        /* <DEDUP_REMOVED lines=14> */
.L_x_2489:
[----:B------:R-:W-:-:S04]  /*4df0*/  MOV R4, c[0x0][0x32c] ;  /* 0x0000cb0000047a02 */ /* 0x000fc80000000f00 */
[----:B------:R-:W-:-:S13]  /*4e00*/  ISETP.NE.AND P0, PT, R4, 0x1, PT ;  /* 0x000000010400780c */ /* 0x000fda0003f05270 */
[----:B------:R-:W-:-:S05]  /*4e10*/  @P0 IMAD.HI.U32 R4, R3, c[0x0][0x330], RZ ;  /* 0x0000cc0003040a27 */ /* 0x000fca00078e00ff */
[----:B------:R-:W-:Y:S02]  /*4e20*/  @P0 SHF.R.U32.HI R3, RZ, c[0x0][0x334], R4 ;  /* 0x0000cd00ff030a19 */ /* 0x000fe40000011604 */
.L_x_2490:
[----:B------:R-:W-:Y:S05]  /*4e30*/  BSYNC B0 ;  /* 0x0000000000007941 */ /* 0x000fea0003800000 */
.L_x_2488:
[----:B------:R-:W-:-:S05]  /*4e40*/  IMAD R3, R3, c[0x0][0x32c], R9 ;  /* 0x0000cb0003037a24 */ /* 0x000fca00078e0209 */
[----:B------:R-:W-:Y:S02]  /*4e50*/  IADD3 R4, R3, c[0x0][0x32c], RZ ;  /* 0x0000cb0003047a10 */ /* 0x000fe40007ffe0ff */
[----:B------:R-:W-:Y:S02]  /*4e60*/  IMNMX R0, R0, R3, !PT ;  /* 0x0000000300007217 */ /* 0x000fe40007800200 */
[----:B------:R-:W-:Y:S02]  /*4e70*/  IMNMX R2, R2, R4, PT ;  /* 0x0000000402027217 */ /* 0x000fe40003800200 */
.L_x_2487:
        /* <DEDUP_REMOVED lines=92> */
[----:B------:R-:W-:Y:S02]  /*5440*/  ISETP.GT.AND P0, PT, R0, RZ, !P1 ;  /* 0x000000ff0000720c */ /* 0x000fe40004f04270 */
[----:B------:R-:W-:Y:S02]  /*5450*/  LOP3.LUT P1, RZ, R194, 0x2000, RZ, 0xc0, !PT ;  /* 0x00002000c2ff7812 */ /* 0x000fe4000782c0ff */
[----:B------:R-:W-:-:S04]  /*5460*/  ISETP.LT.OR P0, PT, R2, 0x1, P0 ;  /* 0x000000010200780c */ /* 0x000fc80000701670 */
[----:B------:R-:W-:Y:S02]  /*5470*/  FSEL R6, R54, -INF , !P0 ;  /* 0xff80000036067808 */ /* 0x000fe40004000000 */
[----:B------:R-:W-:Y:S02]  /*5480*/  ISETP.GT.AND P0, PT, R0, 0x50, !P6 ;  /* 0x000000500000780c */ /* 0x000fe40007704270 */
[----:B------:R-:W-:Y:S02]  /*5490*/  FMNMX.FTZ R4, R6, R7, !PT ;  /* 0x0000000706047209 */ /* 0x000fe40007810000 */
[----:B------:R-:W-:Y:S02]  /*54a0*/  ISETP.LT.OR P0, PT, R2, 0x51, P0 ;  /* 0x000000510200780c */ /* 0x000fe40000701670 */
[----:B------:R-:W-:Y:S02]  /*54b0*/  FMNMX.FTZ R4, R12, R4, !PT ;  /* 0x000000040c047209 */ /* 0x000fe40007810000 */
[----:B------:R-:W-:-:S02]  /*54c0*/  FSEL R149, R26, -INF , !P0 ;  /* 0xff8000001a957808 */ /* 0x000fc40004000000 */
[----:B------:R-:W-:Y:S02]  /*54d0*/  FMNMX.FTZ R4, R13, R4, !PT ;  /* 0x000000040d047209 */ /* 0x000fe40007810000 */
[----:B------:R-:W-:Y:S02]  /*54e0*/  ISETP.GT.AND P0, PT, R0, 0x51, !P2 ;  /* 0x000000510000780c */ /* 0x000fe40005704270 */
[----:B------:R-:W-:Y:S02]  /*54f0*/  FMNMX.FTZ R4, R14, R4, !PT ;  /* 0x000000040e047209 */ /* 0x000fe40007810000 */
[----:B------:R-:W-:Y:S02]  /*5500*/  ISETP.GT.AND P2, PT, R0, 0x58, !P1 ;  /* 0x000000580000780c */ /* 0x000fe40004f44270 */
[----:B------:R-:W-:Y:S02]  /*5510*/  FMNMX.FTZ R4, R15, R4, !PT ;  /* 0x000000040f047209 */ /* 0x000fe40007810000 */
[----:B------:R-:W-:-:S02]  /*5520*/  ISETP.LT.OR P1, PT, R2, 0x52, P0 ;  /* 0x000000520200780c */ /* 0x000fc40000721670 */
[----:B------:R-:W-:Y:S02]  /*5530*/  FMNMX.FTZ R4, R18, R4, !PT ;  /* 0x0000000412047209 */ /* 0x000fe40007810000 */
[----:B------:R-:W-:Y:S02]  /*5540*/  ISETP.GT.AND P0, PT, R0, 0x59, !P3 ;  /* 0x000000590000780c */ /* 0x000fe40005f04270 */
[----:B------:R-:W-:Y:S02]  /*5550*/  FMNMX.FTZ R4, R24, R4, !PT ;  /* 0x0000000418047209 */ /* 0x000fe40007810000 */
[----:B------:R-:W-:Y:S02]  /*5560*/  FMNMX.FTZ R0, R150, R3, !PT ;  /* 0x0000000396007209 */ /* 0x000fe40007810000 */
[----:B------:R-:W-:Y:S02]  /*5570*/  FMNMX.FTZ R4, R93, R4, !PT ;  /* 0x000000045d047209 */ /* 0x000fe40007810000 */
[----:B------:R-:W-:-:S02]  /*5580*/  FSEL R144, R27, -INF , !P1 ;  /* 0xff8000001b907808 */ /* 0x000fc40004800000 */
[----:B------:R-:W-:Y:S02]  /*5590*/  FMNMX.FTZ R4, R92, R4, !PT ;  /* 0x000000045c047209 */ /* 0x000fe40007810000 */
[----:B------:R-:W-:Y:S02]  /*55a0*/  ISETP.LT.OR P1, PT, R2, 0x59, P2 ;  /* 0x000000590200780c */ /* 0x000fe40001721670 */
[----:B------:R-:W-:Y:S02]  /*55b0*/  FMNMX.FTZ R4, R95, R4, !PT ;  /* 0x000000045f047209 */ /* 0x000fe40007810000 */
[----:B------:R-:W-:Y:S02]  /*55c0*/  FMNMX.FTZ R0, R200, R0, !PT ;  /* 0x00000000c8007209 */ /* 0x000fe40007810000 */
[----:B------:R-:W-:Y:S02]  /*55d0*/  FMNMX.FTZ R4, R94, R4, !PT ;  /* 0x000000045e047209 */ /* 0x000fe40007810000 */
[----:B------:R-:W-:-:S02]  /*55e0*/  ISETP.LT.OR P0, PT, R2, 0x5a, P0 ;  /* 0x0000005a0200780c */ /* 0x000fc40000701670 */
[----:B------:R-:W-:Y:S02]  /*55f0*/  FMNMX.FTZ R4, R135, R4, !PT ;  /* 0x0000000487047209 */ /* 0x000fe40007810000 */
[----:B------:R-:W-:Y:S02]  /*5600*/  FSEL R143, R58, -INF , !P1 ;  /* 0xff8000003a8f7808 */ /* 0x000fe40004800000 */
[----:B------:R-:W-:Y:S02]  /*5610*/  FMNMX.FTZ R4, R134, R4, !PT ;  /* 0x0000000486047209 */ /* 0x000fe40007810000 */
[----:B------:R-:W-:Y:S02]  /*5620*/  FMNMX.FTZ R0, R196, R0, !PT ;  /* 0x00000000c4007209 */ /* 0x000fe40007810000 */
[----:B------:R-:W-:Y:S02]  /*5630*/  FMNMX.FTZ R4, R137, R4, !PT ;  /* 0x0000000489047209 */ /* 0x000fe40007810000 */
[----:B------:R-:W-:-:S02]  /*5640*/  FSEL R142, R59, -INF , !P0 ;  /* 0xff8000003b8e7808 */ /* 0x000fc40004000000 */
[----:B------:R-:W-:Y:S02]  /*5650*/  FMNMX.FTZ R4, R136, R4, !PT ;  /* 0x0000000488047209 */ /* 0x000fe40007810000 */
[----:B------:R-:W-:Y:S02]  /*5660*/  FMNMX.FTZ R0, R195, R0, !PT ;  /* 0x00000000c3007209 */ /* 0x000fe40007810000 */
        /* <DEDUP_REMOVED lines=11> */
.L_x_2625:
[----:B-12---:R-:W-:Y:S01]  /*5720*/  FMNMX.FTZ R4, R4, R0, !PT ;  /* 0x0000000004047209 */ /* 0x006fe20007810000 */
[----:B------:R-:W-:Y:S05]  /*5730*/  BRA.DIV ~URZ, `(.L_x_2492) ;  /* 0x000118027f007947 */ /* 0x000fea000b800000 */
[----:B------:R-:W1:Y:S04]  /*5740*/  SHFL.BFLY PT, R0, R5, 0x2, 0x1f ;  /* 0x0c401f0005007f89 */ /* 0x000e6800000e0000 */
[----:B------:R-:W2:Y:S01]  /*5750*/  SHFL.BFLY PT, R2, R4, 0x1, 0x1f ;  /* 0x0c201f0004027f89 */ /* 0x000ea200000e0000 */
[----:B-1----:R-:W-:Y:S02]  /*5760*/  FMNMX.FTZ R5, R5, R0, !PT ;  /* 0x0000000005057209 */ /* 0x002fe40007810000 */
[----:B--2---:R-:W-:-:S03]  /*5770*/  FMNMX.FTZ R109, R4, R2, !PT ;  /* 0x00000002046d7209 */ /* 0x004fc60007810000 */
[----:B------:R1:W2:Y:S04]  /*5780*/  SHFL.BFLY PT, R3, R5, 0x1, 0x1f ;  /* 0x0c201f0005037f89 */ /* 0x0002a800000e0000 */
.L_x_2626:
        /* <DEDUP_REMOVED lines=8> */
[----:B------:R-:W-:Y:S01]  /*5810*/  MOV R226, c[0x0][0x2c4] ;  /* 0x0000b10000e27a02 */ /* 0x000fe20000000f00 */
[----:B------:R-:W-:-:S02]  /*5820*/  FFMA.FTZ R0, R10, c[0x0][0x2d0], -R2 ;  /* 0x0000b4000a007a23 */ /* 0x000fc40000010802 */
[--C-:B------:R-:W-:Y:S01]  /*5830*/  FFMA.FTZ R3, R21, c[0x0][0x2d0], -R2.reuse ;  /* 0x0000b40015037a23 */ /* 0x100fe20000010802 */
[----:B------:R-:W-:Y:S01]  /*5840*/  LDSM.16.MT88.4 R52, [R189] ;  /* 0x00000000bd34783b */ /* 0x000fe20000004200 */
[----:B------:R2:W-:Y:S01]  /*5850*/  MUFU.EX2 R178, R0 ;  /* 0x0000000000b27308 */ /* 0x0005e20000000800 */
[----:B------:R-:W-:Y:S02]  /*5860*/  ISETP.NE.AND P1, PT, R226, 0x1, PT ;  /* 0x00000001e200780c */ /* 0x000fe40003f25270 */
[----:B------:R-:W-:Y:S04]  /*5870*/  LDSM.16.MT88.4 R56, [R186+0x800] ;  /* 0x00080000ba38783b */ /* 0x000fe80000004200 */
[----:B------:R-:W-:Y:S01]  /*5880*/  LDSM.16.MT88.4 R48, [R185+0x800] ;  /* 0x00080000b930783b */ /* 0x000fe20000004200 */
[----:B------:R3:W-:Y:S03]  /*5890*/  MUFU.EX2 R223, R3 ;  /* 0x0000000300df7308 */ /* 0x0007e60000000800 */
[----:B------:R-:W-:Y:S04]  /*58a0*/  LDSM.16.MT88.4 R64, [R187+0x800] ;  /* 0x00080000bb40783b */ /* 0x000fe80000004200 */
[----:B------:R-:W-:Y:S01]  /*58b0*/  LDSM.16.MT88.4 R60, [R184+0x3000] ;  /* 0x00300000b83c783b */ /* 0x000fe20000004200 */
[----:B--2---:R-:W-:-:S03]  /*58c0*/  FFMA.FTZ R0, R11, c[0x0][0x2d0], -R2 ;  /* 0x0000b4000b007a23 */ /* 0x004fc60000010802 */
[----:B------:R-:W-:Y:S01]  /*58d0*/  LDSM.16.MT88.4 R8, [R184] ;  /* 0x00000000b808783b */ /* 0x000fe20000004200 */
[----:B------:R2:W4:Y:S01]  /*58e0*/  MUFU.EX2 R108, R0 ;  /* 0x00000000006c7308 */ /* 0x0005220000000800 */
[----:B---3--:R-:W-:-:S07]  /*58f0*/  FFMA.FTZ R3, R22, c[0x0][0x2d0], -R2 ;  /* 0x0000b40016037a23 */ /* 0x008fce0000010802 */
[----:B------:R-:W-:Y:S01]  /*5900*/  MUFU.EX2 R221, R3 ;  /* 0x0000000300dd7308 */ /* 0x000fe20000000800 */
[----:B--2---:R-:W-:Y:S02]  /*5910*/  FFMA.FTZ R0, R16, c[0x0][0x2d0], -R2 ;  /* 0x0000b40010007a23 */ /* 0x004fe40000010802 */
[----:B-1--4-:R-:W-:-:S05]  /*5920*/  FADD.FTZ R5, R178, R108 ;  /* 0x0000006cb2057221 */ /* 0x012fca0000010000 */
[----:B------:R1:W2:Y:S02]  /*5930*/  MUFU.EX2 R204, R0 ;  /* 0x0000000000cc7308 */ /* 0x0002a40000000800 */
[----:B-1----:R-:W-:Y:S02]  /*5940*/  FFMA.FTZ R0, R17, c[0x0][0x2d0], -R2 ;  /* 0x0000b40011007a23 */ /* 0x002fe40000010802 */
[----:B--2---:R-:W-:-:S04]  /*5950*/  FADD.FTZ R5, R204, R5 ;  /* 0x00000005cc057221 */ /* 0x004fc80000010000 */
[----:B------:R1:W-:Y:S02]  /*5960*/  MUFU.EX2 R206, R0 ;  /* 0x0000000000ce7308 */ /* 0x0003e40000000800 */
[----:B-1----:R-:W-:-:S06]  /*5970*/  FFMA.FTZ R0, R19, c[0x0][0x2d0], -R2 ;  /* 0x0000b40013007a23 */ /* 0x002fcc0000010802 */
[----:B------:R1:W-:Y:S02]  /*5980*/  MUFU.EX2 R207, R0 ;  /* 0x0000000000cf7308 */ /* 0x0003e40000000800 */
[----:B-1----:R-:W-:Y:S02]  /*5990*/  FFMA.FTZ R0, R20, c[0x0][0x2d0], -R2 ;  /* 0x0000b40014007a23 */ /* 0x002fe40000010802 */
[----:B------:R-:W1:Y:S04]  /*59a0*/  LDSM.16.MT88.4 R20, [R186] ;  /* 0x00000000ba14783b */ /* 0x000e680000004200 */
[----:B------:R2:W-:Y:S02]  /*59b0*/  MUFU.EX2 R222, R0 ;  /* 0x0000000000de7308 */ /* 0x0005e40000000800 */
[----:B--2---:R-:W-:-:S05]  /*59c0*/  FMUL.FTZ R0, R4, c[0x0][0x2d0] ;  /* 0x0000b40004007a20 */ /* 0x004fca0000410000 */
[----:B------:R-:W-:-:S05]  /*59d0*/  FSEL R0, R0, RZ, P0 ;  /* 0x000000ff00007208 */ /* 0x000fca0000000000 */
[----:B------:R-:W-:-:S04]  /*59e0*/  FFMA.FTZ R3, R6, c[0x0][0x2d0], -R0 ;  /* 0x0000b40006037a23 */ /* 0x000fc80000010800 */
[----:B------:R2:W-:Y:S02]  /*59f0*/  MUFU.EX2 R202, R3 ;  /* 0x0000000300ca7308 */ /* 0x0005e40000000800 */
[----:B--2---:R-:W-:Y:S02]  /*5a00*/  FFMA.FTZ R3, R7, c[0x0][0x2d0], -R0 ;  /* 0x0000b40007037a23 */ /* 0x004fe40000010800 */
[----:B------:R-:W-:-:S04]  /*5a10*/  FFMA.FTZ R7, R188, c[0x0][0x2d0], -R2 ;  /* 0x0000b400bc077a23 */ /* 0x000fc80000010802 */
[----:B------:R2:W3:Y:S08]  /*5a20*/  MUFU.EX2 R6, R3 ;  /* 0x0000000300067308 */ /* 0x0004f00000000800 */
[----:B------:R-:W-:Y:S01]  /*5a30*/  MUFU.EX2 R225, R7 ;  /* 0x0000000700e17308 */ /* 0x000fe20000000800 */
[----:B--2---:R-:W-:Y:S01]  /*5a40*/  FFMA.FTZ R3, R12, c[0x0][0x2d0], -R0 ;  /* 0x0000b4000c037a23 */ /* 0x004fe20000010800 */
[----:B------:R-:W-:-:S06]  /*5a50*/  F2FP.BF16.PACK_AB R12, R108, R178 ;  /* 0x000000b26c0c723e */ /* 0x000fcc00000010ff */
[----:B------:R2:W-:Y:S02]  /*5a60*/  MUFU.EX2 R203, R3 ;  /* 0x0000000300cb7308 */ /* 0x0005e40000000800 */
[----:B--2---:R-:W-:Y:S01]  /*5a70*/  FFMA.FTZ R3, R13, c[0x0][0x2d0], -R0 ;  /* 0x0000b4000d037a23 */ /* 0x004fe20000010800 */
[----:B---3--:R-:W-:Y:S01]  /*5a80*/  F2FP.BF16.PACK_AB R13, R6, R202 ;  /* 0x000000ca060d723e */ /* 0x008fe200000010ff */
[----:B------:R-:W-:-:S04]  /*5a90*/  FADD.FTZ R6, R202, R6 ;  /* 0x00000006ca067221 */ /* 0x000fc80000010000 */
        /* <DEDUP_REMOVED lines=85> */
[----:B-1----:R-:W-:-:S06]  /*5ff0*/  FFMA.FTZ R3, R134, c[0x0][0x2d0], -R0 ;  /* 0x0000b40086037a23 */ /* 0x002fcc0000010800 */
[----:B------:R1:W4:Y:S01]  /*6000*/  MUFU.EX2 R134, R3 ;  /* 0x0000000300867308 */ /* 0x0003220000000800 */
[C---:B--2---:R-:W-:Y:S08]  /*6010*/  HMMA.16816.F32.BF16 R56, R8.reuse, R12, R128 ;  /* 0x0000000c0838723c */ /* 0x044ff00000041880 */
[----:B------:R-:W-:Y:S01]  /*6020*/  HMMA.16816.F32.BF16 R36, R8, R14, R100 ;  /* 0x0000000e0824723c */ /* 0x000fe20000041864 */
[----:B------:R-:W2:Y:S01]  /*6030*/  LDSM.16.MT88.4 R12, [R186+0x1000] ;  /* 0x00100000ba0c783b */ /* 0x000ea20000004200 */
[----:B-1----:R-:W-:-:S04]  /*6040*/  FFMA.FTZ R3, R137, c[0x0][0x2d0], -R0 ;  /* 0x0000b40089037a23 */ /* 0x002fc80000010800 */
[----:B------:R1:W-:Y:S02]  /*6050*/  MUFU.EX2 R137, R3 ;  /* 0x0000000300897308 */ /* 0x0003e40000000800 */
[----:B-1----:R-:W-:-:S06]  /*6060*/  FFMA.FTZ R3, R136, c[0x0][0x2d0], -R0 ;  /* 0x0000b40088037a23 */ /* 0x002fcc0000010800 */
[----:B------:R1:W5:Y:S01]  /*6070*/  MUFU.EX2 R136, R3 ;  /* 0x0000000300887308 */ /* 0x0003620000000800 */
[----:B--2---:R-:W-:Y:S01]  /*6080*/  HMMA.16816.F32.BF16 R52, R8, R12, R116 ;  /* 0x0000000c0834723c */ /* 0x004fe20000041874 */
[----:B-1----:R-:W-:-:S06]  /*6090*/  FFMA.FTZ R3, R177, c[0x0][0x2d0], -R2 ;  /* 0x0000b400b1037a23 */ /* 0x002fcc0000010802 */
[----:B------:R1:W2:Y:S01]  /*60a0*/  MUFU.EX2 R111, R3 ;  /* 0x00000003006f7308 */ /* 0x0002a20000000800 */
[----:B------:R-:W-:Y:S01]  /*60b0*/  HMMA.16816.F32.BF16 R32, R8, R14, R96 ;  /* 0x0000000e0820723c */ /* 0x000fe20000041860 */
[----:B------:R-:W2:Y:S01]  /*60c0*/  LDSM.16.MT88.4 R12, [R185+0x1000] ;  /* 0x00100000b90c783b */ /* 0x000ea20000004200 */
[----:B-1----:R-:W-:-:S05]  /*60d0*/  FFMA.FTZ R3, R176, c[0x0][0x2d0], -R2 ;  /* 0x0000b400b0037a23 */ /* 0x002fca0000010802 */
[----:B------:R1:W1:Y:S02]  /*60e0*/  MUFU.EX2 R110, R3 ;  /* 0x00000003006e7308 */ /* 0x0002640000000800 */
[----:B-1----:R-:W-:-:S06]  /*60f0*/  FFMA.FTZ R3, R151, c[0x0][0x2d0], -R2 ;  /* 0x0000b40097037a23 */ /* 0x002fcc0000010802 */
[----:B------:R1:W-:Y:S01]  /*6100*/  MUFU.EX2 R133, R3 ;  /* 0x0000000300857308 */ /* 0x0003e20000000800 */
[C---:B--2---:R-:W-:Y:S08]  /*6110*/  HMMA.16816.F32.BF16 R48, R8.reuse, R12, R112 ;  /* 0x0000000c0830723c */ /* 0x044ff00000041870 */
[----:B------:R-:W-:Y:S01]  /*6120*/  HMMA.16816.F32.BF16 R28, R8, R14, R44 ;  /* 0x0000000e081c723c */ /* 0x000fe2000004182c */
[----:B------:R-:W2:Y:S01]  /*6130*/  LDSM.16.MT88.4 R12, [R187+0x1000] ;  /* 0x00100000bb0c783b */ /* 0x000ea20000004200 */
[----:B-1----:R-:W-:-:S04]  /*6140*/  FFMA.FTZ R3, R150, c[0x0][0x2d0], -R2 ;  /* 0x0000b40096037a23 */ /* 0x002fc80000010802 */
[----:B------:R1:W-:Y:S02]  /*6150*/  MUFU.EX2 R132, R3 ;  /* 0x0000000300847308 */ /* 0x0003e40000000800 */
[----:B-1----:R-:W-:Y:S01]  /*6160*/  FFMA.FTZ R3, R147, c[0x0][0x2d0], -R0 ;  /* 0x0000b40093037a23 */ /* 0x002fe20000010800 */
        /* <DEDUP_REMOVED lines=17> */
[----:B----4-:R-:W-:Y:S02]  /*6280*/  F2FP.BF16.PACK_AB R9, R134, R135 ;  /* 0x000000878609723e */ /* 0x010fe400000010ff */
        /* <DEDUP_REMOVED lines=22> */
[--C-:B------:R-:W-:Y:S01]  /*63f0*/  FFMA.FTZ R25, R196, c[0x0][0x2d0], -R2.reuse ;  /* 0x0000b400c4197a23 */ /* 0x100fe20000010802 */
[----:B------:R-:W-:Y:S01]  /*6400*/  IADD3 R196, R201, -0x2, RZ ;  /* 0xfffffffec9c47810 */ /* 0x000fe20007ffe0ff */
        /* <DEDUP_REMOVED lines=61> */
[C---:B-1----:R-:W-:Y:S01]  /*67e0*/  HMMA.16816.F32.BF16 R48, R8.reuse, R12, R72 ;  /* 0x0000000c0830723c */ /* 0x042fe20000041848 */
[----:B------:R-:W-:Y:S07]  /*67f0*/  LDSM.16.MT88.4 R72, [R186+0x2800] ;  /* 0x00280000ba48783b */ /* 0x000fee0000004200 */
        /* <DEDUP_REMOVED lines=12> */
[C---:B-1----:R-:W-:Y:S01]  /*68c0*/  HMMA.16816.F32.BF16 R32, R8.reuse, R14, R16 ;  /* 0x0000000e0820723c */ /* 0x042fe20000041810 */
[----:B------:R-:W1:Y:S07]  /*68d0*/  LDSM.16.MT88.4 R16, [R184+0x2000] ;  /* 0x00200000b810783b */ /* 0x000e6e0000004200 */
[----:B------:R-:W-:Y:S01]  /*68e0*/  HMMA.16816.F32.BF16 R40, R8, R12, R60 ;  /* 0x0000000c0828723c */ /* 0x000fe2000004183c */
[----:B------:R-:W2:Y:S06]  /*68f0*/  LDSM.16.MT88.4 R12, [R186+0x2000] ;  /* 0x00200000ba0c783b */ /* 0x000eac0000004200 */
[----:B------:R-:W-:-:S02]  /*6900*/  F2FP.BF16.PACK_AB R8, R110, R111 ;  /* 0x0000006f6e08723e */ /* 0x000fc400000010ff */
[----:B------:R-:W-:Y:S02]  /*6910*/  F2FP.BF16.PACK_AB R10, R132, R133 ;  /* 0x00000085840a723e */ /* 0x000fe400000010ff */
[----:B------:R-:W-:Y:S02]  /*6920*/  F2FP.BF16.PACK_AB R9, R29, R30 ;  /* 0x0000001e1d09723e */ /* 0x000fe400000010ff */
[----:B------:R-:W-:-:S07]  /*6930*/  F2FP.BF16.PACK_AB R11, R31, R108 ;  /* 0x0000006c1f0b723e */ /* 0x000fce00000010ff */
[C---:B------:R-:W-:Y:S01]  /*6940*/  HMMA.16816.F32.BF16 R76, R8.reuse, R20, R112 ;  /* 0x00000014084c723c */ /* 0x040fe20000041870 */
[----:B------:R-:W3:Y:S07]  /*6950*/  LDSM.16.MT88.4 R112, [R184+0x2800] ;  /* 0x00280000b870783b */ /* 0x000eee0000004200 */
[C---:B------:R-:W-:Y:S01]  /*6960*/  HMMA.16816.F32.BF16 R60, R8.reuse, R22, R104 ;  /* 0x00000016083c723c */ /* 0x040fe20000041868 */
[----:B------:R-:W4:Y:S04]  /*6970*/  LDSM.16.MT88.4 R20, [R186+0x5000] ;  /* 0x00500000ba14783b */ /* 0x000f280000004200 */
[----:B------:R-:W-:Y:S03]  /*6980*/  LDSM.16.MT88.4 R104, [R186+0x5800] ;  /* 0x00580000ba68783b */ /* 0x000fe60000004200 */
[C---:B-1----:R-:W-:Y:S08]  /*6990*/  HMMA.16816.F32.BF16 R116, R8.reuse, R16, R116 ;  /* 0x000000100874723c */ /* 0x042ff00000041874 */
[C---:B------:R-:W-:Y:S01]  /*69a0*/  HMMA.16816.F32.BF16 R52, R8.reuse, R18, R88 ;  /* 0x000000120834723c */ /* 0x040fe20000041858 */
[----:B------:R-:W1:Y:S04]  /*69b0*/  LDSM.16.MT88.4 R16, [R187+0x2000] ;  /* 0x00200000bb10783b */ /* 0x000e680000004200 */
[----:B------:R-:W-:Y:S03]  /*69c0*/  LDSM.16.MT88.4 R88, [R187+0x2800] ;  /* 0x00280000bb58783b */ /* 0x000fe60000004200 */
[C---:B--2---:R-:W-:Y:S08]  /*69d0*/  HMMA.16816.F32.BF16 R68, R8.reuse, R12, R84 ;  /* 0x0000000c0844723c */ /* 0x044ff00000041854 */
[----:B------:R-:W-:Y:S01]  /*69e0*/  HMMA.16816.F32.BF16 R56, R8, R14, R56 ;  /* 0x0000000e0838723c */ /* 0x000fe20000041838 */
[----:B------:R-:W2:Y:S07]  /*69f0*/  LDSM.16.MT88.4 R12, [R184+0x5000] ;  /* 0x00500000b80c783b */ /* 0x000eae0000004200 */
[----:B---3--:R-:W-:Y:S08]  /*6a00*/  HMMA.16816.F32.BF16 R116, R64, R112, R116 ;  /* 0x000000704074723c */ /* 0x008ff00000041874 */
[----:B----4-:R-:W-:Y:S08]  /*6a10*/  HMMA.16816.F32.BF16 R128, R8, R20, R128 ;  /* 0x000000140880723c */ /* 0x010ff00000041880 */
[----:B------:R-:W-:Y:S08]  /*6a20*/  HMMA.16816.F32.BF16 R68, R64, R72, R68 ;  /* 0x000000484044723c */ /* 0x000ff00000041844 */
[C---:B-1----:R-:W-:Y:S08]  /*6a30*/  HMMA.16816.F32.BF16 R84, R8.reuse, R16, R92 ;  /* 0x000000100854723c */ /* 0x042ff0000004185c */
[C---:B------:R-:W-:Y:S01]  /*6a40*/  HMMA.16816.F32.BF16 R100, R8.reuse, R18, R100 ;  /* 0x000000120864723c */ /* 0x040fe20000041864 */
[----:B------:R-:W1:Y:S07]  /*6a50*/  LDSM.16.MT88.4 R16, [R185+0x5000] ;  /* 0x00500000b910783b */ /* 0x000e6e0000004200 */
[C---:B--2---:R-:W-:Y:S01]  /*6a60*/  HMMA.16816.F32.BF16 R92, R8.reuse, R12, R80 ;  /* 0x0000000c085c723c */ /* 0x044fe20000041850 */
[----:B------:R-:W-:Y:S07]  /*6a70*/  LDSM.16.MT88.4 R80, [R185+0x2800] ;  /* 0x00280000b950783b */ /* 0x000fee0000004200 */
[C---:B------:R-:W-:Y:S01]  /*6a80*/  HMMA.16816.F32.BF16 R36, R8.reuse, R14, R36 ;  /* 0x0000000e0824723c */ /* 0x040fe20000041824 */
[----:B------:R-:W2:Y:S07]  /*6a90*/  LDSM.16.MT88.4 R12, [R187+0x5000] ;  /* 0x00500000bb0c783b */ /* 0x000eae0000004200 */
[----:B------:R-:W-:Y:S01]  /*6aa0*/  HMMA.16816.F32.BF16 R20, R8, R22, R96 ;  /* 0x000000160814723c */ /* 0x000fe20000041860 */
[----:B------:R-:W3:Y:S07]  /*6ab0*/  LDSM.16.MT88.4 R96, [R184+0x5800] ;  /* 0x00580000b860783b */ /* 0x000eee0000004200 */
[C---:B------:R-:W-:Y:S01]  /*6ac0*/  HMMA.16816.F32.BF16 R72, R64.reuse, R74, R56 ;  /* 0x0000004a4048723c */ /* 0x040fe20000041838 */
[----:B------:R-:W4:Y:S07]  /*6ad0*/  LDSM.16.MT88.4 R56, [R185+0x5800] ;  /* 0x00580000b938783b */ /* 0x000f2e0000004200 */
        /* <DEDUP_REMOVED lines=10> */
[C---:B---3--:R-:W-:Y:S08]  /*6b80*/  HMMA.16816.F32.BF16 R92, R64.reuse, R96, R92 ;  /* 0x00000060405c723c */ /* 0x048ff0000004185c */
[C---:B------:R-:W-:Y:S08]  /*6b90*/  HMMA.16816.F32.BF16 R100, R64.reuse, R104, R128 ;  /* 0x000000684064723c */ /* 0x040ff00000041880 */
[C---:B----4-:R-:W-:Y:S08]  /*6ba0*/  HMMA.16816.F32.BF16 R52, R64.reuse, R56, R48 ;  /* 0x000000384034723c */ /* 0x050ff00000041830 */
        /* <DEDUP_REMOVED lines=17> */
.L_x_2495:
[----:B------:R-:W-:-:S04]  /*6cc0*/  MOV R0, 0x1 ;  /* 0x0000000100007802 */ /* 0x000fc80000000f00 */
[----:B------:R-:W-:-:S13]  /*6cd0*/  ISETP.NE.AND P0, PT, R0, c[0x0][0x32c], PT ;  /* 0x0000cb0000007a0c */ /* 0x000fda0003f05270 */
[----:B------:R-:W-:-:S05]  /*6ce0*/  @P0 IMAD.HI.U32 R0, R2, c[0x0][0x330], RZ ;  /* 0x0000cc0002000a27 */ /* 0x000fca00078e00ff */
[----:B------:R-:W-:Y:S02]  /*6cf0*/  @P0 SHF.R.U32.HI R2, RZ, c[0x0][0x334], R0 ;  /* 0x0000cd00ff020a19 */ /* 0x000fe40000011600 */
.L_x_2496:
[----:B------:R-:W-:Y:S05]  /*6d00*/  BSYNC B0 ;  /* 0x0000000000007941 */ /* 0x000fea0003800000 */
.L_x_2494:
[----:B------:R-:W-:-:S05]  /*6d10*/  MOV R0, c[0x0][0x32c] ;  /* 0x0000cb0000007a02 */ /* 0x000fca0000000f00 */
[----:B------:R-:W-:-:S05]  /*6d20*/  IMAD R2, R2, R0, c[0x0][0x32c] ;  /* 0x0000cb0002027624 */ /* 0x000fca00078e0200 */
[----:B------:R-:W-:-:S05]  /*6d30*/  IMNMX R3, R3, R2, PT ;  /* 0x0000000203037217 */ /* 0x000fca0003800200 */
.L_x_2493:
        /* <DEDUP_REMOVED lines=8> */
.L_x_2518:
        /* <DEDUP_REMOVED lines=18> */
[C---:B--23--:R-:W-:Y:S01]  /*6ee0*/  IMAD.WIDE.U32 R2, R199.reuse, c[0x0][0x208], RZ ;  /* 0x00008200c7027a25 */ /* 0x04cfe200078e00ff */
[----:B------:R-:W-:Y:S02]  /*6ef0*/  SHF.R.S32.HI R0, RZ, 0x1f, R199 ;  /* 0x0000001fff007819 */ /* 0x000fe400000114c7 */
[----:B------:R-:W-:Y:S01]  /*6f00*/  SHF.R.S32.HI R4, RZ, 0x1f, R198 ;  /* 0x0000001fff047819 */ /* 0x000fe200000114c6 */
[----:B------:R-:W-:Y:S01]  /*6f10*/  IMAD.SHL.U32 R15, R216, 0x2, RZ ;  /* 0x00000002d80f7824 */ /* 0x000fe200078e00ff */
[----:B------:R-:W-:Y:S01]  /*6f20*/  SHF.R.S32.HI R6, RZ, 0x1f, R216 ;  /* 0x0000001fff067819 */ /* 0x000fe200000114d8 */
[----:B------:R-:W-:Y:S01]  /*6f30*/  IMAD R0, R0, c[0x0][0x208], RZ ;  /* 0x0000820000007a24 */ /* 0x000fe200078e02ff */
[----:B------:R-:W-:Y:S01]  /*6f40*/  SHF.R.S32.HI R5, RZ, 0x1f, R208 ;  /* 0x0000001fff057819 */ /* 0x000fe200000114d0 */
[----:B------:R-:W-:Y:S01]  /*6f50*/  IMAD R4, R4, c[0x0][0x218], RZ ;  /* 0x0000860004047a24 */ /* 0x000fe200078e02ff */
[----:B------:R-:W-:Y:S01]  /*6f60*/  SHF.L.U64.HI R6, R216, 0x1, R6 ;  /* 0x00000001d8067819 */ /* 0x000fe20000010206 */
[----:B------:R-:W-:Y:S01]  /*6f70*/  IMAD R0, R199, c[0x0][0x20c], R0 ;  /* 0x00008300c7007a24 */ /* 0x000fe200078e0200 */
[----:B------:R-:W-:Y:S01]  /*6f80*/  SHF.L.U64.HI R5, R208, 0x1, R5 ;  /* 0x00000001d0057819 */ /* 0x000fe20000010205 */
[----:B------:R-:W-:Y:S02]  /*6f90*/  IMAD R4, R198, c[0x0][0x21c], R4 ;  /* 0x00008700c6047a24 */ /* 0x000fe400078e0204 */
        /* <DEDUP_REMOVED lines=9> */
.L_x_2627:
        /* <DEDUP_REMOVED lines=24> */
.L_x_2628:
        /* <DEDUP_REMOVED lines=16> */
.L_x_2499:
[----:B--23--:R-:W-:Y:S05]  /*72b0*/  BSYNC B0 ;  /* 0x0000000000007941 */ /* 0x00cfea0003800000 */
.L_x_2498:
        /* <DEDUP_REMOVED lines=123> */
[C---:B-1----:R-:W-:Y:S08]  /*7a70*/  HMMA.16816.F32.BF16 R4, R172.reuse, R128, R4 ;  /* 0x00000080ac04723c */ /* 0x042ff00000041804 */
[C---:B------:R-:W-:Y:S01]  /*7a80*/  HMMA.16816.F32.BF16 R8, R172.reuse, R130, R8 ;  /* 0x00000082ac08723c */ /* 0x040fe20000041808 */
[----:B------:R-:W1:Y:S01]  /*7a90*/  LDSM.16.M88.4 R128, [R182+0x2800] ;  /* 0x00280000b680783b */ /* 0x000e620000000200 */
[----:B------:R-:W-:Y:S06]  /*7aa0*/  DEPBAR.LE SB0, 0x0 ;  /* 0x000080000000791a */ /* 0x000fec0000000000 */
[C---:B--2---:R-:W-:Y:S01]  /*7ab0*/  HMMA.16816.F32.BF16 R12, R172.reuse, R132, R12 ;  /* 0x00000084ac0c723c */ /* 0x044fe2000004180c */
[----:B------:R-:W-:Y:S07]  /*7ac0*/  BAR.SYNC.DEFER_BLOCKING 0x0 ;  /* 0x0000000000007b1d */ /* 0x000fee0000010000 */
[C---:B------:R-:W-:Y:S08]  /*7ad0*/  HMMA.16816.F32.BF16 R16, R172.reuse, R134, R16 ;  /* 0x00000086ac10723c */ /* 0x040ff00000041810 */
[C---:B---3--:R-:W-:Y:S08]  /*7ae0*/  HMMA.16816.F32.BF16 R20, R172.reuse, R136, R20 ;  /* 0x00000088ac14723c */ /* 0x048ff00000041814 */
[C---:B------:R-:W-:Y:S08]  /*7af0*/  HMMA.16816.F32.BF16 R24, R172.reuse, R138, R24 ;  /* 0x0000008aac18723c */ /* 0x040ff00000041818 */
[C---:B----4-:R-:W-:Y:S08]  /*7b00*/  HMMA.16816.F32.BF16 R28, R172.reuse, R140, R28 ;  /* 0x0000008cac1c723c */ /* 0x050ff0000004181c */
[C---:B------:R-:W-:Y:S08]  /*7b10*/  HMMA.16816.F32.BF16 R32, R172.reuse, R142, R32 ;  /* 0x0000008eac20723c */ /* 0x040ff00000041820 */
[C---:B-----5:R-:W-:Y:S08]  /*7b20*/  HMMA.16816.F32.BF16 R36, R172.reuse, R144, R36 ;  /* 0x00000090ac24723c */ /* 0x060ff00000041824 */
[C---:B------:R-:W-:Y:S08]  /*7b30*/  HMMA.16816.F32.BF16 R40, R172.reuse, R146, R40 ;  /* 0x00000092ac28723c */ /* 0x040ff00000041828 */
[C---:B-1----:R-:W-:Y:S08]  /*7b40*/  HMMA.16816.F32.BF16 R44, R172.reuse, R128, R44 ;  /* 0x00000080ac2c723c */ /* 0x042ff0000004182c */
[----:B------:R-:W-:Y:S01]  /*7b50*/  HMMA.16816.F32.BF16 R48, R172, R130, R48 ;  /* 0x00000082ac30723c */ /* 0x000fe20000041830 */
[----:B------:R-:W-:Y:S07]  /*7b60*/  @!UPT UIADD3 URZ, URZ, URZ, URZ ;  /* 0x0000003f3f3ff290 */ /* 0x000fee000fffe03f */
[----:B------:R-:W-:-:S11]  /*7b70*/  @!P0 BRA `(.L_x_2503) ;  /* 0x000004e000008947 */ /* 0x000fd60003800000 */
[----:B------:R-:W-:Y:S01]  /*7b80*/  IMAD.MOV.U32 R2, RZ, RZ, c[0x0][0x2b8] ;  /* 0x0000ae00ff027624 */ /* 0x000fe200078e00ff */
[----:B------:R-:W-:Y:S01]  /*7b90*/  SHF.R.S32.HI R176, RZ, 0x1f, R216 ;  /* 0x0000001fffb07819 */ /* 0x000fe200000114d8 */
[----:B------:R-:W-:Y:S01]  /*7ba0*/  IMAD R0, R227, 0x20, R244 ;  /* 0x00000020e3007824 */ /* 0x000fe200078e02f4 */
[----:B------:R-:W-:Y:S01]  /*7bb0*/  SHF.R.S32.HI R129, RZ, 0x1f, R208 ;  /* 0x0000001fff817819 */ /* 0x000fe200000114d0 */
[----:B------:R-:W-:Y:S01]  /*7bc0*/  IMAD.MOV.U32 R198, RZ, RZ, RZ ;  /* 0x000000ffffc67224 */ /* 0x000fe200078e00ff */
[----:B------:R-:W-:Y:S01]  /*7bd0*/  ISETP.NE.AND P2, PT, R2, 0x1, PT ;  /* 0x000000010200780c */ /* 0x000fe20003f45270 */
[----:B------:R-:W-:Y:S01]  /*7be0*/  IMAD R2, R196, 0x60, R233 ;  /* 0x00000060c4027824 */ /* 0x000fe200078e02e9 */
[----:B------:R-:W-:Y:S01]  /*7bf0*/  ISETP.GT.AND P1, PT, R0, 0x5f, PT ;  /* 0x0000005f0000780c */ /* 0x000fe20003f24270 */
[C---:B------:R-:W-:Y:S01]  /*7c00*/  IMAD.SHL.U32 R133, R216.reuse, 0x2, RZ ;  /* 0x00000002d8857824 */ /* 0x040fe200078e00ff */
[----:B------:R-:W-:Y:S01]  /*7c10*/  SHF.L.U64.HI R128, R216, 0x1, R176 ;  /* 0x00000001d8807819 */ /* 0x000fe200000102b0 */
[----:B------:R-:W-:Y:S01]  /*7c20*/  IMAD.SHL.U32 R132, R208, 0x2, RZ ;  /* 0x00000002d0847824 */ /* 0x000fe200078e00ff */
[----:B------:R-:W-:Y:S05]  /*7c30*/  IADD3 R2, R2, -0x60, R0 ;  /* 0xffffffa002027810 */ /* 0x000fea0007ffe000 */
[----:B------:R-:W-:Y:S02]  /*7c40*/  IMAD.MOV.U32 R0, RZ, RZ, R2 ;  /* 0x000000ffff007224 */ /* 0x000fe400078e0002 */
        /* <DEDUP_REMOVED lines=25> */
.L_x_2629:
        /* <DEDUP_REMOVED lines=24> */
.L_x_2630:
        /* <DEDUP_REMOVED lines=16> */
.L_x_2503:
[----:B------:R-:W-:Y:S05]  /*8060*/  BSYNC B0 ;  /* 0x0000000000007941 */ /* 0x000fea0003800000 */
.L_x_2502:
[----:B------:R-:W-:Y:S01]  /*8070*/  LOP3.LUT R128, RZ, c[0x0][0x324], RZ, 0x33, !PT ;  /* 0x0000c900ff807a12 */ /* 0x000fe200078e33ff */
[----:B------:R-:W-:Y:S01]  /*8080*/  IMAD.MOV.U32 R0, RZ, RZ, c[0x0][0x2c4] ;  /* 0x0000b100ff007624 */ /* 0x000fe200078e00ff */
[----:B------:R-:W0:Y:S01]  /*8090*/  LDGDEPBAR ;  /* 0x00000000000079af */ /* 0x000e220000000000 */
[----:B-1----:R-:W-:Y:S02]  /*80a0*/  IMAD R108, R196, -0x60, RZ ;  /* 0xffffffa0c46c7824 */ /* 0x002fe400078e02ff */
[----:B------:R-:W-:Y:S01]  /*80b0*/  IMAD.IADD R109, R245, 0x1, R243 ;  /* 0x00000001f56d7824 */ /* 0x000fe200078e02f3 */
[----:B------:R-:W-:Y:S02]  /*80c0*/  ISETP.NE.AND P0, PT, R0, 0x1, PT ;  /* 0x000000010000780c */ /* 0x000fe40003f05270 */
[----:B------:R-:W-:Y:S04]  /*80d0*/  IADD3 R0, -R231, 0x1, R108 ;  /* 0x00000001e7007810 */ /* 0x000fe80007ffe16c */
[----:B------:R-:W-:Y:S04]  /*80e0*/  IADD3 R0, -R229, R0, R230 ;  /* 0x00000000e5007210 */ /* 0x000fe80007ffe1e6 */
[----:B------:R-:W-:Y:S03]  /*80f0*/  IADD3 R129, R0, c[0x0][0x328], RZ ;  /* 0x0000ca0000817a10 */ /* 0x000fe60007ffe0ff */
[----:B------:R-:W-:Y:S05]  /*8100*/  @P0 IMAD.HI.U32 R2, R109, c[0x0][0x2c8], RZ ;  /* 0x0000b2006d020a27 */ /* 0x000fea00078e00ff */
[----:B------:R-:W-:Y:S01]  /*8110*/  @P0 SHF.R.U32.HI R109, RZ, c[0x0][0x2cc], R2 ;  /* 0x0000b300ff6d0a19 */ /* 0x000fe20000011602 */
[----:B------:R-:W-:-:S05]  /*8120*/  BRA.DIV ~URZ, `(.L_x_2506) ;  /* 0x0000f7127f007947 */ /* 0x000fca000b800000 */
[----:B------:R1:W2:Y:S02]  /*8130*/  SHFL.IDX PT, R3, R109, RZ, 0x1c1f ;  /* 0x001c1fff6d037589 */ /* 0x0002a400000e0000 */
.L_x_2631:
[----:B------:R-:W-:Y:S01]  /*8140*/  IMAD.IADD R128, R128, 0x1, R0 ;  /* 0x0000000180807824 */ /* 0x000fe200078e0200 */
[----:B------:R-:W-:Y:S02]  /*8150*/  ISETP.GE.AND P0, PT, R249, 0x1, PT ;  /* 0x00000001f900780c */ /* 0x000fe40003f06270 */
[----:B--2---:R-:W-:Y:S01]  /*8160*/  IADD3 R2, R129, R3, RZ ;  /* 0x0000000381027210 */ /* 0x004fe20007ffe0ff */
[----:B------:R-:W-:Y:S10]  /*8170*/  IMAD.IADD R0, R128, 0x1, R3 ;  /* 0x0000000180007824 */ /* 0x000ff400078e0203 */
        /* <DEDUP_REMOVED lines=14> */
.L_x_2509:
[----:B------:R-:W-:Y:S04]  /*8260*/  MOV R130, c[0x0][0x32c] ;  /* 0x0000cb0000827a02 */ /* 0x000fe80000000f00 */
[----:B------:R-:W-:Y:S11]  /*8270*/  ISETP.NE.AND P0, PT, R130, 0x1, PT ;  /* 0x000000018200780c */ /* 0x000ff60003f05270 */
[----:B------:R-:W-:Y:S02]  /*8280*/  @!UPT UIADD3 URZ, URZ, URZ, URZ ;  /* 0x0000003f3f3ff290 */ /* 0x000fe4000fffe03f */
[----:B------:R-:W-:Y:S05]  /*8290*/  @P0 IMAD.HI.U32 R130, R3, c[0x0][0x330], RZ ;  /* 0x0000cc0003820a27 */ /* 0x000fea00078e00ff */
[----:B------:R-:W-:Y:S02]  /*82a0*/  @P0 SHF.R.U32.HI R3, RZ, c[0x0][0x334], R130 ;  /* 0x0000cd00ff030a19 */ /* 0x000fe40000011682 */
.L_x_2510:
[----:B------:R-:W-:Y:S05]  /*82b0*/  BSYNC B0 ;  /* 0x0000000000007941 */ /* 0x000fea0003800000 */
.L_x_2508:
[----:B------:R-:W-:Y:S04]  /*82c0*/  IMAD.IADD R130, R108, 0x1, -R231 ;  /* 0x000000016c827824 */ /* 0x000fe800078e0ae7 */
[----:B------:R-:W-:Y:S05]  /*82d0*/  IMAD R3, R3, c[0x0][0x32c], R130 ;  /* 0x0000cb0003037a24 */ /* 0x000fea00078e0282 */
[----:B------:R-:W-:Y:S02]  /*82e0*/  IMNMX R0, R0, R3, !PT ;  /* 0x0000000300007217 */ /* 0x000fe40007800200 */
[----:B------:R-:W-:Y:S04]  /*82f0*/  IADD3 R3, R3, c[0x0][0x32c], RZ ;  /* 0x0000cb0003037a10 */ /* 0x000fe80007ffe0ff */
[----:B------:R-:W-:Y:S02]  /*8300*/  IMNMX R2, R2, R3, PT ;  /* 0x0000000302027217 */ /* 0x000fe40003800200 */
.L_x_2507:
        /* <DEDUP_REMOVED lines=135> */
.L_x_2632:
[----:B------:R-:W-:Y:S01]  /*8b80*/  ISETP.GE.AND P0, PT, R249, 0x1, PT ;  /* 0x00000001f900780c */ /* 0x000fe20003f06270 */
[----:B---3--:R-:W-:Y:S01]  /*8b90*/  IMAD.IADD R2, R129, 0x1, R3 ;  /* 0x0000000181027824 */ /* 0x008fe200078e0203 */
        /* <DEDUP_REMOVED lines=15> */
.L_x_2514:
[----:B------:R-:W-:Y:S04]  /*8c90*/  MOV R4, c[0x0][0x32c] ;  /* 0x0000cb0000047a02 */ /* 0x000fe80000000f00 */
[----:B------:R-:W-:Y:S11]  /*8ca0*/  ISETP.NE.AND P0, PT, R4, 0x1, PT ;  /* 0x000000010400780c */ /* 0x000ff60003f05270 */
[----:B------:R-:W-:Y:S02]  /*8cb0*/  @!UPT UIADD3 URZ, URZ, URZ, URZ ;  /* 0x0000003f3f3ff290 */ /* 0x000fe4000fffe03f */
[----:B------:R-:W-:Y:S05]  /*8cc0*/  @P0 IMAD.HI.U32 R4, R3, c[0x0][0x330], RZ ;  /* 0x0000cc0003040a27 */ /* 0x000fea00078e00ff */
[----:B------:R-:W-:Y:S02]  /*8cd0*/  @P0 SHF.R.U32.HI R3, RZ, c[0x0][0x334], R4 ;  /* 0x0000cd00ff030a19 */ /* 0x000fe40000011604 */
.L_x_2515:
[----:B------:R-:W-:Y:S05]  /*8ce0*/  BSYNC B0 ;  /* 0x0000000000007941 */ /* 0x000fea0003800000 */
.L_x_2513:
[----:B------:R-:W-:Y:S04]  /*8cf0*/  IMAD.IADD R4, R108, 0x1, -R231 ;  /* 0x000000016c047824 */ /* 0x000fe800078e0ae7 */
[----:B------:R-:W-:Y:S05]  /*8d00*/  IMAD R3, R3, c[0x0][0x32c], R4 ;  /* 0x0000cb0003037a24 */ /* 0x000fea00078e0204 */
[----:B------:R-:W-:Y:S02]  /*8d10*/  IADD3 R4, R3, c[0x0][0x32c], RZ ;  /* 0x0000cb0003047a10 */ /* 0x000fe40007ffe0ff */
[----:B------:R-:W-:Y:S02]  /*8d20*/  IMNMX R0, R0, R3, !PT ;  /* 0x0000000300007217 */ /* 0x000fe40007800200 */
[----:B------:R-:W-:Y:S02]  /*8d30*/  IMNMX R2, R2, R4, PT ;  /* 0x0000000402027217 */ /* 0x000fe40003800200 */
.L_x_2512:
        /* <DEDUP_REMOVED lines=115> */
[----:B------:R-:W-:Y:S04]  /*9470*/  ISETP.LT.OR P0, PT, R2, 0x4a, P0 ;  /* 0x0000004a0200780c */ /* 0x000fe80000701670 */
[----:B------:R-:W-:Y:S02]  /*9480*/  FSEL R202, R43, -INF , !P0 ;  /* 0xff8000002bca7808 */ /* 0x000fe40004000000 */
[----:B------:R-:W-:Y:S04]  /*9490*/  ISETP.GT.AND P0, PT, R0, 0x50, !P3 ;  /* 0x000000500000780c */ /* 0x000fe80005f04270 */
[----:B------:R-:W-:Y:S04]  /*94a0*/  ISETP.LT.OR P0, PT, R2, 0x51, P0 ;  /* 0x000000510200780c */ /* 0x000fe80000701670 */
[----:B------:R-:W-:Y:S02]  /*94b0*/  FSEL R203, R46, -INF , !P0 ;  /* 0xff8000002ecb7808 */ /* 0x000fe40004000000 */
[----:B------:R-:W-:Y:S04]  /*94c0*/  ISETP.GT.AND P0, PT, R0, 0x51, !P1 ;  /* 0x000000510000780c */ /* 0x000fe80004f04270 */
[----:B------:R-:W-:Y:S02]  /*94d0*/  ISETP.LT.OR P1, PT, R2, 0x52, P0 ;  /* 0x000000520200780c */ /* 0x000fe40000721670 */
[----:B------:R-:W-:Y:S02]  /*94e0*/  ISETP.GT.AND P0, PT, R0, 0x59, !P6 ;  /* 0x000000590000780c */ /* 0x000fe40007704270 */
[----:B------:R-:W-:Y:S02]  /*94f0*/  FMNMX.FTZ R0, R16, R3, !PT ;  /* 0x0000000310007209 */ /* 0x000fe40007810000 */
[----:B------:R-:W-:Y:S02]  /*9500*/  FMNMX.FTZ R3, R202, R4, !PT ;  /* 0x00000004ca037209 */ /* 0x000fe40007810000 */
[----:B------:R-:W-:Y:S02]  /*9510*/  FSEL R188, R47, -INF , !P1 ;  /* 0xff8000002fbc7808 */ /* 0x000fe40004800000 */
[C---:B------:R-:W-:Y:S02]  /*9520*/  ISETP.LT.OR P1, PT, R2.reuse, 0x59, P2 ;  /* 0x000000590200780c */ /* 0x040fe40001721670 */
[----:B------:R-:W-:Y:S02]  /*9530*/  FMNMX.FTZ R0, R13, R0, !PT ;  /* 0x000000000d007209 */ /* 0x000fe40007810000 */
[----:B------:R-:W-:Y:S02]  /*9540*/  FMNMX.FTZ R3, R203, R3, !PT ;  /* 0x00000003cb037209 */ /* 0x000fe40007810000 */
[----:B------:R-:W-:Y:S02]  /*9550*/  ISETP.LT.OR P0, PT, R2, 0x5a, P0 ;  /* 0x0000005a0200780c */ /* 0x000fe40000701670 */
[----:B------:R-:W-:Y:S02]  /*9560*/  FSEL R179, R50, -INF , !P1 ;  /* 0xff80000032b37808 */ /* 0x000fe40004800000 */
[----:B------:R-:W-:Y:S02]  /*9570*/  FMNMX.FTZ R0, R12, R0, !PT ;  /* 0x000000000c007209 */ /* 0x000fe40007810000 */
[----:B------:R-:W-:Y:S02]  /*9580*/  FMNMX.FTZ R2, R188, R3, !PT ;  /* 0x00000003bc027209 */ /* 0x000fe40007810000 */
[----:B------:R-:W-:Y:S02]  /*9590*/  FSEL R178, R51, -INF , !P0 ;  /* 0xff80000033b27808 */ /* 0x000fe40004000000 */
[----:B------:R-:W-:Y:S02]  /*95a0*/  FMNMX.FTZ R0, R9, R0, !PT ;  /* 0x0000000009007209 */ /* 0x000fe40007810000 */
[----:B------:R-:W-:Y:S02]  /*95b0*/  FMNMX.FTZ R2, R179, R2, !PT ;  /* 0x00000002b3027209 */ /* 0x000fe40007810000 */
[----:B------:R-:W-:Y:S02]  /*95c0*/  FMNMX.FTZ R108, R8, R0, !PT ;  /* 0x00000000086c7209 */ /* 0x000fe40007810000 */
[----:B------:R-:W-:Y:S01]  /*95d0*/  FMNMX.FTZ R5, R178, R2, !PT ;  /* 0x00000002b2057209 */ /* 0x000fe20007810000 */
[----:B------:R-:W-:-:S05]  /*95e0*/  BRA.DIV ~URZ, `(.L_x_2516) ;  /* 0x0000e3327f007947 */ /* 0x000fca000b800000 */
[----:B------:R3:W4:Y:S02]  /*95f0*/  SHFL.BFLY PT, R0, R108, 0x2, 0x1f ;  /* 0x0c401f006c007f89 */ /* 0x00072400000e0000 */
.L_x_2633:
[----:B----4-:R-:W-:Y:S01]  /*9600*/  FMNMX.FTZ R4, R108, R0, !PT ;  /* 0x000000006c047209 */ /* 0x010fe20007810000 */
[----:B------:R-:W-:-:S05]  /*9610*/  BRA.DIV ~URZ, `(.L_x_2517) ;  /* 0x0000e3427f007947 */ /* 0x000fca000b800000 */
[----:B------:R-:W-:Y:S04]  /*9620*/  SHFL.BFLY PT, R0, R5, 0x2, 0x1f ;  /* 0x0c401f0005007f89 */ /* 0x000fe800000e0000 */
[----:B------:R-:W4:Y:S02]  /*9630*/  SHFL.BFLY PT, R2, R4, 0x1, 0x1f ;  /* 0x0c201f0004027f89 */ /* 0x000f2400000e0000 */
[----:B-12-4-:R-:W-:Y:S02]  /*9640*/  FMNMX.FTZ R109, R4, R2, !PT ;  /* 0x00000002046d7209 */ /* 0x016fe40007810000 */
[----:B---3--:R-:W-:Y:S05]  /*9650*/  FMNMX.FTZ R108, R5, R0, !PT ;  /* 0x00000000056c7209 */ /* 0x008fea0007810000 */
[----:B------:R1:W2:Y:S02]  /*9660*/  SHFL.BFLY PT, R0, R108, 0x1, 0x1f ;  /* 0x0c201f006c007f89 */ /* 0x0002a400000e0000 */
.L_x_2634:
[C---:B------:R-:W-:Y:S01]  /*9670*/  FMUL.FTZ R2, R109.reuse, c[0x0][0x2d0] ;  /* 0x0000b4006d027a20 */ /* 0x040fe20000410000 */
[----:B------:R-:W-:Y:S01]  /*9680*/  FSETP.NEU.FTZ.AND P0, PT, R109, -INF , PT ;  /* 0xff8000006d00780b */ /* 0x000fe20003f1d000 */
[----:B------:R-:W-:Y:S01]  /*9690*/  WARPSYNC 0xffffffff ;  /* 0xffffffff00007948 */ /* 0x000fe20003800000 */
[----:B--2---:R-:W-:Y:S02]  /*96a0*/  FMNMX.FTZ R3, R0, R108, !PT ;  /* 0x0000006c00037209 */ /* 0x004fe40007810000 */
[----:B------:R-:W-:Y:S05]  /*96b0*/  FSEL R4, R2, RZ, P0 ;  /* 0x000000ff02047208 */ /* 0x000fea0000000000 */
        /* <DEDUP_REMOVED lines=17> */
[--C-:B--2---:R-:W-:Y:S02]  /*97d0*/  FFMA.FTZ R2, R132, c[0x0][0x2d0], -R4.reuse ;  /* 0x0000b40084027a23 */ /* 0x104fe40000010804 */
[--C-:B------:R-:W-:Y:S02]  /*97e0*/  FFMA.FTZ R205, R28, c[0x0][0x2d0], -R4.reuse ;  /* 0x0000b4001ccd7a23 */ /* 0x100fe40000010804 */
[--C-:B------:R-:W-:Y:S01]  /*97f0*/  FFMA.FTZ R204, R29, c[0x0][0x2d0], -R4.reuse ;  /* 0x0000b4001dcc7a23 */ /* 0x100fe20000010804 */
[----:B------:R2:W4:Y:S01]  /*9800*/  MUFU.EX2 R211, R2 ;  /* 0x0000000200d37308 */ /* 0x0005220000000800 */
[----:B---3--:R-:W-:Y:S09]  /*9810*/  FMUL.FTZ R5, R3, c[0x0][0x2d0] ;  /* 0x0000b40003057a20 */ /* 0x008ff20000410000 */
[----:B------:R-:W-:Y:S10]  /*9820*/  MUFU.EX2 R205, R205 ;  /* 0x000000cd00cd7308 */ /* 0x000ff40000000800 */
[----:B------:R-:W-:Y:S01]  /*9830*/  MUFU.EX2 R204, R204 ;  /* 0x000000cc00cc7308 */ /* 0x000fe20000000800 */
[----:B--2---:R-:W-:Y:S09]  /*9840*/  FFMA.FTZ R2, R131, c[0x0][0x2d0], -R4 ;  /* 0x0000b40083027a23 */ /* 0x004ff20000010804 */
[----:B------:R2:W3:Y:S02]  /*9850*/  MUFU.EX2 R223, R2 ;  /* 0x0000000200df7308 */ /* 0x0004e40000000800 */
[----:B--2---:R-:W-:Y:S02]  /*9860*/  FSEL R2, R109, RZ, P0 ;  /* 0x000000ff6d027208 */ /* 0x004fe40000000000 */
[----:B------:R-:W-:Y:S02]  /*9870*/  FSETP.NEU.FTZ.AND P0, PT, R3, -INF , PT ;  /* 0xff8000000300780b */ /* 0x000fe40003f1d000 */
[----:B----4-:R-:W-:Y:S01]  /*9880*/  F2FP.BF16.PACK_AB R128, R211, R14 ;  /* 0x0000000ed380723e */ /* 0x010fe200000010ff */
[----:B------:R-:W-:Y:S01]  /*9890*/  FADD.FTZ R0, -R2, R110 ;  /* 0x0000006e02007221 */ /* 0x000fe20000010100 */
[----:B-1----:R-:W-:Y:S01]  /*98a0*/  FSEL R108, R5, RZ, P0 ;  /* 0x000000ff056c7208 */ /* 0x002fe20000000000 */
[----:B------:R-:W-:Y:S01]  /*98b0*/  FFMA.FTZ R110, R138, c[0x0][0x2d0], -R4 ;  /* 0x0000b4008a6e7a23 */ /* 0x000fe20000010804 */
[----:B---3--:R-:W-:Y:S01]  /*98c0*/  F2FP.BF16.PACK_AB R130, R224, R223 ;  /* 0x000000dfe082723e */ /* 0x008fe200000010ff */
[----:B------:R-:W-:Y:S02]  /*98d0*/  FMUL.FTZ R0, R0, c[0x0][0x2d0] ;  /* 0x0000b40000007a20 */ /* 0x000fe40000410000 */
[----:B------:R-:W-:Y:S02]  /*98e0*/  FFMA.FTZ R5, R7, c[0x0][0x2d0], -R108 ;  /* 0x0000b40007057a23 */ /* 0x000fe4000001086c */
[----:B------:R1:W2:Y:S01]  /*98f0*/  MUFU.EX2 R2, R0 ;  /* 0x0000000000027308 */ /* 0x0002a20000000800 */
[--C-:B------:R-:W-:Y:S02]  /*9900*/  FFMA.FTZ R138, R136, c[0x0][0x2d0], -R4.reuse ;  /* 0x0000b400888a7a23 */ /* 0x100fe40000010804 */
[----:B------:R-:W-:Y:S07]  /*9910*/  FFMA.FTZ R136, R134, c[0x0][0x2d0], -R4 ;  /* 0x0000b40086887a23 */ /* 0x000fee0000010804 */
[----:B------:R3:W-:Y:S01]  /*9920*/  MUFU.EX2 R210, R5 ;  /* 0x0000000500d27308 */ /* 0x0007e20000000800 */
[--C-:B-1----:R-:W-:Y:S02]  /*9930*/  FFMA.FTZ R0, R6, c[0x0][0x2d0], -R108.reuse ;  /* 0x0000b40006007a23 */ /* 0x102fe4000001086c */
[C---:B--2---:R-:W-:Y:S07]  /*9940*/  FMUL.FTZ R8, R2.reuse, R112 ;  /* 0x0000007002087220 */ /* 0x044fee0000410000 */
[----:B------:R1:W2:Y:S01]  /*9950*/  MUFU.EX2 R209, R0 ;  /* 0x0000000000d17308 */ /* 0x0002a20000000800 */
[C---:B------:R-:W-:Y:S02]  /*9960*/  FMUL.FTZ R9, R2.reuse, R113 ;  /* 0x0000007102097220 */ /* 0x040fe40000410000 */
[C---:B------:R-:W-:Y:S02]  /*9970*/  FMUL.FTZ R12, R2.reuse, R68 ;  /* 0x00000044020c7220 */ /* 0x040fe40000410000 */
[----:B------:R-:W-:Y:S02]  /*9980*/  FMUL.FTZ R13, R2, R69 ;  /* 0x00000045020d7220 */ /* 0x000fe40000410000 */
[----:B---3--:R-:W-:Y:S02]  /*9990*/  FFMA.FTZ R5, R10, c[0x0][0x2d0], -R108 ;  /* 0x0000b4000a057a23 */ /* 0x008fe4000001086c */
[C---:B------:R-:W-:Y:S02]  /*99a0*/  FMUL.FTZ R24, R2.reuse, R80 ;  /* 0x0000005002187220 */ /* 0x040fe40000410000 */
[----:B------:R3:W-:Y:S01]  /*99b0*/  MUFU.EX2 R222, R5 ;  /* 0x0000000500de7308 */ /* 0x0007e20000000800 */
[C---:B------:R-:W-:Y:S02]  /*99c0*/  FFMA.FTZ R80, R2.reuse, R225, R14 ;  /* 0x000000e102507223 */ /* 0x040fe4000001000e */
[C---:B------:R-:W-:Y:S02]  /*99d0*/  FMUL.FTZ R16, R2.reuse, R72 ;  /* 0x0000004802107220 */ /* 0x040fe40000410000 */
[C---:B------:R-:W-:Y:S02]  /*99e0*/  FMUL.FTZ R17, R2.reuse, R73 ;  /* 0x0000004902117220 */ /* 0x040fe40000410000 */
[C---:B------:R-:W-:Y:S02]  /*99f0*/  FMUL.FTZ R20, R2.reuse, R76 ;  /* 0x0000004c02147220 */ /* 0x040fe40000410000 */
[C---:B------:R-:W-:Y:S02]  /*9a00*/  FMUL.FTZ R21, R2.reuse, R77 ;  /* 0x0000004d02157220 */ /* 0x040fe40000410000 */
[C---:B------:R-:W-:Y:S01]  /*9a10*/  FMUL.FTZ R25, R2.reuse, R81 ;  /* 0x0000005102197220 */ /* 0x040fe20000410000 */
[----:B-1----:R-:W-:Y:S01]  /*9a20*/  FSEL R0, R3, RZ, P0 ;  /* 0x000000ff03007208 */ /* 0x002fe20000000000 */
[----:B------:R-:W-:Y:S01]  /*9a30*/  FMUL.FTZ R28, R2, R84 ;  /* 0x00000054021c7220 */ /* 0x000fe20000410000 */
[----:B--2---:R-:W-:Y:S01]  /*9a40*/  F2FP.BF16.PACK_AB R129, R210, R209 ;  /* 0x000000d1d281723e */ /* 0x004fe200000010ff */
[----:B------:R-:W-:Y:S01]  /*9a50*/  FMUL.FTZ R29, R2, R85 ;  /* 0x00000055021d7220 */ /* 0x000fe20000410000 */
[----:B------:R-:W-:Y:S01]  /*9a60*/  ISETP.GT.AND P0, PT, R196, R232, PT ;  /* 0x000000e8c400720c */ /* 0x000fe20003f04270 */
[----:B------:R-:W-:Y:S01]  /*9a70*/  FADD.FTZ R0, -R0, R111 ;  /* 0x0000006f00007221 */ /* 0x000fe20000010100 */
[----:B------:R-:W-:Y:S01]  /*9a80*/  IADD3 R196, R196, -0x1, RZ ;  /* 0xffffffffc4c47810 */ /* 0x000fe20007ffe0ff */
[--C-:B------:R-:W-:Y:S02]  /*9a90*/  FFMA.FTZ R111, R139, c[0x0][0x2d0], -R4.reuse ;  /* 0x0000b4008b6f7a23 */ /* 0x100fe40000010804 */
[----:B------:R-:W-:Y:S02]  /*9aa0*/  FMUL.FTZ R0, R0, c[0x0][0x2d0] ;  /* 0x0000b40000007a20 */ /* 0x000fe40000410000 */
[--C-:B------:R-:W-:Y:S02]  /*9ab0*/  FFMA.FTZ R139, R137, c[0x0][0x2d0], -R4.reuse ;  /* 0x0000b400898b7a23 */ /* 0x100fe40000010804 */
[----:B------:R-:W-:Y:S02]  /*9ac0*/  FFMA.FTZ R137, R135, c[0x0][0x2d0], -R4 ;  /* 0x0000b40087897a23 */ /* 0x000fe40000010804 */
[----:B------:R-:W1:Y:S01]  /*9ad0*/  MUFU.EX2 R0, R0 ;  /* 0x0000000000007308 */ /* 0x000e620000000800 */
[----:B------:R-:W2:Y:S01]  /*9ae0*/  LDSM.16.MT88.4 R132, [R184] ;  /* 0x00000000b884783b */ /* 0x000ea20000004200 */
[--C-:B---3--:R-:W-:Y:S02]  /*9af0*/  FFMA.FTZ R5, R11, c[0x0][0x2d0], -R108.reuse ;  /* 0x0000b4000b057a23 */ /* 0x108fe4000001086c */
[C---:B------:R-:W-:Y:S02]  /*9b00*/  FMUL.FTZ R4, R2.reuse, R116 ;  /* 0x0000007402047220 */ /* 0x040fe40000410000 */
[C---:B------:R-:W-:Y:S02]  /*9b10*/  FMUL.FTZ R32, R2.reuse, R88 ;  /* 0x0000005802207220 */ /* 0x040fe40000410000 */
[C---:B------:R-:W-:Y:S02]  /*9b20*/  FMUL.FTZ R33, R2.reuse, R89 ;  /* 0x0000005902217220 */ /* 0x040fe40000410000 */
        /* <DEDUP_REMOVED lines=9> */
[C---:B-1----:R-:W-:Y:S02]  /*9bc0*/  FMUL.FTZ R10, R0.reuse, R114 ;  /* 0x00000072000a7220 */ /* 0x042fe40000410000 */
[C---:B------:R-:W-:Y:S02]  /*9bd0*/  FMUL.FTZ R11, R0.reuse, R115 ;  /* 0x00000073000b7220 */ /* 0x040fe40000410000 */
[----:B------:R-:W1:Y:S01]  /*9be0*/  LDSM.16.MT88.4 R112, [R186] ;  /* 0x00000000ba70783b */ /* 0x000e620000004200 */
[C---:B------:R-:W-:Y:S01]  /*9bf0*/  FMUL.FTZ R14, R0.reuse, R70 ;  /* 0x00000046000e7220 */ /* 0x040fe20000410000 */
[----:B------:R-:W-:Y:S01]  /*9c00*/  MUFU.EX2 R88, R140 ;  /* 0x0000008c00587308 */ /* 0x000fe20000000800 */
[----:B------:R-:W-:Y:S01]  /*9c10*/  FMUL.FTZ R15, R0, R71 ;  /* 0x00000047000f7220 */ /* 0x000fe20000410000 */
[----:B---3--:R-:W-:Y:S01]  /*9c20*/  F2FP.BF16.PACK_AB R131, R217, R222 ;  /* 0x000000ded983723e */ /* 0x008fe200000010ff */
[----:B------:R-:W-:Y:S03]  /*9c30*/  FMUL.FTZ R5, R2, R117 ;  /* 0x0000007502057220 */ /* 0x000fe60000410000 */
[----:B------:R-:W3:Y:S01]  /*9c40*/  LDSM.16.MT88.4 R68, [R185] ;  /* 0x00000000b944783b */ /* 0x000ee20000004200 */
[C---:B------:R-:W-:Y:S02]  /*9c50*/  FMUL.FTZ R6, R0.reuse, R118 ;  /* 0x0000007600067220 */ /* 0x040fe40000410000 */
[C---:B------:R-:W-:Y:S01]  /*9c60*/  FMUL.FTZ R7, R0.reuse, R119 ;  /* 0x0000007700077220 */ /* 0x040fe20000410000 */
[----:B------:R-:W-:Y:S01]  /*9c70*/  MUFU.EX2 R101, R137 ;  /* 0x0000008900657308 */ /* 0x000fe20000000800 */
[C---:B------:R-:W-:Y:S02]  /*9c80*/  FMUL.FTZ R18, R0.reuse, R74 ;  /* 0x0000004a00127220 */ /* 0x040fe40000410000 */
[C---:B------:R-:W-:Y:S02]  /*9c90*/  FMUL.FTZ R19, R0.reuse, R75 ;  /* 0x0000004b00137220 */ /* 0x040fe40000410000 */
[----:B------:R-:W-:Y:S01]  /*9ca0*/  LDSM.16.MT88.4 R72, [R184+0x800] ;  /* 0x00080000b848783b */ /* 0x000fe20000004200 */
[C---:B--2---:R-:W-:Y:S04]  /*9cb0*/  HMMA.16816.F32.BF16 R4, R128.reuse, R132, R4 ;  /* 0x000000848004723c */ /* 0x044fe80000041804 */
[----:B------:R-:W-:Y:S01]  /*9cc0*/  MUFU.EX2 R133, R221 ;  /* 0x000000dd00857308 */ /* 0x000fe20000000800 */
[C---:B------:R-:W-:Y:S02]  /*9cd0*/  FMUL.FTZ R22, R0.reuse, R78 ;  /* 0x0000004e00167220 */ /* 0x040fe40000410000 */
[C---:B------:R-:W-:Y:S01]  /*9ce0*/  FMUL.FTZ R23, R0.reuse, R79 ;  /* 0x0000004f00177220 */ /* 0x040fe20000410000 */
[C---:B------:R-:W-:Y:S01]  /*9cf0*/  HMMA.16816.F32.BF16 R8, R128.reuse, R134, R8 ;  /* 0x000000868008723c */ /* 0x040fe20000041808 */
[----:B------:R-:W-:Y:S03]  /*9d00*/  LDSM.16.MT88.4 R76, [R186+0x800] ;  /* 0x00080000ba4c783b */ /* 0x000fe60000004200 */
[C---:B------:R-:W-:Y:S02]  /*9d10*/  FMUL.FTZ R26, R0.reuse, R82 ;  /* 0x00000052001a7220 */ /* 0x040fe40000410000 */
[----:B------:R-:W-:Y:S01]  /*9d20*/  FMUL.FTZ R27, R0, R83 ;  /* 0x00000053001b7220 */ /* 0x000fe20000410000 */
[----:B------:R-:W-:Y:S01]  /*9d30*/  MUFU.EX2 R134, R220 ;  /* 0x000000dc00867308 */ /* 0x000fe20000000800 */
[----:B------:R-:W-:Y:S04]  /*9d40*/  FMUL.FTZ R49, R2, R105 ;  /* 0x0000006902317220 */ /* 0x000fe80000410000 */
[C---:B------:R-:W-:Y:S01]  /*9d50*/  FMUL.FTZ R50, R0.reuse, R106 ;  /* 0x0000006a00327220 */ /* 0x040fe20000410000 */
[C---:B-1----:R-:W-:Y:S03]  /*9d60*/  HMMA.16816.F32.BF16 R12, R128.reuse, R112, R12 ;  /* 0x00000070800c723c */ /* 0x042fe6000004180c */
[C---:B------:R-:W-:Y:S01]  /*9d70*/  FMUL.FTZ R51, R0.reuse, R107 ;  /* 0x0000006b00337220 */ /* 0x040fe20000410000 */
[----:B------:R-:W-:Y:S01]  /*9d80*/  MUFU.EX2 R135, R219 ;  /* 0x000000db00877308 */ /* 0x000fe20000000800 */
[----:B------:R-:W-:Y:S01]  /*9d90*/  LDSM.16.MT88.4 R104, [R186+0x5800] ;  /* 0x00580000ba68783b */ /* 0x000fe20000004200 */
[C---:B------:R-:W-:Y:S02]  /*9da0*/  FMUL.FTZ R30, R0.reuse, R86 ;  /* 0x00000056001e7220 */ /* 0x040fe40000410000 */
[C---:B------:R-:W-:Y:S04]  /*9db0*/  HMMA.16816.F32.BF16 R16, R128.reuse, R114, R16 ;  /* 0x000000728010723c */ /* 0x040fe80000041810 */
[C---:B------:R-:W-:Y:S01]  /*9dc0*/  FMUL.FTZ R31, R0.reuse, R87 ;  /* 0x00000057001f7220 */ /* 0x040fe20000410000 */
[----:B------:R-:W-:Y:S01]  /*9dd0*/  LDSM.16.MT88.4 R112, [R184+0x2800] ;  /* 0x00280000b870783b */ /* 0x000fe20000004200 */
[----:B------:R-:W1:Y:S01]  /*9de0*/  MUFU.EX2 R86, R141 ;  /* 0x0000008d00567308 */ /* 0x000e620000000800 */
[C---:B------:R-:W-:Y:S01]  /*9df0*/  FMUL.FTZ R34, R0.reuse, R90 ;  /* 0x0000005a00227220 */ /* 0x040fe20000410000 */
[C---:B---3--:R-:W-:Y:S04]  /*9e00*/  HMMA.16816.F32.BF16 R20, R128.reuse, R68, R20 ;  /* 0x000000448014723c */ /* 0x048fe80000041814 */
[C---:B------:R-:W-:Y:S02]  /*9e10*/  FMUL.FTZ R35, R0.reuse, R91 ;  /* 0x0000005b00237220 */ /* 0x040fe40000410000 */
[C---:B------:R-:W-:Y:S02]  /*9e20*/  FMUL.FTZ R38, R0.reuse, R94 ;  /* 0x0000005e00267220 */ /* 0x040fe40000410000 */
[C---:B------:R-:W-:Y:S01]  /*9e30*/  HMMA.16816.F32.BF16 R24, R128.reuse, R70, R24 ;  /* 0x000000468018723c */ /* 0x040fe20000041818 */
[----:B------:R-:W2:Y:S01]  /*9e40*/  LDSM.16.MT88.4 R68, [R189] ;  /* 0x00000000bd44783b */ /* 0x000ea20000004200 */
[----:B------:R-:W-:Y:S02]  /*9e50*/  MUFU.EX2 R91, R111 ;  /* 0x0000006f005b7308 */ /* 0x000fe40000000800 */
[C---:B------:R-:W-:Y:S02]  /*9e60*/  FMUL.FTZ R39, R0.reuse, R95 ;  /* 0x0000005f00277220 */ /* 0x040fe40000410000 */
[C---:B------:R-:W-:Y:S02]  /*9e70*/  FMUL.FTZ R42, R0.reuse, R98 ;  /* 0x00000062002a7220 */ /* 0x040fe40000410000 */
[C---:B------:R-:W-:Y:S04]  /*9e80*/  FMUL.FTZ R43, R0.reuse, R99 ;  /* 0x00000063002b7220 */ /* 0x040fe80000410000 */
        /* <DEDUP_REMOVED lines=8> */
[C---:B------:R-:W-:Y:S02]  /*9f10*/  FMUL.FTZ R54, R0.reuse, R54 ;  /* 0x0000003600367220 */ /* 0x040fe40000410000 */
[C---:B------:R-:W-:Y:S02]  /*9f20*/  FMUL.FTZ R55, R0.reuse, R55 ;  /* 0x0000003700377220 */ /* 0x040fe40000410000 */
[C---:B------:R-:W-:Y:S02]  /*9f30*/  FMUL.FTZ R58, R0.reuse, R58 ;  /* 0x0000003a003a7220 */ /* 0x040fe40000410000 */
[----:B------:R-:W-:Y:S01]  /*9f40*/  FMUL.FTZ R59, R0, R59 ;  /* 0x0000003b003b7220 */ /* 0x000fe20000410000 */
[----:B------:R-:W-:Y:S01]  /*9f50*/  MUFU.EX2 R141, R215 ;  /* 0x000000d7008d7308 */ /* 0x000fe20000000800 */
[C---:B------:R-:W-:Y:S02]  /*9f60*/  FMUL.FTZ R60, R2.reuse, R60 ;  /* 0x0000003c023c7220 */ /* 0x040fe40000410000 */
[C---:B------:R-:W-:Y:S02]  /*9f70*/  FMUL.FTZ R61, R2.reuse, R61 ;  /* 0x0000003d023d7220 */ /* 0x040fe40000410000 */
[C---:B------:R-:W-:Y:S02]  /*9f80*/  FMUL.FTZ R64, R2.reuse, R64 ;  /* 0x0000004002407220 */ /* 0x040fe40000410000 */
[----:B------:R-:W-:Y:S01]  /*9f90*/  FMUL.FTZ R65, R2, R65 ;  /* 0x0000004102417220 */ /* 0x000fe20000410000 */
[C---:B--2---:R-:W-:Y:S03]  /*9fa0*/  HMMA.16816.F32.BF16 R28, R128.reuse, R68, R28 ;  /* 0x00000044801c723c */ /* 0x044fe6000004181c */
[--C-:B------:R-:W-:Y:S02]  /*9fb0*/  FFMA.FTZ R2, R142, c[0x0][0x2d0], -R108.reuse ;  /* 0x0000b4008e027a23 */ /* 0x100fe4000001086c */
[C---:B------:R-:W-:Y:S01]  /*9fc0*/  FMUL.FTZ R62, R0.reuse, R62 ;  /* 0x0000003e003e7220 */ /* 0x040fe20000410000 */
[----:B------:R-:W-:Y:S01]  /*9fd0*/  MUFU.EX2 R142, R214 ;  /* 0x000000d6008e7308 */ /* 0x000fe20000000800 */
[C---:B------:R-:W-:Y:S01]  /*9fe0*/  FMUL.FTZ R63, R0.reuse, R63 ;  /* 0x0000003f003f7220 */ /* 0x040fe20000410000 */
[C---:B------:R-:W-:Y:S01]  /*9ff0*/  HMMA.16816.F32.BF16 R32, R128.reuse, R70, R32 ;  /* 0x000000468020723c */ /* 0x040fe20000041820 */
[----:B------:R-:W2:Y:S03]  /*a000*/  LDSM.16.MT88.4 R68, [R184+0x3000] ;  /* 0x00300000b844783b */ /* 0x000ea60000004200 */
[C---:B------:R-:W-:Y:S02]  /*a010*/  FMUL.FTZ R66, R0.reuse, R66 ;  /* 0x0000004200427220 */ /* 0x040fe40000410000 */
[C---:B------:R-:W-:Y:S02]  /*a020*/  FMUL.FTZ R67, R0.reuse, R67 ;  /* 0x0000004300437220 */ /* 0x040fe40000410000 */
[----:B------:R3:W-:Y:S01]  /*a030*/  MUFU.EX2 R85, R2 ;  /* 0x0000000200557308 */ /* 0x0007e20000000800 */
[----:B------:R-:W-:Y:S03]  /*a040*/  FFMA.FTZ R0, R0, R226, R209 ;  /* 0x000000e200007223 */ /* 0x000fe600000100d1 */
[--C-:B------:R-:W-:Y:S02]  /*a050*/  FFMA.FTZ R92, R188, c[0x0][0x2d0], -R108.reuse ;  /* 0x0000b400bc5c7a23 */ /* 0x100fe4000001086c */
[--C-:B------:R-:W-:Y:S04]  /*a060*/  FFMA.FTZ R93, R179, c[0x0][0x2d0], -R108.reuse ;  /* 0x0000b400b35d7a23 */ /* 0x100fe8000001086c */
[----:B------:R-:W-:Y:S10]  /*a070*/  MUFU.EX2 R111, R92 ;  /* 0x0000005c006f7308 */ /* 0x000ff40000000800 */
[----:B------:R-:W-:Y:S01]  /*a080*/  MUFU.EX2 R110, R93 ;  /* 0x0000005d006e7308 */ /* 0x000fe20000000800 */
[--C-:B---3--:R-:W-:Y:S09]  /*a090*/  FFMA.FTZ R2, R143, c[0x0][0x2d0], -R108.reuse ;  /* 0x0000b4008f027a23 */ /* 0x108ff2000001086c */
[----:B------:R3:W4:Y:S01]  /*a0a0*/  MUFU.EX2 R87, R2 ;  /* 0x0000000200577308 */ /* 0x0007220000000800 */
[C---:B--2---:R-:W-:Y:S09]  /*a0b0*/  HMMA.16816.F32.BF16 R36, R128.reuse, R68, R36 ;  /* 0x000000448024723c */ /* 0x044ff20000041824 */
[----:B------:R-:W-:Y:S01]  /*a0c0*/  MUFU.EX2 R143, R213 ;  /* 0x000000d5008f7308 */ /* 0x000fe20000000800 */
[C---:B------:R-:W-:Y:S01]  /*a0d0*/  HMMA.16816.F32.BF16 R40, R128.reuse, R70, R40 ;  /* 0x000000468028723c */ /* 0x040fe20000041828 */
[----:B------:R-:W2:Y:S02]  /*a0e0*/  LDSM.16.MT88.4 R68, [R186+0x3000] ;  /* 0x00300000ba44783b */ /* 0x000ea40000004200 */
[--C-:B---3--:R-:W-:Y:S06]  /*a0f0*/  FFMA.FTZ R2, R144, c[0x0][0x2d0], -R108.reuse ;  /* 0x0000b40090027a23 */ /* 0x108fec000001086c */
[----:B------:R-:W-:Y:S10]  /*a100*/  MUFU.EX2 R144, R212 ;  /* 0x000000d400907308 */ /* 0x000ff40000000800 */
[----:B------:R3:W-:Y:S01]  /*a110*/  MUFU.EX2 R90, R2 ;  /* 0x00000002005a7308 */ /* 0x0007e20000000800 */
[C---:B--2---:R-:W-:Y:S08]  /*a120*/  HMMA.16816.F32.BF16 R44, R128.reuse, R68, R44 ;  /* 0x00000044802c723c */ /* 0x044ff0000004182c */
[C---:B------:R-:W-:Y:S01]  /*a130*/  HMMA.16816.F32.BF16 R48, R128.reuse, R70, R48 ;  /* 0x000000468030723c */ /* 0x040fe20000041830 */
[----:B------:R-:W2:Y:S03]  /*a140*/  LDSM.16.MT88.4 R68, [R185+0x3000] ;  /* 0x00300000b944783b */ /* 0x000ea60000004200 */
[----:B---3--:R-:W-:Y:S04]  /*a150*/  FFMA.FTZ R2, R145, c[0x0][0x2d0], -R108 ;  /* 0x0000b40091027a23 */ /* 0x008fe8000001086c */
[----:B------:R3:W5:Y:S04]  /*a160*/  MUFU.EX2 R99, R2 ;  /* 0x0000000200637308 */ /* 0x0007680000000800 */
[----:B---3--:R-:W-:Y:S02]  /*a170*/  FADD.FTZ R2, R211, R80 ;  /* 0x00000050d3027221 */ /* 0x008fe40000010000 */
[----:B------:R-:W-:Y:S04]  /*a180*/  FADD.FTZ R80, R210, R0 ;  /* 0x00000000d2507221 */ /* 0x000fe80000010000 */
[----:B------:R-:W-:Y:S01]  /*a190*/  MUFU.EX2 R211, R136 ;  /* 0x0000008800d37308 */ /* 0x000fe20000000800 */
[--C-:B------:R-:W-:Y:S01]  /*a1a0*/  FFMA.FTZ R0, R146, c[0x0][0x2d0], -R108.reuse ;  /* 0x0000b40092007a23 */ /* 0x100fe2000001086c */
[C---:B--2---:R-:W-:Y:S08]  /*a1b0*/  HMMA.16816.F32.BF16 R52, R128.reuse, R68, R52 ;  /* 0x000000448034723c */ /* 0x044ff00000041834 */
[----:B------:R2:W-:Y:S01]  /*a1c0*/  MUFU.EX2 R96, R0 ;  /* 0x0000000000607308 */ /* 0x0005e20000000800 */
[C---:B------:R-:W-:Y:S01]  /*a1d0*/  HMMA.16816.F32.BF16 R56, R128.reuse, R70, R56 ;  /* 0x000000468038723c */ /* 0x040fe20000041838 */
[----:B------:R-:W3:Y:S08]  /*a1e0*/  LDSM.16.MT88.4 R68, [R187+0x3000] ;  /* 0x00300000bb44783b */ /* 0x000ef00000004200 */
[----:B------:R-:W1:Y:S03]  /*a1f0*/  MUFU.EX2 R136, R218 ;  /* 0x000000da00887308 */ /* 0x000e660000000800 */
[--C-:B--2---:R-:W-:Y:S07]  /*a200*/  FFMA.FTZ R0, R147, c[0x0][0x2d0], -R108.reuse ;  /* 0x0000b40093007a23 */ /* 0x104fee000001086c */
[----:B------:R2:W-:Y:S01]  /*a210*/  MUFU.EX2 R100, R0 ;  /* 0x0000000000647308 */ /* 0x0005e20000000800 */
[C---:B---3--:R-:W-:Y:S07]  /*a220*/  HMMA.16816.F32.BF16 R60, R128.reuse, R68, R60 ;  /* 0x00000044803c723c */ /* 0x048fee000004183c */
[----:B-1----:R-:W-:Y:S01]  /*a230*/  F2FP.BF16.PACK_AB R68, R88, R86 ;  /* 0x000000565844723e */ /* 0x002fe200000010ff */
[----:B------:R-:W-:Y:S04]  /*a240*/  HMMA.16816.F32.BF16 R64, R128, R70, R64 ;  /* 0x000000468040723c */ /* 0x000fe80000041840 */
[----:B----4-:R-:W-:Y:S01]  /*a250*/  F2FP.BF16.PACK_AB R69, R87, R85 ;  /* 0x000000555745723e */ /* 0x010fe200000010ff */
[--C-:B--2---:R-:W-:Y:S02]  /*a260*/  FFMA.FTZ R0, R148, c[0x0][0x2d0], -R108.reuse ;  /* 0x0000b40094007a23 */ /* 0x104fe4000001086c */
[----:B------:R-:W-:Y:S02]  /*a270*/  F2FP.BF16.PACK_AB R70, R98, R91 ;  /* 0x0000005b6246723e */ /* 0x000fe400000010ff */
[----:B-----5:R-:W-:Y:S01]  /*a280*/  F2FP.BF16.PACK_AB R71, R99, R90 ;  /* 0x0000005a6347723e */ /* 0x020fe200000010ff */
[----:B------:R1:W-:Y:S02]  /*a290*/  MUFU.EX2 R210, R0 ;  /* 0x0000000000d27308 */ /* 0x0003e40000000800 */
[----:B------:R-:W-:Y:S02]  /*a2a0*/  F2FP.BF16.PACK_AB R128, R134, R133 ;  /* 0x000000858680723e */ /* 0x000fe400000010ff */
[----:B------:R-:W-:Y:S02]  /*a2b0*/  F2FP.BF16.PACK_AB R130, R136, R135 ;  /* 0x000000878882723e */ /* 0x000fe400000010ff */
[C---:B------:R-:W-:Y:S08]  /*a2c0*/  HMMA.16816.F32.BF16 R4, R68.reuse, R72, R4 ;  /* 0x000000484404723c */ /* 0x040ff00000041804 */
[C---:B------:R-:W-:Y:S01]  /*a2d0*/  HMMA.16816.F32.BF16 R8, R68.reuse, R74, R8 ;  /* 0x0000004a4408723c */ /* 0x040fe20000041808 */
[----:B------:R-:W2:Y:S07]  /*a2e0*/  LDSM.16.MT88.4 R72, [R185+0x800] ;  /* 0x00080000b948783b */ /* 0x000eae0000004200 */
[C---:B------:R-:W-:Y:S04]  /*a2f0*/  HMMA.16816.F32.BF16 R12, R68.reuse, R76, R12 ;  /* 0x0000004c440c723c */ /* 0x040fe8000004180c */
[----:B-1----:R-:W-:Y:S02]  /*a300*/  FFMA.FTZ R0, R149, c[0x0][0x2d0], -R108 ;  /* 0x0000b40095007a23 */ /* 0x002fe4000001086c */
[----:B------:R-:W-:Y:S02]  /*a310*/  MUFU.EX2 R149, R207 ;  /* 0x000000cf00957308 */ /* 0x000fe40000000800 */
[C---:B------:R-:W-:Y:S01]  /*a320*/  HMMA.16816.F32.BF16 R16, R68.reuse, R78, R16 ;  /* 0x0000004e4410723c */ /* 0x040fe20000041810 */
[----:B------:R-:W1:Y:S07]  /*a330*/  LDSM.16.MT88.4 R76, [R187+0x800] ;  /* 0x00080000bb4c783b */ /* 0x000e6e0000004200 */
[----:B------:R3:W-:Y:S01]  /*a340*/  MUFU.EX2 R209, R0 ;  /* 0x0000000000d17308 */ /* 0x0007e20000000800 */
[C---:B--2---:R-:W-:Y:S03]  /*a350*/  HMMA.16816.F32.BF16 R20, R68.reuse, R72, R20 ;  /* 0x000000484414723c */ /* 0x044fe60000041814 */
[----:B---3--:R-:W-:Y:S05]  /*a360*/  FADD.FTZ R0, R223, R2 ;  /* 0x00000002df007221 */ /* 0x008fea0000010000 */
[C---:B------:R-:W-:Y:S01]  /*a370*/  HMMA.16816.F32.BF16 R24, R68.reuse, R74, R24 ;  /* 0x0000004a4418723c */ /* 0x040fe20000041818 */
[----:B------:R-:W2:Y:S03]  /*a380*/  LDSM.16.MT88.4 R72, [R184+0x3800] ;  /* 0x00380000b848783b */ /* 0x000ea60000004200 */
[----:B------:R-:W-:Y:S02]  /*a390*/  FADD.FTZ R2, R222, R80 ;  /* 0x00000050de027221 */ /* 0x000fe40000010000 */
[----:B------:R-:W-:Y:S02]  /*a3a0*/  FADD.FTZ R84, R224, R0 ;  /* 0x00000000e0547221 */ /* 0x000fe40000010000 */
[C---:B-1----:R-:W-:Y:S01]  /*a3b0*/  HMMA.16816.F32.BF16 R28, R68.reuse, R76, R28 ;  /* 0x0000004c441c723c */ /* 0x042fe2000004181c */
[----:B------:R-:W-:Y:S03]  /*a3c0*/  LDSM.16.MT88.4 R80, [R185+0x1000] ;  /* 0x00100000b950783b */ /* 0x000fe60000004200 */
[----:B------:R-:W-:Y:S02]  /*a3d0*/  FADD.FTZ R84, R86, R84 ;  /* 0x0000005456547221 */ /* 0x000fe40000010000 */
[----:B------:R-:W-:Y:S02]  /*a3e0*/  FADD.FTZ R2, R217, R2 ;  /* 0x00000002d9027221 */ /* 0x000fe40000010000 */
[C---:B------:R-:W-:Y:S01]  /*a3f0*/  HMMA.16816.F32.BF16 R32, R68.reuse, R78, R32 ;  /* 0x0000004e4420723c */ /* 0x040fe20000041820 */
[----:B------:R-:W1:Y:S03]  /*a400*/  LDSM.16.MT88.4 R76, [R186+0x3800] ;  /* 0x00380000ba4c783b */ /* 0x000e660000004200 */
[----:B------:R-:W-:Y:S02]  /*a410*/  FADD.FTZ R2, R85, R2 ;  /* 0x0000000255027221 */ /* 0x000fe40000010000 */
[----:B------:R-:W-:Y:S02]  /*a420*/  FADD.FTZ R88, R88, R84 ;  /* 0x0000005458587221 */ /* 0x000fe40000010000 */
[----:B------:R-:W-:Y:S02]  /*a430*/  FADD.FTZ R89, R87, R2 ;  /* 0x0000000257597221 */ /* 0x000fe40000010000 */
[----:B------:R-:W-:Y:S02]  /*a440*/  LDSM.16.MT88.4 R84, [R185+0x1800] ;  /* 0x00180000b954783b */ /* 0x000fe40000004200 */
[----:B------:R-:W-:Y:S02]  /*a450*/  FADD.FTZ R94, R90, R89 ;  /* 0x000000595a5e7221 */ /* 0x000fe40000010000 */
[--C-:B------:R-:W-:Y:S02]  /*a460*/  FFMA.FTZ R2, R203, c[0x0][0x2d0], -R108.reuse ;  /* 0x0000b400cb027a23 */ /* 0x100fe4000001086c */
[----:B------:R-:W-:Y:S02]  /*a470*/  FFMA.FTZ R0, R150, c[0x0][0x2d0], -R108 ;  /* 0x0000b40096007a23 */ /* 0x000fe4000001086c */
[----:B------:R3:W4:Y:S01]  /*a480*/  MUFU.EX2 R132, R2 ;  /* 0x0000000200847308 */ /* 0x0007220000000800 */
[C---:B--2---:R-:W-:Y:S09]  /*a490*/  HMMA.16816.F32.BF16 R36, R68.reuse, R72, R36 ;  /* 0x000000484424723c */ /* 0x044ff20000041824 */
[----:B------:R2:W5:Y:S01]  /*a4a0*/  MUFU.EX2 R148, R0 ;  /* 0x0000000000947308 */ /* 0x0005620000000800 */
[C---:B------:R-:W-:Y:S01]  /*a4b0*/  HMMA.16816.F32.BF16 R40, R68.reuse, R74, R40 ;  /* 0x0000004a4428723c */ /* 0x040fe20000041828 */
[----:B------:R-:W5:Y:S07]  /*a4c0*/  LDSM.16.MT88.4 R72, [R185+0x3800] ;  /* 0x00380000b948783b */ /* 0x000f6e0000004200 */
[C---:B-1----:R-:W-:Y:S04]  /*a4d0*/  HMMA.16816.F32.BF16 R44, R68.reuse, R76, R44 ;  /* 0x0000004c442c723c */ /* 0x042fe8000004182c */
[----:B---3--:R-:W-:Y:S01]  /*a4e0*/  FADD.FTZ R2, R99, R94 ;  /* 0x0000005e63027221 */ /* 0x008fe20000010000 */
[----:B----4-:R-:W-:Y:S03]  /*a4f0*/  F2FP.BF16.PACK_AB R129, R111, R132 ;  /* 0x000000846f81723e */ /* 0x010fe600000010ff */
[C---:B------:R-:W-:Y:S01]  /*a500*/  HMMA.16816.F32.BF16 R48, R68.reuse, R78, R48 ;  /* 0x0000004e4430723c */ /* 0x040fe20000041830 */
[----:B------:R-:W1:Y:S03]  /*a510*/  LDSM.16.MT88.4 R76, [R187+0x3800] ;  /* 0x00380000bb4c783b */ /* 0x000e660000004200 */
[----:B------:R-:W-:Y:S02]  /*a520*/  FADD.FTZ R2, R96, R2 ;  /* 0x0000000260027221 */ /* 0x000fe40000010000 */
[----:B--2---:R-:W-:Y:S02]  /*a530*/  FFMA.FTZ R0, R151, c[0x0][0x2d0], -R108 ;  /* 0x0000b40097007a23 */ /* 0x004fe4000001086c */
[----:B------:R-:W-:Y:S02]  /*a540*/  FADD.FTZ R2, R100, R2 ;  /* 0x0000000264027221 */ /* 0x000fe40000010000 */
[----:B------:R2:W3:Y:S02]  /*a550*/  MUFU.EX2 R147, R0 ;  /* 0x0000000000937308 */ /* 0x0004e40000000800 */
[----:B------:R-:W-:Y:S04]  /*a560*/  FADD.FTZ R2, R210, R2 ;  /* 0x00000002d2027221 */ /* 0x000fe80000010000 */
[----:B------:R-:W-:Y:S04]  /*a570*/  FADD.FTZ R2, R209, R2 ;  /* 0x00000002d1027221 */ /* 0x000fe80000010000 */
[----:B-----5:R-:W-:Y:S01]  /*a580*/  FADD.FTZ R2, R148, R2 ;  /* 0x0000000294027221 */ /* 0x020fe20000010000 */
[C---:B------:R-:W-:Y:S08]  /*a590*/  HMMA.16816.F32.BF16 R52, R68.reuse, R72, R52 ;  /* 0x000000484434723c */ /* 0x040ff00000041834 */
[C---:B------:R-:W-:Y:S01]  /*a5a0*/  HMMA.16816.F32.BF16 R56, R68.reuse, R74, R56 ;  /* 0x0000004a4438723c */ /* 0x040fe20000041838 */
[----:B------:R-:W4:Y:S03]  /*a5b0*/  LDSM.16.MT88.4 R72, [R184+0x1000] ;  /* 0x00100000b848783b */ /* 0x000f260000004200 */
[----:B--2---:R-:W-:Y:S02]  /*a5c0*/  FFMA.FTZ R0, R176, c[0x0][0x2d0], -R108 ;  /* 0x0000b400b0007a23 */ /* 0x004fe4000001086c */
[----:B---3--:R-:W-:Y:S02]  /*a5d0*/  FADD.FTZ R2, R147, R2 ;  /* 0x0000000293027221 */ /* 0x008fe40000010000 */
[C---:B-1----:R-:W-:Y:S01]  /*a5e0*/  HMMA.16816.F32.BF16 R60, R68.reuse, R76, R60 ;  /* 0x0000004c443c723c */ /* 0x042fe2000004183c */
[----:B------:R1:W2:Y:S07]  /*a5f0*/  MUFU.EX2 R146, R0 ;  /* 0x0000000000927308 */ /* 0x0002ae0000000800 */
[----:B------:R-:W-:Y:S01]  /*a600*/  HMMA.16816.F32.BF16 R64, R68, R78, R64 ;  /* 0x0000004e4440723c */ /* 0x000fe20000041840 */
[----:B------:R-:W3:Y:S06]  /*a610*/  LDSM.16.MT88.4 R76, [R186+0x1000] ;  /* 0x00100000ba4c783b */ /* 0x000eec0000004200 */
[----:B------:R-:W-:Y:S02]  /*a620*/  F2FP.BF16.PACK_AB R68, R97, R95 ;  /* 0x0000005f6144723e */ /* 0x000fe400000010ff */
[----:B------:R-:W-:Y:S03]  /*a630*/  F2FP.BF16.PACK_AB R69, R100, R96 ;  /* 0x000000606445723e */ /* 0x000fe600000010ff */
[----:B------:R-:W-:Y:S02]  /*a640*/  F2FP.BF16.PACK_AB R70, R211, R101 ;  /* 0x00000065d346723e */ /* 0x000fe400000010ff */
[----:B------:R-:W-:Y:S01]  /*a650*/  F2FP.BF16.PACK_AB R71, R209, R210 ;  /* 0x000000d2d147723e */ /* 0x000fe200000010ff */
[----:B-1----:R-:W-:Y:S02]  /*a660*/  FFMA.FTZ R0, R177, c[0x0][0x2d0], -R108 ;  /* 0x0000b400b1007a23 */ /* 0x002fe4000001086c */
[----:B--2---:R-:W-:Y:S02]  /*a670*/  FADD.FTZ R2, R146, R2 ;  /* 0x0000000292027221 */ /* 0x004fe40000010000 */
[----:B------:R1:W2:Y:S02]  /*a680*/  MUFU.EX2 R145, R0 ;  /* 0x0000000000917308 */ /* 0x0002a40000000800 */
[C---:B----4-:R-:W-:Y:S08]  /*a690*/  HMMA.16816.F32.BF16 R4, R68.reuse, R72, R4 ;  /* 0x000000484404723c */ /* 0x050ff00000041804 */
[C---:B------:R-:W-:Y:S01]  /*a6a0*/  HMMA.16816.F32.BF16 R8, R68.reuse, R74, R8 ;  /* 0x0000004a4408723c */ /* 0x040fe20000041808 */
[----:B------:R-:W4:Y:S07]  /*a6b0*/  LDSM.16.MT88.4 R72, [R187+0x1000] ;  /* 0x00100000bb48783b */ /* 0x000f2e0000004200 */
[C---:B---3--:R-:W-:Y:S04]  /*a6c0*/  HMMA.16816.F32.BF16 R12, R68.reuse, R76, R12 ;  /* 0x0000004c440c723c */ /* 0x048fe8000004180c */
[----:B-1----:R-:W-:Y:S02]  /*a6d0*/  FFMA.FTZ R0, R195, c[0x0][0x2d0], -R108 ;  /* 0x0000b400c3007a23 */ /* 0x002fe4000001086c */
[----:B--2---:R-:W-:Y:S02]  /*a6e0*/  FADD.FTZ R2, R145, R2 ;  /* 0x0000000291027221 */ /* 0x004fe40000010000 */
[C---:B------:R-:W-:Y:S01]  /*a6f0*/  HMMA.16816.F32.BF16 R16, R68.reuse, R78, R16 ;  /* 0x0000004e4410723c */ /* 0x040fe20000041810 */
[----:B------:R-:W1:Y:S01]  /*a700*/  LDSM.16.MT88.4 R76, [R184+0x4000] ;  /* 0x00400000b84c783b */ /* 0x000e620000004200 */
[----:B------:R2:W3:Y:S06]  /*a710*/  MUFU.EX2 R140, R0 ;  /* 0x00000000008c7308 */ /* 0x0004ec0000000800 */
[C---:B------:R-:W-:Y:S08]  /*a720*/  HMMA.16816.F32.BF16 R20, R68.reuse, R80, R20 ;  /* 0x000000504414723c */ /* 0x040ff00000041814 */
[C---:B------:R-:W-:Y:S01]  /*a730*/  HMMA.16816.F32.BF16 R24, R68.reuse, R82, R24 ;  /* 0x000000524418723c */ /* 0x040fe20000041818 */
[----:B------:R-:W5:Y:S07]  /*a740*/  LDSM.16.MT88.4 R80, [R186+0x4000] ;  /* 0x00400000ba50783b */ /* 0x000f6e0000004200 */
[C---:B----4-:R-:W-:Y:S04]  /*a750*/  HMMA.16816.F32.BF16 R28, R68.reuse, R72, R28 ;  /* 0x00000048441c723c */ /* 0x050fe8000004181c */
[----:B--2---:R-:W-:Y:S02]  /*a760*/  FFMA.FTZ R0, R200, c[0x0][0x2d0], -R108 ;  /* 0x0000b400c8007a23 */ /* 0x004fe4000001086c */
[----:B---3--:R-:W-:Y:S02]  /*a770*/  FADD.FTZ R2, R140, R2 ;  /* 0x000000028c027221 */ /* 0x008fe40000010000 */
[----:B------:R2:W3:Y:S01]  /*a780*/  MUFU.EX2 R139, R0 ;  /* 0x00000000008b7308 */ /* 0x0004e20000000800 */
[C---:B------:R-:W-:Y:S01]  /*a790*/  HMMA.16816.F32.BF16 R32, R68.reuse, R74, R32 ;  /* 0x0000004a4420723c */ /* 0x040fe20000041820 */
[----:B------:R-:W4:Y:S07]  /*a7a0*/  LDSM.16.MT88.4 R72, [R185+0x4000] ;  /* 0x00400000b948783b */ /* 0x000f2e0000004200 */
[C---:B-1----:R-:W-:Y:S08]  /*a7b0*/  HMMA.16816.F32.BF16 R36, R68.reuse, R76, R36 ;  /* 0x0000004c4424723c */ /* 0x042ff00000041824 */
[C---:B------:R-:W-:Y:S01]  /*a7c0*/  HMMA.16816.F32.BF16 R40, R68.reuse, R78, R40 ;  /* 0x0000004e4428723c */ /* 0x040fe20000041828 */
[----:B------:R-:W1:Y:S03]  /*a7d0*/  LDSM.16.MT88.4 R76, [R187+0x4000] ;  /* 0x00400000bb4c783b */ /* 0x000e660000004200 */
[----:B--2---:R-:W-:Y:S04]  /*a7e0*/  FFMA.FTZ R0, R201, c[0x0][0x2d0], -R108 ;  /* 0x0000b400c9007a23 */ /* 0x004fe8000001086c */
[C---:B-----5:R-:W-:Y:S01]  /*a7f0*/  HMMA.16816.F32.BF16 R44, R68.reuse, R80, R44 ;  /* 0x00000050442c723c */ /* 0x060fe2000004182c */
[----:B------:R2:W5:Y:S03]  /*a800*/  MUFU.EX2 R138, R0 ;  /* 0x00000000008a7308 */ /* 0x0005660000000800 */
[----:B---3--:R-:W-:Y:S04]  /*a810*/  FADD.FTZ R2, R139, R2 ;  /* 0x000000028b027221 */ /* 0x008fe80000010000 */
[C---:B------:R-:W-:Y:S01]  /*a820*/  HMMA.16816.F32.BF16 R48, R68.reuse, R82, R48 ;  /* 0x000000524430723c */ /* 0x040fe20000041830 */
[----:B------:R-:W3:Y:S07]  /*a830*/  LDSM.16.MT88.4 R80, [R184+0x1800] ;  /* 0x00180000b850783b */ /* 0x000eee0000004200 */
[C---:B----4-:R-:W-:Y:S08]  /*a840*/  HMMA.16816.F32.BF16 R52, R68.reuse, R72, R52 ;  /* 0x000000484434723c */ /* 0x050ff00000041834 */
[C---:B------:R-:W-:Y:S01]  /*a850*/  HMMA.16816.F32.BF16 R56, R68.reuse, R74, R56 ;  /* 0x0000004a4438723c */ /* 0x040fe20000041838 */
[----:B------:R-:W4:Y:S03]  /*a860*/  LDSM.16.MT88.4 R72, [R186+0x1800] ;  /* 0x00180000ba48783b */ /* 0x000f260000004200 */
[--C-:B--2---:R-:W-:Y:S02]  /*a870*/  FFMA.FTZ R0, R202, c[0x0][0x2d0], -R108.reuse ;  /* 0x0000b400ca007a23 */ /* 0x104fe4000001086c */
[----:B------:R-:W-:Y:S02]  /*a880*/  FFMA.FTZ R108, R178, c[0x0][0x2d0], -R108 ;  /* 0x0000b400b26c7a23 */ /* 0x000fe4000001086c */
[C---:B-1----:R-:W-:Y:S01]  /*a890*/  HMMA.16816.F32.BF16 R60, R68.reuse, R76, R60 ;  /* 0x0000004c443c723c */ /* 0x042fe2000004183c */
[----:B------:R1:W-:Y:S03]  /*a8a0*/  MUFU.EX2 R137, R0 ;  /* 0x0000000000897308 */ /* 0x0003e60000000800 */
[----:B-----5:R-:W-:Y:S04]  /*a8b0*/  FADD.FTZ R2, R138, R2 ;  /* 0x000000028a027221 */ /* 0x020fe80000010000 */
[----:B------:R-:W-:Y:S01]  /*a8c0*/  HMMA.16816.F32.BF16 R64, R68, R78, R64 ;  /* 0x0000004e4440723c */ /* 0x000fe20000041840 */
[----:B------:R-:W2:Y:S02]  /*a8d0*/  LDSM.16.MT88.4 R76, [R187+0x1800] ;  /* 0x00180000bb4c783b */ /* 0x000ea40000004200 */
[----:B------:R-:W5:Y:S04]  /*a8e0*/  MUFU.EX2 R108, R108 ;  /* 0x0000006c006c7308 */ /* 0x000f680000000800 */
[----:B------:R-:W-:Y:S02]  /*a8f0*/  F2FP.BF16.PACK_AB R68, R204, R205 ;  /* 0x000000cdcc44723e */ /* 0x000fe400000010ff */
[----:B------:R-:W-:Y:S03]  /*a900*/  F2FP.BF16.PACK_AB R70, R149, R206 ;  /* 0x000000ce9546723e */ /* 0x000fe600000010ff */
[----:B------:R-:W-:Y:S02]  /*a910*/  F2FP.BF16.PACK_AB R69, R147, R148 ;  /* 0x000000949345723e */ /* 0x000fe400000010ff */
[----:B------:R-:W-:Y:S01]  /*a920*/  F2FP.BF16.PACK_AB R71, R145, R146 ;  /* 0x000000929147723e */ /* 0x000fe200000010ff */
[----:B-1----:R-:W-:Y:S02]  /*a930*/  FADD.FTZ R0, R91, R88 ;  /* 0x000000585b007221 */ /* 0x002fe40000010000 */
[----:B------:R-:W-:Y:S04]  /*a940*/  LDSM.16.MT88.4 R88, [R187+0x2000] ;  /* 0x00200000bb58783b */ /* 0x000fe80000004200 */
[C---:B---3--:R-:W-:Y:S03]  /*a950*/  HMMA.16816.F32.BF16 R4, R68.reuse, R80, R4 ;  /* 0x000000504404723c */ /* 0x048fe60000041804 */
[----:B------:R-:W-:Y:S01]  /*a960*/  FADD.FTZ R0, R98, R0 ;  /* 0x0000000062007221 */ /* 0x000fe20000010000 */
[----:B-----5:R-:W-:Y:S03]  /*a970*/  F2FP.BF16.PACK_AB R131, R108, R110 ;  /* 0x0000006e6c83723e */ /* 0x020fe600000010ff */
[----:B------:R-:W-:Y:S01]  /*a980*/  FADD.FTZ R0, R95, R0 ;  /* 0x000000005f007221 */ /* 0x000fe20000010000 */
[C---:B------:R-:W-:Y:S01]  /*a990*/  HMMA.16816.F32.BF16 R8, R68.reuse, R82, R8 ;  /* 0x000000524408723c */ /* 0x040fe20000041808 */
[----:B------:R-:W1:Y:S03]  /*a9a0*/  LDSM.16.MT88.4 R80, [R184+0x4800] ;  /* 0x00480000b850783b */ /* 0x000e660000004200 */
[----:B------:R-:W-:Y:S04]  /*a9b0*/  FADD.FTZ R0, R97, R0 ;  /* 0x0000000061007221 */ /* 0x000fe80000010000 */
[C---:B----4-:R-:W-:Y:S01]  /*a9c0*/  HMMA.16816.F32.BF16 R12, R68.reuse, R72, R12 ;  /* 0x00000048440c723c */ /* 0x050fe2000004180c */
[----:B------:R-:W-:Y:S03]  /*a9d0*/  LDSM.16.MT88.4 R96, [R184+0x5800] ;  /* 0x00580000b860783b */ /* 0x000fe60000004200 */
[----:B------:R-:W-:Y:S04]  /*a9e0*/  FADD.FTZ R0, R101, R0 ;  /* 0x0000000065007221 */ /* 0x000fe80000010000 */
[C---:B------:R-:W-:Y:S01]  /*a9f0*/  HMMA.16816.F32.BF16 R16, R68.reuse, R74, R16 ;  /* 0x0000004a4410723c */ /* 0x040fe20000041810 */
[----:B------:R-:W3:Y:S03]  /*aa00*/  LDSM.16.MT88.4 R72, [R186+0x4800] ;  /* 0x00480000ba48783b */ /* 0x000ee60000004200 */
[----:B------:R-:W-:Y:S04]  /*aa10*/  FADD.FTZ R0, R211, R0 ;  /* 0x00000000d3007221 */ /* 0x000fe80000010000 */
[C---:B------:R-:W-:Y:S04]  /*aa20*/  HMMA.16816.F32.BF16 R20, R68.reuse, R84, R20 ;  /* 0x000000544414723c */ /* 0x040fe80000041814 */
[----:B------:R-:W-:Y:S04]  /*aa30*/  FADD.FTZ R0, R205, R0 ;  /* 0x00000000cd007221 */ /* 0x000fe80000010000 */
[C---:B------:R-:W-:Y:S01]  /*aa40*/  HMMA.16816.F32.BF16 R24, R68.reuse, R86, R24 ;  /* 0x000000564418723c */ /* 0x040fe20000041818 */
[----:B------:R-:W4:Y:S03]  /*aa50*/  LDSM.16.MT88.4 R84, [R185+0x4800] ;  /* 0x00480000b954783b */ /* 0x000f260000004200 */
[----:B------:R-:W-:Y:S04]  /*aa60*/  FADD.FTZ R0, R204, R0 ;  /* 0x00000000cc007221 */ /* 0x000fe80000010000 */
        /* <DEDUP_REMOVED lines=8> */
[----:B------:R-:W-:Y:S03]  /*aaf0*/  LDSM.16.MT88.4 R80, [R186+0x2000] ;  /* 0x00200000ba50783b */ /* 0x000fe60000004200 */
[C---:B------:R-:W-:Y:S04]  /*ab00*/  FADD.FTZ R0, R143.reuse, R0 ;  /* 0x000000008f007221 */ /* 0x040fe80000010000 */
[C---:B---3--:R-:W-:Y:S04]  /*ab10*/  HMMA.16816.F32.BF16 R44, R68.reuse, R72, R44 ;  /* 0x00000048442c723c */ /* 0x048fe8000004182c */
        /* <DEDUP_REMOVED lines=8> */
[----:B------:R-:W-:Y:S01]  /*aba0*/  HMMA.16816.F32.BF16 R64, R68, R78, R64 ;  /* 0x0000004e4440723c */ /* 0x000fe20000041840 */
[----:B------:R-:W-:Y:S06]  /*abb0*/  LDSM.16.MT88.4 R76, [R186+0x5000] ;  /* 0x00500000ba4c783b */ /* 0x000fec0000004200 */
[----:B------:R-:W-:Y:S02]  /*abc0*/  F2FP.BF16.PACK_AB R68, R143, R141 ;  /* 0x0000008d8f44723e */ /* 0x000fe400000010ff */
[----:B------:R-:W-:Y:S03]  /*abd0*/  F2FP.BF16.PACK_AB R70, R142, R144 ;  /* 0x000000908e46723e */ /* 0x000fe600000010ff */
[----:B------:R-:W-:Y:S02]  /*abe0*/  F2FP.BF16.PACK_AB R69, R139, R140 ;  /* 0x0000008c8b45723e */ /* 0x000fe400000010ff */
[C---:B------:R-:W-:Y:S07]  /*abf0*/  F2FP.BF16.PACK_AB R71, R137.reuse, R138 ;  /* 0x0000008a8947723e */ /* 0x040fee00000010ff */
[C---:B-1----:R-:W-:Y:S08]  /*ac00*/  HMMA.16816.F32.BF16 R4, R68.reuse, R72, R4 ;  /* 0x000000484404723c */ /* 0x042ff00000041804 */
[C---:B------:R-:W-:Y:S01]  /*ac10*/  HMMA.16816.F32.BF16 R8, R68.reuse, R74, R8 ;  /* 0x0000004a4408723c */ /* 0x040fe20000041808 */
[----:B------:R-:W1:Y:S07]  /*ac20*/  LDSM.16.MT88.4 R72, [R184+0x5000] ;  /* 0x00500000b848783b */ /* 0x000e6e0000004200 */
[C---:B------:R-:W-:Y:S08]  /*ac30*/  HMMA.16816.F32.BF16 R12, R68.reuse, R80, R12 ;  /* 0x00000050440c723c */ /* 0x040ff0000004180c */
[C---:B------:R-:W-:Y:S01]  /*ac40*/  HMMA.16816.F32.BF16 R16, R68.reuse, R82, R16 ;  /* 0x000000524410723c */ /* 0x040fe20000041810 */
[----:B------:R-:W2:Y:S07]  /*ac50*/  LDSM.16.MT88.4 R80, [R185+0x5000] ;  /* 0x00500000b950783b */ /* 0x000eae0000004200 */
[C---:B---3--:R-:W-:Y:S08]  /*ac60*/  HMMA.16816.F32.BF16 R20, R68.reuse, R84, R20 ;  /* 0x000000544414723c */ /* 0x048ff00000041814 */
[C---:B------:R-:W-:Y:S01]  /*ac70*/  HMMA.16816.F32.BF16 R24, R68.reuse, R86, R24 ;  /* 0x000000564418723c */ /* 0x040fe20000041818 */
[----:B------:R-:W3:Y:S07]  /*ac80*/  LDSM.16.MT88.4 R84, [R187+0x5000] ;  /* 0x00500000bb54783b */ /* 0x000eee0000004200 */
[C---:B------:R-:W-:Y:S08]  /*ac90*/  HMMA.16816.F32.BF16 R28, R68.reuse, R88, R28 ;  /* 0x00000058441c723c */ /* 0x040ff0000004181c */
[C---:B------:R-:W-:Y:S01]  /*aca0*/  HMMA.16816.F32.BF16 R32, R68.reuse, R90, R32 ;  /* 0x0000005a4420723c */ /* 0x040fe20000041820 */
[----:B------:R-:W-:Y:S07]  /*acb0*/  LDSM.16.MT88.4 R88, [R187+0x2800] ;  /* 0x00280000bb58783b */ /* 0x000fee0000004200 */
        /* <DEDUP_REMOVED lines=8> */
[C---:B---3--:R-:W-:Y:S08]  /*ad40*/  HMMA.16816.F32.BF16 R60, R68.reuse, R84, R60 ;  /* 0x00000054443c723c */ /* 0x048ff0000004183c */
[----:B------:R-:W-:Y:S08]  /*ad50*/  HMMA.16816.F32.BF16 R64, R68, R86, R64 ;  /* 0x000000564440723c */ /* 0x000ff00000041840 */
[C---:B------:R-:W-:Y:S01]  /*ad60*/  HMMA.16816.F32.BF16 R116, R128.reuse, R112, R4 ;  /* 0x000000708074723c */ /* 0x040fe20000041804 */
[----:B------:R-:W3:Y:S07]  /*ad70*/  LDSM.16.MT88.4 R4, [R185+0x5800] ;  /* 0x00580000b904783b */ /* 0x000eee0000004200 */
[C---:B------:R-:W-:Y:S01]  /*ad80*/  HMMA.16816.F32.BF16 R112, R128.reuse, R114, R8 ;  /* 0x000000728070723c */ /* 0x040fe20000041808 */
[----:B------:R-:W4:Y:S07]  /*ad90*/  LDSM.16.MT88.4 R8, [R187+0x5800] ;  /* 0x00580000bb08783b */ /* 0x000f2e0000004200 */
[C---:B-1----:R-:W-:Y:S08]  /*ada0*/  HMMA.16816.F32.BF16 R68, R128.reuse, R72, R12 ;  /* 0x000000488044723c */ /* 0x042ff0000004180c */
        /* <DEDUP_REMOVED lines=9> */
[C---:B---3--:R-:W-:Y:S07]  /*ae40*/  HMMA.16816.F32.BF16 R52, R128.reuse, R4, R52 ;  /* 0x000000048034723c */ /* 0x048fee0000041834 */
[----:B------:R-:W-:Y:S01]  /*ae50*/  FADD.FTZ R4, R137, R2 ;  /* 0x0000000289047221 */ /* 0x000fe20000010000 */
[C---:B------:R-:W-:Y:S04]  /*ae60*/  HMMA.16816.F32.BF16 R56, R128.reuse, R6, R56 ;  /* 0x000000068038723c */ /* 0x040fe80000041838 */
[----:B------:R-:W-:Y:S02]  /*ae70*/  FADD.FTZ R2, R133, R0 ;  /* 0x0000000085027221 */ /* 0x000fe40000010000 */
[----:B------:R-:W-:Y:S01]  /*ae80*/  FADD.FTZ R0, R132, R4 ;  /* 0x0000000484007221 */ /* 0x000fe20000010000 */
[-C--:B------:R-:W-:Y:S01]  /*ae90*/  MOV R4, R3.reuse ;  /* 0x0000000300047202 */ /* 0x080fe20000000f00 */
[C---:B----4-:R-:W-:Y:S04]  /*aea0*/  HMMA.16816.F32.BF16 R60, R128.reuse, R8, R60 ;  /* 0x00000008803c723c */ /* 0x050fe8000004183c */
[----:B------:R-:W-:Y:S02]  /*aeb0*/  FADD.FTZ R2, R134, R2 ;  /* 0x0000000286027221 */ /* 0x000fe40000010000 */
[----:B------:R-:W-:Y:S01]  /*aec0*/  FADD.FTZ R0, R111, R0 ;  /* 0x000000006f007221 */ /* 0x000fe20000010000 */
[----:B------:R-:W-:Y:S01]  /*aed0*/  MOV R111, R3 ;  /* 0x00000003006f7202 */ /* 0x000fe20000000f00 */
[----:B------:R-:W-:Y:S04]  /*aee0*/  HMMA.16816.F32.BF16 R64, R128, R10, R64 ;  /* 0x0000000a8040723c */ /* 0x000fe80000041840 */
[----:B------:R-:W-:Y:S02]  /*aef0*/  FADD.FTZ R2, R135, R2 ;  /* 0x0000000287027221 */ /* 0x000fe40000010000 */
[----:B------:R-:W-:Y:S01]  /*af00*/  FADD.FTZ R0, R110, R0 ;  /* 0x000000006e007221 */ /* 0x000fe20000010000 */
[----:B------:R-:W-:Y:S01]  /*af10*/  MOV R110, R109 ;  /* 0x0000006d006e7202 */ /* 0x000fe20000000f00 */
[----:B------:R-:W-:Y:S04]  /*af20*/  FADD.FTZ R225, R136, R2 ;  /* 0x0000000288e17221 */ /* 0x000fe80000010000 */
[----:B------:R-:W-:Y:S01]  /*af30*/  FADD.FTZ R226, R108, R0 ;  /* 0x000000006ce27221 */ /* 0x000fe20000010000 */
[----:B------:R-:W-:-:S05]  /*af40*/  @P0 BRA `(.L_x_2518) ;  /* 0xffffbe7000000947 */ /* 0x000fca000383ffff */
.L_x_2497:
[----:B------:R-:W-:Y:S01]  /*af50*/  IMAD.MOV.U32 R0, RZ, RZ, c[0x0][0x2c4] ;  /* 0x0000b100ff007624 */ /* 0x000fe200078e00ff */
[----:B------:R-:W-:-:S02]  /*af60*/  ISETP.GE.AND P0, PT, R249, 0x1, PT ;  /* 0x00000001f900780c */ /* 0x000fc40003f06270 */
[----:B------:R-:W-:Y:S02]  /*af70*/  IADD3 R2, R230, 0x1, -R229 ;  /* 0x00000001e6027810 */ /* 0x000fe40007ffe8e5 */
[----:B------:R-:W-:Y:S02]  /*af80*/  ISETP.NE.AND P1, PT, R0, 0x1, PT ;  /* 0x000000010000780c */ /* 0x000fe40003f25270 */
[----:B------:R-:W-:-:S11]  /*af90*/  IADD3 R0, R243, 0x7f, RZ ;  /* 0x0000007ff3007810 */ /* 0x000fd60007ffe0ff */
        /* <DEDUP_REMOVED lines=15> */
.L_x_2521:
[----:B------:R-:W-:-:S04]  /*b090*/  MOV R3, 0x1 ;  /* 0x0000000100037802 */ /* 0x000fc80000000f00 */
[----:B------:R-:W-:-:S13]  /*b0a0*/  ISETP.NE.AND P0, PT, R3, c[0x0][0x32c], PT ;  /* 0x0000cb0003007a0c */ /* 0x000fda0003f05270 */
[----:B------:R-:W-:-:S05]  /*b0b0*/  @P0 IMAD.HI.U32 R3, R0, c[0x0][0x330], RZ ;  /* 0x0000cc0000030a27 */ /* 0x000fca00078e00ff */
[----:B------:R-:W-:Y:S02]  /*b0c0*/  @P0 SHF.R.U32.HI R0, RZ, c[0x0][0x334], R3 ;  /* 0x0000cd00ff000a19 */ /* 0x000fe40000011603 */
.L_x_2522:
[----:B------:R-:W-:Y:S05]  /*b0d0*/  BSYNC B0 ;  /* 0x0000000000007941 */ /* 0x000fea0003800000 */
.L_x_2520:
[----:B------:R-:W-:-:S05]  /*b0e0*/  IMAD R0, R0, c[0x0][0x32c], RZ ;  /* 0x0000cb0000007a24 */ /* 0x000fca00078e02ff */
[----:B------:R-:W-:-:S04]  /*b0f0*/  IMNMX R2, R2, R0, !PT ;  /* 0x0000000002027217 */ /* 0x000fc80007800200 */
.L_x_2519:
        /* <DEDUP_REMOVED lines=9> */
.L_x_2534:
        /* <DEDUP_REMOVED lines=39> */
.L_x_2635:
        /* <DEDUP_REMOVED lines=24> */
.L_x_2636:
        /* <DEDUP_REMOVED lines=16> */
.L_x_2525:
[----:B--23--:R-:W-:Y:S05]  /*b680*/  BSYNC B0 ;  /* 0x0000000000007941 */ /* 0x00cfea0003800000 */
.L_x_2524:
        /* <DEDUP_REMOVED lines=178> */
.L_x_2637:
        /* <DEDUP_REMOVED lines=24> */
.L_x_2638:
        /* <DEDUP_REMOVED lines=16> */
.L_x_2529:
[----:B------:R-:W-:Y:S05]  /*c430*/  BSYNC B0 ;  /* 0x0000000000007941 */ /* 0x000fea0003800000 */
.L_x_2528:
        /* <DEDUP_REMOVED lines=51> */
.L_x_2639:
[----:B--2---:R-:W-:Y:S01]  /*c770*/  FMNMX.FTZ R109, R108, R0, !PT ;  /* 0x000000006c6d7209 */ /* 0x004fe20007810000 */
[----:B------:R-:W-:-:S05]  /*c780*/  BRA.DIV ~URZ, `(.L_x_2533) ;  /* 0x0000baf27f007947 */ /* 0x000fca000b800000 */
[----:B------:R-:W-:Y:S04]  /*c790*/  SHFL.BFLY PT, R0, R128, 0x2, 0x1f ;  /* 0x0c401f0080007f89 */ /* 0x000fe800000e0000 */
[----:B------:R-:W2:Y:S02]  /*c7a0*/  SHFL.BFLY PT, R2, R109, 0x1, 0x1f ;  /* 0x0c201f006d027f89 */ /* 0x000ea400000e0000 */
[----:B--2---:R-:W-:Y:S02]  /*c7b0*/  FMNMX.FTZ R109, R109, R2, !PT ;  /* 0x000000026d6d7209 */ /* 0x004fe40007810000 */
[----:B-1----:R-:W-:Y:S05]  /*c7c0*/  FMNMX.FTZ R108, R128, R0, !PT ;  /* 0x00000000806c7209 */ /* 0x002fea0007810000 */
[----:B------:R1:W2:Y:S02]  /*c7d0*/  SHFL.BFLY PT, R0, R108, 0x1, 0x1f ;  /* 0x0c201f006c007f89 */ /* 0x0002a400000e0000 */
.L_x_2640:
[C---:B------:R-:W-:Y:S01]  /*c7e0*/  FADD.FTZ R2, -R109.reuse, R110 ;  /* 0x0000006e6d027221 */ /* 0x040fe20000010100 */
[----:B------:R-:W-:Y:S01]  /*c7f0*/  WARPSYNC 0xffffffff ;  /* 0xffffffff00007948 */ /* 0x000fe20003800000 */
[----:B------:R-:W-:Y:S01]  /*c800*/  FMUL.FTZ R110, R109, c[0x0][0x2d0] ;  /* 0x0000b4006d6e7a20 */ /* 0x000fe20000410000 */
[----:B------:R-:W3:Y:S01]  /*c810*/  LDSM.16.MT88.4 R132, [R184] ;  /* 0x00000000b884783b */ /* 0x000ee20000004200 */
[----:B------:R-:W-:Y:S01]  /*c820*/  FMUL.FTZ R2, R2, c[0x0][0x2d0] ;  /* 0x0000b40002027a20 */ /* 0x000fe20000410000 */
[----:B------:R-:W-:Y:S01]  /*c830*/  ISETP.GT.AND P0, PT, R196, R188, PT ;  /* 0x000000bcc400720c */ /* 0x000fe20003f04270 */
[--C-:B------:R-:W-:Y:S01]  /*c840*/  FFMA.FTZ R3, R4, c[0x0][0x2d0], -R110.reuse ;  /* 0x0000b40004037a23 */ /* 0x100fe2000001086e */
[----:B------:R-:W-:Y:S01]  /*c850*/  IADD3 R196, R196, -0x1, RZ ;  /* 0xffffffffc4c47810 */ /* 0x000fe20007ffe0ff */
[--C-:B------:R-:W-:Y:S02]  /*c860*/  FFMA.FTZ R139, R28, c[0x0][0x2d0], -R110.reuse ;  /* 0x0000b4001c8b7a23 */ /* 0x100fe4000001086e */
[----:B------:R4:W-:Y:S01]  /*c870*/  MUFU.EX2 R128, R3 ;  /* 0x0000000300807308 */ /* 0x0009e20000000800 */
[--C-:B------:R-:W-:Y:S02]  /*c880*/  FFMA.FTZ R146, R45, c[0x0][0x2d0], -R110.reuse ;  /* 0x0000b4002d927a23 */ /* 0x100fe4000001086e */
[--C-:B------:R-:W-:Y:S02]  /*c890*/  FFMA.FTZ R144, R36, c[0x0][0x2d0], -R110.reuse ;  /* 0x0000b40024907a23 */ /* 0x100fe4000001086e */
        /* <DEDUP_REMOVED lines=12> */
[--C-:B----4-:R-:W-:Y:S02]  /*c960*/  FFMA.FTZ R3, R5, c[0x0][0x2d0], -R110.reuse ;  /* 0x0000b40005037a23 */ /* 0x110fe4000001086e */
[--C-:B------:R-:W-:Y:S02]  /*c970*/  FFMA.FTZ R147, R44, c[0x0][0x2d0], -R110.reuse ;  /* 0x0000b4002c937a23 */ /* 0x100fe4000001086e */
[--C-:B------:R-:W-:Y:S01]  /*c980*/  FFMA.FTZ R41, R41, c[0x0][0x2d0], -R110.reuse ;  /* 0x0000b40029297a23 */ /* 0x100fe2000001086e */
[----:B------:R4:W-:Y:S01]  /*c990*/  MUFU.EX2 R141, R3 ;  /* 0x00000003008d7308 */ /* 0x0009e20000000800 */
[--C-:B------:R-:W-:Y:S09]  /*c9a0*/  FFMA.FTZ R145, R48, c[0x0][0x2d0], -R110.reuse ;  /* 0x0000b40030917a23 */ /* 0x100ff2000001086e */
[----:B------:R-:W-:Y:S10]  /*c9b0*/  MUFU.EX2 R179, R20 ;  /* 0x0000001400b37308 */ /* 0x000ff40000000800 */
[----:B------:R-:W-:Y:S01]  /*c9c0*/  MUFU.EX2 R139, R139 ;  /* 0x0000008b008b7308 */ /* 0x000fe20000000800 */
[--C-:B----4-:R-:W-:Y:S09]  /*c9d0*/  FFMA.FTZ R3, R8, c[0x0][0x2d0], -R110.reuse ;  /* 0x0000b40008037a23 */ /* 0x110ff2000001086e */
[----:B------:R4:W-:Y:S02]  /*c9e0*/  MUFU.EX2 R148, R3 ;  /* 0x0000000300947308 */ /* 0x0009e40000000800 */
[----:B--2-4-:R-:W-:Y:S01]  /*c9f0*/  FMNMX.FTZ R3, R0, R108, !PT ;  /* 0x0000006c00037209 */ /* 0x014fe20007810000 */
[--C-:B------:R-:W-:Y:S02]  /*ca00*/  FFMA.FTZ R0, R9, c[0x0][0x2d0], -R110.reuse ;  /* 0x0000b40009007a23 */ /* 0x100fe4000001086e */
[--C-:B-1----:R-:W-:Y:S05]  /*ca10*/  FFMA.FTZ R108, R13, c[0x0][0x2d0], -R110.reuse ;  /* 0x0000b4000d6c7a23 */ /* 0x102fea000001086e */
[----:B------:R1:W-:Y:S01]  /*ca20*/  MUFU.EX2 R149, R0 ;  /* 0x0000000000957308 */ /* 0x0003e20000000800 */
[----:B------:R-:W-:Y:S02]  /*ca30*/  FMUL.FTZ R136, R3, c[0x0][0x2d0] ;  /* 0x0000b40003887a20 */ /* 0x000fe40000410000 */
[----:B------:R-:W-:Y:S02]  /*ca40*/  FFMA.FTZ R13, R17, c[0x0][0x2d0], -R110 ;  /* 0x0000b400110d7a23 */ /* 0x000fe4000001086e */
[--C-:B------:R-:W-:Y:S02]  /*ca50*/  FFMA.FTZ R6, R6, c[0x0][0x2d0], -R136.reuse ;  /* 0x0000b40006067a23 */ /* 0x100fe40000010888 */
[--C-:B------:R-:W-:Y:S02]  /*ca60*/  FFMA.FTZ R7, R7, c[0x0][0x2d0], -R136.reuse ;  /* 0x0000b40007077a23 */ /* 0x100fe40000010888 */
[--C-:B------:R-:W-:Y:S01]  /*ca70*/  FFMA.FTZ R4, R10, c[0x0][0x2d0], -R136.reuse ;  /* 0x0000b4000a047a23 */ /* 0x100fe20000010888 */
[----:B------:R-:W-:Y:S01]  /*ca80*/  MUFU.EX2 R140, R6 ;  /* 0x00000006008c7308 */ /* 0x000fe20000000800 */
[----:B------:R-:W-:Y:S09]  /*ca90*/  FFMA.FTZ R5, R11, c[0x0][0x2d0], -R136 ;  /* 0x0000b4000b057a23 */ /* 0x000ff20000010888 */
[----:B------:R-:W2:Y:S01]  /*caa0*/  MUFU.EX2 R17, R7 ;  /* 0x0000000700117308 */ /* 0x000ea20000000800 */
[----:B-1----:R-:W-:Y:S02]  /*cab0*/  FADD.FTZ R0, -R3, R111 ;  /* 0x0000006f03007221 */ /* 0x002fe40000010100 */
[--C-:B------:R-:W-:Y:S02]  /*cac0*/  FFMA.FTZ R111, R12, c[0x0][0x2d0], -R110.reuse ;  /* 0x0000b4000c6f7a23 */ /* 0x100fe4000001086e */
[----:B------:R-:W-:Y:S05]  /*cad0*/  FMUL.FTZ R0, R0, c[0x0][0x2d0] ;  /* 0x0000b40000007a20 */ /* 0x000fea0000410000 */
[----:B------:R-:W-:Y:S01]  /*cae0*/  MUFU.EX2 R28, R4 ;  /* 0x00000004001c7308 */ /* 0x000fe20000000800 */
[----:B------:R-:W-:Y:S09]  /*caf0*/  FFMA.FTZ R110, R49, c[0x0][0x2d0], -R110 ;  /* 0x0000b400316e7a23 */ /* 0x000ff2000001086e */
[----:B------:R-:W1:Y:S10]  /*cb00*/  MUFU.EX2 R0, R0 ;  /* 0x0000000000007308 */ /* 0x000e740000000800 */
[----:B------:R-:W4:Y:S10]  /*cb10*/  MUFU.EX2 R45, R5 ;  /* 0x00000005002d7308 */ /* 0x000f340000000800 */
[----:B------:R-:W-:Y:S10]  /*cb20*/  MUFU.EX2 R37, R111 ;  /* 0x0000006f00257308 */ /* 0x000ff40000000800 */
[----:B------:R-:W1:Y:S10]  /*cb30*/  MUFU.EX2 R44, R108 ;  /* 0x0000006c002c7308 */ /* 0x000e740000000800 */
[----:B------:R-:W3:Y:S10]  /*cb40*/  MUFU.EX2 R151, R13 ;  /* 0x0000000d00977308 */ /* 0x000ef40000000800 */
[----:B------:R-:W-:Y:S01]  /*cb50*/  MUFU.EX2 R111, R144 ;  /* 0x00000090006f7308 */ /* 0x000fe20000000800 */
[C---:B-----5:R-:W-:Y:S01]  /*cb60*/  FMUL.FTZ R8, R2.reuse, R112 ;  /* 0x0000007002087220 */ /* 0x060fe20000410000 */
[----:B--2---:R-:W-:Y:S01]  /*cb70*/  F2FP.BF16.PACK_AB R129, R17, R140 ;  /* 0x0000008c1181723e */ /* 0x004fe200000010ff */
[----:B------:R-:W-:Y:S01]  /*cb80*/  FMUL.FTZ R9, R2, R113 ;  /* 0x0000007102097220 */ /* 0x000fe20000410000 */
[----:B------:R-:W-:Y:S01]  /*cb90*/  F2FP.BF16.PACK_AB R130, R149, R148 ;  /* 0x000000949582723e */ /* 0x000fe200000010ff */
[C---:B-1----:R-:W-:Y:S01]  /*cba0*/  FMUL.FTZ R10, R0.reuse, R114 ;  /* 0x00000072000a7220 */ /* 0x042fe20000410000 */
[----:B----4-:R-:W-:Y:S01]  /*cbb0*/  F2FP.BF16.PACK_AB R131, R45, R28 ;  /* 0x0000001c2d83723e */ /* 0x010fe200000010ff */
[----:B------:R-:W-:Y:S02]  /*cbc0*/  FMUL.FTZ R11, R0, R115 ;  /* 0x00000073000b7220 */ /* 0x000fe40000410000 */
[----:B------:R-:W1:Y:S01]  /*cbd0*/  LDSM.16.MT88.4 R112, [R186] ;  /* 0x00000000ba70783b */ /* 0x000e620000004200 */
[C---:B------:R-:W-:Y:S02]  /*cbe0*/  FMUL.FTZ R4, R2.reuse, R116 ;  /* 0x0000007402047220 */ /* 0x040fe40000410000 */
[----:B------:R-:W-:Y:S02]  /*cbf0*/  FMUL.FTZ R5, R2, R117 ;  /* 0x0000007502057220 */ /* 0x000fe40000410000 */
[C---:B------:R-:W-:Y:S02]  /*cc00*/  FMUL.FTZ R6, R0.reuse, R118 ;  /* 0x0000007600067220 */ /* 0x040fe40000410000 */
[----:B------:R-:W-:Y:S02]  /*cc10*/  FMUL.FTZ R7, R0, R119 ;  /* 0x0000007700077220 */ /* 0x000fe40000410000 */
[C---:B------:R-:W-:Y:S01]  /*cc20*/  FFMA.FTZ R12, R2.reuse, R225, R128 ;  /* 0x000000e1020c7223 */ /* 0x040fe20000010080 */
[C---:B------:R-:W-:Y:S01]  /*cc30*/  F2FP.BF16.PACK_AB R128, R141.reuse, R128 ;  /* 0x000000808d80723e */ /* 0x040fe200000010ff */
[----:B------:R-:W-:Y:S01]  /*cc40*/  LDSM.16.MT88.4 R116, [R186+0x800] ;  /* 0x00080000ba74783b */ /* 0x000fe20000004200 */
[----:B------:R-:W-:Y:S02]  /*cc50*/  FMUL.FTZ R68, R2, R68 ;  /* 0x0000004402447220 */ /* 0x000fe40000410000 */
[----:B------:R-:W-:Y:S01]  /*cc60*/  FADD.FTZ R25, R141, R12 ;  /* 0x0000000c8d197221 */ /* 0x000fe20000010000 */
[----:B------:R-:W-:Y:S01]  /*cc70*/  F2FP.BF16.PACK_AB R12, R44, R37 ;  /* 0x000000252c0c723e */ /* 0x000fe200000010ff */
[----:B------:R-:W-:Y:S01]  /*cc80*/  MUFU.EX2 R141, R21 ;  /* 0x00000015008d7308 */ /* 0x000fe20000000800 */
[C---:B---3--:R-:W-:Y:S05]  /*cc90*/  HMMA.16816.F32.BF16 R4, R128.reuse, R132, R4 ;  /* 0x000000848004723c */ /* 0x048fea0000041804 */
[----:B------:R-:W-:Y:S02]  /*cca0*/  FMUL.FTZ R69, R2, R69 ;  /* 0x0000004502457220 */ /* 0x000fe40000410000 */
[C---:B------:R-:W-:Y:S01]  /*ccb0*/  FMUL.FTZ R70, R0.reuse, R70 ;  /* 0x0000004600467220 */ /* 0x040fe20000410000 */
[C---:B------:R-:W-:Y:S04]  /*ccc0*/  HMMA.16816.F32.BF16 R8, R128.reuse, R134, R8 ;  /* 0x000000868008723c */ /* 0x040fe80000041808 */
[----:B------:R-:W-:Y:S02]  /*ccd0*/  FMUL.FTZ R71, R0, R71 ;  /* 0x0000004700477220 */ /* 0x000fe40000410000 */
[C---:B------:R-:W-:Y:S02]  /*cce0*/  FMUL.FTZ R72, R2.reuse, R72 ;  /* 0x0000004802487220 */ /* 0x040fe40000410000 */
[----:B------:R-:W-:Y:S04]  /*ccf0*/  FMUL.FTZ R73, R2, R73 ;  /* 0x0000004902497220 */ /* 0x000fe80000410000 */
[C---:B------:R-:W-:Y:S02]  /*cd00*/  FMUL.FTZ R74, R0.reuse, R74 ;  /* 0x0000004a004a7220 */ /* 0x040fe40000410000 */
[----:B------:R-:W-:Y:S01]  /*cd10*/  FMUL.FTZ R75, R0, R75 ;  /* 0x0000004b004b7220 */ /* 0x000fe20000410000 */
[C---:B-1----:R-:W-:Y:S03]  /*cd20*/  HMMA.16816.F32.BF16 R68, R128.reuse, R112, R68 ;  /* 0x000000708044723c */ /* 0x042fe60000041844 */
[C---:B------:R-:W-:Y:S02]  /*cd30*/  FMUL.FTZ R76, R2.reuse, R76 ;  /* 0x0000004c024c7220 */ /* 0x040fe40000410000 */
[----:B------:R-:W-:Y:S02]  /*cd40*/  FMUL.FTZ R77, R2, R77 ;  /* 0x0000004d024d7220 */ /* 0x000fe40000410000 */
[C---:B------:R-:W-:Y:S01]  /*cd50*/  FMUL.FTZ R78, R0.reuse, R78 ;  /* 0x0000004e004e7220 */ /* 0x040fe20000410000 */
[C---:B------:R-:W-:Y:S01]  /*cd60*/  HMMA.16816.F32.BF16 R72, R128.reuse, R114, R72 ;  /* 0x000000728048723c */ /* 0x040fe20000041848 */
[----:B------:R-:W1:Y:S03]  /*cd70*/  LDSM.16.MT88.4 R112, [R185] ;  /* 0x00000000b970783b */ /* 0x000e660000004200 */
[----:B------:R-:W-:Y:S02]  /*cd80*/  FMUL.FTZ R79, R0, R79 ;  /* 0x0000004f004f7220 */ /* 0x000fe40000410000 */
[C---:B------:R-:W-:Y:S02]  /*cd90*/  FMUL.FTZ R80, R2.reuse, R80 ;  /* 0x0000005002507220 */ /* 0x040fe40000410000 */
[----:B------:R-:W-:Y:S04]  /*cda0*/  FMUL.FTZ R81, R2, R81 ;  /* 0x0000005102517220 */ /* 0x000fe80000410000 */
[C---:B------:R-:W-:Y:S02]  /*cdb0*/  FMUL.FTZ R82, R0.reuse, R82 ;  /* 0x0000005200527220 */ /* 0x040fe40000410000 */
[----:B------:R-:W-:Y:S02]  /*cdc0*/  FMUL.FTZ R83, R0, R83 ;  /* 0x0000005300537220 */ /* 0x000fe40000410000 */
        /* <DEDUP_REMOVED lines=12> */
[C---:B------:R-:W-:Y:S01]  /*ce90*/  FMUL.FTZ R96, R2.reuse, R96 ;  /* 0x0000006002607220 */ /* 0x040fe20000410000 */
[C---:B-1----:R-:W-:Y:S03]  /*cea0*/  HMMA.16816.F32.BF16 R76, R128.reuse, R112, R76 ;  /* 0x00000070804c723c */ /* 0x042fe6000004184c */
[----:B------:R-:W-:Y:S02]  /*ceb0*/  FMUL.FTZ R97, R2, R97 ;  /* 0x0000006102617220 */ /* 0x000fe40000410000 */
[C---:B------:R-:W-:Y:S02]  /*cec0*/  FMUL.FTZ R98, R0.reuse, R98 ;  /* 0x0000006200627220 */ /* 0x040fe40000410000 */
[----:B------:R-:W-:Y:S01]  /*ced0*/  FMUL.FTZ R99, R0, R99 ;  /* 0x0000006300637220 */ /* 0x000fe20000410000 */
[C---:B------:R-:W-:Y:S01]  /*cee0*/  HMMA.16816.F32.BF16 R80, R128.reuse, R114, R80 ;  /* 0x000000728050723c */ /* 0x040fe20000041850 */
[----:B------:R-:W1:Y:S03]  /*cef0*/  LDSM.16.MT88.4 R112, [R189] ;  /* 0x00000000bd70783b */ /* 0x000e660000004200 */
        /* <DEDUP_REMOVED lines=16> */
[C---:B------:R-:W-:Y:S02]  /*d000*/  FMUL.FTZ R54, R0.reuse, R54 ;  /* 0x0000003600367220 */ /* 0x040fe40000410000 */
[C---:B------:R-:W-:Y:S01]  /*d010*/  FMUL.FTZ R55, R0.reuse, R55 ;  /* 0x0000003700377220 */ /* 0x040fe20000410000 */
[C---:B-1----:R-:W-:Y:S03]  /*d020*/  HMMA.16816.F32.BF16 R84, R128.reuse, R112, R84 ;  /* 0x000000708054723c */ /* 0x042fe60000041854 */
[C---:B------:R-:W-:Y:S02]  /*d030*/  FMUL.FTZ R58, R0.reuse, R58 ;  /* 0x0000003a003a7220 */ /* 0x040fe40000410000 */
[C---:B------:R-:W-:Y:S02]  /*d040*/  FMUL.FTZ R59, R0.reuse, R59 ;  /* 0x0000003b003b7220 */ /* 0x040fe40000410000 */
[C---:B------:R-:W-:Y:S01]  /*d050*/  FMUL.FTZ R62, R0.reuse, R62 ;  /* 0x0000003e003e7220 */ /* 0x040fe20000410000 */
[C---:B------:R-:W-:Y:S01]  /*d060*/  HMMA.16816.F32.BF16 R88, R128.reuse, R114, R88 ;  /* 0x000000728058723c */ /* 0x040fe20000041858 */
[----:B------:R-:W1:Y:S03]  /*d070*/  LDSM.16.MT88.4 R112, [R184+0x3000] ;  /* 0x00300000b870783b */ /* 0x000e660000004200 */
[C---:B------:R-:W-:Y:S02]  /*d080*/  FMUL.FTZ R63, R0.reuse, R63 ;  /* 0x0000003f003f7220 */ /* 0x040fe40000410000 */
[C---:B------:R-:W-:Y:S02]  /*d090*/  FMUL.FTZ R66, R0.reuse, R66 ;  /* 0x0000004200427220 */ /* 0x040fe40000410000 */
[----:B------:R-:W-:Y:S04]  /*d0a0*/  FMUL.FTZ R67, R0, R67 ;  /* 0x0000004300437220 */ /* 0x000fe80000410000 */
[--C-:B------:R-:W-:Y:S01]  /*d0b0*/  FFMA.FTZ R2, R14, c[0x0][0x2d0], -R136.reuse ;  /* 0x0000b4000e027a23 */ /* 0x100fe20000010888 */
[----:B------:R-:W-:Y:S03]  /*d0c0*/  F2FP.BF16.PACK_AB R14, R151, R150 ;  /* 0x00000096970e723e */ /* 0x000fe600000010ff */
[----:B------:R2:W-:Y:S02]  /*d0d0*/  MUFU.EX2 R36, R2 ;  /* 0x0000000200247308 */ /* 0x0005e40000000800 */
[--C-:B--2---:R-:W-:Y:S01]  /*d0e0*/  FFMA.FTZ R2, R15, c[0x0][0x2d0], -R136.reuse ;  /* 0x0000b4000f027a23 */ /* 0x104fe20000010888 */
[C---:B-1----:R-:W-:Y:S07]  /*d0f0*/  HMMA.16816.F32.BF16 R92, R128.reuse, R112, R92 ;  /* 0x00000070805c723c */ /* 0x042fee000004185c */
[----:B------:R1:W2:Y:S01]  /*d100*/  MUFU.EX2 R40, R2 ;  /* 0x0000000200287308 */ /* 0x0002a20000000800 */
[C---:B------:R-:W-:Y:S01]  /*d110*/  HMMA.16816.F32.BF16 R96, R128.reuse, R114, R96 ;  /* 0x000000728060723c */ /* 0x040fe20000041860 */
[----:B------:R-:W3:Y:S03]  /*d120*/  LDSM.16.MT88.4 R112, [R186+0x3000] ;  /* 0x00300000ba70783b */ /* 0x000ee60000004200 */
[----:B-1----:R-:W-:Y:S01]  /*d130*/  FFMA.FTZ R2, R18, c[0x0][0x2d0], -R136 ;  /* 0x0000b40012027a23 */ /* 0x002fe20000010888 */
[----:B--2---:R-:W-:Y:S04]  /*d140*/  F2FP.BF16.PACK_AB R13, R40, R36 ;  /* 0x00000024280d723e */ /* 0x004fe800000010ff */
[----:B------:R1:W-:Y:S01]  /*d150*/  MUFU.EX2 R135, R2 ;  /* 0x0000000200877308 */ /* 0x0003e20000000800 */
[C---:B---3--:R-:W-:Y:S03]  /*d160*/  HMMA.16816.F32.BF16 R100, R128.reuse, R112, R100 ;  /* 0x000000708064723c */ /* 0x048fe60000041864 */
[----:B-1----:R-:W-:Y:S05]  /*d170*/  FFMA.FTZ R2, R0, R226, R140 ;  /* 0x000000e200027223 */ /* 0x002fea000001008c */
[C---:B------:R-:W-:Y:S01]  /*d180*/  HMMA.16816.F32.BF16 R104, R128.reuse, R114, R104 ;  /* 0x000000728068723c */ /* 0x040fe20000041868 */
[----:B------:R-:W1:Y:S01]  /*d190*/  LDSM.16.MT88.4 R112, [R185+0x3000] ;  /* 0x00300000b970783b */ /* 0x000e620000004200 */
[----:B------:R-:W-:Y:S02]  /*d1a0*/  MUFU.EX2 R140, R29 ;  /* 0x0000001d008c7308 */ /* 0x000fe40000000800 */
[----:B------:R-:W-:Y:S02]  /*d1b0*/  FFMA.FTZ R0, R19, c[0x0][0x2d0], -R136 ;  /* 0x0000b40013007a23 */ /* 0x000fe40000010888 */
[----:B------:R-:W-:Y:S02]  /*d1c0*/  FADD.FTZ R24, R17, R2 ;  /* 0x0000000211187221 */ /* 0x000fe40000010000 */
[----:B------:R-:W-:Y:S01]  /*d1d0*/  FADD.FTZ R2, R148, R25 ;  /* 0x0000001994027221 */ /* 0x000fe20000010000 */
[----:B------:R-:W-:Y:S03]  /*d1e0*/  LDSM.16.MT88.4 R16, [R185+0x800] ;  /* 0x00080000b910783b */ /* 0x000fe60000004200 */
[----:B------:R2:W3:Y:S02]  /*d1f0*/  MUFU.EX2 R178, R0 ;  /* 0x0000000000b27308 */ /* 0x0004e40000000800 */
[--C-:B--2---:R-:W-:Y:S01]  /*d200*/  FFMA.FTZ R0, R22, c[0x0][0x2d0], -R136.reuse ;  /* 0x0000b40016007a23 */ /* 0x104fe20000010888 */
[----:B---3--:R-:W-:Y:S01]  /*d210*/  F2FP.BF16.PACK_AB R15, R178, R135 ;  /* 0x00000087b20f723e */ /* 0x008fe200000010ff */
[C---:B-1----:R-:W-:Y:S08]  /*d220*/  HMMA.16816.F32.BF16 R52, R128.reuse, R112, R52 ;  /* 0x000000708034723c */ /* 0x042ff00000041834 */
[C---:B------:R-:W-:Y:S01]  /*d230*/  HMMA.16816.F32.BF16 R56, R128.reuse, R114, R56 ;  /* 0x000000728038723c */ /* 0x040fe20000041838 */
[----:B------:R-:W1:Y:S07]  /*d240*/  LDSM.16.MT88.4 R112, [R187+0x3000] ;  /* 0x00300000bb70783b */ /* 0x000e6e0000004200 */
[C---:B-1----:R-:W-:Y:S08]  /*d250*/  HMMA.16816.F32.BF16 R60, R128.reuse, R112, R60 ;  /* 0x00000070803c723c */ /* 0x042ff0000004183c */
[----:B------:R-:W-:Y:S01]  /*d260*/  HMMA.16816.F32.BF16 R64, R128, R114, R64 ;  /* 0x000000728040723c */ /* 0x000fe20000041840 */
[----:B------:R-:W1:Y:S01]  /*d270*/  LDSM.16.MT88.4 R112, [R184+0x800] ;  /* 0x00080000b870783b */ /* 0x000e620000004200 */
[----:B------:R-:W-:Y:S10]  /*d280*/  MUFU.EX2 R129, R143 ;  /* 0x0000008f00817308 */ /* 0x000ff40000000800 */
[----:B------:R-:W-:Y:S10]  /*d290*/  MUFU.EX2 R130, R142 ;  /* 0x0000008e00827308 */ /* 0x000ff40000000800 */
[----:B------:R-:W-:Y:S10]  /*d2a0*/  MUFU.EX2 R128, R41 ;  /* 0x0000002900807308 */ /* 0x000ff40000000800 */
[----:B------:R-:W-:Y:S01]  /*d2b0*/  MUFU.EX2 R41, R147 ;  /* 0x0000009300297308 */ /* 0x000fe20000000800 */
[C---:B-1----:R-:W-:Y:S08]  /*d2c0*/  HMMA.16816.F32.BF16 R4, R12.reuse, R112, R4 ;  /* 0x000000700c04723c */ /* 0x042ff00000041804 */
[C---:B------:R-:W-:Y:S01]  /*d2d0*/  HMMA.16816.F32.BF16 R8, R12.reuse, R114, R8 ;  /* 0x000000720c08723c */ /* 0x040fe20000041808 */
[----:B------:R-:W1:Y:S07]  /*d2e0*/  LDSM.16.MT88.4 R112, [R187+0x800] ;  /* 0x00080000bb70783b */ /* 0x000e6e0000004200 */
[C---:B------:R-:W-:Y:S01]  /*d2f0*/  HMMA.16816.F32.BF16 R68, R12.reuse, R116, R68 ;  /* 0x000000740c44723c */ /* 0x040fe20000041844 */
[----:B------:R2:W-:Y:S07]  /*d300*/  MUFU.EX2 R117, R0 ;  /* 0x0000000000757308 */ /* 0x0005ee0000000800 */
[C---:B------:R-:W-:Y:S03]  /*d310*/  HMMA.16816.F32.BF16 R72, R12.reuse, R118, R72 ;  /* 0x000000760c48723c */ /* 0x040fe60000041848 */
[----:B------:R-:W-:Y:S05]  /*d320*/  MUFU.EX2 R116, R138 ;  /* 0x0000008a00747308 */ /* 0x000fea0000000800 */
[C---:B------:R-:W-:Y:S05]  /*d330*/  HMMA.16816.F32.BF16 R76, R12.reuse, R16, R76 ;  /* 0x000000100c4c723c */ /* 0x040fea000004184c */
[----:B------:R-:W3:Y:S03]  /*d340*/  MUFU.EX2 R118, R137 ;  /* 0x0000008900767308 */ /* 0x000ee60000000800 */
[C---:B------:R-:W-:Y:S01]  /*d350*/  HMMA.16816.F32.BF16 R80, R12.reuse, R18, R80 ;  /* 0x000000120c50723c */ /* 0x040fe20000041850 */
[----:B------:R-:W4:Y:S03]  /*d360*/  LDSM.16.MT88.4 R16, [R184+0x3800] ;  /* 0x00380000b810783b */ /* 0x000f260000004200 */
[--C-:B--2---:R-:W-:Y:S03]  /*d370*/  FFMA.FTZ R0, R23, c[0x0][0x2d0], -R136.reuse ;  /* 0x0000b40017007a23 */ /* 0x104fe60000010888 */
[----:B------:R-:W-:Y:S01]  /*d380*/  MUFU.EX2 R138, R32 ;  /* 0x00000020008a7308 */ /* 0x000fe20000000800 */
[C---:B-1----:R-:W-:Y:S01]  /*d390*/  HMMA.16816.F32.BF16 R84, R12.reuse, R112, R84 ;  /* 0x000000700c54723c */ /* 0x042fe20000041854 */
[----:B------:R-:W-:Y:S07]  /*d3a0*/  LDSM.16.MT88.4 R20, [R186+0x1000] ;  /* 0x00100000ba14783b */ /* 0x000fee0000004200 */
[C---:B------:R-:W-:Y:S01]  /*d3b0*/  HMMA.16816.F32.BF16 R88, R12.reuse, R114, R88 ;  /* 0x000000720c58723c */ /* 0x040fe20000041858 */
[----:B------:R-:W1:Y:S01]  /*d3c0*/  LDSM.16.MT88.4 R112, [R186+0x3800] ;  /* 0x00380000ba70783b */ /* 0x000e620000004200 */
[----:B------:R2:W5:Y:S10]  /*d3d0*/  MUFU.EX2 R119, R0 ;  /* 0x0000000000777308 */ /* 0x0005740000000800 */
[----:B------:R-:W-:Y:S01]  /*d3e0*/  MUFU.EX2 R137, R33 ;  /* 0x0000002100897308 */ /* 0x000fe20000000800 */
[C---:B----4-:R-:W-:Y:S03]  /*d3f0*/  HMMA.16816.F32.BF16 R92, R12.reuse, R16, R92 ;  /* 0x000000100c5c723c */ /* 0x050fe6000004185c */
[--C-:B--2---:R-:W-:Y:S06]  /*d400*/  FFMA.FTZ R0, R26, c[0x0][0x2d0], -R136.reuse ;  /* 0x0000b4001a007a23 */ /* 0x104fec0000010888 */
[----:B------:R2:W-:Y:S01]  /*d410*/  MUFU.EX2 R177, R0 ;  /* 0x0000000000b17308 */ /* 0x0005e20000000800 */
[C---:B------:R-:W-:Y:S01]  /*d420*/  HMMA.16816.F32.BF16 R96, R12.reuse, R18, R96 ;  /* 0x000000120c60723c */ /* 0x040fe20000041860 */
[----:B------:R-:W4:Y:S07]  /*d430*/  LDSM.16.MT88.4 R16, [R185+0x3800] ;  /* 0x00380000b910783b */ /* 0x000f2e0000004200 */
[C---:B-1----:R-:W-:Y:S08]  /*d440*/  HMMA.16816.F32.BF16 R100, R12.reuse, R112, R100 ;  /* 0x000000700c64723c */ /* 0x042ff00000041864 */
[C---:B------:R-:W-:Y:S01]  /*d450*/  HMMA.16816.F32.BF16 R104, R12.reuse, R114, R104 ;  /* 0x000000720c68723c */ /* 0x040fe20000041868 */
[----:B------:R-:W1:Y:S03]  /*d460*/  LDSM.16.MT88.4 R112, [R187+0x3800] ;  /* 0x00380000bb70783b */ /* 0x000e660000004200 */
[----:B--2---:R-:W-:Y:S04]  /*d470*/  FFMA.FTZ R0, R27, c[0x0][0x2d0], -R136 ;  /* 0x0000b4001b007a23 */ /* 0x004fe80000010888 */
[----:B------:R2:W1:Y:S01]  /*d480*/  MUFU.EX2 R176, R0 ;  /* 0x0000000000b07308 */ /* 0x0004620000000800 */
[C---:B----4-:R-:W-:Y:S08]  /*d490*/  HMMA.16816.F32.BF16 R52, R12.reuse, R16, R52 ;  /* 0x000000100c34723c */ /* 0x050ff00000041834 */
[C---:B------:R-:W-:Y:S01]  /*d4a0*/  HMMA.16816.F32.BF16 R56, R12.reuse, R18, R56 ;  /* 0x000000120c38723c */ /* 0x040fe20000041838 */
[----:B------:R-:W4:Y:S03]  /*d4b0*/  LDSM.16.MT88.4 R16, [R184+0x1000] ;  /* 0x00100000b810783b */ /* 0x000f260000004200 */
[----:B--2---:R-:W-:Y:S02]  /*d4c0*/  FADD.FTZ R0, R28, R24 ;  /* 0x000000181c007221 */ /* 0x004fe40000010000 */
[----:B------:R-:W-:Y:S02]  /*d4d0*/  FADD.FTZ R28, R149, R2 ;  /* 0x00000002951c7221 */ /* 0x000fe40000010000 */
[----:B------:R-:W-:Y:S01]  /*d4e0*/  FADD.FTZ R2, R45, R0 ;  /* 0x000000002d027221 */ /* 0x000fe20000010000 */
[C---:B-1----:R-:W-:Y:S01]  /*d4f0*/  HMMA.16816.F32.BF16 R60, R12.reuse, R112, R60 ;  /* 0x000000700c3c723c */ /* 0x042fe2000004183c */
[----:B------:R-:W1:Y:S02]  /*d500*/  LDSM.16.MT88.4 R24, [R185+0x1000] ;  /* 0x00100000b918783b */ /* 0x000e640000004200 */
[----:B------:R-:W-:Y:S02]  /*d510*/  FFMA.FTZ R0, R30, c[0x0][0x2d0], -R136 ;  /* 0x0000b4001e007a23 */ /* 0x000fe40000010888 */
[----:B------:R-:W-:Y:S02]  /*d520*/  FADD.FTZ R28, R37, R28 ;  /* 0x0000001c251c7221 */ /* 0x000fe40000010000 */
[----:B------:R2:W-:Y:S01]  /*d530*/  MUFU.EX2 R134, R0 ;  /* 0x0000000000867308 */ /* 0x0005e20000000800 */
[----:B------:R-:W-:Y:S01]  /*d540*/  HMMA.16816.F32.BF16 R64, R12, R114, R64 ;  /* 0x000000720c40723c */ /* 0x000fe20000041840 */
[----:B------:R-:W-:Y:S03]  /*d550*/  LDSM.16.MT88.4 R112, [R184+0x2800] ;  /* 0x00280000b870783b */ /* 0x000fe60000004200 */
[----:B------:R-:W-:Y:S02]  /*d560*/  FADD.FTZ R32, R44, R28 ;  /* 0x0000001c2c207221 */ /* 0x000fe40000010000 */
[----:B------:R-:W-:Y:S01]  /*d570*/  FADD.FTZ R2, R36, R2 ;  /* 0x0000000224027221 */ /* 0x000fe20000010000 */
[----:B---3--:R-:W-:Y:S01]  /*d580*/  F2FP.BF16.PACK_AB R12, R118, R116 ;  /* 0x00000074760c723e */ /* 0x008fe200000010ff */
[----:B------:R-:W-:Y:S01]  /*d590*/  FFMA.FTZ R36, R47, c[0x0][0x2d0], -R136 ;  /* 0x0000b4002f247a23 */ /* 0x000fe20000010888 */
[----:B------:R-:W-:Y:S01]  /*d5a0*/  F2FP.BF16.PACK_AB R14, R179, R141 ;  /* 0x0000008db30e723e */ /* 0x000fe200000010ff */
[----:B------:R3:W-:Y:S02]  /*d5b0*/  MUFU.EX2 R44, R110 ;  /* 0x0000006e002c7308 */ /* 0x0007e40000000800 */
[----:B-----5:R-:W-:Y:S01]  /*d5c0*/  F2FP.BF16.PACK_AB R13, R119, R117 ;  /* 0x00000075770d723e */ /* 0x020fe200000010ff */
[----:B------:R-:W-:Y:S01]  /*d5d0*/  FADD.FTZ R33, R40, R2 ;  /* 0x0000000228217221 */ /* 0x000fe20000010000 */
[----:B------:R-:W-:Y:S01]  /*d5e0*/  F2FP.BF16.PACK_AB R15, R176, R177 ;  /* 0x000000b1b00f723e */ /* 0x000fe200000010ff */
[--C-:B------:R-:W-:Y:S02]  /*d5f0*/  FFMA.FTZ R2, R46, c[0x0][0x2d0], -R136.reuse ;  /* 0x0000b4002e027a23 */ /* 0x100fe40000010888 */
[--C-:B------:R-:W-:Y:S03]  /*d600*/  FFMA.FTZ R37, R50, c[0x0][0x2d0], -R136.reuse ;  /* 0x0000b40032257a23 */ /* 0x100fe60000010888 */
[----:B------:R-:W-:Y:S01]  /*d610*/  MUFU.EX2 R40, R2 ;  /* 0x0000000200287308 */ /* 0x000fe20000000800 */
[--C-:B--2---:R-:W-:Y:S01]  /*d620*/  FFMA.FTZ R0, R31, c[0x0][0x2d0], -R136.reuse ;  /* 0x0000b4001f007a23 */ /* 0x104fe20000010888 */
[C---:B----4-:R-:W-:Y:S01]  /*d630*/  HMMA.16816.F32.BF16 R4, R12.reuse, R16, R4 ;  /* 0x000000100c04723c */ /* 0x050fe20000041804 */
[----:B------:R-:W-:Y:S07]  /*d640*/  LDSM.16.MT88.4 R28, [R185+0x1800] ;  /* 0x00180000b91c783b */ /* 0x000fee0000004200 */
[----:B------:R2:W4:Y:S01]  /*d650*/  MUFU.EX2 R133, R0 ;  /* 0x0000000000857308 */ /* 0x0005220000000800 */
[C---:B------:R-:W-:Y:S01]  /*d660*/  HMMA.16816.F32.BF16 R8, R12.reuse, R18, R8 ;  /* 0x000000120c08723c */ /* 0x040fe20000041808 */
[----:B------:R-:W5:Y:S02]  /*d670*/  LDSM.16.MT88.4 R16, [R187+0x1000] ;  /* 0x00100000bb10783b */ /* 0x000f640000004200 */
[----:B---3--:R-:W-:Y:S05]  /*d680*/  MOV R110, R109 ;  /* 0x0000006d006e7202 */ /* 0x008fea0000000f00 */
[C---:B------:R-:W-:Y:S01]  /*d690*/  HMMA.16816.F32.BF16 R68, R12.reuse, R20, R68 ;  /* 0x000000140c44723c */ /* 0x040fe20000041844 */
[----:B------:R-:W-:Y:S07]  /*d6a0*/  MUFU.EX2 R36, R36 ;  /* 0x0000002400247308 */ /* 0x000fee0000000800 */
[C---:B------:R-:W-:Y:S01]  /*d6b0*/  HMMA.16816.F32.BF16 R72, R12.reuse, R22, R72 ;  /* 0x000000160c48723c */ /* 0x040fe20000041848 */
[----:B------:R-:W3:Y:S02]  /*d6c0*/  LDSM.16.MT88.4 R20, [R184+0x4000] ;  /* 0x00400000b814783b */ /* 0x000ee40000004200 */
[----:B------:R-:W-:Y:S01]  /*d6d0*/  MUFU.EX2 R37, R37 ;  /* 0x0000002500257308 */ /* 0x000fe20000000800 */
[--C-:B--2---:R-:W-:Y:S04]  /*d6e0*/  FFMA.FTZ R0, R34, c[0x0][0x2d0], -R136.reuse ;  /* 0x0000b40022007a23 */ /* 0x104fe80000010888 */
[C---:B-1----:R-:W-:Y:S05]  /*d6f0*/  HMMA.16816.F32.BF16 R76, R12.reuse, R24, R76 ;  /* 0x000000180c4c723c */ /* 0x042fea000004184c */
[----:B------:R1:W-:Y:S03]  /*d700*/  MUFU.EX2 R132, R0 ;  /* 0x0000000000847308 */ /* 0x0003e60000000800 */
[C---:B------:R-:W-:Y:S01]  /*d710*/  HMMA.16816.F32.BF16 R80, R12.reuse, R26, R80 ;  /* 0x0000001a0c50723c */ /* 0x040fe20000041850 */
[----:B------:R-:W2:Y:S07]  /*d720*/  LDSM.16.MT88.4 R24, [R186+0x4000] ;  /* 0x00400000ba18783b */ /* 0x000eae0000004200 */
[C---:B-----5:R-:W-:Y:S08]  /*d730*/  HMMA.16816.F32.BF16 R84, R12.reuse, R16, R84 ;  /* 0x000000100c54723c */ /* 0x060ff00000041854 */
[C---:B------:R-:W-:Y:S01]  /*d740*/  HMMA.16816.F32.BF16 R88, R12.reuse, R18, R88 ;  /* 0x000000120c58723c */ /* 0x040fe20000041858 */
[----:B------:R-:W5:Y:S03]  /*d750*/  LDSM.16.MT88.4 R16, [R185+0x4000] ;  /* 0x00400000b910783b */ /* 0x000f660000004200 */
[--C-:B-1----:R-:W-:Y:S04]  /*d760*/  FFMA.FTZ R0, R35, c[0x0][0x2d0], -R136.reuse ;  /* 0x0000b40023007a23 */ /* 0x102fe80000010888 */
[C---:B---3--:R-:W-:Y:S01]  /*d770*/  HMMA.16816.F32.BF16 R92, R12.reuse, R20, R92 ;  /* 0x000000140c5c723c */ /* 0x048fe2000004185c */
[----:B------:R1:W3:Y:S07]  /*d780*/  MUFU.EX2 R131, R0 ;  /* 0x0000000000837308 */ /* 0x0002ee0000000800 */
[C---:B------:R-:W-:Y:S01]  /*d790*/  HMMA.16816.F32.BF16 R96, R12.reuse, R22, R96 ;  /* 0x000000160c60723c */ /* 0x040fe20000041860 */
[----:B------:R-:W3:Y:S07]  /*d7a0*/  LDSM.16.MT88.4 R20, [R187+0x4000] ;  /* 0x00400000bb14783b */ /* 0x000eee0000004200 */
[C---:B--2---:R-:W-:Y:S08]  /*d7b0*/  HMMA.16816.F32.BF16 R100, R12.reuse, R24, R100 ;  /* 0x000000180c64723c */ /* 0x044ff00000041864 */
[C---:B------:R-:W-:Y:S01]  /*d7c0*/  HMMA.16816.F32.BF16 R104, R12.reuse, R26, R104 ;  /* 0x0000001a0c68723c */ /* 0x040fe20000041868 */
[----:B------:R-:W2:Y:S03]  /*d7d0*/  LDSM.16.MT88.4 R24, [R184+0x1800] ;  /* 0x00180000b818783b */ /* 0x000ea60000004200 */
[----:B-1----:R-:W-:Y:S02]  /*d7e0*/  FFMA.FTZ R0, R38, c[0x0][0x2d0], -R136 ;  /* 0x0000b40026007a23 */ /* 0x002fe40000010888 */
[----:B------:R-:W-:Y:S02]  /*d7f0*/  FADD.FTZ R38, R135, R33 ;  /* 0x0000002187267221 */ /* 0x000fe40000010000 */
[----:B------:R1:W1:Y:S01]  /*d800*/  MUFU.EX2 R108, R0 ;  /* 0x00000000006c7308 */ /* 0x0002620000000800 */
[C---:B-----5:R-:W-:Y:S03]  /*d810*/  HMMA.16816.F32.BF16 R52, R12.reuse, R16, R52 ;  /* 0x000000100c34723c */ /* 0x060fe60000041834 */
[----:B------:R-:W-:Y:S04]  /*d820*/  FADD.FTZ R2, R178, R38 ;  /* 0x00000026b2027221 */ /* 0x000fe80000010000 */
[----:B------:R-:W-:Y:S01]  /*d830*/  FADD.FTZ R2, R117, R2 ;  /* 0x0000000275027221 */ /* 0x000fe20000010000 */
[C---:B------:R-:W-:Y:S01]  /*d840*/  HMMA.16816.F32.BF16 R56, R12.reuse, R18, R56 ;  /* 0x000000120c38723c */ /* 0x040fe20000041838 */
[----:B------:R-:W5:Y:S03]  /*d850*/  LDSM.16.MT88.4 R16, [R186+0x1800] ;  /* 0x00180000ba10783b */ /* 0x000f660000004200 */
[----:B------:R-:W-:Y:S04]  /*d860*/  FADD.FTZ R2, R119, R2 ;  /* 0x0000000277027221 */ /* 0x000fe80000010000 */
[C---:B---3--:R-:W-:Y:S04]  /*d870*/  HMMA.16816.F32.BF16 R60, R12.reuse, R20, R60 ;  /* 0x000000140c3c723c */ /* 0x048fe8000004183c */
[----:B------:R-:W-:Y:S02]  /*d880*/  FADD.FTZ R2, R177, R2 ;  /* 0x00000002b1027221 */ /* 0x000fe40000010000 */
[--C-:B-1----:R-:W-:Y:S02]  /*d890*/  FFMA.FTZ R0, R39, c[0x0][0x2d0], -R136.reuse ;  /* 0x0000b40027007a23 */ /* 0x102fe40000010888 */
[----:B------:R-:W-:Y:S01]  /*d8a0*/  HMMA.16816.F32.BF16 R64, R12, R22, R64 ;  /* 0x000000160c40723c */ /* 0x000fe20000041840 */
[----:B------:R-:W1:Y:S01]  /*d8b0*/  LDSM.16.MT88.4 R20, [R187+0x1800] ;  /* 0x00180000bb14783b */ /* 0x000e620000004200 */
[----:B------:R3:W1:Y:S02]  /*d8c0*/  MUFU.EX2 R49, R0 ;  /* 0x0000000000317308 */ /* 0x0006640000000800 */
[----:B------:R-:W-:Y:S02]  /*d8d0*/  FFMA.FTZ R39, R51, c[0x0][0x2d0], -R136 ;  /* 0x0000b40033277a23 */ /* 0x000fe40000010888 */
[----:B------:R-:W-:Y:S01]  /*d8e0*/  FADD.FTZ R2, R176, R2 ;  /* 0x00000002b0027221 */ /* 0x000fe20000010000 */
[----:B------:R-:W-:Y:S02]  /*d8f0*/  F2FP.BF16.PACK_AB R12, R140, R139 ;  /* 0x0000008b8c0c723e */ /* 0x000fe400000010ff */
[----:B------:R-:W-:Y:S03]  /*d900*/  F2FP.BF16.PACK_AB R14, R137, R138 ;  /* 0x0000008a890e723e */ /* 0x000fe600000010ff */
[----:B----4-:R-:W-:Y:S01]  /*d910*/  F2FP.BF16.PACK_AB R13, R133, R134 ;  /* 0x00000086850d723e */ /* 0x010fe200000010ff */
[----:B------:R-:W-:Y:S01]  /*d920*/  MUFU.EX2 R39, R39 ;  /* 0x0000002700277308 */ /* 0x000fe20000000800 */
[----:B------:R-:W-:Y:S01]  /*d930*/  F2FP.BF16.PACK_AB R15, R131, R132 ;  /* 0x00000084830f723e */ /* 0x000fe200000010ff */
[----:B------:R-:W-:Y:S04]  /*d940*/  FADD.FTZ R2, R134, R2 ;  /* 0x0000000286027221 */ /* 0x000fe80000010000 */
[----:B------:R-:W-:Y:S02]  /*d950*/  FADD.FTZ R2, R133, R2 ;  /* 0x0000000285027221 */ /* 0x000fe40000010000 */
[C---:B--2---:R-:W-:Y:S03]  /*d960*/  HMMA.16816.F32.BF16 R4, R12.reuse, R24, R4 ;  /* 0x000000180c04723c */ /* 0x044fe60000041804 */
[----:B------:R-:W-:Y:S02]  /*d970*/  FADD.FTZ R2, R132, R2 ;  /* 0x0000000284027221 */ /* 0x000fe40000010000 */
[----:B---3--:R-:W-:Y:S03]  /*d980*/  FFMA.FTZ R0, R42, c[0x0][0x2d0], -R136 ;  /* 0x0000b4002a007a23 */ /* 0x008fe60000010888 */
[C---:B------:R-:W-:Y:S01]  /*d990*/  HMMA.16816.F32.BF16 R8, R12.reuse, R26, R8 ;  /* 0x0000001a0c08723c */ /* 0x040fe20000041808 */
[----:B------:R-:W2:Y:S01]  /*d9a0*/  LDSM.16.MT88.4 R24, [R184+0x4800] ;  /* 0x00480000b818783b */ /* 0x000ea20000004200 */
[----:B------:R3:W4:Y:S02]  /*d9b0*/  MUFU.EX2 R48, R0 ;  /* 0x0000000000307308 */ /* 0x0007240000000800 */
[----:B------:R-:W-:Y:S04]  /*d9c0*/  FADD.FTZ R2, R131, R2 ;  /* 0x0000000283027221 */ /* 0x000fe80000010000 */
[C---:B-----5:R-:W-:Y:S04]  /*d9d0*/  HMMA.16816.F32.BF16 R68, R12.reuse, R16, R68 ;  /* 0x000000100c44723c */ /* 0x060fe80000041844 */
[----:B------:R-:W-:Y:S01]  /*d9e0*/  MUFU.EX2 R42, R146 ;  /* 0x00000092002a7308 */ /* 0x000fe20000000800 */
[----:B------:R-:W-:Y:S03]  /*d9f0*/  FADD.FTZ R2, R108, R2 ;  /* 0x000000026c027221 */ /* 0x000fe60000010000 */
[C---:B------:R-:W-:Y:S01]  /*da00*/  HMMA.16816.F32.BF16 R72, R12.reuse, R18, R72 ;  /* 0x000000120c48723c */ /* 0x040fe20000041848 */
[----:B------:R-:W5:Y:S03]  /*da10*/  LDSM.16.MT88.4 R16, [R186+0x4800] ;  /* 0x00480000ba10783b */ /* 0x000f660000004200 */
[----:B-1----:R-:W-:Y:S04]  /*da20*/  FADD.FTZ R2, R49, R2 ;  /* 0x0000000231027221 */ /* 0x002fe80000010000 */
[C---:B------:R-:W-:Y:S04]  /*da30*/  HMMA.16816.F32.BF16 R76, R12.reuse, R28, R76 ;  /* 0x0000001c0c4c723c */ /* 0x040fe8000004184c */
[----:B---3--:R-:W-:Y:S02]  /*da40*/  FFMA.FTZ R0, R43, c[0x0][0x2d0], -R136 ;  /* 0x0000b4002b007a23 */ /* 0x008fe40000010888 */
[----:B------:R-:W-:Y:S01]  /*da50*/  MUFU.EX2 R43, R145 ;  /* 0x00000091002b7308 */ /* 0x000fe20000000800 */
[----:B----4-:R-:W-:Y:S01]  /*da60*/  FADD.FTZ R2, R48, R2 ;  /* 0x0000000230027221 */ /* 0x010fe20000010000 */
[C---:B------:R-:W-:Y:S01]  /*da70*/  HMMA.16816.F32.BF16 R80, R12.reuse, R30, R80 ;  /* 0x0000001e0c50723c */ /* 0x040fe20000041850 */
[----:B------:R-:W1:Y:S07]  /*da80*/  LDSM.16.MT88.4 R28, [R185+0x4800] ;  /* 0x00480000b91c783b */ /* 0x000e6e0000004200 */
[C---:B------:R-:W-:Y:S01]  /*da90*/  HMMA.16816.F32.BF16 R84, R12.reuse, R20, R84 ;  /* 0x000000140c54723c */ /* 0x040fe20000041854 */
[----:B------:R3:W4:Y:S07]  /*daa0*/  MUFU.EX2 R45, R0 ;  /* 0x00000000002d7308 */ /* 0x00072e0000000800 */
[C---:B------:R-:W-:Y:S01]  /*dab0*/  HMMA.16816.F32.BF16 R88, R12.reuse, R22, R88 ;  /* 0x000000160c58723c */ /* 0x040fe20000041858 */
[----:B------:R-:W4:Y:S07]  /*dac0*/  LDSM.16.MT88.4 R20, [R187+0x4800] ;  /* 0x00480000bb14783b */ /* 0x000f2e0000004200 */
[C---:B--2---:R-:W-:Y:S08]  /*dad0*/  HMMA.16816.F32.BF16 R92, R12.reuse, R24, R92 ;  /* 0x000000180c5c723c */ /* 0x044ff0000004185c */
[C---:B------:R-:W-:Y:S01]  /*dae0*/  HMMA.16816.F32.BF16 R96, R12.reuse, R26, R96 ;  /* 0x0000001a0c60723c */ /* 0x040fe20000041860 */
[----:B------:R-:W-:Y:S03]  /*daf0*/  LDSM.16.MT88.4 R24, [R186+0x2000] ;  /* 0x00200000ba18783b */ /* 0x000fe60000004200 */
[----:B---3--:R-:W-:Y:S04]  /*db00*/  FADD.FTZ R0, R150, R32 ;  /* 0x0000002096007221 */ /* 0x008fe80000010000 */
[C---:B-----5:R-:W-:Y:S01]  /*db10*/  HMMA.16816.F32.BF16 R100, R12.reuse, R16, R100 ;  /* 0x000000100c64723c */ /* 0x060fe20000041864 */
[----:B------:R-:W-:Y:S03]  /*db20*/  LDSM.16.MT88.4 R32, [R187+0x2000] ;  /* 0x00200000bb20783b */ /* 0x000fe60000004200 */
[----:B------:R-:W-:Y:S04]  /*db30*/  FADD.FTZ R0, R151, R0 ;  /* 0x0000000097007221 */ /* 0x000fe80000010000 */
[C---:B------:R-:W-:Y:S01]  /*db40*/  HMMA.16816.F32.BF16 R104, R12.reuse, R18, R104 ;  /* 0x000000120c68723c */ /* 0x040fe20000041868 */
[----:B------:R-:W2:Y:S03]  /*db50*/  LDSM.16.MT88.4 R16, [R184+0x2000] ;  /* 0x00200000b810783b */ /* 0x000ea60000004200 */
[----:B------:R-:W-:Y:S04]  /*db60*/  FADD.FTZ R0, R116, R0 ;  /* 0x0000000074007221 */ /* 0x000fe80000010000 */
        /* <DEDUP_REMOVED lines=17> */
[C---:B--2---:R-:W-:Y:S03]  /*dc80*/  HMMA.16816.F32.BF16 R4, R12.reuse, R16, R4 ;  /* 0x000000100c04723c */ /* 0x044fe60000041804 */
[----:B------:R-:W-:Y:S01]  /*dc90*/  FADD.FTZ R0, R111, R0 ;  /* 0x000000006f007221 */ /* 0x000fe20000010000 */
[----:B------:R-:W-:Y:S03]  /*dca0*/  MOV R111, R3 ;  /* 0x00000003006f7202 */ /* 0x000fe60000000f00 */
[----:B------:R-:W-:Y:S01]  /*dcb0*/  FADD.FTZ R0, R129, R0 ;  /* 0x0000000081007221 */ /* 0x000fe20000010000 */
[C---:B------:R-:W-:Y:S01]  /*dcc0*/  HMMA.16816.F32.BF16 R8, R12.reuse, R18, R8 ;  /* 0x000000120c08723c */ /* 0x040fe20000041808 */
[----:B------:R-:W2:Y:S03]  /*dcd0*/  LDSM.16.MT88.4 R16, [R184+0x5000] ;  /* 0x00500000b810783b */ /* 0x000ea60000004200 */
[----:B------:R-:W-:Y:S04]  /*dce0*/  FADD.FTZ R0, R130, R0 ;  /* 0x0000000082007221 */ /* 0x000fe80000010000 */
[C---:B------:R-:W-:Y:S04]  /*dcf0*/  HMMA.16816.F32.BF16 R68, R12.reuse, R24, R68 ;  /* 0x000000180c44723c */ /* 0x040fe80000041844 */
[----:B------:R-:W-:Y:S04]  /*dd00*/  FADD.FTZ R0, R128, R0 ;  /* 0x0000000080007221 */ /* 0x000fe80000010000 */
[C---:B------:R-:W-:Y:S01]  /*dd10*/  HMMA.16816.F32.BF16 R72, R12.reuse, R26, R72 ;  /* 0x0000001a0c48723c */ /* 0x040fe20000041848 */
[----:B------:R-:W3:Y:S07]  /*dd20*/  LDSM.16.MT88.4 R24, [R185+0x5000] ;  /* 0x00500000b918783b */ /* 0x000eee0000004200 */
[C---:B-1----:R-:W-:Y:S08]  /*dd30*/  HMMA.16816.F32.BF16 R76, R12.reuse, R28, R76 ;  /* 0x0000001c0c4c723c */ /* 0x042ff0000004184c */
[C---:B------:R-:W-:Y:S01]  /*dd40*/  HMMA.16816.F32.BF16 R80, R12.reuse, R30, R80 ;  /* 0x0000001e0c50723c */ /* 0x040fe20000041850 */
[----:B------:R-:W1:Y:S07]  /*dd50*/  LDSM.16.MT88.4 R28, [R187+0x5000] ;  /* 0x00500000bb1c783b */ /* 0x000e6e0000004200 */
[C---:B------:R-:W-:Y:S08]  /*dd60*/  HMMA.16816.F32.BF16 R84, R12.reuse, R32, R84 ;  /* 0x000000200c54723c */ /* 0x040ff00000041854 */
[C---:B------:R-:W-:Y:S01]  /*dd70*/  HMMA.16816.F32.BF16 R88, R12.reuse, R34, R88 ;  /* 0x000000220c58723c */ /* 0x040fe20000041858 */
[----:B------:R-:W-:Y:S07]  /*dd80*/  LDSM.16.MT88.4 R32, [R184+0x5800] ;  /* 0x00580000b820783b */ /* 0x000fee0000004200 */
[C---:B--2---:R-:W-:Y:S08]  /*dd90*/  HMMA.16816.F32.BF16 R92, R12.reuse, R16, R92 ;  /* 0x000000100c5c723c */ /* 0x044ff0000004185c */
[C---:B------:R-:W-:Y:S01]  /*dda0*/  HMMA.16816.F32.BF16 R96, R12.reuse, R18, R96 ;  /* 0x000000120c60723c */ /* 0x040fe20000041860 */
[----:B------:R-:W2:Y:S07]  /*ddb0*/  LDSM.16.MT88.4 R16, [R186+0x2800] ;  /* 0x00280000ba10783b */ /* 0x000eae0000004200 */
[C---:B------:R-:W-:Y:S08]  /*ddc0*/  HMMA.16816.F32.BF16 R100, R12.reuse, R20, R100 ;  /* 0x000000140c64723c */ /* 0x040ff00000041864 */
[C---:B------:R-:W-:Y:S01]  /*ddd0*/  HMMA.16816.F32.BF16 R104, R12.reuse, R22, R104 ;  /* 0x000000160c68723c */ /* 0x040fe20000041868 */
[----:B------:R-:W4:Y:S07]  /*dde0*/  LDSM.16.MT88.4 R20, [R185+0x2800] ;  /* 0x00280000b914783b */ /* 0x000f2e0000004200 */
[C---:B---3--:R-:W-:Y:S08]  /*ddf0*/  HMMA.16816.F32.BF16 R52, R12.reuse, R24, R52 ;  /* 0x000000180c34723c */ /* 0x048ff00000041834 */
[C---:B------:R-:W-:Y:S01]  /*de00*/  HMMA.16816.F32.BF16 R56, R12.reuse, R26, R56 ;  /* 0x0000001a0c38723c */ /* 0x040fe20000041838 */
[----:B------:R-:W3:Y:S07]  /*de10*/  LDSM.16.MT88.4 R24, [R187+0x2800] ;  /* 0x00280000bb18783b */ /* 0x000eee0000004200 */
[C---:B-1----:R-:W-:Y:S08]  /*de20*/  HMMA.16816.F32.BF16 R60, R12.reuse, R28, R60 ;  /* 0x0000001c0c3c723c */ /* 0x042ff0000004183c */
[----:B------:R-:W-:Y:S01]  /*de30*/  HMMA.16816.F32.BF16 R64, R12, R30, R64 ;  /* 0x0000001e0c40723c */ /* 0x000fe20000041840 */
[----:B------:R-:W1:Y:S06]  /*de40*/  LDSM.16.MT88.4 R28, [R186+0x5800] ;  /* 0x00580000ba1c783b */ /* 0x000e6c0000004200 */
[----:B------:R-:W-:Y:S02]  /*de50*/  F2FP.BF16.PACK_AB R12, R42, R41 ;  /* 0x000000292a0c723e */ /* 0x000fe400000010ff */
[----:B------:R-:W-:Y:S03]  /*de60*/  F2FP.BF16.PACK_AB R14, R44, R43 ;  /* 0x0000002b2c0e723e */ /* 0x000fe600000010ff */
[----:B------:R-:W-:Y:S02]  /*de70*/  F2FP.BF16.PACK_AB R13, R36, R40 ;  /* 0x00000028240d723e */ /* 0x000fe400000010ff */
[----:B------:R-:W-:Y:S07]  /*de80*/  F2FP.BF16.PACK_AB R15, R39, R37 ;  /* 0x00000025270f723e */ /* 0x000fee00000010ff */
[C---:B------:R-:W-:Y:S01]  /*de90*/  HMMA.16816.F32.BF16 R116, R12.reuse, R112, R4 ;  /* 0x000000700c74723c */ /* 0x040fe20000041804 */
[----:B------:R-:W5:Y:S07]  /*dea0*/  LDSM.16.MT88.4 R4, [R185+0x5800] ;  /* 0x00580000b904783b */ /* 0x000f6e0000004200 */
[C---:B------:R-:W-:Y:S01]  /*deb0*/  HMMA.16816.F32.BF16 R112, R12.reuse, R114, R8 ;  /* 0x000000720c70723c */ /* 0x040fe20000041808 */
[----:B------:R-:W1:Y:S07]  /*dec0*/  LDSM.16.MT88.4 R8, [R187+0x5800] ;  /* 0x00580000bb08783b */ /* 0x000e6e0000004200 */
[C---:B--2---:R-:W-:Y:S08]  /*ded0*/  HMMA.16816.F32.BF16 R68, R12.reuse, R16, R68 ;  /* 0x000000100c44723c */ /* 0x044ff00000041844 */
[C---:B------:R-:W-:Y:S08]  /*dee0*/  HMMA.16816.F32.BF16 R72, R12.reuse, R18, R72 ;  /* 0x000000120c48723c */ /* 0x040ff00000041848 */
[C---:B----4-:R-:W-:Y:S08]  /*def0*/  HMMA.16816.F32.BF16 R76, R12.reuse, R20, R76 ;  /* 0x000000140c4c723c */ /* 0x050ff0000004184c */
[C---:B------:R-:W-:Y:S08]  /*df00*/  HMMA.16816.F32.BF16 R80, R12.reuse, R22, R80 ;  /* 0x000000160c50723c */ /* 0x040ff00000041850 */
[C---:B---3--:R-:W-:Y:S08]  /*df10*/  HMMA.16816.F32.BF16 R84, R12.reuse, R24, R84 ;  /* 0x000000180c54723c */ /* 0x048ff00000041854 */
[C---:B------:R-:W-:Y:S08]  /*df20*/  HMMA.16816.F32.BF16 R88, R12.reuse, R26, R88 ;  /* 0x0000001a0c58723c */ /* 0x040ff00000041858 */
[C---:B------:R-:W-:Y:S08]  /*df30*/  HMMA.16816.F32.BF16 R92, R12.reuse, R32, R92 ;  /* 0x000000200c5c723c */ /* 0x040ff0000004185c */
[C---:B------:R-:W-:Y:S08]  /*df40*/  HMMA.16816.F32.BF16 R96, R12.reuse, R34, R96 ;  /* 0x000000220c60723c */ /* 0x040ff00000041860 */
[C---:B-1----:R-:W-:Y:S08]  /*df50*/  HMMA.16816.F32.BF16 R100, R12.reuse, R28, R100 ;  /* 0x0000001c0c64723c */ /* 0x042ff00000041864 */
[C---:B------:R-:W-:Y:S08]  /*df60*/  HMMA.16816.F32.BF16 R104, R12.reuse, R30, R104 ;  /* 0x0000001e0c68723c */ /* 0x040ff00000041868 */
[C---:B-----5:R-:W-:Y:S07]  /*df70*/  HMMA.16816.F32.BF16 R52, R12.reuse, R4, R52 ;  /* 0x000000040c34723c */ /* 0x060fee0000041834 */
[----:B------:R-:W-:Y:S01]  /*df80*/  FADD.FTZ R4, R45, R2 ;  /* 0x000000022d047221 */ /* 0x000fe20000010000 */
[C---:B------:R-:W-:Y:S04]  /*df90*/  HMMA.16816.F32.BF16 R56, R12.reuse, R6, R56 ;  /* 0x000000060c38723c */ /* 0x040fe80000041838 */
[----:B------:R-:W-:Y:S02]  /*dfa0*/  FADD.FTZ R2, R41, R0 ;  /* 0x0000000029027221 */ /* 0x000fe40000010000 */
[----:B------:R-:W-:Y:S01]  /*dfb0*/  FADD.FTZ R0, R40, R4 ;  /* 0x0000000428007221 */ /* 0x000fe20000010000 */
[----:B------:R-:W-:Y:S01]  /*dfc0*/  MOV R4, R3 ;  /* 0x0000000300047202 */ /* 0x000fe20000000f00 */
[C---:B------:R-:W-:Y:S04]  /*dfd0*/  HMMA.16816.F32.BF16 R60, R12.reuse, R8, R60 ;  /* 0x000000080c3c723c */ /* 0x040fe8000004183c */
[----:B------:R-:W-:Y:S02]  /*dfe0*/  FADD.FTZ R2, R42, R2 ;  /* 0x000000022a027221 */ /* 0x000fe40000010000 */
[----:B------:R-:W-:Y:S02]  /*dff0*/  FADD.FTZ R0, R36, R0 ;  /* 0x0000000024007221 */ /* 0x000fe40000010000 */
[----:B------:R-:W-:Y:S04]  /*e000*/  HMMA.16816.F32.BF16 R64, R12, R10, R64 ;  /* 0x0000000a0c40723c */ /* 0x000fe80000041840 */
[----:B------:R-:W-:Y:S02]  /*e010*/  FADD.FTZ R2, R43, R2 ;  /* 0x000000022b027221 */ /* 0x000fe40000010000 */
[----:B------:R-:W-:Y:S02]  /*e020*/  FADD.FTZ R0, R37, R0 ;  /* 0x0000000025007221 */ /* 0x000fe40000010000 */
[----:B------:R-:W-:Y:S04]  /*e030*/  FADD.FTZ R225, R44, R2 ;  /* 0x000000022ce17221 */ /* 0x000fe80000010000 */
[----:B------:R-:W-:Y:S01]  /*e040*/  FADD.FTZ R226, R39, R0 ;  /* 0x0000000027e27221 */ /* 0x000fe20000010000 */
[----:B------:R-:W-:-:S05]  /*e050*/  @P0 BRA `(.L_x_2534) ;  /* 0xffffd13000000947 */ /* 0x000fca000383ffff */
.L_x_2523:
[----:B------:R-:W-:-:S13]  /*e060*/  ISETP.GE.AND P0, PT, R196, R228, PT ;  /* 0x000000e4c400720c */ /* 0x000fda0003f06270 */
[----:B------:R-:W-:Y:S05]  /*e070*/  @!P0 BRA `(.L_x_2535) ;  /* 0x0000411000008947 */ /* 0x000fea0003800000 */
[----:B------:R-:W-:Y:S02]  /*e080*/  MOV R111, R4 ;  /* 0x00000004006f7202 */ /* 0x000fe40000000f00 */
[----:B------:R-:W-:Y:S02]  /*e090*/  MOV R110, R109 ;  /* 0x0000006d006e7202 */ /* 0x000fe40000000f00 */
.L_x_2553:
[----:B------:R-:W-:Y:S04]  /*e0a0*/  DEPBAR.LE SB0, 0x0 ;  /* 0x000080000000791a */ /* 0x000fe80000000000 */
[----:B------:R-:W-:Y:S01]  /*e0b0*/  WARPSYNC 0xffffffff ;  /* 0xffffffff00007948 */ /* 0x000fe20003800000 */
[----:B------:R-:W-:Y:S01]  /*e0c0*/  BAR.SYNC.DEFER_BLOCKING 0x0 ;  /* 0x0000000000007b1d */ /* 0x000fe20000010000 */
[----:B------:R-:W-:Y:S01]  /*e0d0*/  SHF.R.S32.HI R0, RZ, 0x1f, R199 ;  /* 0x0000001fff007819 */ /* 0x000fe200000114c7 */
[C---:B------:R-:W-:Y:S01]  /*e0e0*/  IMAD.WIDE.U32 R2, R199.reuse, c[0x0][0x208], RZ ;  /* 0x00008200c7027a25 */ /* 0x040fe200078e00ff */
[----:B------:R-:W-:Y:S02]  /*e0f0*/  SHF.R.S32.HI R7, RZ, 0x1f, R216 ;  /* 0x0000001fff077819 */ /* 0x000fe400000114d8 */
[----:B------:R-:W-:Y:S01]  /*e100*/  SHF.R.S32.HI R6, RZ, 0x1f, R208 ;  /* 0x0000001fff067819 */ /* 0x000fe200000114d0 */
[----:B------:R-:W-:Y:S01]  /*e110*/  IMAD R0, R0, c[0x0][0x208], RZ ;  /* 0x0000820000007a24 */ /* 0x000fe200078e02ff */
[----:B------:R-:W-:Y:S01]  /*e120*/  IADD3 R188, R180, 0x5800, RZ ;  /* 0x00005800b4bc7810 */ /* 0x000fe20007ffe0ff */
[----:B------:R-:W-:Y:S01]  /*e130*/  IMAD.SHL.U32 R46, R216, 0x2, RZ ;  /* 0x00000002d82e7824 */ /* 0x000fe200078e00ff */
[C---:B------:R-:W-:Y:S01]  /*e140*/  IADD3 R177, R180.reuse, 0x5000, RZ ;  /* 0x00005000b4b17810 */ /* 0x040fe20007ffe0ff */
[----:B------:R-:W-:Y:S01]  /*e150*/  IMAD R0, R199, c[0x0][0x20c], R0 ;  /* 0x00008300c7007a24 */ /* 0x000fe200078e0200 */
[----:B------:R-:W-:Y:S01]  /*e160*/  IADD3 R176, R180, 0x4800, RZ ;  /* 0x00004800b4b07810 */ /* 0x000fe20007ffe0ff */
[----:B------:R-:W-:Y:S01]  /*e170*/  IMAD.SHL.U32 R13, R208, 0x2, RZ ;  /* 0x00000002d00d7824 */ /* 0x000fe200078e00ff */
[C---:B------:R-:W-:Y:S01]  /*e180*/  IADD3 R109, R180.reuse, 0x4000, RZ ;  /* 0x00004000b46d7810 */ /* 0x040fe20007ffe0ff */
        /* <DEDUP_REMOVED lines=27> */
.L_x_2641:
[----:B------:R-:W5:Y:S01]  /*e340*/  SHFL.IDX PT, R2, R5, 0x2, 0x181f ;  /* 0x00581f0005027f89 */ /* 0x000f6200000e0000 */
[----:B------:R-:W-:Y:S01]  /*e350*/  ISETP.GE.AND P2, PT, R208, c[0x0][0x1d4], PT ;  /* 0x00007500d0007a0c */ /* 0x000fe20003f46270 */
[----:B------:R-:W-:Y:S01]  /*e360*/  BSSY B0, `(.L_x_2537) ;  /* 0x00000f3000007945 */ /* 0x000fe20003800000 */
[----:B------:R-:W-:Y:S02]  /*e370*/  ISETP.GE.AND P3, PT, R216, c[0x0][0x1d4], PT ;  /* 0x00007500d8007a0c */ /* 0x000fe40003f66270 */
[----:B------:R-:W-:Y:S02]  /*e380*/  SEL R195, RZ, 0x10, P2 ;  /* 0x00000010ffc37807 */ /* 0x000fe40001000000 */
[----:B------:R-:W2:Y:S01]  /*e390*/  SHFL.IDX PT, R3, R4, 0x2, 0x181f ;  /* 0x00581f0004037f89 */ /* 0x000ea200000e0000 */
[----:B------:R-:W-:Y:S02]  /*e3a0*/  SEL R29, RZ, 0x10, P3 ;  /* 0x00000010ff1d7807 */ /* 0x000fe40001800000 */
[----:B------:R-:W-:Y:S04]  /*e3b0*/  IADD3 R6, -R195, 0x10, RZ ;  /* 0x00000010c3067810 */ /* 0x000fe80007ffe1ff */
[----:B------:R-:W-:Y:S01]  /*e3c0*/  LOP3.LUT R6, R6, 0xf, RZ, 0xc0, !PT ;  /* 0x0000000f06067812 */ /* 0x000fe200078ec0ff */
[----:B------:R-:W-:Y:S03]  /*e3d0*/  SHFL.IDX PT, R28, R5, 0x1, 0x181f ;  /* 0x00381f00051c7f89 */ /* 0x000fe600000e0000 */
[-C--:B-----5:R-:W-:Y:S02]  /*e3e0*/  IADD3 R38, P1, P0, R6, R2.reuse, R13 ;  /* 0x0000000206267210 */ /* 0x0a0fe4000783e00d */
[----:B------:R-:W-:Y:S04]  /*e3f0*/  IADD3 R6, -R29, 0x10, RZ ;  /* 0x000000101d067810 */ /* 0x000fe80007ffe1ff */
[----:B------:R-:W-:Y:S02]  /*e400*/  LOP3.LUT R6, R6, 0xf, RZ, 0xc0, !PT ;  /* 0x0000000f06067812 */ /* 0x000fe400078ec0ff */
[-C--:B--2---:R-:W-:Y:S02]  /*e410*/  IADD3.X R39, RZ, R3.reuse, R20, P1, P0 ;  /* 0x00000003ff277210 */ /* 0x084fe40000fe0414 */
[----:B------:R-:W-:Y:S02]  /*e420*/  IADD3 R44, P1, P0, R6, R2, R46 ;  /* 0x00000002062c7210 */ /* 0x000fe4000783e02e */
[----:B------:R-:W2:Y:S02]  /*e430*/  SHFL.IDX PT, R2, R5, RZ, 0x181f ;  /* 0x00181fff05027589 */ /* 0x000ea400000e0000 */
[--C-:B------:R-:W-:Y:S02]  /*e440*/  IADD3.X R45, RZ, R3, R21.reuse, P1, P0 ;  /* 0x00000003ff2d7210 */ /* 0x100fe40000fe0415 */
[----:B------:R-:W-:Y:S03]  /*e450*/  ISETP.NE.U32.AND P1, PT, R195, RZ, PT ;  /* 0x000000ffc300720c */ /* 0x000fe60003f25070 */
[----:B------:R5:W4:Y:S01]  /*e460*/  SHFL.IDX PT, R3, R4, 0x1, 0x181f ;  /* 0x00381f0004037f89 */ /* 0x000b2200000e0000 */
[-C--:B--2---:R-:W-:Y:S05]  /*e470*/  IADD3 R22, P0, R2, R13.reuse, RZ ;  /* 0x0000000d02167210 */ /* 0x084fea0007f1e0ff */
[--C-:B---3--:R-:W-:Y:S01]  /*e480*/  IMAD.X R23, R12, 0x1, R20.reuse, P0 ;  /* 0x000000010c177824 */ /* 0x108fe200000e0614 */
[C---:B-----5:R-:W-:Y:S03]  /*e490*/  HMMA.16816.F32.BF16 R4, R120.reuse, R8, RZ ;  /* 0x000000087804723c */ /* 0x060fe600000418ff */
[-C--:B------:R-:W-:Y:S01]  /*e4a0*/  IADD3 R30, P0, R2, R46.reuse, RZ ;  /* 0x0000002e021e7210 */ /* 0x080fe20007f1e0ff */
[----:B------:R2:W-:Y:S04]  /*e4b0*/  LDGSTS.E.BYPASS.LTC128B.128 [R197+0x100], [R22.64], !P2 ;  /* 0x0010000016c57fae */ /* 0x0005e8000d101d46 */
[C---:B------:R-:W-:Y:S01]  /*e4c0*/  HMMA.16816.F32.BF16 R8, R120.reuse, R10, RZ ;  /* 0x0000000a7808723c */ /* 0x040fe200000418ff */
[--C-:B------:R-:W-:Y:S03]  /*e4d0*/  IMAD.X R31, R12, 0x1, R21.reuse, P0 ;  /* 0x000000010c1f7824 */ /* 0x100fe600000e0615 */
[C---:B------:R-:W-:Y:S02]  /*e4e0*/  IADD3 R36, P0, R28.reuse, R13, RZ ;  /* 0x0000000d1c247210 */ /* 0x040fe40007f1e0ff */
[----:B------:R3:W-:Y:S02]  /*e4f0*/  LDGSTS.E.BYPASS.LTC128B.128 [R197+0x3100], [R30.64], !P3 ;  /* 0x031000001ec57fae */ /* 0x0007e4000d901d46 */
[C---:B------:R-:W-:Y:S01]  /*e500*/  HMMA.16816.F32.BF16 R12, R120.reuse, R16, RZ ;  /* 0x00000010780c723c */ /* 0x040fe200000418ff */
[C---:B----4-:R-:W-:Y:S03]  /*e510*/  IMAD.X R37, R3.reuse, 0x1, R20, P0 ;  /* 0x0000000103257824 */ /* 0x050fe600000e0614 */
[----:B------:R-:W-:Y:S02]  /*e520*/  IADD3 R2, P0, R28, R46, RZ ;  /* 0x0000002e1c027210 */ /* 0x000fe40007f1e0ff */
[----:B------:R4:W-:Y:S02]  /*e530*/  LDGSTS.E.BYPASS.LTC128B.128 [R197+0x1100], [R36.64], !P2 ;  /* 0x0110000024c57fae */ /* 0x0009e4000d101d46 */
[C---:B------:R-:W-:Y:S01]  /*e540*/  HMMA.16816.F32.BF16 R16, R120.reuse, R18, RZ ;  /* 0x000000127810723c */ /* 0x040fe200000418ff */
[----:B------:R-:W-:Y:S01]  /*e550*/  IMAD.X R3, R3, 0x1, R21, P0 ;  /* 0x0000000103037824 */ /* 0x000fe200000e0615 */
[----:B------:R-:W-:Y:S04]  /*e560*/  ISETP.NE.U32.AND P0, PT, R29, RZ, PT ;  /* 0x000000ff1d00720c */ /* 0x000fe80003f05070 */
[----:B------:R1:W-:Y:S02]  /*e570*/  LDGSTS.E.BYPASS.LTC128B.128 [R197+0x4100], [R2.64], !P3 ;  /* 0x0410000002c57fae */ /* 0x0003e4000d901d46 */
[C---:B--2---:R-:W-:Y:S05]  /*e580*/  HMMA.16816.F32.BF16 R20, R120.reuse, R24, RZ ;  /* 0x000000187814723c */ /* 0x044fea00000418ff */
[----:B------:R4:W-:Y:S03]  /*e590*/  LDGSTS.E.BYPASS.LTC128B.128.ZFILL [R197+0x2100], [R38.64], P1 ;  /* 0x0210000026c57fae */ /* 0x0009e60008941d46 */
[C---:B------:R-:W-:Y:S04]  /*e5a0*/  HMMA.16816.F32.BF16 R24, R120.reuse, R26, RZ ;  /* 0x0000001a7818723c */ /* 0x040fe800000418ff */
[----:B------:R2:W-:Y:S01]  /*e5b0*/  LDGSTS.E.BYPASS.LTC128B.128.ZFILL [R197+0x5100], [R44.64], P0 ;  /* 0x051000002cc57fae */ /* 0x0005e20008141d46 */
[----:B------:R-:W-:Y:S03]  /*e5c0*/  ISETP.GT.AND P0, PT, R196, R228, PT ;  /* 0x000000e4c400720c */ /* 0x000fe60003f04270 */
[C---:B-1-3--:R-:W-:Y:S03]  /*e5d0*/  HMMA.16816.F32.BF16 R28, R120.reuse, R32, RZ ;  /* 0x00000020781c723c */ /* 0x04afe600000418ff */
[----:B------:R-:W0:Y:S05]  /*e5e0*/  LDGDEPBAR ;  /* 0x00000000000079af */ /* 0x000e2a0000000000 */
        /* <DEDUP_REMOVED lines=71> */
[C---:B--2---:R-:W-:Y:S01]  /*ea60*/  HMMA.16816.F32.BF16 R36, R160.reuse, R132, R36 ;  /* 0x00000084a024723c */ /* 0x044fe20000041824 */
[----:B------:R-:W2:Y:S07]  /*ea70*/  LDSM.16.M88.4 R176, [R177] ;  /* 0x00000000b1b0783b */ /* 0x000eae0000000200 */
[C---:B------:R-:W-:Y:S01]  /*ea80*/  HMMA.16816.F32.BF16 R40, R160.reuse, R134, R40 ;  /* 0x00000086a028723c */ /* 0x040fe20000041828 */
[----:B------:R-:W1:Y:S07]  /*ea90*/  LDSM.16.M88.4 R132, [R188] ;  /* 0x00000000bc84783b */ /* 0x000e6e0000000200 */
[C---:B---3--:R-:W-:Y:S08]  /*eaa0*/  HMMA.16816.F32.BF16 R44, R160.reuse, R136, R44 ;  /* 0x00000088a02c723c */ /* 0x048ff0000004182c */
[----:B------:R-:W-:Y:S01]  /*eab0*/  HMMA.16816.F32.BF16 R48, R160, R138, R48 ;  /* 0x0000008aa030723c */ /* 0x000fe20000041830 */
[----:B------:R-:W-:Y:S07]  /*eac0*/  LDSM.16.M88.4 R136, [R183+0x3800] ;  /* 0x00380000b788783b */ /* 0x000fee0000000200 */
[C---:B----4-:R-:W-:Y:S08]  /*ead0*/  HMMA.16816.F32.BF16 R4, R164.reuse, R140, R4 ;  /* 0x0000008ca404723c */ /* 0x050ff00000041804 */
[C---:B------:R-:W-:Y:S01]  /*eae0*/  HMMA.16816.F32.BF16 R8, R164.reuse, R142, R8 ;  /* 0x0000008ea408723c */ /* 0x040fe20000041808 */
[----:B------:R-:W-:Y:S07]  /*eaf0*/  LDSM.16.M88.4 R140, [R183+0x4000] ;  /* 0x00400000b78c783b */ /* 0x000fee0000000200 */
[C---:B-----5:R-:W-:Y:S08]  /*eb00*/  HMMA.16816.F32.BF16 R12, R164.reuse, R144, R12 ;  /* 0x00000090a40c723c */ /* 0x060ff0000004180c */
        /* <DEDUP_REMOVED lines=11> */
[C---:B------:R-:W-:Y:S08]  /*ebc0*/  HMMA.16816.F32.BF16 R44, R164.reuse, R132, R44 ;  /* 0x00000084a42c723c */ /* 0x040ff0000004182c */
[----:B------:R-:W-:Y:S01]  /*ebd0*/  HMMA.16816.F32.BF16 R48, R164, R134, R48 ;  /* 0x00000086a430723c */ /* 0x000fe20000041830 */
[----:B------:R-:W-:Y:S07]  /*ebe0*/  LDSM.16.M88.4 R132, [R182+0x800] ;  /* 0x00080000b684783b */ /* 0x000fee0000000200 */
[C---:B-1----:R-:W-:Y:S08]  /*ebf0*/  HMMA.16816.F32.BF16 R4, R168.reuse, R128, R4 ;  /* 0x00000080a804723c */ /* 0x042ff00000041804 */
        /* <DEDUP_REMOVED lines=13> */
[----:B------:R-:W3:Y:S01]  /*ecd0*/  LDSM.16.M88.4 R148, [R182+0x2800] ;  /* 0x00280000b694783b */ /* 0x000ee20000000200 */
[----:B------:R-:W-:Y:S06]  /*ece0*/  DEPBAR.LE SB0, 0x0 ;  /* 0x000080000000791a */ /* 0x000fec0000000000 */
[C---:B--2---:R-:W-:Y:S01]  /*ecf0*/  HMMA.16816.F32.BF16 R44, R168.reuse, R176, R44 ;  /* 0x000000b0a82c723c */ /* 0x044fe2000004182c */
[----:B------:R-:W-:Y:S07]  /*ed00*/  BAR.SYNC.DEFER_BLOCKING 0x0 ;  /* 0x0000000000007b1d */ /* 0x000fee0000010000 */
[----:B------:R-:W-:Y:S08]  /*ed10*/  HMMA.16816.F32.BF16 R48, R168, R178, R48 ;  /* 0x000000b2a830723c */ /* 0x000ff00000041830 */
[C---:B-1----:R-:W-:Y:S08]  /*ed20*/  HMMA.16816.F32.BF16 R4, R172.reuse, R128, R4 ;  /* 0x00000080ac04723c */ /* 0x042ff00000041804 */
[C---:B------:R-:W-:Y:S08]  /*ed30*/  HMMA.16816.F32.BF16 R8, R172.reuse, R130, R8 ;  /* 0x00000082ac08723c */ /* 0x040ff00000041808 */
[C---:B------:R-:W-:Y:S08]  /*ed40*/  HMMA.16816.F32.BF16 R12, R172.reuse, R132, R12 ;  /* 0x00000084ac0c723c */ /* 0x040ff0000004180c */
        /* <DEDUP_REMOVED lines=22> */
[----:B------:R-:W-:Y:S01]  /*eeb0*/  IMAD.MOV.U32 R0, RZ, RZ, R2 ;  /* 0x000000ffff007224 */ /* 0x000fe200078e0002 */
        /* <DEDUP_REMOVED lines=26> */
.L_x_2642:
[----:B------:R-:W-:-:S05]  /*f060*/  BRA.DIV ~URZ, `(.L_x_2540) ;  /* 0x000093d27f007947 */ /* 0x000fca000b800000 */
[----:B------:R-:W3:Y:S01]  /*f070*/  SHFL.IDX PT, R2, R108, RZ, 0x181f ;  /* 0x00181fff6c027589 */ /* 0x000ee200000e0000 */
[C---:B------:R-:W-:Y:S02]  /*f080*/  IADD3 R3, -R195.reuse, 0x10, RZ ;  /* 0x00000010c3037810 */ /* 0x040fe40007ffe1ff */
[----:B------:R-:W-:Y:S02]  /*f090*/  ISETP.NE.U32.AND P2, PT, R195, RZ, PT ;  /* 0x000000ffc300720c */ /* 0x000fe40003f45070 */
[----:B------:R-:W-:Y:S04]  /*f0a0*/  LOP3.LUT R132, R3, 0xf, RZ, 0xc0, !PT ;  /* 0x0000000f03847812 */ /* 0x000fe800078ec0ff */
[----:B---3--:R-:W-:Y:S04]  /*f0b0*/  IADD3 R130, P1, P0, R132, R2, R133 ;  /* 0x0000000284827210 */ /* 0x008fe8000783e085 */
[----:B--2---:R-:W-:Y:S02]  /*f0c0*/  IADD3.X R131, RZ, R129, R109, P1, P0 ;  /* 0x00000081ff837210 */ /* 0x004fe40000fe046d */
[----:B------:R-:W-:Y:S03]  /*f0d0*/  IADD3 R2, P0, R2, R134, RZ ;  /* 0x0000008602027210 */ /* 0x000fe60007f1e0ff */
[----:B------:R-:W-:Y:S01]  /*f0e0*/  @!PT LDS RZ, [RZ] ;  /* 0x00000000fffff984 */ /* 0x000fe20000000800 */
[----:B------:R-:W-:Y:S01]  /*f0f0*/  @!PT LDS RZ, [RZ] ;  /* 0x00000000fffff984 */ /* 0x000fe20000000800 */
[----:B------:R2:W-:Y:S02]  /*f100*/  LDGSTS.E.BYPASS.LTC128B.128.ZFILL [R197+0x8100], [R130.64], P2 ;  /* 0x0810000082c57fae */ /* 0x0005e40009141d46 */
[--C-:B------:R-:W-:Y:S02]  /*f110*/  IMAD.X R3, R129, 0x1, R128.reuse, P0 ;  /* 0x0000000181037824 */ /* 0x100fe400000e0680 */
[----:B------:R-:W-:Y:S04]  /*f120*/  SHFL.IDX PT, R129, R0, 0x1, 0x181f ;  /* 0x00381f0000817f89 */ /* 0x000fe800000e0000 */
[----:B------:R3:W-:Y:S04]  /*f130*/  LDGSTS.E.BYPASS.LTC128B.128 [R197+0xb100], [R2.64], !P3 ;  /* 0x0b10000002c57fae */ /* 0x0007e8000d901d46 */
[----:B-1----:R-:W-:Y:S04]  /*f140*/  SHFL.IDX PT, R0, R0, 0x2, 0x181f ;  /* 0x00581f0000007f89 */ /* 0x002fe800000e0000 */
[----:B--2---:R-:W3:Y:S02]  /*f150*/  SHFL.IDX PT, R130, R108, 0x1, 0x181f ;  /* 0x00381f006c827f89 */ /* 0x004ee400000e0000 */
[----:B---3--:R-:W-:Y:S04]  /*f160*/  IADD3 R2, P1, P0, R132, R130, R133 ;  /* 0x0000008284027210 */ /* 0x008fe8000783e085 */
[----:B------:R-:W-:Y:S02]  /*f170*/  IADD3.X R3, RZ, R129, R109, P1, P0 ;  /* 0x00000081ff037210 */ /* 0x000fe40000fe046d */
[----:B------:R-:W-:Y:S03]  /*f180*/  IADD3 R130, P0, R130, R134, RZ ;  /* 0x0000008682827210 */ /* 0x000fe60007f1e0ff */
[----:B------:R1:W-:Y:S02]  /*f190*/  LDGSTS.E.BYPASS.LTC128B.128.ZFILL [R197+0x9100], [R2.64], P2 ;  /* 0x0910000002c57fae */ /* 0x0003e40009141d46 */
[----:B------:R-:W-:Y:S05]  /*f1a0*/  IMAD.X R131, R129, 0x1, R128, P0 ;  /* 0x0000000181837824 */ /* 0x000fea00000e0680 */
[----:B------:R2:W-:Y:S04]  /*f1b0*/  LDGSTS.E.BYPASS.LTC128B.128 [R197+0xc100], [R130.64], !P3 ;  /* 0x0c10000082c57fae */ /* 0x0005e8000d901d46 */
[----:B-1----:R2:W1:Y:S02]  /*f1c0*/  SHFL.IDX PT, R2, R108, 0x2, 0x181f ;  /* 0x00581f006c027f89 */ /* 0x00246400000e0000 */
.L_x_2643:
[----:B------:R-:W-:Y:S04]  /*f1d0*/  IADD3 R3, -R195, 0x10, RZ ;  /* 0x00000010c3037810 */ /* 0x000fe80007ffe1ff */
[----:B------:R-:W-:Y:S04]  /*f1e0*/  LOP3.LUT R3, R3, 0xf, RZ, 0xc0, !PT ;  /* 0x0000000f03037812 */ /* 0x000fe800078ec0ff */
[----:B-12---:R-:W-:Y:S04]  /*f1f0*/  IADD3 R108, P1, P0, R3, R2, R133 ;  /* 0x00000002036c7210 */ /* 0x006fe8000783e085 */
        /* <DEDUP_REMOVED lines=9> */
.L_x_2538:
[----:B------:R-:W-:Y:S05]  /*f290*/  BSYNC B0 ;  /* 0x0000000000007941 */ /* 0x000fea0003800000 */
.L_x_2537:
        /* <DEDUP_REMOVED lines=13> */
.L_x_2644:
        /* <DEDUP_REMOVED lines=18> */
.L_x_2544:
[----:B------:R-:W-:Y:S04]  /*f490*/  MOV R130, c[0x0][0x32c] ;  /* 0x0000cb0000827a02 */ /* 0x000fe80000000f00 */
[----:B------:R-:W-:Y:S11]  /*f4a0*/  ISETP.NE.AND P0, PT, R130, 0x1, PT ;  /* 0x000000018200780c */ /* 0x000ff60003f05270 */
[----:B------:R-:W-:Y:S02]  /*f4b0*/  @!UPT UIADD3 URZ, URZ, URZ, URZ ;  /* 0x0000003f3f3ff290 */ /* 0x000fe4000fffe03f */
[----:B------:R-:W-:Y:S05]  /*f4c0*/  @P0 IMAD.HI.U32 R130, R3, c[0x0][0x330], RZ ;  /* 0x0000cc0003820a27 */ /* 0x000fea00078e00ff */
[----:B------:R-:W-:Y:S02]  /*f4d0*/  @P0 SHF.R.U32.HI R3, RZ, c[0x0][0x334], R130 ;  /* 0x0000cd00ff030a19 */ /* 0x000fe40000011682 */
.L_x_2545:
[----:B------:R-:W-:Y:S05]  /*f4e0*/  BSYNC B0 ;  /* 0x0000000000007941 */ /* 0x000fea0003800000 */
.L_x_2543:
[----:B------:R-:W-:Y:S04]  /*f4f0*/  IMAD.IADD R130, R108, 0x1, -R231 ;  /* 0x000000016c827824 */ /* 0x000fe800078e0ae7 */
[----:B------:R-:W-:Y:S05]  /*f500*/  IMAD R3, R3, c[0x0][0x32c], R130 ;  /* 0x0000cb0003037a24 */ /* 0x000fea00078e0282 */
[----:B------:R-:W-:Y:S02]  /*f510*/  IADD3 R130, R3, c[0x0][0x32c], RZ ;  /* 0x0000cb0003827a10 */ /* 0x000fe40007ffe0ff */
[----:B------:R-:W-:Y:S02]  /*f520*/  IMNMX R0, R0, R3, !PT ;  /* 0x0000000300007217 */ /* 0x000fe40007800200 */
[----:B------:R-:W-:Y:S02]  /*f530*/  IMNMX R2, R2, R130, PT ;  /* 0x0000008202027217 */ /* 0x000fe40003800200 */
.L_x_2542:
        /* <DEDUP_REMOVED lines=135> */
.L_x_2645:
        /* <DEDUP_REMOVED lines=17> */
.L_x_2549:
[----:B------:R-:W-:Y:S04]  /*fec0*/  MOV R4, c[0x0][0x32c] ;  /* 0x0000cb0000047a02 */ /* 0x000fe80000000f00 */
[----:B------:R-:W-:Y:S11]  /*fed0*/  ISETP.NE.AND P0, PT, R4, 0x1, PT ;  /* 0x000000010400780c */ /* 0x000ff60003f05270 */
[----:B------:R-:W-:Y:S02]  /*fee0*/  @!UPT UIADD3 URZ, URZ, URZ, URZ ;  /* 0x0000003f3f3ff290 */ /* 0x000fe4000fffe03f */
[----:B------:R-:W-:Y:S05]  /*fef0*/  @P0 IMAD.HI.U32 R4, R3, c[0x0][0x330], RZ ;  /* 0x0000cc0003040a27 */ /* 0x000fea00078e00ff */
[----:B------:R-:W-:Y:S02]  /*ff00*/  @P0 SHF.R.U32.HI R3, RZ, c[0x0][0x334], R4 ;  /* 0x0000cd00ff030a19 */ /* 0x000fe40000011604 */
.L_x_2550:
[----:B------:R-:W-:Y:S05]  /*ff10*/  BSYNC B0 ;  /* 0x0000000000007941 */ /* 0x000fea0003800000 */
.L_x_2548:
[----:B------:R-:W-:Y:S04]  /*ff20*/  IMAD.IADD R4, R108, 0x1, -R231 ;  /* 0x000000016c047824 */ /* 0x000fe800078e0ae7 */
[----:B------:R-:W-:Y:S05]  /*ff30*/  IMAD R3, R3, c[0x0][0x32c], R4 ;  /* 0x0000cb0003037a24 */ /* 0x000fea00078e0204 */
[----:B------:R-:W-:Y:S02]  /*ff40*/  IADD3 R4, R3, c[0x0][0x32c], RZ ;  /* 0x0000cb0003047a10 */ /* 0x000fe40007ffe0ff */
[----:B------:R-:W-:Y:S02]  /*ff50*/  IMNMX R0, R0, R3, !PT ;  /* 0x0000000300007217 */ /* 0x000fe40007800200 */
[----:B------:R-:W-:Y:S02]  /*ff60*/  IMNMX R2, R2, R4, PT ;  /* 0x0000000402027217 */ /* 0x000fe40003800200 */
.L_x_2547:
        /* <DEDUP_REMOVED lines=126> */
[----:B------:R-:W-:Y:S02]  /*10750*/  ISETP.LT.OR P1, PT, R2, 0x59, P2 ;  /* 0x000000590200780c */ /* 0x000fe40001721670 */
        /* <DEDUP_REMOVED lines=13> */
.L_x_2646:
[----:B---34-:R-:W-:Y:S01]  /*10830*/  FMNMX.FTZ R108, R108, R0, !PT ;  /* 0x000000006c6c7209 */ /* 0x018fe20007810000 */
[----:B------:R-:W-:-:S05]  /*10840*/  BRA.DIV ~URZ, `(.L_x_2552) ;  /* 0x000080627f007947 */ /* 0x000fca000b800000 */
[----:B------:R-:W-:Y:S04]  /*10850*/  SHFL.BFLY PT, R0, R4, 0x2, 0x1f ;  /* 0x0c401f0004007f89 */ /* 0x000fe800000e0000 */
[----:B------:R-:W3:Y:S02]  /*10860*/  SHFL.BFLY PT, R2, R108, 0x1, 0x1f ;  /* 0x0c201f006c027f89 */ /* 0x000ee400000e0000 */
[----:B-123--:R-:W-:Y:S02]  /*10870*/  FMNMX.FTZ R109, R108, R2, !PT ;  /* 0x000000026c6d7209 */ /* 0x00efe40007810000 */
[----:B------:R-:W-:Y:S05]  /*10880*/  FMNMX.FTZ R4, R4, R0, !PT ;  /* 0x0000000004047209 */ /* 0x000fea0007810000 */
[----:B------:R1:W2:Y:S02]  /*10890*/  SHFL.BFLY PT, R0, R4, 0x1, 0x1f ;  /* 0x0c201f0004007f89 */ /* 0x0002a400000e0000 */
.L_x_2647:
        /* <DEDUP_REMOVED lines=24> */
[--C-:B-1----:R-:W-:Y:S05]  /*10a20*/  FFMA.FTZ R2, R131, c[0x0][0x2d0], -R24.reuse ;  /* 0x0000b40083027a23 */ /* 0x102fea0000010818 */
[----:B------:R1:W3:Y:S10]  /*10a30*/  MUFU.EX2 R130, R2 ;  /* 0x0000000200827308 */ /* 0x0002f40000000800 */
[----:B------:R-:W-:Y:S10]  /*10a40*/  MUFU.EX2 R136, R35 ;  /* 0x0000002300887308 */ /* 0x000ff40000000800 */
[----:B------:R-:W-:Y:S01]  /*10a50*/  MUFU.EX2 R137, R34 ;  /* 0x0000002200897308 */ /* 0x000fe20000000800 */
[--C-:B-1----:R-:W-:Y:S02]  /*10a60*/  FFMA.FTZ R2, R5, c[0x0][0x2d0], -R24.reuse ;  /* 0x0000b40005027a23 */ /* 0x102fe40000010818 */
[----:B------:R-:W-:Y:S07]  /*10a70*/  FFMA.FTZ R5, R9, c[0x0][0x2d0], -R24 ;  /* 0x0000b40009057a23 */ /* 0x000fee0000010818 */
[----:B------:R1:W-:Y:S10]  /*10a80*/  MUFU.EX2 R179, R2 ;  /* 0x0000000200b37308 */ /* 0x0003f40000000800 */
[----:B------:R-:W4:Y:S01]  /*10a90*/  MUFU.EX2 R188, R5 ;  /* 0x0000000500bc7308 */ /* 0x000f220000000800 */
[----:B-1----:R-:W-:Y:S02]  /*10aa0*/  FSEL R2, R109, RZ, P0 ;  /* 0x000000ff6d027208 */ /* 0x002fe40000000000 */
[----:B------:R-:W-:Y:S03]  /*10ab0*/  FSETP.NEU.FTZ.AND P0, PT, R3, -INF , PT ;  /* 0xff8000000300780b */ /* 0x000fe60003f1d000 */
[----:B------:R-:W-:Y:S01]  /*10ac0*/  FADD.FTZ R0, -R2, R110 ;  /* 0x0000006e02007221 */ /* 0x000fe20000010100 */
[----:B------:R-:W-:Y:S03]  /*10ad0*/  FSEL R32, R4, RZ, P0 ;  /* 0x000000ff04207208 */ /* 0x000fe60000000000 */
[----:B------:R-:W-:Y:S01]  /*10ae0*/  FMUL.FTZ R0, R0, c[0x0][0x2d0] ;  /* 0x0000b40000007a20 */ /* 0x000fe20000410000 */
[----:B---3--:R-:W-:Y:S01]  /*10af0*/  F2FP.BF16.PACK_AB R12, R130, R10 ;  /* 0x0000000a820c723e */ /* 0x008fe200000010ff */
[--C-:B------:R-:W-:Y:S01]  /*10b00*/  FFMA.FTZ R4, R6, c[0x0][0x2d0], -R32.reuse ;  /* 0x0000b40006047a23 */ /* 0x100fe20000010820 */
[----:B----4-:R-:W-:Y:S01]  /*10b10*/  F2FP.BF16.PACK_AB R14, R188, R179 ;  /* 0x000000b3bc0e723e */ /* 0x010fe200000010ff */
[----:B------:R1:W3:Y:S01]  /*10b20*/  MUFU.EX2 R2, R0 ;  /* 0x0000000000027308 */ /* 0x0002e20000000800 */
[--C-:B------:R-:W-:Y:S02]  /*10b30*/  FFMA.FTZ R36, R47, c[0x0][0x2d0], -R32.reuse ;  /* 0x0000b4002f247a23 */ /* 0x100fe40000010820 */
[--C-:B------:R-:W-:Y:S07]  /*10b40*/  FFMA.FTZ R37, R46, c[0x0][0x2d0], -R32.reuse ;  /* 0x0000b4002e257a23 */ /* 0x100fee0000010820 */
[----:B------:R4:W-:Y:S10]  /*10b50*/  MUFU.EX2 R27, R4 ;  /* 0x00000004001b7308 */ /* 0x0009f40000000800 */
[----:B------:R-:W-:Y:S01]  /*10b60*/  MUFU.EX2 R37, R37 ;  /* 0x0000002500257308 */ /* 0x000fe20000000800 */
[----:B-1----:R-:W-:Y:S02]  /*10b70*/  FFMA.FTZ R0, R8, c[0x0][0x2d0], -R32 ;  /* 0x0000b40008007a23 */ /* 0x002fe40000010820 */
[C---:B---3--:R-:W-:Y:S02]  /*10b80*/  FMUL.FTZ R5, R2.reuse, R117 ;  /* 0x0000007502057220 */ /* 0x048fe40000410000 */
[C---:B------:R-:W-:Y:S05]  /*10b90*/  FFMA.FTZ R29, R2.reuse, R225, R10 ;  /* 0x000000e1021d7223 */ /* 0x040fea000001000a */
[----:B------:R-:W1:Y:S01]  /*10ba0*/  MUFU.EX2 R131, R0 ;  /* 0x0000000000837308 */ /* 0x000e620000000800 */
[C---:B------:R-:W-:Y:S02]  /*10bb0*/  FMUL.FTZ R8, R2.reuse, R112 ;  /* 0x0000007002087220 */ /* 0x040fe40000410000 */
[C---:B------:R-:W-:Y:S02]  /*10bc0*/  FMUL.FTZ R9, R2.reuse, R113 ;  /* 0x0000007102097220 */ /* 0x040fe40000410000 */
[--C-:B----4-:R-:W-:Y:S02]  /*10bd0*/  FFMA.FTZ R4, R11, c[0x0][0x2d0], -R32.reuse ;  /* 0x0000b4000b047a23 */ /* 0x110fe40000010820 */
        /* <DEDUP_REMOVED lines=11> */
[----:B-1----:R-:W-:Y:S01]  /*10c90*/  F2FP.BF16.PACK_AB R13, R131, R27 ;  /* 0x0000001b830d723e */ /* 0x002fe200000010ff */
[----:B------:R-:W-:Y:S02]  /*10ca0*/  FFMA.FTZ R0, R7, c[0x0][0x2d0], -R32 ;  /* 0x0000b40007007a23 */ /* 0x000fe40000010820 */
[C---:B------:R-:W-:Y:S02]  /*10cb0*/  FMUL.FTZ R85, R2.reuse, R85 ;  /* 0x0000005502557220 */ /* 0x040fe40000410000 */
[C---:B------:R-:W-:Y:S01]  /*10cc0*/  FMUL.FTZ R88, R2.reuse, R88 ;  /* 0x0000005802587220 */ /* 0x040fe20000410000 */
[----:B------:R1:W4:Y:S01]  /*10cd0*/  MUFU.EX2 R178, R0 ;  /* 0x0000000000b27308 */ /* 0x0003220000000800 */
[C---:B------:R-:W-:Y:S02]  /*10ce0*/  FMUL.FTZ R89, R2.reuse, R89 ;  /* 0x0000005902597220 */ /* 0x040fe40000410000 */
[C---:B------:R-:W-:Y:S02]  /*10cf0*/  FMUL.FTZ R92, R2.reuse, R92 ;  /* 0x0000005c025c7220 */ /* 0x040fe40000410000 */
[C---:B---3--:R-:W-:Y:S02]  /*10d00*/  FMUL.FTZ R4, R2.reuse, R116 ;  /* 0x0000007402047220 */ /* 0x048fe40000410000 */
        /* <DEDUP_REMOVED lines=11> */
[----:B----4-:R-:W-:Y:S01]  /*10dc0*/  F2FP.BF16.PACK_AB R15, R195, R178 ;  /* 0x000000b2c30f723e */ /* 0x010fe200000010ff */
[----:B------:R-:W-:Y:S01]  /*10dd0*/  FMUL.FTZ R57, R2, R57 ;  /* 0x0000003902397220 */ /* 0x000fe20000410000 */
[----:B------:R-:W-:Y:S01]  /*10de0*/  ISETP.GT.AND P0, PT, R196, R228, PT ;  /* 0x000000e4c400720c */ /* 0x000fe20003f04270 */
[----:B------:R-:W-:Y:S02]  /*10df0*/  FADD.FTZ R0, -R0, R111 ;  /* 0x0000006f00007221 */ /* 0x000fe40000010100 */
[----:B------:R-:W-:Y:S02]  /*10e00*/  FMUL.FTZ R60, R2, R60 ;  /* 0x0000003c023c7220 */ /* 0x000fe40000410000 */
[----:B------:R-:W-:Y:S02]  /*10e10*/  FMUL.FTZ R0, R0, c[0x0][0x2d0] ;  /* 0x0000b40000007a20 */ /* 0x000fe40000410000 */
[C---:B------:R-:W-:Y:S02]  /*10e20*/  FMUL.FTZ R61, R2.reuse, R61 ;  /* 0x0000003d023d7220 */ /* 0x040fe40000410000 */
[C---:B------:R-:W-:Y:S02]  /*10e30*/  FMUL.FTZ R64, R2.reuse, R64 ;  /* 0x0000004002407220 */ /* 0x040fe40000410000 */
[----:B------:R-:W1:Y:S01]  /*10e40*/  MUFU.EX2 R0, R0 ;  /* 0x0000000000007308 */ /* 0x000e620000000800 */
[----:B------:R-:W-:Y:S02]  /*10e50*/  FMUL.FTZ R65, R2, R65 ;  /* 0x0000004102417220 */ /* 0x000fe40000410000 */
[--C-:B------:R-:W-:Y:S07]  /*10e60*/  FFMA.FTZ R2, R135, c[0x0][0x2d0], -R24.reuse ;  /* 0x0000b40087027a23 */ /* 0x100fee0000010818 */
[----:B------:R3:W-:Y:S01]  /*10e70*/  MUFU.EX2 R110, R2 ;  /* 0x00000002006e7308 */ /* 0x0007e20000000800 */
[C---:B-1----:R-:W-:Y:S02]  /*10e80*/  FMUL.FTZ R6, R0.reuse, R118 ;  /* 0x0000007600067220 */ /* 0x042fe40000410000 */
[C---:B------:R-:W-:Y:S02]  /*10e90*/  FMUL.FTZ R7, R0.reuse, R119 ;  /* 0x0000007700077220 */ /* 0x040fe40000410000 */
[C---:B------:R-:W-:Y:S02]  /*10ea0*/  FFMA.FTZ R27, R0.reuse, R226, R27 ;  /* 0x000000e2001b7223 */ /* 0x040fe4000001001b */
[C---:B------:R-:W-:Y:S02]  /*10eb0*/  FMUL.FTZ R10, R0.reuse, R114 ;  /* 0x00000072000a7220 */ /* 0x040fe40000410000 */
[C---:B------:R-:W-:Y:S01]  /*10ec0*/  FMUL.FTZ R11, R0.reuse, R115 ;  /* 0x00000073000b7220 */ /* 0x040fe20000410000 */
[C---:B--2---:R-:W-:Y:S05]  /*10ed0*/  HMMA.16816.F32.BF16 R4, R12.reuse, R16, R4 ;  /* 0x000000100c04723c */ /* 0x044fea0000041804 */
[C---:B------:R-:W-:Y:S02]  /*10ee0*/  FMUL.FTZ R70, R0.reuse, R70 ;  /* 0x0000004600467220 */ /* 0x040fe40000410000 */
[C---:B------:R-:W-:Y:S01]  /*10ef0*/  FMUL.FTZ R71, R0.reuse, R71 ;  /* 0x0000004700477220 */ /* 0x040fe20000410000 */
[C---:B------:R-:W-:Y:S01]  /*10f00*/  HMMA.16816.F32.BF16 R8, R12.reuse, R18, R8 ;  /* 0x000000120c08723c */ /* 0x040fe20000041808 */
[----:B------:R-:W1:Y:S03]  /*10f10*/  LDSM.16.MT88.4 R16, [R186] ;  /* 0x00000000ba10783b */ /* 0x000e660000004200 */
[C---:B------:R-:W-:Y:S02]  /*10f20*/  FMUL.FTZ R74, R0.reuse, R74 ;  /* 0x0000004a004a7220 */ /* 0x040fe40000410000 */
[C---:B------:R-:W-:Y:S02]  /*10f30*/  FMUL.FTZ R75, R0.reuse, R75 ;  /* 0x0000004b004b7220 */ /* 0x040fe40000410000 */
[C---:B------:R-:W-:Y:S04]  /*10f40*/  FMUL.FTZ R78, R0.reuse, R78 ;  /* 0x0000004e004e7220 */ /* 0x040fe80000410000 */
        /* <DEDUP_REMOVED lines=11> */
[--C-:B---3--:R-:W-:Y:S02]  /*11000*/  FFMA.FTZ R2, R134, c[0x0][0x2d0], -R24.reuse ;  /* 0x0000b40086027a23 */ /* 0x108fe40000010818 */
[C---:B------:R-:W-:Y:S02]  /*11010*/  FMUL.FTZ R102, R0.reuse, R102 ;  /* 0x0000006600667220 */ /* 0x040fe40000410000 */
[----:B------:R2:W-:Y:S01]  /*11020*/  MUFU.EX2 R112, R2 ;  /* 0x0000000200707308 */ /* 0x0005e20000000800 */
[C---:B------:R-:W-:Y:S01]  /*11030*/  FMUL.FTZ R103, R0.reuse, R103 ;  /* 0x0000006700677220 */ /* 0x040fe20000410000 */
[C---:B-1----:R-:W-:Y:S03]  /*11040*/  HMMA.16816.F32.BF16 R68, R12.reuse, R16, R68 ;  /* 0x000000100c44723c */ /* 0x042fe60000041844 */
[C---:B------:R-:W-:Y:S02]  /*11050*/  FMUL.FTZ R106, R0.reuse, R106 ;  /* 0x0000006a006a7220 */ /* 0x040fe40000410000 */
        /* <DEDUP_REMOVED lines=8> */
[----:B--2---:R-:W-:Y:S02]  /*110e0*/  FFMA.FTZ R2, R133, c[0x0][0x2d0], -R24 ;  /* 0x0000b40085027a23 */ /* 0x004fe40000010818 */
[C---:B------:R-:W-:Y:S02]  /*110f0*/  FMUL.FTZ R63, R0.reuse, R63 ;  /* 0x0000003f003f7220 */ /* 0x040fe40000410000 */
[----:B------:R2:W-:Y:S01]  /*11100*/  MUFU.EX2 R115, R2 ;  /* 0x0000000200737308 */ /* 0x0005e20000000800 */
[C---:B------:R-:W-:Y:S02]  /*11110*/  FMUL.FTZ R66, R0.reuse, R66 ;  /* 0x0000004200427220 */ /* 0x040fe40000410000 */
[----:B------:R-:W-:Y:S02]  /*11120*/  FMUL.FTZ R67, R0, R67 ;  /* 0x0000004300437220 */ /* 0x000fe40000410000 */
[----:B------:R-:W-:Y:S05]  /*11130*/  FFMA.FTZ R0, R28, c[0x0][0x2d0], -R32 ;  /* 0x0000b4001c007a23 */ /* 0x000fea0000010820 */
[----:B------:R3:W-:Y:S01]  /*11140*/  MUFU.EX2 R200, R0 ;  /* 0x0000000000c87308 */ /* 0x0007e20000000800 */
[C---:B-1----:R-:W-:Y:S03]  /*11150*/  HMMA.16816.F32.BF16 R76, R12.reuse, R16, R76 ;  /* 0x000000100c4c723c */ /* 0x042fe6000004184c */
[--C-:B--2---:R-:W-:Y:S06]  /*11160*/  FFMA.FTZ R2, R132, c[0x0][0x2d0], -R24.reuse ;  /* 0x0000b40084027a23 */ /* 0x104fec0000010818 */
[----:B------:R1:W-:Y:S01]  /*11170*/  MUFU.EX2 R201, R2 ;  /* 0x0000000200c97308 */ /* 0x0003e20000000800 */
[C---:B------:R-:W-:Y:S01]  /*11180*/  HMMA.16816.F32.BF16 R80, R12.reuse, R18, R80 ;  /* 0x000000120c50723c */ /* 0x040fe20000041850 */
[----:B------:R-:W2:Y:S02]  /*11190*/  LDSM.16.MT88.4 R16, [R189] ;  /* 0x00000000bd10783b */ /* 0x000ea40000004200 */
[----:B---3--:R-:W-:Y:S06]  /*111a0*/  FFMA.FTZ R0, R143, c[0x0][0x2d0], -R24 ;  /* 0x0000b4008f007a23 */ /* 0x008fec0000010818 */
[----:B------:R3:W-:Y:S03]  /*111b0*/  MUFU.EX2 R143, R0 ;  /* 0x00000000008f7308 */ /* 0x0007e60000000800 */
[--C-:B-1----:R-:W-:Y:S07]  /*111c0*/  FFMA.FTZ R2, R20, c[0x0][0x2d0], -R32.reuse ;  /* 0x0000b40014027a23 */ /* 0x102fee0000010820 */
[----:B------:R1:W4:Y:S01]  /*111d0*/  MUFU.EX2 R111, R2 ;  /* 0x00000002006f7308 */ /* 0x0003220000000800 */
[--C-:B---3--:R-:W-:Y:S09]  /*111e0*/  FFMA.FTZ R0, R44, c[0x0][0x2d0], -R32.reuse ;  /* 0x0000b4002c007a23 */ /* 0x108ff20000010820 */
[----:B------:R3:W-:Y:S01]  /*111f0*/  MUFU.EX2 R116, R0 ;  /* 0x0000000000747308 */ /* 0x0007e20000000800 */
[C---:B--2---:R-:W-:Y:S09]  /*11200*/  HMMA.16816.F32.BF16 R84, R12.reuse, R16, R84 ;  /* 0x000000100c54723c */ /* 0x044ff20000041854 */
[----:B------:R-:W-:Y:S01]  /*11210*/  MUFU.EX2 R44, R50 ;  /* 0x00000032002c7308 */ /* 0x000fe20000000800 */
[C---:B------:R-:W-:Y:S01]  /*11220*/  HMMA.16816.F32.BF16 R88, R12.reuse, R18, R88 ;  /* 0x000000120c58723c */ /* 0x040fe20000041858 */
[----:B------:R-:W2:Y:S02]  /*11230*/  LDSM.16.MT88.4 R16, [R184+0x3000] ;  /* 0x00300000b810783b */ /* 0x000ea40000004200 */
[--C-:B-1----:R-:W-:Y:S06]  /*11240*/  FFMA.FTZ R2, R21, c[0x0][0x2d0], -R32.reuse ;  /* 0x0000b40015027a23 */ /* 0x102fec0000010820 */
[----:B------:R1:W5:Y:S01]  /*11250*/  MUFU.EX2 R114, R2 ;  /* 0x0000000200727308 */ /* 0x0003620000000800 */
[----:B------:R-:W-:Y:S02]  /*11260*/  LDSM.16.MT88.4 R20, [R186+0x800] ;  /* 0x00080000ba14783b */ /* 0x000fe40000004200 */
[--C-:B---3--:R-:W-:Y:S07]  /*11270*/  FFMA.FTZ R0, R45, c[0x0][0x2d0], -R32.reuse ;  /* 0x0000b4002d007a23 */ /* 0x108fee0000010820 */
[----:B------:R3:W-:Y:S10]  /*11280*/  MUFU.EX2 R118, R0 ;  /* 0x0000000000767308 */ /* 0x0007f40000000800 */
[----:B------:R-:W-:Y:S01]  /*11290*/  MUFU.EX2 R45, R40 ;  /* 0x00000028002d7308 */ /* 0x000fe20000000800 */
[----:B-1----:R-:W-:Y:S02]  /*112a0*/  FFMA.FTZ R2, R25, c[0x0][0x2d0], -R32 ;  /* 0x0000b40019027a23 */ /* 0x002fe40000010820 */
[----:B------:R-:W-:Y:S07]  /*112b0*/  FFMA.FTZ R25, R145, c[0x0][0x2d0], -R24 ;  /* 0x0000b40091197a23 */ /* 0x000fee0000010818 */
[----:B------:R1:W1:Y:S01]  /*112c0*/  MUFU.EX2 R113, R2 ;  /* 0x0000000200717308 */ /* 0x0002620000000800 */
[C---:B--2---:R-:W-:Y:S03]  /*112d0*/  HMMA.16816.F32.BF16 R92, R12.reuse, R16, R92 ;  /* 0x000000100c5c723c */ /* 0x044fe6000004185c */
[----:B---3--:R-:W-:Y:S06]  /*112e0*/  FFMA.FTZ R0, R48, c[0x0][0x2d0], -R32 ;  /* 0x0000b40030007a23 */ /* 0x008fec0000010820 */
[----:B------:R-:W2:Y:S01]  /*112f0*/  MUFU.EX2 R119, R25 ;  /* 0x0000001900777308 */ /* 0x000ea20000000800 */
[C---:B------:R-:W-:Y:S01]  /*11300*/  HMMA.16816.F32.BF16 R96, R12.reuse, R18, R96 ;  /* 0x000000120c60723c */ /* 0x040fe20000041860 */
[----:B------:R-:W3:Y:S08]  /*11310*/  LDSM.16.MT88.4 R16, [R186+0x3000] ;  /* 0x00300000ba10783b */ /* 0x000ef00000004200 */
[----:B------:R2:W-:Y:S03]  /*11320*/  MUFU.EX2 R141, R0 ;  /* 0x00000000008d7308 */ /* 0x0005e60000000800 */
[----:B-1----:R-:W-:Y:S02]  /*11330*/  FFMA.FTZ R2, R144, c[0x0][0x2d0], -R24 ;  /* 0x0000b40090027a23 */ /* 0x002fe40000010818 */
[----:B------:R-:W-:Y:S05]  /*11340*/  FADD.FTZ R24, R130, R29 ;  /* 0x0000001d82187221 */ /* 0x000fea0000010000 */
[----:B------:R1:W1:Y:S10]  /*11350*/  MUFU.EX2 R142, R2 ;  /* 0x00000002008e7308 */ /* 0x0002740000000800 */
[----:B------:R4:W-:Y:S01]  /*11360*/  MUFU.EX2 R130, R39 ;  /* 0x0000002700827308 */ /* 0x0009e20000000800 */
[----:B--2---:R-:W-:Y:S09]  /*11370*/  FFMA.FTZ R0, R49, c[0x0][0x2d0], -R32 ;  /* 0x0000b40031007a23 */ /* 0x004ff20000010820 */
[----:B------:R2:W2:Y:S01]  /*11380*/  MUFU.EX2 R140, R0 ;  /* 0x00000000008c7308 */ /* 0x0004a20000000800 */
[C---:B---3--:R-:W-:Y:S03]  /*11390*/  HMMA.16816.F32.BF16 R100, R12.reuse, R16, R100 ;  /* 0x000000100c64723c */ /* 0x048fe60000041864 */
[----:B-1----:R-:W-:Y:S04]  /*113a0*/  FADD.FTZ R2, R131, R27 ;  /* 0x0000001b83027221 */ /* 0x002fe80000010000 */
[----:B------:R-:W-:Y:S01]  /*113b0*/  FADD.FTZ R28, R178, R2 ;  /* 0x00000002b21c7221 */ /* 0x000fe20000010000 */
[C---:B------:R-:W-:Y:S01]  /*113c0*/  HMMA.16816.F32.BF16 R104, R12.reuse, R18, R104 ;  /* 0x000000120c68723c */ /* 0x040fe20000041868 */
[----:B------:R-:W1:Y:S01]  /*113d0*/  LDSM.16.MT88.4 R16, [R185+0x3000] ;  /* 0x00300000b910783b */ /* 0x000e620000004200 */
[----:B------:R3:W-:Y:S02]  /*113e0*/  MUFU.EX2 R131, R38 ;  /* 0x0000002600837308 */ /* 0x0007e40000000800 */
[----:B------:R-:W-:Y:S02]  /*113f0*/  FADD.FTZ R28, R195, R28 ;  /* 0x0000001cc31c7221 */ /* 0x000fe40000010000 */
[----:B----4-:R-:W-:Y:S02]  /*11400*/  FFMA.FTZ R39, R43, c[0x0][0x2d0], -R32 ;  /* 0x0000b4002b277a23 */ /* 0x010fe40000010820 */
[----:B------:R-:W-:Y:S02]  /*11410*/  FADD.FTZ R33, R111, R28 ;  /* 0x0000001c6f217221 */ /* 0x000fe40000010000 */
[----:B------:R-:W-:Y:S02]  /*11420*/  LDSM.16.MT88.4 R28, [R185+0x1800] ;  /* 0x00180000b91c783b */ /* 0x000fe40000004200 */
[----:B------:R-:W-:Y:S01]  /*11430*/  MUFU.EX2 R43, R51 ;  /* 0x00000033002b7308 */ /* 0x000fe20000000800 */
[----:B--2---:R-:W-:Y:S05]  /*11440*/  FADD.FTZ R0, R179, R24 ;  /* 0x00000018b3007221 */ /* 0x004fea0000010000 */
[----:B------:R-:W-:Y:S01]  /*11450*/  LDSM.16.MT88.4 R24, [R185+0x1000] ;  /* 0x00100000b918783b */ /* 0x000fe20000004200 */
[----:B------:R-:W-:Y:S02]  /*11460*/  FADD.FTZ R2, R188, R0 ;  /* 0x00000000bc027221 */ /* 0x000fe40000010000 */
[----:B------:R-:W-:Y:S01]  /*11470*/  FFMA.FTZ R0, R128, c[0x0][0x2d0], -R32 ;  /* 0x0000b40080007a23 */ /* 0x000fe20000010820 */
[----:B------:R-:W-:Y:S01]  /*11480*/  MUFU.EX2 R40, R36 ;  /* 0x0000002400287308 */ /* 0x000fe20000000800 */
[----:B------:R-:W-:Y:S04]  /*11490*/  FADD.FTZ R2, R110, R2 ;  /* 0x000000026e027221 */ /* 0x000fe80000010000 */
[C---:B------:R-:W-:Y:S02]  /*114a0*/  FADD.FTZ R34, R112.reuse, R2 ;  /* 0x0000000270227221 */ /* 0x040fe40000010000 */
[----:B------:R-:W-:Y:S02]  /*114b0*/  FFMA.FTZ R2, R177, c[0x0][0x2d0], -R32 ;  /* 0x0000b400b1027a23 */ /* 0x000fe40000010820 */
[----:B---3--:R-:W-:Y:S01]  /*114c0*/  FADD.FTZ R38, R115, R34 ;  /* 0x0000002273267221 */ /* 0x008fe20000010000 */
[----:B------:R2:W3:Y:S01]  /*114d0*/  MUFU.EX2 R135, R0 ;  /* 0x0000000000877308 */ /* 0x0004e20000000800 */
[C---:B-1----:R-:W-:Y:S09]  /*114e0*/  HMMA.16816.F32.BF16 R52, R12.reuse, R16, R52 ;  /* 0x000000100c34723c */ /* 0x042ff20000041834 */
[----:B------:R-:W-:Y:S01]  /*114f0*/  MUFU.EX2 R128, R42 ;  /* 0x0000002a00807308 */ /* 0x000fe20000000800 */
[C---:B------:R-:W-:Y:S01]  /*11500*/  HMMA.16816.F32.BF16 R56, R12.reuse, R18, R56 ;  /* 0x000000120c38723c */ /* 0x040fe20000041838 */
[----:B------:R-:W1:Y:S08]  /*11510*/  LDSM.16.MT88.4 R16, [R187+0x3000] ;  /* 0x00300000bb10783b */ /* 0x000e700000004200 */
[----:B------:R-:W-:Y:S03]  /*11520*/  MUFU.EX2 R42, R108 ;  /* 0x0000006c002a7308 */ /* 0x000fe60000000800 */
[--C-:B--2---:R-:W-:Y:S07]  /*11530*/  FFMA.FTZ R0, R129, c[0x0][0x2d0], -R32.reuse ;  /* 0x0000b40081007a23 */ /* 0x104fee0000010820 */
[----:B------:R2:W4:Y:S10]  /*11540*/  MUFU.EX2 R134, R0 ;  /* 0x0000000000867308 */ /* 0x0005340000000800 */
[----:B------:R-:W-:Y:S10]  /*11550*/  MUFU.EX2 R129, R41 ;  /* 0x0000002900817308 */ /* 0x000ff40000000800 */
[----:B------:R3:W-:Y:S01]  /*11560*/  MUFU.EX2 R41, R2 ;  /* 0x0000000200297308 */ /* 0x0007e20000000800 */
[----:B--2---:R-:W-:Y:S01]  /*11570*/  FFMA.FTZ R0, R147, c[0x0][0x2d0], -R32 ;  /* 0x0000b40093007a23 */ /* 0x004fe20000010820 */
[C---:B-1----:R-:W-:Y:S08]  /*11580*/  HMMA.16816.F32.BF16 R60, R12.reuse, R16, R60 ;  /* 0x000000100c3c723c */ /* 0x042ff0000004183c */
[----:B------:R1:W2:Y:S01]  /*11590*/  MUFU.EX2 R133, R0 ;  /* 0x0000000000857308 */ /* 0x0002a20000000800 */
[----:B------:R-:W-:Y:S01]  /*115a0*/  HMMA.16816.F32.BF16 R64, R12, R18, R64 ;  /* 0x000000120c40723c */ /* 0x000fe20000041840 */
[----:B------:R-:W2:Y:S08]  /*115b0*/  LDSM.16.MT88.4 R16, [R184+0x800] ;  /* 0x00080000b810783b */ /* 0x000eb00000004200 */
[----:B------:R-:W-:Y:S03]  /*115c0*/  MUFU.EX2 R39, R39 ;  /* 0x0000002700277308 */ /* 0x000fe60000000800 */
[----:B------:R-:W-:Y:S01]  /*115d0*/  F2FP.BF16.PACK_AB R12, R112, R110 ;  /* 0x0000006e700c723e */ /* 0x000fe200000010ff */
[C---:B---3--:R-:W-:Y:S01]  /*115e0*/  FADD.FTZ R2, R201.reuse, R38 ;  /* 0x00000026c9027221 */ /* 0x048fe20000010000 */
[----:B------:R-:W-:Y:S02]  /*115f0*/  F2FP.BF16.PACK_AB R14, R201, R115 ;  /* 0x00000073c90e723e */ /* 0x000fe400000010ff */
[----:B-----5:R-:W-:Y:S01]  /*11600*/  F2FP.BF16.PACK_AB R13, R114, R111 ;  /* 0x0000006f720d723e */ /* 0x020fe200000010ff */
[----:B------:R-:W-:Y:S01]  /*11610*/  FADD.FTZ R2, R117, R2 ;  /* 0x0000000275027221 */ /* 0x000fe20000010000 */
[----:B------:R-:W-:Y:S03]  /*11620*/  F2FP.BF16.PACK_AB R15, R200, R113 ;  /* 0x00000071c80f723e */ /* 0x000fe600000010ff */
[----:B------:R-:W-:Y:S02]  /*11630*/  FADD.FTZ R2, R119, R2 ;  /* 0x0000000277027221 */ /* 0x000fe40000010000 */
[--C-:B-1----:R-:W-:Y:S04]  /*11640*/  FFMA.FTZ R0, R148, c[0x0][0x2d0], -R32.reuse ;  /* 0x0000b40094007a23 */ /* 0x102fe80000010820 */
[----:B------:R1:W3:Y:S01]  /*11650*/  MUFU.EX2 R132, R0 ;  /* 0x0000000000847308 */ /* 0x0002e20000000800 */
[C---:B--2---:R-:W-:Y:S03]  /*11660*/  HMMA.16816.F32.BF16 R4, R12.reuse, R16, R4 ;  /* 0x000000100c04723c */ /* 0x044fe60000041804 */
[--C-:B-1----:R-:W-:Y:S05]  /*11670*/  FFMA.FTZ R0, R149, c[0x0][0x2d0], -R32.reuse ;  /* 0x0000b40095007a23 */ /* 0x102fea0000010820 */
[C---:B------:R-:W-:Y:S01]  /*11680*/  HMMA.16816.F32.BF16 R8, R12.reuse, R18, R8 ;  /* 0x000000120c08723c */ /* 0x040fe20000041808 */
[----:B------:R-:W1:Y:S01]  /*11690*/  LDSM.16.MT88.4 R16, [R185+0x800] ;  /* 0x00080000b910783b */ /* 0x000e620000004200 */
[----:B------:R2:W5:Y:S06]  /*116a0*/  MUFU.EX2 R111, R0 ;  /* 0x00000000006f7308 */ /* 0x00056c0000000800 */
[C---:B------:R-:W-:Y:S08]  /*116b0*/  HMMA.16816.F32.BF16 R68, R12.reuse, R20, R68 ;  /* 0x000000140c44723c */ /* 0x040ff00000041844 */
[C---:B------:R-:W-:Y:S01]  /*116c0*/  HMMA.16816.F32.BF16 R72, R12.reuse, R22, R72 ;  /* 0x000000160c48723c */ /* 0x040fe20000041848 */
[----:B------:R-:W3:Y:S03]  /*116d0*/  LDSM.16.MT88.4 R20, [R187+0x800] ;  /* 0x00080000bb14783b */ /* 0x000ee60000004200 */
[--C-:B--2---:R-:W-:Y:S04]  /*116e0*/  FFMA.FTZ R0, R150, c[0x0][0x2d0], -R32.reuse ;  /* 0x0000b40096007a23 */ /* 0x104fe80000010820 */
[----:B------:R2:W2:Y:S01]  /*116f0*/  MUFU.EX2 R110, R0 ;  /* 0x00000000006e7308 */ /* 0x0004a20000000800 */
[C---:B-1----:R-:W-:Y:S08]  /*11700*/  HMMA.16816.F32.BF16 R76, R12.reuse, R16, R76 ;  /* 0x000000100c4c723c */ /* 0x042ff0000004184c */
[C---:B------:R-:W-:Y:S01]  /*11710*/  HMMA.16816.F32.BF16 R80, R12.reuse, R18, R80 ;  /* 0x000000120c50723c */ /* 0x040fe20000041850 */
[----:B------:R-:W1:Y:S03]  /*11720*/  LDSM.16.MT88.4 R16, [R184+0x3800] ;  /* 0x00380000b810783b */ /* 0x000e660000004200 */
[--C-:B--2---:R-:W-:Y:S04]  /*11730*/  FFMA.FTZ R0, R151, c[0x0][0x2d0], -R32.reuse ;  /* 0x0000b40097007a23 */ /* 0x104fe80000010820 */
[C---:B---3--:R-:W-:Y:S01]  /*11740*/  HMMA.16816.F32.BF16 R84, R12.reuse, R20, R84 ;  /* 0x000000140c54723c */ /* 0x048fe20000041854 */
[----:B------:R2:W3:Y:S07]  /*11750*/  MUFU.EX2 R49, R0 ;  /* 0x0000000000317308 */ /* 0x0004ee0000000800 */
[C---:B------:R-:W-:Y:S01]  /*11760*/  HMMA.16816.F32.BF16 R88, R12.reuse, R22, R88 ;  /* 0x000000160c58723c */ /* 0x040fe20000041858 */
[----:B------:R-:W3:Y:S03]  /*11770*/  LDSM.16.MT88.4 R20, [R186+0x3800] ;  /* 0x00380000ba14783b */ /* 0x000ee60000004200 */
[----:B--2---:R-:W-:Y:S04]  /*11780*/  FFMA.FTZ R0, R176, c[0x0][0x2d0], -R32 ;  /* 0x0000b400b0007a23 */ /* 0x004fe80000010820 */
[----:B------:R2:W2:Y:S01]  /*11790*/  MUFU.EX2 R48, R0 ;  /* 0x0000000000307308 */ /* 0x0004a20000000800 */
[C---:B-1----:R-:W-:Y:S08]  /*117a0*/  HMMA.16816.F32.BF16 R92, R12.reuse, R16, R92 ;  /* 0x000000100c5c723c */ /* 0x042ff0000004185c */
[C---:B------:R-:W-:Y:S01]  /*117b0*/  HMMA.16816.F32.BF16 R96, R12.reuse, R18, R96 ;  /* 0x000000120c60723c */ /* 0x040fe20000041860 */
[----:B------:R-:W1:Y:S07]  /*117c0*/  LDSM.16.MT88.4 R16, [R185+0x3800] ;  /* 0x00380000b910783b */ /* 0x000e6e0000004200 */
[C---:B---3--:R-:W-:Y:S04]  /*117d0*/  HMMA.16816.F32.BF16 R100, R12.reuse, R20, R100 ;  /* 0x000000140c64723c */ /* 0x048fe80000041864 */
[----:B--2---:R-:W-:Y:S04]  /*117e0*/  FADD.FTZ R0, R114, R33 ;  /* 0x0000002172007221 */ /* 0x004fe80000010000 */
[C---:B------:R-:W-:Y:S01]  /*117f0*/  HMMA.16816.F32.BF16 R104, R12.reuse, R22, R104 ;  /* 0x000000160c68723c */ /* 0x040fe20000041868 */
[----:B------:R-:W2:Y:S03]  /*11800*/  LDSM.16.MT88.4 R20, [R187+0x3800] ;  /* 0x00380000bb14783b */ /* 0x000ea60000004200 */
[----:B------:R-:W-:Y:S04]  /*11810*/  FADD.FTZ R0, R113, R0 ;  /* 0x0000000071007221 */ /* 0x000fe80000010000 */
[----:B------:R-:W-:Y:S01]  /*11820*/  FADD.FTZ R0, R200, R0 ;  /* 0x00000000c8007221 */ /* 0x000fe20000010000 */
[----:B------:R-:W-:Y:S03]  /*11830*/  LDSM.16.MT88.4 R32, [R187+0x2000] ;  /* 0x00200000bb20783b */ /* 0x000fe60000004200 */
[----:B------:R-:W-:Y:S04]  /*11840*/  FADD.FTZ R0, R116, R0 ;  /* 0x0000000074007221 */ /* 0x000fe80000010000 */
[----:B------:R-:W-:Y:S01]  /*11850*/  FADD.FTZ R36, R118, R0 ;  /* 0x0000000076247221 */ /* 0x000fe20000010000 */
[----:B------:R-:W-:Y:S01]  /*11860*/  LDSM.16.MT88.4 R112, [R184+0x2800] ;  /* 0x00280000b870783b */ /* 0x000fe20000004200 */
[----:B------:R-:W-:Y:S02]  /*11870*/  FADD.FTZ R0, R142, R2 ;  /* 0x000000028e007221 */ /* 0x000fe40000010000 */
[----:B------:R-:W-:Y:S02]  /*11880*/  FADD.FTZ R2, R141, R36 ;  /* 0x000000248d027221 */ /* 0x000fe40000010000 */
[----:B------:R-:W-:Y:S02]  /*11890*/  FADD.FTZ R0, R143, R0 ;  /* 0x000000008f007221 */ /* 0x000fe40000010000 */
[----:B------:R-:W-:Y:S01]  /*118a0*/  FADD.FTZ R2, R140, R2 ;  /* 0x000000028c027221 */ /* 0x000fe20000010000 */
[C---:B-1----:R-:W-:Y:S03]  /*118b0*/  HMMA.16816.F32.BF16 R52, R12.reuse, R16, R52 ;  /* 0x000000100c34723c */ /* 0x042fe60000041834 */
[----:B------:R-:W-:Y:S02]  /*118c0*/  FADD.FTZ R0, R138, R0 ;  /* 0x000000008a007221 */ /* 0x000fe40000010000 */
[----:B------:R-:W-:Y:S02]  /*118d0*/  FADD.FTZ R2, R135, R2 ;  /* 0x0000000287027221 */ /* 0x000fe40000010000 */
[----:B------:R-:W-:Y:S01]  /*118e0*/  FADD.FTZ R0, R139, R0 ;  /* 0x000000008b007221 */ /* 0x000fe20000010000 */
[C---:B------:R-:W-:Y:S01]  /*118f0*/  HMMA.16816.F32.BF16 R56, R12.reuse, R18, R56 ;  /* 0x000000120c38723c */ /* 0x040fe20000041838 */
[----:B------:R-:W1:Y:S03]  /*11900*/  LDSM.16.MT88.4 R16, [R184+0x1000] ;  /* 0x00100000b810783b */ /* 0x000e660000004200 */
[----:B----4-:R-:W-:Y:S02]  /*11910*/  FADD.FTZ R2, R134, R2 ;  /* 0x0000000286027221 */ /* 0x010fe40000010000 */
[----:B------:R-:W-:Y:S02]  /*11920*/  FADD.FTZ R0, R137, R0 ;  /* 0x0000000089007221 */ /* 0x000fe40000010000 */
[C---:B--2---:R-:W-:Y:S04]  /*11930*/  HMMA.16816.F32.BF16 R60, R12.reuse, R20, R60 ;  /* 0x000000140c3c723c */ /* 0x044fe8000004183c */
[----:B------:R-:W-:Y:S02]  /*11940*/  FADD.FTZ R2, R133, R2 ;  /* 0x0000000285027221 */ /* 0x000fe40000010000 */
[----:B------:R-:W-:Y:S02]  /*11950*/  FADD.FTZ R0, R136, R0 ;  /* 0x0000000088007221 */ /* 0x000fe40000010000 */
[----:B------:R-:W-:Y:S01]  /*11960*/  HMMA.16816.F32.BF16 R64, R12, R22, R64 ;  /* 0x000000160c40723c */ /* 0x000fe20000041840 */
[----:B------:R-:W2:Y:S03]  /*11970*/  LDSM.16.MT88.4 R20, [R186+0x1000] ;  /* 0x00100000ba14783b */ /* 0x000ea60000004200 */
[----:B------:R-:W-:Y:S02]  /*11980*/  FADD.FTZ R2, R132, R2 ;  /* 0x0000000284027221 */ /* 0x000fe40000010000 */
[----:B------:R-:W-:Y:S01]  /*11990*/  FADD.FTZ R0, R128, R0 ;  /* 0x0000000080007221 */ /* 0x000fe20000010000 */
[----:B------:R-:W-:Y:S01]  /*119a0*/  F2FP.BF16.PACK_AB R12, R119, R117 ;  /* 0x00000075770c723e */ /* 0x000fe200000010ff */
[----:B-----5:R-:W-:Y:S01]  /*119b0*/  FADD.FTZ R2, R111, R2 ;  /* 0x000000026f027221 */ /* 0x020fe20000010000 */
[----:B------:R-:W-:Y:S03]  /*119c0*/  F2FP.BF16.PACK_AB R14, R143, R142 ;  /* 0x0000008e8f0e723e */ /* 0x000fe600000010ff */
[----:B------:R-:W-:Y:S01]  /*119d0*/  F2FP.BF16.PACK_AB R13, R118, R116 ;  /* 0x00000074760d723e */ /* 0x000fe200000010ff */
[----:B------:R-:W-:Y:S01]  /*119e0*/  FADD.FTZ R0, R130, R0 ;  /* 0x0000000082007221 */ /* 0x000fe20000010000 */
[----:B------:R-:W-:Y:S01]  /*119f0*/  F2FP.BF16.PACK_AB R15, R140, R141 ;  /* 0x0000008d8c0f723e */ /* 0x000fe200000010ff */
[----:B------:R-:W-:Y:S02]  /*11a00*/  FADD.FTZ R2, R110, R2 ;  /* 0x000000026e027221 */ /* 0x000fe40000010000 */
[----:B------:R-:W-:Y:S02]  /*11a10*/  FADD.FTZ R0, R131, R0 ;  /* 0x0000000083007221 */ /* 0x000fe40000010000 */
[----:B------:R-:W-:Y:S02]  /*11a20*/  FADD.FTZ R2, R49, R2 ;  /* 0x0000000231027221 */ /* 0x000fe40000010000 */
[----:B------:R-:W-:Y:S01]  /*11a30*/  FADD.FTZ R0, R129, R0 ;  /* 0x0000000081007221 */ /* 0x000fe20000010000 */
        /* <DEDUP_REMOVED lines=21> */
[C---:B--2---:R-:W-:Y:S08]  /*11b90*/  HMMA.16816.F32.BF16 R60, R12.reuse, R20, R60 ;  /* 0x000000140c3c723c */ /* 0x044ff0000004183c */
[----:B------:R-:W-:Y:S01]  /*11ba0*/  HMMA.16816.F32.BF16 R64, R12, R22, R64 ;  /* 0x000000160c40723c */ /* 0x000fe20000041840 */
[----:B------:R-:W2:Y:S06]  /*11bb0*/  LDSM.16.MT88.4 R20, [R187+0x1800] ;  /* 0x00180000bb14783b */ /* 0x000eac0000004200 */
[----:B------:R-:W-:Y:S02]  /*11bc0*/  F2FP.BF16.PACK_AB R12, R139, R138 ;  /* 0x0000008a8b0c723e */ /* 0x000fe400000010ff */
[----:B------:R-:W-:Y:S03]  /*11bd0*/  F2FP.BF16.PACK_AB R14, R136, R137 ;  /* 0x00000089880e723e */ /* 0x000fe600000010ff */
[----:B------:R-:W-:Y:S02]  /*11be0*/  F2FP.BF16.PACK_AB R13, R134, R135 ;  /* 0x00000087860d723e */ /* 0x000fe400000010ff */
[----:B------:R-:W-:Y:S07]  /*11bf0*/  F2FP.BF16.PACK_AB R15, R132, R133 ;  /* 0x00000085840f723e */ /* 0x000fee00000010ff */
        /* <DEDUP_REMOVED lines=27> */
[----:B------:R-:W-:Y:S02]  /*11db0*/  F2FP.BF16.PACK_AB R15, R48, R49 ;  /* 0x00000031300f723e */ /* 0x000fe400000010ff */
[----:B------:R-:W-:Y:S02]  /*11dc0*/  MOV R110, R109 ;  /* 0x0000006d006e7202 */ /* 0x000fe40000000f00 */
[----:B------:R-:W-:Y:S03]  /*11dd0*/  MOV R111, R3 ;  /* 0x00000003006f7202 */ /* 0x000fe60000000f00 */
        /* <DEDUP_REMOVED lines=22> */
[----:B------:R-:W-:Y:S01]  /*11f40*/  HMMA.16816.F32.BF16 R64, R12, R30, R64 ;  /* 0x0000001e0c40723c */ /* 0x000fe20000041840 */
[----:B------:R-:W3:Y:S06]  /*11f50*/  LDSM.16.MT88.4 R28, [R186+0x5800] ;  /* 0x00580000ba1c783b */ /* 0x000eec0000004200 */
[----:B------:R-:W-:Y:S02]  /*11f60*/  F2FP.BF16.PACK_AB R12, R43, R42 ;  /* 0x0000002a2b0c723e */ /* 0x000fe400000010ff */
[----:B------:R-:W-:Y:S03]  /*11f70*/  F2FP.BF16.PACK_AB R14, R45, R44 ;  /* 0x0000002c2d0e723e */ /* 0x000fe600000010ff */
[----:B------:R-:W-:Y:S02]  /*11f80*/  F2FP.BF16.PACK_AB R13, R40, R41 ;  /* 0x00000029280d723e */ /* 0x000fe400000010ff */
[----:B------:R-:W-:Y:S07]  /*11f90*/  F2FP.BF16.PACK_AB R15, R39, R37 ;  /* 0x00000025270f723e */ /* 0x000fee00000010ff */
[C---:B------:R-:W-:Y:S01]  /*11fa0*/  HMMA.16816.F32.BF16 R116, R12.reuse, R112, R4 ;  /* 0x000000700c74723c */ /* 0x040fe20000041804 */
[----:B------:R-:W5:Y:S07]  /*11fb0*/  LDSM.16.MT88.4 R4, [R185+0x5800] ;  /* 0x00580000b904783b */ /* 0x000f6e0000004200 */
[C---:B------:R-:W-:Y:S01]  /*11fc0*/  HMMA.16816.F32.BF16 R112, R12.reuse, R114, R8 ;  /* 0x000000720c70723c */ /* 0x040fe20000041808 */
[----:B------:R-:W3:Y:S07]  /*11fd0*/  LDSM.16.MT88.4 R8, [R187+0x5800] ;  /* 0x00580000bb08783b */ /* 0x000eee0000004200 */
[C---:B-1----:R-:W-:Y:S08]  /*11fe0*/  HMMA.16816.F32.BF16 R68, R12.reuse, R16, R68 ;  /* 0x000000100c44723c */ /* 0x042ff00000041844 */
[C---:B------:R-:W-:Y:S08]  /*11ff0*/  HMMA.16816.F32.BF16 R72, R12.reuse, R18, R72 ;  /* 0x000000120c48723c */ /* 0x040ff00000041848 */
[C---:B----4-:R-:W-:Y:S08]  /*12000*/  HMMA.16816.F32.BF16 R76, R12.reuse, R20, R76 ;  /* 0x000000140c4c723c */ /* 0x050ff0000004184c */
[C---:B------:R-:W-:Y:S08]  /*12010*/  HMMA.16816.F32.BF16 R80, R12.reuse, R22, R80 ;  /* 0x000000160c50723c */ /* 0x040ff00000041850 */
[C---:B--2---:R-:W-:Y:S08]  /*12020*/  HMMA.16816.F32.BF16 R84, R12.reuse, R24, R84 ;  /* 0x000000180c54723c */ /* 0x044ff00000041854 */
[C---:B------:R-:W-:Y:S08]  /*12030*/  HMMA.16816.F32.BF16 R88, R12.reuse, R26, R88 ;  /* 0x0000001a0c58723c */ /* 0x040ff00000041858 */
[C---:B------:R-:W-:Y:S08]  /*12040*/  HMMA.16816.F32.BF16 R92, R12.reuse, R32, R92 ;  /* 0x000000200c5c723c */ /* 0x040ff0000004185c */
[C---:B------:R-:W-:Y:S08]  /*12050*/  HMMA.16816.F32.BF16 R96, R12.reuse, R34, R96 ;  /* 0x000000220c60723c */ /* 0x040ff00000041860 */
[C---:B---3--:R-:W-:Y:S08]  /*12060*/  HMMA.16816.F32.BF16 R100, R12.reuse, R28, R100 ;  /* 0x0000001c0c64723c */ /* 0x048ff00000041864 */
[C---:B------:R-:W-:Y:S08]  /*12070*/  HMMA.16816.F32.BF16 R104, R12.reuse, R30, R104 ;  /* 0x0000001e0c68723c */ /* 0x040ff00000041868 */
[C---:B-----5:R-:W-:Y:S07]  /*12080*/  HMMA.16816.F32.BF16 R52, R12.reuse, R4, R52 ;  /* 0x000000040c34723c */ /* 0x060fee0000041834 */
[----:B------:R-:W-:Y:S01]  /*12090*/  FADD.FTZ R4, R48, R2 ;  /* 0x0000000230047221 */ /* 0x000fe20000010000 */
[C---:B------:R-:W-:Y:S04]  /*120a0*/  HMMA.16816.F32.BF16 R56, R12.reuse, R6, R56 ;  /* 0x000000060c38723c */ /* 0x040fe80000041838 */
[----:B------:R-:W-:Y:S02]  /*120b0*/  FADD.FTZ R2, R42, R0 ;  /* 0x000000002a027221 */ /* 0x000fe40000010000 */
[----:B------:R-:W-:Y:S02]  /*120c0*/  FADD.FTZ R0, R41, R4 ;  /* 0x0000000429007221 */ /* 0x000fe40000010000 */
[C---:B------:R-:W-:Y:S04]  /*120d0*/  HMMA.16816.F32.BF16 R60, R12.reuse, R8, R60 ;  /* 0x000000080c3c723c */ /* 0x040fe8000004183c */
[----:B------:R-:W-:Y:S02]  /*120e0*/  FADD.FTZ R2, R43, R2 ;  /* 0x000000022b027221 */ /* 0x000fe40000010000 */
[----:B------:R-:W-:Y:S02]  /*120f0*/  FADD.FTZ R0, R40, R0 ;  /* 0x0000000028007221 */ /* 0x000fe40000010000 */
[----:B------:R-:W-:Y:S04]  /*12100*/  HMMA.16816.F32.BF16 R64, R12, R10, R64 ;  /* 0x0000000a0c40723c */ /* 0x000fe80000041840 */
[----:B------:R-:W-:Y:S02]  /*12110*/  FADD.FTZ R4, R44, R2 ;  /* 0x000000022c047221 */ /* 0x000fe40000010000 */
[----:B------:R-:W-:Y:S01]  /*12120*/  FADD.FTZ R2, R37, R0 ;  /* 0x0000000025027221 */ /* 0x000fe20000010000 */
[----:B------:R-:W-:Y:S01]  /*12130*/  IADD3 R0, R196, -0x1, RZ ;  /* 0xffffffffc4007810 */ /* 0x000fe20007ffe0ff */
[----:B------:R-:W-:Y:S01]  /*12140*/  FADD.FTZ R225, R45, R4 ;  /* 0x000000042de17221 */ /* 0x000fe20000010000 */
[----:B------:R-:W-:Y:S03]  /*12150*/  MOV R4, R3 ;  /* 0x0000000300047202 */ /* 0x000fe60000000f00 */
[----:B------:R-:W-:Y:S01]  /*12160*/  MOV R196, R0 ;  /* 0x0000000000c47202 */ /* 0x000fe20000000f00 */
[----:B------:R-:W-:Y:S01]  /*12170*/  FADD.FTZ R226, R39, R2 ;  /* 0x0000000227e27221 */ /* 0x000fe20000010000 */
[----:B------:R-:W-:-:S05]  /*12180*/  @P0 BRA `(.L_x_2553) ;  /* 0xffffbf1000000947 */ /* 0x000fca000383ffff */
.L_x_2535:
[----:B------:R-:W-:Y:S05]  /*12190*/  BRA.DIV ~URZ, `(.L_x_2554) ;  /* 0x000067f27f007947 */ /* 0x000fea000b800000 */
[----:B------:R1:W2:Y:S02]  /*121a0*/  SHFL.BFLY PT, R0, R225, 0x2, 0x1f ;  /* 0x0c401f00e1007f89 */ /* 0x0002a400000e0000 */
.L_x_2648:
[----:B--2---:R-:W-:Y:S01]  /*121b0*/  FADD.FTZ R5, R0, R225 ;  /* 0x000000e100057221 */ /* 0x004fe20000010000 */
[----:B------:R-:W-:Y:S05]  /*121c0*/  BRA.DIV ~URZ, `(.L_x_2555) ;  /* 0x000068127f007947 */ /* 0x000fea000b800000 */
[----:B------:R-:W2:Y:S04]  /*121d0*/  SHFL.BFLY PT, R0, R226, 0x2, 0x1f ;  /* 0x0c401f00e2007f89 */ /* 0x000ea800000e0000 */
[----:B------:R-:W3:Y:S01]  /*121e0*/  SHFL.BFLY PT, R2, R5, 0x1, 0x1f ;  /* 0x0c201f0005027f89 */ /* 0x000ee200000e0000 */
[----:B--2---:R-:W-:-:S02]  /*121f0*/  FADD.FTZ R6, R0, R226 ;  /* 0x000000e200067221 */ /* 0x004fc40000010000 */
[----:B---3--:R-:W-:-:S03]  /*12200*/  FADD.FTZ R5, R5, R2 ;  /* 0x0000000205057221 */ /* 0x008fc60000010000 */
[----:B------:R2:W3:Y:S04]  /*12210*/  SHFL.BFLY PT, R3, R6, 0x1, 0x1f ;  /* 0x0c201f0006037f89 */ /* 0x0004e800000e0000 */
.L_x_2649:
[----:B------:R-:W-:Y:S01]  /*12220*/  FSETP.NE.FTZ.AND P1, PT, R5, RZ, PT ;  /* 0x000000ff0500720b */ /* 0x000fe20003f35000 */
[----:B---3--:R-:W-:Y:S01]  /*12230*/  FADD.FTZ R3, R3, R6 ;  /* 0x0000000603037221 */ /* 0x008fe20000010000 */
[----:B------:R-:W-:Y:S02]  /*12240*/  MOV R2, RZ ;  /* 0x000000ff00027202 */ /* 0x000fe40000000f00 */
[----:B------:R-:W-:Y:S02]  /*12250*/  MOV R0, RZ ;  /* 0x000000ff00007202 */ /* 0x000fe40000000f00 */
[----:B------:R-:W-:Y:S02]  /*12260*/  FSETP.NE.FTZ.AND P0, PT, R3, RZ, PT ;  /* 0x000000ff0300720b */ /* 0x000fe40003f15000 */
[----:B------:R-:W-:Y:S02]  /*12270*/  MOV R23, 0xff800000 ;  /* 0xff80000000177802 */ /* 0x000fe40000000f00 */
[----:B------:R-:W-:-:S03]  /*12280*/  MOV R22, 0xff800000 ;  /* 0xff80000000167802 */ /* 0x000fc60000000f00 */
[----:B------:R-:W3:Y:S08]  /*12290*/  @P1 MUFU.LG2 R7, R5 ;  /* 0x0000000500071308 */ /* 0x000ef00000000c00 */
[----:B------:R4:W5:Y:S01]  /*122a0*/  @P1 MUFU.RCP R2, R5 ;  /* 0x0000000500021308 */ /* 0x0009620000001000 */
[----:B---3--:R-:W-:-:S07]  /*122b0*/  @P1 FMUL.FTZ R7, R7, 0.69314718246459960938 ;  /* 0x3f31721807071820 */ /* 0x008fce0000410000 */
[----:B------:R-:W3:Y:S01]  /*122c0*/  @P0 MUFU.RCP R0, R3 ;  /* 0x0000000300000308 */ /* 0x000ee20000001000 */
[----:B----4-:R-:W-:Y:S01]  /*122d0*/  @P1 MOV R5, 0x3f317218 ;  /* 0x3f31721800051802 */ /* 0x010fe20000000f00 */
[C---:B-----5:R-:W-:Y:S02]  /*122e0*/  FMUL.FTZ R28, R2.reuse, R68 ;  /* 0x00000044021c7220 */ /* 0x060fe40000410000 */
[C---:B------:R-:W-:Y:S02]  /*122f0*/  FMUL.FTZ R29, R2.reuse, R69 ;  /* 0x00000045021d7220 */ /* 0x040fe40000410000 */
[----:B------:R-:W-:Y:S02]  /*12300*/  @P1 FMUL.FTZ R5, R5, c[0x0][0x2d0] ;  /* 0x0000b40005051a20 */ /* 0x000fe40000410000 */
[C---:B------:R-:W-:Y:S02]  /*12310*/  FMUL.FTZ R30, R2.reuse, R72 ;  /* 0x00000048021e7220 */ /* 0x040fe40000410000 */
        /* <DEDUP_REMOVED lines=31> */
[----:B------:R4:W5:Y:S01]  /*12510*/  @P0 MUFU.LG2 R2, R3 ;  /* 0x0000000300020308 */ /* 0x0009620000000c00 */
[C---:B---3--:R-:W-:Y:S02]  /*12520*/  FMUL.FTZ R52, R0.reuse, R82 ;  /* 0x0000005200347220 */ /* 0x048fe40000410000 */
[----:B------:R-:W-:-:S02]  /*12530*/  FMUL.FTZ R53, R0, R83 ;  /* 0x0000005300357220 */ /* 0x000fc40000410000 */
[C---:B------:R-:W-:Y:S02]  /*12540*/  FMUL.FTZ R82, R0.reuse, R86 ;  /* 0x0000005600527220 */ /* 0x040fe40000410000 */
[C---:B------:R-:W-:Y:S02]  /*12550*/  FMUL.FTZ R83, R0.reuse, R87 ;  /* 0x0000005700537220 */ /* 0x040fe40000410000 */
[C---:B------:R-:W-:Y:S02]  /*12560*/  FMUL.FTZ R50, R0.reuse, R70 ;  /* 0x0000004600327220 */ /* 0x040fe40000410000 */
[C---:B------:R-:W-:Y:S02]  /*12570*/  FMUL.FTZ R51, R0.reuse, R71 ;  /* 0x0000004700337220 */ /* 0x040fe40000410000 */
[C---:B------:R-:W-:Y:S02]  /*12580*/  FMUL.FTZ R84, R0.reuse, R74 ;  /* 0x0000004a00547220 */ /* 0x040fe40000410000 */
[----:B------:R-:W-:Y:S01]  /*12590*/  FMUL.FTZ R85, R0, R75 ;  /* 0x0000004b00557220 */ /* 0x000fe20000410000 */
[----:B----4-:R-:W-:Y:S01]  /*125a0*/  @P0 MOV R3, 0x3f317218 ;  /* 0x3f31721800030802 */ /* 0x010fe20000000f00 */
[----:B-----5:R-:W-:-:S02]  /*125b0*/  @P0 FMUL.FTZ R2, R2, 0.69314718246459960938 ;  /* 0x3f31721802020820 */ /* 0x020fc40000410000 */
        /* <DEDUP_REMOVED lines=27> */
.L_x_2476:
[----:B------:R-:W3:Y:S01]  /*12770*/  S2R R2, SR_TID.X ;  /* 0x0000000000027919 */ /* 0x000ee20000002100 */
[----:B------:R-:W-:Y:S01]  /*12780*/  BSSY B0, `(.L_x_2556) ;  /* 0x0000010000007945 */ /* 0x000fe20003800000 */
[----:B---3--:R-:W-:-:S13]  /*12790*/  LOP3.LUT P0, RZ, R2, 0xff, RZ, 0xc0, !PT ;  /* 0x000000ff02ff7812 */ /* 0x008fda000780c0ff */
[----:B------:R-:W-:Y:S05]  /*127a0*/  @P0 BRA `(.L_x_2557) ;  /* 0x000000d000000947 */ /* 0x000fea0003800000 */
[----:B------:R-:W3:Y:S01]  /*127b0*/  S2R R4, SR_LANEID ;  /* 0x0000000000047919 */ /* 0x000ee20000000000 */
[----:B------:R-:W-:Y:S01]  /*127c0*/  VOTEU.ANY UR4, UPT, PT ;  /* 0x0000000000047886 */ /* 0x000fe200038e0100 */
[----:B------:R-:W-:Y:S01]  /*127d0*/  IMAD.MOV.U32 R5, RZ, RZ, c[0x0][0x564] ;  /* 0x00015900ff057624 */ /* 0x000fe200078e00ff */
[----:B------:R-:W3:Y:S08]  /*127e0*/  FLO.U32 R3, UR4 ;  /* 0x0000000400037d00 */ /* 0x000ef000080e0000 */
[----:B------:R-:W4:Y:S01]  /*127f0*/  POPC R2, UR4 ;  /* 0x0000000400027d09 */ /* 0x000f220008000000 */
[----:B---3--:R-:W-:Y:S01]  /*12800*/  ISETP.EQ.U32.AND P0, PT, R3, R4, PT ;  /* 0x000000040300720c */ /* 0x008fe20003f02070 */
[----:B------:R-:W-:-:S12]  /*12810*/  IMAD.MOV.U32 R4, RZ, RZ, c[0x0][0x560] ;  /* 0x00015800ff047624 */ /* 0x000fd800078e00ff */
[----:B----4-:R3:W4:Y:S04]  /*12820*/  @P0 ATOMG.E.ADD.STRONG.GPU PT, R2, [R4.64], R2 ;  /* 0x00000002040209a8 */ /* 0x01072800081ee1c6 */
[----:B---3--:R-:W3:Y:S04]  /*12830*/  S2R R4, SR_LTMASK ;  /* 0x0000000000047919 */ /* 0x008ee80000003900 */
[----:B----4-:R3:W4:Y:S02]  /*12840*/  SHFL.IDX PT, R3, R2, R3, 0x1f ;  /* 0x00001f0302037589 */ /* 0x01072400000e0000 */
[----:B---3--:R-:W-:-:S06]  /*12850*/  LOP3.LUT R2, R4, UR4, RZ, 0xc0, !PT ;  /* 0x0000000404027c12 */ /* 0x008fcc000f8ec0ff */
[----:B------:R-:W4:Y:S02]  /*12860*/  POPC R2, R2 ;  /* 0x0000000200027309 */ /* 0x000f240000000000 */
[----:B----4-:R-:W-:-:S06]  /*12870*/  IADD3 R248, R3, c[0x0][0xc], R2 ;  /* 0x0000030003f87a10 */ /* 0x010fcc0007ffe002 */
.L_x_2557:
[----:B------:R-:W-:Y:S05]  /*12880*/  BSYNC B0 ;  /* 0x0000000000007941 */ /* 0x000fea0003800000 */
.L_x_2556:
[----:B------:R-:W-:Y:S01]  /*12890*/  PRMT R0, R0, 0x9910, RZ ;  /* 0x0000991000007816 */ /* 0x000fe200000000ff */
[----:B------:R-:W-:Y:S01]  /*128a0*/  BSSY B1, `(.L_x_2558) ;  /* 0x00002d9000017945 */ /* 0x000fe20003800000 */
[----:B------:R-:W-:Y:S02]  /*128b0*/  IMAD.MOV.U32 R62, RZ, RZ, R248 ;  /* 0x000000ffff3e7224 */ /* 0x000fe400078e00f8 */
[----:B------:R-:W-:-:S13]  /*128c0*/  ISETP.NE.AND P0, PT, R0, RZ, PT ;  /* 0x000000ff0000720c */ /* 0x000fda0003f05270 */
[----:B------:R-:W-:Y:S05]  /*128d0*/  @!P0 BRA `(.L_x_2559) ;  /* 0x0000220000008947 */ /* 0x000fea0003800000 */
[----:B------:R-:W3:Y:S04]  /*128e0*/  LDL R12, [R1] ;  /* 0x00000000010c7983 */ /* 0x000ee80000100800 */
[----:B------:R-:W4:Y:S04]  /*128f0*/  LDL R5, [R1+0x4] ;  /* 0x0000040001057983 */ /* 0x000f280000100800 */
[----:B--2---:R-:W2:Y:S04]  /*12900*/  LDL R11, [R1+0xc] ;  /* 0x00000c00010b7983 */ /* 0x004ea80000100800 */
[----:B------:R-:W2:Y:S04]  /*12910*/  LDL R10, [R1+0x8] ;  /* 0x00000800010a7983 */ /* 0x000ea80000100800 */
[----:B------:R-:W2:Y:S04]  /*12920*/  LDL R9, [R1+0x1c] ;  /* 0x00001c0001097983 */ /* 0x000ea80000100800 */
[----:B------:R-:W2:Y:S04]  /*12930*/  LDL R7, [R1+0x14] ;  /* 0x0000140001077983 */ /* 0x000ea80000100800 */
[----:B------:R-:W2:Y:S04]  /*12940*/  LDL R6, [R1+0x18] ;  /* 0x0000180001067983 */ /* 0x000ea80000100800 */
[----:B------:R-:W2:Y:S01]  /*12950*/  LDL R8, [R1+0x10] ;  /* 0x0000100001087983 */ /* 0x000ea20000100800 */
        /* <DEDUP_REMOVED lines=11> */
[----:B---3--:R3:W-:Y:S04]  /*12a10*/  STS [R12], R0 ;  /* 0x000000000c007388 */ /* 0x0087e80000000800 */
[----:B------:R1:W-:Y:S04]  /*12a20*/  STS [R12+0x400], R2 ;  /* 0x000400020c007388 */ /* 0x0003e80000000800 */
[----:B----4-:R4:W-:Y:S01]  /*12a30*/  STS [R5], R3 ;  /* 0x0000000305007388 */ /* 0x0109e20000000800 */
[----:B---3--:R-:W-:-:S02]  /*12a40*/  F2FP.BF16.PACK_AB R0, R61, R60 ;  /* 0x0000003c3d00723e */ /* 0x008fc400000010ff */
[----:B-1----:R-:W-:-:S03]  /*12a50*/  F2FP.BF16.PACK_AB R2, R29, R28 ;  /* 0x0000001c1d02723e */ /* 0x002fc600000010ff */
        /* <DEDUP_REMOVED lines=69> */
.L_x_2560:
        /* <DEDUP_REMOVED lines=73> */
[C---:B-1----:R-:W-:Y:S01]  /*13340*/  IMAD.WIDE.U32 R4, R2.reuse, c[0x0][0x3a0], RZ ;  /* 0x0000e80002047a25 */ /* 0x042fe200078e00ff */
        /* <DEDUP_REMOVED lines=38> */
.L_x_2650:
[----:B------:R-:W-:Y:S05]  /*135b0*/  BRA.DIV ~URZ, `(.L_x_2563) ;  /* 0x000055927f007947 */ /* 0x000fea000b800000 */
[----:B------:R4:W2:Y:S02]  /*135c0*/  SHFL.IDX PT, R0, R8, RZ, 0x181f ;  /* 0x00181fff08007589 */ /* 0x0008a400000e0000 */
.L_x_2651:
        /* <DEDUP_REMOVED lines=14> */
.L_x_2565:
[----:B------:R-:W-:Y:S05]  /*136b0*/  BSYNC B0 ;  /* 0x0000000000007941 */ /* 0x000fea0003800000 */
.L_x_2564:
[----:B------:R-:W-:Y:S05]  /*136c0*/  BRA.DIV ~URZ, `(.L_x_2566) ;  /* 0x000054f27f007947 */ /* 0x000fea000b800000 */
[----:B---3--:R3:W4:Y:S04]  /*136d0*/  SHFL.IDX PT, R10, R7, 0x1, 0x181f ;  /* 0x00381f00070a7f89 */ /* 0x00872800000e0000 */
[----:B--2---:R3:W2:Y:S02]  /*136e0*/  SHFL.IDX PT, R0, R8, 0x1, 0x181f ;  /* 0x00381f0008007f89 */ /* 0x0046a400000e0000 */
.L_x_2652:
        /* <DEDUP_REMOVED lines=14> */
.L_x_2568:
[----:B------:R-:W-:Y:S05]  /*137d0*/  BSYNC B0 ;  /* 0x0000000000007941 */ /* 0x000fea0003800000 */
.L_x_2567:
[----:B------:R-:W-:Y:S05]  /*137e0*/  BRA.DIV ~URZ, `(.L_x_2569) ;  /* 0x000054a27f007947 */ /* 0x000fea000b800000 */
[----:B----4-:R4:W3:Y:S02]  /*137f0*/  SHFL.IDX PT, R10, R7, 0x2, 0x181f ;  /* 0x00581f00070a7f89 */ /* 0x0108e400000e0000 */
.L_x_2653:
[----:B------:R-:W-:Y:S05]  /*13800*/  BRA.DIV ~URZ, `(.L_x_2570) ;  /* 0x000054f27f007947 */ /* 0x000fea000b800000 */
[----:B--2---:R2:W4:Y:S02]  /*13810*/  SHFL.IDX PT, R0, R8, 0x2, 0x181f ;  /* 0x00581f0008007f89 */ /* 0x00452400000e0000 */
.L_x_2654:
        /* <DEDUP_REMOVED lines=14> */
.L_x_2572:
[----:B------:R-:W-:Y:S05]  /*13900*/  BSYNC B0 ;  /* 0x0000000000007941 */ /* 0x000fea0003800000 */
.L_x_2571:
[----:B------:R-:W-:Y:S05]  /*13910*/  BRA.DIV ~URZ, `(.L_x_2573) ;  /* 0x000054527f007947 */ /* 0x000fea000b800000 */
[----:B---34-:R-:W3:Y:S04]  /*13920*/  SHFL.IDX PT, R7, R7, 0x3, 0x181f ;  /* 0x00781f0007077f89 */ /* 0x018ee800000e0000 */
[----:B------:R4:W1:Y:S02]  /*13930*/  SHFL.IDX PT, R0, R8, 0x3, 0x181f ;  /* 0x00781f0008007f89 */ /* 0x00086400000e0000 */
.L_x_2655:
        /* <DEDUP_REMOVED lines=15> */
.L_x_2561:
        /* <DEDUP_REMOVED lines=33> */
.L_x_2656:
[----:B------:R-:W-:Y:S05]  /*13c40*/  BRA.DIV ~URZ, `(.L_x_2576) ;  /* 0x000052627f007947 */ /* 0x000fea000b800000 */
[----:B------:R3:W4:Y:S02]  /*13c50*/  SHFL.IDX PT, R0, R12, RZ, 0x1c1f ;  /* 0x001c1fff0c007589 */ /* 0x00072400000e0000 */
.L_x_2657:
        /* <DEDUP_REMOVED lines=110> */
.L_x_2578:
[----:B------:R-:W-:Y:S05]  /*14340*/  BSYNC B0 ;  /* 0x0000000000007941 */ /* 0x000fea0003800000 */
.L_x_2577:
[----:B------:R-:W-:Y:S05]  /*14350*/  BRA.DIV ~URZ, `(.L_x_2579) ;  /* 0x00004bc27f007947 */ /* 0x000fea000b800000 */
[----:B--2---:R2:W1:Y:S04]  /*14360*/  SHFL.IDX PT, R4, R5, 0x1, 0x1c1f ;  /* 0x003c1f0005047f89 */ /* 0x00446800000e0000 */
[----:B----4-:R2:W4:Y:S02]  /*14370*/  SHFL.IDX PT, R0, R12, 0x1, 0x1c1f ;  /* 0x003c1f000c007f89 */ /* 0x01052400000e0000 */
.L_x_2658:
        /* <DEDUP_REMOVED lines=118> */
.L_x_2559:
[----:B------:R-:W-:Y:S01]  /*14ae0*/  ISETP.NE.U32.AND P0, PT, RZ, c[0x0][0x508], PT ;  /* 0x00014200ff007a0c */ /* 0x000fe20003f05070 */
[----:B------:R-:W-:Y:S01]  /*14af0*/  IMAD.MOV.U32 R4, RZ, RZ, 0x4 ;  /* 0x00000004ff047424 */ /* 0x000fe200078e00ff */
[----:B------:R-:W-:Y:S01]  /*14b00*/  ISETP.NE.U32.AND P2, PT, RZ, c[0x0][0x500], PT ;  /* 0x00014000ff007a0c */ /* 0x000fe20003f45070 */
[----:B------:R-:W-:Y:S01]  /*14b10*/  IMAD.MOV.U32 R20, RZ, RZ, c[0x0][0x388] ;  /* 0x0000e200ff147624 */ /* 0x000fe200078e00ff */
[----:B------:R-:W-:Y:S01]  /*14b20*/  ISETP.NE.AND.EX P0, PT, RZ, c[0x0][0x50c], PT, P0 ;  /* 0x00014300ff007a0c */ /* 0x000fe20003f05300 */
[----:B--2---:R-:W-:Y:S01]  /*14b30*/  IMAD.MOV.U32 R6, RZ, RZ, RZ ;  /* 0x000000ffff067224 */ /* 0x004fe200078e00ff */
        /* <DEDUP_REMOVED lines=12> */
.L_x_2580:
        /* <DEDUP_REMOVED lines=56> */
.L_x_2582:
[----:B------:R-:W-:Y:S05]  /*14f80*/  BSYNC B0 ;  /* 0x0000000000007941 */ /* 0x000fea0003800000 */
.L_x_2581:
        /* <DEDUP_REMOVED lines=35> */
.L_x_2659:
[----:B------:R-:W-:Y:S05]  /*151c0*/  BRA.DIV ~URZ, `(.L_x_2584) ;  /* 0x00003e927f007947 */ /* 0x000fea000b800000 */
[----:B------:R3:W4:Y:S02]  /*151d0*/  SHFL.IDX PT, R0, R10, RZ, 0x181f ;  /* 0x00181fff0a007589 */ /* 0x00072400000e0000 */
.L_x_2660:
        /* <DEDUP_REMOVED lines=15> */
.L_x_2586:
[----:B------:R-:W-:Y:S05]  /*152d0*/  BSYNC B0 ;  /* 0x0000000000007941 */ /* 0x000fea0003800000 */
.L_x_2585:
[----:B------:R-:W-:Y:S05]  /*152e0*/  BRA.DIV ~URZ, `(.L_x_2587) ;  /* 0x00003de27f007947 */ /* 0x000fea000b800000 */
[----:B--2---:R2:W1:Y:S04]  /*152f0*/  SHFL.IDX PT, R9, R7, 0x1, 0x181f ;  /* 0x00381f0007097f89 */ /* 0x00446800000e0000 */
[----:B----4-:R2:W4:Y:S02]  /*15300*/  SHFL.IDX PT, R0, R10, 0x1, 0x181f ;  /* 0x00381f000a007f89 */ /* 0x01052400000e0000 */
.L_x_2661:
        /* <DEDUP_REMOVED lines=14> */
.L_x_2589:
[----:B------:R-:W-:Y:S05]  /*153f0*/  BSYNC B0 ;  /* 0x0000000000007941 */ /* 0x000fea0003800000 */
.L_x_2588:
[----:B------:R-:W-:Y:S05]  /*15400*/  BRA.DIV ~URZ, `(.L_x_2590) ;  /* 0x00003d927f007947 */ /* 0x000fea000b800000 */
[----:B-1----:R1:W2:Y:S02]  /*15410*/  SHFL.IDX PT, R9, R7, 0x2, 0x181f ;  /* 0x00581f0007097f89 */ /* 0x0022a400000e0000 */
.L_x_2662:
[----:B------:R-:W-:Y:S05]  /*15420*/  BRA.DIV ~URZ, `(.L_x_2591) ;  /* 0x00003de27f007947 */ /* 0x000fea000b800000 */
[----:B----4-:R4:W1:Y:S02]  /*15430*/  SHFL.IDX PT, R0, R10, 0x2, 0x181f ;  /* 0x00581f000a007f89 */ /* 0x01086400000e0000 */
.L_x_2663:
        /* <DEDUP_REMOVED lines=14> */
.L_x_2593:
[----:B------:R-:W-:Y:S05]  /*15520*/  BSYNC B0 ;  /* 0x0000000000007941 */ /* 0x000fea0003800000 */
.L_x_2592:
[----:B------:R-:W-:Y:S05]  /*15530*/  BRA.DIV ~URZ, `(.L_x_2594) ;  /* 0x00003d427f007947 */ /* 0x000fea000b800000 */
[----:B-12---:R-:W1:Y:S04]  /*15540*/  SHFL.IDX PT, R7, R7, 0x3, 0x181f ;  /* 0x00781f0007077f89 */ /* 0x006e6800000e0000 */
[----:B------:R2:W3:Y:S02]  /*15550*/  SHFL.IDX PT, R0, R10, 0x3, 0x181f ;  /* 0x00781f000a007f89 */ /* 0x0004e400000e0000 */
.L_x_2664:
        /* <DEDUP_REMOVED lines=13> */
.L_x_2574:
[----:B------:R-:W-:Y:S05]  /*15630*/  BSYNC B1 ;  /* 0x0000000000017941 */ /* 0x000fea0003800000 */
.L_x_2558:
        /* <DEDUP_REMOVED lines=13> */
.L_x_2665:
[----:B------:R-:W-:Y:S05]  /*15710*/  BRA.DIV ~URZ, `(.L_x_2597) ;  /* 0x00003ca27f007947 */ /* 0x000fea000b800000 */
[----:B------:R4:W2:Y:S02]  /*15720*/  SHFL.IDX PT, R8, R62, 0x1, 0x1f ;  /* 0x00201f003e087f89 */ /* 0x0008a400000e0000 */
.L_x_2666:
        /* <DEDUP_REMOVED lines=18> */
.L_x_2667:
        /* <DEDUP_REMOVED lines=16> */
.L_x_2668:
[----:B----4-:R-:W-:Y:S01]  /*15950*/  IMAD R0, R0, c[0x0][0x538], RZ ;  /* 0x00014e0000007a24 */ /* 0x010fe200078e02ff */
[----:B------:R-:W-:Y:S04]  /*15960*/  BSSY B1, `(.L_x_2600) ;  /* 0x00000c5000017945 */ /* 0x000fe80003800000 */
[----:B--2---:R-:W-:-:S04]  /*15970*/  IADD3 R8, R0, R8, RZ ;  /* 0x0000000800087210 */ /* 0x004fc80007ffe0ff */
[----:B---3--:R-:W-:-:S13]  /*15980*/  ISETP.GT.AND P0, PT, R8, R9, PT ;  /* 0x000000090800720c */ /* 0x008fda0003f04270 */
[----:B------:R-:W-:Y:S05]  /*15990*/  @P0 BRA `(.L_x_2601) ;  /* 0x0000024000000947 */ /* 0x000fea0003800000 */
.L_x_2605:
        /* <DEDUP_REMOVED lines=16> */
.L_x_2669:
        /* <DEDUP_REMOVED lines=16> */
.L_x_2670:
[----:B--2---:R-:W-:-:S05]  /*15ba0*/  IMAD R0, R0, c[0x0][0x538], RZ ;  /* 0x00014e0000007a24 */ /* 0x004fca00078e02ff */
[----:B------:R-:W-:-:S04]  /*15bb0*/  IADD3 R8, R0, R8, RZ ;  /* 0x0000000800087210 */ /* 0x000fc80007ffe0ff */
[----:B------:R-:W-:-:S13]  /*15bc0*/  ISETP.GT.AND P0, PT, R8, R9, PT ;  /* 0x000000090800720c */ /* 0x000fda0003f04270 */
[----:B-1----:R-:W-:Y:S05]  /*15bd0*/  @!P0 BRA `(.L_x_2605) ;  /* 0xfffffdc000008947 */ /* 0x002fea000383ffff */
.L_x_2601:
[----:B------:R-:W-:-:S05]  /*15be0*/  IADD3 R8, -R0, R8, RZ ;  /* 0x0000000800087210 */ /* 0x000fca0007ffe1ff */
[----:B------:R-:W-:-:S05]  /*15bf0*/  IMAD R0, R4, c[0x0][0x538], R8 ;  /* 0x00014e0004007a24 */ /* 0x000fca00078e0208 */
[----:B------:R-:W-:Y:S01]  /*15c00*/  ISETP.GT.AND P0, PT, R0, R9, PT ;  /* 0x000000090000720c */ /* 0x000fe20003f04270 */
[----:B------:R-:W-:-:S12]  /*15c10*/  BRA.DIV ~URZ, `(.L_x_2606) ;  /* 0x00003c027f007947 */ /* 0x000fd8000b800000 */
[----:B------:R-:W-:-:S04]  /*15c20*/  VOTE.ANY R5, PT, !P0 ;  /* 0x0000000000057806 */ /* 0x000fc800040e0100 */
.L_x_2671:
[----:B------:R-:W2:Y:S02]  /*15c30*/  POPC R0, R5 ;  /* 0x0000000500007309 */ /* 0x000ea40000000000 */
[----:B--2---:R-:W-:Y:S01]  /*15c40*/  IADD3 R251, R0, R251, RZ ;  /* 0x000000fb00fb7210 */ /* 0x004fe20007ffe0ff */
[----:B------:R-:W-:Y:S05]  /*15c50*/  BRA.DIV ~URZ, `(.L_x_2607) ;  /* 0x00003c127f007947 */ /* 0x000fea000b800000 */
[----:B------:R2:W3:Y:S04]  /*15c60*/  SHFL.IDX PT, R10, R6, R0, 0x1f ;  /* 0x00001f00060a7589 */ /* 0x0004e800000e0000 */
[----:B------:R2:W4:Y:S02]  /*15c70*/  SHFL.IDX PT, R7, R7, R0, 0x1f ;  /* 0x00001f0007077589 */ /* 0x00052400000e0000 */
.L_x_2672:
[----:B------:R-:W-:Y:S01]  /*15c80*/  ISETP.NE.AND P0, PT, R5, RZ, PT ;  /* 0x000000ff0500720c */ /* 0x000fe20003f05270 */
[----:B------:R-:W-:-:S12]  /*15c90*/  BSSY B0, `(.L_x_2608) ;  /* 0x0000005000007945 */ /* 0x000fd80003800000 */
[----:B------:R-:W-:Y:S05]  /*15ca0*/  @!P0 BRA `(.L_x_2609) ;  /* 0x0000003000008947 */ /* 0x000fea0003800000 */
[----:B--2---:R-:W-:Y:S01]  /*15cb0*/  IADD3 R0, R0, -0x1, RZ ;  /* 0xffffffff00007810 */ /* 0x004fe20007ffe0ff */
[----:B------:R-:W-:Y:S05]  /*15cc0*/  BRA.DIV ~URZ, `(.L_x_2610) ;  /* 0x00003c727f007947 */ /* 0x000fea000b800000 */
[----:B------:R2:W1:Y:S02]  /*15cd0*/  SHFL.IDX PT, R11, R4, R0, 0x1f ;  /* 0x00001f00040b7589 */ /* 0x00046400000e0000 */
.L_x_2609:
[----:B------:R-:W-:Y:S05]  /*15ce0*/  BSYNC B0 ;  /* 0x0000000000007941 */ /* 0x000fea0003800000 */
.L_x_2608:
        /* <DEDUP_REMOVED lines=66> */
.L_x_2612:
        /* <DEDUP_REMOVED lines=66> */
.L_x_2613:
[----:B------:R-:W-:Y:S05]  /*16530*/  BSYNC B0 ;  /* 0x0000000000007941 */ /* 0x000fea0003800000 */
.L_x_2611:
[----:B------:R-:W-:-:S04]  /*16540*/  LOP3.LUT R2, RZ, R2, RZ, 0x33, !PT ;  /* 0x00000002ff027212 */ /* 0x000fc800078e33ff */
[----:B------:R-:W-:Y:S01]  /*16550*/  IADD3 R249, R2, R10, RZ ;  /* 0x0000000a02f97210 */ /* 0x000fe20007ffe0ff */
[----:B------:R-:W-:Y:S05]  /*16560*/  BRA `(.L_x_2614) ;  /* 0x0000004000007947 */ /* 0x000fea0003800000 */
.L_x_2602:
[----:B------:R-:W-:Y:S01]  /*16570*/  IMAD.MOV.U32 R248, RZ, RZ, R9 ;  /* 0x000000fffff87224 */ /* 0x000fe200078e0009 */
[----:B------:R-:W-:Y:S01]  /*16580*/  MOV R250, RZ ;  /* 0x000000ff00fa7202 */ /* 0x000fe20000000f00 */
[----:B------:R-:W-:Y:S01]  /*16590*/  IMAD.MOV.U32 R249, RZ, RZ, RZ ;  /* 0x000000fffff97224 */ /* 0x000fe200078e00ff */
[----:B------:R-:W-:Y:S02]  /*165a0*/  MOV R251, c[0x0][0x53c] ;  /* 0x00014f0000fb7a02 */ /* 0x000fe40000000f00 */
.L_x_2614:
[----:B------:R-:W-:Y:S05]  /*165b0*/  BSYNC B1 ;  /* 0x0000000000017941 */ /* 0x000fea0003800000 */
.L_x_2600:
[----:B------:R-:W-:Y:S01]  /*165c0*/  WARPSYNC 0xffffffff ;  /* 0xffffffff00007948 */ /* 0x000fe20003800000 */
[----:B------:R-:W-:Y:S01]  /*165d0*/  BAR.SYNC.DEFER_BLOCKING 0x4, 0x100 ;  /* 0x0104000000007b1d */ /* 0x000fe20000010000 */
[----:B------:R-:W-:-:S13]  /*165e0*/  ISETP.NE.AND P0, PT, R12, RZ, PT ;  /* 0x000000ff0c00720c */ /* 0x000fda0003f05270 */
[----:B------:R2:W-:Y:S04]  /*165f0*/  @!P0 STS.128 [0xe100], R248 ;  /* 0x00e100f8ff008388 */ /* 0x0005e80000000c00 */
[----:B------:R-:W-:Y:S06]  /*16600*/  BAR.ARV 0x5, 0x100 ;  /* 0x0144000000007b1d */ /* 0x000fec0000002000 */
.L_x_2595:
[----:B-1----:R-:W-:-:S13]  /*16610*/  ISETP.GE.AND P0, PT, R251, c[0x0][0x53c], PT ;  /* 0x00014f00fb007a0c */ /* 0x002fda0003f06270 */
[----:B--2---:R-:W-:Y:S01]  /*16620*/  @P0 CALL.REL.NOINC `(.L_x_2615) ;  /* 0x0000001000000944 */ /* 0x004fe20003c00000 */
[----:B------:R-:W-:Y:S05]  /*16630*/  BRA `(.L_x_2616) ;  /* 0xfffeb34000007947 */ /* 0x000fea000383ffff */
.L_x_2615:
[----:B------:R-:W-:Y:S05]  /*16640*/  EXIT ;  /* 0x000000000000794d */ /* 0x000fea0003800000 */
.L_x_2451:
[----:B------:R-:W-:Y:S01]  /*16650*/  IMAD.MOV.U32 R0, RZ, RZ, R5 ;  /* 0x000000ffff007224 */ /* 0x000fe200078e0005 */
[----:B------:R-:W-:Y:S02]  /*16660*/  MOV R2, 0x1 ;  /* 0x0000000100027802 */ /* 0x000fe40000000f00 */
[----:B------:R-:W-:Y:S02]  /*16670*/  MOV R3, 0x16690 ;  /* 0x0001669000037802 */ /* 0x000fe40000000f00 */
[----:B--2---:R-:W-:Y:S05]  /*16680*/  CALL.REL.NOINC `($__internal_40_$__cuda_sm70_shflsync_up_p) ;  /* 0x000033e000007944 */ /* 0x004fea0003c00000 */
[----:B------:R-:W-:Y:S01]  /*16690*/  MOV R0, R4 ;  /* 0x0000000400007202 */ /* 0x000fe20000000f00 */
[----:B------:R-:W-:Y:S05]  /*166a0*/  BRA `(.L_x_2617) ;  /* 0xfffe9d9000007947 */ /* 0x000fea000383ffff */
.L_x_2452:
[----:B------:R-:W-:Y:S01]  /*166b0*/  IMAD.MOV.U32 R0, RZ, RZ, R5 ;  /* 0x000000ffff007224 */ /* 0x000fe200078e0005 */
[----:B------:R-:W-:Y:S02]  /*166c0*/  MOV R2, 0x2 ;  /* 0x0000000200027802 */ /* 0x000fe40000000f00 */
[----:B------:R-:W-:Y:S02]  /*166d0*/  MOV R3, 0x166f0 ;  /* 0x000166f000037802 */ /* 0x000fe40000000f00 */
[----:B--2---:R-:W-:Y:S05]  /*166e0*/  CALL.REL.NOINC `($__internal_40_$__cuda_sm70_shflsync_up_p) ;  /* 0x0000338000007944 */ /* 0x004fea0003c00000 */
[----:B------:R-:W-:Y:S01]  /*166f0*/  SEL R0, R4, RZ, P4 ;  /* 0x000000ff04007207 */ /* 0x000fe20002000000 */
[----:B------:R-:W-:Y:S01]  /*16700*/  IMAD.MOV.U32 R2, RZ, RZ, 0x4 ;  /* 0x00000004ff027424 */ /* 0x000fe200078e00ff */
[----:B------:R-:W-:-:S03]  /*16710*/  MOV R3, 0x16740 ;  /* 0x0001674000037802 */ /* 0x000fc60000000f00 */
[----:B------:R-:W-:Y:S02]  /*16720*/  IMAD.IADD R0, R5, 0x1, R0 ;  /* 0x0000000105007824 */ /* 0x000fe400078e0200 */
[----:B------:R-:W-:Y:S05]  /*16730*/  CALL.REL.NOINC `($__internal_40_$__cuda_sm70_shflsync_up_p) ;  /* 0x0000333000007944 */ /* 0x000fea0003c00000 */
        /* <DEDUP_REMOVED lines=12> */
[----:B------:R-:W-:Y:S02]  /*16800*/  MOV R179, 0x1f ;  /* 0x0000001f00b37802 */ /* 0x000fe40000000f00 */
[----:B------:R-:W-:Y:S01]  /*16810*/  MOV R3, 0x16850 ;  /* 0x0001685000037802 */ /* 0x000fe20000000f00 */
[----:B------:R-:W-:-:S04]  /*16820*/  IMAD.IADD R4, R0, 0x1, R4 ;  /* 0x0000000100047824 */ /* 0x000fc800078e0204 */
[----:B------:R-:W-:Y:S02]  /*16830*/  IMAD.MOV.U32 R178, RZ, RZ, R4 ;  /* 0x000000ffffb27224 */ /* 0x000fe400078e0004 */
[----:B------:R-:W-:Y:S05]  /*16840*/  CALL.REL.NOINC `($__internal_39_$__cuda_sm70_shflsync_idx_p) ;  /* 0x000031c000007944 */ /* 0x000fea0003c00000 */
[----:B------:R-:W-:Y:S01]  /*16850*/  MOV R0, R179 ;  /* 0x000000b300007202 */ /* 0x000fe20000000f00 */
[----:B------:R-:W-:Y:S05]  /*16860*/  BRA `(.L_x_2618) ;  /* 0xfffe9cd000007947 */ /* 0x000fea000383ffff */
.L_x_2454:
[----:B------:R-:W-:Y:S02]  /*16870*/  SEL R0, RZ, 0x1, P0 ;  /* 0x00000001ff007807 */ /* 0x000fe40000000000 */
[----:B------:R-:W-:Y:S02]  /*16880*/  MOV R2, 0x168a0 ;  /* 0x000168a000027802 */ /* 0x000fe40000000f00 */
[----:B--2---:R-:W-:Y:S05]  /*16890*/  CALL.REL.NOINC `($__internal_41_$__cuda_sm70_votesync_ballot) ;  /* 0x0000324000007944 */ /* 0x004fea0003c00000 */
[----:B------:R-:W-:Y:S01]  /*168a0*/  MOV R6, R0 ;  /* 0x0000000000067202 */ /* 0x000fe20000000f00 */
[----:B------:R-:W-:Y:S05]  /*168b0*/  BRA `(.L_x_2619) ;  /* 0xfffe9d1000007947 */ /* 0x000fea000383ffff */
.L_x_2455:
[----:B------:R-:W-:Y:S01]  /*168c0*/  IMAD.MOV.U32 R178, RZ, RZ, R9 ;  /* 0x000000ffffb27224 */ /* 0x000fe200078e0009 */
[----:B------:R-:W-:Y:S01]  /*168d0*/  MOV R2, R0 ;  /* 0x0000000000027202 */ /* 0x000fe20000000f00 */
[----:B------:R-:W-:Y:S01]  /*168e0*/  IMAD.MOV.U32 R179, RZ, RZ, 0x1f ;  /* 0x0000001fffb37424 */ /* 0x000fe200078e00ff */
[----:B------:R-:W-:Y:S02]  /*168f0*/  MOV R3, 0x16910 ;  /* 0x0001691000037802 */ /* 0x000fe40000000f00 */
[----:B------:R-:W-:Y:S05]  /*16900*/  CALL.REL.NOINC `($__internal_39_$__cuda_sm70_shflsync_idx_p) ;  /* 0x0000310000007944 */ /* 0x000fea0003c00000 */
[----:B------:R-:W-:Y:S01]  /*16910*/  IMAD.MOV.U32 R12, RZ, RZ, R179 ;  /* 0x000000ffff0c7224 */ /* 0x000fe200078e00b3 */
[----:B------:R-:W-:Y:S01]  /*16920*/  MOV R178, R8 ;  /* 0x0000000800b27202 */ /* 0x000fe20000000f00 */
[----:B------:R-:W-:Y:S01]  /*16930*/  IMAD.MOV.U32 R5, RZ, RZ, RZ ;  /* 0x000000ffff057224 */ /* 0x000fe200078e00ff */
[----:B------:R-:W-:Y:S01]  /*16940*/  MOV R2, R0 ;  /* 0x0000000000027202 */ /* 0x000fe20000000f00 */
[----:B------:R-:W-:Y:S01]  /*16950*/  IMAD.MOV.U32 R179, RZ, RZ, 0x1f ;  /* 0x0000001fffb37424 */ /* 0x000fe200078e00ff */
[----:B------:R-:W-:-:S02]  /*16960*/  MOV R3, 0x16980 ;  /* 0x0001698000037802 */ /* 0x000fc40000000f00 */
[----:B------:R-:W-:Y:S05]  /*16970*/  CALL.REL.NOINC `($__internal_39_$__cuda_sm70_shflsync_idx_p) ;  /* 0x0000309000007944 */ /* 0x000fea0003c00000 */
[----:B------:R-:W-:Y:S01]  /*16980*/  MOV R9, R179 ;  /* 0x000000b300097202 */ /* 0x000fe20000000f00 */
[----:B------:R-:W-:Y:S05]  /*16990*/  BRA `(.L_x_2620) ;  /* 0xfffe9c9000007947 */ /* 0x000fea000383ffff */
.L_x_2458:
[----:B------:R-:W-:Y:S01]  /*169a0*/  IMAD.MOV.U32 R178, RZ, RZ, R4 ;  /* 0x000000ffffb27224 */ /* 0x000fe200078e0004 */
[----:B------:R-:W-:Y:S01]  /*169b0*/  MOV R2, R0 ;  /* 0x0000000000027202 */ /* 0x000fe20000000f00 */
[----:B------:R-:W-:Y:S01]  /*169c0*/  IMAD.MOV.U32 R179, RZ, RZ, 0x1f ;  /* 0x0000001fffb37424 */ /* 0x000fe200078e00ff */
[----:B------:R-:W-:-:S02]  /*169d0*/  MOV R3, 0x169f0 ;  /* 0x000169f000037802 */ /* 0x000fc40000000f00 */
[----:B--23--:R-:W-:Y:S05]  /*169e0*/  CALL.REL.NOINC `($__internal_39_$__cuda_sm70_shflsync_idx_p) ;  /* 0x0000302000007944 */ /* 0x00cfea0003c00000 */
[----:B------:R-:W-:Y:S01]  /*169f0*/  MOV R5, R179 ;  /* 0x000000b300057202 */ /* 0x000fe20000000f00 */
[----:B------:R-:W-:Y:S05]  /*16a00*/  BRA `(.L_x_2457) ;  /* 0xfffe9c8000007947 */ /* 0x000fea000383ffff */
.L_x_2479:
[----:B------:R-:W-:Y:S01]  /*16a10*/  IMAD.MOV.U32 R178, RZ, RZ, R0 ;  /* 0x000000ffffb27224 */ /* 0x000fe200078e0000 */
[----:B------:R-:W-:Y:S01]  /*16a20*/  MOV R2, RZ ;  /* 0x000000ff00027202 */ /* 0x000fe20000000f00 */
[----:B------:R-:W-:Y:S01]  /*16a30*/  IMAD.MOV.U32 R179, RZ, RZ, 0x181f ;  /* 0x0000181fffb37424 */ /* 0x000fe200078e00ff */
[----:B------:R-:W-:-:S02]  /*16a40*/  MOV R3, 0x16a60 ;  /* 0x00016a6000037802 */ /* 0x000fc40000000f00 */
[----:B------:R-:W-:Y:S05]  /*16a50*/  CALL.REL.NOINC `($__internal_39_$__cuda_sm70_shflsync_idx_p) ;  /* 0x00002fb000007944 */ /* 0x000fea0003c00000 */
[----:B------:R-:W-:Y:S01]  /*16a60*/  MOV R9, R179 ;  /* 0x000000b300097202 */ /* 0x000fe20000000f00 */
[----:B------:R-:W-:Y:S05]  /*16a70*/  BRA `(.L_x_2621) ;  /* 0xfffed51000007947 */ /* 0x000fea000383ffff */
.L_x_2480:
[----:B------:R-:W-:Y:S01]  /*16a80*/  IMAD.MOV.U32 R178, RZ, RZ, R7 ;  /* 0x000000ffffb27224 */ /* 0x000fe200078e0007 */
[----:B------:R-:W-:Y:S01]  /*16a90*/  MOV R2, RZ ;  /* 0x000000ff00027202 */ /* 0x000fe20000000f00 */
[----:B------:R-:W-:Y:S01]  /*16aa0*/  IMAD.MOV.U32 R179, RZ, RZ, 0x181f ;  /* 0x0000181fffb37424 */ /* 0x000fe200078e00ff */
[----:B------:R-:W-:-:S02]  /*16ab0*/  MOV R3, 0x16ad0 ;  /* 0x00016ad000037802 */ /* 0x000fc40000000f00 */
[----:B-12---:R-:W-:Y:S05]  /*16ac0*/  CALL.REL.NOINC `($__internal_39_$__cuda_sm70_shflsync_idx_p) ;  /* 0x00002f4000007944 */ /* 0x006fea0003c00000 */
        /* <DEDUP_REMOVED lines=17> */
[----:B------:R-:W-:Y:S05]  /*16be0*/  CALL.REL.NOINC `($__internal_39_$__cuda_sm70_shflsync_idx_p) ;  /* 0x00002e2000007944 */ /* 0x000fea0003c00000 */
[----:B------:R-:W-:Y:S01]  /*16bf0*/  IMAD.MOV.U32 R12, RZ, RZ, R179 ;  /* 0x000000ffff0c7224 */ /* 0x000fe200078e00b3 */
[----:B------:R-:W-:Y:S01]  /*16c00*/  MOV R2, 0x1 ;  /* 0x0000000100027802 */ /* 0x000fe20000000f00 */
[----:B------:R-:W-:Y:S01]  /*16c10*/  IMAD.MOV.U32 R178, RZ, RZ, R7 ;  /* 0x000000ffffb27224 */ /* 0x000fe200078e0007 */
[----:B------:R-:W-:-:S02]  /*16c20*/  MOV R179, 0x181f ;  /* 0x0000181f00b37802 */ /* 0x000fc40000000f00 */
[----:B------:R-:W-:Y:S02]  /*16c30*/  MOV R3, 0x16c50 ;  /* 0x00016c5000037802 */ /* 0x000fe40000000f00 */
[----:B------:R-:W-:Y:S05]  /*16c40*/  CALL.REL.NOINC `($__internal_39_$__cuda_sm70_shflsync_idx_p) ;  /* 0x00002dc000007944 */ /* 0x000fea0003c00000 */
        /* <DEDUP_REMOVED lines=19> */
[----:B-1----:R-:W-:Y:S05]  /*16d80*/  CALL.REL.NOINC `($__internal_39_$__cuda_sm70_shflsync_idx_p) ;  /* 0x00002c8000007944 */ /* 0x002fea0003c00000 */
[----:B------:R-:W-:Y:S01]  /*16d90*/  IMAD.MOV.U32 R0, RZ, RZ, R179 ;  /* 0x000000ffff007224 */ /* 0x000fe200078e00b3 */
[----:B------:R-:W-:Y:S01]  /*16da0*/  MOV R2, 0x2 ;  /* 0x0000000200027802 */ /* 0x000fe20000000f00 */
[----:B------:R-:W-:Y:S01]  /*16db0*/  IMAD.MOV.U32 R178, RZ, RZ, R7 ;  /* 0x000000ffffb27224 */ /* 0x000fe200078e0007 */
[----:B------:R-:W-:-:S02]  /*16dc0*/  MOV R179, 0x181f ;  /* 0x0000181f00b37802 */ /* 0x000fc40000000f00 */
[----:B------:R-:W-:Y:S02]  /*16dd0*/  MOV R3, 0x16df0 ;  /* 0x00016df000037802 */ /* 0x000fe40000000f00 */
[----:B------:R-:W-:Y:S05]  /*16de0*/  CALL.REL.NOINC `($__internal_39_$__cuda_sm70_shflsync_idx_p) ;  /* 0x00002c2000007944 */ /* 0x000fea0003c00000 */
[----:B------:R-:W-:Y:S01]  /*16df0*/  MOV R2, R179 ;  /* 0x000000b300027202 */ /* 0x000fe20000000f00 */
[----:B------:R-:W-:Y:S05]  /*16e00*/  BRA `(.L_x_2622) ;  /* 0xfffed2e000007947 */ /* 0x000fea000383ffff */
.L_x_2481:
[----:B------:R-:W-:Y:S01]  /*16e10*/  IMAD.MOV.U32 R178, RZ, RZ, R5 ;  /* 0x000000ffffb27224 */ /* 0x000fe200078e0005 */
[----:B------:R-:W-:Y:S01]  /*16e20*/  MOV R2, RZ ;  /* 0x000000ff00027202 */ /* 0x000fe20000000f00 */
[----:B------:R-:W-:Y:S01]  /*16e30*/  IMAD.MOV.U32 R179, RZ, RZ, 0x1c1f ;  /* 0x00001c1fffb37424 */ /* 0x000fe200078e00ff */
[----:B------:R-:W-:Y:S02]  /*16e40*/  MOV R3, 0x16e60 ;  /* 0x00016e6000037802 */ /* 0x000fe40000000f00 */
[----:B------:R-:W-:Y:S05]  /*16e50*/  CALL.REL.NOINC `($__internal_39_$__cuda_sm70_shflsync_idx_p) ;  /* 0x00002bb000007944 */ /* 0x000fea0003c00000 */
[----:B------:R-:W-:Y:S01]  /*16e60*/  MOV R3, R179 ;  /* 0x000000b300037202 */ /* 0x000fe20000000f00 */
[----:B------:R-:W-:Y:S05]  /*16e70*/  BRA `(.L_x_2623) ;  /* 0xfffed48000007947 */ /* 0x000fea000383ffff */
.L_x_2486:
[----:B------:R-:W-:Y:S01]  /*16e80*/  IMAD.MOV.U32 R178, RZ, RZ, R5 ;  /* 0x000000ffffb27224 */ /* 0x000fe200078e0005 */
[----:B------:R-:W-:Y:S01]  /*16e90*/  MOV R2, 0x1 ;  /* 0x0000000100027802 */ /* 0x000fe20000000f00 */
[----:B------:R-:W-:Y:S01]  /*16ea0*/  IMAD.MOV.U32 R179, RZ, RZ, 0x1c1f ;  /* 0x00001c1fffb37424 */ /* 0x000fe200078e00ff */
[----:B------:R-:W-:Y:S02]  /*16eb0*/  MOV R3, 0x16ed0 ;  /* 0x00016ed000037802 */ /* 0x000fe40000000f00 */
[----:B-1----:R-:W-:Y:S05]  /*16ec0*/  CALL.REL.NOINC `($__internal_39_$__cuda_sm70_shflsync_idx_p) ;  /* 0x00002b4000007944 */ /* 0x002fea0003c00000 */
[----:B------:R-:W-:Y:S01]  /*16ed0*/  MOV R3, R179 ;  /* 0x000000b300037202 */ /* 0x000fe20000000f00 */
[----:B------:R-:W-:Y:S05]  /*16ee0*/  BRA `(.L_x_2624) ;  /* 0xfffede0000007947 */ /* 0x000fea000383ffff */
.L_x_2491:
[----:B------:R-:W-:Y:S01]  /*16ef0*/  IMAD.MOV.U32 R108, RZ, RZ, R4 ;  /* 0x000000ffff6c7224 */ /* 0x000fe200078e0004 */
[----:B------:R-:W-:-:S02]  /*16f00*/  MOV R0, 0x2 ;  /* 0x0000000200007802 */ /* 0x000fc40000000f00 */
[----:B------:R-:W-:Y:S02]  /*16f10*/  MOV R2, 0x16f30 ;  /* 0x00016f3000027802 */ /* 0x000fe40000000f00 */
[----:B------:R-:W-:Y:S05]  /*16f20*/  CALL.REL.NOINC `($__internal_38_$__cuda_sm70_shflsync_bfly_p) ;  /* 0x00002a8000007944 */ /* 0x000fea0003c00000 */
[----:B------:R-:W-:Y:S05]  /*16f30*/  BRA `(.L_x_2625) ;  /* 0xfffee7e000007947 */ /* 0x000fea000383ffff */
.L_x_2492:
[----:B------:R-:W-:Y:S01]  /*16f40*/  IMAD.MOV.U32 R108, RZ, RZ, R4 ;  /* 0x000000ffff6c7224 */ /* 0x000fe200078e0004 */
[----:B------:R-:W-:Y:S02]  /*16f50*/  MOV R0, 0x1 ;  /* 0x0000000100007802 */ /* 0x000fe40000000f00 */
[----:B------:R-:W-:Y:S02]  /*16f60*/  MOV R2, 0x16f80 ;  /* 0x00016f8000027802 */ /* 0x000fe40000000f00 */
[----:B------:R-:W-:Y:S05]  /*16f70*/  CALL.REL.NOINC `($__internal_38_$__cuda_sm70_shflsync_bfly_p) ;  /* 0x00002a3000007944 */ /* 0x000fea0003c00000 */
[----:B------:R-:W-:Y:S01]  /*16f80*/  FMNMX.FTZ R109, R4, R0, !PT ;  /* 0x00000000046d7209 */ /* 0x000fe20007810000 */
[----:B------:R-:W-:Y:S01]  /*16f90*/  IMAD.MOV.U32 R108, RZ, RZ, R5 ;  /* 0x000000ffff6c7224 */ /* 0x000fe200078e0005 */
[----:B------:R-:W-:Y:S01]  /*16fa0*/  MOV R2, 0x16fd0 ;  /* 0x00016fd000027802 */ /* 0x000fe20000000f00 */
[----:B------:R-:W-:Y:S02]  /*16fb0*/  IMAD.MOV.U32 R0, RZ, RZ, 0x2 ;  /* 0x00000002ff007424 */ /* 0x000fe400078e00ff */
[----:B------:R-:W-:Y:S05]  /*16fc0*/  CALL.REL.NOINC `($__internal_38_$__cuda_sm70_shflsync_bfly_p) ;  /* 0x000029e000007944 */ /* 0x000fea0003c00000 */
[----:B------:R-:W-:Y:S01]  /*16fd0*/  FMNMX.FTZ R5, R5, R0, !PT ;  /* 0x0000000005057209 */ /* 0x000fe20007810000 */
[----:B------:R-:W-:Y:S01]  /*16fe0*/  IMAD.MOV.U32 R0, RZ, RZ, 0x1 ;  /* 0x00000001ff007424 */ /* 0x000fe200078e00ff */
[----:B------:R-:W-:-:S03]  /*16ff0*/  MOV R2, 0x17020 ;  /* 0x0001702000027802 */ /* 0x000fc60000000f00 */
[----:B------:R-:W-:Y:S02]  /*17000*/  IMAD.MOV.U32 R108, RZ, RZ, R5 ;  /* 0x000000ffff6c7224 */ /* 0x000fe400078e0005 */
[----:B------:R-:W-:Y:S05]  /*17010*/  CALL.REL.NOINC `($__internal_38_$__cuda_sm70_shflsync_bfly_p) ;  /* 0x0000299000007944 */ /* 0x000fea0003c00000 */
[----:B------:R-:W-:Y:S01]  /*17020*/  MOV R3, R0 ;  /* 0x0000000000037202 */ /* 0x000fe20000000f00 */
[----:B------:R-:W-:Y:S05]  /*17030*/  BRA `(.L_x_2626) ;  /* 0xfffee75000007947 */ /* 0x000fea000383ffff */
.L_x_2500:
[----:B------:R-:W-:Y:S01]  /*17040*/  MOV R2, RZ ;  /* 0x000000ff00027202 */ /* 0x000fe20000000f00 */
[----:B------:R-:W-:Y:S01]  /*17050*/  IMAD.MOV.U32 R178, RZ, RZ, R0 ;  /* 0x000000ffffb27224 */ /* 0x000fe200078e0000 */
[----:B------:R-:W-:Y:S01]  /*17060*/  MOV R3, 0x17090 ;  /* 0x0001709000037802 */ /* 0x000fe20000000f00 */
[----:B------:R-:W-:Y:S02]  /*17070*/  IMAD.MOV.U32 R179, RZ, RZ, 0x181f ;  /* 0x0000181fffb37424 */ /* 0x000fe400078e00ff */
[----:B-1--4-:R-:W-:Y:S05]  /*17080*/  CALL.REL.NOINC `($__internal_39_$__cuda_sm70_shflsync_idx_p) ;  /* 0x0000298000007944 */ /* 0x012fea0003c00000 */
[----:B------:R-:W-:Y:S01]  /*17090*/  MOV R7, R179 ;  /* 0x000000b300077202 */ /* 0x000fe20000000f00 */
[----:B------:R-:W-:-:S05]  /*170a0*/  BRA `(.L_x_2627) ;  /* 0xfffeff8000007947 */ /* 0x000fca000383ffff */
.L_x_2501:
[----:B------:R-:W-:Y:S01]  /*170b0*/  MOV R2, RZ ;  /* 0x000000ff00027202 */ /* 0x000fe20000000f00 */
[----:B------:R-:W-:Y:S01]  /*170c0*/  IMAD.MOV.U32 R178, RZ, RZ, R4 ;  /* 0x000000ffffb27224 */ /* 0x000fe200078e0004 */
[----:B------:R-:W-:Y:S01]  /*170d0*/  MOV R3, 0x17100 ;  /* 0x0001710000037802 */ /* 0x000fe20000000f00 */
[----:B------:R-:W-:Y:S02]  /*170e0*/  IMAD.MOV.U32 R179, RZ, RZ, 0x181f ;  /* 0x0000181fffb37424 */ /* 0x000fe400078e00ff */
[----:B-1234-:R-:W-:Y:S05]  /*170f0*/  CALL.REL.NOINC `($__internal_39_$__cuda_sm70_shflsync_idx_p) ;  /* 0x0000291000007944 */ /* 0x01efea0003c00000 */
        /* <DEDUP_REMOVED lines=17> */
[----:B------:R-:W-:Y:S05]  /*17210*/  CALL.REL.NOINC `($__internal_39_$__cuda_sm70_shflsync_idx_p) ;  /* 0x000027f000007944 */ /* 0x000fea0003c00000 */
[----:B------:R-:W-:Y:S01]  /*17220*/  MOV R2, 0x1 ;  /* 0x0000000100027802 */ /* 0x000fe20000000f00 */
[----:B------:R-:W-:Y:S01]  /*17230*/  IMAD.MOV.U32 R13, RZ, RZ, R179 ;  /* 0x000000ffff0d7224 */ /* 0x000fe200078e00b3 */
[----:B------:R-:W-:Y:S01]  /*17240*/  MOV R179, 0x181f ;  /* 0x0000181f00b37802 */ /* 0x000fe20000000f00 */
[----:B------:R-:W-:Y:S01]  /*17250*/  IMAD.MOV.U32 R178, RZ, RZ, R4 ;  /* 0x000000ffffb27224 */ /* 0x000fe200078e0004 */
[----:B------:R-:W-:Y:S02]  /*17260*/  MOV R3, 0x17280 ;  /* 0x0001728000037802 */ /* 0x000fe40000000f00 */
[----:B------:R-:W-:Y:S05]  /*17270*/  CALL.REL.NOINC `($__internal_39_$__cuda_sm70_shflsync_idx_p) ;  /* 0x0000279000007944 */ /* 0x000fea0003c00000 */
        /* <DEDUP_REMOVED lines=19> */
[----:B------:R-:W-:Y:S05]  /*173b0*/  CALL.REL.NOINC `($__internal_39_$__cuda_sm70_shflsync_idx_p) ;  /* 0x0000265000007944 */ /* 0x000fea0003c00000 */
[----:B------:R-:W-:Y:S01]  /*173c0*/  MOV R2, 0x2 ;  /* 0x0000000200027802 */ /* 0x000fe20000000f00 */
[----:B------:R-:W-:Y:S01]  /*173d0*/  IMAD.MOV.U32 R13, RZ, RZ, R179 ;  /* 0x000000ffff0d7224 */ /* 0x000fe200078e00b3 */
[----:B------:R-:W-:Y:S01]  /*173e0*/  MOV R179, 0x181f ;  /* 0x0000181f00b37802 */ /* 0x000fe20000000f00 */
[----:B------:R-:W-:Y:S01]  /*173f0*/  IMAD.MOV.U32 R178, RZ, RZ, R4 ;  /* 0x000000ffffb27224 */ /* 0x000fe200078e0004 */
[----:B------:R-:W-:Y:S02]  /*17400*/  MOV R3, 0x17420 ;  /* 0x0001742000037802 */ /* 0x000fe40000000f00 */
[----:B------:R-:W-:Y:S05]  /*17410*/  CALL.REL.NOINC `($__internal_39_$__cuda_sm70_shflsync_idx_p) ;  /* 0x000025f000007944 */ /* 0x000fea0003c00000 */
[----:B------:R-:W-:Y:S01]  /*17420*/  MOV R0, R179 ;  /* 0x000000b300007202 */ /* 0x000fe20000000f00 */
[----:B------:R-:W-:-:S05]  /*17430*/  BRA `(.L_x_2628) ;  /* 0xfffefd7000007947 */ /* 0x000fca000383ffff */
.L_x_2504:
[----:B------:R-:W-:Y:S01]  /*17440*/  MOV R2, RZ ;  /* 0x000000ff00027202 */ /* 0x000fe20000000f00 */
[----:B------:R-:W-:Y:S01]  /*17450*/  IMAD.MOV.U32 R178, RZ, RZ, R0 ;  /* 0x000000ffffb27224 */ /* 0x000fe200078e0000 */
[----:B------:R-:W-:Y:S01]  /*17460*/  MOV R3, 0x17490 ;  /* 0x0001749000037802 */ /* 0x000fe20000000f00 */
[----:B------:R-:W-:Y:S02]  /*17470*/  IMAD.MOV.U32 R179, RZ, RZ, 0x181f ;  /* 0x0000181fffb37424 */ /* 0x000fe400078e00ff */
[----:B------:R-:W-:Y:S05]  /*17480*/  CALL.REL.NOINC `($__internal_39_$__cuda_sm70_shflsync_idx_p) ;  /* 0x0000258000007944 */ /* 0x000fea0003c00000 */
[----:B------:R-:W-:Y:S01]  /*17490*/  MOV R129, R179 ;  /* 0x000000b300817202 */ /* 0x000fe20000000f00 */
[----:B------:R-:W-:-:S05]  /*174a0*/  BRA `(.L_x_2629) ;  /* 0xffff093000007947 */ /* 0x000fca000383ffff */
.L_x_2505:
[----:B------:R-:W-:Y:S01]  /*174b0*/  MOV R2, RZ ;  /* 0x000000ff00027202 */ /* 0x000fe20000000f00 */
[----:B------:R-:W-:Y:S01]  /*174c0*/  IMAD.MOV.U32 R178, RZ, RZ, R108 ;  /* 0x000000ffffb27224 */ /* 0x000fe200078e006c */
[----:B------:R-:W-:Y:S01]  /*174d0*/  MOV R3, 0x17500 ;  /* 0x0001750000037802 */ /* 0x000fe20000000f00 */
[----:B------:R-:W-:Y:S02]  /*174e0*/  IMAD.MOV.U32 R179, RZ, RZ, 0x181f ;  /* 0x0000181fffb37424 */ /* 0x000fe400078e00ff */
[----:B-12---:R-:W-:Y:S05]  /*174f0*/  CALL.REL.NOINC `($__internal_39_$__cuda_sm70_shflsync_idx_p) ;  /* 0x0000251000007944 */ /* 0x006fea0003c00000 */
        /* <DEDUP_REMOVED lines=52> */
.L_x_2506:
[----:B------:R-:W-:Y:S01]  /*17840*/  MOV R2, RZ ;  /* 0x000000ff00027202 */ /* 0x000fe20000000f00 */
[----:B------:R-:W-:Y:S01]  /*17850*/  IMAD.MOV.U32 R178, RZ, RZ, R109 ;  /* 0x000000ffffb27224 */ /* 0x000fe200078e006d */
[----:B------:R-:W-:Y:S01]  /*17860*/  MOV R3, 0x17890 ;  /* 0x0001789000037802 */ /* 0x000fe20000000f00 */
[----:B------:R-:W-:Y:S02]  /*17870*/  IMAD.MOV.U32 R179, RZ, RZ, 0x1c1f ;  /* 0x00001c1fffb37424 */ /* 0x000fe400078e00ff */
[----:B------:R-:W-:Y:S05]  /*17880*/  CALL.REL.NOINC `($__internal_39_$__cuda_sm70_shflsync_idx_p) ;  /* 0x0000218000007944 */ /* 0x000fea0003c00000 */
[----:B------:R-:W-:Y:S01]  /*17890*/  MOV R3, R179 ;  /* 0x000000b300037202 */ /* 0x000fe20000000f00 */
[----:B------:R-:W-:-:S05]  /*178a0*/  BRA `(.L_x_2631) ;  /* 0xffff089000007947 */ /* 0x000fca000383ffff */
.L_x_2511:
[----:B------:R-:W-:Y:S01]  /*178b0*/  MOV R2, 0x1 ;  /* 0x0000000100027802 */ /* 0x000fe20000000f00 */
[----:B------:R-:W-:Y:S01]  /*178c0*/  IMAD.MOV.U32 R178, RZ, RZ, R109 ;  /* 0x000000ffffb27224 */ /* 0x000fe200078e006d */
[----:B------:R-:W-:Y:S01]  /*178d0*/  MOV R3, 0x17900 ;  /* 0x0001790000037802 */ /* 0x000fe20000000f00 */
[----:B------:R-:W-:Y:S02]  /*178e0*/  IMAD.MOV.U32 R179, RZ, RZ, 0x1c1f ;  /* 0x00001c1fffb37424 */ /* 0x000fe400078e00ff */
[----:B-1----:R-:W-:Y:S05]  /*178f0*/  CALL.REL.NOINC `($__internal_39_$__cuda_sm70_shflsync_idx_p) ;  /* 0x0000211000007944 */ /* 0x002fea0003c00000 */
[----:B------:R-:W-:Y:S01]  /*17900*/  MOV R3, R179 ;  /* 0x000000b300037202 */ /* 0x000fe20000000f00 */
[----:B------:R-:W-:-:S05]  /*17910*/  BRA `(.L_x_2632) ;  /* 0xffff126000007947 */ /* 0x000fca000383ffff */
.L_x_2516:
[----:B------:R-:W-:Y:S02]  /*17920*/  MOV R0, 0x2 ;  /* 0x0000000200007802 */ /* 0x000fe40000000f00 */
[----:B------:R-:W-:Y:S02]  /*17930*/  MOV R2, 0x17950 ;  /* 0x0001795000027802 */ /* 0x000fe40000000f00 */
[----:B-12---:R-:W-:Y:S05]  /*17940*/  CALL.REL.NOINC `($__internal_38_$__cuda_sm70_shflsync_bfly_p) ;  /* 0x0000206000007944 */ /* 0x006fea0003c00000 */
[----:B------:R-:W-:-:S05]  /*17950*/  BRA `(.L_x_2633) ;  /* 0xffff1ca000007947 */ /* 0x000fca000383ffff */
.L_x_2517:
[----:B------:R-:W-:Y:S01]  /*17960*/  MOV R0, 0x1 ;  /* 0x0000000100007802 */ /* 0x000fe20000000f00 */
[----:B---3--:R-:W-:Y:S01]  /*17970*/  IMAD.MOV.U32 R108, RZ, RZ, R4 ;  /* 0x000000ffff6c7224 */ /* 0x008fe200078e0004 */
[----:B------:R-:W-:Y:S02]  /*17980*/  MOV R2, 0x179a0 ;  /* 0x000179a000027802 */ /* 0x000fe40000000f00 */
[----:B-12---:R-:W-:Y:S05]  /*17990*/  CALL.REL.NOINC `($__internal_38_$__cuda_sm70_shflsync_bfly_p) ;  /* 0x0000201000007944 */ /* 0x006fea0003c00000 */
[----:B------:R-:W-:Y:S01]  /*179a0*/  IMAD.MOV.U32 R108, RZ, RZ, R5 ;  /* 0x000000ffff6c7224 */ /* 0x000fe200078e0005 */
[----:B------:R-:W-:Y:S01]  /*179b0*/  FMNMX.FTZ R109, R4, R0, !PT ;  /* 0x00000000046d7209 */ /* 0x000fe20007810000 */
[----:B------:R-:W-:Y:S01]  /*179c0*/  IMAD.MOV.U32 R0, RZ, RZ, 0x2 ;  /* 0x00000002ff007424 */ /* 0x000fe200078e00ff */
[----:B------:R-:W-:Y:S02]  /*179d0*/  MOV R2, 0x179f0 ;  /* 0x000179f000027802 */ /* 0x000fe40000000f00 */
[----:B------:R-:W-:Y:S05]  /*179e0*/  CALL.REL.NOINC `($__internal_38_$__cuda_sm70_shflsync_bfly_p) ;  /* 0x00001fc000007944 */ /* 0x000fea0003c00000 */
[----:B------:R-:W-:Y:S01]  /*179f0*/  FMNMX.FTZ R108, R5, R0, !PT ;  /* 0x00000000056c7209 */ /* 0x000fe20007810000 */
[----:B------:R-:W-:Y:S01]  /*17a00*/  IMAD.MOV.U32 R0, RZ, RZ, 0x1 ;  /* 0x00000001ff007424 */ /* 0x000fe200078e00ff */
[----:B------:R-:W-:Y:S02]  /*17a10*/  MOV R2, 0x17a30 ;  /* 0x00017a3000027802 */ /* 0x000fe40000000f00 */
[----:B------:R-:W-:Y:S05]  /*17a20*/  CALL.REL.NOINC `($__internal_38_$__cuda_sm70_shflsync_bfly_p) ;  /* 0x00001f8000007944 */ /* 0x000fea0003c00000 */
[----:B------:R-:W-:-:S05]  /*17a30*/  BRA `(.L_x_2634) ;  /* 0xffff1c3000007947 */ /* 0x000fca000383ffff */
.L_x_2526:
[----:B------:R-:W-:Y:S01]  /*17a40*/  MOV R2, RZ ;  /* 0x000000ff00027202 */ /* 0x000fe20000000f00 */
[----:B------:R-:W-:Y:S01]  /*17a50*/  IMAD.MOV.U32 R178, RZ, RZ, R0 ;  /* 0x000000ffffb27224 */ /* 0x000fe200078e0000 */
[----:B------:R-:W-:Y:S01]  /*17a60*/  MOV R3, 0x17a90 ;  /* 0x00017a9000037802 */ /* 0x000fe20000000f00 */
[----:B------:R-:W-:Y:S02]  /*17a70*/  IMAD.MOV.U32 R179, RZ, RZ, 0x181f ;  /* 0x0000181fffb37424 */ /* 0x000fe400078e00ff */
[----:B-1--4-:R-:W-:Y:S05]  /*17a80*/  CALL.REL.NOINC `($__internal_39_$__cuda_sm70_shflsync_idx_p) ;  /* 0x00001f8000007944 */ /* 0x012fea0003c00000 */
[----:B------:R-:W-:Y:S01]  /*17a90*/  MOV R7, R179 ;  /* 0x000000b300077202 */ /* 0x000fe20000000f00 */
[----:B------:R-:W-:-:S05]  /*17aa0*/  BRA `(.L_x_2635) ;  /* 0xffff395000007947 */ /* 0x000fca000383ffff */
.L_x_2527:
        /* <DEDUP_REMOVED lines=57> */
.L_x_2530:
[----:B------:R-:W-:Y:S01]  /*17e40*/  MOV R2, RZ ;  /* 0x000000ff00027202 */ /* 0x000fe20000000f00 */
[----:B------:R-:W-:Y:S01]  /*17e50*/  IMAD.MOV.U32 R178, RZ, RZ, R0 ;  /* 0x000000ffffb27224 */ /* 0x000fe200078e0000 */
[----:B------:R-:W-:Y:S01]  /*17e60*/  MOV R3, 0x17e90 ;  /* 0x00017e9000037802 */ /* 0x000fe20000000f00 */
[----:B------:R-:W-:Y:S02]  /*17e70*/  IMAD.MOV.U32 R179, RZ, RZ, 0x181f ;  /* 0x0000181fffb37424 */ /* 0x000fe400078e00ff */
[----:B------:R-:W-:Y:S05]  /*17e80*/  CALL.REL.NOINC `($__internal_39_$__cuda_sm70_shflsync_idx_p) ;  /* 0x00001b8000007944 */ /* 0x000fea0003c00000 */
[----:B------:R-:W-:Y:S01]  /*17e90*/  MOV R129, R179 ;  /* 0x000000b300817202 */ /* 0x000fe20000000f00 */
[----:B------:R-:W-:-:S05]  /*17ea0*/  BRA `(.L_x_2637) ;  /* 0xffff430000007947 */ /* 0x000fca000383ffff */
.L_x_2531:
        /* <DEDUP_REMOVED lines=57> */
.L_x_2532:
[----:B------:R-:W-:Y:S02]  /*18240*/  MOV R0, 0x2 ;  /* 0x0000000200007802 */ /* 0x000fe40000000f00 */
[----:B------:R-:W-:Y:S02]  /*18250*/  MOV R2, 0x18270 ;  /* 0x0001827000027802 */ /* 0x000fe40000000f00 */
[----:B------:R-:W-:Y:S05]  /*18260*/  CALL.REL.NOINC `($__internal_38_$__cuda_sm70_shflsync_bfly_p) ;  /* 0x0000174000007944 */ /* 0x000fea0003c00000 */
[----:B------:R-:W-:-:S05]  /*18270*/  BRA `(.L_x_2639) ;  /* 0xffff44f000007947 */ /* 0x000fca000383ffff */
.L_x_2533:
[----:B------:R-:W-:Y:S01]  /*18280*/  MOV R0, 0x1 ;  /* 0x0000000100007802 */ /* 0x000fe20000000f00 */
[----:B-1----:R-:W-:Y:S01]  /*18290*/  IMAD.MOV.U32 R108, RZ, RZ, R109 ;  /* 0x000000ffff6c7224 */ /* 0x002fe200078e006d */
[----:B------:R-:W-:Y:S02]  /*182a0*/  MOV R2, 0x182c0 ;  /* 0x000182c000027802 */ /* 0x000fe40000000f00 */
[----:B------:R-:W-:Y:S05]  /*182b0*/  CALL.REL.NOINC `($__internal_38_$__cuda_sm70_shflsync_bfly_p) ;  /* 0x000016f000007944 */ /* 0x000fea0003c00000 */
        /* <DEDUP_REMOVED lines=10> */
.L_x_2536:
[----:B--23--:R-:W-:Y:S01]  /*18360*/  MOV R2, RZ ;  /* 0x000000ff00027202 */ /* 0x00cfe20000000f00 */
[----:B------:R-:W-:Y:S01]  /*18370*/  IMAD.MOV.U32 R178, RZ, RZ, R4 ;  /* 0x000000ffffb27224 */ /* 0x000fe200078e0004 */
[----:B------:R-:W-:Y:S01]  /*18380*/  MOV R3, 0x183b0 ;  /* 0x000183b000037802 */ /* 0x000fe20000000f00 */
[----:B------:R-:W-:Y:S02]  /*18390*/  IMAD.MOV.U32 R179, RZ, RZ, 0x181f ;  /* 0x0000181fffb37424 */ /* 0x000fe400078e00ff */
[----:B-1--4-:R-:W-:Y:S05]  /*183a0*/  CALL.REL.NOINC `($__internal_39_$__cuda_sm70_shflsync_idx_p) ;  /* 0x0000166000007944 */ /* 0x012fea0003c00000 */
[----:B------:R-:W-:Y:S01]  /*183b0*/  MOV R12, R179 ;  /* 0x000000b3000c7202 */ /* 0x000fe20000000f00 */
[----:B------:R-:W-:-:S05]  /*183c0*/  BRA `(.L_x_2641) ;  /* 0xffff5f7000007947 */ /* 0x000fca000383ffff */
.L_x_2539:
[----:B------:R-:W-:Y:S01]  /*183d0*/  MOV R2, RZ ;  /* 0x000000ff00027202 */ /* 0x000fe20000000f00 */
[----:B------:R-:W-:Y:S01]  /*183e0*/  IMAD.MOV.U32 R178, RZ, RZ, R0 ;  /* 0x000000ffffb27224 */ /* 0x000fe200078e0000 */
[----:B------:R-:W-:Y:S01]  /*183f0*/  MOV R3, 0x18420 ;  /* 0x0001842000037802 */ /* 0x000fe20000000f00 */
[----:B------:R-:W-:Y:S02]  /*18400*/  IMAD.MOV.U32 R179, RZ, RZ, 0x181f ;  /* 0x0000181fffb37424 */ /* 0x000fe400078e00ff */
[----:B------:R-:W-:Y:S05]  /*18410*/  CALL.REL.NOINC `($__internal_39_$__cuda_sm70_shflsync_idx_p) ;  /* 0x000015f000007944 */ /* 0x000fea0003c00000 */
[----:B------:R-:W-:Y:S01]  /*18420*/  MOV R129, R179 ;  /* 0x000000b300817202 */ /* 0x000fe20000000f00 */
[----:B------:R-:W-:-:S05]  /*18430*/  BRA `(.L_x_2642) ;  /* 0xffff6c2000007947 */ /* 0x000fca000383ffff */
.L_x_2540:
[----:B------:R-:W-:Y:S01]  /*18440*/  MOV R2, RZ ;  /* 0x000000ff00027202 */ /* 0x000fe20000000f00 */
[----:B------:R-:W-:Y:S01]  /*18450*/  IMAD.MOV.U32 R178, RZ, RZ, R108 ;  /* 0x000000ffffb27224 */ /* 0x000fe200078e006c */
[----:B------:R-:W-:Y:S01]  /*18460*/  MOV R3, 0x18490 ;  /* 0x0001849000037802 */ /* 0x000fe20000000f00 */
[----:B------:R-:W-:Y:S02]  /*18470*/  IMAD.MOV.U32 R179, RZ, RZ, 0x181f ;  /* 0x0000181fffb37424 */ /* 0x000fe400078e00ff */
[----:B-12---:R-:W-:Y:S05]  /*18480*/  CALL.REL.NOINC `($__internal_39_$__cuda_sm70_shflsync_idx_p) ;  /* 0x0000158000007944 */ /* 0x006fea0003c00000 */
        /* <DEDUP_REMOVED lines=16> */
[----:B-1----:R-:W-:Y:S05]  /*18590*/  CALL.REL.NOINC `($__internal_39_$__cuda_sm70_shflsync_idx_p) ;  /* 0x0000147000007944 */ /* 0x002fea0003c00000 */
[----:B------:R-:W-:Y:S01]  /*185a0*/  MOV R2, 0x1 ;  /* 0x0000000100027802 */ /* 0x000fe20000000f00 */
[----:B------:R-:W-:Y:S01]  /*185b0*/  IMAD.MOV.U32 R129, RZ, RZ, R179 ;  /* 0x000000ffff817224 */ /* 0x000fe200078e00b3 */
[----:B------:R-:W-:Y:S01]  /*185c0*/  MOV R179, 0x181f ;  /* 0x0000181f00b37802 */ /* 0x000fe20000000f00 */
[----:B------:R-:W-:Y:S01]  /*185d0*/  IMAD.MOV.U32 R178, RZ, RZ, R108 ;  /* 0x000000ffffb27224 */ /* 0x000fe200078e006c */
[----:B------:R-:W-:Y:S02]  /*185e0*/  MOV R3, 0x18600 ;  /* 0x0001860000037802 */ /* 0x000fe40000000f00 */
[----:B------:R-:W-:Y:S05]  /*185f0*/  CALL.REL.NOINC `($__internal_39_$__cuda_sm70_shflsync_idx_p) ;  /* 0x0000141000007944 */ /* 0x000fea0003c00000 */
        /* <DEDUP_REMOVED lines=25> */
.L_x_2541:
[----:B------:R-:W-:Y:S01]  /*18790*/  MOV R2, RZ ;  /* 0x000000ff00027202 */ /* 0x000fe20000000f00 */
[----:B------:R-:W-:Y:S01]  /*187a0*/  IMAD.MOV.U32 R178, RZ, RZ, R109 ;  /* 0x000000ffffb27224 */ /* 0x000fe200078e006d */
[----:B------:R-:W-:Y:S01]  /*187b0*/  MOV R3, 0x187e0 ;  /* 0x000187e000037802 */ /* 0x000fe20000000f00 */
[----:B------:R-:W-:Y:S02]  /*187c0*/  IMAD.MOV.U32 R179, RZ, RZ, 0x1c1f ;  /* 0x00001c1fffb37424 */ /* 0x000fe400078e00ff */
[----:B------:R-:W-:Y:S05]  /*187d0*/  CALL.REL.NOINC `($__internal_39_$__cuda_sm70_shflsync_idx_p) ;  /* 0x0000123000007944 */ /* 0x000fea0003c00000 */
[----:B------:R-:W-:Y:S01]  /*187e0*/  MOV R3, R179 ;  /* 0x000000b300037202 */ /* 0x000fe20000000f00 */
[----:B------:R-:W-:-:S05]  /*187f0*/  BRA `(.L_x_2644) ;  /* 0xffff6b7000007947 */ /* 0x000fca000383ffff */
.L_x_2546:
[----:B------:R-:W-:Y:S01]  /*18800*/  MOV R2, 0x1 ;  /* 0x0000000100027802 */ /* 0x000fe20000000f00 */
[----:B------:R-:W-:Y:S01]  /*18810*/  IMAD.MOV.U32 R178, RZ, RZ, R109 ;  /* 0x000000ffffb27224 */ /* 0x000fe200078e006d */
[----:B------:R-:W-:Y:S01]  /*18820*/  MOV R3, 0x18850 ;  /* 0x0001885000037802 */ /* 0x000fe20000000f00 */
[----:B------:R-:W-:Y:S02]  /*18830*/  IMAD.MOV.U32 R179, RZ, RZ, 0x1c1f ;  /* 0x00001c1fffb37424 */ /* 0x000fe400078e00ff */
[----:B-1----:R-:W-:Y:S05]  /*18840*/  CALL.REL.NOINC `($__internal_39_$__cuda_sm70_shflsync_idx_p) ;  /* 0x000011c000007944 */ /* 0x002fea0003c00000 */
[----:B------:R-:W-:Y:S01]  /*18850*/  MOV R3, R179 ;  /* 0x000000b300037202 */ /* 0x000fe20000000f00 */
[----:B------:R-:W-:-:S05]  /*18860*/  BRA `(.L_x_2645) ;  /* 0xffff754000007947 */ /* 0x000fca000383ffff */
.L_x_2551:
[----:B------:R-:W-:Y:S02]  /*18870*/  MOV R0, 0x2 ;  /* 0x0000000200007802 */ /* 0x000fe40000000f00 */
[----:B------:R-:W-:Y:S02]  /*18880*/  MOV R2, 0x188a0 ;  /* 0x000188a000027802 */ /* 0x000fe40000000f00 */
[----:B-12---:R-:W-:Y:S05]  /*18890*/  CALL.REL.NOINC `($__internal_38_$__cuda_sm70_shflsync_bfly_p) ;  /* 0x0000111000007944 */ /* 0x006fea0003c00000 */
[----:B------:R-:W-:-:S05]  /*188a0*/  BRA `(.L_x_2646) ;  /* 0xffff7f8000007947 */ /* 0x000fca000383ffff */
.L_x_2552:
[----:B------:R-:W-:Y:S02]  /*188b0*/  MOV R0, 0x1 ;  /* 0x0000000100007802 */ /* 0x000fe40000000f00 */
[----:B------:R-:W-:Y:S02]  /*188c0*/  MOV R2, 0x188e0 ;  /* 0x000188e000027802 */ /* 0x000fe40000000f00 */
[----:B-12---:R-:W-:Y:S05]  /*188d0*/  CALL.REL.NOINC `($__internal_38_$__cuda_sm70_shflsync_bfly_p) ;  /* 0x000010d000007944 */ /* 0x006fea0003c00000 */
[----:B------:R-:W-:Y:S01]  /*188e0*/  FMNMX.FTZ R109, R108, R0, !PT ;  /* 0x000000006c6d7209 */ /* 0x000fe20007810000 */
[----:B------:R-:W-:Y:S01]  /*188f0*/  IMAD.MOV.U32 R108, RZ, RZ, R4 ;  /* 0x000000ffff6c7224 */ /* 0x000fe200078e0004 */
[----:B------:R-:W-:Y:S01]  /*18900*/  MOV R2, 0x18930 ;  /* 0x0001893000027802 */ /* 0x000fe20000000f00 */
[----:B------:R-:W-:Y:S02]  /*18910*/  IMAD.MOV.U32 R0, RZ, RZ, 0x2 ;  /* 0x00000002ff007424 */ /* 0x000fe400078e00ff */
[----:B------:R-:W-:Y:S05]  /*18920*/  CALL.REL.NOINC `($__internal_38_$__cuda_sm70_shflsync_bfly_p) ;  /* 0x0000108000007944 */ /* 0x000fea0003c00000 */
[----:B------:R-:W-:Y:S01]  /*18930*/  FMNMX.FTZ R4, R4, R0, !PT ;  /* 0x0000000004047209 */ /* 0x000fe20007810000 */
[----:B------:R-:W-:Y:S01]  /*18940*/  IMAD.MOV.U32 R0, RZ, RZ, 0x1 ;  /* 0x00000001ff007424 */ /* 0x000fe200078e00ff */
[----:B------:R-:W-:Y:S03]  /*18950*/  MOV R2, 0x18980 ;  /* 0x0001898000027802 */ /* 0x000fe60000000f00 */
[----:B------:R-:W-:Y:S02]  /*18960*/  IMAD.MOV.U32 R108, RZ, RZ, R4 ;  /* 0x000000ffff6c7224 */ /* 0x000fe400078e0004 */
[----:B------:R-:W-:Y:S05]  /*18970*/  CALL.REL.NOINC `($__internal_38_$__cuda_sm70_shflsync_bfly_p) ;  /* 0x0000103000007944 */ /* 0x000fea0003c00000 */
[----:B------:R-:W-:-:S05]  /*18980*/  BRA `(.L_x_2647) ;  /* 0xffff7f1000007947 */ /* 0x000fca000383ffff */
.L_x_2554:
[----:B------:R-:W-:Y:S01]  /*18990*/  IMAD.MOV.U32 R108, RZ, RZ, R225 ;  /* 0x000000ffff6c7224 */ /* 0x000fe200078e00e1 */
[----:B------:R-:W-:-:S02]  /*189a0*/  MOV R0, 0x2 ;  /* 0x0000000200007802 */ /* 0x000fc40000000f00 */
[----:B------:R-:W-:Y:S02]  /*189b0*/  MOV R2, 0x189d0 ;  /* 0x000189d000027802 */ /* 0x000fe40000000f00 */
[----:B------:R-:W-:Y:S05]  /*189c0*/  CALL.REL.NOINC `($__internal_38_$__cuda_sm70_shflsync_bfly_p) ;  /* 0x00000fe000007944 */ /* 0x000fea0003c00000 */
[----:B------:R-:W-:Y:S05]  /*189d0*/  BRA `(.L_x_2648) ;  /* 0xffff97d000007947 */ /* 0x000fea000383ffff */
.L_x_2555:
[----:B------:R-:W-:Y:S01]  /*189e0*/  IMAD.MOV.U32 R108, RZ, RZ, R5 ;  /* 0x000000ffff6c7224 */ /* 0x000fe200078e0005 */
[----:B------:R-:W-:Y:S02]  /*189f0*/  MOV R0, 0x1 ;  /* 0x0000000100007802 */ /* 0x000fe40000000f00 */
[----:B------:R-:W-:Y:S02]  /*18a00*/  MOV R2, 0x18a20 ;  /* 0x00018a2000027802 */ /* 0x000fe40000000f00 */
[----:B-1----:R-:W-:Y:S05]  /*18a10*/  CALL.REL.NOINC `($__internal_38_$__cuda_sm70_shflsync_bfly_p) ;  /* 0x00000f9000007944 */ /* 0x002fea0003c00000 */
[----:B------:R-:W-:Y:S01]  /*18a20*/  FADD.FTZ R5, R5, R0 ;  /* 0x0000000005057221 */ /* 0x000fe20000010000 */
[----:B------:R-:W-:Y:S02]  /*18a30*/  MOV R108, R226 ;  /* 0x000000e2006c7202 */ /* 0x000fe40000000f00 */
[----:B------:R-:W-:Y:S02]  /*18a40*/  MOV R0, 0x2 ;  /* 0x0000000200007802 */ /* 0x000fe40000000f00 */
[----:B------:R-:W-:Y:S02]  /*18a50*/  MOV R2, 0x18a70 ;  /* 0x00018a7000027802 */ /* 0x000fe40000000f00 */
[----:B------:R-:W-:Y:S05]  /*18a60*/  CALL.REL.NOINC `($__internal_38_$__cuda_sm70_shflsync_bfly_p) ;  /* 0x00000f4000007944 */ /* 0x000fea0003c00000 */
[----:B------:R-:W-:Y:S01]  /*18a70*/  FADD.FTZ R6, R226, R0 ;  /* 0x00000000e2067221 */ /* 0x000fe20000010000 */
[----:B------:R-:W-:Y:S02]  /*18a80*/  MOV R0, 0x1 ;  /* 0x0000000100007802 */ /* 0x000fe40000000f00 */
[----:B------:R-:W-:-:S02]  /*18a90*/  MOV R2, 0x18ac0 ;  /* 0x00018ac000027802 */ /* 0x000fc40000000f00 */
[----:B------:R-:W-:Y:S02]  /*18aa0*/  MOV R108, R6 ;  /* 0x00000006006c7202 */ /* 0x000fe40000000f00 */
[----:B------:R-:W-:Y:S05]  /*18ab0*/  CALL.REL.NOINC `($__internal_38_$__cuda_sm70_shflsync_bfly_p) ;  /* 0x00000ef000007944 */ /* 0x000fea0003c00000 */
[----:B------:R-:W-:Y:S01]  /*18ac0*/  MOV R3, R0 ;  /* 0x0000000000037202 */ /* 0x000fe20000000f00 */
[----:B------:R-:W-:Y:S05]  /*18ad0*/  BRA `(.L_x_2649) ;  /* 0xffff974000007947 */ /* 0x000fea000383ffff */
.L_x_2562:
[----:B--234-:R-:W-:Y:S01]  /*18ae0*/  IMAD.MOV.U32 R178, RZ, RZ, R7 ;  /* 0x000000ffffb27224 */ /* 0x01cfe200078e0007 */
[----:B------:R-:W-:Y:S01]  /*18af0*/  MOV R2, RZ ;  /* 0x000000ff00027202 */ /* 0x000fe20000000f00 */
[----:B------:R-:W-:Y:S01]  /*18b00*/  IMAD.MOV.U32 R179, RZ, RZ, 0x181f ;  /* 0x0000181fffb37424 */ /* 0x000fe200078e00ff */
[----:B------:R-:W-:Y:S02]  /*18b10*/  MOV R3, 0x18b30 ;  /* 0x00018b3000037802 */ /* 0x000fe40000000f00 */
[----:B-1----:R-:W-:Y:S05]  /*18b20*/  CALL.REL.NOINC `($__internal_39_$__cuda_sm70_shflsync_idx_p) ;  /* 0x00000ee000007944 */ /* 0x002fea0003c00000 */
[----:B------:R-:W-:Y:S01]  /*18b30*/  MOV R10, R179 ;  /* 0x000000b3000a7202 */ /* 0x000fe20000000f00 */
[----:B------:R-:W-:Y:S05]  /*18b40*/  BRA `(.L_x_2650) ;  /* 0xffffaa6000007947 */ /* 0x000fea000383ffff */
.L_x_2563:
[----:B------:R-:W-:Y:S01]  /*18b50*/  IMAD.MOV.U32 R178, RZ, RZ, R8 ;  /* 0x000000ffffb27224 */ /* 0x000fe200078e0008 */
[----:B------:R-:W-:Y:S01]  /*18b60*/  MOV R2, RZ ;  /* 0x000000ff00027202 */ /* 0x000fe20000000f00 */
[----:B------:R-:W-:Y:S01]  /*18b70*/  IMAD.MOV.U32 R179, RZ, RZ, 0x181f ;  /* 0x0000181fffb37424 */ /* 0x000fe200078e00ff */
[----:B------:R-:W-:Y:S02]  /*18b80*/  MOV R3, 0x18ba0 ;  /* 0x00018ba000037802 */ /* 0x000fe40000000f00 */
[----:B-123--:R-:W-:Y:S05]  /*18b90*/  CALL.REL.NOINC `($__internal_39_$__cuda_sm70_shflsync_idx_p) ;  /* 0x00000e7000007944 */ /* 0x00efea0003c00000 */
[----:B------:R-:W-:Y:S01]  /*18ba0*/  MOV R0, R179 ;  /* 0x000000b300007202 */ /* 0x000fe20000000f00 */
[----:B------:R-:W-:Y:S05]  /*18bb0*/  BRA `(.L_x_2651) ;  /* 0xffffaa1000007947 */ /* 0x000fea000383ffff */
.L_x_2566:
[----:B------:R-:W-:Y:S01]  /*18bc0*/  IMAD.MOV.U32 R178, RZ, RZ, R7 ;  /* 0x000000ffffb27224 */ /* 0x000fe200078e0007 */
[----:B--2---:R-:W-:Y:S01]  /*18bd0*/  MOV R2, 0x1 ;  /* 0x0000000100027802 */ /* 0x004fe20000000f00 */
[----:B------:R-:W-:Y:S01]  /*18be0*/  IMAD.MOV.U32 R179, RZ, RZ, 0x181f ;  /* 0x0000181fffb37424 */ /* 0x000fe200078e00ff */
[----:B------:R-:W-:-:S02]  /*18bf0*/  MOV R3, 0x18c10 ;  /* 0x00018c1000037802 */ /* 0x000fc40000000f00 */
[----:B-1-34-:R-:W-:Y:S05]  /*18c00*/  CALL.REL.NOINC `($__internal_39_$__cuda_sm70_shflsync_idx_p) ;  /* 0x00000e0000007944 */ /* 0x01afea0003c00000 */
        /* <DEDUP_REMOVED lines=8> */
.L_x_2569:
[----:B------:R-:W-:Y:S01]  /*18c90*/  IMAD.MOV.U32 R178, RZ, RZ, R7 ;  /* 0x000000ffffb27224 */ /* 0x000fe200078e0007 */
[----:B-1----:R-:W-:Y:S01]  /*18ca0*/  MOV R2, 0x2 ;  /* 0x0000000200027802 */ /* 0x002fe20000000f00 */
[----:B------:R-:W-:Y:S01]  /*18cb0*/  IMAD.MOV.U32 R179, RZ, RZ, 0x181f ;  /* 0x0000181fffb37424 */ /* 0x000fe200078e00ff */
[----:B------:R-:W-:Y:S02]  /*18cc0*/  MOV R3, 0x18ce0 ;  /* 0x00018ce000037802 */ /* 0x000fe40000000f00 */
[----:B--234-:R-:W-:Y:S05]  /*18cd0*/  CALL.REL.NOINC `($__internal_39_$__cuda_sm70_shflsync_idx_p) ;  /* 0x00000d3000007944 */ /* 0x01cfea0003c00000 */
[----:B------:R-:W-:Y:S01]  /*18ce0*/  MOV R10, R179 ;  /* 0x000000b3000a7202 */ /* 0x000fe20000000f00 */
[----:B------:R-:W-:Y:S05]  /*18cf0*/  BRA `(.L_x_2653) ;  /* 0xffffab0000007947 */ /* 0x000fea000383ffff */
.L_x_2570:
[----:B------:R-:W-:Y:S01]  /*18d00*/  IMAD.MOV.U32 R178, RZ, RZ, R8 ;  /* 0x000000ffffb27224 */ /* 0x000fe200078e0008 */
[----:B-1----:R-:W-:Y:S01]  /*18d10*/  MOV R2, 0x2 ;  /* 0x0000000200027802 */ /* 0x002fe20000000f00 */
[----:B------:R-:W-:Y:S01]  /*18d20*/  IMAD.MOV.U32 R179, RZ, RZ, 0x181f ;  /* 0x0000181fffb37424 */ /* 0x000fe200078e00ff */
[----:B------:R-:W-:Y:S02]  /*18d30*/  MOV R3, 0x18d50 ;  /* 0x00018d5000037802 */ /* 0x000fe40000000f00 */
[----:B--234-:R-:W-:Y:S05]  /*18d40*/  CALL.REL.NOINC `($__internal_39_$__cuda_sm70_shflsync_idx_p) ;  /* 0x00000cc000007944 */ /* 0x01cfea0003c00000 */
[----:B------:R-:W-:Y:S01]  /*18d50*/  MOV R0, R179 ;  /* 0x000000b300007202 */ /* 0x000fe20000000f00 */
[----:B------:R-:W-:Y:S05]  /*18d60*/  BRA `(.L_x_2654) ;  /* 0xffffaab000007947 */ /* 0x000fea000383ffff */
.L_x_2573:
[----:B------:R-:W-:Y:S01]  /*18d70*/  IMAD.MOV.U32 R178, RZ, RZ, R7 ;  /* 0x000000ffffb27224 */ /* 0x000fe200078e0007 */
[----:B-1----:R-:W-:Y:S01]  /*18d80*/  MOV R2, 0x3 ;  /* 0x0000000300027802 */ /* 0x002fe20000000f00 */
[----:B------:R-:W-:Y:S01]  /*18d90*/  IMAD.MOV.U32 R179, RZ, RZ, 0x181f ;  /* 0x0000181fffb37424 */ /* 0x000fe200078e00ff */
[----:B------:R-:W-:-:S02]  /*18da0*/  MOV R3, 0x18dc0 ;  /* 0x00018dc000037802 */ /* 0x000fc40000000f00 */
[----:B--234-:R-:W-:Y:S05]  /*18db0*/  CALL.REL.NOINC `($__internal_39_$__cuda_sm70_shflsync_idx_p) ;  /* 0x00000c5000007944 */ /* 0x01cfea0003c00000 */
        /* <DEDUP_REMOVED lines=8> */
.L_x_2575:
[----:B------:R-:W-:Y:S01]  /*18e40*/  IMAD.MOV.U32 R178, RZ, RZ, R5 ;  /* 0x000000ffffb27224 */ /* 0x000fe200078e0005 */
[----:B------:R-:W-:Y:S01]  /*18e50*/  MOV R2, RZ ;  /* 0x000000ff00027202 */ /* 0x000fe20000000f00 */
[----:B------:R-:W-:Y:S01]  /*18e60*/  IMAD.MOV.U32 R179, RZ, RZ, 0x1c1f ;  /* 0x00001c1fffb37424 */ /* 0x000fe200078e00ff */
[----:B------:R-:W-:Y:S02]  /*18e70*/  MOV R3, 0x18e90 ;  /* 0x00018e9000037802 */ /* 0x000fe40000000f00 */
[----:B------:R-:W-:Y:S05]  /*18e80*/  CALL.REL.NOINC `($__internal_39_$__cuda_sm70_shflsync_idx_p) ;  /* 0x00000b8000007944 */ /* 0x000fea0003c00000 */
[----:B------:R-:W-:Y:S01]  /*18e90*/  MOV R4, R179 ;  /* 0x000000b300047202 */ /* 0x000fe20000000f00 */
[----:B------:R-:W-:Y:S05]  /*18ea0*/  BRA `(.L_x_2656) ;  /* 0xffffad9000007947 */ /* 0x000fea000383ffff */
.L_x_2576:
[----:B------:R-:W-:Y:S01]  /*18eb0*/  IMAD.MOV.U32 R178, RZ, RZ, R12 ;  /* 0x000000ffffb27224 */ /* 0x000fe200078e000c */
[----:B------:R-:W-:Y:S01]  /*18ec0*/  MOV R2, RZ ;  /* 0x000000ff00027202 */ /* 0x000fe20000000f00 */
[----:B------:R-:W-:Y:S01]  /*18ed0*/  IMAD.MOV.U32 R179, RZ, RZ, 0x1c1f ;  /* 0x00001c1fffb37424 */ /* 0x000fe200078e00ff */
[----:B------:R-:W-:Y:S02]  /*18ee0*/  MOV R3, 0x18f00 ;  /* 0x00018f0000037802 */ /* 0x000fe40000000f00 */
[----:B-12---:R-:W-:Y:S05]  /*18ef0*/  CALL.REL.NOINC `($__internal_39_$__cuda_sm70_shflsync_idx_p) ;  /* 0x00000b1000007944 */ /* 0x006fea0003c00000 */
[----:B------:R-:W-:Y:S01]  /*18f00*/  MOV R0, R179 ;  /* 0x000000b300007202 */ /* 0x000fe20000000f00 */
[----:B------:R-:W-:Y:S05]  /*18f10*/  BRA `(.L_x_2657) ;  /* 0xffffad4000007947 */ /* 0x000fea000383ffff */
.L_x_2579:
[----:B------:R-:W-:Y:S01]  /*18f20*/  IMAD.MOV.U32 R178, RZ, RZ, R5 ;  /* 0x000000ffffb27224 */ /* 0x000fe200078e0005 */
[----:B----4-:R-:W-:Y:S01]  /*18f30*/  MOV R2, 0x1 ;  /* 0x0000000100027802 */ /* 0x010fe20000000f00 */
[----:B------:R-:W-:Y:S01]  /*18f40*/  IMAD.MOV.U32 R179, RZ, RZ, 0x1c1f ;  /* 0x00001c1fffb37424 */ /* 0x000fe200078e00ff */
[----:B------:R-:W-:-:S02]  /*18f50*/  MOV R3, 0x18f70 ;  /* 0x00018f7000037802 */ /* 0x000fc40000000f00 */
[----:B-123--:R-:W-:Y:S05]  /*18f60*/  CALL.REL.NOINC `($__internal_39_$__cuda_sm70_shflsync_idx_p) ;  /* 0x00000aa000007944 */ /* 0x00efea0003c00000 */
        /* <DEDUP_REMOVED lines=8> */
.L_x_2583:
[----:B------:R-:W-:Y:S01]  /*18ff0*/  IMAD.MOV.U32 R178, RZ, RZ, R7 ;  /* 0x000000ffffb27224 */ /* 0x000fe200078e0007 */
[----:B------:R-:W-:Y:S01]  /*19000*/  MOV R2, RZ ;  /* 0x000000ff00027202 */ /* 0x000fe20000000f00 */
[----:B------:R-:W-:Y:S01]  /*19010*/  IMAD.MOV.U32 R179, RZ, RZ, 0x181f ;  /* 0x0000181fffb37424 */ /* 0x000fe200078e00ff */
[----:B------:R-:W-:Y:S02]  /*19020*/  MOV R3, 0x19040 ;  /* 0x0001904000037802 */ /* 0x000fe40000000f00 */
[----:B------:R-:W-:Y:S05]  /*19030*/  CALL.REL.NOINC `($__internal_39_$__cuda_sm70_shflsync_idx_p) ;  /* 0x000009d000007944 */ /* 0x000fea0003c00000 */
[----:B------:R-:W-:Y:S01]  /*19040*/  MOV R9, R179 ;  /* 0x000000b300097202 */ /* 0x000fe20000000f00 */
[----:B------:R-:W-:Y:S05]  /*19050*/  BRA `(.L_x_2659) ;  /* 0xffffc16000007947 */ /* 0x000fea000383ffff */
.L_x_2584:
[----:B------:R-:W-:Y:S01]  /*19060*/  IMAD.MOV.U32 R178, RZ, RZ, R10 ;  /* 0x000000ffffb27224 */ /* 0x000fe200078e000a */
[----:B------:R-:W-:Y:S01]  /*19070*/  MOV R2, RZ ;  /* 0x000000ff00027202 */ /* 0x000fe20000000f00 */
[----:B------:R-:W-:Y:S01]  /*19080*/  IMAD.MOV.U32 R179, RZ, RZ, 0x181f ;  /* 0x0000181fffb37424 */ /* 0x000fe200078e00ff */
[----:B------:R-:W-:Y:S02]  /*19090*/  MOV R3, 0x190b0 ;  /* 0x000190b000037802 */ /* 0x000fe40000000f00 */
[----:B-12---:R-:W-:Y:S05]  /*190a0*/  CALL.REL.NOINC `($__internal_39_$__cuda_sm70_shflsync_idx_p) ;  /* 0x0000096000007944 */ /* 0x006fea0003c00000 */
[----:B------:R-:W-:Y:S01]  /*190b0*/  MOV R0, R179 ;  /* 0x000000b300007202 */ /* 0x000fe20000000f00 */
[----:B------:R-:W-:Y:S05]  /*190c0*/  BRA `(.L_x_2660) ;  /* 0xffffc11000007947 */ /* 0x000fea000383ffff */
.L_x_2587:
        /* <DEDUP_REMOVED lines=13> */
.L_x_2590:
[----:B------:R-:W-:Y:S01]  /*191a0*/  IMAD.MOV.U32 R178, RZ, RZ, R7 ;  /* 0x000000ffffb27224 */ /* 0x000fe200078e0007 */
[----:B-1----:R-:W-:Y:S01]  /*191b0*/  MOV R2, 0x2 ;  /* 0x0000000200027802 */ /* 0x002fe20000000f00 */
[----:B------:R-:W-:Y:S01]  /*191c0*/  IMAD.MOV.U32 R179, RZ, RZ, 0x181f ;  /* 0x0000181fffb37424 */ /* 0x000fe200078e00ff */
[----:B------:R-:W-:Y:S02]  /*191d0*/  MOV R3, 0x191f0 ;  /* 0x000191f000037802 */ /* 0x000fe40000000f00 */
[----:B--234-:R-:W-:Y:S05]  /*191e0*/  CALL.REL.NOINC `($__internal_39_$__cuda_sm70_shflsync_idx_p) ;  /* 0x0000082000007944 */ /* 0x01cfea0003c00000 */
[----:B------:R-:W-:Y:S01]  /*191f0*/  MOV R9, R179 ;  /* 0x000000b300097202 */ /* 0x000fe20000000f00 */
[----:B------:R-:W-:Y:S05]  /*19200*/  BRA `(.L_x_2662) ;  /* 0xffffc21000007947 */ /* 0x000fea000383ffff */
.L_x_2591:
[----:B------:R-:W-:Y:S01]  /*19210*/  IMAD.MOV.U32 R178, RZ, RZ, R10 ;  /* 0x000000ffffb27224 */ /* 0x000fe200078e000a */
[----:B------:R-:W-:Y:S01]  /*19220*/  MOV R2, 0x2 ;  /* 0x0000000200027802 */ /* 0x000fe20000000f00 */
[----:B------:R-:W-:Y:S01]  /*19230*/  IMAD.MOV.U32 R179, RZ, RZ, 0x181f ;  /* 0x0000181fffb37424 */ /* 0x000fe200078e00ff */
[----:B------:R-:W-:Y:S02]  /*19240*/  MOV R3, 0x19260 ;  /* 0x0001926000037802 */ /* 0x000fe40000000f00 */
[----:B-1234-:R-:W-:Y:S05]  /*19250*/  CALL.REL.NOINC `($__internal_39_$__cuda_sm70_shflsync_idx_p) ;  /* 0x000007b000007944 */ /* 0x01efea0003c00000 */
[----:B------:R-:W-:Y:S01]  /*19260*/  MOV R0, R179 ;  /* 0x000000b300007202 */ /* 0x000fe20000000f00 */
[----:B------:R-:W-:Y:S05]  /*19270*/  BRA `(.L_x_2663) ;  /* 0xffffc1c000007947 */ /* 0x000fea000383ffff */
.L_x_2594:
        /* <DEDUP_REMOVED lines=13> */
.L_x_2596:
[----:B------:R-:W-:Y:S01]  /*19350*/  IMAD.MOV.U32 R178, RZ, RZ, R62 ;  /* 0x000000ffffb27224 */ /* 0x000fe200078e003e */
[----:B------:R-:W-:Y:S01]  /*19360*/  MOV R2, RZ ;  /* 0x000000ff00027202 */ /* 0x000fe20000000f00 */
[----:B------:R-:W-:Y:S01]  /*19370*/  IMAD.MOV.U32 R179, RZ, RZ, 0x1f ;  /* 0x0000001fffb37424 */ /* 0x000fe200078e00ff */
[----:B------:R-:W-:Y:S02]  /*19380*/  MOV R3, 0x193a0 ;  /* 0x000193a000037802 */ /* 0x000fe40000000f00 */
[----:B-1----:R-:W-:Y:S05]  /*19390*/  CALL.REL.NOINC `($__internal_39_$__cuda_sm70_shflsync_idx_p) ;  /* 0x0000067000007944 */ /* 0x002fea0003c00000 */
[----:B------:R-:W-:Y:S01]  /*193a0*/  MOV R9, R179 ;  /* 0x000000b300097202 */ /* 0x000fe20000000f00 */
[----:B------:R-:W-:Y:S05]  /*193b0*/  BRA `(.L_x_2665) ;  /* 0xffffc35000007947 */ /* 0x000fea000383ffff */
.L_x_2597:
[----:B------:R-:W-:Y:S01]  /*193c0*/  IMAD.MOV.U32 R178, RZ, RZ, R62 ;  /* 0x000000ffffb27224 */ /* 0x000fe200078e003e */
[----:B------:R-:W-:Y:S01]  /*193d0*/  MOV R2, 0x1 ;  /* 0x0000000100027802 */ /* 0x000fe20000000f00 */
[----:B------:R-:W-:Y:S01]  /*193e0*/  IMAD.MOV.U32 R179, RZ, RZ, 0x1f ;  /* 0x0000001fffb37424 */ /* 0x000fe200078e00ff */
[----:B------:R-:W-:Y:S02]  /*193f0*/  MOV R3, 0x19410 ;  /* 0x0001941000037802 */ /* 0x000fe40000000f00 */
[----:B-123--:R-:W-:Y:S05]  /*19400*/  CALL.REL.NOINC `($__internal_39_$__cuda_sm70_shflsync_idx_p) ;  /* 0x0000060000007944 */ /* 0x00efea0003c00000 */
[----:B------:R-:W-:Y:S01]  /*19410*/  MOV R8, R179 ;  /* 0x000000b300087202 */ /* 0x000fe20000000f00 */
[----:B------:R-:W-:Y:S05]  /*19420*/  BRA `(.L_x_2666) ;  /* 0xffffc30000007947 */ /* 0x000fea000383ffff */
.L_x_2598:
[----:B------:R-:W-:Y:S02]  /*19430*/  MOV R2, 0x1 ;  /* 0x0000000100027802 */ /* 0x000fe40000000f00 */
[----:B------:R-:W-:-:S02]  /*19440*/  MOV R3, 0x19460 ;  /* 0x0001946000037802 */ /* 0x000fc40000000f00 */
[----:B--234-:R-:W-:Y:S05]  /*19450*/  CALL.REL.NOINC `($__internal_40_$__cuda_sm70_shflsync_up_p) ;  /* 0x0000061000007944 */ /* 0x01cfea0003c00000 */
[----:B------:R-:W-:Y:S05]  /*19460*/  BRA `(.L_x_2667) ;  /* 0xffffc3e000007947 */ /* 0x000fea000383ffff */
.L_x_2599:
[----:B------:R-:W-:Y:S02]  /*19470*/  MOV R2, 0x2 ;  /* 0x0000000200027802 */ /* 0x000fe40000000f00 */
[----:B------:R-:W-:-:S02]  /*19480*/  MOV R3, 0x194a0 ;  /* 0x000194a000037802 */ /* 0x000fc40000000f00 */
[----:B--23--:R-:W-:Y:S05]  /*19490*/  CALL.REL.NOINC `($__internal_40_$__cuda_sm70_shflsync_up_p) ;  /* 0x000005d000007944 */ /* 0x00cfea0003c00000 */
        /* <DEDUP_REMOVED lines=24> */
.L_x_2603:
[----:B------:R-:W-:Y:S02]  /*19620*/  MOV R2, 0x1 ;  /* 0x0000000100027802 */ /* 0x000fe40000000f00 */
[----:B------:R-:W-:Y:S02]  /*19630*/  MOV R3, 0x19650 ;  /* 0x0001965000037802 */ /* 0x000fe40000000f00 */
[----:B------:R-:W-:Y:S05]  /*19640*/  CALL.REL.NOINC `($__internal_40_$__cuda_sm70_shflsync_up_p) ;  /* 0x0000042000007944 */ /* 0x000fea0003c00000 */
[----:B------:R-:W-:Y:S01]  /*19650*/  MOV R2, R4 ;  /* 0x0000000400027202 */ /* 0x000fe20000000f00 */
[----:B------:R-:W-:Y:S05]  /*19660*/  BRA `(.L_x_2669) ;  /* 0xffffc43000007947 */ /* 0x000fea000383ffff */
.L_x_2604:
[----:B------:R-:W-:Y:S02]  /*19670*/  MOV R2, 0x2 ;  /* 0x0000000200027802 */ /* 0x000fe40000000f00 */
[----:B------:R-:W-:Y:S02]  /*19680*/  MOV R3, 0x196a0 ;  /* 0x000196a000037802 */ /* 0x000fe40000000f00 */
        /* <DEDUP_REMOVED lines=25> */
.L_x_2606:
[----:B------:R-:W-:Y:S02]  /*19820*/  SEL R0, RZ, 0x1, P0 ;  /* 0x00000001ff007807 */ /* 0x000fe40000000000 */
[----:B------:R-:W-:Y:S02]  /*19830*/  MOV R2, 0x19850 ;  /* 0x0001985000027802 */ /* 0x000fe40000000f00 */
[----:B-1----:R-:W-:Y:S05]  /*19840*/  CALL.REL.NOINC `($__internal_41_$__cuda_sm70_votesync_ballot) ;  /* 0x0000029000007944 */ /* 0x002fea0003c00000 */
[----:B------:R-:W-:Y:S01]  /*19850*/  MOV R5, R0 ;  /* 0x0000000000057202 */ /* 0x000fe20000000f00 */
[----:B------:R-:W-:Y:S05]  /*19860*/  BRA `(.L_x_2671) ;  /* 0xffffc3c000007947 */ /* 0x000fea000383ffff */
.L_x_2607:
[----:B------:R-:W-:Y:S01]  /*19870*/  IMAD.MOV.U32 R178, RZ, RZ, R6 ;  /* 0x000000ffffb27224 */ /* 0x000fe200078e0006 */
[----:B------:R-:W-:Y:S01]  /*19880*/  MOV R2, R0 ;  /* 0x0000000000027202 */ /* 0x000fe20000000f00 */
[----:B------:R-:W-:Y:S01]  /*19890*/  IMAD.MOV.U32 R179, RZ, RZ, 0x1f ;  /* 0x0000001fffb37424 */ /* 0x000fe200078e00ff */
[----:B------:R-:W-:Y:S02]  /*198a0*/  MOV R3, 0x198c0 ;  /* 0x000198c000037802 */ /* 0x000fe40000000f00 */
[----:B-1----:R-:W-:Y:S05]  /*198b0*/  CALL.REL.NOINC `($__internal_39_$__cuda_sm70_shflsync_idx_p) ;  /* 0x0000015000007944 */ /* 0x002fea0003c00000 */
[----:B------:R-:W-:Y:S01]  /*198c0*/  IMAD.MOV.U32 R10, RZ, RZ, R179 ;  /* 0x000000ffff0a7224 */ /* 0x000fe200078e00b3 */
[----:B------:R-:W-:Y:S01]  /*198d0*/  MOV R2, R0 ;  /* 0x0000000000027202 */ /* 0x000fe20000000f00 */
[----:B------:R-:W-:Y:S01]  /*198e0*/  IMAD.MOV.U32 R178, RZ, RZ, R7 ;  /* 0x000000ffffb27224 */ /* 0x000fe200078e0007 */
[----:B------:R-:W-:-:S02]  /*198f0*/  MOV R179, 0x1f ;  /* 0x0000001f00b37802 */ /* 0x000fc40000000f00 */
[----:B------:R-:W-:Y:S02]  /*19900*/  MOV R3, 0x19920 ;  /* 0x0001992000037802 */ /* 0x000fe40000000f00 */
[----:B------:R-:W-:Y:S05]  /*19910*/  CALL.REL.NOINC `($__internal_39_$__cuda_sm70_shflsync_idx_p) ;  /* 0x000000f000007944 */ /* 0x000fea0003c00000 */
[----:B------:R-:W-:Y:S01]  /*19920*/  MOV R7, R179 ;  /* 0x000000b300077202 */ /* 0x000fe20000000f00 */
[----:B------:R-:W-:Y:S05]  /*19930*/  BRA `(.L_x_2672) ;  /* 0xffffc34000007947 */ /* 0x000fea000383ffff */
.L_x_2610:
[----:B------:R-:W-:Y:S01]  /*19940*/  IMAD.MOV.U32 R178, RZ, RZ, R4 ;  /* 0x000000ffffb27224 */ /* 0x000fe200078e0004 */
[----:B------:R-:W-:Y:S01]  /*19950*/  MOV R2, R0 ;  /* 0x0000000000027202 */ /* 0x000fe20000000f00 */
[----:B------:R-:W-:Y:S01]  /*19960*/  IMAD.MOV.U32 R179, RZ, RZ, 0x1f ;  /* 0x0000001fffb37424 */ /* 0x000fe200078e00ff */
[----:B------:R-:W-:Y:S02]  /*19970*/  MOV R3, 0x19990 ;  /* 0x0001999000037802 */ /* 0x000fe40000000f00 */
[----:B-1-34-:R-:W-:Y:S05]  /*19980*/  CALL.REL.NOINC `($__internal_39_$__cuda_sm70_shflsync_idx_p) ;  /* 0x0000008000007944 */ /* 0x01afea0003c00000 */
[----:B------:R-:W-:Y:S01]  /*19990*/  MOV R11, R179 ;  /* 0x000000b3000b7202 */ /* 0x000fe20000000f00 */
[----:B------:R-:W-:Y:S05]  /*199a0*/  BRA `(.L_x_2609) ;  /* 0xffffc33000007947 */ /* 0x000fea000383ffff */
        .weak           $__internal_38_$__cuda_sm70_shflsync_bfly_p
        .type           $__internal_38_$__cuda_sm70_shflsync_bfly_p,@function
        .size           $__internal_38_$__cuda_sm70_shflsync_bfly_p,($__internal_39_$__cuda_sm70_shflsync_idx_p - $__internal_38_$__cuda_sm70_shflsync_bfly_p)
$__internal_38_$__cuda_sm70_shflsync_bfly_p:
[----:B------:R-:W-:Y:S02]  /*199b0*/  MOV R204, 0xffffffff ;  /* 0xffffffff00cc7802 */ /* 0x000fe40000000f00 */
[----:B------:R-:W-:Y:S02]  /*199c0*/  MOV R3, 0x1f ;  /* 0x0000001f00037802 */ /* 0x000fe40000000f00 */
[----:B------:R-:W-:Y:S04]  /*199d0*/  WARPSYNC R204 ;  /* 0x000000cc00007348 */ /* 0x000fe80003800000 */
[----:B------:R1:W2:Y:S02]  /*199e0*/  SHFL.BFLY PT, R0, R108, R0, R3 ;  /* 0x0c0000006c007389 */ /* 0x0002a400000e0003 */
[----:B-1----:R-:W-:-:S04]  /*199f0*/  MOV R3, 0x0 ;  /* 0x0000000000037802 */ /* 0x002fc80000000f00 */
[----:B--2---:R-:W-:Y:S05]  /*19a00*/  RET.REL.NODEC R2 `(_ZN7cutlass13device_kernelIN5flash19enable_sm80_to_sm89INS1_16FlashAttnFwdSm80INS1_25CollectiveMainloopFwdSm80ILi8ELi1ELb1EN4cute5tupleIJNS5_1CILi128EEENS7_ILi96EEES8_EEELi128ENS_10bfloat16_tEfNS_4arch4Sm80ELb0ELb1ELb0ELb1ELb1ELb0ELb1ELb1EEENS1_21CollectiveEpilogueFwdINS6_IJS8_S8_S9_EEENS6_IJNS7_ILi1EEESH_SH_EEESB_SD_Li256ELb1ELb1ELb1ELb0EEENS1_36VarlenDynamicPersistentTileSchedulerILi128ELi96ELi256ELi256ELb1ELb1ELb0ELb1ELb0ELb1EEEEEEEEEvNT_6ParamsE) ;  /* 0xfffe65f002007950 */ /* 0x004fea0003c3ffff */
        .weak           $__internal_39_$__cuda_sm70_shflsync_idx_p
        .type           $__internal_39_$__cuda_sm70_shflsync_idx_p,@function
        .size           $__internal_39_$__cuda_sm70_shflsync_idx_p,($__internal_40_$__cuda_sm70_shflsync_up_p - $__internal_39_$__cuda_sm70_shflsync_idx_p)
$__internal_39_$__cuda_sm70_shflsync_idx_p:
[----:B------:R-:W-:-:S04]  /*19a10*/  MOV R203, 0xffffffff ;  /* 0xffffffff00cb7802 */ /* 0x000fc80000000f00 */
[----:B------:R-:W-:Y:S04]  /*19a20*/  WARPSYNC R203 ;  /* 0x000000cb00007348 */ /* 0x000fe80003800000 */
[----:B------:R1:W2:Y:S02]  /*19a30*/  SHFL.IDX PT, R179, R178, R2, R179 ;  /* 0x00000002b2b37389 */ /* 0x0002a400000e00b3 */
[----:B-1----:R-:W-:Y:S02]  /*19a40*/  MOV R2, R3 ;  /* 0x0000000300027202 */ /* 0x002fe40000000f00 */
[----:B------:R-:W-:-:S04]  /*19a50*/  MOV R3, 0x0 ;  /* 0x0000000000037802 */ /* 0x000fc80000000f00 */
[----:B--2---:R-:W-:Y:S05]  /*19a60*/  RET.REL.NODEC R2 `(_ZN7cutlass13device_kernelIN5flash19enable_sm80_to_sm89INS1_16FlashAttnFwdSm80INS1_25CollectiveMainloopFwdSm80ILi8ELi1ELb1EN4cute5tupleIJNS5_1CILi128EEENS7_ILi96EEES8_EEELi128ENS_10bfloat16_tEfNS_4arch4Sm80ELb0ELb1ELb0ELb1ELb1ELb0ELb1ELb1EEENS1_21CollectiveEpilogueFwdINS6_IJS8_S8_S9_EEENS6_IJNS7_ILi1EEESH_SH_EEESB_SD_Li256ELb1ELb1ELb1ELb0EEENS1_36VarlenDynamicPersistentTileSchedulerILi128ELi96ELi256ELi256ELb1ELb1ELb0ELb1ELb0ELb1EEEEEEEEEvNT_6ParamsE) ;  /* 0xfffe659002007950 */ /* 0x004fea0003c3ffff */
        .weak           $__internal_40_$__cuda_sm70_shflsync_up_p
        .type           $__internal_40_$__cuda_sm70_shflsync_up_p,@function
        .size           $__internal_40_$__cuda_sm70_shflsync_up_p,($__internal_41_$__cuda_sm70_votesync_ballot - $__internal_40_$__cuda_sm70_shflsync_up_p)
$__internal_40_$__cuda_sm70_shflsync_up_p:
[----:B------:R-:W-:Y:S02]  /*19a70*/  IMAD.MOV.U32 R4, RZ, RZ, RZ ;  /* 0x000000ffff047224 */ /* 0x000fe400078e00ff */
[----:B------:R-:W-:-:S04]  /*19a80*/  IMAD.MOV.U32 R10, RZ, RZ, -0x1 ;  /* 0xffffffffff0a7424 */ /* 0x000fc800078e00ff */
[----:B------:R-:W-:Y:S04]  /*19a90*/  WARPSYNC R10 ;  /* 0x0000000a00007348 */ /* 0x000fe80003800000 */
[----:B------:R1:W2:Y:S02]  /*19aa0*/  SHFL.UP PT, R4, R0, R2, R4 ;  /* 0x0400000200047389 */ /* 0x0002a400000e0004 */
[----:B-1----:R-:W-:Y:S02]  /*19ab0*/  MOV R2, R3 ;  /* 0x0000000300027202 */ /* 0x002fe40000000f00 */
[----:B------:R-:W-:-:S04]  /*19ac0*/  MOV R3, 0x0 ;  /* 0x0000000000037802 */ /* 0x000fc80000000f00 */
[----:B--2---:R-:W-:Y:S05]  /*19ad0*/  RET.REL.NODEC R2 `(_ZN7cutlass13device_kernelIN5flash19enable_sm80_to_sm89INS1_16FlashAttnFwdSm80INS1_25CollectiveMainloopFwdSm80ILi8ELi1ELb1EN4cute5tupleIJNS5_1CILi128EEENS7_ILi96EEES8_EEELi128ENS_10bfloat16_tEfNS_4arch4Sm80ELb0ELb1ELb0ELb1ELb1ELb0ELb1ELb1EEENS1_21CollectiveEpilogueFwdINS6_IJS8_S8_S9_EEENS6_IJNS7_ILi1EEESH_SH_EEESB_SD_Li256ELb1ELb1ELb1ELb0EEENS1_36VarlenDynamicPersistentTileSchedulerILi128ELi96ELi256ELi256ELb1ELb1ELb0ELb1ELb0ELb1EEEEEEEEEvNT_6ParamsE) ;  /* 0xfffe652002007950 */ /* 0x004fea0003c3ffff */
        .weak           $__internal_41_$__cuda_sm70_votesync_ballot
        .type           $__internal_41_$__cuda_sm70_votesync_ballot,@function
        .size           $__internal_41_$__cuda_sm70_votesync_ballot,(.L_x_3625 - $__internal_41_$__cuda_sm70_votesync_ballot)
$__internal_41_$__cuda_sm70_votesync_ballot:
[----:B------:R-:W-:Y:S01]  /*19ae0*/  ISETP.NE.U32.AND P0, PT, R0, 0x1, PT ;  /* 0x000000010000780c */ /* 0x000fe20003f05070 */
[----:B------:R-:W-:-:S04]  /*19af0*/  IMAD.MOV.U32 R3, RZ, RZ, -0x1 ;  /* 0xffffffffff037424 */ /* 0x000fc800078e00ff */
[----:B------:R-:W-:Y:S08]  /*19b00*/  WARPSYNC R3 ;  /* 0x0000000300007348 */ /* 0x000ff00003800000 */
[----:B------:R-:W-:-:S04]  /*19b10*/  VOTE.ANY R0, PT, !P0 ;  /* 0x0000000000007806 */ /* 0x000fc800040e0100 */
[----:B------:R-:W-:Y:S01]  /*19b20*/  LOP3.LUT R0, R0, R3, RZ, 0xc0, !PT ;  /* 0x0000000300007212 */ /* 0x000fe200078ec0ff */
[----:B------:R-:W-:-:S04]  /*19b30*/  IMAD.MOV.U32 R3, RZ, RZ, 0x0 ;  /* 0x00000000ff037424 */ /* 0x000fc800078e00ff */
[----:B------:R-:W-:Y:S05]  /*19b40*/  RET.REL.NODEC R2 `(_ZN7cutlass13device_kernelIN5flash19enable_sm80_to_sm89INS1_16FlashAttnFwdSm80INS1_25CollectiveMainloopFwdSm80ILi8ELi1ELb1EN4cute5tupleIJNS5_1CILi128EEENS7_ILi96EEES8_EEELi128ENS_10bfloat16_tEfNS_4arch4Sm80ELb0ELb1ELb0ELb1ELb1ELb0ELb1ELb1EEENS1_21CollectiveEpilogueFwdINS6_IJS8_S8_S9_EEENS6_IJNS7_ILi1EEESH_SH_EEESB_SD_Li256ELb1ELb1ELb1ELb0EEENS1_36VarlenDynamicPersistentTileSchedulerILi128ELi96ELi256ELi256ELb1ELb1ELb0ELb1ELb0ELb1EEEEEEEEEvNT_6ParamsE) ;  /* 0xfffe64b002007950 */ /* 0x000fea0003c3ffff */
.L_x_2673:
        /* <DEDUP_REMOVED lines=11> */
.L_x_3625:


//--------------------- .text._ZN7cutlass13device_kernelIN5flash19enable_sm80_to_sm89INS1_16FlashAttnFwdSm80INS1_25CollectiveMainloopFwdSm80ILi8ELi1ELb1EN4cute5tupleIJNS5_1CILi128EEENS7_ILi96EEES8_EEELi128ENS_10bfloat16_tEfNS_4arch4Sm80ELb0ELb1ELb0ELb1ELb1ELb1ELb1ELb1EEENS1_21CollectiveEpilogueFwdINS6_IJS8_S8_S9_EEENS6_IJNS7_ILi1EEESH_SH_EEESB_SD_Li256ELb1ELb1ELb1ELb0EEENS1_36VarlenDynamicPersistentTileSchedulerILi128ELi96ELi256ELi256ELb1ELb1ELb0ELb1ELb0ELb1EEEEEEEEEvNT_6ParamsE --------------------------
	.section	.text._ZN7cutlass13device_kernelIN5flash19enable_sm80_to_sm89INS1_16FlashAttnFwdSm80INS1_25CollectiveMainloopFwdSm80ILi8ELi1ELb1EN4cute5tupleIJNS5_1CILi128EEENS7_ILi96EEES8_EEELi128ENS_10bfloat16_tEfNS_4arch4Sm80ELb0ELb1ELb0ELb1ELb1ELb1ELb1ELb1EEENS1_21CollectiveEpilogueFwdINS6_IJS8_S8_S9_EEENS6_IJNS7_ILi1EEESH_SH_EEESB_SD_Li256ELb1ELb1ELb1ELb0EEENS1_36VarlenDynamicPersistentTileSchedulerILi128ELi96ELi256ELi256ELb1ELb1ELb0ELb1ELb0ELb1EEEEEEEEEvNT_6ParamsE,"ax",@progbits
	.sectioninfo	@"SHI_REGISTERS=255"
	.align	128
.text._ZN7cutlass13device_kernelIN5flash19enable_sm80_to_sm89INS1_16FlashAttnFwdSm80INS1_25CollectiveMainloopFwdSm80ILi8ELi1ELb1EN4cute5tupleIJNS5_1CILi128EEENS7_ILi96EEES8_EEELi128ENS_10bfloat16_tEfNS_4arch4Sm80ELb0ELb1ELb0ELb1ELb1ELb1ELb1ELb1EEENS1_21CollectiveEpilogueFwdINS6_IJS8_S8_S9_EEENS6_IJNS7_ILi1EEESH_SH_EEESB_SD_Li256ELb1ELb1ELb1ELb0EEENS1_36VarlenDynamicPersistentTileSchedulerILi128ELi96ELi256ELi256ELb1ELb1ELb0ELb1ELb0ELb1EEEEEEEEEvNT_6ParamsE:
        .type           _ZN7cutlass13device_kernelIN5flash19enable_sm80_to_sm89INS1_16FlashAttnFwdSm80INS1_25CollectiveMainloopFwdSm80ILi8ELi1ELb1EN4cute5tupleIJNS5_1CILi128EEENS7_ILi96EEES8_EEELi128ENS_10bfloat16_tEfNS_4arch4Sm80ELb0ELb1ELb0ELb1ELb1ELb1ELb1ELb1EEENS1_21CollectiveEpilogueFwdINS6_IJS8_S8_S9_EEENS6_IJNS7_ILi1EEESH_SH_EEESB_SD_Li256ELb1ELb1ELb1ELb0EEENS1_36VarlenDynamicPersistentTileSchedulerILi128ELi96ELi256ELi256ELb1ELb1ELb0ELb1ELb0ELb1EEEEEEEEEvNT_6ParamsE,@function
        .size           _ZN7cutlass13device_kernelIN5flash19enable_sm80_to_sm89INS1_16FlashAttnFwdSm80INS1_25CollectiveMainloopFwdSm80ILi8ELi1ELb1EN4cute5tupleIJNS5_1CILi128EEENS7_ILi96EEES8_EEELi128ENS_10bfloat16_tEfNS_4arch4Sm80ELb0ELb1ELb0ELb1ELb1ELb1ELb1ELb1EEENS1_21CollectiveEpilogueFwdINS6_IJS8_S8_S9_EEENS6_IJNS7_ILi1EEESH_SH_EEESB_SD_Li256ELb1ELb1ELb1ELb0EEENS1_36VarlenDynamicPersistentTileSchedulerILi128ELi96ELi256ELi256ELb1ELb1ELb0ELb1ELb0ELb1EEEEEEEEEvNT_6ParamsE,(.L_x_3630 - _ZN7cutlass13device_kernelIN5flash19enable_sm80_to_sm89INS1_16FlashAttnFwdSm80INS1_25CollectiveMainloopFwdSm80ILi8ELi1ELb1EN4cute5tupleIJNS5_1CILi128EEENS7_ILi96EEES8_EEELi128ENS_10bfloat16_tEfNS_4arch4Sm80ELb0ELb1ELb0ELb1ELb1ELb1ELb1ELb1EEENS1_21CollectiveEpilogueFwdINS6_IJS8_S8_S9_EEENS6_IJNS7_ILi1EEESH_SH_EEESB_SD_Li256ELb1ELb1ELb1ELb0EEENS1_36VarlenDynamicPersistentTileSchedulerILi128ELi96ELi256ELi256ELb1ELb1ELb0ELb1ELb0ELb1EEEEEEEEEvNT_6ParamsE)
        .other          _ZN7cutlass13device_kernelIN5flash19enable_sm80_to_sm89INS1_16FlashAttnFwdSm80INS1_25CollectiveMainloopFwdSm80ILi8ELi1ELb1EN4cute5tupleIJNS5_1CILi128EEENS7_ILi96EEES8_EEELi128ENS_10bfloat16_tEfNS_4arch4Sm80ELb0ELb1ELb0ELb1ELb1ELb1ELb1ELb1EEENS1_21CollectiveEpilogueFwdINS6_IJS8_S8_S9_EEENS6_IJNS7_ILi1EEESH_SH_EEESB_SD_Li256ELb1ELb1ELb1ELb0EEENS1_36VarlenDynamicPersistentTileSchedulerILi128ELi96ELi256ELi256ELb1ELb1ELb0ELb1ELb0ELb1EEEEEEEEEvNT_6ParamsE,@"STO_CUDA_ENTRY STV_DEFAULT"
_ZN7cutlass13device_kernelIN5flash19enable_sm80_to_sm89INS1_16FlashAttnFwdSm80INS1_25CollectiveMainloopFwdSm80ILi8ELi1ELb1EN4cute5tupleIJNS5_1CILi128EEENS7_ILi96EEES8_EEELi128ENS_10bfloat16_tEfNS_4arch4Sm80ELb0ELb1ELb0ELb1ELb1ELb1ELb1ELb1EEENS1_21CollectiveEpilogueFwdINS6_IJS8_S8_S9_EEENS6_IJNS7_ILi1EEESH_SH_EEESB_SD_Li256ELb1ELb1ELb1ELb0EEENS1_36VarlenDynamicPersistentTileSchedulerILi128ELi96ELi256ELi256ELb1ELb1ELb0ELb1ELb0ELb1EEEEEEEEEvNT_6ParamsE:
        /* <DEDUP_REMOVED lines=54> */
.L_x_2679:
        /* <DEDUP_REMOVED lines=16> */
.L_x_2925:
        /* <DEDUP_REMOVED lines=16> */
.L_x_2926:
[----:B--2---:R-:W-:-:S05]  /*0560*/  IMAD R0, R0, c[0x0][0x538], RZ ;  /* 0x00014e0000007a24 */ /* 0x004fca00078e02ff */
[----:B------:R-:W-:-:S04]  /*0570*/  IADD3 R7, R0, R7, RZ ;  /* 0x0000000700077210 */ /* 0x000fc80007ffe0ff */
[----:B------:R-:W-:-:S13]  /*0580*/  ISETP.GT.AND P0, PT, R7, UR4, PT ;  /* 0x0000000407007c0c */ /* 0x000fda000bf04270 */
[----:B-1----:R-:W-:Y:S05]  /*0590*/  @!P0 BRA `(.L_x_2679) ;  /* 0xfffffdc000008947 */ /* 0x002fea000383ffff */
.L_x_2675:
[----:B------:R-:W-:-:S05]  /*05a0*/  IADD3 R7, -R0, R7, RZ ;  /* 0x0000000700077210 */ /* 0x000fca0007ffe1ff */
[----:B------:R-:W-:-:S05]  /*05b0*/  IMAD R0, R4, c[0x0][0x538], R7 ;  /* 0x00014e0004007a24 */ /* 0x000fca00078e0207 */
[----:B------:R-:W-:Y:S01]  /*05c0*/  ISETP.GT.AND P0, PT, R0, UR4, PT ;  /* 0x0000000400007c0c */ /* 0x000fe2000bf04270 */
[----:B------:R-:W-:-:S12]  /*05d0*/  BRA.DIV ~URZ, `(.L_x_2680) ;  /* 0x000214627f007947 */ /* 0x000fd8000b800000 */
[----:B------:R-:W-:-:S04]  /*05e0*/  VOTE.ANY R15, PT, !P0 ;  /* 0x00000000000f7806 */ /* 0x000fc800040e0100 */
.L_x_2927:
[----:B------:R-:W1:Y:S02]  /*05f0*/  POPC R0, R15 ;  /* 0x0000000f00007309 */ /* 0x000e640000000000 */
[----:B-1----:R-:W-:-:S05]  /*0600*/  IADD3 R2, R0, R6, RZ ;  /* 0x0000000600027210 */ /* 0x002fca0007ffe0ff */
[----:B------:R1:W-:Y:S01]  /*0610*/  STL [R1+0x24], R2 ;  /* 0x0000240201007387 */ /* 0x0003e20000100800 */
[----:B------:R-:W-:Y:S05]  /*0620*/  BRA.DIV ~URZ, `(.L_x_2681) ;  /* 0x000214527f007947 */ /* 0x000fea000b800000 */
[----:B------:R2:W3:Y:S01]  /*0630*/  SHFL.IDX PT, R12, R9, R0, 0x1f ;  /* 0x00001f00090c7589 */ /* 0x0004e200000e0000 */
[----:B------:R-:W-:-:S03]  /*0640*/  MOV R6, RZ ;  /* 0x000000ff00067202 */ /* 0x000fc60000000f00 */
[----:B------:R2:W4:Y:S04]  /*0650*/  SHFL.IDX PT, R9, R8, R0, 0x1f ;  /* 0x00001f0008097589 */ /* 0x00052800000e0000 */
.L_x_2928:
[----:B------:R-:W-:Y:S01]  /*0660*/  ISETP.NE.AND P0, PT, R15, RZ, PT ;  /* 0x000000ff0f00720c */ /* 0x000fe20003f05270 */
[----:B------:R-:W-:-:S12]  /*0670*/  BSSY B0, `(.L_x_2682) ;  /* 0x0000005000007945 */ /* 0x000fd80003800000 */
[----:B------:R-:W-:Y:S05]  /*0680*/  @!P0 BRA `(.L_x_2683) ;  /* 0x0000003000008947 */ /* 0x000fea0003800000 */
[----:B--2---:R-:W-:Y:S01]  /*0690*/  IADD3 R0, R0, -0x1, RZ ;  /* 0xffffffff00007810 */ /* 0x004fe20007ffe0ff */
[----:B------:R-:W-:Y:S05]  /*06a0*/  BRA.DIV ~URZ, `(.L_x_2684) ;  /* 0x000214b27f007947 */ /* 0x000fea000b800000 */
[----:B------:R2:W1:Y:S02]  /*06b0*/  SHFL.IDX PT, R6, R4, R0, 0x1f ;  /* 0x00001f0004067589 */ /* 0x00046400000e0000 */
.L_x_2683:
[----:B------:R-:W-:Y:S05]  /*06c0*/  BSYNC B0 ;  /* 0x0000000000007941 */ /* 0x000fea0003800000 */
.L_x_2682:
        /* <DEDUP_REMOVED lines=69> */
.L_x_2686:
        /* <DEDUP_REMOVED lines=70> */
.L_x_2687:
[----:B------:R-:W-:Y:S05]  /*0f80*/  BSYNC B0 ;  /* 0x0000000000007941 */ /* 0x000fea0003800000 */
.L_x_2685:
[----:B------:R-:W-:-:S04]  /*0f90*/  LOP3.LUT R0, RZ, R0, RZ, 0x33, !PT ;  /* 0x00000000ff007212 */ /* 0x000fc800078e33ff */
[----:B------:R-:W-:-:S05]  /*0fa0*/  IADD3 R0, R0, R12, RZ ;  /* 0x0000000c00007210 */ /* 0x000fca0007ffe0ff */
[----:B------:R2:W-:Y:S01]  /*0fb0*/  STL [R1+0x1c], R0 ;  /* 0x00001c0001007387 */ /* 0x0005e20000100800 */
[----:B------:R-:W-:Y:S05]  /*0fc0*/  BRA `(.L_x_2688) ;  /* 0x0000006000007947 */ /* 0x000fea0003800000 */
.L_x_2676:
[----:B------:R-:W-:Y:S01]  /*0fd0*/  MOV R0, UR4 ;  /* 0x0000000400007c02 */ /* 0x000fe20008000f00 */
[----:B------:R-:W-:Y:S04]  /*0fe0*/  STL [R1+0x1c], RZ ;  /* 0x00001cff01007387 */ /* 0x000fe80000100800 */
[----:B------:R-:W-:Y:S04]  /*0ff0*/  STL [R1+0x20], RZ ;  /* 0x000020ff01007387 */ /* 0x000fe80000100800 */
[----:B------:R1:W-:Y:S02]  /*1000*/  STL [R1+0x18], R0 ;  /* 0x0000180001007387 */ /* 0x0003e40000100800 */
[----:B-1----:R-:W-:-:S05]  /*1010*/  MOV R0, c[0x0][0x53c] ;  /* 0x00014f0000007a02 */ /* 0x002fca0000000f00 */
[----:B------:R1:W-:Y:S02]  /*1020*/  STL [R1+0x24], R0 ;  /* 0x0000240001007387 */ /* 0x0003e40000100800 */
.L_x_2688:
        /* <DEDUP_REMOVED lines=8> */
.L_x_2674:
        /* <DEDUP_REMOVED lines=200> */
.L_x_2924:
        /* <DEDUP_REMOVED lines=33> */
.L_x_2689:
[----:B------:R-:W-:-:S04]  /*1f40*/  ISETP.NE.U32.AND P0, PT, RZ, c[0x0][0x368], PT ;  /* 0x0000da00ff007a0c */ /* 0x000fc80003f05070 */
[----:B------:R-:W-:-:S13]  /*1f50*/  ISETP.NE.AND.EX P0, PT, RZ, c[0x0][0x36c], PT, P0 ;  /* 0x0000db00ff007a0c */ /* 0x000fda0003f05300 */
[----:B------:R-:W-:Y:S05]  /*1f60*/  @!P0 BRA `(.L_x_2690) ;  /* 0x0000003000008947 */ /* 0x000fea0003800000 */
[----:B-1----:R-:W-:-:S05]  /*1f70*/  IMAD.WIDE R4, R27, R20, c[0x0][0x368] ;  /* 0x0000da001b047625 */ /* 0x002fca00078e0214 */
[----:B------:R1:W5:Y:S01]  /*1f80*/  LDG.E R17, [R4.64] ;  /* 0x0000000804117981 */ /* 0x000362000c1e1900 */
[----:B------:R-:W-:Y:S05]  /*1f90*/  BRA `(.L_x_2691) ;  /* 0x0000005000007947 */ /* 0x000fea0003800000 */
.L_x_2690:
[----:B------:R-:W-:Y:S01]  /*1fa0*/  MOV R17, UR6 ;  /* 0x0000000600117c02 */ /* 0x000fe20008000f00 */
[----:B------:R-:W-:Y:S05]  /*1fb0*/  @!P3 BRA `(.L_x_2691) ;  /* 0x000000300000b947 */ /* 0x000fea0003800000 */
[----:B------:R2:W3:Y:S04]  /*1fc0*/  LDG.E R6, [R4.64] ;  /* 0x0000000804067981 */ /* 0x0004e8000c1e1900 */
[----:B-12---:R-:W3:Y:S02]  /*1fd0*/  LDG.E R4, [R4.64+0x4] ;  /* 0x0000040804047981 */ /* 0x006ee4000c1e1900 */
[----:B---3--:R-:W-:Y:S02]  /*1fe0*/  IADD3 R17, -R6, R4, RZ ;  /* 0x0000000406117210 */ /* 0x008fe40007ffe1ff */
.L_x_2691:
        /* <DEDUP_REMOVED lines=43> */
.L_x_2694:
[----:B------:R-:W-:-:S13]  /*22a0*/  ISETP.NE.AND P0, PT, R8, 0x1, PT ;  /* 0x000000010800780c */ /* 0x000fda0003f05270 */
[----:B------:R-:W-:-:S05]  /*22b0*/  @P0 IMAD.HI.U32 R3, R4, c[0x0][0x330], RZ ;  /* 0x0000cc0004030a27 */ /* 0x000fca00078e00ff */
[----:B------:R-:W-:Y:S02]  /*22c0*/  @P0 SHF.R.U32.HI R4, RZ, c[0x0][0x334], R3 ;  /* 0x0000cd00ff040a19 */ /* 0x000fe40000011603 */
.L_x_2695:
[----:B------:R-:W-:Y:S05]  /*22d0*/  BSYNC B0 ;  /* 0x0000000000007941 */ /* 0x000fea0003800000 */
.L_x_2693:
[----:B------:R-:W-:-:S05]  /*22e0*/  IMAD R3, R4, R8, c[0x0][0x32c] ;  /* 0x0000cb0004037624 */ /* 0x000fca00078e0208 */
[----:B------:R-:W-:-:S04]  /*22f0*/  IMNMX R5, R5, R3, PT ;  /* 0x0000000305057217 */ /* 0x000fc80003800200 */
.L_x_2692:
        /* <DEDUP_REMOVED lines=21> */
.L_x_2698:
[----:B------:R-:W-:-:S13]  /*2450*/  ISETP.NE.AND P0, PT, R8, 0x1, PT ;  /* 0x000000010800780c */ /* 0x000fda0003f05270 */
[----:B------:R-:W-:-:S05]  /*2460*/  @P0 IMAD.HI.U32 R5, R3, c[0x0][0x330], RZ ;  /* 0x0000cc0003050a27 */ /* 0x000fca00078e00ff */
[----:B------:R-:W-:Y:S02]  /*2470*/  @P0 SHF.R.U32.HI R3, RZ, c[0x0][0x334], R5 ;  /* 0x0000cd00ff030a19 */ /* 0x000fe40000011605 */
.L_x_2699:
[----:B------:R-:W-:Y:S05]  /*2480*/  BSYNC B0 ;  /* 0x0000000000007941 */ /* 0x000fea0003800000 */
.L_x_2697:
[----:B------:R-:W-:-:S05]  /*2490*/  IMAD R3, R3, c[0x0][0x32c], RZ ;  /* 0x0000cb0003037a24 */ /* 0x000fca00078e02ff */
[----:B------:R-:W-:-:S04]  /*24a0*/  IMNMX R4, R4, R3, !PT ;  /* 0x0000000304047217 */ /* 0x000fc80007800200 */
.L_x_2696:
        /* <DEDUP_REMOVED lines=49> */
.L_x_2701:
[----:B------:R-:W-:Y:S05]  /*27c0*/  BSYNC B0 ;  /* 0x0000000000007941 */ /* 0x000fea0003800000 */
.L_x_2700:
        /* <DEDUP_REMOVED lines=205> */
.L_x_2737:
        /* <DEDUP_REMOVED lines=76> */
.L_x_2707:
[----:B------:R-:W-:Y:S05]  /*3960*/  BSYNC B0 ;  /* 0x0000000000007941 */ /* 0x000fea0003800000 */
.L_x_2706:
        /* <DEDUP_REMOVED lines=39> */
.L_x_2709:
[----:B------:R-:W-:Y:S05]  /*3be0*/  BSYNC B0 ;  /* 0x0000000000007941 */ /* 0x000fea0003800000 */
.L_x_2708:
        /* <DEDUP_REMOVED lines=38> */
.L_x_2711:
[----:B------:R-:W-:Y:S05]  /*3e50*/  BSYNC B0 ;  /* 0x0000000000007941 */ /* 0x000fea0003800000 */
.L_x_2710:
        /* <DEDUP_REMOVED lines=72> */
.L_x_2715:
[----:B------:R-:W-:Y:S05]  /*42e0*/  BSYNC B0 ;  /* 0x0000000000007941 */ /* 0x000fea0003800000 */
.L_x_2714:
        /* <DEDUP_REMOVED lines=57> */
.L_x_2713:
[----:B------:R-:W-:Y:S05]  /*4680*/  BSYNC B1 ;  /* 0x0000000000017941 */ /* 0x000fea0003800000 */
.L_x_2712:
        /* <DEDUP_REMOVED lines=60> */
.L_x_2719:
[----:B------:R-:W-:Y:S05]  /*4a50*/  BSYNC B0 ;  /* 0x0000000000007941 */ /* 0x000fea0003800000 */
.L_x_2718:
        /* <DEDUP_REMOVED lines=57> */
.L_x_2717:
[----:B------:R-:W-:Y:S05]  /*4df0*/  BSYNC B1 ;  /* 0x0000000000017941 */ /* 0x000fea0003800000 */
.L_x_2716:
        /* <DEDUP_REMOVED lines=59> */
.L_x_2722:
[----:B------:R-:W-:Y:S05]  /*51b0*/  BSYNC B0 ;  /* 0x0000000000007941 */ /* 0x000fea0003800000 */
.L_x_2721:
        /* <DEDUP_REMOVED lines=58> */
.L_x_2705:
        /* <DEDUP_REMOVED lines=213> */
.L_x_2724:
[----:B-1----:R-:W-:Y:S05]  /*62b0*/  BSYNC B0 ;  /* 0x0000000000007941 */ /* 0x002fea0003800000 */
.L_x_2723:
        /* <DEDUP_REMOVED lines=129> */
.L_x_2726:
[----:B------:R-:W-:Y:S05]  /*6ad0*/  BSYNC B0 ;  /* 0x0000000000007941 */ /* 0x000fea0003800000 */
.L_x_2725:
        /* <DEDUP_REMOVED lines=131> */
.L_x_2704:
        /* <DEDUP_REMOVED lines=19> */
.L_x_2728:
[----:B-12---:R-:W-:Y:S05]  /*7440*/  BSYNC B0 ;  /* 0x0000000000007941 */ /* 0x006fea0003800000 */
.L_x_2727:
        /* <DEDUP_REMOVED lines=15> */
.L_x_2730:
[----:B------:R-:W-:Y:S05]  /*7540*/  BSYNC B0 ;  /* 0x0000000000007941 */ /* 0x000fea0003800000 */
.L_x_2729:
        /* <DEDUP_REMOVED lines=14> */
.L_x_2720:
[----:B------:R-:W-:Y:S05]  /*7630*/  BSYNC B2 ;  /* 0x0000000000027941 */ /* 0x000fea0003800000 */
.L_x_2703:
        /* <DEDUP_REMOVED lines=77> */
.L_x_2732:
[----:B-123--:R-:W-:Y:S05]  /*7b10*/  BSYNC B0 ;  /* 0x0000000000007941 */ /* 0x00efea0003800000 */
.L_x_2731:
        /* <DEDUP_REMOVED lines=15> */
.L_x_2734:
[----:B------:R-:W-:Y:S05]  /*7c10*/  BSYNC B0 ;  /* 0x0000000000007941 */ /* 0x000fea0003800000 */
.L_x_2733:
        /* <DEDUP_REMOVED lines=15> */
.L_x_2736:
[----:B------:R-:W-:Y:S05]  /*7d10*/  BSYNC B0 ;  /* 0x0000000000007941 */ /* 0x000fea0003800000 */
.L_x_2735:
        /* <DEDUP_REMOVED lines=30> */
.L_x_2702:
        /* <DEDUP_REMOVED lines=23> */
.L_x_2740:
[----:B------:R-:W-:-:S13]  /*8070*/  ISETP.NE.AND P0, PT, R5, 0x1, PT ;  /* 0x000000010500780c */ /* 0x000fda0003f05270 */
[----:B------:R-:W-:-:S05]  /*8080*/  @P0 IMAD.HI.U32 R2, R3, c[0x0][0x330], RZ ;  /* 0x0000cc0003020a27 */ /* 0x000fca00078e00ff */
[----:B------:R-:W-:Y:S02]  /*8090*/  @P0 SHF.R.U32.HI R3, RZ, c[0x0][0x334], R2 ;  /* 0x0000cd00ff030a19 */ /* 0x000fe40000011602 */
.L_x_2741:
[----:B------:R-:W-:Y:S05]  /*80a0*/  BSYNC B0 ;  /* 0x0000000000007941 */ /* 0x000fea0003800000 */
.L_x_2739:
[----:B------:R-:W-:-:S05]  /*80b0*/  IMAD R3, R3, R5, c[0x0][0x32c] ;  /* 0x0000cb0003037624 */ /* 0x000fca00078e0205 */
[----:B------:R-:W-:-:S04]  /*80c0*/  IMNMX R4, R4, R3, PT ;  /* 0x0000000304047217 */ /* 0x000fc80003800200 */
.L_x_2738:
        /* <DEDUP_REMOVED lines=21> */
.L_x_2744:
[----:B------:R-:W-:-:S04]  /*8220*/  MOV R4, c[0x0][0x32c] ;  /* 0x0000cb0000047a02 */ /* 0x000fc80000000f00 */
[----:B------:R-:W-:-:S13]  /*8230*/  ISETP.NE.AND P0, PT, R4, 0x1, PT ;  /* 0x000000010400780c */ /* 0x000fda0003f05270 */
[----:B------:R-:W-:-:S05]  /*8240*/  @P0 IMAD.HI.U32 R4, R2, c[0x0][0x330], RZ ;  /* 0x0000cc0002040a27 */ /* 0x000fca00078e00ff */
[----:B------:R-:W-:Y:S02]  /*8250*/  @P0 SHF.R.U32.HI R2, RZ, c[0x0][0x334], R4 ;  /* 0x0000cd00ff020a19 */ /* 0x000fe40000011604 */
.L_x_2745:
[----:B------:R-:W-:Y:S05]  /*8260*/  BSYNC B0 ;  /* 0x0000000000007941 */ /* 0x000fea0003800000 */
.L_x_2743:
[----:B------:R-:W-:-:S05]  /*8270*/  IMAD R2, R2, c[0x0][0x32c], RZ ;  /* 0x0000cb0002027a24 */ /* 0x000fca00078e02ff */
[----:B------:R-:W-:-:S05]  /*8280*/  IMNMX R3, R3, R2, !PT ;  /* 0x0000000203037217 */ /* 0x000fca0007800200 */
.L_x_2742:
        /* <DEDUP_REMOVED lines=37> */
.L_x_2747:
[----:B------:R-:W-:Y:S05]  /*84e0*/  BSYNC B0 ;  /* 0x0000000000007941 */ /* 0x000fea0003800000 */
.L_x_2746:
        /* <DEDUP_REMOVED lines=86> */
[----:B------:R-:W-:Y:S01]  /*8a50*/  @!P0 LEA R2, P1, R3, c[0x0][0x2a0], 0x2 ;  /* 0x0000a80003028a11 */ /* 0x000fe200078210ff */
        /* <DEDUP_REMOVED lines=132> */
.L_x_2749:
        /* <DEDUP_REMOVED lines=66> */
.L_x_2753:
[----:B--2---:R-:W-:Y:S05]  /*96c0*/  BSYNC B0 ;  /* 0x0000000000007941 */ /* 0x004fea0003800000 */
.L_x_2752:
        /* <DEDUP_REMOVED lines=43> */
.L_x_2755:
[----:B------:R-:W-:Y:S05]  /*9980*/  BSYNC B0 ;  /* 0x0000000000007941 */ /* 0x000fea0003800000 */
.L_x_2754:
        /* <DEDUP_REMOVED lines=45> */
.L_x_2757:
[----:B------:R-:W-:Y:S05]  /*9c60*/  BSYNC B0 ;  /* 0x0000000000007941 */ /* 0x000fea0003800000 */
.L_x_2756:
        /* <DEDUP_REMOVED lines=43> */
.L_x_2759:
[----:B--2-4-:R-:W-:Y:S05]  /*9f20*/  BSYNC B0 ;  /* 0x0000000000007941 */ /* 0x014fea0003800000 */
.L_x_2758:
        /* <DEDUP_REMOVED lines=68> */
.L_x_2763:
[----:B------:R-:W-:Y:S05]  /*a370*/  BSYNC B0 ;  /* 0x0000000000007941 */ /* 0x000fea0003800000 */
.L_x_2762:
        /* <DEDUP_REMOVED lines=48> */
.L_x_2761:
[----:B------:R-:W-:Y:S05]  /*a680*/  BSYNC B1 ;  /* 0x0000000000017941 */ /* 0x000fea0003800000 */
.L_x_2760:
        /* <DEDUP_REMOVED lines=53> */
.L_x_2767:
[----:B------:R-:W-:Y:S05]  /*a9e0*/  BSYNC B0 ;  /* 0x0000000000007941 */ /* 0x000fea0003800000 */
.L_x_2766:
        /* <DEDUP_REMOVED lines=48> */
.L_x_2765:
[----:B------:R-:W-:Y:S05]  /*acf0*/  BSYNC B1 ;  /* 0x0000000000017941 */ /* 0x000fea0003800000 */
.L_x_2764:
        /* <DEDUP_REMOVED lines=53> */
.L_x_2771:
[----:B------:R-:W-:Y:S05]  /*b050*/  BSYNC B0 ;  /* 0x0000000000007941 */ /* 0x000fea0003800000 */
.L_x_2770:
        /* <DEDUP_REMOVED lines=48> */
.L_x_2769:
[----:B------:R-:W-:Y:S05]  /*b360*/  BSYNC B1 ;  /* 0x0000000000017941 */ /* 0x000fea0003800000 */
.L_x_2768:
        /* <DEDUP_REMOVED lines=52> */
.L_x_2774:
[----:B------:R-:W-:Y:S05]  /*b6b0*/  BSYNC B0 ;  /* 0x0000000000007941 */ /* 0x000fea0003800000 */
.L_x_2773:
        /* <DEDUP_REMOVED lines=49> */
.L_x_2751:
        /* <DEDUP_REMOVED lines=72> */
.L_x_2776:
[----:B-1--4-:R-:W-:Y:S05]  /*be50*/  BSYNC B0 ;  /* 0x0000000000007941 */ /* 0x012fea0003800000 */
.L_x_2775:
        /* <DEDUP_REMOVED lines=63> */
.L_x_2778:
[----:B-1-3--:R-:W-:Y:S05]  /*c250*/  BSYNC B0 ;  /* 0x0000000000007941 */ /* 0x00afea0003800000 */
.L_x_2777:
        /* <DEDUP_REMOVED lines=127> */
.L_x_2780:
[----:B------:R-:W-:Y:S05]  /*ca50*/  BSYNC B0 ;  /* 0x0000000000007941 */ /* 0x000fea0003800000 */
.L_x_2779:
        /* <DEDUP_REMOVED lines=115> */
.L_x_2782:
[----:B------:R-:W-:Y:S05]  /*d190*/  BSYNC B0 ;  /* 0x0000000000007941 */ /* 0x000fea0003800000 */
.L_x_2781:
        /* <DEDUP_REMOVED lines=115> */
.L_x_2784:
[----:B------:R-:W-:Y:S05]  /*d8d0*/  BSYNC B0 ;  /* 0x0000000000007941 */ /* 0x000fea0003800000 */
.L_x_2783:
        /* <DEDUP_REMOVED lines=115> */
.L_x_2772:
[----:B------:R-:W-:Y:S05]  /*e010*/  BSYNC B2 ;  /* 0x0000000000027941 */ /* 0x000fea0003800000 */
.L_x_2750:
[----:B-1----:R-:W-:Y:S01]  /*e020*/  IMAD R4, R82, c[0x0][0x208], RZ ;  /* 0x0000820052047a24 */ /* 0x002fe200078e02ff */
[----:B------:R-:W-:Y:S01]  /*e030*/  BAR.SYNC.DEFER_BLOCKING 0x0 ;  /* 0x0000000000007b1d */ /* 0x000fe20000010000 */
[----:B------:R-:W-:Y:S01]  /*e040*/  IMAD.WIDE.U32 R2, R214, c[0x0][0x208], RZ ;  /* 0x00008200d6027a25 */ /* 0x000fe200078e00ff */
[----:B------:R-:W-:Y:S02]  /*e050*/  SHF.L.U64.HI R8, R76, 0x1, R77 ;  /* 0x000000014c087819 */ /* 0x000fe4000001024d */
[----:B------:R-:W-:Y:S01]  /*e060*/  IADD3 R193, R188, 0x20, RZ ;  /* 0x00000020bcc17810 */ /* 0x000fe20007ffe0ff */
[----:B------:R-:W-:Y:S01]  /*e070*/  IMAD R4, R214, c[0x0][0x20c], R4 ;  /* 0x00008300d6047a24 */ /* 0x000fe200078e0204 */
[----:B------:R-:W-:Y:S01]  /*e080*/  SHF.L.U64.HI R9, R211, 0x1, R237 ;  /* 0x00000001d3097819 */ /* 0x000fe200000102ed */
[----:B------:R-:W-:Y:S01]  /*e090*/  IMAD.WIDE.U32 R248, R73, c[0x0][0x210], RZ ;  /* 0x0000840049f87a25 */ /* 0x000fe200078e00ff */
[----:B------:R-:W-:Y:S03]  /*e0a0*/  BSSY B0, `(.L_x_2785) ;  /* 0x0000125000007945 */ /* 0x000fe60003800000 */
[----:B------:R-:W-:-:S02]  /*e0b0*/  IMAD.IADD R3, R3, 0x1, R4 ;  /* 0x0000000103037824 */ /* 0x000fc400078e0204 */
[----:B------:R-:W-:Y:S02]  /*e0c0*/  IMAD R4, R83, c[0x0][0x218], RZ ;  /* 0x0000860053047a24 */ /* 0x000fe400078e02ff */
[----:B------:R-:W-:-:S04]  /*e0d0*/  IMAD.WIDE.U32 R2, R213, c[0x0][0x218], R2 ;  /* 0x00008600d5027a25 */ /* 0x000fc800078e0002 */
[----:B------:R-:W-:Y:S01]  /*e0e0*/  IMAD R4, R213, c[0x0][0x21c], R4 ;  /* 0x00008700d5047a24 */ /* 0x000fe200078e0204 */
[----:B------:R-:W-:Y:S01]  /*e0f0*/  IADD3 R2, P0, R2, R248, RZ ;  /* 0x000000f802027210 */ /* 0x000fe20007f1e0ff */
[----:B------:R-:W-:Y:S02]  /*e100*/  IMAD R247, R73, c[0x0][0x214], R249 ;  /* 0x0000850049f77a24 */ /* 0x000fe400078e02f9 */
[----:B------:R-:W-:Y:S01]  /*e110*/  IMAD.SHL.U32 R6, R76, 0x2, RZ ;  /* 0x000000024c067824 */ /* 0x000fe200078e00ff */
[----:B------:R-:W-:Y:S01]  /*e120*/  LDSM.16.M88.4 R132, [R205] ;  /* 0x00000000cd84783b */ /* 0x000fe20000000200 */
[----:B------:R-:W-:Y:S01]  /*e130*/  IMAD.SHL.U32 R10, R211, 0x2, RZ ;  /* 0x00000002d30a7824 */ /* 0x000fe200078e00ff */
[----:B------:R-:W-:Y:S02]  /*e140*/  IADD3.X R3, R247, R3, R4, P0, !PT ;  /* 0x00000003f7037210 */ /* 0x000fe400007fe404 */
[C---:B------:R-:W-:Y:S01]  /*e150*/  LEA R11, P0, R2.reuse, c[0x0][0x1f8], 0x1 ;  /* 0x00007e00020b7a11 */ /* 0x040fe200078008ff */
[----:B------:R-:W-:Y:S03]  /*e160*/  LDSM.16.M88.4 R136, [R206] ;  /* 0x00000000ce88783b */ /* 0x000fe60000000200 */
[----:B------:R-:W-:Y:S01]  /*e170*/  LEA.HI.X R18, R2, c[0x0][0x1fc], R3, 0x1, P0 ;  /* 0x00007f0002127a11 */ /* 0x000fe200000f0c03 */
[----:B------:R-:W-:Y:S01]  /*e180*/  LDSM.16.M88.4 R164, [R208] ;  /* 0x00000000d0a4783b */ /* 0x000fe20000000200 */
[----:B------:R-:W-:-:S03]  /*e190*/  R2P PR, R102, 0x6 ;  /* 0x0000000666007804 */ /* 0x000fc60000000000 */
[----:B------:R-:W-:Y:S04]  /*e1a0*/  LDSM.16.M88.4 R168, [R207] ;  /* 0x00000000cfa8783b */ /* 0x000fe80000000200 */
[----:B------:R-:W-:Y:S04]  /*e1b0*/  LDSM.16.M88.4 R172, [R205+0x4000] ;  /* 0x00400000cdac783b */ /* 0x000fe80000000200 */
[----:B------:R-:W-:Y:S02]  /*e1c0*/  LDSM.16.M88.4 R176, [R206+0x4000] ;  /* 0x00400000ceb0783b */ /* 0x000fe40000000200 */
[----:B------:R-:W-:-:S02]  /*e1d0*/  @P1 IADD3 R193, R188, -0x20, RZ ;  /* 0xffffffe0bcc11810 */ /* 0x000fc40007ffe0ff */
[----:B------:R-:W-:Y:S02]  /*e1e0*/  LDSM.16.M88.4 R180, [R208+0x4000] ;  /* 0x00400000d0b4783b */ /* 0x000fe40000000200 */
[C---:B------:R-:W-:Y:S02]  /*e1f0*/  IADD3 R194, R193.reuse, 0x3000, RZ ;  /* 0x00003000c1c27810 */ /* 0x040fe40007ffe0ff */
[----:B------:R-:W-:Y:S01]  /*e200*/  LDSM.16.M88.4 R184, [R207+0x4000] ;  /* 0x00400000cfb8783b */ /* 0x000fe20000000200 */
[C---:B------:R-:W-:Y:S02]  /*e210*/  IADD3 R195, R193.reuse, 0x3800, RZ ;  /* 0x00003800c1c37810 */ /* 0x040fe40007ffe0ff */
[C---:B------:R-:W-:Y:S01]  /*e220*/  IADD3 R197, R193.reuse, 0x4800, RZ ;  /* 0x00004800c1c57810 */ /* 0x040fe20007ffe0ff */
[----:B------:R-:W1:Y:S01]  /*e230*/  SHFL.IDX PT, R4, R11, RZ, 0x181f ;  /* 0x00181fff0b047589 */ /* 0x000e6200000e0000 */
[C---:B------:R-:W-:Y:S02]  /*e240*/  IADD3 R198, R193.reuse, 0x5000, RZ ;  /* 0x00005000c1c67810 */ /* 0x040fe40007ffe0ff */
[C---:B------:R-:W-:Y:S01]  /*e250*/  IADD3 R196, R193.reuse, 0x4000, RZ ;  /* 0x00004000c1c47810 */ /* 0x040fe20007ffe0ff */
[----:B------:R-:W-:Y:S01]  /*e260*/  BAR.SYNC.DEFER_BLOCKING 0x0 ;  /* 0x0000000000007b1d */ /* 0x000fe20000010000 */
[----:B------:R-:W-:-:S02]  /*e270*/  IADD3 R199, R193, 0x5800, RZ ;  /* 0x00005800c1c77810 */ /* 0x000fc40007ffe0ff */
[C---:B------:R-:W-:Y:S02]  /*e280*/  IADD3 R204, R193.reuse, 0x2800, RZ ;  /* 0x00002800c1cc7810 */ /* 0x040fe40007ffe0ff */
[C---:B------:R-:W-:Y:S01]  /*e290*/  IADD3 R203, R193.reuse, 0x2000, RZ ;  /* 0x00002000c1cb7810 */ /* 0x040fe20007ffe0ff */
[----:B------:R-:W2:Y:S01]  /*e2a0*/  SHFL.IDX PT, R2, R11, 0x1, 0x181f ;  /* 0x00381f000b027f89 */ /* 0x000ea200000e0000 */
[C---:B------:R-:W-:Y:S02]  /*e2b0*/  IADD3 R202, R193.reuse, 0x1800, RZ ;  /* 0x00001800c1ca7810 */ /* 0x040fe40007ffe0ff */
[C---:B------:R-:W-:Y:S01]  /*e2c0*/  IADD3 R201, R193.reuse, 0x1000, RZ ;  /* 0x00001000c1c97810 */ /* 0x040fe20007ffe0ff */
[----:B------:R-:W3:Y:S01]  /*e2d0*/  SHFL.IDX PT, R5, R18, RZ, 0x181f ;  /* 0x00181fff12057589 */ /* 0x000ee200000e0000 */
[----:B------:R-:W-:-:S03]  /*e2e0*/  IADD3 R200, R193, 0x800, RZ ;  /* 0x00000800c1c87810 */ /* 0x000fc60007ffe0ff */
[----:B------:R-:W4:Y:S01]  /*e2f0*/  SHFL.IDX PT, R3, R18, 0x1, 0x181f ;  /* 0x00381f0012037f89 */ /* 0x000f2200000e0000 */
[C---:B-1----:R-:W-:Y:S02]  /*e300*/  IADD3 R14, P3, R4.reuse, R6, RZ ;  /* 0x00000006040e7210 */ /* 0x042fe40007f7e0ff */
[----:B------:R-:W-:Y:S01]  /*e310*/  IADD3 R4, P0, R4, R10, RZ ;  /* 0x0000000a04047210 */ /* 0x000fe20007f1e0ff */
[----:B------:R-:W-:-:S04]  /*e320*/  DEPBAR.LE SB0, 0x0 ;  /* 0x000080000000791a */ /* 0x000fc80000000000 */
[----:B------:R-:W-:Y:S01]  /*e330*/  BAR.SYNC.DEFER_BLOCKING 0x0 ;  /* 0x0000000000007b1d */ /* 0x000fe20000010000 */
[C---:B--2---:R-:W-:Y:S01]  /*e340*/  IADD3 R16, P1, R2.reuse, R6, RZ ;  /* 0x0000000602107210 */ /* 0x044fe20007f3e0ff */
[--C-:B---3--:R-:W-:Y:S01]  /*e350*/  IMAD.X R15, R5, 0x1, R8.reuse, P3 ;  /* 0x00000001050f7824 */ /* 0x108fe200018e0608 */
[----:B------:R-:W-:Y:S01]  /*e360*/  ISETP.GE.AND P3, PT, R211, c[0x0][0x1d4], PT ;  /* 0x00007500d3007a0c */ /* 0x000fe20003f66270 */
[----:B------:R-:W-:Y:S01]  /*e370*/  IMAD.X R5, R5, 0x1, R9, P0 ;  /* 0x0000000105057824 */ /* 0x000fe200000e0609 */
[----:B------:R-:W-:Y:S01]  /*e380*/  IADD3 R2, P0, R2, R10, RZ ;  /* 0x0000000a02027210 */ /* 0x000fe20007f1e0ff */
[----:B----4-:R-:W-:Y:S01]  /*e390*/  IMAD.X R17, R3, 0x1, R8, P1 ;  /* 0x0000000103117824 */ /* 0x010fe200008e0608 */
[----:B------:R-:W-:-:S03]  /*e3a0*/  ISETP.GE.AND P1, PT, R76, c[0x0][0x1d4], PT ;  /* 0x000075004c007a0c */ /* 0x000fc60003f26270 */
[----:B------:R-:W-:Y:S01]  /*e3b0*/  IMAD.X R3, R3, 0x1, R9, P0 ;  /* 0x0000000103037824 */ /* 0x000fe200000e0609 */
[C---:B------:R-:W-:Y:S01]  /*e3c0*/  ISETP.LT.OR P0, PT, R68.reuse, 0x1, P1 ;  /* 0x000000014400780c */ /* 0x040fe20000f01670 */
[----:B------:R-:W1:Y:S04]  /*e3d0*/  LDSM.16.M88.4 R20, [R188] ;  /* 0x00000000bc14783b */ /* 0x000e680000000200 */
[----:B------:R-:W-:Y:S04]  /*e3e0*/  LDSM.16.M88.4 R36, [R188+0x800] ;  /* 0x00080000bc24783b */ /* 0x000fe80000000200 */
[----:B------:R-:W2:Y:S04]  /*e3f0*/  LDSM.16.M88.4 R40, [R188+0x1000] ;  /* 0x00100000bc28783b */ /* 0x000ea80000000200 */
        /* <DEDUP_REMOVED lines=27> */
[----:B------:R-:W-:Y:S01]  /*e5b0*/  HMMA.16816.F32.BF16 R44, R136, R90, R20 ;  /* 0x0000005a882c723c */ /* 0x000fe20000041814 */
[----:B--2---:R-:W-:Y:S01]  /*e5c0*/  IMAD.X R15, R5, 0x1, R8, P0 ;  /* 0x00000001050f7824 */ /* 0x004fe200000e0608 */
[C---:B------:R-:W-:Y:S02]  /*e5d0*/  ISETP.LT.OR P0, PT, R68.reuse, 0x21, P1 ;  /* 0x000000214400780c */ /* 0x040fe40000f01670 */
[----:B------:R-:W-:-:S04]  /*e5e0*/  ISETP.LT.OR P1, PT, R68, 0x41, P1 ;  /* 0x000000414400780c */ /* 0x000fc80000f21670 */
[----:B------:R-:W-:Y:S07]  /*e5f0*/  HMMA.16816.F32.BF16 R20, R136, R110, R40 ;  /* 0x0000006e8814723c */ /* 0x000fee0000041828 */
[----:B------:R1:W-:Y:S01]  /*e600*/  LDGSTS.E.BYPASS.LTC128B.128 [R210+0x1100], [R16.64], !P0 ;  /* 0x0110000010d27fae */ /* 0x0003e2000c101d48 */
[----:B------:R-:W-:-:S05]  /*e610*/  IADD3 R4, P0, R4, R10, RZ ;  /* 0x0000000a04047210 */ /* 0x000fca0007f1e0ff */
[----:B------:R-:W-:Y:S01]  /*e620*/  IMAD.X R5, R5, 0x1, R9, P0 ;  /* 0x0000000105057824 */ /* 0x000fe200000e0609 */
[C---:B------:R-:W-:Y:S11]  /*e630*/  ISETP.LT.OR P0, PT, R68.reuse, 0x21, P3 ;  /* 0x000000214400780c */ /* 0x040ff60001f01670 */
[----:B------:R-:W-:Y:S02]  /*e640*/  @!UPT UIADD3 URZ, URZ, URZ, URZ ;  /* 0x0000003f3f3ff290 */ /* 0x000fe4000fffe03f */
[----:B------:R2:W-:Y:S01]  /*e650*/  LDGSTS.E.BYPASS.LTC128B.128 [R210+0x4100], [R2.64], !P0 ;  /* 0x0410000002d27fae */ /* 0x0005e2000c101d48 */
[----:B------:R-:W-:Y:S02]  /*e660*/  ISETP.LT.OR P0, PT, R68, 0x41, P3 ;  /* 0x000000414400780c */ /* 0x000fe40001f01670 */
[----:B------:R-:W-:Y:S01]  /*e670*/  HMMA.16816.F32.BF16 R68, R136, R64, R32 ;  /* 0x000000408844723c */ /* 0x000fe20000041820 */
[----:B------:R3:W-:Y:S07]  /*e680*/  LDGSTS.E.BYPASS.LTC128B.128 [R210+0x2100], [R14.64], !P1 ;  /* 0x021000000ed27fae */ /* 0x0007ee000c901d48 */
[----:B-1----:R-:W-:Y:S03]  /*e690*/  HMMA.16816.F32.BF16 R16, R132, R36, RZ ;  /* 0x000000248410723c */ /* 0x002fe600000418ff */
[----:B------:R1:W-:Y:S01]  /*e6a0*/  LDGSTS.E.BYPASS.LTC128B.128 [R210+0x5100], [R4.64], !P0 ;  /* 0x0510000004d27fae */ /* 0x0003e2000c101d48 */
[----:B------:R-:W-:-:S03]  /*e6b0*/  ISETP.GT.AND P0, PT, R126, R242, PT ;  /* 0x000000f27e00720c */ /* 0x000fc60003f04270 */
[----:B------:R-:W0:Y:S01]  /*e6c0*/  LDGDEPBAR ;  /* 0x00000000000079af */ /* 0x000e220000000000 */
[----:B------:R-:W-:Y:S01]  /*e6d0*/  HMMA.16816.F32.BF16 R36, R132, R38, RZ ;  /* 0x000000268424723c */ /* 0x000fe200000418ff */
[----:B--2---:R-:W-:-:S07]  /*e6e0*/  IMAD.MOV.U32 R2, RZ, RZ, 0x40 ;  /* 0x00000040ff027424 */ /* 0x004fce00078e00ff */
[----:B------:R-:W-:Y:S01]  /*e6f0*/  HMMA.16816.F32.BF16 R64, R136, R66, R28 ;  /* 0x000000428840723c */ /* 0x000fe2000004181c */
[----:B------:R-:W-:-:S07]  /*e700*/  SEL R2, R2, 0xffffffc0, !P2 ;  /* 0xffffffc002027807 */ /* 0x000fce0005000000 */
[----:B------:R-:W-:Y:S01]  /*e710*/  HMMA.16816.F32.BF16 R104, R136, R52, R16 ;  /* 0x000000348868723c */ /* 0x000fe20000041810 */
[--C-:B------:R-:W-:Y:S02]  /*e720*/  IMAD.IADD R103, R188, 0x1, R2.reuse ;  /* 0x00000001bc677824 */ /* 0x100fe400078e0202 */
[----:B---3--:R-:W-:-:S03]  /*e730*/  IMAD.IADD R15, R194, 0x1, R2 ;  /* 0x00000001c20f7824 */ /* 0x008fc600078e0202 */
[----:B------:R-:W2:Y:S02]  /*e740*/  LDSM.16.M88.4 R72, [R103+0x800] ;  /* 0x000800006748783b */ /* 0x000ea40000000200 */
[C---:B------:R-:W-:Y:S02]  /*e750*/  HMMA.16816.F32.BF16 R16, R132.reuse, R48, RZ ;  /* 0x000000308410723c */ /* 0x040fe400000418ff */
[----:B------:R-:W-:Y:S04]  /*e760*/  LDSM.16.M88.4 R80, [R103] ;  /* 0x000000006750783b */ /* 0x000fe80000000200 */
[----:B------:R-:W-:Y:S02]  /*e770*/  LDSM.16.M88.4 R32, [R103+0x1800] ;  /* 0x001800006720783b */ /* 0x000fe40000000200 */
[C---:B------:R-:W-:Y:S02]  /*e780*/  HMMA.16816.F32.BF16 R48, R132.reuse, R56, RZ ;  /* 0x000000388430723c */ /* 0x040fe400000418ff */
[----:B------:R-:W-:Y:S04]  /*e790*/  LDSM.16.M88.4 R28, [R103+0x2000] ;  /* 0x00200000671c783b */ /* 0x000fe80000000200 */
[----:B------:R-:W-:Y:S02]  /*e7a0*/  LDSM.16.M88.4 R40, [R103+0x2800] ;  /* 0x002800006728783b */ /* 0x000fe40000000200 */
[----:B------:R-:W-:Y:S08]  /*e7b0*/  HMMA.16816.F32.BF16 R56, R132, R58, RZ ;  /* 0x0000003a8438723c */ /* 0x000ff000000418ff */
[C---:B------:R-:W-:Y:S01]  /*e7c0*/  HMMA.16816.F32.BF16 R84, R136.reuse, R54, R36 ;  /* 0x000000368854723c */ /* 0x040fe20000041824 */
[----:B------:R-:W3:Y:S07]  /*e7d0*/  LDSM.16.M88.4 R36, [R103+0x1000] ;  /* 0x001000006724783b */ /* 0x000eee0000000200 */
[C---:B------:R-:W-:Y:S08]  /*e7e0*/  HMMA.16816.F32.BF16 R52, R136.reuse, R88, R24 ;  /* 0x000000588834723c */ /* 0x040ff00000041818 */
[C---:B------:R-:W-:Y:S08]  /*e7f0*/  HMMA.16816.F32.BF16 R24, R136.reuse, R108, R16 ;  /* 0x0000006c8818723c */ /* 0x040ff00000041810 */
[C---:B------:R-:W-:Y:S08]  /*e800*/  HMMA.16816.F32.BF16 R16, R136.reuse, R112, R48 ;  /* 0x000000708810723c */ /* 0x040ff00000041830 */
[----:B------:R-:W-:Y:S01]  /*e810*/  HMMA.16816.F32.BF16 R88, R136, R114, R56 ;  /* 0x000000728858723c */ /* 0x000fe20000041838 */
[----:B------:R-:W-:Y:S07]  /*e820*/  LDSM.16.M88.4 R56, [R15+-0x2000] ;  /* 0xffe000000f38783b */ /* 0x000fee0000000200 */
[C---:B--2---:R-:W-:Y:S08]  /*e830*/  HMMA.16816.F32.BF16 R112, R164.reuse, R72, R104 ;  /* 0x00000048a470723c */ /* 0x044ff00000041868 */
[C---:B------:R-:W-:Y:S01]  /*e840*/  HMMA.16816.F32.BF16 R108, R164.reuse, R74, R84 ;  /* 0x0000004aa46c723c */ /* 0x040fe20000041854 */
[----:B------:R-:W-:Y:S07]  /*e850*/  LDSM.16.M88.4 R72, [R15+-0x2800] ;  /* 0xffd800000f48783b */ /* 0x000fee0000000200 */
[C---:B---3--:R-:W-:Y:S08]  /*e860*/  HMMA.16816.F32.BF16 R104, R164.reuse, R36, R68 ;  /* 0x00000024a468723c */ /* 0x048ff00000041844 */
[C---:B------:R-:W-:Y:S08]  /*e870*/  HMMA.16816.F32.BF16 R92, R164.reuse, R80, R92 ;  /* 0x00000050a45c723c */ /* 0x040ff0000004185c */
[C---:B------:R-:W-:Y:S01]  /*e880*/  HMMA.16816.F32.BF16 R96, R164.reuse, R82, R96 ;  /* 0x00000052a460723c */ /* 0x040fe20000041860 */
[----:B------:R-:W2:Y:S07]  /*e890*/  LDSM.16.M88.4 R80, [R15+-0x3000] ;  /* 0xffd000000f50783b */ /* 0x000eae0000000200 */
[C---:B------:R-:W-:Y:S01]  /*e8a0*/  HMMA.16816.F32.BF16 R84, R164.reuse, R38, R64 ;  /* 0x00000026a454723c */ /* 0x040fe20000041840 */
[----:B------:R-:W-:Y:S07]  /*e8b0*/  LDSM.16.M88.4 R36, [R15+-0x800] ;  /* 0xfff800000f24783b */ /* 0x000fee0000000200 */
[C---:B------:R-:W-:Y:S08]  /*e8c0*/  HMMA.16816.F32.BF16 R68, R164.reuse, R32, R52 ;  /* 0x00000020a444723c */ /* 0x040ff00000041834 */
[C---:B------:R-:W-:Y:S01]  /*e8d0*/  HMMA.16816.F32.BF16 R64, R164.reuse, R34, R44 ;  /* 0x00000022a440723c */ /* 0x040fe2000004182c */
[----:B------:R-:W3:Y:S07]  /*e8e0*/  LDSM.16.M88.4 R44, [R15+-0x1800] ;  /* 0xffe800000f2c783b */ /* 0x000eee0000000200 */
[C---:B------:R-:W-:Y:S01]  /*e8f0*/  HMMA.16816.F32.BF16 R52, R164.reuse, R28, R24 ;  /* 0x0000001ca434723c */ /* 0x040fe20000041818 */
[----:B------:R-:W-:Y:S07]  /*e900*/  LDSM.16.M88.4 R24, [R188+0x3000] ;  /* 0x00300000bc18783b */ /* 0x000fee0000000200 */
[C---:B------:R-:W-:Y:S08]  /*e910*/  HMMA.16816.F32.BF16 R48, R164.reuse, R30, R20 ;  /* 0x0000001ea430723c */ /* 0x040ff00000041814 */
[C---:B------:R-:W-:Y:S08]  /*e920*/  HMMA.16816.F32.BF16 R32, R164.reuse, R40, R16 ;  /* 0x00000028a420723c */ /* 0x040ff00000041810 */
[----:B------:R-:W-:Y:S01]  /*e930*/  HMMA.16816.F32.BF16 R28, R164, R42, R88 ;  /* 0x0000002aa41c723c */ /* 0x000fe20000041858 */
[----:B------:R-:W4:Y:S07]  /*e940*/  LDSM.16.M88.4 R40, [R15+-0x1000] ;  /* 0xfff000000f28783b */ /* 0x000f2e0000000200 */
[C---:B--2---:R-:W-:Y:S08]  /*e950*/  HMMA.16816.F32.BF16 R20, R168.reuse, R80, R92 ;  /* 0x00000050a814723c */ /* 0x044ff0000004185c */
[C---:B------:R-:W-:Y:S08]  /*e960*/  HMMA.16816.F32.BF16 R16, R168.reuse, R82, R96 ;  /* 0x00000052a810723c */ /* 0x040ff00000041860 */
[C---:B------:R-:W-:Y:S01]  /*e970*/  HMMA.16816.F32.BF16 R80, R168.reuse, R72, R112 ;  /* 0x00000048a850723c */ /* 0x040fe20000041870 */
[----:B------:R-:W2:Y:S07]  /*e980*/  LDSM.16.M88.4 R112, [R188+0x3800] ;  /* 0x00380000bc70783b */ /* 0x000eae0000000200 */
[C---:B---3--:R-:W-:Y:S08]  /*e990*/  HMMA.16816.F32.BF16 R96, R168.reuse, R44, R68 ;  /* 0x0000002ca860723c */ /* 0x048ff00000041844 */
[C---:B------:R-:W-:Y:S01]  /*e9a0*/  HMMA.16816.F32.BF16 R88, R168.reuse, R56, R104 ;  /* 0x00000038a858723c */ /* 0x040fe20000041868 */
[----:B------:R-:W3:Y:S07]  /*e9b0*/  LDSM.16.M88.4 R104, [R188+0x4000] ;  /* 0x00400000bc68783b */ /* 0x000eee0000000200 */
[C---:B------:R-:W-:Y:S08]  /*e9c0*/  HMMA.16816.F32.BF16 R84, R168.reuse, R58, R84 ;  /* 0x0000003aa854723c */ /* 0x040ff00000041854 */
[C---:B----4-:R-:W-:Y:S08]  /*e9d0*/  HMMA.16816.F32.BF16 R68, R168.reuse, R40, R52 ;  /* 0x00000028a844723c */ /* 0x050ff00000041834 */
[C---:B------:R-:W-:Y:S08]  /*e9e0*/  HMMA.16816.F32.BF16 R56, R168.reuse, R42, R48 ;  /* 0x0000002aa838723c */ /* 0x040ff00000041830 */
[C---:B------:R-:W-:Y:S01]  /*e9f0*/  HMMA.16816.F32.BF16 R52, R168.reuse, R36, R32 ;  /* 0x00000024a834723c */ /* 0x040fe20000041820 */
[----:B------:R-:W4:Y:S07]  /*ea00*/  LDSM.16.M88.4 R32, [R188+0x5000] ;  /* 0x00500000bc20783b */ /* 0x000f2e0000000200 */
[C---:B------:R-:W-:Y:S01]  /*ea10*/  HMMA.16816.F32.BF16 R48, R168.reuse, R38, R28 ;  /* 0x00000026a830723c */ /* 0x040fe2000004181c */
[----:B------:R-:W5:Y:S04]  /*ea20*/  LDSM.16.M88.4 R28, [R188+0x5800] ;  /* 0x00580000bc1c783b */ /* 0x000f680000000200 */
[----:B------:R-:W-:Y:S03]  /*ea30*/  LDSM.16.M88.4 R36, [R195] ;  /* 0x00000000c324783b */ /* 0x000fe60000000200 */
[C---:B------:R-:W-:Y:S01]  /*ea40*/  HMMA.16816.F32.BF16 R92, R168.reuse, R74, R108 ;  /* 0x0000004aa85c723c */ /* 0x040fe2000004186c */
[----:B------:R-:W1:Y:S07]  /*ea50*/  LDSM.16.M88.4 R108, [R188+0x4800] ;  /* 0x00480000bc6c783b */ /* 0x000e6e0000000200 */
[----:B------:R-:W-:Y:S08]  /*ea60*/  HMMA.16816.F32.BF16 R72, R168, R46, R64 ;  /* 0x0000002ea848723c */ /* 0x000ff00000041840 */
[C---:B------:R-:W-:Y:S08]  /*ea70*/  HMMA.16816.F32.BF16 R44, R172.reuse, R24, R20 ;  /* 0x00000018ac2c723c */ /* 0x040ff00000041814 */
[C---:B------:R-:W-:Y:S01]  /*ea80*/  HMMA.16816.F32.BF16 R20, R172.reuse, R26, R16 ;  /* 0x0000001aac14723c */ /* 0x040fe20000041810 */
[----:B------:R-:W1:Y:S07]  /*ea90*/  LDSM.16.M88.4 R24, [R194] ;  /* 0x00000000c218783b */ /* 0x000e6e0000000200 */
[C---:B--2---:R-:W-:Y:S08]  /*eaa0*/  HMMA.16816.F32.BF16 R40, R172.reuse, R114, R92 ;  /* 0x00000072ac28723c */ /* 0x044ff0000004185c */
[C---:B---3--:R-:W-:Y:S08]  /*eab0*/  HMMA.16816.F32.BF16 R64, R172.reuse, R104, R88 ;  /* 0x00000068ac40723c */ /* 0x048ff00000041858 */
[C---:B------:R-:W-:Y:S01]  /*eac0*/  HMMA.16816.F32.BF16 R92, R172.reuse, R106, R84 ;  /* 0x0000006aac5c723c */ /* 0x040fe20000041854 */
[----:B------:R-:W2:Y:S04]  /*ead0*/  LDSM.16.M88.4 R104, [R197] ;  /* 0x00000000c568783b */ /* 0x000ea80000000200 */
[----:B------:R-:W-:Y:S03]  /*eae0*/  LDSM.16.M88.4 R84, [R196] ;  /* 0x00000000c454783b */ /* 0x000fe60000000200 */
[C---:B------:R-:W-:Y:S08]  /*eaf0*/  HMMA.16816.F32.BF16 R16, R172.reuse, R112, R80 ;  /* 0x00000070ac10723c */ /* 0x040ff00000041850 */
[C---:B----4-:R-:W-:Y:S01]  /*eb00*/  HMMA.16816.F32.BF16 R116, R172.reuse, R34, R56 ;  /* 0x00000022ac74723c */ /* 0x050fe20000041838 */
[----:B------:R-:W3:Y:S07]  /*eb10*/  LDSM.16.M88.4 R56, [R198] ;  /* 0x00000000c638783b */ /* 0x000eee0000000200 */
[C---:B-----5:R-:W-:Y:S01]  /*eb20*/  HMMA.16816.F32.BF16 R112, R172.reuse, R28, R52 ;  /* 0x0000001cac70723c */ /* 0x060fe20000041834 */
[----:B------:R-:W4:Y:S07]  /*eb30*/  LDSM.16.M88.4 R52, [R199] ;  /* 0x00000000c734783b */ /* 0x000f2e0000000200 */
[C---:B-1----:R-:W-:Y:S08]  /*eb40*/  HMMA.16816.F32.BF16 R96, R172.reuse, R108, R96 ;  /* 0x0000006cac60723c */ /* 0x042ff00000041860 */
[C---:B------:R-:W-:Y:S08]  /*eb50*/  HMMA.16816.F32.BF16 R108, R172.reuse, R110, R72 ;  /* 0x0000006eac6c723c */ /* 0x040ff00000041848 */
[----:B------:R-:W-:Y:S01]  /*eb60*/  HMMA.16816.F32.BF16 R88, R172, R30, R48 ;  /* 0x0000001eac58723c */ /* 0x000fe20000041830 */
[----:B------:R-:W1:Y:S07]  /*eb70*/  LDSM.16.M88.4 R48, [R103+0x3000] ;  /* 0x003000006730783b */ /* 0x000e6e0000000200 */
[----:B------:R-:W-:Y:S01]  /*eb80*/  HMMA.16816.F32.BF16 R80, R176, R24, R44 ;  /* 0x00000018b050723c */ /* 0x000fe2000004182c */
[----:B------:R-:W5:Y:S07]  /*eb90*/  LDSM.16.M88.4 R44, [R103+0x3800] ;  /* 0x00380000672c783b */ /* 0x000f6e0000000200 */
[----:B------:R-:W-:Y:S08]  /*eba0*/  HMMA.16816.F32.BF16 R120, R172, R32, R68 ;  /* 0x00000020ac78723c */ /* 0x000ff00000041844 */
[C---:B------:R-:W-:Y:S08]  /*ebb0*/  HMMA.16816.F32.BF16 R68, R176.reuse, R36, R16 ;  /* 0x00000024b044723c */ /* 0x040ff00000041810 */
[C---:B------:R-:W-:Y:S01]  /*ebc0*/  HMMA.16816.F32.BF16 R32, R176.reuse, R38, R40 ;  /* 0x00000026b020723c */ /* 0x040fe20000041828 */
[----:B------:R-:W1:Y:S04]  /*ebd0*/  LDSM.16.M88.4 R40, [R103+0x4000] ;  /* 0x004000006728783b */ /* 0x000e680000000200 */
[----:B------:R-:W1:Y:S03]  /*ebe0*/  LDSM.16.M88.4 R36, [R103+0x4800] ;  /* 0x004800006724783b */ /* 0x000e660000000200 */
[C---:B------:R-:W-:Y:S08]  /*ebf0*/  HMMA.16816.F32.BF16 R72, R176.reuse, R26, R20 ;  /* 0x0000001ab048723c */ /* 0x040ff00000041814 */
[C---:B--2---:R-:W-:Y:S08]  /*ec00*/  HMMA.16816.F32.BF16 R16, R176.reuse, R106, R108 ;  /* 0x0000006ab010723c */ /* 0x044ff0000004186c */
[C---:B---3--:R-:W-:Y:S08]  /*ec10*/  HMMA.16816.F32.BF16 R108, R176.reuse, R58, R116 ;  /* 0x0000003ab06c723c */ /* 0x048ff00000041874 */
[C---:B------:R-:W-:Y:S08]  /*ec20*/  HMMA.16816.F32.BF16 R28, R176.reuse, R84, R64 ;  /* 0x00000054b01c723c */ /* 0x040ff00000041840 */
[C---:B------:R-:W-:Y:S08]  /*ec30*/  HMMA.16816.F32.BF16 R24, R176.reuse, R86, R92 ;  /* 0x00000056b018723c */ /* 0x040ff0000004185c */
[C---:B------:R-:W-:Y:S01]  /*ec40*/  HMMA.16816.F32.BF16 R20, R176.reuse, R104, R96 ;  /* 0x00000068b014723c */ /* 0x040fe20000041860 */
[----:B------:R-:W2:Y:S07]  /*ec50*/  LDSM.16.M88.4 R96, [R103+0x5000] ;  /* 0x005000006760783b */ /* 0x000eae0000000200 */
[C---:B----4-:R-:W-:Y:S01]  /*ec60*/  HMMA.16816.F32.BF16 R116, R176.reuse, R54, R88 ;  /* 0x00000036b074723c */ /* 0x050fe20000041858 */
[----:B------:R-:W3:Y:S07]  /*ec70*/  LDSM.16.M88.4 R88, [R103+0x5800] ;  /* 0x005800006758783b */ /* 0x000eee0000000200 */
[C---:B------:R-:W-:Y:S01]  /*ec80*/  HMMA.16816.F32.BF16 R64, R176.reuse, R56, R120 ;  /* 0x00000038b040723c */ /* 0x040fe20000041878 */
[----:B------:R-:W-:Y:S07]  /*ec90*/  LDSM.16.M88.4 R56, [R15] ;  /* 0x000000000f38783b */ /* 0x000fee0000000200 */
[----:B------:R-:W-:Y:S01]  /*eca0*/  HMMA.16816.F32.BF16 R120, R176, R52, R112 ;  /* 0x00000034b078723c */ /* 0x000fe20000041870 */
        /* <DEDUP_REMOVED lines=8> */
[C---:B------:R-:W-:Y:S01]  /*ed30*/  HMMA.16816.F32.BF16 R72, R180.reuse, R42, R24 ;  /* 0x0000002ab448723c */ /* 0x040fe20000041818 */
[----:B------:R-:W1:Y:S07]  /*ed40*/  LDSM.16.M88.4 R40, [R15+0x2000] ;  /* 0x002000000f28783b */ /* 0x000e6e0000000200 */
[C---:B------:R-:W-:Y:S08]  /*ed50*/  HMMA.16816.F32.BF16 R68, R180.reuse, R36, R20 ;  /* 0x00000024b444723c */ /* 0x040ff00000041814 */
[----:B------:R-:W-:Y:S01]  /*ed60*/  HMMA.16816.F32.BF16 R32, R180, R38, R16 ;  /* 0x00000026b420723c */ /* 0x000fe20000041810 */
[----:B------:R-:W1:Y:S01]  /*ed70*/  LDSM.16.M88.4 R36, [R15+0x2800] ;  /* 0x002800000f24783b */ /* 0x000e620000000200 */
[----:B------:R-:W-:-:S06]  /*ed80*/  DEPBAR.LE SB0, 0x0 ;  /* 0x000080000000791a */ /* 0x000fcc0000000000 */
[C---:B--2---:R-:W-:Y:S08]  /*ed90*/  HMMA.16816.F32.BF16 R28, R180.reuse, R96, R64 ;  /* 0x00000060b41c723c */ /* 0x044ff00000041840 */
[C---:B---3--:R-:W-:Y:S08]  /*eda0*/  HMMA.16816.F32.BF16 R20, R180.reuse, R88, R120 ;  /* 0x00000058b414723c */ /* 0x048ff00000041878 */
        /* <DEDUP_REMOVED lines=19> */
[----:B------:R-:W-:-:S02]  /*eee0*/  IADD3 R3, R0, R125, R130 ;  /* 0x0000007d00037210 */ /* 0x000fc40007ffe082 */
[----:B------:R-:W-:Y:S02]  /*eef0*/  ISETP.GT.AND P4, PT, R0, 0x5f, PT ;  /* 0x0000005f0000780c */ /* 0x000fe40003f84270 */
        /* <DEDUP_REMOVED lines=26> */
.L_x_2929:
        /* <DEDUP_REMOVED lines=8> */
[C-C-:B--2---:R-:W-:Y:S01]  /*f120*/  IMAD.X R19, R14.reuse, 0x1, R8.reuse, P0 ;  /* 0x000000010e137824 */ /* 0x144fe200000e0608 */
[----:B----4-:R-:W-:Y:S01]  /*f130*/  IADD3 R2, P0, R5, R6, RZ ;  /* 0x0000000605027210 */ /* 0x010fe20007f1e0ff */
[--C-:B------:R-:W-:Y:S01]  /*f140*/  IMAD.X R17, R14, 0x1, R9.reuse, P2 ;  /* 0x000000010e117824 */ /* 0x100fe200010e0609 */
[----:B------:R-:W-:Y:S02]  /*f150*/  SEL R14, RZ, 0x10, P1 ;  /* 0x00000010ff0e7807 */ /* 0x000fe40000800000 */
[----:B------:R2:W-:Y:S01]  /*f160*/  LDGSTS.E.BYPASS.LTC128B.128 [R210+0x8100], [R18.64], !P3 ;  /* 0x0810000012d27fae */ /* 0x0005e2000d901d48 */
[----:B-----5:R-:W-:Y:S01]  /*f170*/  IMAD.X R3, R21, 0x1, R8, P0 ;  /* 0x0000000115037824 */ /* 0x020fe200000e0608 */
[----:B------:R-:W-:Y:S02]  /*f180*/  IADD3 R20, P0, R5, R10, RZ ;  /* 0x0000000a05147210 */ /* 0x000fe40007f1e0ff */
[----:B------:R3:W-:Y:S03]  /*f190*/  LDGSTS.E.BYPASS.LTC128B.128 [R210+0xb100], [R16.64], !P1 ;  /* 0x0b10000010d27fae */ /* 0x0007e6000c901d48 */
[----:B------:R-:W-:Y:S01]  /*f1a0*/  IMAD.X R21, R21, 0x1, R9, P0 ;  /* 0x0000000115157824 */ /* 0x000fe200000e0609 */
[----:B------:R4:W-:Y:S04]  /*f1b0*/  LDGSTS.E.BYPASS.LTC128B.128 [R210+0x9100], [R2.64], !P3 ;  /* 0x0910000002d27fae */ /* 0x0009e8000d901d48 */
[----:B------:R2:W-:Y:S04]  /*f1c0*/  LDGSTS.E.BYPASS.LTC128B.128 [R210+0xc100], [R20.64], !P1 ;  /* 0x0c10000014d27fae */ /* 0x0005e8000c901d48 */
[----:B---3--:R2:W3:Y:S01]  /*f1d0*/  SHFL.IDX PT, R17, R4, 0x2, 0x181f ;  /* 0x00581f0004117f89 */ /* 0x0084e200000e0000 */
[----:B------:R-:W-:-:S03]  /*f1e0*/  SEL R16, RZ, 0x10, P3 ;  /* 0x00000010ff107807 */ /* 0x000fc60001800000 */
[----:B----4-:R2:W4:Y:S04]  /*f1f0*/  SHFL.IDX PT, R2, R11, 0x2, 0x181f ;  /* 0x00581f000b027f89 */ /* 0x01052800000e0000 */
.L_x_2930:
[----:B------:R-:W-:Y:S02]  /*f200*/  IADD3 R3, -R16, 0x10, RZ ;  /* 0x0000001010037810 */ /* 0x000fe40007ffe1ff */
[----:B------:R-:W-:Y:S02]  /*f210*/  IADD3 R5, -R14, 0x10, RZ ;  /* 0x000000100e057810 */ /* 0x000fe40007ffe1ff */
[----:B------:R-:W-:Y:S02]  /*f220*/  LOP3.LUT R3, R3, 0xf, RZ, 0xc0, !PT ;  /* 0x0000000f03037812 */ /* 0x000fe400078ec0ff */
[----:B------:R-:W-:Y:S02]  /*f230*/  ISETP.NE.U32.AND P2, PT, R16, RZ, PT ;  /* 0x000000ff1000720c */ /* 0x000fe40003f45070 */
[----:B-12-4-:R-:W-:Y:S02]  /*f240*/  IADD3 R4, P1, P0, R3, R2, R6 ;  /* 0x0000000203047210 */ /* 0x016fe4000783e006 */
        /* <DEDUP_REMOVED lines=10> */
.L_x_2786:
[----:B------:R-:W-:Y:S05]  /*f2f0*/  BSYNC B0 ;  /* 0x0000000000007941 */ /* 0x000fea0003800000 */
.L_x_2785:
        /* <DEDUP_REMOVED lines=19> */
.L_x_2931:
        /* <DEDUP_REMOVED lines=17> */
.L_x_2792:
[----:B------:R-:W-:-:S04]  /*f540*/  MOV R5, c[0x0][0x32c] ;  /* 0x0000cb0000057a02 */ /* 0x000fc80000000f00 */
[----:B------:R-:W-:-:S13]  /*f550*/  ISETP.NE.AND P0, PT, R5, 0x1, PT ;  /* 0x000000010500780c */ /* 0x000fda0003f05270 */
[----:B------:R-:W-:-:S05]  /*f560*/  @P0 IMAD.HI.U32 R5, R4, c[0x0][0x330], RZ ;  /* 0x0000cc0004050a27 */ /* 0x000fca00078e00ff */
[----:B------:R-:W-:Y:S02]  /*f570*/  @P0 SHF.R.U32.HI R4, RZ, c[0x0][0x334], R5 ;  /* 0x0000cd00ff040a19 */ /* 0x000fe40000011605 */
.L_x_2793:
[----:B------:R-:W-:Y:S05]  /*f580*/  BSYNC B0 ;  /* 0x0000000000007941 */ /* 0x000fea0003800000 */
.L_x_2791:
[----:B------:R-:W-:-:S05]  /*f590*/  IMAD R4, R4, c[0x0][0x32c], R11 ;  /* 0x0000cb0004047a24 */ /* 0x000fca00078e020b */
[----:B------:R-:W-:Y:S02]  /*f5a0*/  IADD3 R5, R4, c[0x0][0x32c], RZ ;  /* 0x0000cb0004057a10 */ /* 0x000fe40007ffe0ff */
[----:B------:R-:W-:Y:S02]  /*f5b0*/  IMNMX R2, R2, R4, !PT ;  /* 0x0000000402027217 */ /* 0x000fe40007800200 */
[----:B------:R-:W-:Y:S02]  /*f5c0*/  IMNMX R3, R3, R5, PT ;  /* 0x0000000503037217 */ /* 0x000fe40003800200 */
.L_x_2790:
        /* <DEDUP_REMOVED lines=134> */
.L_x_2932:
        /* <DEDUP_REMOVED lines=17> */
.L_x_2797:
[----:B------:R-:W-:-:S04]  /*ff40*/  MOV R5, c[0x0][0x32c] ;  /* 0x0000cb0000057a02 */ /* 0x000fc80000000f00 */
[----:B------:R-:W-:-:S13]  /*ff50*/  ISETP.NE.AND P0, PT, R5, 0x1, PT ;  /* 0x000000010500780c */ /* 0x000fda0003f05270 */
[----:B------:R-:W-:-:S05]  /*ff60*/  @P0 IMAD.HI.U32 R5, R4, c[0x0][0x330], RZ ;  /* 0x0000cc0004050a27 */ /* 0x000fca00078e00ff */
[----:B------:R-:W-:Y:S02]  /*ff70*/  @P0 SHF.R.U32.HI R4, RZ, c[0x0][0x334], R5 ;  /* 0x0000cd00ff040a19 */ /* 0x000fe40000011605 */
.L_x_2798:
[----:B------:R-:W-:Y:S05]  /*ff80*/  BSYNC B0 ;  /* 0x0000000000007941 */ /* 0x000fea0003800000 */
.L_x_2796:
[----:B------:R-:W-:-:S05]  /*ff90*/  IMAD R4, R4, c[0x0][0x32c], R11 ;  /* 0x0000cb0004047a24 */ /* 0x000fca00078e020b */
[----:B------:R-:W-:Y:S02]  /*ffa0*/  IADD3 R5, R4, c[0x0][0x32c], RZ ;  /* 0x0000cb0004057a10 */ /* 0x000fe40007ffe0ff */
[----:B------:R-:W-:Y:S02]  /*ffb0*/  IMNMX R2, R2, R4, !PT ;  /* 0x0000000402027217 */ /* 0x000fe40007800200 */
[----:B------:R-:W-:Y:S02]  /*ffc0*/  IMNMX R3, R3, R5, PT ;  /* 0x0000000503037217 */ /* 0x000fe40003800200 */
.L_x_2795:
        /* <DEDUP_REMOVED lines=138> */
.L_x_2933:
[----:B-12---:R-:W-:Y:S01]  /*10870*/  FMNMX.FTZ R5, R5, R2, !PT ;  /* 0x0000000205057209 */ /* 0x006fe20007810000 */
[----:B------:R-:W-:Y:S05]  /*10880*/  BRA.DIV ~URZ, `(.L_x_2800) ;  /* 0x000118827f007947 */ /* 0x000fea000b800000 */
[----:B------:R-:W1:Y:S04]  /*10890*/  SHFL.BFLY PT, R2, R6, 0x2, 0x1f ;  /* 0x0c401f0006027f89 */ /* 0x000e6800000e0000 */
[----:B------:R-:W2:Y:S01]  /*108a0*/  SHFL.BFLY PT, R3, R5, 0x1, 0x1f ;  /* 0x0c201f0005037f89 */ /* 0x000ea200000e0000 */
[----:B-1----:R-:W-:Y:S02]  /*108b0*/  FMNMX.FTZ R4, R6, R2, !PT ;  /* 0x0000000206047209 */ /* 0x002fe40007810000 */
[----:B--2---:R-:W-:-:S03]  /*108c0*/  FMNMX.FTZ R5, R5, R3, !PT ;  /* 0x0000000305057209 */ /* 0x004fc60007810000 */
[----:B------:R1:W2:Y:S04]  /*108d0*/  SHFL.BFLY PT, R6, R4, 0x1, 0x1f ;  /* 0x0c201f0004067f89 */ /* 0x0002a800000e0000 */
.L_x_2934:
        /* <DEDUP_REMOVED lines=109> */
[--C-:B------:R-:W-:Y:S02]  /*10fb0*/  FFMA.FTZ R14, R66, c[0x0][0x2d0], -R2.reuse ;  /* 0x0000b400420e7a23 */ /* 0x100fe40000010802 */
[----:B------:R-:W-:-:S02]  /*10fc0*/  FFMA.FTZ R59, R85, c[0x0][0x2d0], -R2 ;  /* 0x0000b400553b7a23 */ /* 0x000fc40000010802 */
[----:B------:R-:W-:Y:S02]  /*10fd0*/  FFMA.FTZ R62, R81, c[0x0][0x2d0], -R2 ;  /* 0x0000b400513e7a23 */ /* 0x000fe40000010802 */
[----:B------:R-:W-:Y:S01]  /*10fe0*/  FADD.FTZ R4, R110, R4 ;  /* 0x000000046e047221 */ /* 0x000fe20000010000 */
        /* <DEDUP_REMOVED lines=19> */
[----:B----4-:R-:W-:-:S05]  /*11120*/  FFMA.FTZ R10, R64, c[0x0][0x2d0], -R2 ;  /* 0x0000b400400a7a23 */ /* 0x010fca0000010802 */
[----:B------:R-:W-:Y:S07]  /*11130*/  MUFU.EX2 R11, R11 ;  /* 0x0000000b000b7308 */ /* 0x000fee0000000800 */
[----:B------:R-:W-:Y:S01]  /*11140*/  HMMA.16816.F32.BF16 R92, R28, R26, R16 ;  /* 0x0000001a1c5c723c */ /* 0x000fe20000041810 */
[--C-:B--2---:R-:W-:Y:S01]  /*11150*/  FFMA.FTZ R9, R61, c[0x0][0x2d0], -R2.reuse ;  /* 0x0000b4003d097a23 */ /* 0x104fe20000010802 */
[----:B------:R-:W1:Y:S01]  /*11160*/  MUFU.EX2 R17, R36 ;  /* 0x0000002400117308 */ /* 0x000e620000000800 */
[----:B------:R-:W-:-:S02]  /*11170*/  FFMA.FTZ R61, R75, c[0x0][0x2d0], -R2 ;  /* 0x0000b4004b3d7a23 */ /* 0x000fc40000010802 */
        /* <DEDUP_REMOVED lines=206> */
.L_x_2803:
[----:B------:R-:W-:-:S04]  /*11e60*/  MOV R2, 0x1 ;  /* 0x0000000100027802 */ /* 0x000fc80000000f00 */
[----:B------:R-:W-:-:S13]  /*11e70*/  ISETP.NE.AND P0, PT, R2, c[0x0][0x32c], PT ;  /* 0x0000cb0002007a0c */ /* 0x000fda0003f05270 */
[----:B------:R-:W-:-:S05]  /*11e80*/  @P0 IMAD.HI.U32 R2, R3, c[0x0][0x330], RZ ;  /* 0x0000cc0003020a27 */ /* 0x000fca00078e00ff */
[----:B------:R-:W-:Y:S02]  /*11e90*/  @P0 SHF.R.U32.HI R3, RZ, c[0x0][0x334], R2 ;  /* 0x0000cd00ff030a19 */ /* 0x000fe40000011602 */
.L_x_2804:
[----:B------:R-:W-:Y:S05]  /*11ea0*/  BSYNC B0 ;  /* 0x0000000000007941 */ /* 0x000fea0003800000 */
.L_x_2802:
[----:B------:R-:W-:-:S05]  /*11eb0*/  MOV R2, c[0x0][0x32c] ;  /* 0x0000cb0000027a02 */ /* 0x000fca0000000f00 */
[----:B------:R-:W-:-:S05]  /*11ec0*/  IMAD R3, R3, R2, c[0x0][0x32c] ;  /* 0x0000cb0003037624 */ /* 0x000fca00078e0202 */
[----:B------:R-:W-:-:S05]  /*11ed0*/  IMNMX R4, R4, R3, PT ;  /* 0x0000000304047217 */ /* 0x000fca0003800200 */
.L_x_2801:
        /* <DEDUP_REMOVED lines=8> */
.L_x_2826:
        /* <DEDUP_REMOVED lines=37> */
.L_x_2935:
[----:B------:R-:W-:-:S05]  /*121b0*/  BRA.DIV ~URZ, `(.L_x_2809) ;  /* 0x000100b27f007947 */ /* 0x000fca000b800000 */
[----:B------:R-:W5:Y:S01]  /*121c0*/  SHFL.IDX PT, R2, R8, RZ, 0x181f ;  /* 0x00181fff08027589 */ /* 0x000f6200000e0000 */
[----:B------:R-:W-:Y:S02]  /*121d0*/  ISETP.GE.AND P2, PT, R76, c[0x0][0x1d4], PT ;  /* 0x000075004c007a0c */ /* 0x000fe40003f46270 */
[----:B------:R-:W-:Y:S01]  /*121e0*/  ISETP.GE.AND P1, PT, R211, c[0x0][0x1d4], PT ;  /* 0x00007500d3007a0c */ /* 0x000fe20003f26270 */
[----:B------:R-:W-:Y:S01]  /*121f0*/  SHFL.IDX PT, R5, R8, 0x2, 0x181f ;  /* 0x00581f0008057f89 */ /* 0x000fe200000e0000 */
[C---:B-----5:R-:W-:Y:S05]  /*12200*/  IADD3 R22, P0, R2.reuse, R9, RZ ;  /* 0x0000000902167210 */ /* 0x060fea0007f1e0ff */
[C---:B---3--:R-:W-:Y:S01]  /*12210*/  IMAD.X R23, R21.reuse, 0x1, R10, P0 ;  /* 0x0000000115177824 */ /* 0x048fe200000e060a */
[----:B------:R-:W-:Y:S04]  /*12220*/  IADD3 R2, P0, R2, R11, RZ ;  /* 0x0000000b02027210 */ /* 0x000fe80007f1e0ff */
[----:B------:R-:W-:Y:S01]  /*12230*/  @!PT LDS RZ, [RZ] ;  /* 0x00000000fffff984 */ /* 0x000fe20000000800 */
[----:B------:R3:W-:Y:S01]  /*12240*/  LDGSTS.E.BYPASS.LTC128B.128 [R210+0x100], [R22.64], !P2 ;  /* 0x0010000016d27fae */ /* 0x0007e2000d101d48 */
[----:B------:R-:W-:Y:S01]  /*12250*/  IMAD.X R3, R21, 0x1, R20, P0 ;  /* 0x0000000115037824 */ /* 0x000fe200000e0614 */
[----:B------:R-:W-:Y:S04]  /*12260*/  SEL R21, RZ, 0x10, P2 ;  /* 0x00000010ff157807 */ /* 0x000fe80001000000 */
[----:B------:R5:W-:Y:S04]  /*12270*/  LDGSTS.E.BYPASS.LTC128B.128 [R210+0x3100], [R2.64], !P1 ;  /* 0x0310000002d27fae */ /* 0x000be8000c901d48 */
[----:B-----5:R-:W3:Y:S04]  /*12280*/  SHFL.IDX PT, R2, R8, 0x1, 0x181f ;  /* 0x00381f0008027f89 */ /* 0x020ee800000e0000 */
[----:B------:R-:W5:Y:S04]  /*12290*/  SHFL.IDX PT, R3, R4, 0x1, 0x181f ;  /* 0x00381f0004037f89 */ /* 0x000f6800000e0000 */
[----:B--2---:R-:W2:Y:S01]  /*122a0*/  SHFL.IDX PT, R4, R4, 0x2, 0x181f ;  /* 0x00581f0004047f89 */ /* 0x004ea200000e0000 */
[C---:B---3--:R-:W-:Y:S05]  /*122b0*/  IADD3 R22, P0, R2.reuse, R9, RZ ;  /* 0x0000000902167210 */ /* 0x048fea0007f1e0ff */
[C---:B-----5:R-:W-:Y:S01]  /*122c0*/  IMAD.X R23, R3.reuse, 0x1, R10, P0 ;  /* 0x0000000103177824 */ /* 0x060fe200000e060a */
[----:B------:R-:W-:Y:S04]  /*122d0*/  IADD3 R2, P0, R2, R11, RZ ;  /* 0x0000000b02027210 */ /* 0x000fe80007f1e0ff */
[----:B------:R3:W-:Y:S01]  /*122e0*/  LDGSTS.E.BYPASS.LTC128B.128 [R210+0x1100], [R22.64], !P2 ;  /* 0x0110000016d27fae */ /* 0x0007e2000d101d48 */
[----:B------:R-:W-:Y:S05]  /*122f0*/  IMAD.X R3, R3, 0x1, R20, P0 ;  /* 0x0000000103037824 */ /* 0x000fea00000e0614 */
[----:B------:R4:W-:Y:S01]  /*12300*/  LDGSTS.E.BYPASS.LTC128B.128 [R210+0x4100], [R2.64], !P1 ;  /* 0x0410000002d27fae */ /* 0x0009e2000c901d48 */
[----:B---3--:R-:W-:Y:S03]  /*12310*/  SEL R22, RZ, 0x10, P1 ;  /* 0x00000010ff167807 */ /* 0x008fe60000800000 */
.L_x_2936:
[C---:B--2-4-:R-:W-:Y:S02]  /*12320*/  IADD3 R2, -R21.reuse, 0x10, RZ ;  /* 0x0000001015027810 */ /* 0x054fe40007ffe1ff */
        /* <DEDUP_REMOVED lines=12> */
[----:B------:R-:W-:Y:S05]  /*123f0*/  IADD3.X R3, RZ, R4, R20, P1, P0 ;  /* 0x00000004ff037210 */ /* 0x000fea0000fe0414 */
[----:B------:R2:W-:Y:S04]  /*12400*/  LDGSTS.E.BYPASS.LTC128B.128.ZFILL [R210+0x5100], [R2.64], P2 ;  /* 0x0510000002d27fae */ /* 0x0005e80009141d48 */
.L_x_2807:
[----:B--23--:R-:W-:Y:S05]  /*12410*/  BSYNC B0 ;  /* 0x0000000000007941 */ /* 0x00cfea0003800000 */
.L_x_2806:
        /* <DEDUP_REMOVED lines=141> */
[----:B------:R-:W2:Y:S01]  /*12cf0*/  LDL R2, [R1+0x10] ;  /* 0x0000100001027983 */ /* 0x000ea20000100800 */
[----:B------:R-:W-:Y:S01]  /*12d00*/  IMAD.MOV.U32 R213, RZ, RZ, RZ ;  /* 0x000000ffffd57224 */ /* 0x000fe200078e00ff */
[----:B------:R-:W-:Y:S01]  /*12d10*/  ISETP.GT.AND P1, PT, R0, 0x5f, PT ;  /* 0x0000005f0000780c */ /* 0x000fe20003f24270 */
[----:B------:R-:W-:Y:S01]  /*12d20*/  IMAD.SHL.U32 R143, R211, 0x2, RZ ;  /* 0x00000002d38f7824 */ /* 0x000fe200078e00ff */
[----:B------:R-:W3:Y:S01]  /*12d30*/  LDL.64 R218, [R1] ;  /* 0x0000000001da7983 */ /* 0x000ee20000100a00 */
[C---:B------:R-:W-:Y:S01]  /*12d40*/  IMAD.SHL.U32 R141, R76.reuse, 0x2, RZ ;  /* 0x000000024c8d7824 */ /* 0x040fe200078e00ff */
[----:B------:R-:W-:Y:S02]  /*12d50*/  ISETP.NE.AND P2, PT, R3, 0x1, PT ;  /* 0x000000010300780c */ /* 0x000fe40003f45270 */
[----:B------:R-:W-:Y:S02]  /*12d60*/  SHF.L.U64.HI R144, R211, 0x1, R237 ;  /* 0x00000001d3907819 */ /* 0x000fe400000102ed */
[----:B------:R-:W4:Y:S01]  /*12d70*/  LDL R216, [R1+0x8] ;  /* 0x0000080001d87983 */ /* 0x000f220000100800 */
[----:B------:R-:W-:Y:S01]  /*12d80*/  SHF.L.U64.HI R142, R76, 0x1, R77 ;  /* 0x000000014c8e7819 */ /* 0x000fe2000001024d */
[----:B--2---:R-:W-:Y:S05]  /*12d90*/  IMAD R3, R212, 0x60, R2 ;  /* 0x00000060d4037824 */ /* 0x004fea00078e0202 */
[----:B------:R-:W-:Y:S05]  /*12da0*/  IADD3 R3, R3, -0x60, R0 ;  /* 0xffffffa003037810 */ /* 0x000fea0007ffe000 */
[----:B------:R-:W-:Y:S04]  /*12db0*/  @P2 IMAD.HI.U32 R4, R3, c[0x0][0x2bc], RZ ;  /* 0x0000af0003042a27 */ /* 0x000fe800078e00ff */
[--C-:B------:R-:W-:Y:S01]  /*12dc0*/  IMAD.MOV.U32 R2, RZ, RZ, R3.reuse ;  /* 0x000000ffff027224 */ /* 0x100fe200078e0003 */
[----:B------:R-:W-:Y:S04]  /*12dd0*/  @P2 SHF.R.U32.HI R2, RZ, c[0x0][0x2c0], R4 ;  /* 0x0000b000ff022a19 */ /* 0x000fe80000011604 */
[C---:B---3--:R-:W-:Y:S04]  /*12de0*/  @!P1 IADD3 R5, P0, R2.reuse, R218, RZ ;  /* 0x000000da02059210 */ /* 0x048fe80007f1e0ff */
[----:B----4-:R-:W-:Y:S01]  /*12df0*/  @!P1 LEA.HI.X.SX32 R140, R2, R216, 0x1, P0 ;  /* 0x000000d8028c9211 */ /* 0x010fe200000f0eff */
[----:B------:R-:W-:Y:S01]  /*12e00*/  IMAD.MOV R2, RZ, RZ, -R2 ;  /* 0x000000ffff027224 */ /* 0x000fe200078e0a02 */
[C---:B------:R-:W-:Y:S03]  /*12e10*/  @!P1 LEA R4, P0, R5.reuse, c[0x0][0x2a0], 0x2 ;  /* 0x0000a80005049a11 */ /* 0x040fe600078010ff */
[----:B------:R-:W-:Y:S01]  /*12e20*/  IMAD R214, R2, c[0x0][0x2b8], R3 ;  /* 0x0000ae0002d67a24 */ /* 0x000fe200078e0203 */
[----:B------:R-:W-:Y:S04]  /*12e30*/  @!P1 LEA.HI.X R5, R5, c[0x0][0x2a4], R140, 0x2, P0 ;  /* 0x0000a90005059a11 */ /* 0x000fe800000f148c */
[----:B------:R-:W-:Y:S01]  /*12e40*/  SHF.R.S32.HI R2, RZ, 0x1f, R214 ;  /* 0x0000001fff027819 */ /* 0x000fe200000114d6 */
[----:B------:R1:W2:Y:S04]  /*12e50*/  @!P1 LDG.E R213, [R4.64] ;  /* 0x0000000804d59981 */ /* 0x0002a8000c1e1900 */
[----:B-1----:R-:W-:Y:S02]  /*12e60*/  IMAD R4, R2, c[0x0][0x1e0], RZ ;  /* 0x0000780002047a24 */ /* 0x002fe400078e02ff */
[C---:B------:R-:W-:Y:S04]  /*12e70*/  IMAD.WIDE.U32 R2, R214.reuse, c[0x0][0x1e0], RZ ;  /* 0x00007800d6027a25 */ /* 0x040fe800078e00ff */
        /* <DEDUP_REMOVED lines=12> */
.L_x_2937:
[----:B------:R-:W-:-:S05]  /*12f40*/  BRA.DIV ~URZ, `(.L_x_2813) ;  /* 0x0000f7127f007947 */ /* 0x000fca000b800000 */
[----:B------:R-:W3:Y:S01]  /*12f50*/  SHFL.IDX PT, R2, R140, RZ, 0x181f ;  /* 0x00181fff8c027589 */ /* 0x000ee200000e0000 */
[----:B------:R-:W-:Y:S02]  /*12f60*/  ISETP.GE.AND P2, PT, R76, c[0x0][0x1d4], PT ;  /* 0x000075004c007a0c */ /* 0x000fe40003f46270 */
[----:B------:R-:W-:Y:S01]  /*12f70*/  ISETP.GE.AND P1, PT, R211, c[0x0][0x1d4], PT ;  /* 0x00007500d3007a0c */ /* 0x000fe20003f26270 */
[----:B------:R-:W-:Y:S01]  /*12f80*/  SHFL.IDX PT, R5, R140, 0x2, 0x181f ;  /* 0x00581f008c057f89 */ /* 0x000fe200000e0000 */
[C---:B---3--:R-:W-:Y:S05]  /*12f90*/  IADD3 R146, P0, R2.reuse, R141, RZ ;  /* 0x0000008d02927210 */ /* 0x048fea0007f1e0ff */
[C---:B--2---:R-:W-:Y:S01]  /*12fa0*/  IMAD.X R147, R145.reuse, 0x1, R142, P0 ;  /* 0x0000000191937824 */ /* 0x044fe200000e068e */
[----:B------:R-:W-:Y:S04]  /*12fb0*/  IADD3 R2, P0, R2, R143, RZ ;  /* 0x0000008f02027210 */ /* 0x000fe80007f1e0ff */
[----:B------:R-:W-:Y:S01]  /*12fc0*/  @!PT LDS RZ, [RZ] ;  /* 0x00000000fffff984 */ /* 0x000fe20000000800 */
[----:B------:R2:W-:Y:S01]  /*12fd0*/  LDGSTS.E.BYPASS.LTC128B.128 [R210+0x8100], [R146.64], !P2 ;  /* 0x0810000092d27fae */ /* 0x0005e2000d101d48 */
[----:B------:R-:W-:Y:S01]  /*12fe0*/  IMAD.X R3, R145, 0x1, R144, P0 ;  /* 0x0000000191037824 */ /* 0x000fe200000e0690 */
[----:B------:R-:W-:Y:S04]  /*12ff0*/  SEL R145, RZ, 0x10, P2 ;  /* 0x00000010ff917807 */ /* 0x000fe80001000000 */
[----:B------:R3:W-:Y:S04]  /*13000*/  LDGSTS.E.BYPASS.LTC128B.128 [R210+0xb100], [R2.64], !P1 ;  /* 0x0b10000002d27fae */ /* 0x0007e8000c901d48 */
[----:B---3--:R-:W2:Y:S04]  /*13010*/  SHFL.IDX PT, R2, R140, 0x1, 0x181f ;  /* 0x00381f008c027f89 */ /* 0x008ea800000e0000 */
[----:B------:R-:W3:Y:S04]  /*13020*/  SHFL.IDX PT, R3, R4, 0x1, 0x181f ;  /* 0x00381f0004037f89 */ /* 0x000ee800000e0000 */
[----:B-1----:R-:W1:Y:S01]  /*13030*/  SHFL.IDX PT, R4, R4, 0x2, 0x181f ;  /* 0x00581f0004047f89 */ /* 0x002e6200000e0000 */
[C---:B--2---:R-:W-:Y:S05]  /*13040*/  IADD3 R146, P0, R2.reuse, R141, RZ ;  /* 0x0000008d02927210 */ /* 0x044fea0007f1e0ff */
[C---:B---3--:R-:W-:Y:S01]  /*13050*/  IMAD.X R147, R3.reuse, 0x1, R142, P0 ;  /* 0x0000000103937824 */ /* 0x048fe200000e068e */
[----:B------:R-:W-:Y:S04]  /*13060*/  IADD3 R2, P0, R2, R143, RZ ;  /* 0x0000008f02027210 */ /* 0x000fe80007f1e0ff */
[----:B------:R2:W-:Y:S01]  /*13070*/  LDGSTS.E.BYPASS.LTC128B.128 [R210+0x9100], [R146.64], !P2 ;  /* 0x0910000092d27fae */ /* 0x0005e2000d101d48 */
[----:B------:R-:W-:Y:S05]  /*13080*/  IMAD.X R3, R3, 0x1, R144, P0 ;  /* 0x0000000103037824 */ /* 0x000fea00000e0690 */
[----:B------:R3:W-:Y:S01]  /*13090*/  LDGSTS.E.BYPASS.LTC128B.128 [R210+0xc100], [R2.64], !P1 ;  /* 0x0c10000002d27fae */ /* 0x0007e2000c901d48 */
[----:B--2---:R-:W-:Y:S03]  /*130a0*/  SEL R146, RZ, 0x10, P1 ;  /* 0x00000010ff927807 */ /* 0x004fe60000800000 */
.L_x_2938:
[C---:B-1-3--:R-:W-:Y:S02]  /*130b0*/  IADD3 R2, -R145.reuse, 0x10, RZ ;  /* 0x0000001091027810 */ /* 0x04afe40007ffe1ff */
        /* <DEDUP_REMOVED lines=14> */
.L_x_2811:
[----:B------:R-:W-:Y:S05]  /*131a0*/  BSYNC B0 ;  /* 0x0000000000007941 */ /* 0x000fea0003800000 */
.L_x_2810:
        /* <DEDUP_REMOVED lines=15> */
.L_x_2939:
        /* <DEDUP_REMOVED lines=19> */
.L_x_2817:
[----:B------:R-:W-:Y:S04]  /*133d0*/  MOV R143, c[0x0][0x32c] ;  /* 0x0000cb00008f7a02 */ /* 0x000fe80000000f00 */
[----:B------:R-:W-:Y:S11]  /*133e0*/  ISETP.NE.AND P0, PT, R143, 0x1, PT ;  /* 0x000000018f00780c */ /* 0x000ff60003f05270 */
[----:B------:R-:W-:Y:S02]  /*133f0*/  @!UPT UIADD3 URZ, URZ, URZ, URZ ;  /* 0x0000003f3f3ff290 */ /* 0x000fe4000fffe03f */
[----:B------:R-:W-:Y:S05]  /*13400*/  @P0 IMAD.HI.U32 R143, R5, c[0x0][0x330], RZ ;  /* 0x0000cc00058f0a27 */ /* 0x000fea00078e00ff */
[----:B------:R-:W-:Y:S02]  /*13410*/  @P0 SHF.R.U32.HI R5, RZ, c[0x0][0x334], R143 ;  /* 0x0000cd00ff050a19 */ /* 0x000fe4000001168f */
.L_x_2818:
[----:B------:R-:W-:Y:S05]  /*13420*/  BSYNC B0 ;  /* 0x0000000000007941 */ /* 0x000fea0003800000 */
.L_x_2816:
[----:B------:R-:W-:Y:S04]  /*13430*/  IMAD.IADD R143, R4, 0x1, -R245 ;  /* 0x00000001048f7824 */ /* 0x000fe800078e0af5 */
[----:B------:R-:W-:Y:S05]  /*13440*/  IMAD R5, R5, c[0x0][0x32c], R143 ;  /* 0x0000cb0005057a24 */ /* 0x000fea00078e028f */
[----:B------:R-:W-:Y:S02]  /*13450*/  IMNMX R2, R2, R5, !PT ;  /* 0x0000000502027217 */ /* 0x000fe40007800200 */
[----:B------:R-:W-:Y:S04]  /*13460*/  IADD3 R5, R5, c[0x0][0x32c], RZ ;  /* 0x0000cb0005057a10 */ /* 0x000fe80007ffe0ff */
[----:B------:R-:W-:Y:S02]  /*13470*/  IMNMX R3, R3, R5, PT ;  /* 0x0000000503037217 */ /* 0x000fe40003800200 */
.L_x_2815:
        /* <DEDUP_REMOVED lines=135> */
.L_x_2940:
        /* <DEDUP_REMOVED lines=19> */
.L_x_2822:
[----:B------:R-:W-:Y:S04]  /*13e20*/  MOV R8, c[0x0][0x32c] ;  /* 0x0000cb0000087a02 */ /* 0x000fe80000000f00 */
[----:B------:R-:W-:Y:S11]  /*13e30*/  ISETP.NE.AND P0, PT, R8, 0x1, PT ;  /* 0x000000010800780c */ /* 0x000ff60003f05270 */
[----:B------:R-:W-:Y:S02]  /*13e40*/  @!UPT UIADD3 URZ, URZ, URZ, URZ ;  /* 0x0000003f3f3ff290 */ /* 0x000fe4000fffe03f */
[----:B------:R-:W-:Y:S05]  /*13e50*/  @P0 IMAD.HI.U32 R8, R5, c[0x0][0x330], RZ ;  /* 0x0000cc0005080a27 */ /* 0x000fea00078e00ff */
[----:B------:R-:W-:Y:S02]  /*13e60*/  @P0 SHF.R.U32.HI R5, RZ, c[0x0][0x334], R8 ;  /* 0x0000cd00ff050a19 */ /* 0x000fe40000011608 */
.L_x_2823:
[----:B------:R-:W-:Y:S05]  /*13e70*/  BSYNC B0 ;  /* 0x0000000000007941 */ /* 0x000fea0003800000 */
.L_x_2821:
[----:B------:R-:W-:Y:S04]  /*13e80*/  IMAD.IADD R4, R4, 0x1, -R245 ;  /* 0x0000000104047824 */ /* 0x000fe800078e0af5 */
[----:B------:R-:W-:Y:S05]  /*13e90*/  IMAD R5, R5, c[0x0][0x32c], R4 ;  /* 0x0000cb0005057a24 */ /* 0x000fea00078e0204 */
[----:B------:R-:W-:Y:S02]  /*13ea0*/  IMNMX R2, R2, R5, !PT ;  /* 0x0000000502027217 */ /* 0x000fe40007800200 */
[----:B------:R-:W-:Y:S04]  /*13eb0*/  IADD3 R5, R5, c[0x0][0x32c], RZ ;  /* 0x0000cb0005057a10 */ /* 0x000fe80007ffe0ff */
[----:B------:R-:W-:Y:S02]  /*13ec0*/  IMNMX R3, R3, R5, PT ;  /* 0x0000000503037217 */ /* 0x000fe40003800200 */
.L_x_2820:
        /* <DEDUP_REMOVED lines=69> */
[C---:B------:R-:W-:Y:S02]  /*14320*/  ISETP.GT.AND P0, PT, R2.reuse, 0x41, !P6 ;  /* 0x000000410200780c */ /* 0x040fe40007704270 */
[----:B------:R-:W-:Y:S02]  /*14330*/  LOP3.LUT P6, RZ, R209, 0x20000, RZ, 0xc0, !PT ;  /* 0x00020000d1ff7812 */ /* 0x000fe400078cc0ff */
        /* <DEDUP_REMOVED lines=8> */
[----:B------:R-:W-:Y:S02]  /*143c0*/  ISETP.GT.AND P0, PT, R2, 0x50, !P3 ;  /* 0x000000500200780c */ /* 0x000fe40005f04270 */
        /* <DEDUP_REMOVED lines=60> */
.L_x_2941:
[----:B---34-:R-:W-:Y:S01]  /*14790*/  FMNMX.FTZ R4, R4, R2, !PT ;  /* 0x0000000204047209 */ /* 0x018fe20007810000 */
[----:B------:R-:W-:-:S05]  /*147a0*/  BRA.DIV ~URZ, `(.L_x_2825) ;  /* 0x0000e3427f007947 */ /* 0x000fca000b800000 */
[----:B------:R-:W3:Y:S02]  /*147b0*/  SHFL.BFLY PT, R2, R4, 0x1, 0x1f ;  /* 0x0c201f0004027f89 */ /* 0x000ee400000e0000 */
[----:B---3--:R-:W-:Y:S02]  /*147c0*/  FMNMX.FTZ R5, R4, R2, !PT ;  /* 0x0000000204057209 */ /* 0x008fe40007810000 */
[----:B------:R-:W3:Y:S02]  /*147d0*/  SHFL.BFLY PT, R2, R8, 0x2, 0x1f ;  /* 0x0c401f0008027f89 */ /* 0x000ee400000e0000 */
[----:B---3--:R-:W-:Y:S05]  /*147e0*/  FMNMX.FTZ R4, R8, R2, !PT ;  /* 0x0000000208047209 */ /* 0x008fea0007810000 */
[----:B------:R3:W4:Y:S02]  /*147f0*/  SHFL.BFLY PT, R2, R4, 0x1, 0x1f ;  /* 0x0c201f0004027f89 */ /* 0x00072400000e0000 */
.L_x_2942:
[C---:B------:R-:W-:Y:S01]  /*14800*/  FSETP.NEU.FTZ.AND P0, PT, R5.reuse, -INF , PT ;  /* 0xff8000000500780b */ /* 0x040fe20003f1d000 */
[C---:B------:R-:W-:Y:S01]  /*14810*/  FMUL.FTZ R3, R5.reuse, c[0x0][0x2d0] ;  /* 0x0000b40005037a20 */ /* 0x040fe20000410000 */
[----:B---34-:R-:W-:Y:S01]  /*14820*/  FMNMX.FTZ R4, R2, R4, !PT ;  /* 0x0000000402047209 */ /* 0x018fe20007810000 */
[----:B------:R-:W-:Y:S01]  /*14830*/  WARPSYNC 0xffffffff ;  /* 0xffffffff00007948 */ /* 0x000fe20003800000 */
[----:B------:R-:W-:Y:S02]  /*14840*/  FSEL R2, R5, RZ, P0 ;  /* 0x000000ff05027208 */ /* 0x000fe40000000000 */
[----:B------:R-:W-:Y:S02]  /*14850*/  FSEL R3, R3, RZ, P0 ;  /* 0x000000ff03037208 */ /* 0x000fe40000000000 */
[----:B------:R-:W-:Y:S01]  /*14860*/  FSETP.NEU.FTZ.AND P0, PT, R4, -INF , PT ;  /* 0xff8000000400780b */ /* 0x000fe20003f1d000 */
[----:B------:R-:W-:Y:S02]  /*14870*/  FADD.FTZ R2, -R2, R6 ;  /* 0x0000000602027221 */ /* 0x000fe40000010100 */
[--C-:B------:R-:W-:Y:S02]  /*14880*/  FFMA.FTZ R6, R152, c[0x0][0x2d0], -R3.reuse ;  /* 0x0000b40098067a23 */ /* 0x100fe40000010803 */
[----:B------:R-:W-:Y:S02]  /*14890*/  FMUL.FTZ R2, R2, c[0x0][0x2d0] ;  /* 0x0000b40002027a20 */ /* 0x000fe40000410000 */
        /* <DEDUP_REMOVED lines=27> */
[----:B-123--:R-:W-:Y:S01]  /*14a50*/  F2FP.BF16.PACK_AB R140, R6, R38 ;  /* 0x00000026068c723e */ /* 0x00efe200000010ff */
[C---:B------:R-:W-:Y:S02]  /*14a60*/  FFMA.FTZ R3, R2.reuse, R215, R38 ;  /* 0x000000d702037223 */ /* 0x040fe40000010026 */
        /* <DEDUP_REMOVED lines=9> */
[----:B------:R-:W-:Y:S01]  /*14b00*/  FMUL.FTZ R3, R3, c[0x0][0x2d0] ;  /* 0x0000b40003037a20 */ /* 0x000fe20000410000 */
[----:B------:R-:W-:Y:S01]  /*14b10*/  MUFU.EX2 R92, R155 ;  /* 0x0000009b005c7308 */ /* 0x000fe20000000800 */
[--C-:B------:R-:W-:Y:S01]  /*14b20*/  FFMA.FTZ R8, R28, c[0x0][0x2d0], -R6.reuse ;  /* 0x0000b4001c087a23 */ /* 0x100fe20000010806 */
[----:B------:R-:W-:Y:S01]  /*14b30*/  IADD3 R212, R212, -0x1, RZ ;  /* 0xffffffffd4d47810 */ /* 0x000fe20007ffe0ff */
        /* <DEDUP_REMOVED lines=19> */
[C---:B-1----:R-:W-:Y:S02]  /*14c70*/  FMUL.FTZ R58, R3.reuse, R82 ;  /* 0x00000052033a7220 */ /* 0x042fe40000410000 */
[----:B------:R-:W-:Y:S02]  /*14c80*/  FMUL.FTZ R59, R3, R83 ;  /* 0x00000053033b7220 */ /* 0x000fe40000410000 */
[----:B------:R-:W1:Y:S01]  /*14c90*/  LDSM.16.MT88.4 R80, [R189] ;  /* 0x00000000bd50783b */ /* 0x000e620000004200 */
[----:B------:R-:W4:Y:S01]  /*14ca0*/  MUFU.EX2 R10, R14 ;  /* 0x0000000e000a7308 */ /* 0x000f220000000800 */
[--C-:B------:R-:W-:Y:S02]  /*14cb0*/  FFMA.FTZ R149, R29, c[0x0][0x2d0], -R6.reuse ;  /* 0x0000b4001d957a23 */ /* 0x100fe40000010806 */
[--C-:B------:R-:W-:Y:S02]  /*14cc0*/  FFMA.FTZ R151, R30, c[0x0][0x2d0], -R6.reuse ;  /* 0x0000b4001e977a23 */ /* 0x100fe40000010806 */
[----:B--2---:R-:W-:Y:S02]  /*14cd0*/  FADD.FTZ R8, R34, R31 ;  /* 0x0000001f22087221 */ /* 0x004fe40000010000 */
[--C-:B------:R-:W-:Y:S02]  /*14ce0*/  FFMA.FTZ R162, R23, c[0x0][0x2d0], -R6.reuse ;  /* 0x0000b40017a27a23 */ /* 0x100fe40000010806 */
[--C-:B------:R-:W-:Y:S01]  /*14cf0*/  FFMA.FTZ R215, R22, c[0x0][0x2d0], -R6.reuse ;  /* 0x0000b40016d77a23 */ /* 0x100fe20000010806 */
[----:B------:R-:W-:Y:S01]  /*14d00*/  MUFU.EX2 R14, R159 ;  /* 0x0000009f000e7308 */ /* 0x000fe20000000800 */
[--C-:B------:R-:W-:Y:S02]  /*14d10*/  FFMA.FTZ R216, R21, c[0x0][0x2d0], -R6.reuse ;  /* 0x0000b40015d87a23 */ /* 0x100fe40000010806 */
[----:B------:R-:W-:Y:S01]  /*14d20*/  FFMA.FTZ R221, R20, c[0x0][0x2d0], -R6 ;  /* 0x0000b40014dd7a23 */ /* 0x000fe20000010806 */
[C---:B---3--:R-:W-:Y:S01]  /*14d30*/  F2FP.BF16.PACK_AB R142, R28.reuse, R34 ;  /* 0x000000221c8e723e */ /* 0x048fe200000010ff */
[----:B------:R-:W-:Y:S02]  /*14d40*/  FMUL.FTZ R34, R3, R110 ;  /* 0x0000006e03227220 */ /* 0x000fe40000410000 */
[----:B------:R-:W-:Y:S02]  /*14d50*/  FADD.FTZ R145, R28, R8 ;  /* 0x000000081c917221 */ /* 0x000fe40000010000 */
[----:B------:R-:W-:Y:S01]  /*14d60*/  FMUL.FTZ R28, R2, R112 ;  /* 0x00000070021c7220 */ /* 0x000fe20000410000 */
[----:B------:R-:W-:Y:S01]  /*14d70*/  MUFU.EX2 R110, R143 ;  /* 0x0000008f006e7308 */ /* 0x000fe20000000800 */
[----:B------:R-:W-:Y:S02]  /*14d80*/  FFMA.FTZ R6, R9, c[0x0][0x2d0], -R6 ;  /* 0x0000b40009067a23 */ /* 0x000fe40000010806 */
[C---:B------:R-:W-:Y:S01]  /*14d90*/  FFMA.FTZ R9, R3.reuse, R236, R11 ;  /* 0x000000ec03097223 */ /* 0x040fe2000001000b */
[----:B----4-:R-:W-:Y:S01]  /*14da0*/  F2FP.BF16.PACK_AB R141, R10, R11 ;  /* 0x0000000b0a8d723e */ /* 0x010fe200000010ff */
[----:B------:R-:W-:Y:S02]  /*14db0*/  FMUL.FTZ R8, R2, R128 ;  /* 0x0000008002087220 */ /* 0x000fe40000410000 */
[----:B------:R-:W-:Y:S02]  /*14dc0*/  FADD.FTZ R236, R10, R9 ;  /* 0x000000090aec7221 */ /* 0x000fe40000010000 */
        /* <DEDUP_REMOVED lines=20> */
[----:B------:R-:W-:Y:S01]  /*14f10*/  LDSM.16.MT88.4 R116, [R190+0x2800] ;  /* 0x00280000be74783b */ /* 0x000fe20000004200 */
[C---:B------:R-:W-:Y:S01]  /*14f20*/  FMUL.FTZ R35, R3.reuse, R111 ;  /* 0x0000006f03237220 */ /* 0x040fe20000410000 */
[C---:B-1----:R-:W-:Y:S01]  /*14f30*/  HMMA.16816.F32.BF16 R8, R140.reuse, R80, R8 ;  /* 0x000000508c08723c */ /* 0x042fe20000041808 */
[----:B------:R-:W-:Y:S04]  /*14f40*/  MUFU.EX2 R240, R147 ;  /* 0x0000009300f07308 */ /* 0x000fe80000000800 */
[C---:B------:R-:W-:Y:S02]  /*14f50*/  FMUL.FTZ R38, R3.reuse, R106 ;  /* 0x0000006a03267220 */ /* 0x040fe40000410000 */
[C---:B------:R-:W-:Y:S01]  /*14f60*/  FMUL.FTZ R39, R3.reuse, R107 ;  /* 0x0000006b03277220 */ /* 0x040fe20000410000 */
[C---:B------:R-:W-:Y:S01]  /*14f70*/  HMMA.16816.F32.BF16 R16, R140.reuse, R82, R16 ;  /* 0x000000528c10723c */ /* 0x040fe20000041810 */
[----:B------:R-:W1:Y:S02]  /*14f80*/  LDSM.16.MT88.4 R80, [R190] ;  /* 0x00000000be50783b */ /* 0x000e640000004200 */
[----:B------:R-:W-:Y:S01]  /*14f90*/  MUFU.EX2 R147, R224 ;  /* 0x000000e000937308 */ /* 0x000fe20000000800 */
[C---:B------:R-:W-:Y:S02]  /*14fa0*/  FMUL.FTZ R40, R2.reuse, R96 ;  /* 0x0000006002287220 */ /* 0x040fe40000410000 */
[C---:B------:R-:W-:Y:S02]  /*14fb0*/  FMUL.FTZ R41, R2.reuse, R97 ;  /* 0x0000006102297220 */ /* 0x040fe40000410000 */
[C---:B------:R-:W-:Y:S04]  /*14fc0*/  FMUL.FTZ R42, R3.reuse, R98 ;  /* 0x00000062032a7220 */ /* 0x040fe80000410000 */
        /* <DEDUP_REMOVED lines=18> */
[C---:B------:R-:W-:Y:S01]  /*150f0*/  FMUL.FTZ R33, R2.reuse, R109 ;  /* 0x0000006d02217220 */ /* 0x040fe20000410000 */
[C---:B-1----:R-:W-:Y:S03]  /*15100*/  HMMA.16816.F32.BF16 R20, R140.reuse, R80, R20 ;  /* 0x000000508c14723c */ /* 0x042fe60000041814 */
[C---:B------:R-:W-:Y:S01]  /*15110*/  FMUL.FTZ R36, R2.reuse, R104 ;  /* 0x0000006802247220 */ /* 0x040fe20000410000 */
        /* <DEDUP_REMOVED lines=25> */
[C---:B------:R-:W-:Y:S01]  /*152b0*/  FMUL.FTZ R72, R2.reuse, R72 ;  /* 0x0000004802487220 */ /* 0x040fe20000410000 */
[C---:B-1----:R-:W-:Y:S03]  /*152c0*/  HMMA.16816.F32.BF16 R28, R140.reuse, R80, R28 ;  /* 0x000000508c1c723c */ /* 0x042fe6000004181c */
[----:B------:R-:W-:Y:S03]  /*152d0*/  FMUL.FTZ R73, R2, R73 ;  /* 0x0000004902497220 */ /* 0x000fe60000410000 */
[----:B------:R-:W-:Y:S01]  /*152e0*/  MUFU.EX2 R104, R217 ;  /* 0x000000d900687308 */ /* 0x000fe20000000800 */
[----:B------:R-:W-:Y:S01]  /*152f0*/  FADD.FTZ R2, R14, R145 ;  /* 0x000000910e027221 */ /* 0x000fe20000010000 */
[C---:B------:R-:W-:Y:S01]  /*15300*/  HMMA.16816.F32.BF16 R32, R140.reuse, R82, R32 ;  /* 0x000000528c20723c */ /* 0x040fe20000041820 */
[----:B------:R-:W1:Y:S07]  /*15310*/  LDSM.16.MT88.4 R80, [R191] ;  /* 0x00000000bf50783b */ /* 0x000e6e0000004200 */
        /* <DEDUP_REMOVED lines=9> */
[----:B------:R-:W2:Y:S10]  /*153b0*/  MUFU.EX2 R3, R158 ;  /* 0x0000009e00037308 */ /* 0x000eb40000000800 */
[----:B------:R-:W-:Y:S10]  /*153c0*/  MUFU.EX2 R158, R151 ;  /* 0x00000097009e7308 */ /* 0x000ff40000000800 */
[----:B------:R-:W-:Y:S01]  /*153d0*/  MUFU.EX2 R151, R216 ;  /* 0x000000d800977308 */ /* 0x000fe20000000800 */
[C---:B-1----:R-:W-:Y:S03]  /*153e0*/  HMMA.16816.F32.BF16 R44, R140.reuse, R80, R44 ;  /* 0x000000508c2c723c */ /* 0x042fe6000004182c */
[----:B--2---:R-:W-:Y:S04]  /*153f0*/  FADD.FTZ R2, R3, R2 ;  /* 0x0000000203027221 */ /* 0x004fe80000010000 */
[----:B------:R-:W-:Y:S01]  /*15400*/  FADD.FTZ R2, R89, R2 ;  /* 0x0000000259027221 */ /* 0x000fe20000010000 */
[C---:B------:R-:W-:Y:S01]  /*15410*/  HMMA.16816.F32.BF16 R48, R140.reuse, R82, R48 ;  /* 0x000000528c30723c */ /* 0x040fe20000041830 */
[----:B------:R-:W1:Y:S01]  /*15420*/  LDSM.16.MT88.4 R80, [R190+0x3000] ;  /* 0x00300000be50783b */ /* 0x000e620000004200 */
[----:B------:R-:W2:Y:S02]  /*15430*/  MUFU.EX2 R159, R149 ;  /* 0x00000095009f7308 */ /* 0x000ea40000000800 */
[C---:B------:R-:W-:Y:S08]  /*15440*/  FADD.FTZ R2, R88.reuse, R2 ;  /* 0x0000000258027221 */ /* 0x040ff00000010000 */
[----:B------:R-:W-:Y:S10]  /*15450*/  MUFU.EX2 R149, R222 ;  /* 0x000000de00957308 */ /* 0x000ff40000000800 */
[----:B------:R-:W-:Y:S10]  /*15460*/  MUFU.EX2 R146, R229 ;  /* 0x000000e500927308 */ /* 0x000ff40000000800 */
[----:B------:R-:W3:Y:S01]  /*15470*/  MUFU.EX2 R145, R230 ;  /* 0x000000e600917308 */ /* 0x000ee20000000800 */
[C---:B-1----:R-:W-:Y:S09]  /*15480*/  HMMA.16816.F32.BF16 R52, R140.reuse, R80, R52 ;  /* 0x000000508c34723c */ /* 0x042ff20000041834 */
[----:B------:R-:W-:Y:S01]  /*15490*/  MUFU.EX2 R144, R232 ;  /* 0x000000e800907308 */ /* 0x000fe20000000800 */
[C---:B------:R-:W-:Y:S01]  /*154a0*/  HMMA.16816.F32.BF16 R56, R140.reuse, R82, R56 ;  /* 0x000000528c38723c */ /* 0x040fe20000041838 */
[----:B------:R-:W1:Y:S08]  /*154b0*/  LDSM.16.MT88.4 R80, [R192+0x3000] ;  /* 0x00300000c050783b */ /* 0x000e700000004200 */
        /* <DEDUP_REMOVED lines=12> */
[----:B--2---:R-:W-:Y:S02]  /*15580*/  F2FP.BF16.PACK_AB R83, R159, R238 ;  /* 0x000000ee9f53723e */ /* 0x004fe400000010ff */
[----:B---3--:R-:W-:Y:S02]  /*15590*/  F2FP.BF16.PACK_AB R141, R145, R146 ;  /* 0x00000092918d723e */ /* 0x008fe400000010ff */
[----:B----4-:R-:W-:Y:S03]  /*155a0*/  F2FP.BF16.PACK_AB R143, R6, R144 ;  /* 0x00000090068f723e */ /* 0x010fe600000010ff */
[C---:B------:R-:W-:Y:S05]  /*155b0*/  HMMA.16816.F32.BF16 R8, R80.reuse, R84, R8 ;  /* 0x000000545008723c */ /* 0x040fea0000041808 */
[----:B-1----:R-:W-:Y:S03]  /*155c0*/  FADD.FTZ R2, R14, R2 ;  /* 0x000000020e027221 */ /* 0x002fe60000010000 */
[C---:B------:R-:W-:Y:S01]  /*155d0*/  HMMA.16816.F32.BF16 R16, R80.reuse, R86, R16 ;  /* 0x000000565010723c */ /* 0x040fe20000041810 */
[----:B------:R-:W1:Y:S03]  /*155e0*/  LDSM.16.MT88.4 R84, [R192+0x800] ;  /* 0x00080000c054783b */ /* 0x000e660000004200 */
[----:B------:R-:W-:Y:S04]  /*155f0*/  FADD.FTZ R2, R3, R2 ;  /* 0x0000000203027221 */ /* 0x000fe80000010000 */
[----:B------:R-:W-:Y:S04]  /*15600*/  FADD.FTZ R2, R93, R2 ;  /* 0x000000025d027221 */ /* 0x000fe80000010000 */
[C---:B------:R-:W-:Y:S01]  /*15610*/  FADD.FTZ R2, R92.reuse, R2 ;  /* 0x000000025c027221 */ /* 0x040fe20000010000 */
[C---:B-----5:R-:W-:Y:S08]  /*15620*/  HMMA.16816.F32.BF16 R20, R80.reuse, R88, R20 ;  /* 0x000000585014723c */ /* 0x060ff00000041814 */
        /* <DEDUP_REMOVED lines=96> */
[----:B------:R-:W-:Y:S01]  /*15c30*/  FADD.FTZ R2, R14, R2 ;  /* 0x000000020e027221 */ /* 0x000fe20000010000 */
[-C--:B------:R-:W-:Y:S02]  /*15c40*/  MOV R14, R4.reuse ;  /* 0x00000004000e7202 */ /* 0x080fe40000000f00 */
[C---:B---3--:R-:W-:Y:S01]  /*15c50*/  HMMA.16816.F32.BF16 R8, R80.reuse, R92, R8 ;  /* 0x0000005c5008723c */ /* 0x048fe20000041808 */
[----:B------:R-:W2:Y:S04]  /*15c60*/  LDSM.16.MT88.4 R88, [R189+0x5000] ;  /* 0x00500000bd58783b */ /* 0x000ea80000004200 */
        /* <DEDUP_REMOVED lines=11> */
[C---:B-1----:R-:W-:Y:S01]  /*15d20*/  HMMA.16816.F32.BF16 R36, R80.reuse, R84, R36 ;  /* 0x000000545024723c */ /* 0x042fe20000041824 */
[----:B------:R-:W1:Y:S07]  /*15d30*/  MUFU.EX2 R85, R234 ;  /* 0x000000ea00557308 */ /* 0x000e6e0000000800 */
[C---:B------:R-:W-:Y:S03]  /*15d40*/  HMMA.16816.F32.BF16 R40, R80.reuse, R86, R40 ;  /* 0x000000565028723c */ /* 0x040fe60000041828 */
[----:B------:R-:W4:Y:S05]  /*15d50*/  MUFU.EX2 R84, R235 ;  /* 0x000000eb00547308 */ /* 0x000f2a0000000800 */
[C---:B--2---:R-:W-:Y:S08]  /*15d60*/  HMMA.16816.F32.BF16 R44, R80.reuse, R88, R44 ;  /* 0x00000058502c723c */ /* 0x044ff0000004182c */
[C---:B------:R-:W-:Y:S01]  /*15d70*/  HMMA.16816.F32.BF16 R48, R80.reuse, R90, R48 ;  /* 0x0000005a5030723c */ /* 0x040fe20000041830 */
[----:B------:R-:W-:Y:S03]  /*15d80*/  LDSM.16.MT88.4 R88, [R189+0x5800] ;  /* 0x00580000bd58783b */ /* 0x000fe60000004200 */
[----:B-1----:R-:W-:Y:S04]  /*15d90*/  FADD.FTZ R2, R85, R2 ;  /* 0x0000000255027221 */ /* 0x002fe80000010000 */
        /* <DEDUP_REMOVED lines=52> */
.L_x_2805:
        /* <DEDUP_REMOVED lines=22> */
.L_x_2829:
[----:B------:R-:W-:-:S04]  /*16240*/  MOV R4, 0x1 ;  /* 0x0000000100047802 */ /* 0x000fc80000000f00 */
[----:B------:R-:W-:-:S13]  /*16250*/  ISETP.NE.AND P0, PT, R4, c[0x0][0x32c], PT ;  /* 0x0000cb0004007a0c */ /* 0x000fda0003f05270 */
[----:B------:R-:W-:-:S05]  /*16260*/  @P0 IMAD.HI.U32 R4, R2, c[0x0][0x330], RZ ;  /* 0x0000cc0002040a27 */ /* 0x000fca00078e00ff */
[----:B------:R-:W-:Y:S02]  /*16270*/  @P0 SHF.R.U32.HI R2, RZ, c[0x0][0x334], R4 ;  /* 0x0000cd00ff020a19 */ /* 0x000fe40000011604 */
.L_x_2830:
[----:B------:R-:W-:Y:S05]  /*16280*/  BSYNC B0 ;  /* 0x0000000000007941 */ /* 0x000fea0003800000 */
.L_x_2828:
[----:B------:R-:W-:-:S05]  /*16290*/  IMAD R2, R2, c[0x0][0x32c], RZ ;  /* 0x0000cb0002027a24 */ /* 0x000fca00078e02ff */
[----:B------:R-:W-:-:S04]  /*162a0*/  IMNMX R3, R3, R2, !PT ;  /* 0x0000000203037217 */ /* 0x000fc80007800200 */
.L_x_2827:
        /* <DEDUP_REMOVED lines=9> */
.L_x_2842:
        /* <DEDUP_REMOVED lines=37> */
.L_x_2943:
        /* <DEDUP_REMOVED lines=23> */
.L_x_2944:
        /* <DEDUP_REMOVED lines=15> */
.L_x_2833:
[----:B--23--:R-:W-:Y:S05]  /*167f0*/  BSYNC B0 ;  /* 0x0000000000007941 */ /* 0x00cfea0003800000 */
.L_x_2832:
        /* <DEDUP_REMOVED lines=178> */
.L_x_2945:
        /* <DEDUP_REMOVED lines=23> */
.L_x_2946:
        /* <DEDUP_REMOVED lines=15> */
.L_x_2837:
[----:B------:R-:W-:Y:S05]  /*17580*/  BSYNC B0 ;  /* 0x0000000000007941 */ /* 0x000fea0003800000 */
.L_x_2836:
        /* <DEDUP_REMOVED lines=51> */
.L_x_2947:
[----:B-12---:R-:W-:Y:S01]  /*178c0*/  FMNMX.FTZ R4, R4, R2, !PT ;  /* 0x0000000204047209 */ /* 0x006fe20007810000 */
[----:B------:R-:W-:-:S05]  /*178d0*/  BRA.DIV ~URZ, `(.L_x_2841) ;  /* 0x0000bb227f007947 */ /* 0x000fca000b800000 */
[----:B------:R-:W1:Y:S02]  /*178e0*/  SHFL.BFLY PT, R2, R4, 0x1, 0x1f ;  /* 0x0c201f0004027f89 */ /* 0x000e6400000e0000 */
[----:B-1----:R-:W-:Y:S02]  /*178f0*/  FMNMX.FTZ R5, R4, R2, !PT ;  /* 0x0000000204057209 */ /* 0x002fe40007810000 */
[----:B------:R-:W1:Y:S02]  /*17900*/  SHFL.BFLY PT, R2, R140, 0x2, 0x1f ;  /* 0x0c401f008c027f89 */ /* 0x000e6400000e0000 */
[----:B-1----:R-:W-:Y:S05]  /*17910*/  FMNMX.FTZ R4, R140, R2, !PT ;  /* 0x000000028c047209 */ /* 0x002fea0007810000 */
[----:B------:R1:W2:Y:S02]  /*17920*/  SHFL.BFLY PT, R2, R4, 0x1, 0x1f ;  /* 0x0c201f0004027f89 */ /* 0x0002a400000e0000 */
.L_x_2948:
[----:B-12---:R-:W-:Y:S01]  /*17930*/  FMNMX.FTZ R4, R2, R4, !PT ;  /* 0x0000000402047209 */ /* 0x006fe20007810000 */
[C---:B------:R-:W-:Y:S01]  /*17940*/  FADD.FTZ R2, -R5.reuse, R6 ;  /* 0x0000000605027221 */ /* 0x040fe20000010100 */
[----:B------:R-:W-:Y:S01]  /*17950*/  WARPSYNC 0xffffffff ;  /* 0xffffffff00007948 */ /* 0x000fe20003800000 */
[----:B------:R-:W-:Y:S01]  /*17960*/  FMUL.FTZ R6, R5, c[0x0][0x2d0] ;  /* 0x0000b40005067a20 */ /* 0x000fe20000410000 */
[----:B------:R-:W-:Y:S01]  /*17970*/  ISETP.GT.AND P0, PT, R212, R246, PT ;  /* 0x000000f6d400720c */ /* 0x000fe20003f04270 */
[----:B------:R-:W-:Y:S01]  /*17980*/  FMUL.FTZ R2, R2, c[0x0][0x2d0] ;  /* 0x0000b40002027a20 */ /* 0x000fe20000410000 */
[----:B------:R-:W-:Y:S01]  /*17990*/  IADD3 R212, R212, -0x1, RZ ;  /* 0xffffffffd4d47810 */ /* 0x000fe20007ffe0ff */
        /* <DEDUP_REMOVED lines=57> */
[----:B-1----:R-:W-:Y:S02]  /*17d30*/  FMUL.FTZ R58, R2, R82 ;  /* 0x00000052023a7220 */ /* 0x002fe40000410000 */
        /* <DEDUP_REMOVED lines=8> */
[----:B------:R-:W-:Y:S01]  /*17dc0*/  FFMA.FTZ R6, R59, c[0x0][0x2d0], -R6 ;  /* 0x0000b4003b067a23 */ /* 0x000fe20000010806 */
[----:B------:R-:W2:Y:S01]  /*17dd0*/  MUFU.EX2 R11, R11 ;  /* 0x0000000b000b7308 */ /* 0x000ea20000000800 */
[C---:B------:R-:W-:Y:S02]  /*17de0*/  FMUL.FTZ R59, R2.reuse, R83 ;  /* 0x00000053023b7220 */ /* 0x040fe40000410000 */
[----:B------:R-:W3:Y:S01]  /*17df0*/  LDSM.16.MT88.4 R80, [R189] ;  /* 0x00000000bd50783b */ /* 0x000ee20000004200 */
[C---:B------:R-:W-:Y:S02]  /*17e00*/  FMUL.FTZ R29, R3.reuse, R113 ;  /* 0x00000071031d7220 */ /* 0x040fe40000410000 */
[----:B------:R-:W-:Y:S02]  /*17e10*/  FMUL.FTZ R34, R2, R110 ;  /* 0x0000006e02227220 */ /* 0x000fe40000410000 */
[----:B------:R-:W-:Y:S02]  /*17e20*/  FADD.FTZ R8, R16, R8 ;  /* 0x0000000810087221 */ /* 0x000fe40000010000 */
[----:B------:R-:W-:Y:S01]  /*17e30*/  MUFU.EX2 R110, R143 ;  /* 0x0000008f006e7308 */ /* 0x000fe20000000800 */
[----:B------:R-:W-:Y:S02]  /*17e40*/  FMUL.FTZ R28, R3, R112 ;  /* 0x00000070031c7220 */ /* 0x000fe40000410000 */
[----:B------:R-:W-:Y:S02]  /*17e50*/  FADD.FTZ R148, R9, R8 ;  /* 0x0000000809947221 */ /* 0x000fe40000010000 */
[C---:B-1----:R-:W-:Y:S02]  /*17e60*/  FFMA.FTZ R10, R2.reuse, R236, R14 ;  /* 0x000000ec020a7223 */ /* 0x042fe4000001000e */
[C---:B------:R-:W-:Y:S02]  /*17e70*/  FMUL.FTZ R8, R3.reuse, R128 ;  /* 0x0000008003087220 */ /* 0x040fe40000410000 */
[C---:B------:R-:W-:Y:S01]  /*17e80*/  FMUL.FTZ R9, R3.reuse, R129 ;  /* 0x0000008103097220 */ /* 0x040fe20000410000 */
[----:B------:R-:W1:Y:S01]  /*17e90*/  MUFU.EX2 R113, R144 ;  /* 0x0000009000717308 */ /* 0x000e620000000800 */
[C---:B------:R-:W-:Y:S02]  /*17ea0*/  FMUL.FTZ R16, R3.reuse, R124 ;  /* 0x0000007c03107220 */ /* 0x040fe40000410000 */
[----:B------:R-:W-:Y:S01]  /*17eb0*/  FMUL.FTZ R17, R3, R125 ;  /* 0x0000007d03117220 */ /* 0x000fe20000410000 */
[C---:B--2---:R-:W-:Y:S01]  /*17ec0*/  F2FP.BF16.PACK_AB R141, R11.reuse, R14 ;  /* 0x0000000e0b8d723e */ /* 0x044fe200000010ff */
[----:B------:R-:W-:Y:S02]  /*17ed0*/  FADD.FTZ R112, R11, R10 ;  /* 0x0000000a0b707221 */ /* 0x000fe40000010000 */
        /* <DEDUP_REMOVED lines=12> */
[----:B-1----:R-:W-:Y:S01]  /*17fa0*/  F2FP.BF16.PACK_AB R143, R113, R110 ;  /* 0x0000006e718f723e */ /* 0x002fe200000010ff */
[C---:B------:R-:W-:Y:S02]  /*17fb0*/  FMUL.FTZ R25, R3.reuse, R117 ;  /* 0x0000007503197220 */ /* 0x040fe40000410000 */
[C---:B------:R-:W-:Y:S02]  /*17fc0*/  FMUL.FTZ R26, R2.reuse, R118 ;  /* 0x00000076021a7220 */ /* 0x040fe40000410000 */
[C---:B------:R-:W-:Y:S01]  /*17fd0*/  FMUL.FTZ R27, R2.reuse, R119 ;  /* 0x00000077021b7220 */ /* 0x040fe20000410000 */
[----:B------:R-:W-:Y:S01]  /*17fe0*/  MUFU.EX2 R153, R162 ;  /* 0x000000a200997308 */ /* 0x000fe20000000800 */
[C---:B---3--:R-:W-:Y:S01]  /*17ff0*/  HMMA.16816.F32.BF16 R8, R140.reuse, R80, R8 ;  /* 0x000000508c08723c */ /* 0x048fe20000041808 */
        /* <DEDUP_REMOVED lines=56> */
[C---:B-1----:R-:W-:Y:S03]  /*18380*/  HMMA.16816.F32.BF16 R28, R140.reuse, R80, R28 ;  /* 0x000000508c1c723c */ /* 0x042fe6000004181c */
[C---:B------:R-:W-:Y:S03]  /*18390*/  FMUL.FTZ R74, R2.reuse, R74 ;  /* 0x0000004a024a7220 */ /* 0x040fe60000410000 */
[----:B------:R-:W-:Y:S01]  /*183a0*/  MUFU.EX2 R105, R218 ;  /* 0x000000da00697308 */ /* 0x000fe20000000800 */
[----:B------:R-:W-:Y:S01]  /*183b0*/  FMUL.FTZ R75, R2, R75 ;  /* 0x0000004b024b7220 */ /* 0x000fe20000410000 */
[C---:B------:R-:W-:Y:S01]  /*183c0*/  HMMA.16816.F32.BF16 R32, R140.reuse, R82, R32 ;  /* 0x000000528c20723c */ /* 0x040fe20000041820 */
[----:B------:R-:W1:Y:S03]  /*183d0*/  LDSM.16.MT88.4 R80, [R191] ;  /* 0x00000000bf50783b */ /* 0x000e660000004200 */
[----:B--2---:R-:W-:Y:S04]  /*183e0*/  FADD.FTZ R2, R14, R148 ;  /* 0x000000940e027221 */ /* 0x004fe80000010000 */
        /* <DEDUP_REMOVED lines=23> */
[C---:B--2---:R-:W-:Y:S08]  /*18560*/  HMMA.16816.F32.BF16 R52, R140.reuse, R80, R52 ;  /* 0x000000508c34723c */ /* 0x044ff00000041834 */
[C---:B------:R-:W-:Y:S01]  /*18570*/  HMMA.16816.F32.BF16 R56, R140.reuse, R82, R56 ;  /* 0x000000528c38723c */ /* 0x040fe20000041838 */
[----:B------:R-:W2:Y:S01]  /*18580*/  LDSM.16.MT88.4 R80, [R192+0x3000] ;  /* 0x00300000c050783b */ /* 0x000ea20000004200 */
[----:B------:R-:W3:Y:S06]  /*18590*/  MUFU.EX2 R6, R6 ;  /* 0x0000000600067308 */ /* 0x000eec0000000800 */
        /* <DEDUP_REMOVED lines=11> */
[----:B------:R-:W-:Y:S02]  /*18650*/  F2FP.BF16.PACK_AB R83, R236, R238 ;  /* 0x000000eeec53723e */ /* 0x000fe400000010ff */
[----:B-1----:R-:W-:Y:S02]  /*18660*/  F2FP.BF16.PACK_AB R141, R145, R146 ;  /* 0x00000092918d723e */ /* 0x002fe400000010ff */
[----:B---3--:R-:W-:Y:S03]  /*18670*/  F2FP.BF16.PACK_AB R143, R6, R144 ;  /* 0x00000090068f723e */ /* 0x008fe600000010ff */
        /* <DEDUP_REMOVED lines=179> */
.L_x_2831:
[----:B------:R-:W-:-:S13]  /*191b0*/  ISETP.GE.AND P0, PT, R212, R242, PT ;  /* 0x000000f2d400720c */ /* 0x000fda0003f06270 */
[----:B------:R-:W-:Y:S05]  /*191c0*/  @!P0 BRA `(.L_x_2843) ;  /* 0x0000408000008947 */ /* 0x000fea0003800000 */
[----:B------:R-:W-:Y:S02]  /*191d0*/  MOV R14, R8 ;  /* 0x00000008000e7202 */ /* 0x000fe40000000f00 */
[----:B------:R-:W-:Y:S02]  /*191e0*/  MOV R6, R5 ;  /* 0x0000000500067202 */ /* 0x000fe40000000f00 */
.L_x_2861:
        /* <DEDUP_REMOVED lines=9> */
[----:B------:R-:W-:Y:S01]  /*19280*/  IMAD.WIDE.U32 R2, R214, c[0x0][0x208], RZ ;  /* 0x00008200d6027a25 */ /* 0x000fe200078e00ff */
        /* <DEDUP_REMOVED lines=24> */
.L_x_2949:
        /* <DEDUP_REMOVED lines=16> */
[----:B------:R-:W-:Y:S05]  /*19510*/  IADD3.X R53, RZ, R3, R23, P1, P0 ;  /* 0x00000003ff357210 */ /* 0x000fea0000fe0417 */
[----:B------:R5:W4:Y:S01]  /*19520*/  SHFL.IDX PT, R3, R8, 0x1, 0x181f ;  /* 0x00381f0008037f89 */ /* 0x000b2200000e0000 */
[C---:B--2---:R-:W-:Y:S05]  /*19530*/  IADD3 R30, P0, R2.reuse, R20, RZ ;  /* 0x00000014021e7210 */ /* 0x044fea0007f1e0ff */
[C---:B---3--:R-:W-:Y:S01]  /*19540*/  IMAD.X R31, R5.reuse, 0x1, R21, P0 ;  /* 0x00000001051f7824 */ /* 0x048fe200000e0615 */
[C---:B-----5:R-:W-:Y:S03]  /*19550*/  HMMA.16816.F32.BF16 R8, R132.reuse, R16, RZ ;  /* 0x000000108408723c */ /* 0x060fe600000418ff */
[----:B------:R-:W-:Y:S01]  /*19560*/  IADD3 R28, P0, R2, R22, RZ ;  /* 0x00000016021c7210 */ /* 0x000fe20007f1e0ff */
[----:B------:R2:W-:Y:S04]  /*19570*/  LDGSTS.E.BYPASS.LTC128B.128 [R241+0x100], [R30.64], !P3 ;  /* 0x001000001ef17fae */ /* 0x0005e8000d901d48 */
[C---:B------:R-:W-:Y:S01]  /*19580*/  HMMA.16816.F32.BF16 R16, R132.reuse, R18, RZ ;  /* 0x000000128410723c */ /* 0x040fe200000418ff */
[----:B------:R-:W-:Y:S03]  /*19590*/  IMAD.X R29, R5, 0x1, R23, P0 ;  /* 0x00000001051d7824 */ /* 0x000fe600000e0617 */
[C---:B----4-:R-:W-:Y:S02]  /*195a0*/  IADD3 R4, P0, R3.reuse, R20, RZ ;  /* 0x0000001403047210 */ /* 0x050fe40007f1e0ff */
[----:B------:R2:W-:Y:S03]  /*195b0*/  LDGSTS.E.BYPASS.LTC128B.128 [R241+0x3100], [R28.64], !P2 ;  /* 0x031000001cf17fae */ /* 0x0005e6000d101d48 */
[C---:B------:R-:W-:Y:S03]  /*195c0*/  IMAD.X R5, R36.reuse, 0x1, R21, P0 ;  /* 0x0000000124057824 */ /* 0x040fe600000e0615 */
[----:B------:R-:W-:Y:S02]  /*195d0*/  IADD3 R2, P0, R3, R22, RZ ;  /* 0x0000001603027210 */ /* 0x000fe40007f1e0ff */
[----:B------:R3:W-:Y:S03]  /*195e0*/  LDGSTS.E.BYPASS.LTC128B.128 [R241+0x1100], [R4.64], !P3 ;  /* 0x0110000004f17fae */ /* 0x0007e6000d901d48 */
[----:B------:R-:W-:Y:S01]  /*195f0*/  IMAD.X R3, R36, 0x1, R23, P0 ;  /* 0x0000000124037824 */ /* 0x000fe200000e0617 */
[----:B------:R-:W-:Y:S01]  /*19600*/  ISETP.NE.U32.AND P0, PT, R37, RZ, PT ;  /* 0x000000ff2500720c */ /* 0x000fe20003f05070 */
[C---:B------:R-:W-:Y:S03]  /*19610*/  HMMA.16816.F32.BF16 R20, R132.reuse, R24, RZ ;  /* 0x000000188414723c */ /* 0x040fe600000418ff */
[----:B------:R3:W-:Y:S05]  /*19620*/  LDGSTS.E.BYPASS.LTC128B.128 [R241+0x4100], [R2.64], !P2 ;  /* 0x0410000002f17fae */ /* 0x0007ea000d101d48 */
[C---:B------:R-:W-:Y:S04]  /*19630*/  HMMA.16816.F32.BF16 R24, R132.reuse, R26, RZ ;  /* 0x0000001a8418723c */ /* 0x040fe800000418ff */
[----:B------:R4:W-:Y:S01]  /*19640*/  LDGSTS.E.BYPASS.LTC128B.128.ZFILL [R241+0x2100], [R38.64], P0 ;  /* 0x0210000026f17fae */ /* 0x0009e20008141d48 */
[----:B------:R-:W-:Y:S03]  /*19650*/  ISETP.NE.U32.AND P0, PT, R44, RZ, PT ;  /* 0x000000ff2c00720c */ /* 0x000fe60003f05070 */
[C---:B--2---:R-:W-:Y:S08]  /*19660*/  HMMA.16816.F32.BF16 R28, R132.reuse, R32, RZ ;  /* 0x00000020841c723c */ /* 0x044ff000000418ff */
[C---:B------:R-:W-:Y:S02]  /*19670*/  HMMA.16816.F32.BF16 R32, R132.reuse, R34, RZ ;  /* 0x000000228420723c */ /* 0x040fe400000418ff */
[----:B------:R2:W-:Y:S01]  /*19680*/  LDGSTS.E.BYPASS.LTC128B.128.ZFILL [R241+0x5100], [R52.64], P0 ;  /* 0x0510000034f17fae */ /* 0x0005e20008141d48 */
[----:B------:R-:W-:Y:S06]  /*19690*/  ISETP.GT.AND P0, PT, R212, R242, PT ;  /* 0x000000f2d400720c */ /* 0x000fec0003f04270 */
[----:B------:R-:W0:Y:S01]  /*196a0*/  LDGDEPBAR ;  /* 0x00000000000079af */ /* 0x000e220000000000 */
[C---:B-1--4-:R-:W-:Y:S08]  /*196b0*/  HMMA.16816.F32.BF16 R36, R132.reuse, R40, RZ ;  /* 0x000000288424723c */ /* 0x052ff000000418ff */
[C---:B------:R-:W-:Y:S08]  /*196c0*/  HMMA.16816.F32.BF16 R40, R132.reuse, R42, RZ ;  /* 0x0000002a8428723c */ /* 0x040ff000000418ff */
[C---:B------:R-:W-:Y:S08]  /*196d0*/  HMMA.16816.F32.BF16 R44, R132.reuse, R48, RZ ;  /* 0x00000030842c723c */ /* 0x040ff000000418ff */
        /* <DEDUP_REMOVED lines=61> */
[----:B------:R-:W5:Y:S07]  /*19ab0*/  LDSM.16.M88.4 R152, [R194] ;  /* 0x00000000c298783b */ /* 0x000f6e0000000200 */
[C---:B---3--:R-:W-:Y:S08]  /*19ac0*/  HMMA.16816.F32.BF16 R28, R172.reuse, R156, R28 ;  /* 0x0000009cac1c723c */ /* 0x048ff0000004181c */
[C---:B------:R-:W-:Y:S01]  /*19ad0*/  HMMA.16816.F32.BF16 R32, R172.reuse, R158, R32 ;  /* 0x0000009eac20723c */ /* 0x040fe20000041820 */
[----:B------:R-:W3:Y:S07]  /*19ae0*/  LDSM.16.M88.4 R156, [R195] ;  /* 0x00000000c39c783b */ /* 0x000eee0000000200 */
[C---:B-1----:R-:W-:Y:S08]  /*19af0*/  HMMA.16816.F32.BF16 R36, R172.reuse, R140, R36 ;  /* 0x0000008cac24723c */ /* 0x042ff00000041824 */
[C---:B------:R-:W-:Y:S01]  /*19b00*/  HMMA.16816.F32.BF16 R40, R172.reuse, R142, R40 ;  /* 0x0000008eac28723c */ /* 0x040fe20000041828 */
[----:B------:R-:W1:Y:S07]  /*19b10*/  LDSM.16.M88.4 R140, [R196] ;  /* 0x00000000c48c783b */ /* 0x000e6e0000000200 */
[C---:B--2---:R-:W-:Y:S08]  /*19b20*/  HMMA.16816.F32.BF16 R44, R172.reuse, R144, R44 ;  /* 0x00000090ac2c723c */ /* 0x044ff0000004182c */
[C---:B------:R-:W-:Y:S01]  /*19b30*/  HMMA.16816.F32.BF16 R48, R172.reuse, R146, R48 ;  /* 0x00000092ac30723c */ /* 0x040fe20000041830 */
[----:B------:R-:W2:Y:S07]  /*19b40*/  LDSM.16.M88.4 R144, [R197] ;  /* 0x00000000c590783b */ /* 0x000eae0000000200 */
[C---:B----4-:R-:W-:Y:S08]  /*19b50*/  HMMA.16816.F32.BF16 R52, R172.reuse, R148, R52 ;  /* 0x00000094ac34723c */ /* 0x050ff00000041834 */
[----:B------:R-:W-:Y:S01]  /*19b60*/  HMMA.16816.F32.BF16 R56, R172, R150, R56 ;  /* 0x00000096ac38723c */ /* 0x000fe20000041838 */
[----:B------:R-:W4:Y:S07]  /*19b70*/  LDSM.16.M88.4 R148, [R198] ;  /* 0x00000000c694783b */ /* 0x000f2e0000000200 */
[C---:B-----5:R-:W-:Y:S08]  /*19b80*/  HMMA.16816.F32.BF16 R8, R176.reuse, R152, R8 ;  /* 0x00000098b008723c */ /* 0x060ff00000041808 */
[C---:B------:R-:W-:Y:S01]  /*19b90*/  HMMA.16816.F32.BF16 R16, R176.reuse, R154, R16 ;  /* 0x0000009ab010723c */ /* 0x040fe20000041810 */
[----:B------:R-:W5:Y:S07]  /*19ba0*/  LDSM.16.M88.4 R152, [R199] ;  /* 0x00000000c798783b */ /* 0x000f6e0000000200 */
        /* <DEDUP_REMOVED lines=33> */
[C---:B-1----:R-:W-:Y:S08]  /*19dc0*/  HMMA.16816.F32.BF16 R8, R184.reuse, R140, R8 ;  /* 0x0000008cb808723c */ /* 0x042ff00000041808 */
[C---:B------:R-:W-:Y:S01]  /*19dd0*/  HMMA.16816.F32.BF16 R16, R184.reuse, R142, R16 ;  /* 0x0000008eb810723c */ /* 0x040fe20000041810 */
[----:B------:R-:W1:Y:S01]  /*19de0*/  LDSM.16.M88.4 R140, [R15+0x2800] ;  /* 0x002800000f8c783b */ /* 0x000e620000000200 */
[----:B------:R-:W-:Y:S06]  /*19df0*/  DEPBAR.LE SB0, 0x0 ;  /* 0x000080000000791a */ /* 0x000fec0000000000 */
[C---:B--2---:R-:W-:Y:S01]  /*19e00*/  HMMA.16816.F32.BF16 R20, R184.reuse, R144, R20 ;  /* 0x00000090b814723c */ /* 0x044fe20000041814 */
[----:B------:R-:W-:Y:S07]  /*19e10*/  BAR.SYNC.DEFER_BLOCKING 0x0 ;  /* 0x0000000000007b1d */ /* 0x000fee0000010000 */
[C---:B------:R-:W-:Y:S08]  /*19e20*/  HMMA.16816.F32.BF16 R24, R184.reuse, R146, R24 ;  /* 0x00000092b818723c */ /* 0x040ff00000041818 */
[C---:B----4-:R-:W-:Y:S08]  /*19e30*/  HMMA.16816.F32.BF16 R28, R184.reuse, R148, R28 ;  /* 0x00000094b81c723c */ /* 0x050ff0000004181c */
[C---:B------:R-:W-:Y:S08]  /*19e40*/  HMMA.16816.F32.BF16 R32, R184.reuse, R150, R32 ;  /* 0x00000096b820723c */ /* 0x040ff00000041820 */
[C---:B-----5:R-:W-:Y:S08]  /*19e50*/  HMMA.16816.F32.BF16 R36, R184.reuse, R152, R36 ;  /* 0x00000098b824723c */ /* 0x060ff00000041824 */
[C---:B------:R-:W-:Y:S08]  /*19e60*/  HMMA.16816.F32.BF16 R40, R184.reuse, R154, R40 ;  /* 0x0000009ab828723c */ /* 0x040ff00000041828 */
[C---:B---3--:R-:W-:Y:S08]  /*19e70*/  HMMA.16816.F32.BF16 R44, R184.reuse, R156, R44 ;  /* 0x0000009cb82c723c */ /* 0x048ff0000004182c */
        /* <DEDUP_REMOVED lines=9> */
[C---:B------:R-:W-:Y:S01]  /*19f10*/  IMAD.SHL.U32 R143, R211.reuse, 0x2, RZ ;  /* 0x00000002d38f7824 */ /* 0x040fe200078e00ff */
[----:B------:R-:W3:Y:S01]  /*19f20*/  LDL.64 R218, [R1] ;  /* 0x0000000001da7983 */ /* 0x000ee20000100a00 */
[----:B------:R-:W-:Y:S01]  /*19f30*/  IMAD.SHL.U32 R141, R76, 0x2, RZ ;  /* 0x000000024c8d7824 */ /* 0x000fe200078e00ff */
        /* <DEDUP_REMOVED lines=31> */
.L_x_2950:
[----:B------:R-:W-:-:S05]  /*1a130*/  BRA.DIV ~URZ, `(.L_x_2848) ;  /* 0x000094727f007947 */ /* 0x000fca000b800000 */
[----:B------:R-:W3:Y:S04]  /*1a140*/  SHFL.IDX PT, R2, R140, RZ, 0x181f ;  /* 0x00181fff8c027589 */ /* 0x000ee800000e0000 */
[----:B------:R-:W-:Y:S01]  /*1a150*/  SHFL.IDX PT, R5, R140, 0x2, 0x181f ;  /* 0x00581f008c057f89 */ /* 0x000fe200000e0000 */
[C---:B---3--:R-:W-:Y:S05]  /*1a160*/  IADD3 R146, P0, R2.reuse, R141, RZ ;  /* 0x0000008d02927210 */ /* 0x048fea0007f1e0ff */
[C---:B--2---:R-:W-:Y:S01]  /*1a170*/  IMAD.X R147, R145.reuse, 0x1, R142, P0 ;  /* 0x0000000191937824 */ /* 0x044fe200000e068e */
[----:B------:R-:W-:Y:S04]  /*1a180*/  IADD3 R2, P0, R2, R143, RZ ;  /* 0x0000008f02027210 */ /* 0x000fe80007f1e0ff */
[----:B------:R-:W-:Y:S01]  /*1a190*/  @!PT LDS RZ, [RZ] ;  /* 0x00000000fffff984 */ /* 0x000fe20000000800 */
[----:B------:R2:W-:Y:S01]  /*1a1a0*/  LDGSTS.E.BYPASS.LTC128B.128 [R210+0x8100], [R146.64], !P3 ;  /* 0x0810000092d27fae */ /* 0x0005e2000d901d48 */
[----:B------:R-:W-:Y:S05]  /*1a1b0*/  IMAD.X R3, R145, 0x1, R144, P0 ;  /* 0x0000000191037824 */ /* 0x000fea00000e0690 */
        /* <DEDUP_REMOVED lines=9> */
[----:B------:R2:W-:Y:S03]  /*1a250*/  LDGSTS.E.BYPASS.LTC128B.128 [R210+0xc100], [R2.64], !P2 ;  /* 0x0c10000002d27fae */ /* 0x0005e6000d101d48 */
.L_x_2951:
[C---:B-12---:R-:W-:Y:S05]  /*1a260*/  IADD3 R2, P0, R5.reuse, R141, RZ ;  /* 0x0000008d05027210 */ /* 0x046fea0007f1e0ff */
        /* <DEDUP_REMOVED lines=8> */
.L_x_2846:
[----:B------:R-:W-:Y:S05]  /*1a2f0*/  BSYNC B0 ;  /* 0x0000000000007941 */ /* 0x000fea0003800000 */
.L_x_2845:
        /* <DEDUP_REMOVED lines=15> */
.L_x_2952:
        /* <DEDUP_REMOVED lines=19> */
.L_x_2852:
[----:B------:R-:W-:Y:S04]  /*1a520*/  MOV R143, c[0x0][0x32c] ;  /* 0x0000cb00008f7a02 */ /* 0x000fe80000000f00 */
[----:B------:R-:W-:Y:S11]  /*1a530*/  ISETP.NE.AND P0, PT, R143, 0x1, PT ;  /* 0x000000018f00780c */ /* 0x000ff60003f05270 */
[----:B------:R-:W-:Y:S02]  /*1a540*/  @!UPT UIADD3 URZ, URZ, URZ, URZ ;  /* 0x0000003f3f3ff290 */ /* 0x000fe4000fffe03f */
[----:B------:R-:W-:Y:S05]  /*1a550*/  @P0 IMAD.HI.U32 R143, R5, c[0x0][0x330], RZ ;  /* 0x0000cc00058f0a27 */ /* 0x000fea00078e00ff */
[----:B------:R-:W-:Y:S02]  /*1a560*/  @P0 SHF.R.U32.HI R5, RZ, c[0x0][0x334], R143 ;  /* 0x0000cd00ff050a19 */ /* 0x000fe4000001168f */
.L_x_2853:
[----:B------:R-:W-:Y:S05]  /*1a570*/  BSYNC B0 ;  /* 0x0000000000007941 */ /* 0x000fea0003800000 */
.L_x_2851:
[----:B------:R-:W-:Y:S04]  /*1a580*/  IMAD.IADD R143, R4, 0x1, -R245 ;  /* 0x00000001048f7824 */ /* 0x000fe800078e0af5 */
[----:B------:R-:W-:Y:S05]  /*1a590*/  IMAD R5, R5, c[0x0][0x32c], R143 ;  /* 0x0000cb0005057a24 */ /* 0x000fea00078e028f */
[----:B------:R-:W-:Y:S02]  /*1a5a0*/  IMNMX R2, R2, R5, !PT ;  /* 0x0000000502027217 */ /* 0x000fe40007800200 */
[----:B------:R-:W-:Y:S04]  /*1a5b0*/  IADD3 R5, R5, c[0x0][0x32c], RZ ;  /* 0x0000cb0005057a10 */ /* 0x000fe80007ffe0ff */
[----:B------:R-:W-:Y:S02]  /*1a5c0*/  IMNMX R3, R3, R5, PT ;  /* 0x0000000503037217 */ /* 0x000fe40003800200 */
.L_x_2850:
        /* <DEDUP_REMOVED lines=135> */
.L_x_2953:
        /* <DEDUP_REMOVED lines=19> */
.L_x_2857:
[----:B------:R-:W-:Y:S04]  /*1af70*/  MOV R8, c[0x0][0x32c] ;  /* 0x0000cb0000087a02 */ /* 0x000fe80000000f00 */
[----:B------:R-:W-:Y:S11]  /*1af80*/  ISETP.NE.AND P0, PT, R8, 0x1, PT ;  /* 0x000000010800780c */ /* 0x000ff60003f05270 */
[----:B------:R-:W-:Y:S02]  /*1af90*/  @!UPT UIADD3 URZ, URZ, URZ, URZ ;  /* 0x0000003f3f3ff290 */ /* 0x000fe4000fffe03f */
[----:B------:R-:W-:Y:S05]  /*1afa0*/  @P0 IMAD.HI.U32 R8, R5, c[0x0][0x330], RZ ;  /* 0x0000cc0005080a27 */ /* 0x000fea00078e00ff */
[----:B------:R-:W-:Y:S02]  /*1afb0*/  @P0 SHF.R.U32.HI R5, RZ, c[0x0][0x334], R8 ;  /* 0x0000cd00ff050a19 */ /* 0x000fe40000011608 */
.L_x_2858:
[----:B------:R-:W-:Y:S05]  /*1afc0*/  BSYNC B0 ;  /* 0x0000000000007941 */ /* 0x000fea0003800000 */
.L_x_2856:
[----:B------:R-:W-:Y:S04]  /*1afd0*/  IMAD.IADD R4, R4, 0x1, -R245 ;  /* 0x0000000104047824 */ /* 0x000fe800078e0af5 */
[----:B------:R-:W-:Y:S05]  /*1afe0*/  IMAD R5, R5, c[0x0][0x32c], R4 ;  /* 0x0000cb0005057a24 */ /* 0x000fea00078e0204 */
[----:B------:R-:W-:Y:S02]  /*1aff0*/  IMNMX R2, R2, R5, !PT ;  /* 0x0000000502027217 */ /* 0x000fe40007800200 */
[----:B------:R-:W-:Y:S04]  /*1b000*/  IADD3 R5, R5, c[0x0][0x32c], RZ ;  /* 0x0000cb0005057a10 */ /* 0x000fe80007ffe0ff */
[----:B------:R-:W-:Y:S02]  /*1b010*/  IMNMX R3, R3, R5, PT ;  /* 0x0000000503037217 */ /* 0x000fe40003800200 */
.L_x_2855:
        /* <DEDUP_REMOVED lines=140> */
.L_x_2954:
[----:B---34-:R-:W-:Y:S01]  /*1b8e0*/  FMNMX.FTZ R4, R4, R2, !PT ;  /* 0x0000000204047209 */ /* 0x018fe20007810000 */
[----:B------:R-:W-:-:S05]  /*1b8f0*/  BRA.DIV ~URZ, `(.L_x_2860) ;  /* 0x000080a27f007947 */ /* 0x000fca000b800000 */
[----:B------:R-:W3:Y:S02]  /*1b900*/  SHFL.BFLY PT, R2, R4, 0x1, 0x1f ;  /* 0x0c201f0004027f89 */ /* 0x000ee400000e0000 */
[----:B---3--:R-:W-:Y:S02]  /*1b910*/  FMNMX.FTZ R5, R4, R2, !PT ;  /* 0x0000000204057209 */ /* 0x008fe40007810000 */
[----:B------:R-:W3:Y:S02]  /*1b920*/  SHFL.BFLY PT, R2, R8, 0x2, 0x1f ;  /* 0x0c401f0008027f89 */ /* 0x000ee400000e0000 */
[----:B---3--:R-:W-:Y:S05]  /*1b930*/  FMNMX.FTZ R4, R8, R2, !PT ;  /* 0x0000000208047209 */ /* 0x008fea0007810000 */
[----:B------:R3:W4:Y:S02]  /*1b940*/  SHFL.BFLY PT, R2, R4, 0x1, 0x1f ;  /* 0x0c201f0004027f89 */ /* 0x00072400000e0000 */
.L_x_2955:
        /* <DEDUP_REMOVED lines=400> */
.L_x_2843:
[----:B------:R-:W-:Y:S05]  /*1d250*/  BRA.DIV ~URZ, `(.L_x_2862) ;  /* 0x000068227f007947 */ /* 0x000fea000b800000 */
[----:B------:R1:W2:Y:S02]  /*1d260*/  SHFL.BFLY PT, R2, R215, 0x2, 0x1f ;  /* 0x0c401f00d7027f89 */ /* 0x0002a400000e0000 */
.L_x_2956:
[----:B--2---:R-:W-:Y:S01]  /*1d270*/  FADD.FTZ R6, R2, R215 ;  /* 0x000000d702067221 */ /* 0x004fe20000010000 */
[----:B------:R-:W-:Y:S05]  /*1d280*/  BRA.DIV ~URZ, `(.L_x_2863) ;  /* 0x000068527f007947 */ /* 0x000fea000b800000 */
[----:B------:R-:W2:Y:S04]  /*1d290*/  SHFL.BFLY PT, R2, R236, 0x2, 0x1f ;  /* 0x0c401f00ec027f89 */ /* 0x000ea800000e0000 */
[----:B------:R-:W3:Y:S01]  /*1d2a0*/  SHFL.BFLY PT, R3, R6, 0x1, 0x1f ;  /* 0x0c201f0006037f89 */ /* 0x000ee200000e0000 */
[----:B--2---:R-:W-:-:S02]  /*1d2b0*/  FADD.FTZ R4, R2, R236 ;  /* 0x000000ec02047221 */ /* 0x004fc40000010000 */
[----:B---3--:R-:W-:-:S03]  /*1d2c0*/  FADD.FTZ R6, R6, R3 ;  /* 0x0000000306067221 */ /* 0x008fc60000010000 */
[----:B------:R2:W3:Y:S04]  /*1d2d0*/  SHFL.BFLY PT, R2, R4, 0x1, 0x1f ;  /* 0x0c201f0004027f89 */ /* 0x0004e800000e0000 */
.L_x_2957:
        /* <DEDUP_REMOVED lines=85> */
.L_x_2748:
        /* <DEDUP_REMOVED lines=19> */
.L_x_2865:
[----:B--2---:R-:W-:Y:S05]  /*1d960*/  BSYNC B0 ;  /* 0x0000000000007941 */ /* 0x004fea0003800000 */
.L_x_2864:
        /* <DEDUP_REMOVED lines=100> */
.L_x_2868:
        /* <DEDUP_REMOVED lines=109> */
[----:B------:R-:W-:Y:S02]  /*1e680*/  LEA R9, P0, R2, c[0x0][0x380], 0x1 ;  /* 0x0000e00002097a11 */ /* 0x000fe400078008ff */
[----:B------:R-:W-:Y:S02]  /*1e690*/  IADD3 R6, R101, R71, RZ ;  /* 0x0000004765067210 */ /* 0x000fe40007ffe0ff */
[----:B------:R-:W-:-:S04]  /*1e6a0*/  IADD3 R3, R3, R5, RZ ;  /* 0x0000000503037210 */ /* 0x000fc80007ffe0ff */
[----:B------:R-:W-:Y:S01]  /*1e6b0*/  LEA.HI.X R8, R2, c[0x0][0x384], R3, 0x1, P0 ;  /* 0x0000e10002087a11 */ /* 0x000fe200000f0c03 */
[----:B------:R-:W-:Y:S05]  /*1e6c0*/  BRA.DIV ~URZ, `(.L_x_2870) ;  /* 0x000055027f007947 */ /* 0x000fea000b800000 */
[----:B--234-:R2:W3:Y:S02]  /*1e6d0*/  SHFL.IDX PT, R14, R8, RZ, 0x181f ;  /* 0x00181fff080e7589 */ /* 0x01c4e400000e0000 */
.L_x_2958:
[----:B------:R-:W-:Y:S05]  /*1e6e0*/  BRA.DIV ~URZ, `(.L_x_2871) ;  /* 0x000055527f007947 */ /* 0x000fea000b800000 */
[----:B------:R4:W2:Y:S02]  /*1e6f0*/  SHFL.IDX PT, R2, R9, RZ, 0x181f ;  /* 0x00181fff09027589 */ /* 0x0008a400000e0000 */
.L_x_2959:
        /* <DEDUP_REMOVED lines=11> */
.L_x_2873:
[----:B------:R-:W-:Y:S05]  /*1e7b0*/  BSYNC B0 ;  /* 0x0000000000007941 */ /* 0x000fea0003800000 */
.L_x_2872:
[----:B------:R-:W-:Y:S05]  /*1e7c0*/  BRA.DIV ~URZ, `(.L_x_2874) ;  /* 0x000054e27f007947 */ /* 0x000fea000b800000 */
[----:B---3--:R3:W4:Y:S04]  /*1e7d0*/  SHFL.IDX PT, R14, R8, 0x1, 0x181f ;  /* 0x00381f00080e7f89 */ /* 0x00872800000e0000 */
[----:B--2---:R3:W2:Y:S02]  /*1e7e0*/  SHFL.IDX PT, R2, R9, 0x1, 0x181f ;  /* 0x00381f0009027f89 */ /* 0x0046a400000e0000 */
.L_x_2960:
        /* <DEDUP_REMOVED lines=12> */
.L_x_2876:
[----:B------:R-:W-:Y:S05]  /*1e8b0*/  BSYNC B0 ;  /* 0x0000000000007941 */ /* 0x000fea0003800000 */
.L_x_2875:
[----:B------:R-:W-:Y:S05]  /*1e8c0*/  BRA.DIV ~URZ, `(.L_x_2877) ;  /* 0x000054b27f007947 */ /* 0x000fea000b800000 */
[----:B----4-:R4:W3:Y:S02]  /*1e8d0*/  SHFL.IDX PT, R14, R8, 0x2, 0x181f ;  /* 0x00581f00080e7f89 */ /* 0x0108e400000e0000 */
.L_x_2961:
[----:B------:R-:W-:Y:S05]  /*1e8e0*/  BRA.DIV ~URZ, `(.L_x_2878) ;  /* 0x000055027f007947 */ /* 0x000fea000b800000 */
[----:B--2---:R2:W4:Y:S02]  /*1e8f0*/  SHFL.IDX PT, R2, R9, 0x2, 0x181f ;  /* 0x00581f0009027f89 */ /* 0x00452400000e0000 */
.L_x_2962:
        /* <DEDUP_REMOVED lines=12> */
.L_x_2880:
[----:B------:R-:W-:Y:S05]  /*1e9c0*/  BSYNC B0 ;  /* 0x0000000000007941 */ /* 0x000fea0003800000 */
.L_x_2879:
[----:B------:R-:W-:Y:S05]  /*1e9d0*/  BRA.DIV ~URZ, `(.L_x_2881) ;  /* 0x000054827f007947 */ /* 0x000fea000b800000 */
[----:B---34-:R-:W3:Y:S04]  /*1e9e0*/  SHFL.IDX PT, R8, R8, 0x3, 0x181f ;  /* 0x00781f0008087f89 */ /* 0x018ee800000e0000 */
[----:B------:R4:W2:Y:S02]  /*1e9f0*/  SHFL.IDX PT, R5, R9, 0x3, 0x181f ;  /* 0x00781f0009057f89 */ /* 0x0008a400000e0000 */
.L_x_2963:
[----:B------:R-:W-:-:S04]  /*1ea00*/  IADD3 R2, R6, 0x60, RZ ;  /* 0x0000006006027810 */ /* 0x000fc80007ffe0ff */
[----:B------:R-:W-:-:S13]  /*1ea10*/  ISETP.GE.AND P0, PT, R2, R4, PT ;  /* 0x000000040200720c */ /* 0x000fda0003f06270 */
[----:B------:R-:W-:Y:S05]  /*1ea20*/  @P0 BRA `(.L_x_2882) ;  /* 0x00001ca000000947 */ /* 0x000fea0003800000 */
[----:B------:R-:W-:-:S13]  /*1ea30*/  ISETP.GE.AND P0, PT, R76, c[0x0][0x3c8], PT ;  /* 0x0000f2004c007a0c */ /* 0x000fda0003f06270 */
[----:B--2---:R-:W-:-:S04]  /*1ea40*/  @!P0 LEA R2, P1, R76, R5, 0x1 ;  /* 0x000000054c028211 */ /* 0x004fc800078208ff */
[----:B---3--:R-:W-:-:S05]  /*1ea50*/  @!P0 LEA.HI.X R3, R76, R8, R77, 0x1, P1 ;  /* 0x000000084c038211 */ /* 0x008fca00008f0c4d */
[----:B-1----:R1:W-:Y:S01]  /*1ea60*/  @!P0 ST.E.128 [R2.64], R44 ;  /* 0x0000002c02008985 */ /* 0x0023e2000c101d08 */
[----:B------:R-:W-:-:S13]  /*1ea70*/  ISETP.GE.AND P0, PT, R211, c[0x0][0x3c8], PT ;  /* 0x0000f200d3007a0c */ /* 0x000fda0003f06270 */
[----:B------:R-:W-:Y:S05]  /*1ea80*/  @P0 BRA `(.L_x_2882) ;  /* 0x00001c4000000947 */ /* 0x000fea0003800000 */
[----:B-1----:R-:W-:-:S04]  /*1ea90*/  LEA R2, P0, R211, R5, 0x1 ;  /* 0x00000005d3027211 */ /* 0x002fc800078008ff */
[----:B------:R-:W-:-:S05]  /*1eaa0*/  LEA.HI.X R3, R211, R8, R237, 0x1, P0 ;  /* 0x00000008d3037211 */ /* 0x000fca00000f0ced */
[----:B------:R1:W-:Y:S01]  /*1eab0*/  ST.E.128 [R2.64], R40 ;  /* 0x0000002802007985 */ /* 0x0003e2000c101d08 */
[----:B------:R-:W-:Y:S05]  /*1eac0*/  BRA `(.L_x_2882) ;  /* 0x00001c0000007947 */ /* 0x000fea0003800000 */
.L_x_2869:
        /* <DEDUP_REMOVED lines=34> */
.L_x_2964:
[----:B------:R-:W-:Y:S05]  /*1ecf0*/  BRA.DIV ~URZ, `(.L_x_2884) ;  /* 0x000052927f007947 */ /* 0x000fea000b800000 */
[----:B------:R3:W4:Y:S02]  /*1ed00*/  SHFL.IDX PT, R2, R16, RZ, 0x1c1f ;  /* 0x001c1fff10027589 */ /* 0x00072400000e0000 */
.L_x_2965:
        /* <DEDUP_REMOVED lines=105> */
[-C--:B--2---:R-:W-:Y:S02]  /*1f3a0*/  @!P1 LEA R8, P5, R19, R2.reuse, 0x2 ;  /* 0x0000000213089211 */ /* 0x084fe400078a10ff */
[----:B------:R-:W-:Y:S02]  /*1f3b0*/  @!P0 LEA R2, P3, R5, R2, 0x2 ;  /* 0x0000000205028211 */ /* 0x000fe400078610ff */
[-C--:B------:R-:W-:Y:S02]  /*1f3c0*/  @!P1 LEA.HI.X R9, R19, R4.reuse, R20, 0x2, P5 ;  /* 0x0000000413099211 */ /* 0x080fe400028f1414 */
[----:B------:R-:W-:-:S03]  /*1f3d0*/  @!P0 LEA.HI.X R3, R5, R4, R18, 0x2, P3 ;  /* 0x0000000405038211 */ /* 0x000fc600018f1412 */
[----:B------:R4:W-:Y:S04]  /*1f3e0*/  @!P1 ST.E.64 [R8.64], R48 ;  /* 0x0000003008009985 */ /* 0x0009e8000c101b08 */
[----:B------:R4:W-:Y:S02]  /*1f3f0*/  @!P0 ST.E.64 [R2.64], R26 ;  /* 0x0000001a02008985 */ /* 0x0009e4000c101b08 */
.L_x_2886:
[----:B------:R-:W-:Y:S05]  /*1f400*/  BSYNC B0 ;  /* 0x0000000000007941 */ /* 0x000fea0003800000 */
.L_x_2885:
[----:B------:R-:W-:Y:S05]  /*1f410*/  BRA.DIV ~URZ, `(.L_x_2887) ;  /* 0x00004be27f007947 */ /* 0x000fea000b800000 */
[----:B--2---:R2:W1:Y:S04]  /*1f420*/  SHFL.IDX PT, R4, R6, 0x1, 0x1c1f ;  /* 0x003c1f0006047f89 */ /* 0x00446800000e0000 */
[----:B----4-:R2:W4:Y:S02]  /*1f430*/  SHFL.IDX PT, R2, R16, 0x1, 0x1c1f ;  /* 0x003c1f0010027f89 */ /* 0x01052400000e0000 */
.L_x_2966:
        /* <DEDUP_REMOVED lines=16> */
[----:B------:R-:W-:Y:S01]  /*1f540*/  IADD3 R5, R245, 0x18, RZ ;  /* 0x00000018f5057810 */ /* 0x000fe20007ffe0ff */
[----:B------:R1:W-:Y:S01]  /*1f550*/  @!P2 ST.E.64 [R14.64], R88 ;  /* 0x000000580e00a985 */ /* 0x0003e2000c101b08 */
[C---:B------:R-:W-:Y:S02]  /*1f560*/  @!P0 LEA R8, P6, R6.reuse, R2, 0x2 ;  /* 0x0000000206088211 */ /* 0x040fe400078c10ff */
[----:B------:R-:W-:Y:S01]  /*1f570*/  SHF.R.S32.HI R18, RZ, 0x1f, R18 ;  /* 0x0000001fff127819 */ /* 0x000fe20000011412 */
[----:B------:R2:W-:Y:S01]  /*1f580*/  @!P1 ST.E.64 [R10.64], R68 ;  /* 0x000000440a009985 */ /* 0x0005e2000c101b08 */
[----:B------:R-:W-:Y:S02]  /*1f590*/  ISETP.GE.AND P5, PT, R5, c[0x0][0x3c8], PT ;  /* 0x0000f20005007a0c */ /* 0x000fe40003fa6270 */
[----:B------:R-:W-:Y:S02]  /*1f5a0*/  @!P0 LEA.HI.X R9, R6, R4, R18, 0x2, P6 ;  /* 0x0000000406098211 */ /* 0x000fe400030f1412 */
[----:B---3--:R-:W-:-:S02]  /*1f5b0*/  IADD3 R16, R245, 0x28, RZ ;  /* 0x00000028f5107810 */ /* 0x008fc40007ffe0ff */
        /* <DEDUP_REMOVED lines=95> */
.L_x_2867:
        /* <DEDUP_REMOVED lines=20> */
.L_x_2888:
        /* <DEDUP_REMOVED lines=59> */
.L_x_2890:
[----:B------:R-:W-:Y:S05]  /*200a0*/  BSYNC B0 ;  /* 0x0000000000007941 */ /* 0x000fea0003800000 */
.L_x_2889:
        /* <DEDUP_REMOVED lines=27> */
[----:B------:R-:W-:Y:S01]  /*20260*/  IMAD R4, R4, c[0x0][0x3d8], RZ ;  /* 0x0000f60004047a24 */ /* 0x000fe200078e02ff */
[----:B------:R-:W-:-:S03]  /*20270*/  IADD3 R8, R101, R10, RZ ;  /* 0x0000000a65087210 */ /* 0x000fc60007ffe0ff */
[----:B------:R-:W-:-:S04]  /*20280*/  IMAD.WIDE.U32 R2, R6, c[0x0][0x3d8], R2 ;  /* 0x0000f60006027a25 */ /* 0x000fc800078e0002 */
[----:B------:R-:W-:Y:S01]  /*20290*/  IMAD R6, R6, c[0x0][0x3dc], R4 ;  /* 0x0000f70006067a24 */ /* 0x000fe200078e0204 */
[----:B------:R-:W-:-:S04]  /*202a0*/  LEA R9, P0, R2, c[0x0][0x380], 0x1 ;  /* 0x0000e00002097a11 */ /* 0x000fc800078008ff */
[----:B------:R-:W-:-:S04]  /*202b0*/  IADD3 R6, R3, R6, RZ ;  /* 0x0000000603067210 */ /* 0x000fc80007ffe0ff */
[----:B------:R-:W-:Y:S01]  /*202c0*/  LEA.HI.X R6, R2, c[0x0][0x384], R6, 0x1, P0 ;  /* 0x0000e10002067a11 */ /* 0x000fe200000f0c06 */
[----:B------:R-:W-:Y:S05]  /*202d0*/  BRA.DIV ~URZ, `(.L_x_2891) ;  /* 0x00003df27f007947 */ /* 0x000fea000b800000 */
[----:B------:R1:W2:Y:S02]  /*202e0*/  SHFL.IDX PT, R14, R6, RZ, 0x181f ;  /* 0x00181fff060e7589 */ /* 0x0002a400000e0000 */
.L_x_2967:
[----:B------:R-:W-:Y:S05]  /*202f0*/  BRA.DIV ~URZ, `(.L_x_2892) ;  /* 0x00003e427f007947 */ /* 0x000fea000b800000 */
[----:B------:R3:W4:Y:S02]  /*20300*/  SHFL.IDX PT, R2, R9, RZ, 0x181f ;  /* 0x00181fff09027589 */ /* 0x00072400000e0000 */
.L_x_2968:
        /* <DEDUP_REMOVED lines=12> */
.L_x_2894:
[----:B------:R-:W-:Y:S05]  /*203d0*/  BSYNC B0 ;  /* 0x0000000000007941 */ /* 0x000fea0003800000 */
.L_x_2893:
[----:B------:R-:W-:Y:S05]  /*203e0*/  BRA.DIV ~URZ, `(.L_x_2895) ;  /* 0x00003dc27f007947 */ /* 0x000fea000b800000 */
[----:B--2---:R2:W1:Y:S04]  /*203f0*/  SHFL.IDX PT, R14, R6, 0x1, 0x181f ;  /* 0x00381f00060e7f89 */ /* 0x00446800000e0000 */
[----:B----4-:R2:W4:Y:S02]  /*20400*/  SHFL.IDX PT, R2, R9, 0x1, 0x181f ;  /* 0x00381f0009027f89 */ /* 0x01052400000e0000 */
.L_x_2969:
        /* <DEDUP_REMOVED lines=12> */
.L_x_2897:
[----:B------:R-:W-:Y:S05]  /*204d0*/  BSYNC B0 ;  /* 0x0000000000007941 */ /* 0x000fea0003800000 */
.L_x_2896:
[----:B------:R-:W-:Y:S05]  /*204e0*/  BRA.DIV ~URZ, `(.L_x_2898) ;  /* 0x00003d927f007947 */ /* 0x000fea000b800000 */
[----:B-1----:R1:W2:Y:S02]  /*204f0*/  SHFL.IDX PT, R14, R6, 0x2, 0x181f ;  /* 0x00581f00060e7f89 */ /* 0x0022a400000e0000 */
.L_x_2970:
[----:B------:R-:W-:Y:S05]  /*20500*/  BRA.DIV ~URZ, `(.L_x_2899) ;  /* 0x00003de27f007947 */ /* 0x000fea000b800000 */
[----:B----4-:R4:W1:Y:S02]  /*20510*/  SHFL.IDX PT, R2, R9, 0x2, 0x181f ;  /* 0x00581f0009027f89 */ /* 0x01086400000e0000 */
.L_x_2971:
        /* <DEDUP_REMOVED lines=12> */
.L_x_2901:
[----:B------:R-:W-:Y:S05]  /*205e0*/  BSYNC B0 ;  /* 0x0000000000007941 */ /* 0x000fea0003800000 */
.L_x_2900:
[----:B------:R-:W-:Y:S05]  /*205f0*/  BRA.DIV ~URZ, `(.L_x_2902) ;  /* 0x00003d627f007947 */ /* 0x000fea000b800000 */
[----:B-12---:R-:W1:Y:S04]  /*20600*/  SHFL.IDX PT, R6, R6, 0x3, 0x181f ;  /* 0x00781f0006067f89 */ /* 0x006e6800000e0000 */
[----:B------:R2:W3:Y:S02]  /*20610*/  SHFL.IDX PT, R2, R9, 0x3, 0x181f ;  /* 0x00781f0009027f89 */ /* 0x0004e400000e0000 */
.L_x_2972:
[----:B------:R-:W-:-:S04]  /*20620*/  IADD3 R8, R8, 0x60, RZ ;  /* 0x0000006008087810 */ /* 0x000fc80007ffe0ff */
[----:B------:R-:W-:-:S13]  /*20630*/  ISETP.GE.AND P0, PT, R8, R4, PT ;  /* 0x000000040800720c */ /* 0x000fda0003f06270 */
[----:B------:R-:W-:Y:S05]  /*20640*/  @P0 BRA `(.L_x_2882) ;  /* 0x0000008000000947 */ /* 0x000fea0003800000 */
[----:B------:R-:W-:Y:S02]  /*20650*/  ISETP.GE.AND P1, PT, R76, c[0x0][0x3c8], PT ;  /* 0x0000f2004c007a0c */ /* 0x000fe40003f26270 */
[----:B------:R-:W-:-:S11]  /*20660*/  ISETP.GE.AND P0, PT, R211, c[0x0][0x3c8], PT ;  /* 0x0000f200d3007a0c */ /* 0x000fd60003f06270 */
[CC--:B---3--:R-:W-:Y:S02]  /*20670*/  @!P1 LEA R4, P3, R76.reuse, R2.reuse, 0x1 ;  /* 0x000000024c049211 */ /* 0x0c8fe400078608ff */
[C---:B------:R-:W-:Y:S02]  /*20680*/  @!P0 LEA R2, P2, R211.reuse, R2, 0x1 ;  /* 0x00000002d3028211 */ /* 0x040fe400078408ff */
[-C--:B-1----:R-:W-:Y:S02]  /*20690*/  @!P1 LEA.HI.X R5, R76, R6.reuse, R77, 0x1, P3 ;  /* 0x000000064c059211 */ /* 0x082fe400018f0c4d */
[----:B------:R-:W-:-:S03]  /*206a0*/  @!P0 LEA.HI.X R3, R211, R6, R237, 0x1, P2 ;  /* 0x00000006d3038211 */ /* 0x000fc600010f0ced */
[----:B------:R1:W-:Y:S04]  /*206b0*/  @!P1 ST.E.128 [R4.64], RZ ;  /* 0x000000ff04009985 */ /* 0x0003e8000c101d08 */
[----:B------:R1:W-:Y:S02]  /*206c0*/  @!P0 ST.E.128 [R2.64], RZ ;  /* 0x000000ff02008985 */ /* 0x0003e4000c101d08 */
.L_x_2882:
[----:B------:R-:W-:Y:S05]  /*206d0*/  BSYNC B1 ;  /* 0x0000000000017941 */ /* 0x000fea0003800000 */
.L_x_2866:
        /* <DEDUP_REMOVED lines=15> */
.L_x_2973:
[----:B------:R-:W-:Y:S05]  /*207d0*/  BRA.DIV ~URZ, `(.L_x_2905) ;  /* 0x00003cc27f007947 */ /* 0x000fea000b800000 */
[----:B------:R3:W4:Y:S02]  /*207e0*/  SHFL.IDX PT, R9, R70, 0x1, 0x1f ;  /* 0x00201f0046097f89 */ /* 0x00072400000e0000 */
.L_x_2974:
        /* <DEDUP_REMOVED lines=19> */
.L_x_2975:
        /* <DEDUP_REMOVED lines=16> */
.L_x_2976:
[----:B---3--:R-:W-:Y:S01]  /*20a20*/  IMAD R2, R2, c[0x0][0x538], RZ ;  /* 0x00014e0002027a24 */ /* 0x008fe200078e02ff */
[----:B------:R-:W-:Y:S04]  /*20a30*/  BSSY B1, `(.L_x_2908) ;  /* 0x00000cf000017945 */ /* 0x000fe80003800000 */
[----:B----4-:R-:W-:-:S04]  /*20a40*/  IADD3 R9, R2, R9, RZ ;  /* 0x0000000902097210 */ /* 0x010fc80007ffe0ff */
[----:B--2---:R-:W-:-:S13]  /*20a50*/  ISETP.GT.AND P0, PT, R9, R10, PT ;  /* 0x0000000a0900720c */ /* 0x004fda0003f04270 */
[----:B------:R-:W-:Y:S05]  /*20a60*/  @P0 BRA `(.L_x_2909) ;  /* 0x0000026000000947 */ /* 0x000fea0003800000 */
.L_x_2913:
        /* <DEDUP_REMOVED lines=18> */
.L_x_2977:
        /* <DEDUP_REMOVED lines=16> */
.L_x_2978:
[----:B--2---:R-:W-:-:S05]  /*20c90*/  IMAD R2, R2, c[0x0][0x538], RZ ;  /* 0x00014e0002027a24 */ /* 0x004fca00078e02ff */
[----:B------:R-:W-:-:S04]  /*20ca0*/  IADD3 R9, R2, R9, RZ ;  /* 0x0000000902097210 */ /* 0x000fc80007ffe0ff */
[----:B------:R-:W-:-:S13]  /*20cb0*/  ISETP.GT.AND P0, PT, R9, R10, PT ;  /* 0x0000000a0900720c */ /* 0x000fda0003f04270 */
[----:B-1----:R-:W-:Y:S05]  /*20cc0*/  @!P0 BRA `(.L_x_2913) ;  /* 0xfffffda000008947 */ /* 0x002fea000383ffff */
.L_x_2909:
[----:B------:R-:W-:-:S05]  /*20cd0*/  IADD3 R14, -R2, R9, RZ ;  /* 0x00000009020e7210 */ /* 0x000fca0007ffe1ff */
[----:B------:R-:W-:-:S05]  /*20ce0*/  IMAD R2, R4, c[0x0][0x538], R14 ;  /* 0x00014e0004027a24 */ /* 0x000fca00078e020e */
[----:B------:R-:W-:Y:S01]  /*20cf0*/  ISETP.GT.AND P0, PT, R2, R10, PT ;  /* 0x0000000a0200720c */ /* 0x000fe20003f04270 */
[----:B------:R-:W-:-:S12]  /*20d00*/  BRA.DIV ~URZ, `(.L_x_2914) ;  /* 0x00003be27f007947 */ /* 0x000fd8000b800000 */
[----:B------:R-:W-:-:S03]  /*20d10*/  VOTE.ANY R15, PT, !P0 ;  /* 0x00000000000f7806 */ /* 0x000fc600040e0100 */
.L_x_2979:
[----:B------:R-:W2:Y:S01]  /*20d20*/  LDL.LU R2, [R1+0x24] ;  /* 0x0000240001027983 */ /* 0x000ea20000300800 */
[----:B------:R-:W2:Y:S02]  /*20d30*/  POPC R9, R15 ;  /* 0x0000000f00097309 */ /* 0x000ea40000000000 */
[----:B--2---:R-:W-:-:S05]  /*20d40*/  IADD3 R2, R9, R2, RZ ;  /* 0x0000000209027210 */ /* 0x004fca0007ffe0ff */
[----:B------:R2:W-:Y:S01]  /*20d50*/  STL [R1+0x24], R2 ;  /* 0x0000240201007387 */ /* 0x0005e20000100800 */
[----:B------:R-:W-:Y:S05]  /*20d60*/  BRA.DIV ~URZ, `(.L_x_2915) ;  /* 0x00003bc27f007947 */ /* 0x000fea000b800000 */
[----:B------:R3:W4:Y:S04]  /*20d70*/  SHFL.IDX PT, R11, R6, R9, 0x1f ;  /* 0x00001f09060b7589 */ /* 0x00072800000e0000 */
[----:B------:R3:W1:Y:S02]  /*20d80*/  SHFL.IDX PT, R6, R8, R9, 0x1f ;  /* 0x00001f0908067589 */ /* 0x00066400000e0000 */
.L_x_2980:
[----:B------:R-:W-:Y:S01]  /*20d90*/  ISETP.NE.AND P0, PT, R15, RZ, PT ;  /* 0x000000ff0f00720c */ /* 0x000fe20003f05270 */
[----:B------:R-:W-:-:S12]  /*20da0*/  BSSY B0, `(.L_x_2916) ;  /* 0x0000005000007945 */ /* 0x000fd80003800000 */
[----:B------:R-:W-:Y:S05]  /*20db0*/  @!P0 BRA `(.L_x_2917) ;  /* 0x0000003000008947 */ /* 0x000fea0003800000 */
[----:B---3--:R-:W-:Y:S01]  /*20dc0*/  IADD3 R9, R9, -0x1, RZ ;  /* 0xffffffff09097810 */ /* 0x008fe20007ffe0ff */
[----:B------:R-:W-:Y:S05]  /*20dd0*/  BRA.DIV ~URZ, `(.L_x_2918) ;  /* 0x00003c227f007947 */ /* 0x000fea000b800000 */
[----:B------:R3:W2:Y:S02]  /*20de0*/  SHFL.IDX PT, R16, R4, R9, 0x1f ;  /* 0x00001f0904107589 */ /* 0x0006a400000e0000 */
.L_x_2917:
[----:B------:R-:W-:Y:S05]  /*20df0*/  BSYNC B0 ;  /* 0x0000000000007941 */ /* 0x000fea0003800000 */
.L_x_2916:
[----:B--2---:R-:W-:Y:S01]  /*20e00*/  IMAD R2, R16, c[0x0][0x538], R14 ;  /* 0x00014e0010027a24 */ /* 0x004fe200078e020e */
        /* <DEDUP_REMOVED lines=10> */
[----:B------:R1:W2:Y:S02]  /*20eb0*/  F2I.FTZ.U32.TRUNC.NTZ R5, R2 ;  /* 0x0000000200057305 */ /* 0x0002a4000021f000 */
[----:B-1----:R-:W-:Y:S01]  /*20ec0*/  IABS R2, R6 ;  /* 0x0000000600027213 */ /* 0x002fe20000000000 */
[----:B--23--:R-:W-:-:S04]  /*20ed0*/  IMAD.MOV R4, RZ, RZ, -R5 ;  /* 0x000000ffff047224 */ /* 0x00cfc800078e0a05 */
[----:B------:R-:W-:Y:S01]  /*20ee0*/  IMAD.MOV.U32 R8, RZ, RZ, R2 ;  /* 0x000000ffff087224 */ /* 0x000fe200078e0002 */
[----:B------:R-:W-:Y:S01]  /*20ef0*/  IABS R2, R10 ;  /* 0x0000000a00027213 */ /* 0x000fe20000000000 */
[----:B------:R-:W-:Y:S02]  /*20f00*/  IMAD R9, R4, R3, RZ ;  /* 0x0000000304097224 */ /* 0x000fe400078e02ff */
[----:B------:R-:W-:Y:S01]  /*20f10*/  IMAD.MOV.U32 R4, RZ, RZ, RZ ;  /* 0x000000ffff047224 */ /* 0x000fe200078e00ff */
[----:B------:R-:W1:Y:S03]  /*20f20*/  I2F.RP R15, R8 ;  /* 0x00000008000f7306 */ /* 0x000e660000209400 */
        /* <DEDUP_REMOVED lines=16> */
[----:B------:R-:W-:Y:S01]  /*21030*/  @P2 IADD3 R2, R2, 0x1, RZ ;  /* 0x0000000102022810 */ /* 0x000fe20007ffe0ff */
[----:B-1----:R-:W-:-:S05]  /*21040*/  IMAD.MOV R3, RZ, RZ, -R5 ;  /* 0x000000ffff037224 */ /* 0x002fca00078e0a05 */
[----:B------:R-:W-:Y:S01]  /*21050*/  @!P1 IMAD.MOV R2, RZ, RZ, -R2 ;  /* 0x000000ffff029224 */ /* 0x000fe200078e0a02 */
[----:B------:R-:W-:Y:S02]  /*21060*/  MOV R4, R3 ;  /* 0x0000000300047202 */ /* 0x000fe40000000f00 */
[----:B------:R-:W-:Y:S02]  /*21070*/  @!P0 LOP3.LUT R2, RZ, R11, RZ, 0x33, !PT ;  /* 0x0000000bff028212 */ /* 0x000fe400078e33ff */
[----:B------:R-:W-:Y:S01]  /*21080*/  IABS R3, R6 ;  /* 0x0000000600037213 */ /* 0x000fe20000000000 */
[----:B------:R-:W-:Y:S01]  /*21090*/  IMAD R9, R4, R8, RZ ;  /* 0x0000000804097224 */ /* 0x000fe200078e02ff */
[----:B------:R-:W-:Y:S01]  /*210a0*/  IABS R15, R2 ;  /* 0x00000002000f7213 */ /* 0x000fe20000000000 */
[----:B------:R-:W-:Y:S02]  /*210b0*/  IMAD.MOV.U32 R4, RZ, RZ, RZ ;  /* 0x000000ffff047224 */ /* 0x000fe400078e00ff */
[----:B------:R-:W-:-:S02]  /*210c0*/  IMAD.MOV R14, RZ, RZ, -R3 ;  /* 0x000000ffff0e7224 */ /* 0x000fc400078e0a03 */
        /* <DEDUP_REMOVED lines=23> */
.L_x_2920:
        /* <DEDUP_REMOVED lines=68> */
.L_x_2921:
[----:B------:R-:W-:Y:S05]  /*21680*/  BSYNC B0 ;  /* 0x0000000000007941 */ /* 0x000fea0003800000 */
.L_x_2919:
[----:B------:R-:W-:-:S04]  /*21690*/  LOP3.LUT R3, RZ, R3, RZ, 0x33, !PT ;  /* 0x00000003ff037212 */ /* 0x000fc800078e33ff */
[----:B-1----:R-:W-:-:S05]  /*216a0*/  IADD3 R2, R3, R11, RZ ;  /* 0x0000000b03027210 */ /* 0x002fca0007ffe0ff */
[----:B------:R1:W-:Y:S01]  /*216b0*/  STL [R1+0x1c], R2 ;  /* 0x00001c0201007387 */ /* 0x0003e20000100800 */
[----:B------:R-:W-:Y:S05]  /*216c0*/  BRA `(.L_x_2922) ;  /* 0x0000005000007947 */ /* 0x000fea0003800000 */
.L_x_2910:
[----:B------:R-:W-:Y:S01]  /*216d0*/  MOV R2, c[0x0][0x53c] ;  /* 0x00014f0000027a02 */ /* 0x000fe20000000f00 */
[----:B------:R2:W-:Y:S04]  /*216e0*/  STL [R1+0x18], R10 ;  /* 0x0000180a01007387 */ /* 0x0005e80000100800 */
[----:B------:R2:W-:Y:S04]  /*216f0*/  STL [R1+0x1c], RZ ;  /* 0x00001cff01007387 */ /* 0x0005e80000100800 */
[----:B------:R2:W-:Y:S04]  /*21700*/  STL [R1+0x20], RZ ;  /* 0x000020ff01007387 */ /* 0x0005e80000100800 */
[----:B------:R2:W-:Y:S02]  /*21710*/  STL [R1+0x24], R2 ;  /* 0x0000240201007387 */ /* 0x0005e40000100800 */
.L_x_2922:
[----:B------:R-:W-:Y:S05]  /*21720*/  BSYNC B1 ;  /* 0x0000000000017941 */ /* 0x000fea0003800000 */
.L_x_2908:
        /* <DEDUP_REMOVED lines=9> */
.L_x_2903:
[----:B-1----:R-:W3:Y:S02]  /*217c0*/  LDL R2, [R1+0x24] ;  /* 0x0000240001027983 */ /* 0x002ee40000100800 */
[----:B---3--:R-:W-:-:S13]  /*217d0*/  ISETP.GE.AND P0, PT, R2, c[0x0][0x53c], PT ;  /* 0x00014f0002007a0c */ /* 0x008fda0003f06270 */
[----:B--2---:R-:W-:Y:S01]  /*217e0*/  @P0 CALL.REL.NOINC `(.L_x_2923) ;  /* 0x0000001000000944 */ /* 0x004fe20003c00000 */
[----:B------:R-:W-:Y:S05]  /*217f0*/  BRA `(.L_x_2924) ;  /* 0xfffe053000007947 */ /* 0x000fea000383ffff */
.L_x_2923:
[----:B------:R-:W-:Y:S05]  /*21800*/  EXIT ;  /* 0x000000000000794d */ /* 0x000fea0003800000 */
.L_x_2677:
[----:B------:R-:W-:Y:S02]  /*21810*/  MOV R3, 0x1 ;  /* 0x0000000100037802 */ /* 0x000fe40000000f00 */
[----:B------:R-:W-:Y:S02]  /*21820*/  MOV R4, 0x21840 ;  /* 0x0002184000047802 */ /* 0x000fe40000000f00 */
[----:B------:R-:W-:Y:S05]  /*21830*/  CALL.REL.NOINC `($__internal_44_$__cuda_sm70_shflsync_up_p) ;  /* 0x000032f000007944 */ /* 0x000fea0003c00000 */
[----:B------:R-:W-:Y:S01]  /*21840*/  MOV R0, R3 ;  /* 0x0000000300007202 */ /* 0x000fe20000000f00 */
[----:B------:R-:W-:Y:S05]  /*21850*/  BRA `(.L_x_2925) ;  /* 0xfffdec0000007947 */ /* 0x000fea000383ffff */
.L_x_2678:
[----:B------:R-:W-:Y:S02]  /*21860*/  MOV R3, 0x2 ;  /* 0x0000000200037802 */ /* 0x000fe40000000f00 */
[----:B------:R-:W-:Y:S02]  /*21870*/  MOV R4, 0x21890 ;  /* 0x0002189000047802 */ /* 0x000fe40000000f00 */
[----:B------:R-:W-:Y:S05]  /*21880*/  CALL.REL.NOINC `($__internal_44_$__cuda_sm70_shflsync_up_p) ;  /* 0x000032a000007944 */ /* 0x000fea0003c00000 */
[----:B------:R-:W-:Y:S02]  /*21890*/  SEL R0, R3, RZ, P4 ;  /* 0x000000ff03007207 */ /* 0x000fe40002000000 */
[----:B------:R-:W-:Y:S02]  /*218a0*/  MOV R3, 0x4 ;  /* 0x0000000400037802 */ /* 0x000fe40000000f00 */
[----:B------:R-:W-:Y:S01]  /*218b0*/  MOV R4, 0x218f0 ;  /* 0x000218f000047802 */ /* 0x000fe20000000f00 */
[----:B------:R-:W-:-:S04]  /*218c0*/  IMAD.IADD R0, R2, 0x1, R0 ;  /* 0x0000000102007824 */ /* 0x000fc800078e0200 */
[----:B------:R-:W-:Y:S02]  /*218d0*/  IMAD.MOV.U32 R2, RZ, RZ, R0 ;  /* 0x000000ffff027224 */ /* 0x000fe400078e0000 */
[----:B------:R-:W-:Y:S05]  /*218e0*/  CALL.REL.NOINC `($__internal_44_$__cuda_sm70_shflsync_up_p) ;  /* 0x0000324000007944 */ /* 0x000fea0003c00000 */
[----:B------:R-:W-:Y:S02]  /*218f0*/  SEL R3, R3, RZ, P3 ;  /* 0x000000ff03037207 */ /* 0x000fe40001800000 */
[----:B------:R-:W-:-:S03]  /*21900*/  MOV R4, 0x21950 ;  /* 0x0002195000047802 */ /* 0x000fc60000000f00 */
[----:B------:R-:W-:Y:S01]  /*21910*/  IMAD.IADD R0, R0, 0x1, R3 ;  /* 0x0000000100007824 */ /* 0x000fe200078e0203 */
[----:B------:R-:W-:-:S03]  /*21920*/  MOV R3, 0x8 ;  /* 0x0000000800037802 */ /* 0x000fc60000000f00 */
        /* <DEDUP_REMOVED lines=8> */
[----:B------:R-:W-:Y:S01]  /*219b0*/  SEL R3, R3, RZ, P1 ;  /* 0x000000ff03037207 */ /* 0x000fe20000800000 */
[----:B------:R-:W-:Y:S01]  /*219c0*/  IMAD.MOV.U32 R2, RZ, RZ, 0x1f ;  /* 0x0000001fff027424 */ /* 0x000fe200078e00ff */
[----:B------:R-:W-:-:S03]  /*219d0*/  MOV R216, 0x1f ;  /* 0x0000001f00d87802 */ /* 0x000fc60000000f00 */
[----:B------:R-:W-:Y:S01]  /*219e0*/  IMAD.IADD R4, R0, 0x1, R3 ;  /* 0x0000000100047824 */ /* 0x000fe200078e0203 */
[----:B------:R-:W-:-:S03]  /*219f0*/  MOV R3, 0x21a20 ;  /* 0x00021a2000037802 */ /* 0x000fc60000000f00 */
[----:B------:R-:W-:Y:S02]  /*21a00*/  IMAD.MOV.U32 R5, RZ, RZ, R4 ;  /* 0x000000ffff057224 */ /* 0x000fe400078e0004 */
[----:B------:R-:W-:Y:S05]  /*21a10*/  CALL.REL.NOINC `($__internal_43_$__cuda_sm70_shflsync_idx_p) ;  /* 0x000030b000007944 */ /* 0x000fea0003c00000 */
[----:B------:R-:W-:Y:S01]  /*21a20*/  MOV R0, R5 ;  /* 0x0000000500007202 */ /* 0x000fe20000000f00 */
[----:B------:R-:W-:Y:S05]  /*21a30*/  BRA `(.L_x_2926) ;  /* 0xfffdeb2000007947 */ /* 0x000fea000383ffff */
.L_x_2680:
[----:B------:R-:W-:Y:S02]  /*21a40*/  SEL R2, RZ, 0x1, P0 ;  /* 0x00000001ff027807 */ /* 0x000fe40000000000 */
[----:B------:R-:W-:Y:S02]  /*21a50*/  MOV R3, 0x21a70 ;  /* 0x00021a7000037802 */ /* 0x000fe40000000f00 */
[----:B------:R-:W-:Y:S05]  /*21a60*/  CALL.REL.NOINC `($__internal_45_$__cuda_sm70_votesync_ballot) ;  /* 0x0000312000007944 */ /* 0x000fea0003c00000 */
[----:B------:R-:W-:Y:S05]  /*21a70*/  BRA `(.L_x_2927) ;  /* 0xfffdeb7000007947 */ /* 0x000fea000383ffff */
.L_x_2681:
[----:B------:R-:W-:Y:S01]  /*21a80*/  IMAD.MOV.U32 R5, RZ, RZ, R9 ;  /* 0x000000ffff057224 */ /* 0x000fe200078e0009 */
[----:B-1----:R-:W-:Y:S01]  /*21a90*/  MOV R2, R0 ;  /* 0x0000000000027202 */ /* 0x002fe20000000f00 */
[----:B------:R-:W-:Y:S01]  /*21aa0*/  IMAD.MOV.U32 R216, RZ, RZ, 0x1f ;  /* 0x0000001fffd87424 */ /* 0x000fe200078e00ff */
[----:B------:R-:W-:Y:S02]  /*21ab0*/  MOV R3, 0x21ad0 ;  /* 0x00021ad000037802 */ /* 0x000fe40000000f00 */
[----:B------:R-:W-:Y:S05]  /*21ac0*/  CALL.REL.NOINC `($__internal_43_$__cuda_sm70_shflsync_idx_p) ;  /* 0x0000300000007944 */ /* 0x000fea0003c00000 */
[----:B------:R-:W-:Y:S01]  /*21ad0*/  IMAD.MOV.U32 R12, RZ, RZ, R5 ;  /* 0x000000ffff0c7224 */ /* 0x000fe200078e0005 */
[----:B------:R-:W-:Y:S01]  /*21ae0*/  MOV R5, R8 ;  /* 0x0000000800057202 */ /* 0x000fe20000000f00 */
[----:B------:R-:W-:Y:S01]  /*21af0*/  IMAD.MOV.U32 R6, RZ, RZ, RZ ;  /* 0x000000ffff067224 */ /* 0x000fe200078e00ff */
[----:B------:R-:W-:Y:S01]  /*21b00*/  MOV R2, R0 ;  /* 0x0000000000027202 */ /* 0x000fe20000000f00 */
[----:B------:R-:W-:Y:S01]  /*21b10*/  IMAD.MOV.U32 R216, RZ, RZ, 0x1f ;  /* 0x0000001fffd87424 */ /* 0x000fe200078e00ff */
[----:B------:R-:W-:-:S02]  /*21b20*/  MOV R3, 0x21b40 ;  /* 0x00021b4000037802 */ /* 0x000fc40000000f00 */
[----:B------:R-:W-:Y:S05]  /*21b30*/  CALL.REL.NOINC `($__internal_43_$__cuda_sm70_shflsync_idx_p) ;  /* 0x00002f9000007944 */ /* 0x000fea0003c00000 */
[----:B------:R-:W-:Y:S01]  /*21b40*/  MOV R9, R5 ;  /* 0x0000000500097202 */ /* 0x000fe20000000f00 */
[----:B------:R-:W-:Y:S05]  /*21b50*/  BRA `(.L_x_2928) ;  /* 0xfffdeb0000007947 */ /* 0x000fea000383ffff */
.L_x_2684:
[----:B------:R-:W-:Y:S01]  /*21b60*/  IMAD.MOV.U32 R5, RZ, RZ, R4 ;  /* 0x000000ffff057224 */ /* 0x000fe200078e0004 */
[----:B-1----:R-:W-:Y:S01]  /*21b70*/  MOV R2, R0 ;  /* 0x0000000000027202 */ /* 0x002fe20000000f00 */
[----:B------:R-:W-:Y:S01]  /*21b80*/  IMAD.MOV.U32 R216, RZ, RZ, 0x1f ;  /* 0x0000001fffd87424 */ /* 0x000fe200078e00ff */
[----:B------:R-:W-:-:S02]  /*21b90*/  MOV R3, 0x21bb0 ;  /* 0x00021bb000037802 */ /* 0x000fc40000000f00 */
[----:B---34-:R-:W-:Y:S05]  /*21ba0*/  CALL.REL.NOINC `($__internal_43_$__cuda_sm70_shflsync_idx_p) ;  /* 0x00002f2000007944 */ /* 0x018fea0003c00000 */
[----:B------:R-:W-:Y:S01]  /*21bb0*/  MOV R6, R5 ;  /* 0x0000000500067202 */ /* 0x000fe20000000f00 */
[----:B------:R-:W-:Y:S05]  /*21bc0*/  BRA `(.L_x_2683) ;  /* 0xfffdeaf000007947 */ /* 0x000fea000383ffff */
.L_x_2787:
[----:B------:R-:W-:Y:S01]  /*21bd0*/  IMAD.MOV.U32 R5, RZ, RZ, R4 ;  /* 0x000000ffff057224 */ /* 0x000fe200078e0004 */
[----:B------:R-:W-:Y:S01]  /*21be0*/  MOV R2, RZ ;  /* 0x000000ff00027202 */ /* 0x000fe20000000f00 */
[----:B------:R-:W-:Y:S01]  /*21bf0*/  IMAD.MOV.U32 R216, RZ, RZ, 0x181f ;  /* 0x0000181fffd87424 */ /* 0x000fe200078e00ff */
[----:B------:R-:W-:-:S02]  /*21c00*/  MOV R3, 0x21c20 ;  /* 0x00021c2000037802 */ /* 0x000fc40000000f00 */
[----:B------:R-:W-:Y:S05]  /*21c10*/  CALL.REL.NOINC `($__internal_43_$__cuda_sm70_shflsync_idx_p) ;  /* 0x00002eb000007944 */ /* 0x000fea0003c00000 */
[----:B------:R-:W-:Y:S01]  /*21c20*/  MOV R14, R5 ;  /* 0x00000005000e7202 */ /* 0x000fe20000000f00 */
[----:B------:R-:W-:Y:S05]  /*21c30*/  BRA `(.L_x_2929) ;  /* 0xfffed46000007947 */ /* 0x000fea000383ffff */
.L_x_2788:
[----:B------:R-:W-:Y:S01]  /*21c40*/  IMAD.MOV.U32 R5, RZ, RZ, R11 ;  /* 0x000000ffff057224 */ /* 0x000fe200078e000b */
[----:B------:R-:W-:Y:S01]  /*21c50*/  MOV R2, RZ ;  /* 0x000000ff00027202 */ /* 0x000fe20000000f00 */
[----:B------:R-:W-:Y:S01]  /*21c60*/  IMAD.MOV.U32 R216, RZ, RZ, 0x181f ;  /* 0x0000181fffd87424 */ /* 0x000fe200078e00ff */
[----:B------:R-:W-:-:S02]  /*21c70*/  MOV R3, 0x21c90 ;  /* 0x00021c9000037802 */ /* 0x000fc40000000f00 */
[----:B-12---:R-:W-:Y:S05]  /*21c80*/  CALL.REL.NOINC `($__internal_43_$__cuda_sm70_shflsync_idx_p) ;  /* 0x00002e4000007944 */ /* 0x006fea0003c00000 */
[----:B------:R-:W-:Y:S01]  /*21c90*/  ISETP.GE.AND P1, PT, R76, c[0x0][0x1d4], PT ;  /* 0x000075004c007a0c */ /* 0x000fe20003f26270 */
[----:B------:R-:W-:Y:S01]  /*21ca0*/  IMAD.MOV.U32 R216, RZ, RZ, 0x181f ;  /* 0x0000181fffd87424 */ /* 0x000fe200078e00ff */
[----:B------:R-:W-:-:S02]  /*21cb0*/  IADD3 R2, P0, R5, R6, RZ ;  /* 0x0000000605027210 */ /* 0x000fc40007f1e0ff */
        /* <DEDUP_REMOVED lines=8> */
[----:B------:R-:W-:-:S04]  /*21d40*/  IMAD.MOV.U32 R5, RZ, RZ, R4 ;  /* 0x000000ffff057224 */ /* 0x000fc800078e0004 */
[----:B------:R-:W-:Y:S01]  /*21d50*/  IMAD.X R3, R14, 0x1, R9, P2 ;  /* 0x000000010e037824 */ /* 0x000fe200010e0609 */
[----:B------:R-:W-:-:S04]  /*21d60*/  SEL R14, RZ, 0x10, P0 ;  /* 0x00000010ff0e7807 */ /* 0x000fc80000000000 */
[----:B------:R1:W-:Y:S02]  /*21d70*/  LDGSTS.E.BYPASS.LTC128B.128 [R210+0xb100], [R2.64], !P0 ;  /* 0x0b10000002d27fae */ /* 0x0003e4000c101d48 */
[----:B-1----:R-:W-:Y:S01]  /*21d80*/  IMAD.MOV.U32 R2, RZ, RZ, 0x1 ;  /* 0x00000001ff027424 */ /* 0x002fe200078e00ff */
[----:B------:R-:W-:Y:S02]  /*21d90*/  MOV R3, 0x21db0 ;  /* 0x00021db000037802 */ /* 0x000fe40000000f00 */
[----:B------:R-:W-:Y:S05]  /*21da0*/  CALL.REL.NOINC `($__internal_43_$__cuda_sm70_shflsync_idx_p) ;  /* 0x00002d2000007944 */ /* 0x000fea0003c00000 */
[----:B------:R-:W-:Y:S01]  /*21db0*/  IMAD.MOV.U32 R17, RZ, RZ, R5 ;  /* 0x000000ffff117224 */ /* 0x000fe200078e0005 */
[----:B------:R-:W-:Y:S01]  /*21dc0*/  MOV R2, 0x1 ;  /* 0x0000000100027802 */ /* 0x000fe20000000f00 */
[----:B------:R-:W-:Y:S01]  /*21dd0*/  IMAD.MOV.U32 R5, RZ, RZ, R11 ;  /* 0x000000ffff057224 */ /* 0x000fe200078e000b */
[----:B------:R-:W-:Y:S02]  /*21de0*/  MOV R216, 0x181f ;  /* 0x0000181f00d87802 */ /* 0x000fe40000000f00 */
[----:B------:R-:W-:Y:S02]  /*21df0*/  MOV R3, 0x21e10 ;  /* 0x00021e1000037802 */ /* 0x000fe40000000f00 */
[----:B------:R-:W-:Y:S05]  /*21e00*/  CALL.REL.NOINC `($__internal_43_$__cuda_sm70_shflsync_idx_p) ;  /* 0x00002cc000007944 */ /* 0x000fea0003c00000 */
        /* <DEDUP_REMOVED lines=26> */
[----:B------:R-:W-:Y:S01]  /*21fb0*/  MOV R2, R5 ;  /* 0x0000000500027202 */ /* 0x000fe20000000f00 */
[----:B------:R-:W-:Y:S05]  /*21fc0*/  BRA `(.L_x_2930) ;  /* 0xfffed23000007947 */ /* 0x000fea000383ffff */
.L_x_2789:
[----:B------:R-:W-:Y:S01]  /*21fd0*/  IMAD.MOV.U32 R5, RZ, RZ, R6 ;  /* 0x000000ffff057224 */ /* 0x000fe200078e0006 */
[----:B------:R-:W-:Y:S01]  /*21fe0*/  MOV R2, RZ ;  /* 0x000000ff00027202 */ /* 0x000fe20000000f00 */
[----:B------:R-:W-:Y:S01]  /*21ff0*/  IMAD.MOV.U32 R216, RZ, RZ, 0x1c1f ;  /* 0x00001c1fffd87424 */ /* 0x000fe200078e00ff */
[----:B------:R-:W-:-:S02]  /*22000*/  MOV R3, 0x22020 ;  /* 0x0002202000037802 */ /* 0x000fc40000000f00 */
[----:B------:R-:W-:Y:S05]  /*22010*/  CALL.REL.NOINC `($__internal_43_$__cuda_sm70_shflsync_idx_p) ;  /* 0x00002ab000007944 */ /* 0x000fea0003c00000 */
[----:B------:R-:W-:Y:S01]  /*22020*/  MOV R4, R5 ;  /* 0x0000000500047202 */ /* 0x000fe20000000f00 */
[----:B------:R-:W-:Y:S05]  /*22030*/  BRA `(.L_x_2931) ;  /* 0xfffed3f000007947 */ /* 0x000fea000383ffff */
.L_x_2794:
[----:B------:R-:W-:Y:S01]  /*22040*/  IMAD.MOV.U32 R5, RZ, RZ, R6 ;  /* 0x000000ffff057224 */ /* 0x000fe200078e0006 */
[----:B------:R-:W-:Y:S01]  /*22050*/  MOV R2, 0x1 ;  /* 0x0000000100027802 */ /* 0x000fe20000000f00 */
[----:B------:R-:W-:Y:S01]  /*22060*/  IMAD.MOV.U32 R216, RZ, RZ, 0x1c1f ;  /* 0x00001c1fffd87424 */ /* 0x000fe200078e00ff */
[----:B------:R-:W-:-:S02]  /*22070*/  MOV R3, 0x22090 ;  /* 0x0002209000037802 */ /* 0x000fc40000000f00 */
[----:B-1----:R-:W-:Y:S05]  /*22080*/  CALL.REL.NOINC `($__internal_43_$__cuda_sm70_shflsync_idx_p) ;  /* 0x00002a4000007944 */ /* 0x002fea0003c00000 */
[----:B------:R-:W-:Y:S01]  /*22090*/  MOV R4, R5 ;  /* 0x0000000500047202 */ /* 0x000fe20000000f00 */
[----:B------:R-:W-:Y:S05]  /*220a0*/  BRA `(.L_x_2932) ;  /* 0xfffedd8000007947 */ /* 0x000fea000383ffff */
.L_x_2799:
[----:B------:R-:W-:Y:S01]  /*220b0*/  IMAD.MOV.U32 R4, RZ, RZ, R5 ;  /* 0x000000ffff047224 */ /* 0x000fe200078e0005 */
[----:B------:R-:W-:-:S02]  /*220c0*/  MOV R3, 0x2 ;  /* 0x0000000200037802 */ /* 0x000fc40000000f00 */
[----:B------:R-:W-:Y:S02]  /*220d0*/  MOV R2, 0x220f0 ;  /* 0x000220f000027802 */ /* 0x000fe40000000f00 */
[----:B------:R-:W-:Y:S05]  /*220e0*/  CALL.REL.NOINC `($__internal_42_$__cuda_sm70_shflsync_bfly_p) ;  /* 0x0000298000007944 */ /* 0x000fea0003c00000 */
[----:B------:R-:W-:Y:S01]  /*220f0*/  MOV R2, R141 ;  /* 0x0000008d00027202 */ /* 0x000fe20000000f00 */
[----:B------:R-:W-:Y:S05]  /*22100*/  BRA `(.L_x_2933) ;  /* 0xfffee76000007947 */ /* 0x000fea000383ffff */
.L_x_2800:
[----:B------:R-:W-:Y:S01]  /*22110*/  IMAD.MOV.U32 R4, RZ, RZ, R5 ;  /* 0x000000ffff047224 */ /* 0x000fe200078e0005 */
[----:B------:R-:W-:Y:S02]  /*22120*/  MOV R3, 0x1 ;  /* 0x0000000100037802 */ /* 0x000fe40000000f00 */
[----:B------:R-:W-:Y:S02]  /*22130*/  MOV R2, 0x22150 ;  /* 0x0002215000027802 */ /* 0x000fe40000000f00 */
[----:B------:R-:W-:Y:S05]  /*22140*/  CALL.REL.NOINC `($__internal_42_$__cuda_sm70_shflsync_bfly_p) ;  /* 0x0000292000007944 */ /* 0x000fea0003c00000 */
[----:B------:R-:W-:Y:S01]  /*22150*/  FMNMX.FTZ R5, R5, R141, !PT ;  /* 0x0000008d05057209 */ /* 0x000fe20007810000 */
[----:B------:R-:W-:Y:S01]  /*22160*/  IMAD.MOV.U32 R4, RZ, RZ, R6 ;  /* 0x000000ffff047224 */ /* 0x000fe200078e0006 */
[----:B------:R-:W-:Y:S01]  /*22170*/  MOV R2, 0x221a0 ;  /* 0x000221a000027802 */ /* 0x000fe20000000f00 */
[----:B------:R-:W-:Y:S02]  /*22180*/  IMAD.MOV.U32 R3, RZ, RZ, 0x2 ;  /* 0x00000002ff037424 */ /* 0x000fe400078e00ff */
[----:B------:R-:W-:Y:S05]  /*22190*/  CALL.REL.NOINC `($__internal_42_$__cuda_sm70_shflsync_bfly_p) ;  /* 0x000028d000007944 */ /* 0x000fea0003c00000 */
[----:B------:R-:W-:Y:S01]  /*221a0*/  FMNMX.FTZ R4, R6, R141, !PT ;  /* 0x0000008d06047209 */ /* 0x000fe20007810000 */
[----:B------:R-:W-:Y:S01]  /*221b0*/  IMAD.MOV.U32 R3, RZ, RZ, 0x1 ;  /* 0x00000001ff037424 */ /* 0x000fe200078e00ff */
[----:B------:R-:W-:Y:S02]  /*221c0*/  MOV R2, 0x221e0 ;  /* 0x000221e000027802 */ /* 0x000fe40000000f00 */
[----:B------:R-:W-:Y:S05]  /*221d0*/  CALL.REL.NOINC `($__internal_42_$__cuda_sm70_shflsync_bfly_p) ;  /* 0x0000289000007944 */ /* 0x000fea0003c00000 */
[----:B------:R-:W-:Y:S01]  /*221e0*/  MOV R6, R141 ;  /* 0x0000008d00067202 */ /* 0x000fe20000000f00 */
[----:B------:R-:W-:Y:S05]  /*221f0*/  BRA `(.L_x_2934) ;  /* 0xfffee6e000007947 */ /* 0x000fea000383ffff */
.L_x_2808:
[----:B------:R-:W-:Y:S01]  /*22200*/  MOV R2, RZ ;  /* 0x000000ff00027202 */ /* 0x000fe20000000f00 */
[----:B------:R-:W-:Y:S01]  /*22210*/  IMAD.MOV.U32 R5, RZ, RZ, R4 ;  /* 0x000000ffff057224 */ /* 0x000fe200078e0004 */
[----:B------:R-:W-:Y:S01]  /*22220*/  MOV R3, 0x22250 ;  /* 0x0002225000037802 */ /* 0x000fe20000000f00 */
[----:B------:R-:W-:Y:S02]  /*22230*/  IMAD.MOV.U32 R216, RZ, RZ, 0x181f ;  /* 0x0000181fffd87424 */ /* 0x000fe400078e00ff */
[----:B-1--4-:R-:W-:Y:S05]  /*22240*/  CALL.REL.NOINC `($__internal_43_$__cuda_sm70_shflsync_idx_p) ;  /* 0x0000288000007944 */ /* 0x012fea0003c00000 */
[----:B------:R-:W-:Y:S01]  /*22250*/  MOV R21, R5 ;  /* 0x0000000500157202 */ /* 0x000fe20000000f00 */
[----:B------:R-:W-:-:S05]  /*22260*/  BRA `(.L_x_2935) ;  /* 0xfffeff4000007947 */ /* 0x000fca000383ffff */
.L_x_2809:
[----:B------:R-:W-:Y:S01]  /*22270*/  MOV R2, RZ ;  /* 0x000000ff00027202 */ /* 0x000fe20000000f00 */
[----:B------:R-:W-:Y:S01]  /*22280*/  IMAD.MOV.U32 R5, RZ, RZ, R8 ;  /* 0x000000ffff057224 */ /* 0x000fe200078e0008 */
[----:B------:R-:W-:Y:S01]  /*22290*/  MOV R3, 0x222c0 ;  /* 0x000222c000037802 */ /* 0x000fe20000000f00 */
[----:B------:R-:W-:Y:S02]  /*222a0*/  IMAD.MOV.U32 R216, RZ, RZ, 0x181f ;  /* 0x0000181fffd87424 */ /* 0x000fe400078e00ff */
[----:B-1234-:R-:W-:Y:S05]  /*222b0*/  CALL.REL.NOINC `($__internal_43_$__cuda_sm70_shflsync_idx_p) ;  /* 0x0000281000007944 */ /* 0x01efea0003c00000 */
        /* <DEDUP_REMOVED lines=17> */
[----:B------:R-:W-:Y:S05]  /*223d0*/  CALL.REL.NOINC `($__internal_43_$__cuda_sm70_shflsync_idx_p) ;  /* 0x000026f000007944 */ /* 0x000fea0003c00000 */
[----:B------:R-:W-:Y:S01]  /*223e0*/  MOV R2, 0x1 ;  /* 0x0000000100027802 */ /* 0x000fe20000000f00 */
[----:B------:R-:W-:Y:S01]  /*223f0*/  IMAD.MOV.U32 R23, RZ, RZ, R5 ;  /* 0x000000ffff177224 */ /* 0x000fe200078e0005 */
[----:B------:R-:W-:Y:S01]  /*22400*/  MOV R216, 0x181f ;  /* 0x0000181f00d87802 */ /* 0x000fe20000000f00 */
[----:B------:R-:W-:Y:S01]  /*22410*/  IMAD.MOV.U32 R5, RZ, RZ, R8 ;  /* 0x000000ffff057224 */ /* 0x000fe200078e0008 */
[----:B------:R-:W-:Y:S02]  /*22420*/  MOV R3, 0x22440 ;  /* 0x0002244000037802 */ /* 0x000fe40000000f00 */
[----:B------:R-:W-:Y:S05]  /*22430*/  CALL.REL.NOINC `($__internal_43_$__cuda_sm70_shflsync_idx_p) ;  /* 0x0000269000007944 */ /* 0x000fea0003c00000 */
        /* <DEDUP_REMOVED lines=19> */
[----:B------:R-:W-:Y:S05]  /*22570*/  CALL.REL.NOINC `($__internal_43_$__cuda_sm70_shflsync_idx_p) ;  /* 0x0000255000007944 */ /* 0x000fea0003c00000 */
[----:B------:R-:W-:Y:S01]  /*22580*/  MOV R2, 0x2 ;  /* 0x0000000200027802 */ /* 0x000fe20000000f00 */
[----:B------:R-:W-:Y:S01]  /*22590*/  IMAD.MOV.U32 R4, RZ, RZ, R5 ;  /* 0x000000ffff047224 */ /* 0x000fe200078e0005 */
[----:B------:R-:W-:Y:S01]  /*225a0*/  MOV R216, 0x181f ;  /* 0x0000181f00d87802 */ /* 0x000fe20000000f00 */
[----:B------:R-:W-:Y:S01]  /*225b0*/  IMAD.MOV.U32 R5, RZ, RZ, R8 ;  /* 0x000000ffff057224 */ /* 0x000fe200078e0008 */
[----:B------:R-:W-:Y:S02]  /*225c0*/  MOV R3, 0x225e0 ;  /* 0x000225e000037802 */ /* 0x000fe40000000f00 */
[----:B------:R-:W-:Y:S05]  /*225d0*/  CALL.REL.NOINC `($__internal_43_$__cuda_sm70_shflsync_idx_p) ;  /* 0x000024f000007944 */ /* 0x000fea0003c00000 */
[----:B------:R-:W-:-:S05]  /*225e0*/  BRA `(.L_x_2936) ;  /* 0xfffefd3000007947 */ /* 0x000fca000383ffff */
.L_x_2812:
[----:B------:R-:W-:Y:S01]  /*225f0*/  MOV R2, RZ ;  /* 0x000000ff00027202 */ /* 0x000fe20000000f00 */
[----:B------:R-:W-:Y:S01]  /*22600*/  IMAD.MOV.U32 R5, RZ, RZ, R4 ;  /* 0x000000ffff057224 */ /* 0x000fe200078e0004 */
[----:B------:R-:W-:Y:S01]  /*22610*/  MOV R3, 0x22640 ;  /* 0x0002264000037802 */ /* 0x000fe20000000f00 */
[----:B------:R-:W-:Y:S02]  /*22620*/  IMAD.MOV.U32 R216, RZ, RZ, 0x181f ;  /* 0x0000181fffd87424 */ /* 0x000fe400078e00ff */
[----:B------:R-:W-:Y:S05]  /*22630*/  CALL.REL.NOINC `($__internal_43_$__cuda_sm70_shflsync_idx_p) ;  /* 0x0000249000007944 */ /* 0x000fea0003c00000 */
[----:B------:R-:W-:Y:S01]  /*22640*/  MOV R145, R5 ;  /* 0x0000000500917202 */ /* 0x000fe20000000f00 */
[----:B------:R-:W-:-:S05]  /*22650*/  BRA `(.L_x_2937) ;  /* 0xffff08e000007947 */ /* 0x000fca000383ffff */
.L_x_2813:
[----:B------:R-:W-:Y:S01]  /*22660*/  MOV R2, RZ ;  /* 0x000000ff00027202 */ /* 0x000fe20000000f00 */
[----:B------:R-:W-:Y:S01]  /*22670*/  IMAD.MOV.U32 R5, RZ, RZ, R140 ;  /* 0x000000ffff057224 */ /* 0x000fe200078e008c */
[----:B------:R-:W-:Y:S01]  /*22680*/  MOV R3, 0x226b0 ;  /* 0x000226b000037802 */ /* 0x000fe20000000f00 */
[----:B------:R-:W-:Y:S02]  /*22690*/  IMAD.MOV.U32 R216, RZ, RZ, 0x181f ;  /* 0x0000181fffd87424 */ /* 0x000fe400078e00ff */
[----:B-12---:R-:W-:Y:S05]  /*226a0*/  CALL.REL.NOINC `($__internal_43_$__cuda_sm70_shflsync_idx_p) ;  /* 0x0000242000007944 */ /* 0x006fea0003c00000 */
        /* <DEDUP_REMOVED lines=51> */
.L_x_2814:
[----:B------:R-:W-:Y:S01]  /*229e0*/  MOV R2, RZ ;  /* 0x000000ff00027202 */ /* 0x000fe20000000f00 */
[----:B------:R-:W-:Y:S01]  /*229f0*/  IMAD.MOV.U32 R5, RZ, RZ, R140 ;  /* 0x000000ffff057224 */ /* 0x000fe200078e008c */
[----:B------:R-:W-:Y:S01]  /*22a00*/  MOV R3, 0x22a30 ;  /* 0x00022a3000037802 */ /* 0x000fe20000000f00 */
[----:B------:R-:W-:Y:S02]  /*22a10*/  IMAD.MOV.U32 R216, RZ, RZ, 0x1c1f ;  /* 0x00001c1fffd87424 */ /* 0x000fe400078e00ff */
[----:B------:R-:W-:Y:S05]  /*22a20*/  CALL.REL.NOINC `($__internal_43_$__cuda_sm70_shflsync_idx_p) ;  /* 0x000020a000007944 */ /* 0x000fea0003c00000 */
[----:B------:R-:W-:-:S05]  /*22a30*/  BRA `(.L_x_2939) ;  /* 0xffff086000007947 */ /* 0x000fca000383ffff */
.L_x_2819:
[----:B------:R-:W-:Y:S01]  /*22a40*/  MOV R2, 0x1 ;  /* 0x0000000100027802 */ /* 0x000fe20000000f00 */
[----:B------:R-:W-:Y:S01]  /*22a50*/  IMAD.MOV.U32 R5, RZ, RZ, R140 ;  /* 0x000000ffff057224 */ /* 0x000fe200078e008c */
[----:B------:R-:W-:Y:S01]  /*22a60*/  MOV R3, 0x22a90 ;  /* 0x00022a9000037802 */ /* 0x000fe20000000f00 */
[----:B------:R-:W-:Y:S02]  /*22a70*/  IMAD.MOV.U32 R216, RZ, RZ, 0x1c1f ;  /* 0x00001c1fffd87424 */ /* 0x000fe400078e00ff */
[----:B-1----:R-:W-:Y:S05]  /*22a80*/  CALL.REL.NOINC `($__internal_43_$__cuda_sm70_shflsync_idx_p) ;  /* 0x0000204000007944 */ /* 0x002fea0003c00000 */
[----:B------:R-:W-:-:S05]  /*22a90*/  BRA `(.L_x_2940) ;  /* 0xffff125000007947 */ /* 0x000fca000383ffff */
.L_x_2824:
[----:B------:R-:W-:Y:S02]  /*22aa0*/  MOV R3, 0x2 ;  /* 0x0000000200037802 */ /* 0x000fe40000000f00 */
[----:B------:R-:W-:Y:S02]  /*22ab0*/  MOV R2, 0x22ad0 ;  /* 0x00022ad000027802 */ /* 0x000fe40000000f00 */
[----:B-12---:R-:W-:Y:S05]  /*22ac0*/  CALL.REL.NOINC `($__internal_42_$__cuda_sm70_shflsync_bfly_p) ;  /* 0x00001fa000007944 */ /* 0x006fea0003c00000 */
[----:B------:R-:W-:Y:S01]  /*22ad0*/  MOV R2, R141 ;  /* 0x0000008d00027202 */ /* 0x000fe20000000f00 */
[----:B------:R-:W-:-:S05]  /*22ae0*/  BRA `(.L_x_2941) ;  /* 0xffff1ca000007947 */ /* 0x000fca000383ffff */
.L_x_2825:
[----:B------:R-:W-:Y:S02]  /*22af0*/  MOV R3, 0x1 ;  /* 0x0000000100037802 */ /* 0x000fe40000000f00 */
[----:B------:R-:W-:Y:S02]  /*22b00*/  MOV R2, 0x22b20 ;  /* 0x00022b2000027802 */ /* 0x000fe40000000f00 */
[----:B-12---:R-:W-:Y:S05]  /*22b10*/  CALL.REL.NOINC `($__internal_42_$__cuda_sm70_shflsync_bfly_p) ;  /* 0x00001f5000007944 */ /* 0x006fea0003c00000 */
[----:B------:R-:W-:Y:S01]  /*22b20*/  IMAD.MOV.U32 R3, RZ, RZ, 0x2 ;  /* 0x00000002ff037424 */ /* 0x000fe200078e00ff */
[----:B------:R-:W-:Y:S01]  /*22b30*/  FMNMX.FTZ R5, R4, R141, !PT ;  /* 0x0000008d04057209 */ /* 0x000fe20007810000 */
[----:B------:R-:W-:Y:S01]  /*22b40*/  IMAD.MOV.U32 R4, RZ, RZ, R8 ;  /* 0x000000ffff047224 */ /* 0x000fe200078e0008 */
[----:B------:R-:W-:Y:S02]  /*22b50*/  MOV R2, 0x22b70 ;  /* 0x00022b7000027802 */ /* 0x000fe40000000f00 */
[----:B------:R-:W-:Y:S05]  /*22b60*/  CALL.REL.NOINC `($__internal_42_$__cuda_sm70_shflsync_bfly_p) ;  /* 0x00001f0000007944 */ /* 0x000fea0003c00000 */
[----:B------:R-:W-:Y:S01]  /*22b70*/  FMNMX.FTZ R4, R8, R141, !PT ;  /* 0x0000008d08047209 */ /* 0x000fe20007810000 */
[----:B------:R-:W-:Y:S01]  /*22b80*/  IMAD.MOV.U32 R3, RZ, RZ, 0x1 ;  /* 0x00000001ff037424 */ /* 0x000fe200078e00ff */
[----:B------:R-:W-:Y:S02]  /*22b90*/  MOV R2, 0x22bb0 ;  /* 0x00022bb000027802 */ /* 0x000fe40000000f00 */
[----:B------:R-:W-:Y:S05]  /*22ba0*/  CALL.REL.NOINC `($__internal_42_$__cuda_sm70_shflsync_bfly_p) ;  /* 0x00001ec000007944 */ /* 0x000fea0003c00000 */
[----:B------:R-:W-:Y:S01]  /*22bb0*/  MOV R2, R141 ;  /* 0x0000008d00027202 */ /* 0x000fe20000000f00 */
[----:B------:R-:W-:-:S05]  /*22bc0*/  BRA `(.L_x_2942) ;  /* 0xffff1c3000007947 */ /* 0x000fca000383ffff */
.L_x_2834:
[----:B------:R-:W-:Y:S01]  /*22bd0*/  MOV R2, RZ ;  /* 0x000000ff00027202 */ /* 0x000fe20000000f00 */
[----:B------:R-:W-:Y:S01]  /*22be0*/  IMAD.MOV.U32 R5, RZ, RZ, R4 ;  /* 0x000000ffff057224 */ /* 0x000fe200078e0004 */
[----:B------:R-:W-:Y:S01]  /*22bf0*/  MOV R3, 0x22c20 ;  /* 0x00022c2000037802 */ /* 0x000fe20000000f00 */
[----:B------:R-:W-:Y:S02]  /*22c00*/  IMAD.MOV.U32 R216, RZ, RZ, 0x181f ;  /* 0x0000181fffd87424 */ /* 0x000fe400078e00ff */
[----:B-1--4-:R-:W-:Y:S05]  /*22c10*/  CALL.REL.NOINC `($__internal_43_$__cuda_sm70_shflsync_idx_p) ;  /* 0x00001eb000007944 */ /* 0x012fea0003c00000 */
[----:B------:R-:W-:Y:S01]  /*22c20*/  MOV R21, R5 ;  /* 0x0000000500157202 */ /* 0x000fe20000000f00 */
[----:B------:R-:W-:-:S05]  /*22c30*/  BRA `(.L_x_2943) ;  /* 0xffff395000007947 */ /* 0x000fca000383ffff */
.L_x_2835:
        /* <DEDUP_REMOVED lines=56> */
.L_x_2838:
[----:B------:R-:W-:Y:S01]  /*22fc0*/  MOV R2, RZ ;  /* 0x000000ff00027202 */ /* 0x000fe20000000f00 */
[----:B------:R-:W-:Y:S01]  /*22fd0*/  IMAD.MOV.U32 R5, RZ, RZ, R4 ;  /* 0x000000ffff057224 */ /* 0x000fe200078e0004 */
[----:B------:R-:W-:Y:S01]  /*22fe0*/  MOV R3, 0x23010 ;  /* 0x0002301000037802 */ /* 0x000fe20000000f00 */
[----:B------:R-:W-:Y:S02]  /*22ff0*/  IMAD.MOV.U32 R216, RZ, RZ, 0x181f ;  /* 0x0000181fffd87424 */ /* 0x000fe400078e00ff */
[----:B------:R-:W-:Y:S05]  /*23000*/  CALL.REL.NOINC `($__internal_43_$__cuda_sm70_shflsync_idx_p) ;  /* 0x00001ac000007944 */ /* 0x000fea0003c00000 */
[----:B------:R-:W-:Y:S01]  /*23010*/  MOV R145, R5 ;  /* 0x0000000500917202 */ /* 0x000fe20000000f00 */
[----:B------:R-:W-:-:S05]  /*23020*/  BRA `(.L_x_2945) ;  /* 0xffff42f000007947 */ /* 0x000fca000383ffff */
.L_x_2839:
        /* <DEDUP_REMOVED lines=56> */
.L_x_2840:
[----:B------:R-:W-:Y:S02]  /*233b0*/  MOV R3, 0x2 ;  /* 0x0000000200037802 */ /* 0x000fe40000000f00 */
[----:B------:R-:W-:Y:S02]  /*233c0*/  MOV R2, 0x233e0 ;  /* 0x000233e000027802 */ /* 0x000fe40000000f00 */
[----:B------:R-:W-:Y:S05]  /*233d0*/  CALL.REL.NOINC `($__internal_42_$__cuda_sm70_shflsync_bfly_p) ;  /* 0x0000169000007944 */ /* 0x000fea0003c00000 */
[----:B------:R-:W-:Y:S01]  /*233e0*/  MOV R2, R141 ;  /* 0x0000008d00027202 */ /* 0x000fe20000000f00 */
[----:B------:R-:W-:-:S05]  /*233f0*/  BRA `(.L_x_2947) ;  /* 0xffff44c000007947 */ /* 0x000fca000383ffff */
.L_x_2841:
[----:B------:R-:W-:Y:S02]  /*23400*/  MOV R3, 0x1 ;  /* 0x0000000100037802 */ /* 0x000fe40000000f00 */
[----:B------:R-:W-:Y:S02]  /*23410*/  MOV R2, 0x23430 ;  /* 0x0002343000027802 */ /* 0x000fe40000000f00 */
[----:B------:R-:W-:Y:S05]  /*23420*/  CALL.REL.NOINC `($__internal_42_$__cuda_sm70_shflsync_bfly_p) ;  /* 0x0000164000007944 */ /* 0x000fea0003c00000 */
        /* <DEDUP_REMOVED lines=11> */
.L_x_2844:
[----:B--23--:R-:W-:Y:S01]  /*234e0*/  MOV R2, RZ ;  /* 0x000000ff00027202 */ /* 0x00cfe20000000f00 */
[----:B------:R-:W-:Y:S01]  /*234f0*/  IMAD.MOV.U32 R5, RZ, RZ, R4 ;  /* 0x000000ffff057224 */ /* 0x000fe200078e0004 */
[----:B------:R-:W-:Y:S01]  /*23500*/  MOV R3, 0x23530 ;  /* 0x0002353000037802 */ /* 0x000fe20000000f00 */
[----:B------:R-:W-:Y:S02]  /*23510*/  IMAD.MOV.U32 R216, RZ, RZ, 0x181f ;  /* 0x0000181fffd87424 */ /* 0x000fe400078e00ff */
[----:B-1--4-:R-:W-:Y:S05]  /*23520*/  CALL.REL.NOINC `($__internal_43_$__cuda_sm70_shflsync_idx_p) ;  /* 0x000015a000007944 */ /* 0x012fea0003c00000 */
[----:B------:R-:W-:-:S05]  /*23530*/  BRA `(.L_x_2949) ;  /* 0xffff5ed000007947 */ /* 0x000fca000383ffff */
.L_x_2847:
[----:B------:R-:W-:Y:S01]  /*23540*/  MOV R2, RZ ;  /* 0x000000ff00027202 */ /* 0x000fe20000000f00 */
[----:B------:R-:W-:Y:S01]  /*23550*/  IMAD.MOV.U32 R5, RZ, RZ, R4 ;  /* 0x000000ffff057224 */ /* 0x000fe200078e0004 */
[----:B------:R-:W-:Y:S01]  /*23560*/  MOV R3, 0x23590 ;  /* 0x0002359000037802 */ /* 0x000fe20000000f00 */
[----:B------:R-:W-:Y:S02]  /*23570*/  IMAD.MOV.U32 R216, RZ, RZ, 0x181f ;  /* 0x0000181fffd87424 */ /* 0x000fe400078e00ff */
[----:B------:R-:W-:Y:S05]  /*23580*/  CALL.REL.NOINC `($__internal_43_$__cuda_sm70_shflsync_idx_p) ;  /* 0x0000154000007944 */ /* 0x000fea0003c00000 */
[----:B------:R-:W-:Y:S01]  /*23590*/  MOV R145, R5 ;  /* 0x0000000500917202 */ /* 0x000fe20000000f00 */
[----:B------:R-:W-:-:S05]  /*235a0*/  BRA `(.L_x_2950) ;  /* 0xffff6b8000007947 */ /* 0x000fca000383ffff */
.L_x_2848:
[----:B------:R-:W-:Y:S01]  /*235b0*/  MOV R2, RZ ;  /* 0x000000ff00027202 */ /* 0x000fe20000000f00 */
[----:B------:R-:W-:Y:S01]  /*235c0*/  IMAD.MOV.U32 R5, RZ, RZ, R140 ;  /* 0x000000ffff057224 */ /* 0x000fe200078e008c */
[----:B------:R-:W-:Y:S01]  /*235d0*/  MOV R3, 0x23600 ;  /* 0x0002360000037802 */ /* 0x000fe20000000f00 */
[----:B------:R-:W-:Y:S02]  /*235e0*/  IMAD.MOV.U32 R216, RZ, RZ, 0x181f ;  /* 0x0000181fffd87424 */ /* 0x000fe400078e00ff */
[----:B-12---:R-:W-:Y:S05]  /*235f0*/  CALL.REL.NOINC `($__internal_43_$__cuda_sm70_shflsync_idx_p) ;  /* 0x000014d000007944 */ /* 0x006fea0003c00000 */
        /* <DEDUP_REMOVED lines=13> */
[----:B-1----:R-:W-:Y:S05]  /*236d0*/  CALL.REL.NOINC `($__internal_43_$__cuda_sm70_shflsync_idx_p) ;  /* 0x000013f000007944 */ /* 0x002fea0003c00000 */
[----:B------:R-:W-:Y:S01]  /*236e0*/  MOV R2, 0x1 ;  /* 0x0000000100027802 */ /* 0x000fe20000000f00 */
[----:B------:R-:W-:Y:S01]  /*236f0*/  IMAD.MOV.U32 R145, RZ, RZ, R5 ;  /* 0x000000ffff917224 */ /* 0x000fe200078e0005 */
[----:B------:R-:W-:Y:S01]  /*23700*/  MOV R216, 0x181f ;  /* 0x0000181f00d87802 */ /* 0x000fe20000000f00 */
[----:B------:R-:W-:Y:S01]  /*23710*/  IMAD.MOV.U32 R5, RZ, RZ, R140 ;  /* 0x000000ffff057224 */ /* 0x000fe200078e008c */
[----:B------:R-:W-:Y:S02]  /*23720*/  MOV R3, 0x23740 ;  /* 0x0002374000037802 */ /* 0x000fe40000000f00 */
[----:B------:R-:W-:Y:S05]  /*23730*/  CALL.REL.NOINC `($__internal_43_$__cuda_sm70_shflsync_idx_p) ;  /* 0x0000139000007944 */ /* 0x000fea0003c00000 */
        /* <DEDUP_REMOVED lines=20> */
[----:B------:R-:W-:-:S05]  /*23880*/  BRA `(.L_x_2951) ;  /* 0xffff69d000007947 */ /* 0x000fca000383ffff */
.L_x_2849:
[----:B------:R-:W-:Y:S01]  /*23890*/  MOV R2, RZ ;  /* 0x000000ff00027202 */ /* 0x000fe20000000f00 */
[----:B------:R-:W-:Y:S01]  /*238a0*/  IMAD.MOV.U32 R5, RZ, RZ, R140 ;  /* 0x000000ffff057224 */ /* 0x000fe200078e008c */
[----:B------:R-:W-:Y:S01]  /*238b0*/  MOV R3, 0x238e0 ;  /* 0x000238e000037802 */ /* 0x000fe20000000f00 */
[----:B------:R-:W-:Y:S02]  /*238c0*/  IMAD.MOV.U32 R216, RZ, RZ, 0x1c1f ;  /* 0x00001c1fffd87424 */ /* 0x000fe400078e00ff */
[----:B------:R-:W-:Y:S05]  /*238d0*/  CALL.REL.NOINC `($__internal_43_$__cuda_sm70_shflsync_idx_p) ;  /* 0x000011f000007944 */ /* 0x000fea0003c00000 */
[----:B------:R-:W-:-:S05]  /*238e0*/  BRA `(.L_x_2952) ;  /* 0xffff6b0000007947 */ /* 0x000fca000383ffff */
.L_x_2854:
[----:B------:R-:W-:Y:S01]  /*238f0*/  MOV R2, 0x1 ;  /* 0x0000000100027802 */ /* 0x000fe20000000f00 */
[----:B------:R-:W-:Y:S01]  /*23900*/  IMAD.MOV.U32 R5, RZ, RZ, R140 ;  /* 0x000000ffff057224 */ /* 0x000fe200078e008c */
[----:B------:R-:W-:Y:S01]  /*23910*/  MOV R3, 0x23940 ;  /* 0x0002394000037802 */ /* 0x000fe20000000f00 */
[----:B------:R-:W-:Y:S02]  /*23920*/  IMAD.MOV.U32 R216, RZ, RZ, 0x1c1f ;  /* 0x00001c1fffd87424 */ /* 0x000fe400078e00ff */
[----:B-1----:R-:W-:Y:S05]  /*23930*/  CALL.REL.NOINC `($__internal_43_$__cuda_sm70_shflsync_idx_p) ;  /* 0x0000119000007944 */ /* 0x002fea0003c00000 */
[----:B------:R-:W-:-:S05]  /*23940*/  BRA `(.L_x_2953) ;  /* 0xffff74f000007947 */ /* 0x000fca000383ffff */
.L_x_2859:
[----:B------:R-:W-:Y:S02]  /*23950*/  MOV R3, 0x2 ;  /* 0x0000000200037802 */ /* 0x000fe40000000f00 */
[----:B------:R-:W-:Y:S02]  /*23960*/  MOV R2, 0x23980 ;  /* 0x0002398000027802 */ /* 0x000fe40000000f00 */
[----:B-12---:R-:W-:Y:S05]  /*23970*/  CALL.REL.NOINC `($__internal_42_$__cuda_sm70_shflsync_bfly_p) ;  /* 0x000010f000007944 */ /* 0x006fea0003c00000 */
[----:B------:R-:W-:Y:S01]  /*23980*/  MOV R2, R141 ;  /* 0x0000008d00027202 */ /* 0x000fe20000000f00 */
[----:B------:R-:W-:-:S05]  /*23990*/  BRA `(.L_x_2954) ;  /* 0xffff7f4000007947 */ /* 0x000fca000383ffff */
.L_x_2860:
        /* <DEDUP_REMOVED lines=14> */
.L_x_2862:
[----:B------:R-:W-:Y:S01]  /*23a80*/  IMAD.MOV.U32 R4, RZ, RZ, R215 ;  /* 0x000000ffff047224 */ /* 0x000fe200078e00d7 */
[----:B------:R-:W-:-:S02]  /*23a90*/  MOV R3, 0x2 ;  /* 0x0000000200037802 */ /* 0x000fc40000000f00 */
[----:B------:R-:W-:Y:S02]  /*23aa0*/  MOV R2, 0x23ac0 ;  /* 0x00023ac000027802 */ /* 0x000fe40000000f00 */
[----:B------:R-:W-:Y:S05]  /*23ab0*/  CALL.REL.NOINC `($__internal_42_$__cuda_sm70_shflsync_bfly_p) ;  /* 0x00000fb000007944 */ /* 0x000fea0003c00000 */
[----:B------:R-:W-:Y:S01]  /*23ac0*/  MOV R2, R141 ;  /* 0x0000008d00027202 */ /* 0x000fe20000000f00 */
[----:B------:R-:W-:Y:S05]  /*23ad0*/  BRA `(.L_x_2956) ;  /* 0xffff979000007947 */ /* 0x000fea000383ffff */
.L_x_2863:
[----:B------:R-:W-:Y:S01]  /*23ae0*/  IMAD.MOV.U32 R4, RZ, RZ, R6 ;  /* 0x000000ffff047224 */ /* 0x000fe200078e0006 */
[----:B------:R-:W-:Y:S02]  /*23af0*/  MOV R3, 0x1 ;  /* 0x0000000100037802 */ /* 0x000fe40000000f00 */
[----:B------:R-:W-:Y:S02]  /*23b00*/  MOV R2, 0x23b20 ;  /* 0x00023b2000027802 */ /* 0x000fe40000000f00 */
[----:B-1----:R-:W-:Y:S05]  /*23b10*/  CALL.REL.NOINC `($__internal_42_$__cuda_sm70_shflsync_bfly_p) ;  /* 0x00000f5000007944 */ /* 0x002fea0003c00000 */
[----:B------:R-:W-:Y:S01]  /*23b20*/  FADD.FTZ R6, R6, R141 ;  /* 0x0000008d06067221 */ /* 0x000fe20000010000 */
[----:B------:R-:W-:Y:S02]  /*23b30*/  MOV R4, R236 ;  /* 0x000000ec00047202 */ /* 0x000fe40000000f00 */
[----:B------:R-:W-:Y:S02]  /*23b40*/  MOV R3, 0x2 ;  /* 0x0000000200037802 */ /* 0x000fe40000000f00 */
[----:B------:R-:W-:Y:S02]  /*23b50*/  MOV R2, 0x23b70 ;  /* 0x00023b7000027802 */ /* 0x000fe40000000f00 */
[----:B------:R-:W-:Y:S05]  /*23b60*/  CALL.REL.NOINC `($__internal_42_$__cuda_sm70_shflsync_bfly_p) ;  /* 0x00000f0000007944 */ /* 0x000fea0003c00000 */
[----:B------:R-:W-:Y:S01]  /*23b70*/  FADD.FTZ R4, R236, R141 ;  /* 0x0000008dec047221 */ /* 0x000fe20000010000 */
[----:B------:R-:W-:-:S02]  /*23b80*/  MOV R3, 0x1 ;  /* 0x0000000100037802 */ /* 0x000fc40000000f00 */
[----:B------:R-:W-:Y:S02]  /*23b90*/  MOV R2, 0x23bb0 ;  /* 0x00023bb000027802 */ /* 0x000fe40000000f00 */
[----:B------:R-:W-:Y:S05]  /*23ba0*/  CALL.REL.NOINC `($__internal_42_$__cuda_sm70_shflsync_bfly_p) ;  /* 0x00000ec000007944 */ /* 0x000fea0003c00000 */
[----:B------:R-:W-:Y:S01]  /*23bb0*/  MOV R2, R141 ;  /* 0x0000008d00027202 */ /* 0x000fe20000000f00 */
[----:B------:R-:W-:Y:S05]  /*23bc0*/  BRA `(.L_x_2957) ;  /* 0xffff971000007947 */ /* 0x000fea000383ffff */
.L_x_2870:
[----:B--234-:R-:W-:Y:S01]  /*23bd0*/  IMAD.MOV.U32 R5, RZ, RZ, R8 ;  /* 0x000000ffff057224 */ /* 0x01cfe200078e0008 */
[----:B------:R-:W-:Y:S01]  /*23be0*/  MOV R2, RZ ;  /* 0x000000ff00027202 */ /* 0x000fe20000000f00 */
[----:B------:R-:W-:Y:S01]  /*23bf0*/  IMAD.MOV.U32 R216, RZ, RZ, 0x181f ;  /* 0x0000181fffd87424 */ /* 0x000fe200078e00ff */
[----:B------:R-:W-:Y:S02]  /*23c00*/  MOV R3, 0x23c20 ;  /* 0x00023c2000037802 */ /* 0x000fe40000000f00 */
[----:B-1----:R-:W-:Y:S05]  /*23c10*/  CALL.REL.NOINC `($__internal_43_$__cuda_sm70_shflsync_idx_p) ;  /* 0x00000eb000007944 */ /* 0x002fea0003c00000 */
[----:B------:R-:W-:Y:S01]  /*23c20*/  MOV R14, R5 ;  /* 0x00000005000e7202 */ /* 0x000fe20000000f00 */
[----:B------:R-:W-:Y:S05]  /*23c30*/  BRA `(.L_x_2958) ;  /* 0xffffaaa000007947 */ /* 0x000fea000383ffff */
.L_x_2871:
[----:B------:R-:W-:Y:S01]  /*23c40*/  IMAD.MOV.U32 R5, RZ, RZ, R9 ;  /* 0x000000ffff057224 */ /* 0x000fe200078e0009 */
[----:B------:R-:W-:Y:S01]  /*23c50*/  MOV R2, RZ ;  /* 0x000000ff00027202 */ /* 0x000fe20000000f00 */
[----:B------:R-:W-:Y:S01]  /*23c60*/  IMAD.MOV.U32 R216, RZ, RZ, 0x181f ;  /* 0x0000181fffd87424 */ /* 0x000fe200078e00ff */
[----:B------:R-:W-:Y:S02]  /*23c70*/  MOV R3, 0x23c90 ;  /* 0x00023c9000037802 */ /* 0x000fe40000000f00 */
[----:B-123--:R-:W-:Y:S05]  /*23c80*/  CALL.REL.NOINC `($__internal_43_$__cuda_sm70_shflsync_idx_p) ;  /* 0x00000e4000007944 */ /* 0x00efea0003c00000 */
[----:B------:R-:W-:Y:S01]  /*23c90*/  MOV R2, R5 ;  /* 0x0000000500027202 */ /* 0x000fe20000000f00 */
[----:B------:R-:W-:Y:S05]  /*23ca0*/  BRA `(.L_x_2959) ;  /* 0xffffaa5000007947 */ /* 0x000fea000383ffff */
.L_x_2874:
[----:B------:R-:W-:Y:S01]  /*23cb0*/  IMAD.MOV.U32 R5, RZ, RZ, R8 ;  /* 0x000000ffff057224 */ /* 0x000fe200078e0008 */
[----:B--2---:R-:W-:Y:S01]  /*23cc0*/  MOV R2, 0x1 ;  /* 0x0000000100027802 */ /* 0x004fe20000000f00 */
[----:B------:R-:W-:Y:S01]  /*23cd0*/  IMAD.MOV.U32 R216, RZ, RZ, 0x181f ;  /* 0x0000181fffd87424 */ /* 0x000fe200078e00ff */
[----:B------:R-:W-:-:S02]  /*23ce0*/  MOV R3, 0x23d00 ;  /* 0x00023d0000037802 */ /* 0x000fc40000000f00 */
[----:B-1-34-:R-:W-:Y:S05]  /*23cf0*/  CALL.REL.NOINC `($__internal_43_$__cuda_sm70_shflsync_idx_p) ;  /* 0x00000dd000007944 */ /* 0x01afea0003c00000 */
[----:B------:R-:W-:Y:S01]  /*23d00*/  IMAD.MOV.U32 R14, RZ, RZ, R5 ;  /* 0x000000ffff0e7224 */ /* 0x000fe200078e0005 */
[----:B------:R-:W-:Y:S01]  /*23d10*/  MOV R2, 0x1 ;  /* 0x0000000100027802 */ /* 0x000fe20000000f00 */
[----:B------:R-:W-:Y:S01]  /*23d20*/  IMAD.MOV.U32 R5, RZ, RZ, R9 ;  /* 0x000000ffff057224 */ /* 0x000fe200078e0009 */
[----:B------:R-:W-:-:S02]  /*23d30*/  MOV R216, 0x181f ;  /* 0x0000181f00d87802 */ /* 0x000fc40000000f00 */
[----:B------:R-:W-:Y:S02]  /*23d40*/  MOV R3, 0x23d60 ;  /* 0x00023d6000037802 */ /* 0x000fe40000000f00 */
[----:B------:R-:W-:Y:S05]  /*23d50*/  CALL.REL.NOINC `($__internal_43_$__cuda_sm70_shflsync_idx_p) ;  /* 0x00000d7000007944 */ /* 0x000fea0003c00000 */
[----:B------:R-:W-:Y:S01]  /*23d60*/  MOV R2, R5 ;  /* 0x0000000500027202 */ /* 0x000fe20000000f00 */
[----:B------:R-:W-:Y:S05]  /*23d70*/  BRA `(.L_x_2960) ;  /* 0xffffaa7000007947 */ /* 0x000fea000383ffff */
.L_x_2877:
[----:B------:R-:W-:Y:S01]  /*23d80*/  IMAD.MOV.U32 R5, RZ, RZ, R8 ;  /* 0x000000ffff057224 */ /* 0x000fe200078e0008 */
[----:B--2---:R-:W-:Y:S01]  /*23d90*/  MOV R2, 0x2 ;  /* 0x0000000200027802 */ /* 0x004fe20000000f00 */
[----:B------:R-:W-:Y:S01]  /*23da0*/  IMAD.MOV.U32 R216, RZ, RZ, 0x181f ;  /* 0x0000181fffd87424 */ /* 0x000fe200078e00ff */
[----:B------:R-:W-:Y:S02]  /*23db0*/  MOV R3, 0x23dd0 ;  /* 0x00023dd000037802 */ /* 0x000fe40000000f00 */
[----:B-1-34-:R-:W-:Y:S05]  /*23dc0*/  CALL.REL.NOINC `($__internal_43_$__cuda_sm70_shflsync_idx_p) ;  /* 0x00000d0000007944 */ /* 0x01afea0003c00000 */
[----:B------:R-:W-:Y:S01]  /*23dd0*/  MOV R14, R5 ;  /* 0x00000005000e7202 */ /* 0x000fe20000000f00 */
[----:B------:R-:W-:Y:S05]  /*23de0*/  BRA `(.L_x_2961) ;  /* 0xffffaaf000007947 */ /* 0x000fea000383ffff */
.L_x_2878:
[----:B------:R-:W-:Y:S01]  /*23df0*/  IMAD.MOV.U32 R5, RZ, RZ, R9 ;  /* 0x000000ffff057224 */ /* 0x000fe200078e0009 */
[----:B--2---:R-:W-:Y:S01]  /*23e00*/  MOV R2, 0x2 ;  /* 0x0000000200027802 */ /* 0x004fe20000000f00 */
[----:B------:R-:W-:Y:S01]  /*23e10*/  IMAD.MOV.U32 R216, RZ, RZ, 0x181f ;  /* 0x0000181fffd87424 */ /* 0x000fe200078e00ff */
[----:B------:R-:W-:Y:S02]  /*23e20*/  MOV R3, 0x23e40 ;  /* 0x00023e4000037802 */ /* 0x000fe40000000f00 */
[----:B-1-34-:R-:W-:Y:S05]  /*23e30*/  CALL.REL.NOINC `($__internal_43_$__cuda_sm70_shflsync_idx_p) ;  /* 0x00000c9000007944 */ /* 0x01afea0003c00000 */
[----:B------:R-:W-:Y:S01]  /*23e40*/  MOV R2, R5 ;  /* 0x0000000500027202 */ /* 0x000fe20000000f00 */
[----:B------:R-:W-:Y:S05]  /*23e50*/  BRA `(.L_x_2962) ;  /* 0xffffaaa000007947 */ /* 0x000fea000383ffff */
.L_x_2881:
[----:B------:R-:W-:Y:S01]  /*23e60*/  IMAD.MOV.U32 R5, RZ, RZ, R8 ;  /* 0x000000ffff057224 */ /* 0x000fe200078e0008 */
[----:B---34-:R-:W-:Y:S01]  /*23e70*/  MOV R2, 0x3 ;  /* 0x0000000300027802 */ /* 0x018fe20000000f00 */
[----:B------:R-:W-:Y:S01]  /*23e80*/  IMAD.MOV.U32 R216, RZ, RZ, 0x181f ;  /* 0x0000181fffd87424 */ /* 0x000fe200078e00ff */
[----:B------:R-:W-:-:S02]  /*23e90*/  MOV R3, 0x23eb0 ;  /* 0x00023eb000037802 */ /* 0x000fc40000000f00 */
[----:B-12---:R-:W-:Y:S05]  /*23ea0*/  CALL.REL.NOINC `($__internal_43_$__cuda_sm70_shflsync_idx_p) ;  /* 0x00000c2000007944 */ /* 0x006fea0003c00000 */
[----:B------:R-:W-:Y:S01]  /*23eb0*/  IMAD.MOV.U32 R8, RZ, RZ, R5 ;  /* 0x000000ffff087224 */ /* 0x000fe200078e0005 */
[----:B------:R-:W-:Y:S01]  /*23ec0*/  MOV R2, 0x3 ;  /* 0x0000000300027802 */ /* 0x000fe20000000f00 */
[----:B------:R-:W-:Y:S01]  /*23ed0*/  IMAD.MOV.U32 R5, RZ, RZ, R9 ;  /* 0x000000ffff057224 */ /* 0x000fe200078e0009 */
[----:B------:R-:W-:-:S02]  /*23ee0*/  MOV R216, 0x181f ;  /* 0x0000181f00d87802 */ /* 0x000fc40000000f00 */
[----:B------:R-:W-:Y:S02]  /*23ef0*/  MOV R3, 0x23f10 ;  /* 0x00023f1000037802 */ /* 0x000fe40000000f00 */
[----:B------:R-:W-:Y:S05]  /*23f00*/  CALL.REL.NOINC `($__internal_43_$__cuda_sm70_shflsync_idx_p) ;  /* 0x00000bc000007944 */ /* 0x000fea0003c00000 */
[----:B------:R-:W-:Y:S05]  /*23f10*/  BRA `(.L_x_2963) ;  /* 0xffffaae000007947 */ /* 0x000fea000383ffff */
.L_x_2883:
[----:B------:R-:W-:Y:S01]  /*23f20*/  IMAD.MOV.U32 R5, RZ, RZ, R6 ;  /* 0x000000ffff057224 */ /* 0x000fe200078e0006 */
[----:B------:R-:W-:Y:S01]  /*23f30*/  MOV R2, RZ ;  /* 0x000000ff00027202 */ /* 0x000fe20000000f00 */
[----:B------:R-:W-:Y:S01]  /*23f40*/  IMAD.MOV.U32 R216, RZ, RZ, 0x1c1f ;  /* 0x00001c1fffd87424 */ /* 0x000fe200078e00ff */
[----:B------:R-:W-:Y:S02]  /*23f50*/  MOV R3, 0x23f70 ;  /* 0x00023f7000037802 */ /* 0x000fe40000000f00 */
[----:B------:R-:W-:Y:S05]  /*23f60*/  CALL.REL.NOINC `($__internal_43_$__cuda_sm70_shflsync_idx_p) ;  /* 0x00000b6000007944 */ /* 0x000fea0003c00000 */
[----:B------:R-:W-:Y:S01]  /*23f70*/  MOV R4, R5 ;  /* 0x0000000500047202 */ /* 0x000fe20000000f00 */
[----:B------:R-:W-:Y:S05]  /*23f80*/  BRA `(.L_x_2964) ;  /* 0xffffad6000007947 */ /* 0x000fea000383ffff */
.L_x_2884:
[----:B------:R-:W-:Y:S01]  /*23f90*/  IMAD.MOV.U32 R5, RZ, RZ, R16 ;  /* 0x000000ffff057224 */ /* 0x000fe200078e0010 */
[----:B------:R-:W-:Y:S01]  /*23fa0*/  MOV R2, RZ ;  /* 0x000000ff00027202 */ /* 0x000fe20000000f00 */
[----:B------:R-:W-:Y:S01]  /*23fb0*/  IMAD.MOV.U32 R216, RZ, RZ, 0x1c1f ;  /* 0x00001c1fffd87424 */ /* 0x000fe200078e00ff */
[----:B------:R-:W-:Y:S02]  /*23fc0*/  MOV R3, 0x23fe0 ;  /* 0x00023fe000037802 */ /* 0x000fe40000000f00 */
[----:B-12---:R-:W-:Y:S05]  /*23fd0*/  CALL.REL.NOINC `($__internal_43_$__cuda_sm70_shflsync_idx_p) ;  /* 0x00000af000007944 */ /* 0x006fea0003c00000 */
[----:B------:R-:W-:Y:S01]  /*23fe0*/  MOV R2, R5 ;  /* 0x0000000500027202 */ /* 0x000fe20000000f00 */
[----:B------:R-:W-:Y:S05]  /*23ff0*/  BRA `(.L_x_2965) ;  /* 0xffffad1000007947 */ /* 0x000fea000383ffff */
.L_x_2887:
[----:B------:R-:W-:Y:S01]  /*24000*/  IMAD.MOV.U32 R5, RZ, RZ, R6 ;  /* 0x000000ffff057224 */ /* 0x000fe200078e0006 */
[----:B----4-:R-:W-:Y:S01]  /*24010*/  MOV R2, 0x1 ;  /* 0x0000000100027802 */ /* 0x010fe20000000f00 */
[----:B------:R-:W-:Y:S01]  /*24020*/  IMAD.MOV.U32 R216, RZ, RZ, 0x1c1f ;  /* 0x00001c1fffd87424 */ /* 0x000fe200078e00ff */
[----:B------:R-:W-:-:S02]  /*24030*/  MOV R3, 0x24050 ;  /* 0x0002405000037802 */ /* 0x000fc40000000f00 */
[----:B-123--:R-:W-:Y:S05]  /*24040*/  CALL.REL.NOINC `($__internal_43_$__cuda_sm70_shflsync_idx_p) ;  /* 0x00000a8000007944 */ /* 0x00efea0003c00000 */
        /* <DEDUP_REMOVED lines=8> */
.L_x_2891:
[----:B------:R-:W-:Y:S01]  /*240d0*/  IMAD.MOV.U32 R5, RZ, RZ, R6 ;  /* 0x000000ffff057224 */ /* 0x000fe200078e0006 */
[----:B------:R-:W-:Y:S01]  /*240e0*/  MOV R2, RZ ;  /* 0x000000ff00027202 */ /* 0x000fe20000000f00 */
[----:B------:R-:W-:Y:S01]  /*240f0*/  IMAD.MOV.U32 R216, RZ, RZ, 0x181f ;  /* 0x0000181fffd87424 */ /* 0x000fe200078e00ff */
[----:B------:R-:W-:Y:S02]  /*24100*/  MOV R3, 0x24120 ;  /* 0x0002412000037802 */ /* 0x000fe40000000f00 */
[----:B------:R-:W-:Y:S05]  /*24110*/  CALL.REL.NOINC `($__internal_43_$__cuda_sm70_shflsync_idx_p) ;  /* 0x000009b000007944 */ /* 0x000fea0003c00000 */
[----:B------:R-:W-:Y:S01]  /*24120*/  MOV R14, R5 ;  /* 0x00000005000e7202 */ /* 0x000fe20000000f00 */
[----:B------:R-:W-:Y:S05]  /*24130*/  BRA `(.L_x_2967) ;  /* 0xffffc1b000007947 */ /* 0x000fea000383ffff */
.L_x_2892:
[----:B------:R-:W-:Y:S01]  /*24140*/  IMAD.MOV.U32 R5, RZ, RZ, R9 ;  /* 0x000000ffff057224 */ /* 0x000fe200078e0009 */
[----:B------:R-:W-:Y:S01]  /*24150*/  MOV R2, RZ ;  /* 0x000000ff00027202 */ /* 0x000fe20000000f00 */
[----:B------:R-:W-:Y:S01]  /*24160*/  IMAD.MOV.U32 R216, RZ, RZ, 0x181f ;  /* 0x0000181fffd87424 */ /* 0x000fe200078e00ff */
[----:B------:R-:W-:Y:S02]  /*24170*/  MOV R3, 0x24190 ;  /* 0x0002419000037802 */ /* 0x000fe40000000f00 */
[----:B-12---:R-:W-:Y:S05]  /*24180*/  CALL.REL.NOINC `($__internal_43_$__cuda_sm70_shflsync_idx_p) ;  /* 0x0000094000007944 */ /* 0x006fea0003c00000 */
[----:B------:R-:W-:Y:S01]  /*24190*/  MOV R2, R5 ;  /* 0x0000000500027202 */ /* 0x000fe20000000f00 */
[----:B------:R-:W-:Y:S05]  /*241a0*/  BRA `(.L_x_2968) ;  /* 0xffffc16000007947 */ /* 0x000fea000383ffff */
.L_x_2895:
[----:B------:R-:W-:Y:S01]  /*241b0*/  IMAD.MOV.U32 R5, RZ, RZ, R6 ;  /* 0x000000ffff057224 */ /* 0x000fe200078e0006 */
[----:B--2-4-:R-:W-:Y:S01]  /*241c0*/  MOV R2, 0x1 ;  /* 0x0000000100027802 */ /* 0x014fe20000000f00 */
[----:B------:R-:W-:Y:S01]  /*241d0*/  IMAD.MOV.U32 R216, RZ, RZ, 0x181f ;  /* 0x0000181fffd87424 */ /* 0x000fe200078e00ff */
[----:B------:R-:W-:-:S02]  /*241e0*/  MOV R3, 0x24200 ;  /* 0x0002420000037802 */ /* 0x000fc40000000f00 */
[----:B-1-3--:R-:W-:Y:S05]  /*241f0*/  CALL.REL.NOINC `($__internal_43_$__cuda_sm70_shflsync_idx_p) ;  /* 0x000008d000007944 */ /* 0x00afea0003c00000 */
        /* <DEDUP_REMOVED lines=8> */
.L_x_2898:
[----:B------:R-:W-:Y:S01]  /*24280*/  IMAD.MOV.U32 R5, RZ, RZ, R6 ;  /* 0x000000ffff057224 */ /* 0x000fe200078e0006 */
[----:B-1--4-:R-:W-:Y:S01]  /*24290*/  MOV R2, 0x2 ;  /* 0x0000000200027802 */ /* 0x012fe20000000f00 */
[----:B------:R-:W-:Y:S01]  /*242a0*/  IMAD.MOV.U32 R216, RZ, RZ, 0x181f ;  /* 0x0000181fffd87424 */ /* 0x000fe200078e00ff */
[----:B------:R-:W-:Y:S02]  /*242b0*/  MOV R3, 0x242d0 ;  /* 0x000242d000037802 */ /* 0x000fe40000000f00 */
[----:B--23--:R-:W-:Y:S05]  /*242c0*/  CALL.REL.NOINC `($__internal_43_$__cuda_sm70_shflsync_idx_p) ;  /* 0x0000080000007944 */ /* 0x00cfea0003c00000 */
[----:B------:R-:W-:Y:S01]  /*242d0*/  MOV R14, R5 ;  /* 0x00000005000e7202 */ /* 0x000fe20000000f00 */
[----:B------:R-:W-:Y:S05]  /*242e0*/  BRA `(.L_x_2970) ;  /* 0xffffc21000007947 */ /* 0x000fea000383ffff */
.L_x_2899:
[----:B------:R-:W-:Y:S01]  /*242f0*/  IMAD.MOV.U32 R5, RZ, RZ, R9 ;  /* 0x000000ffff057224 */ /* 0x000fe200078e0009 */
[----:B----4-:R-:W-:Y:S01]  /*24300*/  MOV R2, 0x2 ;  /* 0x0000000200027802 */ /* 0x010fe20000000f00 */
[----:B------:R-:W-:Y:S01]  /*24310*/  IMAD.MOV.U32 R216, RZ, RZ, 0x181f ;  /* 0x0000181fffd87424 */ /* 0x000fe200078e00ff */
[----:B------:R-:W-:Y:S02]  /*24320*/  MOV R3, 0x24340 ;  /* 0x0002434000037802 */ /* 0x000fe40000000f00 */
[----:B-123--:R-:W-:Y:S05]  /*24330*/  CALL.REL.NOINC `($__internal_43_$__cuda_sm70_shflsync_idx_p) ;  /* 0x0000079000007944 */ /* 0x00efea0003c00000 */
[----:B------:R-:W-:Y:S01]  /*24340*/  MOV R2, R5 ;  /* 0x0000000500027202 */ /* 0x000fe20000000f00 */
[----:B------:R-:W-:Y:S05]  /*24350*/  BRA `(.L_x_2971) ;  /* 0xffffc1c000007947 */ /* 0x000fea000383ffff */
.L_x_2902:
[----:B------:R-:W-:Y:S01]  /*24360*/  IMAD.MOV.U32 R5, RZ, RZ, R6 ;  /* 0x000000ffff057224 */ /* 0x000fe200078e0006 */
[----:B-1----:R-:W-:Y:S01]  /*24370*/  MOV R2, 0x3 ;  /* 0x0000000300027802 */ /* 0x002fe20000000f00 */
[----:B------:R-:W-:Y:S01]  /*24380*/  IMAD.MOV.U32 R216, RZ, RZ, 0x181f ;  /* 0x0000181fffd87424 */ /* 0x000fe200078e00ff */
[----:B------:R-:W-:-:S02]  /*24390*/  MOV R3, 0x243b0 ;  /* 0x000243b000037802 */ /* 0x000fc40000000f00 */
[----:B--234-:R-:W-:Y:S05]  /*243a0*/  CALL.REL.NOINC `($__internal_43_$__cuda_sm70_shflsync_idx_p) ;  /* 0x0000072000007944 */ /* 0x01cfea0003c00000 */
        /* <DEDUP_REMOVED lines=8> */
.L_x_2904:
[----:B------:R-:W-:Y:S01]  /*24430*/  IMAD.MOV.U32 R5, RZ, RZ, R70 ;  /* 0x000000ffff057224 */ /* 0x000fe200078e0046 */
[----:B------:R-:W-:Y:S01]  /*24440*/  MOV R2, RZ ;  /* 0x000000ff00027202 */ /* 0x000fe20000000f00 */
[----:B------:R-:W-:Y:S01]  /*24450*/  IMAD.MOV.U32 R216, RZ, RZ, 0x1f ;  /* 0x0000001fffd87424 */ /* 0x000fe200078e00ff */
[----:B------:R-:W-:Y:S02]  /*24460*/  MOV R3, 0x24480 ;  /* 0x0002448000037802 */ /* 0x000fe40000000f00 */
[----:B------:R-:W-:Y:S05]  /*24470*/  CALL.REL.NOINC `($__internal_43_$__cuda_sm70_shflsync_idx_p) ;  /* 0x0000065000007944 */ /* 0x000fea0003c00000 */
[----:B------:R-:W-:Y:S01]  /*24480*/  MOV R10, R5 ;  /* 0x00000005000a7202 */ /* 0x000fe20000000f00 */
[----:B------:R-:W-:Y:S05]  /*24490*/  BRA `(.L_x_2973) ;  /* 0xffffc33000007947 */ /* 0x000fea000383ffff */
.L_x_2905:
[----:B------:R-:W-:Y:S01]  /*244a0*/  IMAD.MOV.U32 R5, RZ, RZ, R70 ;  /* 0x000000ffff057224 */ /* 0x000fe200078e0046 */
[----:B------:R-:W-:Y:S01]  /*244b0*/  MOV R2, 0x1 ;  /* 0x0000000100027802 */ /* 0x000fe20000000f00 */
[----:B------:R-:W-:Y:S01]  /*244c0*/  IMAD.MOV.U32 R216, RZ, RZ, 0x1f ;  /* 0x0000001fffd87424 */ /* 0x000fe200078e00ff */
[----:B------:R-:W-:Y:S02]  /*244d0*/  MOV R3, 0x244f0 ;  /* 0x000244f000037802 */ /* 0x000fe40000000f00 */
[----:B-12---:R-:W-:Y:S05]  /*244e0*/  CALL.REL.NOINC `($__internal_43_$__cuda_sm70_shflsync_idx_p) ;  /* 0x000005e000007944 */ /* 0x006fea0003c00000 */
[----:B------:R-:W-:Y:S01]  /*244f0*/  MOV R9, R5 ;  /* 0x0000000500097202 */ /* 0x000fe20000000f00 */
[----:B------:R-:W-:Y:S05]  /*24500*/  BRA `(.L_x_2974) ;  /* 0xffffc2e000007947 */ /* 0x000fea000383ffff */
.L_x_2906:
[----:B------:R-:W-:Y:S02]  /*24510*/  MOV R3, 0x1 ;  /* 0x0000000100037802 */ /* 0x000fe40000000f00 */
[----:B------:R-:W-:-:S02]  /*24520*/  MOV R4, 0x24540 ;  /* 0x0002454000047802 */ /* 0x000fc40000000f00 */
[----:B-1234-:R-:W-:Y:S05]  /*24530*/  CALL.REL.NOINC `($__internal_44_$__cuda_sm70_shflsync_up_p) ;  /* 0x000005f000007944 */ /* 0x01efea0003c00000 */
[----:B------:R-:W-:Y:S05]  /*24540*/  BRA `(.L_x_2975) ;  /* 0xffffc3d000007947 */ /* 0x000fea000383ffff */
.L_x_2907:
[----:B------:R-:W-:Y:S02]  /*24550*/  MOV R3, 0x2 ;  /* 0x0000000200037802 */ /* 0x000fe40000000f00 */
[----:B------:R-:W-:-:S02]  /*24560*/  MOV R4, 0x24580 ;  /* 0x0002458000047802 */ /* 0x000fc40000000f00 */
[----:B--2-4-:R-:W-:Y:S05]  /*24570*/  CALL.REL.NOINC `($__internal_44_$__cuda_sm70_shflsync_up_p) ;  /* 0x000005b000007944 */ /* 0x014fea0003c00000 */
[----:B------:R-:W-:Y:S02]  /*24580*/  SEL R3, R3, RZ, P1 ;  /* 0x000000ff03037207 */ /* 0x000fe40000800000 */
[----:B------:R-:W-:-:S03]  /*24590*/  MOV R4, 0x245d0 ;  /* 0x000245d000047802 */ /* 0x000fc60000000f00 */
[----:B------:R-:W-:Y:S02]  /*245a0*/  IMAD.IADD R2, R2, 0x1, R3 ;  /* 0x0000000102027824 */ /* 0x000fe400078e0203 */
[----:B------:R-:W-:Y:S02]  /*245b0*/  IMAD.MOV.U32 R3, RZ, RZ, 0x4 ;  /* 0x00000004ff037424 */ /* 0x000fe400078e00ff */
[----:B------:R-:W-:Y:S05]  /*245c0*/  CALL.REL.NOINC `($__internal_44_$__cuda_sm70_shflsync_up_p) ;  /* 0x0000056000007944 */ /* 0x000fea0003c00000 */
        /* <DEDUP_REMOVED lines=12> */
[----:B------:R-:W-:Y:S01]  /*24690*/  IMAD.IADD R4, R3, 0x1, R2 ;  /* 0x0000000103047824 */ /* 0x000fe200078e0202 */
[----:B------:R-:W-:Y:S01]  /*246a0*/  MOV R3, 0x246e0 ;  /* 0x000246e000037802 */ /* 0x000fe20000000f00 */
[----:B------:R-:W-:Y:S02]  /*246b0*/  IMAD.MOV.U32 R2, RZ, RZ, 0x1f ;  /* 0x0000001fff027424 */ /* 0x000fe400078e00ff */
[----:B------:R-:W-:Y:S02]  /*246c0*/  IMAD.MOV.U32 R5, RZ, RZ, R4 ;  /* 0x000000ffff057224 */ /* 0x000fe400078e0004 */
[----:B------:R-:W-:Y:S05]  /*246d0*/  CALL.REL.NOINC `($__internal_43_$__cuda_sm70_shflsync_idx_p) ;  /* 0x000003f000007944 */ /* 0x000fea0003c00000 */
[----:B------:R-:W-:Y:S01]  /*246e0*/  MOV R2, R5 ;  /* 0x0000000500027202 */ /* 0x000fe20000000f00 */
[----:B------:R-:W-:Y:S05]  /*246f0*/  BRA `(.L_x_2976) ;  /* 0xffffc32000007947 */ /* 0x000fea000383ffff */
.L_x_2911:
[----:B------:R-:W-:Y:S02]  /*24700*/  MOV R3, 0x1 ;  /* 0x0000000100037802 */ /* 0x000fe40000000f00 */
[----:B------:R-:W-:Y:S02]  /*24710*/  MOV R4, 0x24730 ;  /* 0x0002473000047802 */ /* 0x000fe40000000f00 */
[----:B------:R-:W-:Y:S05]  /*24720*/  CALL.REL.NOINC `($__internal_44_$__cuda_sm70_shflsync_up_p) ;  /* 0x0000040000007944 */ /* 0x000fea0003c00000 */
[----:B------:R-:W-:Y:S05]  /*24730*/  BRA `(.L_x_2977) ;  /* 0xffffc45000007947 */ /* 0x000fea000383ffff */
.L_x_2912:
[----:B------:R-:W-:Y:S02]  /*24740*/  MOV R3, 0x2 ;  /* 0x0000000200037802 */ /* 0x000fe40000000f00 */
[----:B------:R-:W-:Y:S02]  /*24750*/  MOV R4, 0x24770 ;  /* 0x0002477000047802 */ /* 0x000fe40000000f00 */
        /* <DEDUP_REMOVED lines=25> */
.L_x_2914:
[----:B------:R-:W-:Y:S02]  /*248f0*/  SEL R2, RZ, 0x1, P0 ;  /* 0x00000001ff027807 */ /* 0x000fe40000000000 */
[----:B------:R-:W-:Y:S02]  /*24900*/  MOV R3, 0x24920 ;  /* 0x0002492000037802 */ /* 0x000fe40000000f00 */
[----:B-1----:R-:W-:Y:S05]  /*24910*/  CALL.REL.NOINC `($__internal_45_$__cuda_sm70_votesync_ballot) ;  /* 0x0000027000007944 */ /* 0x002fea0003c00000 */
[----:B------:R-:W-:Y:S05]  /*24920*/  BRA `(.L_x_2979) ;  /* 0xffffc3f000007947 */ /* 0x000fea000383ffff */
.L_x_2915:
[----:B------:R-:W-:Y:S01]  /*24930*/  IMAD.MOV.U32 R5, RZ, RZ, R6 ;  /* 0x000000ffff057224 */ /* 0x000fe200078e0006 */
[----:B--2---:R-:W-:Y:S01]  /*24940*/  MOV R2, R9 ;  /* 0x0000000900027202 */ /* 0x004fe20000000f00 */
[----:B------:R-:W-:Y:S01]  /*24950*/  IMAD.MOV.U32 R216, RZ, RZ, 0x1f ;  /* 0x0000001fffd87424 */ /* 0x000fe200078e00ff */
[----:B------:R-:W-:-:S02]  /*24960*/  MOV R3, 0x24980 ;  /* 0x0002498000037802 */ /* 0x000fc40000000f00 */
[----:B-1----:R-:W-:Y:S05]  /*24970*/  CALL.REL.NOINC `($__internal_43_$__cuda_sm70_shflsync_idx_p) ;  /* 0x0000015000007944 */ /* 0x002fea0003c00000 */
[----:B------:R-:W-:Y:S01]  /*24980*/  IMAD.MOV.U32 R11, RZ, RZ, R5 ;  /* 0x000000ffff0b7224 */ /* 0x000fe200078e0005 */
[----:B------:R-:W-:Y:S01]  /*24990*/  MOV R2, R9 ;  /* 0x0000000900027202 */ /* 0x000fe20000000f00 */
[----:B------:R-:W-:Y:S01]  /*249a0*/  IMAD.MOV.U32 R5, RZ, RZ, R8 ;  /* 0x000000ffff057224 */ /* 0x000fe200078e0008 */
[----:B------:R-:W-:-:S02]  /*249b0*/  MOV R216, 0x1f ;  /* 0x0000001f00d87802 */ /* 0x000fc40000000f00 */
[----:B------:R-:W-:Y:S02]  /*249c0*/  MOV R3, 0x249e0 ;  /* 0x000249e000037802 */ /* 0x000fe40000000f00 */
[----:B------:R-:W-:Y:S05]  /*249d0*/  CALL.REL.NOINC `($__internal_43_$__cuda_sm70_shflsync_idx_p) ;  /* 0x000000f000007944 */ /* 0x000fea0003c00000 */
[----:B------:R-:W-:Y:S01]  /*249e0*/  MOV R6, R5 ;  /* 0x0000000500067202 */ /* 0x000fe20000000f00 */
[----:B------:R-:W-:Y:S05]  /*249f0*/  BRA `(.L_x_2980) ;  /* 0xffffc39000007947 */ /* 0x000fea000383ffff */
.L_x_2918:
[----:B------:R-:W-:Y:S01]  /*24a00*/  IMAD.MOV.U32 R5, RZ, RZ, R4 ;  /* 0x000000ffff057224 */ /* 0x000fe200078e0004 */
[----:B--2---:R-:W-:Y:S01]  /*24a10*/  MOV R2, R9 ;  /* 0x0000000900027202 */ /* 0x004fe20000000f00 */
[----:B------:R-:W-:Y:S01]  /*24a20*/  IMAD.MOV.U32 R216, RZ, RZ, 0x1f ;  /* 0x0000001fffd87424 */ /* 0x000fe200078e00ff */
[----:B------:R-:W-:Y:S02]  /*24a30*/  MOV R3, 0x24a50 ;  /* 0x00024a5000037802 */ /* 0x000fe40000000f00 */
[----:B-1--4-:R-:W-:Y:S05]  /*24a40*/  CALL.REL.NOINC `($__internal_43_$__cuda_sm70_shflsync_idx_p) ;  /* 0x0000008000007944 */ /* 0x012fea0003c00000 */
[----:B------:R-:W-:Y:S01]  /*24a50*/  MOV R16, R5 ;  /* 0x0000000500107202 */ /* 0x000fe20000000f00 */
[----:B------:R-:W-:Y:S05]  /*24a60*/  BRA `(.L_x_2917) ;  /* 0xffffc38000007947 */ /* 0x000fea000383ffff */
        .weak           $__internal_42_$__cuda_sm70_shflsync_bfly_p
        .type           $__internal_42_$__cuda_sm70_shflsync_bfly_p,@function
        .size           $__internal_42_$__cuda_sm70_shflsync_bfly_p,($__internal_43_$__cuda_sm70_shflsync_idx_p - $__internal_42_$__cuda_sm70_shflsync_bfly_p)
$__internal_42_$__cuda_sm70_shflsync_bfly_p:
[----:B------:R-:W-:Y:S02]  /*24a70*/  MOV R141, 0x1f ;  /* 0x0000001f008d7802 */ /* 0x000fe40000000f00 */
[----:B------:R-:W-:-:S04]  /*24a80*/  MOV R142, 0xffffffff ;  /* 0xffffffff008e7802 */ /* 0x000fc80000000f00 */
[----:B------:R-:W-:Y:S04]  /*24a90*/  WARPSYNC R142 ;  /* 0x0000008e00007348 */ /* 0x000fe80003800000 */
[----:B------:R1:W2:Y:S02]  /*24aa0*/  SHFL.BFLY PT, R141, R4, R3, R141 ;  /* 0x0c000003048d7389 */ /* 0x0002a400000e008d */
[----:B-1----:R-:W-:-:S04]  /*24ab0*/  MOV R3, 0x0 ;  /* 0x0000000000037802 */ /* 0x002fc80000000f00 */
[----:B--2---:R-:W-:Y:S05]  /*24ac0*/  RET.REL.NODEC R2 `(_ZN7cutlass13device_kernelIN5flash19enable_sm80_to_sm89INS1_16FlashAttnFwdSm80INS1_25CollectiveMainloopFwdSm80ILi8ELi1ELb1EN4cute5tupleIJNS5_1CILi128EEENS7_ILi96EEES8_EEELi128ENS_10bfloat16_tEfNS_4arch4Sm80ELb0ELb1ELb0ELb1ELb1ELb1ELb1ELb1EEENS1_21CollectiveEpilogueFwdINS6_IJS8_S8_S9_EEENS6_IJNS7_ILi1EEESH_SH_EEESB_SD_Li256ELb1ELb1ELb1ELb0EEENS1_36VarlenDynamicPersistentTileSchedulerILi128ELi96ELi256ELi256ELb1ELb1ELb0ELb1ELb0ELb1EEEEEEEEEvNT_6ParamsE) ;  /* 0xfffdb53002007950 */ /* 0x004fea0003c3ffff */
        .weak           $__internal_43_$__cuda_sm70_shflsync_idx_p
        .type           $__internal_43_$__cuda_sm70_shflsync_idx_p,@function
        .size           $__internal_43_$__cuda_sm70_shflsync_idx_p,($__internal_44_$__cuda_sm70_shflsync_up_p - $__internal_43_$__cuda_sm70_shflsync_idx_p)
$__internal_43_$__cuda_sm70_shflsync_idx_p:
[----:B------:R-:W-:-:S04]  /*24ad0*/  MOV R217, 0xffffffff ;  /* 0xffffffff00d97802 */ /* 0x000fc80000000f00 */
[----:B------:R-:W-:Y:S04]  /*24ae0*/  WARPSYNC R217 ;  /* 0x000000d900007348 */ /* 0x000fe80003800000 */
[----:B------:R1:W2:Y:S02]  /*24af0*/  SHFL.IDX PT, R5, R5, R2, R216 ;  /* 0x0000000205057389 */ /* 0x0002a400000e00d8 */
[----:B-1----:R-:W-:Y:S02]  /*24b00*/  MOV R2, R3 ;  /* 0x0000000300027202 */ /* 0x002fe40000000f00 */
[----:B------:R-:W-:-:S04]  /*24b10*/  MOV R3, 0x0 ;  /* 0x0000000000037802 */ /* 0x000fc80000000f00 */
[----:B--2---:R-:W-:Y:S05]  /*24b20*/  RET.REL.NODEC R2 `(_ZN7cutlass13device_kernelIN5flash19enable_sm80_to_sm89INS1_16FlashAttnFwdSm80INS1_25CollectiveMainloopFwdSm80ILi8ELi1ELb1EN4cute5tupleIJNS5_1CILi128EEENS7_ILi96EEES8_EEELi128ENS_10bfloat16_tEfNS_4arch4Sm80ELb0ELb1ELb0ELb1ELb1ELb1ELb1ELb1EEENS1_21CollectiveEpilogueFwdINS6_IJS8_S8_S9_EEENS6_IJNS7_ILi1EEESH_SH_EEESB_SD_Li256ELb1ELb1ELb1ELb0EEENS1_36VarlenDynamicPersistentTileSchedulerILi128ELi96ELi256ELi256ELb1ELb1ELb0ELb1ELb0ELb1EEEEEEEEEvNT_6ParamsE) ;  /* 0xfffdb4d002007950 */ /* 0x004fea0003c3ffff */
        .weak           $__internal_44_$__cuda_sm70_shflsync_up_p
        .type           $__internal_44_$__cuda_sm70_shflsync_up_p,@function
        .size           $__internal_44_$__cuda_sm70_shflsync_up_p,($__internal_45_$__cuda_sm70_votesync_ballot - $__internal_44_$__cuda_sm70_shflsync_up_p)
$__internal_44_$__cuda_sm70_shflsync_up_p:
[----:B------:R-:W-:Y:S02]  /*24b30*/  MOV R11, 0xffffffff ;  /* 0xffffffff000b7802 */ /* 0x000fe40000000f00 */
[----:B------:R-:W-:Y:S02]  /*24b40*/  MOV R5, RZ ;  /* 0x000000ff00057202 */ /* 0x000fe40000000f00 */
[----:B------:R-:W-:Y:S04]  /*24b50*/  WARPSYNC R11 ;  /* 0x0000000b00007348 */ /* 0x000fe80003800000 */
[----:B------:R1:W2:Y:S02]  /*24b60*/  SHFL.UP PT, R3, R2, R3, R5 ;  /* 0x0400000302037389 */ /* 0x0002a400000e0005 */
[----:B-1----:R-:W-:-:S04]  /*24b70*/  MOV R5, 0x0 ;  /* 0x0000000000057802 */ /* 0x002fc80000000f00 */
[----:B--2---:R-:W-:Y:S05]  /*24b80*/  RET.REL.NODEC R4 `(_ZN7cutlass13device_kernelIN5flash19enable_sm80_to_sm89INS1_16FlashAttnFwdSm80INS1_25CollectiveMainloopFwdSm80ILi8ELi1ELb1EN4cute5tupleIJNS5_1CILi128EEENS7_ILi96EEES8_EEELi128ENS_10bfloat16_tEfNS_4arch4Sm80ELb0ELb1ELb0ELb1ELb1ELb1ELb1ELb1EEENS1_21CollectiveEpilogueFwdINS6_IJS8_S8_S9_EEENS6_IJNS7_ILi1EEESH_SH_EEESB_SD_Li256ELb1ELb1ELb1ELb0EEENS1_36VarlenDynamicPersistentTileSchedulerILi128ELi96ELi256ELi256ELb1ELb1ELb0ELb1ELb0ELb1EEEEEEEEEvNT_6ParamsE) ;  /* 0xfffdb47004007950 */ /* 0x004fea0003c3ffff */
        .weak           $__internal_45_$__cuda_sm70_votesync_ballot
        .type           $__internal_45_$__cuda_sm70_votesync_ballot,@function
        .size           $__internal_45_$__cuda_sm70_votesync_ballot,(.L_x_3630 - $__internal_45_$__cuda_sm70_votesync_ballot)
$__internal_45_$__cuda_sm70_votesync_ballot:
[----:B------:R-:W-:Y:S01]  /*24b90*/  ISETP.NE.U32.AND P0, PT, R2, 0x1, PT ;  /* 0x000000010200780c */ /* 0x000fe20003f05070 */
[----:B------:R-:W-:-:S04]  /*24ba0*/  IMAD.MOV.U32 R5, RZ, RZ, -0x1 ;  /* 0xffffffffff057424 */ /* 0x000fc800078e00ff */
[----:B------:R-:W-:Y:S08]  /*24bb0*/  WARPSYNC R5 ;  /* 0x0000000500007348 */ /* 0x000ff00003800000 */
[----:B------:R-:W-:-:S04]  /*24bc0*/  VOTE.ANY R2, PT, !P0 ;  /* 0x0000000000027806 */ /* 0x000fc800040e0100 */
[----:B------:R-:W-:Y:S01]  /*24bd0*/  LOP3.LUT R15, R2, R5, RZ, 0xc0, !PT ;  /* 0x00000005020f7212 */ /* 0x000fe200078ec0ff */
[----:B------:R-:W-:Y:S02]  /*24be0*/  IMAD.MOV.U32 R2, RZ, RZ, R3 ;  /* 0x000000ffff027224 */ /* 0x000fe400078e0003 */
[----:B------:R-:W-:-:S04]  /*24bf0*/  IMAD.MOV.U32 R3, RZ, RZ, 0x0 ;  /* 0x00000000ff037424 */ /* 0x000fc800078e00ff */
[----:B------:R-:W-:Y:S05]  /*24c00*/  RET.REL.NODEC R2 `(_ZN7cutlass13device_kernelIN5flash19enable_sm80_to_sm89INS1_16FlashAttnFwdSm80INS1_25CollectiveMainloopFwdSm80ILi8ELi1ELb1EN4cute5tupleIJNS5_1CILi128EEENS7_ILi96EEES8_EEELi128ENS_10bfloat16_tEfNS_4arch4Sm80ELb0ELb1ELb0ELb1ELb1ELb1ELb1ELb1EEENS1_21CollectiveEpilogueFwdINS6_IJS8_S8_S9_EEENS6_IJNS7_ILi1EEESH_SH_EEESB_SD_Li256ELb1ELb1ELb1ELb0EEENS1_36VarlenDynamicPersistentTileSchedulerILi128ELi96ELi256ELi256ELb1ELb1ELb0ELb1ELb0ELb1EEEEEEEEEvNT_6ParamsE) ;  /* 0xfffdb3f002007950 */ /* 0x000fea0003c3ffff */
.L_x_2981:
        /* <DEDUP_REMOVED lines=15> */
.L_x_3630:


//--------------------- .text._ZN7cutlass13device_kernelIN5flash19enable_sm80_to_sm89INS1_16FlashAttnFwdSm80INS1_25CollectiveMainloopFwdSm80ILi4ELi1ELb0EN4cute5tupleIJNS5_1CILi128EEENS7_ILi64EEES8_EEELi128ENS_10bfloat16_tEfNS_4arch4Sm80ELb1ELb0ELb0ELb0ELb1ELb0ELb1ELb1EEENS1_21CollectiveEpilogueFwdINS6_IJS8_S8_S9_EEENS6_IJNS7_ILi1EEESH_SH_EEESB_SD_Li128ELb0ELb1ELb1ELb0EEENS1_30DynamicPersistentTileSchedulerILi128ELi128ELb1ELb1ELb0EEEEEEEEEvNT_6ParamsE --------------------------
	.section	.text._ZN7cutlass13device_kernelIN5flash19enable_sm80_to_sm89INS1_16FlashAttnFwdSm80INS1_25CollectiveMainloopFwdSm80ILi4ELi1ELb0EN4cute5tupleIJNS5_1CILi128EEENS7_ILi64EEES8_EEELi128ENS_10bfloat16_tEfNS_4arch4Sm80ELb1ELb0ELb0ELb0ELb1ELb0ELb1ELb1EEENS1_21CollectiveEpilogueFwdINS6_IJS8_S8_S9_EEENS6_IJNS7_ILi1EEESH_SH_EEESB_SD_Li128ELb0ELb1ELb1ELb0EEENS1_30DynamicPersistentTileSchedulerILi128ELi128ELb1ELb1ELb0EEEEEEEEEvNT_6ParamsE,"ax",@progbits
	.sectioninfo	@"SHI_REGISTERS=255"
	.align	128
.text._ZN7cutlass13device_kernelIN5flash19enable_sm80_to_sm89INS1_16FlashAttnFwdSm80INS1_25CollectiveMainloopFwdSm80ILi4ELi1ELb0EN4cute5tupleIJNS5_1CILi128EEENS7_ILi64EEES8_EEELi128ENS_10bfloat16_tEfNS_4arch4Sm80ELb1ELb0ELb0ELb0ELb1ELb0ELb1ELb1EEENS1_21CollectiveEpilogueFwdINS6_IJS8_S8_S9_EEENS6_IJNS7_ILi1EEESH_SH_EEESB_SD_Li128ELb0ELb1ELb1ELb0EEENS1_30DynamicPersistentTileSchedulerILi128ELi128ELb1ELb1ELb0EEEEEEEEEvNT_6ParamsE:
        .type           _ZN7cutlass13device_kernelIN5flash19enable_sm80_to_sm89INS1_16FlashAttnFwdSm80INS1_25CollectiveMainloopFwdSm80ILi4ELi1ELb0EN4cute5tupleIJNS5_1CILi128EEENS7_ILi64EEES8_EEELi128ENS_10bfloat16_tEfNS_4arch4Sm80ELb1ELb0ELb0ELb0ELb1ELb0ELb1ELb1EEENS1_21CollectiveEpilogueFwdINS6_IJS8_S8_S9_EEENS6_IJNS7_ILi1EEESH_SH_EEESB_SD_Li128ELb0ELb1ELb1ELb0EEENS1_30DynamicPersistentTileSchedulerILi128ELi128ELb1ELb1ELb0EEEEEEEEEvNT_6ParamsE,@function
        .size           _ZN7cutlass13device_kernelIN5flash19enable_sm80_to_sm89INS1_16FlashAttnFwdSm80INS1_25CollectiveMainloopFwdSm80ILi4ELi1ELb0EN4cute5tupleIJNS5_1CILi128EEENS7_ILi64EEES8_EEELi128ENS_10bfloat16_tEfNS_4arch4Sm80ELb1ELb0ELb0ELb0ELb1ELb0ELb1ELb1EEENS1_21CollectiveEpilogueFwdINS6_IJS8_S8_S9_EEENS6_IJNS7_ILi1EEESH_SH_EEESB_SD_Li128ELb0ELb1ELb1ELb0EEENS1_30DynamicPersistentTileSchedulerILi128ELi128ELb1ELb1ELb0EEEEEEEEEvNT_6ParamsE,(.L_x_3635 - _ZN7cutlass13device_kernelIN5flash19enable_sm80_to_sm89INS1_16FlashAttnFwdSm80INS1_25CollectiveMainloopFwdSm80ILi4ELi1ELb0EN4cute5tupleIJNS5_1CILi128EEENS7_ILi64EEES8_EEELi128ENS_10bfloat16_tEfNS_4arch4Sm80ELb1ELb0ELb0ELb0ELb1ELb0ELb1ELb1EEENS1_21CollectiveEpilogueFwdINS6_IJS8_S8_S9_EEENS6_IJNS7_ILi1EEESH_SH_EEESB_SD_Li128ELb0ELb1ELb1ELb0EEENS1_30DynamicPersistentTileSchedulerILi128ELi128ELb1ELb1ELb0EEEEEEEEEvNT_6ParamsE)
        .other          _ZN7cutlass13device_kernelIN5flash19enable_sm80_to_sm89INS1_16FlashAttnFwdSm80INS1_25CollectiveMainloopFwdSm80ILi4ELi1ELb0EN4cute5tupleIJNS5_1CILi128EEENS7_ILi64EEES8_EEELi128ENS_10bfloat16_tEfNS_4arch4Sm80ELb1ELb0ELb0ELb0ELb1ELb0ELb1ELb1EEENS1_21CollectiveEpilogueFwdINS6_IJS8_S8_S9_EEENS6_IJNS7_ILi1EEESH_SH_EEESB_SD_Li128ELb0ELb1ELb1ELb0EEENS1_30DynamicPersistentTileSchedulerILi128ELi128ELb1ELb1ELb0EEEEEEEEEvNT_6ParamsE,@"STO_CUDA_ENTRY STV_DEFAULT"
_ZN7cutlass13device_kernelIN5flash19enable_sm80_to_sm89INS1_16FlashAttnFwdSm80INS1_25CollectiveMainloopFwdSm80ILi4ELi1ELb0EN4cute5tupleIJNS5_1CILi128EEENS7_ILi64EEES8_EEELi128ENS_10bfloat16_tEfNS_4arch4Sm80ELb1ELb0ELb0ELb0ELb1ELb0ELb1ELb1EEENS1_21CollectiveEpilogueFwdINS6_IJS8_S8_S9_EEENS6_IJNS7_ILi1EEESH_SH_EEESB_SD_Li128ELb0ELb1ELb1ELb0EEENS1_30DynamicPersistentTileSchedulerILi128ELi128ELb1ELb1ELb0EEEEEEEEEvNT_6ParamsE:
        /* <DEDUP_REMOVED lines=14> */
[----:B------:R-:W-:Y:S02]  /*00e0*/  ULDC.64 UR8, c[0x0][0x118] ;  /* 0x0000460000087ab9 */ /* 0x000fe40000000a00 */
[CC--:B------:R-:W-:Y:S02]  /*00f0*/  LEA.HI R12, R14.reuse, R19.reuse, RZ, 0x3 ;  /* 0x000000130e0c7211 */ /* 0x0c0fe400078f18ff */
[CC--:B------:R-:W-:Y:S02]  /*0100*/  LEA.HI R0, R14.reuse, R19.reuse, RZ, 0x2 ;  /* 0x000000130e007211 */ /* 0x0c0fe400078f10ff */
[----:B------:R-:W-:Y:S02]  /*0110*/  LEA.HI R4, R14, R19, RZ, 0x4 ;  /* 0x000000130e047211 */ /* 0x000fe400078f20ff */
[----:B------:R-:W-:-:S02]  /*0120*/  SHF.R.S32.HI R3, RZ, 0x3, R12 ;  /* 0x00000003ff037819 */ /* 0x000fc4000001140c */
[----:B------:R-:W-:Y:S02]  /*0130*/  LOP3.LUT R6, R12, 0xfffffff8, RZ, 0xc0, !PT ;  /* 0xfffffff80c067812 */ /* 0x000fe400078ec0ff */
[----:B------:R-:W-:Y:S01]  /*0140*/  LOP3.LUT R2, R0, 0xfffffffc, RZ, 0xc0, !PT ;  /* 0xfffffffc00027812 */ /* 0x000fe200078ec0ff */
[----:B------:R-:W-:Y:S01]  /*0150*/  IMAD.SHL.U32 R3, R3, 0x40, RZ ;  /* 0x0000004003037824 */ /* 0x000fe200078e00ff */
[C---:B------:R-:W-:Y:S01]  /*0160*/  LOP3.LUT R0, R4.reuse, 0xfffffff0, RZ, 0xc0, !PT ;  /* 0xfffffff004007812 */ /* 0x040fe200078ec0ff */
[C---:B------:R-:W-:Y:S01]  /*0170*/  IMAD.IADD R9, R19.reuse, 0x1, -R6 ;  /* 0x0000000113097824 */ /* 0x040fe200078e0a06 */
[----:B------:R-:W-:Y:S01]  /*0180*/  SHF.R.S32.HI R5, RZ, 0x4, R4 ;  /* 0x00000004ff057819 */ /* 0x000fe20000011404 */
[----:B------:R-:W-:Y:S01]  /*0190*/  IMAD.IADD R2, R19, 0x1, -R2 ;  /* 0x0000000113027824 */ /* 0x000fe200078e0a02 */
[----:B------:R-:W-:Y:S01]  /*01a0*/  LOP3.LUT R3, R3, 0x1c0, RZ, 0xc0, !PT ;  /* 0x000001c003037812 */ /* 0x000fe200078ec0ff */
[----:B------:R-:W-:Y:S01]  /*01b0*/  IMAD.IADD R0, R19, 0x1, -R0 ;  /* 0x0000000113007824 */ /* 0x000fe200078e0a00 */
[----:B------:R-:W-:Y:S01]  /*01c0*/  LEA.HI R4, R4, R5, RZ, 0x1 ;  /* 0x0000000504047211 */ /* 0x000fe200078f08ff */
[----:B------:R-:W-:Y:S01]  /*01d0*/  IMAD.SHL.U32 R18, R9, 0x8, RZ ;  /* 0x0000000809127824 */ /* 0x000fe200078e00ff */
[----:B------:R-:W-:-:S02]  /*01e0*/  LEA.HI R8, R2, R2, RZ, 0x1 ;  /* 0x0000000202087211 */ /* 0x000fc400078f08ff */
[----:B------:R-:W-:Y:S02]  /*01f0*/  SHF.R.S32.HI R10, RZ, 0x1f, R0 ;  /* 0x0000001fff0a7819 */ /* 0x000fe40000011400 */
[----:B------:R-:W-:Y:S01]  /*0200*/  LOP3.LUT R7, R4, 0xfffffffe, RZ, 0xc0, !PT ;  /* 0xfffffffe04077812 */ /* 0x000fe200078ec0ff */
[----:B------:R-:W-:Y:S01]  /*0210*/  STL [R1+0xc], R18 ;  /* 0x00000c1201007387 */ /* 0x000fe20000100800 */
[----:B------:R-:W-:Y:S02]  /*0220*/  SHF.R.U32.HI R6, RZ, 0x3, R3 ;  /* 0x00000003ff067819 */ /* 0x000fe40000011603 */
[----:B------:R-:W-:Y:S01]  /*0230*/  LOP3.LUT R4, R3, 0x38, R18, 0xf8, !PT ;  /* 0x0000003803047812 */ /* 0x000fe200078ef812 */
[----:B------:R-:W-:Y:S01]  /*0240*/  IMAD.IADD R11, R5, 0x1, -R7 ;  /* 0x00000001050b7824 */ /* 0x000fe200078e0a07 */
[----:B------:R-:W-:Y:S02]  /*0250*/  LOP3.LUT R3, R8, 0x1ffffffe, RZ, 0xc0, !PT ;  /* 0x1ffffffe08037812 */ /* 0x000fe400078ec0ff */
[----:B------:R-:W-:-:S02]  /*0260*/  LEA.HI R10, R10, R0, RZ, 0x3 ;  /* 0x000000000a0a7211 */ /* 0x000fc400078f18ff */
[----:B------:R-:W-:Y:S01]  /*0270*/  LOP3.LUT R7, R4, R6, RZ, 0x3c, !PT ;  /* 0x0000000604077212 */ /* 0x000fe200078e3cff */
[----:B------:R-:W-:Y:S01]  /*0280*/  IMAD.IADD R13, R2, 0x1, -R3 ;  /* 0x00000001020d7824 */ /* 0x000fe200078e0a03 */
[----:B------:R-:W-:Y:S01]  /*0290*/  LOP3.LUT R4, R10, 0xfffffff8, RZ, 0xc0, !PT ;  /* 0xfffffff80a047812 */ /* 0x000fe200078ec0ff */
[----:B------:R-:W-:Y:S01]  /*02a0*/  IMAD.SHL.U32 R2, R9, 0x40, RZ ;  /* 0x0000004009027824 */ /* 0x000fe200078e00ff */
[CC--:B------:R-:W-:Y:S02]  /*02b0*/  LEA.HI R5, R14.reuse, R19.reuse, RZ, 0x5 ;  /* 0x000000130e057211 */ /* 0x0c0fe400078f28ff */
[----:B------:R-:W-:Y:S01]  /*02c0*/  LEA.HI R3, R14, R19, RZ, 0x6 ;  /* 0x000000130e037211 */ /* 0x000fe200078f30ff */
[----:B------:R-:W-:Y:S01]  /*02d0*/  IMAD.IADD R9, R0, 0x1, -R4 ;  /* 0x0000000100097824 */ /* 0x000fe200078e0a04 */
[----:B------:R-:W-:Y:S02]  /*02e0*/  LOP3.LUT R0, R2, 0x1c0, RZ, 0xc0, !PT ;  /* 0x000001c002007812 */ /* 0x000fe400078ec0ff */
[--C-:B------:R-:W-:Y:S01]  /*02f0*/  SHF.R.S32.HI R239, RZ, 0x5, R5.reuse ;  /* 0x00000005ffef7819 */ /* 0x100fe20000011405 */
[----:B------:R-:W-:Y:S01]  /*0300*/  IMAD.SHL.U32 R3, R3, 0x8, RZ ;  /* 0x0000000803037824 */ /* 0x000fe200078e00ff */
[----:B------:R-:W-:-:S02]  /*0310*/  SHF.R.S32.HI R2, RZ, 0x1f, R5 ;  /* 0x0000001fff027819 */ /* 0x000fc40000011405 */
[----:B------:R-:W-:Y:S02]  /*0320*/  LOP3.LUT R6, R0, 0x8, R12, 0xf8, !PT ;  /* 0x0000000800067812 */ /* 0x000fe400078ef80c */
[----:B------:R-:W-:Y:S02]  /*0330*/  SHF.R.U32.HI R4, RZ, 0x3, R0 ;  /* 0x00000003ff047819 */ /* 0x000fe40000011600 */
[----:B------:R-:W-:Y:S01]  /*0340*/  LEA.HI R0, R2, R239, RZ, 0x2 ;  /* 0x000000ef02007211 */ /* 0x000fe200078f10ff */
[----:B------:R-:W-:Y:S01]  /*0350*/  IMAD.SHL.U32 R2, R9, 0x40, RZ ;  /* 0x0000004009027824 */ /* 0x000fe200078e00ff */
[----:B------:R-:W-:Y:S02]  /*0360*/  LOP3.LUT R5, R5, 0xffffffe0, RZ, 0xc0, !PT ;  /* 0xffffffe005057812 */ /* 0x000fe400078ec0ff */
[----:B------:R-:W-:Y:S02]  /*0370*/  LOP3.LUT R0, R0, 0xffffffc, RZ, 0xc0, !PT ;  /* 0x0ffffffc00007812 */ /* 0x000fe400078ec0ff */
[----:B------:R-:W-:Y:S01]  /*0380*/  LOP3.LUT R12, R6, R4, RZ, 0x3c, !PT ;  /* 0x00000004060c7212 */ /* 0x000fe200078e3cff */
[----:B------:R-:W-:Y:S01]  /*0390*/  IMAD.IADD R17, R19, 0x1, -R5 ;  /* 0x0000000113117824 */ /* 0x000fe200078e0a05 */
[----:B------:R-:W-:Y:S01]  /*03a0*/  LOP3.LUT R7, R7, 0x7ffffe00, R3, 0xf8, !PT ;  /* 0x7ffffe0007077812 */ /* 0x000fe200078ef803 */
[----:B------:R-:W-:Y:S01]  /*03b0*/  IMAD.IADD R6, R239, 0x1, -R0 ;  /* 0x00000001ef067824 */ /* 0x000fe200078e0a00 */
[----:B------:R-:W-:Y:S01]  /*03c0*/  LOP3.LUT R0, R2, 0x1c0, RZ, 0xc0, !PT ;  /* 0x000001c002007812 */ /* 0x000fe200078ec0ff */
[----:B------:R-:W-:Y:S01]  /*03d0*/  IMAD.SHL.U32 R3, R11, 0x8, RZ ;  /* 0x000000080b037824 */ /* 0x000fe200078e00ff */
[----:B------:R-:W-:Y:S01]  /*03e0*/  SHF.R.S32.HI R5, RZ, 0x1f, R17 ;  /* 0x0000001fff057819 */ /* 0x000fe20000011411 */
[----:B------:R-:W-:Y:S01]  /*03f0*/  IMAD.SHL.U32 R2, R10, 0x40, RZ ;  /* 0x000000400a027824 */ /* 0x000fe200078e00ff */
[----:B------:R-:W-:Y:S01]  /*0400*/  SHF.R.U32.HI R235, RZ, 0x3, R0 ;  /* 0x00000003ffeb7819 */ /* 0x000fe20000011600 */
[----:B------:R-:W-:Y:S01]  /*0410*/  IMAD.SHL.U32 R4, R8, 0x20, RZ ;  /* 0x0000002008047824 */ /* 0x000fe200078e00ff */
[----:B------:R-:W-:Y:S01]  /*0420*/  LOP3.LUT R3, R0, 0x8, R3, 0xf8, !PT ;  /* 0x0000000800037812 */ /* 0x000fe200078ef803 */
[----:B------:R-:W-:Y:S01]  /*0430*/  IMAD.SHL.U32 R252, R7, 0x2, RZ ;  /* 0x0000000207fc7824 */ /* 0x000fe200078e00ff */
[----:B------:R-:W-:-:S02]  /*0440*/  LOP3.LUT R2, R2, 0xfffffe00, RZ, 0xc0, !PT ;  /* 0xfffffe0002027812 */ /* 0x000fc400078ec0ff */
[----:B------:R-:W-:Y:S02]  /*0450*/  LEA.HI R5, R5, R17, RZ, 0x2 ;  /* 0x0000001105057211 */ /* 0x000fe400078f10ff */
[----:B------:R-:W-:Y:S01]  /*0460*/  LOP3.LUT R235, R3, R235, RZ, 0x3c, !PT ;  /* 0x000000eb03eb7212 */ /* 0x000fe200078e3cff */
[----:B------:R-:W-:Y:S01]  /*0470*/  IMAD R239, R239, 0x400, R2 ;  /* 0x00000400efef7824 */ /* 0x000fe200078e0202 */
[----:B------:R-:W-:Y:S02]  /*0480*/  SHF.R.S32.HI R0, RZ, 0x2, R5 ;  /* 0x00000002ff007819 */ /* 0x000fe40000011405 */
[----:B------:R-:W-:Y:S01]  /*0490*/  LEA.HI R3, R14, R19, RZ, 0x7 ;  /* 0x000000130e037211 */ /* 0x000fe200078f38ff */
[----:B------:R-:W-:Y:S01]  /*04a0*/  IMAD.IADD R239, R239, 0x1, R235 ;  /* 0x00000001efef7824 */ /* 0x000fe200078e02eb */
[----:B------:R-:W-:Y:S01]  /*04b0*/  LOP3.LUT R4, R4, 0xffffffc0, RZ, 0xc0, !PT ;  /* 0xffffffc004047812 */ /* 0x000fe200078ec0ff */
[----:B------:R-:W-:Y:S01]  /*04c0*/  IMAD R16, R6, 0x10, R0 ;  /* 0x0000001006107824 */ /* 0x000fe200078e0200 */
[----:B------:R-:W-:Y:S01]  /*04d0*/  LOP3.LUT R235, R235, R2, RZ, 0xfc, !PT ;  /* 0x00000002ebeb7212 */ /* 0x000fe200078efcff */
[----:B------:R-:W-:Y:S01]  /*04e0*/  IMAD R0, R11, 0x200, R12 ;  /* 0x000002000b007824 */ /* 0x000fe200078e020c */
[----:B------:R-:W-:Y:S01]  /*04f0*/  LOP3.LUT R2, R5, 0x7ffffffc, RZ, 0xc0, !PT ;  /* 0x7ffffffc05027812 */ /* 0x000fe200078ec0ff */
[----:B------:R-:W-:Y:S01]  /*0500*/  IMAD R4, R13, 0x8, R4 ;  /* 0x000000080d047824 */ /* 0x000fe200078e0204 */
[----:B------:R-:W-:Y:S01]  /*0510*/  IADD3 R8, R18, 0x40, RZ ;  /* 0x0000004012087810 */ /* 0x000fe20007ffe0ff */
[----:B------:R-:W-:Y:S01]  /*0520*/  STL [R1+0x100], R16 ;  /* 0x0001001001007387 */ /* 0x000fe20000100800 */
[----:B------:R-:W-:Y:S01]  /*0530*/  SHF.R.S32.HI R5, RZ, 0x7, R3 ;  /* 0x00000007ff057819 */ /* 0x000fe20000011403 */
[----:B------:R-:W-:Y:S01]  /*0540*/  IMAD.IADD R2, R17, 0x1, -R2 ;  /* 0x0000000111027824 */ /* 0x000fe200078e0a02 */
[----:B------:R-:W-:Y:S01]  /*0550*/  SHF.R.S32.HI R3, RZ, 0x1f, R18 ;  /* 0x0000001fff037819 */ /* 0x000fe20000011412 */
[----:B------:R1:W-:Y:S01]  /*0560*/  STL [R1+0xb0], R15 ;  /* 0x0000b00f01007387 */ /* 0x0003e20000100800 */
[----:B------:R-:W-:Y:S01]  /*0570*/  SHF.R.S32.HI R5, RZ, 0x1f, R8 ;  /* 0x0000001fff057819 */ /* 0x000fe20000011408 */
[----:B------:R-:W-:Y:S01]  /*0580*/  IMAD.SHL.U32 R2, R2, 0x2, RZ ;  /* 0x0000000202027824 */ /* 0x000fe200078e00ff */
[----:B------:R-:W-:Y:S01]  /*0590*/  R2P PR, R9, 0x6 ;  /* 0x0000000609007804 */ /* 0x000fe20000000000 */
[----:B------:R2:W-:Y:S01]  /*05a0*/  STL [R1+0x1c], R8 ;  /* 0x00001c0801007387 */ /* 0x0005e20000100800 */
[----:B------:R-:W-:Y:S01]  /*05b0*/  IMAD.MOV.U32 R6, RZ, RZ, 0x20 ;  /* 0x00000020ff067424 */ /* 0x000fe200078e00ff */
[----:B------:R-:W-:-:S02]  /*05c0*/  LEA R232, R0, 0x4100, 0x1 ;  /* 0x0000410000e87811 */ /* 0x000fc400078e08ff */
[----:B------:R3:W-:Y:S01]  /*05d0*/  STL [R1+0xf8], R3 ;  /* 0x0000f80301007387 */ /* 0x0007e20000100800 */
[C---:B------:R-:W-:Y:S02]  /*05e0*/  IADD3 R14, R2.reuse, 0x18, RZ ;  /* 0x00000018020e7810 */ /* 0x040fe40007ffe0ff */
[C---:B------:R-:W-:Y:S01]  /*05f0*/  IADD3 R13, R2.reuse, 0x20, RZ ;  /* 0x00000020020d7810 */ /* 0x040fe20007ffe0ff */
[----:B------:R4:W-:Y:S01]  /*0600*/  STL [R1+0xf4], R5 ;  /* 0x0000f40501007387 */ /* 0x0009e20000100800 */
[C---:B------:R-:W-:Y:S02]  /*0610*/  IADD3 R12, R2.reuse, 0x28, RZ ;  /* 0x00000028020c7810 */ /* 0x040fe40007ffe0ff */
[C---:B------:R-:W-:Y:S02]  /*0620*/  IADD3 R11, R2.reuse, 0x30, RZ ;  /* 0x00000030020b7810 */ /* 0x040fe40007ffe0ff */
[C---:B------:R-:W-:Y:S02]  /*0630*/  IADD3 R10, R2.reuse, 0x38, RZ ;  /* 0x00000038020a7810 */ /* 0x040fe40007ffe0ff */
[----:B------:R-:W-:-:S02]  /*0640*/  IADD3 R9, R2, 0x40, RZ ;  /* 0x0000004002097810 */ /* 0x000fc40007ffe0ff */
[----:B------:R-:W-:Y:S02]  /*0650*/  SEL R0, R6, 0xffffffe0, !P1 ;  /* 0xffffffe006007807 */ /* 0x000fe40004800000 */
[C---:B------:R-:W-:Y:S02]  /*0660*/  IADD3 R7, R2.reuse, 0x50, RZ ;  /* 0x0000005002077810 */ /* 0x040fe40007ffe0ff */
[C---:B-1----:R-:W-:Y:S02]  /*0670*/  IADD3 R15, R2.reuse, 0x10, RZ ;  /* 0x00000010020f7810 */ /* 0x042fe40007ffe0ff */
[C---:B------:R-:W-:Y:S02]  /*0680*/  IADD3 R6, R2.reuse, 0x58, RZ ;  /* 0x0000005802067810 */ /* 0x040fe40007ffe0ff */
[----:B--2---:R-:W-:Y:S02]  /*0690*/  IADD3 R8, R2, 0x48, RZ ;  /* 0x0000004802087810 */ /* 0x004fe40007ffe0ff */
[----:B------:R-:W-:Y:S01]  /*06a0*/  LEA R239, R239, 0x8100, 0x1 ;  /* 0x00008100efef7811 */ /* 0x000fe200078e08ff */
[----:B---3--:R-:W-:Y:S01]  /*06b0*/  IMAD.IADD R3, R16, 0x1, R4 ;  /* 0x0000000110037824 */ /* 0x008fe200078e0204 */
[----:B------:R-:W-:-:S02]  /*06c0*/  IADD3 R16, R2, 0x8, RZ ;  /* 0x0000000802107810 */ /* 0x000fc40007ffe0ff */
[C---:B------:R-:W-:Y:S01]  /*06d0*/  IADD3 R4, R2.reuse, 0x68, RZ ;  /* 0x0000006802047810 */ /* 0x040fe20007ffe0ff */
[----:B------:R-:W-:Y:S01]  /*06e0*/  IMAD.IADD R241, R239, 0x1, R0 ;  /* 0x00000001eff17824 */ /* 0x000fe200078e0200 */
[----:B------:R1:W-:Y:S01]  /*06f0*/  STL [R1+0xfc], R3 ;  /* 0x0000fc0301007387 */ /* 0x0003e20000100800 */
[----:B----4-:R-:W-:Y:S02]  /*0700*/  IADD3 R5, R2, 0x60, RZ ;  /* 0x0000006002057810 */ /* 0x010fe40007ffe0ff */
[----:B------:R-:W-:Y:S01]  /*0710*/  SEL R237, R237, 0xffffffc0, !P2 ;  /* 0xffffffc0eded7807 */ /* 0x000fe20005000000 */
[----:B------:R-:W-:Y:S01]  /*0720*/  STL [R1+0x60], R2 ;  /* 0x0000600201007387 */ /* 0x000fe20000100800 */
[----:B------:R-:W-:-:S03]  /*0730*/  LEA R235, R235, 0x100, 0x1 ;  /* 0x00000100ebeb7811 */ /* 0x000fc600078e08ff */
[----:B------:R-:W-:Y:S02]  /*0740*/  IMAD.IADD R240, R239, 0x1, R237 ;  /* 0x00000001eff07824 */ /* 0x000fe400078e02ed */
[C-C-:B------:R-:W-:Y:S02]  /*0750*/  IMAD.IADD R236, R0.reuse, 0x1, R235.reuse ;  /* 0x0000000100ec7824 */ /* 0x140fe400078e02eb */
[----:B------:R-:W-:Y:S02]  /*0760*/  IMAD.IADD R238, R237, 0x1, R235 ;  /* 0x00000001edee7824 */ /* 0x000fe400078e02eb */
[----:B------:R-:W-:Y:S02]  /*0770*/  IMAD.IADD R242, R241, 0x1, R237 ;  /* 0x00000001f1f27824 */ /* 0x000fe400078e02ed */
[----:B------:R-:W-:Y:S02]  /*0780*/  IMAD.IADD R248, R0, 0x1, R240 ;  /* 0x0000000100f87824 */ /* 0x000fe400078e02f0 */
[----:B------:R-:W-:Y:S01]  /*0790*/  IMAD.IADD R237, R237, 0x1, R236 ;  /* 0x00000001eded7824 */ /* 0x000fe200078e02ec */
[----:B-1----:R-:W-:-:S05]  /*07a0*/  SHF.R.S32.HI R3, RZ, 0x1f, R2 ;  /* 0x0000001fff037819 */ /* 0x002fca0000011402 */
        /* <DEDUP_REMOVED lines=48> */
.L_x_3057:
        /* <DEDUP_REMOVED lines=19> */
.L_x_2983:
[----:B------:R-:W-:-:S04]  /*0be0*/  MOV R0, c[0x0][0x554] ;  /* 0x0001550000007a02 */ /* 0x000fc80000000f00 */
[----:B------:R-:W-:Y:S02]  /*0bf0*/  ISETP.NE.AND P0, PT, R0, 0x1, PT ;  /* 0x000000010000780c */ /* 0x000fe40003f05270 */
[----:B------:R-:W-:-:S11]  /*0c00*/  MOV R0, R2 ;  /* 0x0000000200007202 */ /* 0x000fd60000000f00 */
[----:B------:R-:W-:-:S05]  /*0c10*/  @P0 IMAD.HI.U32 R4, R2, c[0x0][0x558], RZ ;  /* 0x0001560002040a27 */ /* 0x000fca00078e00ff */
[----:B------:R-:W-:-:S05]  /*0c20*/  @P0 SHF.R.U32.HI R0, RZ, c[0x0][0x55c], R4 ;  /* 0x00015700ff000a19 */ /* 0x000fca0000011604 */
[----:B------:R-:W-:Y:S02]  /*0c30*/  IMAD R4, R0, c[0x0][0x554], RZ ;  /* 0x0001550000047a24 */ /* 0x000fe400078e02ff */
.L_x_2984:
[----:B------:R-:W-:Y:S05]  /*0c40*/  BSYNC B0 ;  /* 0x0000000000007941 */ /* 0x000fea0003800000 */
.L_x_2982:
        /* <DEDUP_REMOVED lines=16> */
[----:B------:R-:W-:-:S05]  /*0d50*/  IMAD.MOV.U32 R5, RZ, RZ, 0x40 ;  /* 0x00000040ff057424 */ /* 0x000fca00078e00ff */
[----:B------:R-:W-:Y:S01]  /*0d60*/  IADD3 R5, R5, -c[0x0][0x168], RZ ;  /* 0x80005a0005057a10 */ /* 0x000fe20007ffe0ff */
[----:B--2---:R-:W-:-:S05]  /*0d70*/  IMAD.MOV.U32 R2, RZ, RZ, c[0x0][0x53c] ;  /* 0x00014f00ff027624 */ /* 0x004fca00078e00ff */
[----:B------:R-:W-:Y:S02]  /*0d80*/  ISETP.NE.AND P0, PT, R2, 0x1, PT ;  /* 0x000000010200780c */ /* 0x000fe40003f05270 */
[----:B------:R-:W-:-:S11]  /*0d90*/  LOP3.LUT R2, R0, 0x1ffffff, RZ, 0x3c, !PT ;  /* 0x01ffffff00027812 */ /* 0x000fd600078e3cff */
[----:B------:R-:W-:Y:S01]  /*0da0*/  @P0 IMAD.HI.U32 R3, R0, c[0x0][0x540], RZ ;  /* 0x0001500000030a27 */ /* 0x000fe200078e00ff */
[----:B------:R-:W-:Y:S02]  /*0db0*/  IADD3 R0, R2, c[0x0][0x53c], RZ ;  /* 0x00014f0002007a10 */ /* 0x000fe40007ffe0ff */
[----:B------:R-:W-:Y:S02]  /*0dc0*/  MOV R2, c[0x0][0x2c4] ;  /* 0x0000b10000027a02 */ /* 0x000fe40000000f00 */
[----:B------:R-:W-:Y:S02]  /*0dd0*/  @P0 SHF.R.U32.HI R14, RZ, c[0x0][0x544], R3 ;  /* 0x00015100ff0e0a19 */ /* 0x000fe40000011603 */
[----:B------:R-:W-:Y:S01]  /*0de0*/  ISETP.NE.AND P4, PT, R2, 0x1, PT ;  /* 0x000000010200780c */ /* 0x000fe20003f85270 */
[----:B------:R-:W-:Y:S02]  /*0df0*/  IMAD.MOV.U32 R2, RZ, RZ, c[0x0][0x2ac] ;  /* 0x0000ab00ff027624 */ /* 0x000fe400078e00ff */
[----:B------:R-:W-:Y:S01]  /*0e00*/  IMAD R0, R14, c[0x0][0x53c], R0 ;  /* 0x00014f000e007a24 */ /* 0x000fe200078e0200 */
[----:B------:R1:W-:Y:S01]  /*0e10*/  STL [R1+0x6c], R14 ;  /* 0x00006c0e01007387 */ /* 0x0003e20000100800 */
[----:B------:R-:W-:-:S02]  /*0e20*/  IMAD R222, R2, c[0x0][0x1d0], RZ ;  /* 0x0000740002de7a24 */ /* 0x000fc400078e02ff */
[----:B------:R-:W-:Y:S02]  /*0e30*/  IMAD.SHL.U32 R13, R0, 0x80, RZ ;  /* 0x00000080000d7824 */ /* 0x000fe400078e00ff */
[----:B------:R-:W-:Y:S01]  /*0e40*/  IMAD R2, R2, c[0x0][0x1d0], R5 ;  /* 0x0000740002027a24 */ /* 0x000fe200078e0205 */
[----:B------:R-:W-:Y:S02]  /*0e50*/  IADD3 R5, R222, 0x3f, RZ ;  /* 0x0000003fde057810 */ /* 0x000fe40007ffe0ff */
        /* <DEDUP_REMOVED lines=23> */
[----:B-1----:R-:W-:Y:S02]  /*0fd0*/  IADD3 R6, R0, -0x1, R7 ;  /* 0xffffffff00067810 */ /* 0x002fe40007ffe007 */
[----:B------:R-:W1:Y:S02]  /*0fe0*/  I2F.RP R4, R3 ;  /* 0x0000000300047306 */ /* 0x000e640000209400 */
[----:B------:R-:W-:Y:S02]  /*0ff0*/  IABS R10, R6 ;  /* 0x00000006000a7213 */ /* 0x000fe40000000000 */
[----:B------:R-:W-:-:S04]  /*1000*/  LOP3.LUT R6, R6, R0, RZ, 0x3c, !PT ;  /* 0x0000000006067212 */ /* 0x000fc800078e3cff */
[----:B------:R-:W-:Y:S01]  /*1010*/  ISETP.GE.AND P0, PT, R6, RZ, PT ;  /* 0x000000ff0600720c */ /* 0x000fe20003f06270 */
[----:B-1----:R-:W1:Y:S02]  /*1020*/  MUFU.RCP R4, R4 ;  /* 0x0000000400047308 */ /* 0x002e640000001000 */
[----:B-1----:R-:W-:-:S06]  /*1030*/  IADD3 R4, R4, 0xffffffe, RZ ;  /* 0x0ffffffe04047810 */ /* 0x002fcc0007ffe0ff */
[----:B------:R-:W1:Y:S02]  /*1040*/  F2I.FTZ.U32.TRUNC.NTZ R5, R4 ;  /* 0x0000000400057305 */ /* 0x000e64000021f000 */
[----:B-1----:R-:W-:Y:S02]  /*1050*/  IMAD.MOV R2, RZ, RZ, -R5 ;  /* 0x000000ffff027224 */ /* 0x002fe400078e0a05 */
        /* <DEDUP_REMOVED lines=18> */
.L_x_2986:
[----:B------:R-:W-:Y:S05]  /*1180*/  BSYNC B0 ;  /* 0x0000000000007941 */ /* 0x000fea0003800000 */
.L_x_2985:
        /* <DEDUP_REMOVED lines=74> */
[----:B--2---:R-:W2:Y:S01]  /*1630*/  S2R R3, SR_TID.X ;  /* 0x0000000000037919 */ /* 0x004ea20000002100 */
[----:B------:R-:W-:-:S03]  /*1640*/  ISETP.NE.U32.AND P1, PT, RZ, c[0x0][0x340], PT ;  /* 0x0000d000ff007a0c */ /* 0x000fc60003f25070 */
[----:B------:R-:W3:Y:S01]  /*1650*/  LDL R8, [R1+0x1c] ;  /* 0x00001c0001087983 */ /* 0x000ee20000100800 */
[----:B------:R-:W-:-:S03]  /*1660*/  ISETP.NE.AND.EX P1, PT, RZ, c[0x0][0x344], PT, P1 ;  /* 0x0000d100ff007a0c */ /* 0x000fc60003f25310 */
[----:B------:R-:W4:Y:S01]  /*1670*/  LDL R9, [R1+0xc] ;  /* 0x00000c0001097983 */ /* 0x000f220000100800 */
[----:B--2---:R-:W-:-:S04]  /*1680*/  SHF.R.S32.HI R4, RZ, 0x1f, R3 ;  /* 0x0000001fff047819 */ /* 0x004fc80000011403 */
[----:B------:R-:W-:-:S05]  /*1690*/  LEA.HI R4, R4, R3, RZ, 0x3 ;  /* 0x0000000304047211 */ /* 0x000fca00078f18ff */
[----:B------:R-:W-:Y:S01]  /*16a0*/  @P1 IMAD.MOV.U32 R2, RZ, RZ, 0x4 ;  /* 0x00000004ff021424 */ /* 0x000fe200078e00ff */
[----:B------:R-:W-:Y:S02]  /*16b0*/  SHF.R.S32.HI R5, RZ, 0x1f, R3 ;  /* 0x0000001fff057819 */ /* 0x000fe40000011403 */
[----:B------:R-:W-:Y:S02]  /*16c0*/  LOP3.LUT R4, R4, 0xfffffff8, RZ, 0xc0, !PT ;  /* 0xfffffff804047812 */ /* 0x000fe400078ec0ff */
[----:B------:R-:W-:-:S03]  /*16d0*/  LEA.HI R5, R5, R3, RZ, 0x3 ;  /* 0x0000000305057211 */ /* 0x000fc600078f18ff */
[----:B------:R-:W-:Y:S02]  /*16e0*/  IMAD.IADD R4, R3, 0x1, -R4 ;  /* 0x0000000103047824 */ /* 0x000fe400078e0a04 */
[----:B------:R-:W-:-:S05]  /*16f0*/  @P1 IMAD.WIDE R2, R11, R2, c[0x0][0x340] ;  /* 0x0000d0000b021625 */ /* 0x000fca00078e0202 */
[----:B------:R2:W5:Y:S01]  /*1700*/  @P1 LDG.E R10, [R2.64] ;  /* 0x00000008020a1981 */ /* 0x000562000c1e1900 */
[----:B------:R-:W-:Y:S02]  /*1710*/  SHF.R.S32.HI R5, RZ, 0x3, R5 ;  /* 0x00000003ff057819 */ /* 0x000fe40000011405 */
[----:B------:R-:W-:Y:S02]  /*1720*/  SHF.R.S32.HI R21, RZ, 0x1f, R12 ;  /* 0x0000001fff157819 */ /* 0x000fe4000001140c */
[----:B------:R-:W-:-:S03]  /*1730*/  LEA R4, R4, R5, 0x4 ;  /* 0x0000000504047211 */ /* 0x000fc600078e20ff */
[----:B------:R-:W-:Y:S02]  /*1740*/  IMAD R0, R21, c[0x0][0x1b8], RZ ;  /* 0x00006e0015007a24 */ /* 0x000fe400078e02ff */
[----:B------:R-:W-:Y:S01]  /*1750*/  IMAD.IADD R4, R13, 0x1, R4 ;  /* 0x000000010d047824 */ /* 0x000fe200078e0204 */
[----:B-1----:R-:W-:Y:S01]  /*1760*/  SHF.R.S32.HI R6, RZ, 0x1f, R11 ;  /* 0x0000001fff067819 */ /* 0x002fe2000001140b */
[----:B------:R-:W-:Y:S02]  /*1770*/  IMAD R5, R12, c[0x0][0x1bc], R0 ;  /* 0x00006f000c057a24 */ /* 0x000fe400078e0200 */
[----:B------:R-:W-:Y:S01]  /*1780*/  @P4 IMAD.HI.U32 R7, R4, c[0x0][0x2c8], RZ ;  /* 0x0000b20004074a27 */ /* 0x000fe200078e00ff */
[----:B------:R-:W-:-:S04]  /*1790*/  MOV R0, R4 ;  /* 0x0000000400007202 */ /* 0x000fc80000000f00 */
[----:B------:R-:W-:Y:S01]  /*17a0*/  @P4 SHF.R.U32.HI R0, RZ, c[0x0][0x2cc], R7 ;  /* 0x0000b300ff004a19 */ /* 0x000fe20000011607 */
[----:B--2---:R-:W-:-:S04]  /*17b0*/  IMAD.WIDE.U32 R2, R12, c[0x0][0x1b8], RZ ;  /* 0x00006e000c027a25 */ /* 0x004fc800078e00ff */
[----:B------:R-:W-:Y:S02]  /*17c0*/  IMAD.IADD R3, R3, 0x1, R5 ;  /* 0x0000000103037824 */ /* 0x000fe400078e0205 */
[----:B------:R-:W-:Y:S01]  /*17d0*/  IMAD R5, R6, c[0x0][0x1c0], RZ ;  /* 0x0000700006057a24 */ /* 0x000fe200078e02ff */
[----:B------:R-:W-:-:S03]  /*17e0*/  SHF.R.S32.HI R7, RZ, 0x1f, R0 ;  /* 0x0000001fff077819 */ /* 0x000fc60000011400 */
[C---:B------:R-:W-:Y:S01]  /*17f0*/  IMAD R6, R11.reuse, c[0x0][0x1c4], R5 ;  /* 0x000071000b067a24 */ /* 0x040fe200078e0205 */
[----:B------:R-:W-:Y:S01]  /*1800*/  IADD3 R5, -R0, RZ, RZ ;  /* 0x000000ff00057210 */ /* 0x000fe20007ffe1ff */
[----:B------:R-:W-:-:S04]  /*1810*/  IMAD.WIDE.U32 R2, R11, c[0x0][0x1c0], R2 ;  /* 0x000070000b027a25 */ /* 0x000fc800078e0002 */
[----:B------:R-:W-:Y:S02]  /*1820*/  IMAD R4, R5, c[0x0][0x2c4], R4 ;  /* 0x0000b10005047a24 */ /* 0x000fe400078e0204 */
[----:B------:R-:W-:Y:S02]  /*1830*/  IMAD.IADD R3, R3, 0x1, R6 ;  /* 0x0000000103037824 */ /* 0x000fe400078e0206 */
[----:B------:R-:W-:Y:S02]  /*1840*/  IMAD R5, R7, c[0x0][0x1b0], RZ ;  /* 0x00006c0007057a24 */ /* 0x000fe400078e02ff */
[----:B------:R-:W-:-:S04]  /*1850*/  IMAD.WIDE.U32 R2, R0, c[0x0][0x1b0], R2 ;  /* 0x00006c0000027a25 */ /* 0x000fc800078e0002 */
[----:B------:R-:W-:Y:S01]  /*1860*/  IMAD R6, R0, c[0x0][0x1b4], R5 ;  /* 0x00006d0000067a24 */ /* 0x000fe200078e0205 */
[----:B------:R-:W-:-:S04]  /*1870*/  SHF.R.S32.HI R5, RZ, 0x1f, R4 ;  /* 0x0000001fff057819 */ /* 0x000fc80000011404 */
[----:B------:R-:W-:Y:S01]  /*1880*/  IADD3 R3, R3, R6, RZ ;  /* 0x0000000603037210 */ /* 0x000fe20007ffe0ff */
[----:B------:R-:W-:-:S04]  /*1890*/  IMAD R0, R5, c[0x0][0x1a8], RZ ;  /* 0x00006a0005007a24 */ /* 0x000fc800078e02ff */
[C---:B------:R-:W-:Y:S02]  /*18a0*/  IMAD R0, R4.reuse, c[0x0][0x1ac], R0 ;  /* 0x00006b0004007a24 */ /* 0x040fe400078e0200 */
[----:B------:R-:W-:-:S04]  /*18b0*/  IMAD.WIDE.U32 R2, R4, c[0x0][0x1a8], R2 ;  /* 0x00006a0004027a25 */ /* 0x000fc800078e0002 */
[----:B------:R-:W-:Y:S01]  /*18c0*/  IMAD.IADD R7, R3, 0x1, R0 ;  /* 0x0000000103077824 */ /* 0x000fe200078e0200 */
[----:B------:R-:W-:Y:S02]  /*18d0*/  IADD3 R58, R221, -0x1, RZ ;  /* 0xffffffffdd3a7810 */ /* 0x000fe40007ffe0ff */
[----:B---3--:R-:W-:Y:S02]  /*18e0*/  ISETP.GE.AND P3, PT, R8, c[0x0][0x198], PT ;  /* 0x0000660008007a0c */ /* 0x008fe40003f66270 */
[C---:B------:R-:W-:Y:S02]  /*18f0*/  LEA R8, P0, R2.reuse, c[0x0][0x160], 0x1 ;  /* 0x0000580002087a11 */ /* 0x040fe400078008ff */
[----:B----4-:R-:W-:Y:S02]  /*1900*/  ISETP.GE.AND P5, PT, R9, c[0x0][0x198], PT ;  /* 0x0000660009007a0c */ /* 0x010fe40003fa6270 */
[----:B------:R-:W-:Y:S02]  /*1910*/  LEA.HI.X R7, R2, c[0x0][0x164], R7, 0x1, P0 ;  /* 0x0000590002077a11 */ /* 0x000fe400000f0c07 */
[----:B------:R-:W-:Y:S01]  /*1920*/  @!P1 MOV R10, R11 ;  /* 0x0000000b000a9202 */ /* 0x000fe20000000f00 */
[----:B------:R-:W-:Y:S06]  /*1930*/  BRA.DIV ~URZ, `(.L_x_2988) ;  /* 0x00010cb27f007947 */ /* 0x000fec000b800000 */
[----:B------:R1:W2:Y:S02]  /*1940*/  SHFL.IDX PT, R9, R7, RZ, 0x181f ;  /* 0x00181fff07097589 */ /* 0x0002a400000e0000 */
.L_x_3058:
[----:B------:R-:W-:Y:S05]  /*1950*/  BRA.DIV ~URZ, `(.L_x_2989) ;  /* 0x00010d027f007947 */ /* 0x000fea000b800000 */
[----:B------:R3:W4:Y:S02]  /*1960*/  SHFL.IDX PT, R0, R8, RZ, 0x181f ;  /* 0x00181fff08007589 */ /* 0x00072400000e0000 */
.L_x_3059:
        /* <DEDUP_REMOVED lines=13> */
[----:B--2---:R-:W2:Y:S04]  /*1a40*/  LDL R15, [R1+0xf8] ;  /* 0x0000f800010f7983 */ /* 0x004ea80000100800 */
        /* <DEDUP_REMOVED lines=10> */
.L_x_2991:
[----:B------:R-:W-:Y:S05]  /*1af0*/  BSYNC B0 ;  /* 0x0000000000007941 */ /* 0x000fea0003800000 */
.L_x_2990:
[----:B------:R-:W-:Y:S05]  /*1b00*/  BRA.DIV ~URZ, `(.L_x_2992) ;  /* 0x00010bc27f007947 */ /* 0x000fea000b800000 */
[----:B--2---:R2:W3:Y:S04]  /*1b10*/  SHFL.IDX PT, R9, R7, 0x1, 0x181f ;  /* 0x00381f0007097f89 */ /* 0x0044e800000e0000 */
[----:B----4-:R2:W4:Y:S02]  /*1b20*/  SHFL.IDX PT, R0, R8, 0x1, 0x181f ;  /* 0x00381f0008007f89 */ /* 0x01052400000e0000 */
.L_x_3060:
[----:B-1----:R-:W-:Y:S01]  /*1b30*/  IADD3 R2, R6, 0x10, RZ ;  /* 0x0000001006027810 */ /* 0x002fe20007ffe0ff */
[----:B------:R-:W-:Y:S03]  /*1b40*/  BSSY B0, `(.L_x_2993) ;  /* 0x0000010000007945 */ /* 0x000fe60003800000 */
[----:B------:R-:W-:-:S13]  /*1b50*/  ISETP.GE.AND P0, PT, R2, R11, PT ;  /* 0x0000000b0200720c */ /* 0x000fda0003f06270 */
[----:B------:R-:W-:Y:S05]  /*1b60*/  @P0 BRA `(.L_x_2994) ;  /* 0x000000d000000947 */ /* 0x000fea0003800000 */
[----:B--2---:R-:W2:Y:S04]  /*1b70*/  LDL R14, [R1+0xc] ;  /* 0x00000c00010e7983 */ /* 0x004ea80000100800 */
[----:B----4-:R-:W4:Y:S04]  /*1b80*/  LDL R12, [R1+0x1c] ;  /* 0x00001c00010c7983 */ /* 0x010f280000100800 */
[----:B---3--:R-:W3:Y:S04]  /*1b90*/  LDL R15, [R1+0xf8] ;  /* 0x0000f800010f7983 */ /* 0x008ee80000100800 */
[----:B------:R-:W3:Y:S01]  /*1ba0*/  LDL R13, [R1+0xf4] ;  /* 0x0000f400010d7983 */ /* 0x000ee20000100800 */
[----:B--2---:R-:W-:-:S02]  /*1bb0*/  LEA R4, P1, R14, R0, 0x1 ;  /* 0x000000000e047211 */ /* 0x004fc400078208ff */
        /* <DEDUP_REMOVED lines=8> */
.L_x_2994:
[----:B------:R-:W-:Y:S05]  /*1c40*/  BSYNC B0 ;  /* 0x0000000000007941 */ /* 0x000fea0003800000 */
.L_x_2993:
[----:B------:R-:W-:Y:S05]  /*1c50*/  BRA.DIV ~URZ, `(.L_x_2995) ;  /* 0x00010b627f007947 */ /* 0x000fea000b800000 */
[----:B---3--:R3:W1:Y:S02]  /*1c60*/  SHFL.IDX PT, R9, R7, 0x2, 0x181f ;  /* 0x00581f0007097f89 */ /* 0x00866400000e0000 */
.L_x_3061:
[----:B------:R-:W-:Y:S05]  /*1c70*/  BRA.DIV ~URZ, `(.L_x_2996) ;  /* 0x00010bc27f007947 */ /* 0x000fea000b800000 */
[----:B----4-:R4:W2:Y:S02]  /*1c80*/  SHFL.IDX PT, R0, R8, 0x2, 0x181f ;  /* 0x00581f0008007f89 */ /* 0x0108a400000e0000 */
.L_x_3062:
[----:B-1----:R-:W-:Y:S01]  /*1c90*/  IADD3 R2, R6, 0x20, RZ ;  /* 0x0000002006027810 */ /* 0x002fe20007ffe0ff */
[----:B------:R-:W-:Y:S03]  /*1ca0*/  BSSY B0, `(.L_x_2997) ;  /* 0x0000010000007945 */ /* 0x000fe60003800000 */
[----:B------:R-:W-:-:S13]  /*1cb0*/  ISETP.GE.AND P0, PT, R2, R11, PT ;  /* 0x0000000b0200720c */ /* 0x000fda0003f06270 */
[----:B------:R-:W-:Y:S05]  /*1cc0*/  @P0 BRA `(.L_x_2998) ;  /* 0x000000d000000947 */ /* 0x000fea0003800000 */
[----:B---3--:R-:W3:Y:S04]  /*1cd0*/  LDL R14, [R1+0xc] ;  /* 0x00000c00010e7983 */ /* 0x008ee80000100800 */
        /* <DEDUP_REMOVED lines=12> */
.L_x_2998:
[----:B------:R-:W-:Y:S05]  /*1da0*/  BSYNC B0 ;  /* 0x0000000000007941 */ /* 0x000fea0003800000 */
.L_x_2997:
[----:B------:R-:W-:Y:S05]  /*1db0*/  BRA.DIV ~URZ, `(.L_x_2999) ;  /* 0x00010b027f007947 */ /* 0x000fea000b800000 */
[----:B------:R1:W3:Y:S04]  /*1dc0*/  SHFL.IDX PT, R9, R7, 0x3, 0x181f ;  /* 0x00781f0007097f89 */ /* 0x0002e800000e0000 */
[----:B--2---:R1:W2:Y:S02]  /*1dd0*/  SHFL.IDX PT, R0, R8, 0x3, 0x181f ;  /* 0x00781f0008007f89 */ /* 0x0042a400000e0000 */
.L_x_3063:
[----:B-1----:R-:W-:Y:S01]  /*1de0*/  IADD3 R2, R6, 0x30, RZ ;  /* 0x0000003006027810 */ /* 0x002fe20007ffe0ff */
[----:B------:R-:W-:Y:S03]  /*1df0*/  BSSY B0, `(.L_x_3000) ;  /* 0x0000010000007945 */ /* 0x000fe60003800000 */
[----:B------:R-:W-:-:S13]  /*1e00*/  ISETP.GE.AND P0, PT, R2, R11, PT ;  /* 0x0000000b0200720c */ /* 0x000fda0003f06270 */
[----:B------:R-:W-:Y:S05]  /*1e10*/  @P0 BRA `(.L_x_3001) ;  /* 0x000000d000000947 */ /* 0x000fea0003800000 */
[----:B----4-:R-:W4:Y:S04]  /*1e20*/  LDL R14, [R1+0xc] ;  /* 0x00000c00010e7983 */ /* 0x010f280000100800 */
[----:B---3--:R-:W3:Y:S04]  /*1e30*/  LDL R12, [R1+0x1c] ;  /* 0x00001c00010c7983 */ /* 0x008ee80000100800 */
[----:B--2---:R-:W2:Y:S04]  /*1e40*/  LDL R15, [R1+0xf8] ;  /* 0x0000f800010f7983 */ /* 0x004ea80000100800 */
        /* <DEDUP_REMOVED lines=10> */
.L_x_3001:
[----:B------:R-:W-:Y:S05]  /*1ef0*/  BSYNC B0 ;  /* 0x0000000000007941 */ /* 0x000fea0003800000 */
.L_x_3000:
[----:B------:R-:W-:Y:S05]  /*1f00*/  BRA.DIV ~URZ, `(.L_x_3002) ;  /* 0x00010aa27f007947 */ /* 0x000fea000b800000 */
[----:B---3--:R3:W1:Y:S02]  /*1f10*/  SHFL.IDX PT, R9, R7, 0x4, 0x181f ;  /* 0x00981f0007097f89 */ /* 0x00866400000e0000 */
.L_x_3064:
[----:B------:R-:W-:Y:S05]  /*1f20*/  BRA.DIV ~URZ, `(.L_x_3003) ;  /* 0x00010b027f007947 */ /* 0x000fea000b800000 */
[----:B--2---:R2:W3:Y:S02]  /*1f30*/  SHFL.IDX PT, R0, R8, 0x4, 0x181f ;  /* 0x00981f0008007f89 */ /* 0x0044e400000e0000 */
.L_x_3065:
        /* <DEDUP_REMOVED lines=17> */
.L_x_3005:
[----:B------:R-:W-:Y:S05]  /*2050*/  BSYNC B0 ;  /* 0x0000000000007941 */ /* 0x000fea0003800000 */
.L_x_3004:
[----:B------:R-:W-:Y:S05]  /*2060*/  BRA.DIV ~URZ, `(.L_x_3006) ;  /* 0x00010a427f007947 */ /* 0x000fea000b800000 */
[----:B------:R1:W2:Y:S04]  /*2070*/  SHFL.IDX PT, R9, R7, 0x5, 0x181f ;  /* 0x00b81f0007097f89 */ /* 0x0002a800000e0000 */
[----:B---3--:R1:W3:Y:S02]  /*2080*/  SHFL.IDX PT, R0, R8, 0x5, 0x181f ;  /* 0x00b81f0008007f89 */ /* 0x0082e400000e0000 */
.L_x_3066:
        /* <DEDUP_REMOVED lines=17> */
.L_x_3008:
[----:B------:R-:W-:Y:S05]  /*21a0*/  BSYNC B0 ;  /* 0x0000000000007941 */ /* 0x000fea0003800000 */
.L_x_3007:
[----:B------:R-:W-:Y:S05]  /*21b0*/  BRA.DIV ~URZ, `(.L_x_3009) ;  /* 0x000109e27f007947 */ /* 0x000fea000b800000 */
[----:B--2---:R2:W1:Y:S02]  /*21c0*/  SHFL.IDX PT, R9, R7, 0x6, 0x181f ;  /* 0x00d81f0007097f89 */ /* 0x00446400000e0000 */
.L_x_3067:
[----:B------:R-:W-:Y:S05]  /*21d0*/  BRA.DIV ~URZ, `(.L_x_3010) ;  /* 0x00010a427f007947 */ /* 0x000fea000b800000 */
[----:B---3--:R3:W2:Y:S02]  /*21e0*/  SHFL.IDX PT, R0, R8, 0x6, 0x181f ;  /* 0x00d81f0008007f89 */ /* 0x0086a400000e0000 */
.L_x_3068:
        /* <DEDUP_REMOVED lines=17> */
.L_x_3012:
[----:B------:R-:W-:Y:S05]  /*2300*/  BSYNC B0 ;  /* 0x0000000000007941 */ /* 0x000fea0003800000 */
.L_x_3011:
[----:B------:R-:W-:Y:S05]  /*2310*/  BRA.DIV ~URZ, `(.L_x_3013) ;  /* 0x000109827f007947 */ /* 0x000fea000b800000 */
[----:B--2---:R-:W2:Y:S04]  /*2320*/  SHFL.IDX PT, R7, R7, 0x7, 0x181f ;  /* 0x00f81f0007077f89 */ /* 0x004ea800000e0000 */
[----:B------:R1:W3:Y:S02]  /*2330*/  SHFL.IDX PT, R0, R8, 0x7, 0x181f ;  /* 0x00f81f0008007f89 */ /* 0x0002e400000e0000 */
.L_x_3069:
[----:B----4-:R-:W4:Y:S04]  /*2340*/  LDL R23, [R1+0xc] ;  /* 0x00000c0001177983 */ /* 0x010f280000100800 */
[----:B---3--:R-:W3:Y:S04]  /*2350*/  LDL R30, [R1+0x1c] ;  /* 0x00001c00011e7983 */ /* 0x008ee80000100800 */
[----:B--2---:R-:W2:Y:S04]  /*2360*/  LDL R24, [R1+0xf8] ;  /* 0x0000f80001187983 */ /* 0x004ea80000100800 */
[----:B------:R-:W2:Y:S01]  /*2370*/  LDL R22, [R1+0xf4] ;  /* 0x0000f40001167983 */ /* 0x000ea20000100800 */
[----:B------:R-:W-:-:S04]  /*2380*/  IADD3 R6, R6, 0x70, RZ ;  /* 0x0000007006067810 */ /* 0x000fc80007ffe0ff */
[----:B------:R-:W-:Y:S01]  /*2390*/  ISETP.GE.AND P2, PT, R6, R11, PT ;  /* 0x0000000b0600720c */ /* 0x000fe20003f46270 */
[----:B------:R-:W1:Y:S01]  /*23a0*/  S2R R9, SR_TID.X ;  /* 0x0000000000097919 */ /* 0x000e620000002100 */
[----:B-----5:R-:W-:-:S05]  /*23b0*/  IMAD.WIDE.U32 R156, R10, c[0x0][0x2b0], RZ ;  /* 0x0000ac000a9c7a25 */ /* 0x020fca00078e00ff */
[----:B------:R2:W-:Y:S01]  /*23c0*/  STL.64 [R1+0x40], R156 ;  /* 0x0000409c01007387 */ /* 0x0005e20000100a00 */
[--C-:B-1----:R-:W-:Y:S02]  /*23d0*/  SHF.R.S32.HI R25, RZ, 0x1f, R9.reuse ;  /* 0x0000001fff197819 */ /* 0x102fe40000011409 */
[----:B------:R-:W-:Y:S02]  /*23e0*/  SHF.R.S32.HI R8, RZ, 0x1f, R9 ;  /* 0x0000001fff087819 */ /* 0x000fe40000011409 */
[-C--:B------:R-:W-:Y:S02]  /*23f0*/  LEA.HI R25, R25, R9.reuse, RZ, 0x3 ;  /* 0x0000000919197211 */ /* 0x080fe400078f18ff */
[----:B------:R-:W-:Y:S02]  /*2400*/  LEA.HI R8, R8, R9, RZ, 0x3 ;  /* 0x0000000908087211 */ /* 0x000fe400078f18ff */
[----:B------:R-:W-:Y:S02]  /*2410*/  LOP3.LUT R25, R25, 0xfffffff8, RZ, 0xc0, !PT ;  /* 0xfffffff819197812 */ /* 0x000fe400078ec0ff */
[----:B------:R-:W-:-:S03]  /*2420*/  SHF.R.S32.HI R8, RZ, 0x3, R8 ;  /* 0x00000003ff087819 */ /* 0x000fc60000011408 */
[----:B------:R-:W-:-:S04]  /*2430*/  IMAD.IADD R25, R9, 0x1, -R25 ;  /* 0x0000000109197824 */ /* 0x000fc800078e0a19 */
[----:B------:R-:W-:Y:S01]  /*2440*/  IMAD R59, R25, 0x10, R8 ;  /* 0x00000010193b7824 */ /* 0x000fe200078e0208 */
[-C--:B----4-:R-:W-:Y:S02]  /*2450*/  @!P2 LEA R4, P1, R23, R0.reuse, 0x1 ;  /* 0x000000001704a211 */ /* 0x090fe400078208ff */
[----:B---3--:R-:W-:Y:S02]  /*2460*/  @!P2 LEA R2, P0, R30, R0, 0x1 ;  /* 0x000000001e02a211 */ /* 0x008fe400078008ff */
[----:B------:R-:W-:-:S05]  /*2470*/  SHF.R.S32.HI R0, RZ, 0x1f, R10 ;  /* 0x0000001fff007819 */ /* 0x000fca000001140a */
[----:B------:R-:W-:-:S04]  /*2480*/  IMAD R0, R0, c[0x0][0x2b0], RZ ;  /* 0x0000ac0000007a24 */ /* 0x000fc800078e02ff */
[----:B------:R-:W-:-:S04]  /*2490*/  IMAD R0, R10, c[0x0][0x2b4], R0 ;  /* 0x0000ad000a007a24 */ /* 0x000fc800078e0200 */
[----:B------:R-:W-:-:S05]  /*24a0*/  IMAD.IADD R154, R157, 0x1, R0 ;  /* 0x000000019d9a7824 */ /* 0x000fca00078e0200 */
[----:B------:R1:W-:Y:S01]  /*24b0*/  STL [R1+0x58], R154 ;  /* 0x0000589a01007387 */ /* 0x0003e20000100800 */
        /* <DEDUP_REMOVED lines=10> */
[----:B------:R-:W-:-:S02]  /*2560*/  IMAD.MOV.U32 R0, RZ, RZ, c[0x0][0x2b8] ;  /* 0x0000ae00ff007624 */ /* 0x000fc400078e00ff */
[----:B-1----:R-:W-:Y:S01]  /*2570*/  IMAD R2, R58, 0x40, R59 ;  /* 0x000000403a027824 */ /* 0x002fe200078e023b */
[----:B------:R-:W3:Y:S02]  /*2580*/  LDL R27, [R1+0x68] ;  /* 0x00006800011b7983 */ /* 0x000ee40000100800 */
[----:B------:R-:W-:Y:S02]  /*2590*/  ISETP.NE.AND P3, PT, R0, 0x1, PT ;  /* 0x000000010000780c */ /* 0x000fe40003f65270 */
[----:B------:R-:W-:-:S04]  /*25a0*/  ISETP.GE.AND P1, PT, R2, R222, PT ;  /* 0x000000de0200720c */ /* 0x000fc80003f26270 */
[----:B------:R-:W-:Y:S01]  /*25b0*/  ISETP.GT.OR P1, PT, R59, 0x3f, P1 ;  /* 0x0000003f3b00780c */ /* 0x000fe20000f24670 */
[----:B------:R-:W-:Y:S01]  /*25c0*/  IMAD.MOV.U32 R26, RZ, RZ, RZ ;  /* 0x000000ffff1a7224 */ /* 0x000fe200078e00ff */
[----:B------:R-:W-:Y:S01]  /*25d0*/  BAR.SYNC.DEFER_BLOCKING 0x0 ;  /* 0x0000000000007b1d */ /* 0x000fe20000010000 */
[----:B--2---:R-:W-:-:S04]  /*25e0*/  IMAD.IADD R2, R2, 0x1, R155 ;  /* 0x0000000102027824 */ /* 0x004fc800078e029b */
        /* <DEDUP_REMOVED lines=9> */
[----:B------:R-:W-:-:S05]  /*2680*/  IMAD R14, R0, c[0x0][0x2b8], R2 ;  /* 0x0000ae00000e7a24 */ /* 0x000fca00078e0202 */
[----:B------:R-:W-:Y:S01]  /*2690*/  SHF.R.S32.HI R13, RZ, 0x1f, R14 ;  /* 0x0000001fff0d7819 */ /* 0x000fe2000001140e */
[----:B------:R-:W-:-:S04]  /*26a0*/  IMAD.WIDE.U32 R2, R14, c[0x0][0x1e0], RZ ;  /* 0x000078000e027a25 */ /* 0x000fc800078e00ff */
[----:B------:R-:W-:-:S04]  /*26b0*/  IMAD R0, R13, c[0x0][0x1e0], RZ ;  /* 0x000078000d007a24 */ /* 0x000fc800078e02ff */
[----:B------:R-:W-:-:S04]  /*26c0*/  IMAD R0, R14, c[0x0][0x1e4], R0 ;  /* 0x000079000e007a24 */ /* 0x000fc800078e0200 */
[----:B------:R-:W-:Y:S02]  /*26d0*/  IMAD.IADD R3, R3, 0x1, R0 ;  /* 0x0000000103037824 */ /* 0x000fe400078e0200 */
[----:B------:R-:W-:Y:S02]  /*26e0*/  IMAD R0, R21, c[0x0][0x1e8], RZ ;  /* 0x00007a0015007a24 */ /* 0x000fe400078e02ff */
[----:B---3--:R-:W-:-:S04]  /*26f0*/  IMAD.WIDE.U32 R152, R27, c[0x0][0x1e8], RZ ;  /* 0x00007a001b987a25 */ /* 0x008fc800078e00ff */
[----:B------:R-:W-:-:S04]  /*2700*/  IMAD R0, R27, c[0x0][0x1ec], R0 ;  /* 0x00007b001b007a24 */ /* 0x000fc800078e0200 */
[----:B------:R-:W-:Y:S02]  /*2710*/  IMAD.IADD R151, R153, 0x1, R0 ;  /* 0x0000000199977824 */ /* 0x000fe400078e0200 */
[----:B------:R-:W-:-:S04]  /*2720*/  IMAD R148, R58, -0x40, R222 ;  /* 0xffffffc03a947824 */ /* 0x000fc800078e02de */
[----:B------:R-:W-:-:S05]  /*2730*/  IMAD.IADD R28, R148, 0x1, -R8 ;  /* 0x00000001941c7824 */ /* 0x000fca00078e0a08 */
[C---:B------:R-:W-:Y:S02]  /*2740*/  ISETP.GE.AND P5, PT, R28.reuse, 0x1, PT ;  /* 0x000000011c00780c */ /* 0x040fe40003fa6270 */
[----:B------:R-:W-:-:S11]  /*2750*/  ISETP.GE.AND P2, PT, R28, 0x11, PT ;  /* 0x000000111c00780c */ /* 0x000fd60003f46270 */
[C---:B------:R-:W-:Y:S01]  /*2760*/  @P5 ISETP.GE.AND P1, PT, R23.reuse, c[0x0][0x1d4], PT ;  /* 0x0000750017005a0c */ /* 0x040fe20003f26270 */
[----:B------:R-:W-:Y:S01]  /*2770*/  STL [R1+0x8], R14 ;  /* 0x0000080e01007387 */ /* 0x000fe20000100800 */
[C---:B------:R-:W-:Y:S02]  /*2780*/  IMAD.SHL.U32 R149, R23.reuse, 0x2, RZ ;  /* 0x0000000217957824 */ /* 0x040fe400078e00ff */
[----:B------:R-:W-:Y:S01]  /*2790*/  IMAD.SHL.U32 R150, R30, 0x2, RZ ;  /* 0x000000021e967824 */ /* 0x000fe200078e00ff */
[----:B------:R-:W-:Y:S02]  /*27a0*/  SHF.L.U64.HI R57, R23, 0x1, R24 ;  /* 0x0000000117397819 */ /* 0x000fe40000010218 */
[----:B------:R-:W-:Y:S02]  /*27b0*/  IADD3 R243, R232, 0x20, RZ ;  /* 0x00000020e8f37810 */ /* 0x000fe40007ffe0ff */
        /* <DEDUP_REMOVED lines=9> */
[----:B------:R-:W1:Y:S04]  /*2850*/  SHFL.IDX PT, R4, R0, RZ, 0x181f ;  /* 0x00181fff00047589 */ /* 0x000e6800000e0000 */
[----:B------:R-:W2:Y:S04]  /*2860*/  SHFL.IDX PT, R7, R12, RZ, 0x181f ;  /* 0x00181fff0c077589 */ /* 0x000ea800000e0000 */
[----:B------:R-:W3:Y:S04]  /*2870*/  SHFL.IDX PT, R5, R0, 0x1, 0x181f ;  /* 0x00381f0000057f89 */ /* 0x000ee800000e0000 */
[----:B------:R-:W4:Y:S04]  /*2880*/  SHFL.IDX PT, R10, R12, 0x1, 0x181f ;  /* 0x00381f000c0a7f89 */ /* 0x000f2800000e0000 */
[----:B------:R-:W5:Y:S01]  /*2890*/  SHFL.IDX PT, R9, R0, 0x2, 0x181f ;  /* 0x00581f0000097f89 */ /* 0x000f6200000e0000 */
[----:B-1----:R-:W-:-:S04]  /*28a0*/  @P5 LEA R2, P0, R23, R4, 0x1 ;  /* 0x0000000417025211 */ /* 0x002fc800078008ff */
[C---:B--2---:R-:W-:Y:S01]  /*28b0*/  @P5 LEA.HI.X R3, R23.reuse, R7, R24, 0x1, P0 ;  /* 0x0000000717035211 */ /* 0x044fe200000f0c18 */
[----:B------:R-:W1:Y:S04]  /*28c0*/  SHFL.IDX PT, R11, R12, 0x2, 0x181f ;  /* 0x00581f000c0b7f89 */ /* 0x000e6800000e0000 */
[----:B------:R2:W-:Y:S01]  /*28d0*/  @P5 LDGSTS.E.BYPASS.LTC128B.128 [R252+0x4100], [R2.64], !P1 ;  /* 0x0410000002fc5fae */ /* 0x0005e2000c901d48 */
[----:B---3--:R-:W-:Y:S02]  /*28e0*/  @P2 LEA R6, P6, R23, R5, 0x1 ;  /* 0x0000000517062211 */ /* 0x008fe400078c08ff */
[C---:B------:R-:W-:Y:S01]  /*28f0*/  @P5 ISETP.GE.AND P0, PT, R30.reuse, c[0x0][0x1d4], PT ;  /* 0x000075001e005a0c */ /* 0x040fe20003f06270 */
[----:B------:R-:W3:Y:S04]  /*2900*/  SHFL.IDX PT, R8, R0, 0x3, 0x181f ;  /* 0x00781f0000087f89 */ /* 0x000ee800000e0000 */
[----:B------:R-:W1:Y:S01]  /*2910*/  SHFL.IDX PT, R0, R12, 0x3, 0x181f ;  /* 0x00781f000c007f89 */ /* 0x000e6200000e0000 */
[----:B--2---:R-:W-:-:S04]  /*2920*/  @P5 LEA R2, P1, R30, R4, 0x1 ;  /* 0x000000041e025211 */ /* 0x004fc800078208ff */
[----:B------:R-:W-:Y:S02]  /*2930*/  @P5 LEA.HI.X R3, R30, R7, R22, 0x1, P1 ;  /* 0x000000071e035211 */ /* 0x000fe400008f0c16 */
[C---:B----4-:R-:W-:Y:S02]  /*2940*/  @P2 LEA.HI.X R7, R23.reuse, R10, R24, 0x1, P6 ;  /* 0x0000000a17072211 */ /* 0x050fe400030f0c18 */
[----:B------:R-:W-:Y:S01]  /*2950*/  ISETP.GE.AND P6, PT, R28, 0x21, PT ;  /* 0x000000211c00780c */ /* 0x000fe20003fc6270 */
[----:B------:R5:W-:Y:S01]  /*2960*/  @P5 LDGSTS.E.BYPASS.LTC128B.128 [R252+0x6100], [R2.64], !P0 ;  /* 0x0610000002fc5fae */ /* 0x000be2000c101d48 */
[----:B------:R-:W-:Y:S02]  /*2970*/  @P2 ISETP.GE.AND P1, PT, R23, c[0x0][0x1d4], PT ;  /* 0x0000750017002a0c */ /* 0x000fe40003f26270 */
[----:B------:R-:W-:-:S04]  /*2980*/  @P2 LEA R4, P0, R30, R5, 0x1 ;  /* 0x000000051e042211 */ /* 0x000fc800078008ff */
[----:B------:R-:W-:-:S07]  /*2990*/  @P2 LEA.HI.X R5, R30, R10, R22, 0x1, P0 ;  /* 0x0000000a1e052211 */ /* 0x000fce00000f0c16 */
[----:B------:R2:W-:Y:S01]  /*29a0*/  @P2 LDGSTS.E.BYPASS.LTC128B.128 [R252+0x4900], [R6.64], !P1 ;  /* 0x0490000006fc2fae */ /* 0x0005e2000c901d48 */
[----:B------:R-:W-:Y:S02]  /*29b0*/  @P2 ISETP.GE.AND P1, PT, R30, c[0x0][0x1d4], PT ;  /* 0x000075001e002a0c */ /* 0x000fe40003f26270 */
[C---:B------:R-:W-:Y:S02]  /*29c0*/  @P6 ISETP.GE.AND P0, PT, R23.reuse, c[0x0][0x1d4], PT ;  /* 0x0000750017006a0c */ /* 0x040fe40003f06270 */
[----:B-----5:R-:W-:-:S09]  /*29d0*/  @P6 LEA R2, P5, R23, R9, 0x1 ;  /* 0x0000000917026211 */ /* 0x020fd200078a08ff */
[----:B------:R3:W-:Y:S01]  /*29e0*/  @P2 LDGSTS.E.BYPASS.LTC128B.128 [R252+0x6900], [R4.64], !P1 ;  /* 0x0690000004fc2fae */ /* 0x0007e2000c901d48 */
[----:B-1----:R-:W-:Y:S02]  /*29f0*/  @P6 LEA.HI.X R3, R23, R11, R24, 0x1, P5 ;  /* 0x0000000b17036211 */ /* 0x002fe400028f0c18 */
[----:B------:R-:W-:-:S03]  /*2a00*/  ISETP.GE.AND P5, PT, R28, 0x31, PT ;  /* 0x000000311c00780c */ /* 0x000fc60003fa6270 */
[----:B------:R1:W-:Y:S01]  /*2a10*/  @P6 LDGSTS.E.BYPASS.LTC128B.128 [R252+0x5100], [R2.64], !P0 ;  /* 0x0510000002fc6fae */ /* 0x0003e2000c101d48 */
[----:B--2---:R-:W-:-:S04]  /*2a20*/  @P6 LEA R6, P2, R30, R9, 0x1 ;  /* 0x000000091e066211 */ /* 0x004fc800078408ff */
[C---:B------:R-:W-:Y:S02]  /*2a30*/  @P6 LEA.HI.X R7, R30.reuse, R11, R22, 0x1, P2 ;  /* 0x0000000b1e076211 */ /* 0x040fe400010f0c16 */
[----:B------:R-:W-:-:S03]  /*2a40*/  @P6 ISETP.GE.AND P2, PT, R30, c[0x0][0x1d4], PT ;  /* 0x000075001e006a0c */ /* 0x000fc60003f46270 */
[----:B---3--:R-:W-:-:S04]  /*2a50*/  @P5 LEA R4, P1, R23, R8, 0x1 ;  /* 0x0000000817045211 */ /* 0x008fc800078208ff */
[----:B------:R-:W-:-:S06]  /*2a60*/  @P5 LEA.HI.X R5, R23, R0, R24, 0x1, P1 ;  /* 0x0000000017055211 */ /* 0x000fcc00008f0c18 */
[----:B------:R2:W-:Y:S01]  /*2a70*/  @P6 LDGSTS.E.BYPASS.LTC128B.128 [R252+0x7100], [R6.64], !P2 ;  /* 0x0710000006fc6fae */ /* 0x0005e2000d101d48 */
[C---:B-1----:R-:W-:Y:S02]  /*2a80*/  @P5 LEA R2, P0, R30.reuse, R8, 0x1 ;  /* 0x000000081e025211 */ /* 0x042fe400078008ff */
[----:B------:R-:W-:Y:S02]  /*2a90*/  @P5 ISETP.GE.AND P1, PT, R23, c[0x0][0x1d4], PT ;  /* 0x0000750017005a0c */ /* 0x000fe40003f26270 */
[C---:B------:R-:W-:Y:S02]  /*2aa0*/  @P5 LEA.HI.X R3, R30.reuse, R0, R22, 0x1, P0 ;  /* 0x000000001e035211 */ /* 0x040fe400000f0c16 */
[----:B------:R-:W-:-:S09]  /*2ab0*/  @P5 ISETP.GE.AND P0, PT, R30, c[0x0][0x1d4], PT ;  /* 0x000075001e005a0c */ /* 0x000fd20003f06270 */
[----:B------:R2:W-:Y:S04]  /*2ac0*/  @P5 LDGSTS.E.BYPASS.LTC128B.128 [R252+0x5900], [R4.64], !P1 ;  /* 0x0590000004fc5fae */ /* 0x0005e8000c901d48 */
[----:B------:R1:W-:Y:S04]  /*2ad0*/  @P5 LDGSTS.E.BYPASS.LTC128B.128 [R252+0x7900], [R2.64], !P0 ;  /* 0x0790000002fc5fae */ /* 0x0003e8000c101d48 */
[----:B------:R-:W0:Y:S01]  /*2ae0*/  LDGDEPBAR ;  /* 0x00000000000079af */ /* 0x000e220000000000 */
[----:B------:R-:W-:-:S04]  /*2af0*/  IMAD R0, R13, c[0x0][0x208], RZ ;  /* 0x000082000d007a24 */ /* 0x000fc800078e02ff */
[----:B------:R-:W-:Y:S01]  /*2b00*/  IMAD R0, R14, c[0x0][0x20c], R0 ;  /* 0x000083000e007a24 */ /* 0x000fe200078e0200 */
[----:B------:R-:W-:-:S04]  /*2b10*/  DEPBAR.LE SB0, 0x1 ;  /* 0x000080400000791a */ /* 0x000fc80000000000 */
[----:B------:R-:W-:-:S04]  /*2b20*/  DEPBAR.LE SB0, 0x0 ;  /* 0x000080000000791a */ /* 0x000fc80000000000 */
[----:B------:R-:W-:Y:S01]  /*2b30*/  BAR.SYNC.DEFER_BLOCKING 0x0 ;  /* 0x0000000000007b1d */ /* 0x000fe20000010000 */
[----:B-1----:R-:W-:-:S04]  /*2b40*/  IMAD.WIDE.U32 R2, R14, c[0x0][0x208], RZ ;  /* 0x000082000e027a25 */ /* 0x002fc800078e00ff */
[----:B------:R-:W-:Y:S02]  /*2b50*/  IMAD.IADD R3, R3, 0x1, R0 ;  /* 0x0000000103037824 */ /* 0x000fe400078e0200 */
[----:B------:R-:W-:Y:S02]  /*2b60*/  IMAD R0, R21, c[0x0][0x210], RZ ;  /* 0x0000840015007a24 */ /* 0x000fe400078e02ff */
[----:B------:R-:W-:-:S04]  /*2b70*/  IMAD.WIDE.U32 R10, R27, c[0x0][0x210], RZ ;  /* 0x000084001b0a7a25 */ /* 0x000fc800078e00ff */
[----:B------:R-:W-:Y:S02]  /*2b80*/  IMAD R0, R27, c[0x0][0x214], R0 ;  /* 0x000085001b007a24 */ /* 0x000fe400078e0200 */
[----:B------:R-:W-:Y:S02]  /*2b90*/  IMAD R8, R20, c[0x0][0x218], RZ ;  /* 0x0000860014087a24 */ /* 0x000fe400078e02ff */
[C---:B------:R-:W-:Y:S01]  /*2ba0*/  IMAD.WIDE.U32 R2, R26.reuse, c[0x0][0x218], R2 ;  /* 0x000086001a027a25 */ /* 0x040fe200078e0002 */
[----:B------:R-:W-:Y:S03]  /*2bb0*/  STL [R1], R26 ;  /* 0x0000001a01007387 */ /* 0x000fe60000100800 */
[----:B------:R-:W-:Y:S01]  /*2bc0*/  IMAD.IADD R9, R11, 0x1, R0 ;  /* 0x000000010b097824 */ /* 0x000fe200078e0200 */
[----:B------:R-:W-:Y:S01]  /*2bd0*/  STL.64 [R1+0x38], R152 ;  /* 0x0000389801007387 */ /* 0x000fe20000100a00 */
[----:B------:R-:W-:Y:S01]  /*2be0*/  IMAD R0, R26, c[0x0][0x21c], R8 ;  /* 0x000087001a007a24 */ /* 0x000fe200078e0208 */
[----:B------:R-:W-:-:S02]  /*2bf0*/  IADD3 R2, P0, R2, R10, RZ ;  /* 0x0000000a02027210 */ /* 0x000fc40007f1e0ff */
[----:B--2---:R-:W-:Y:S04]  /*2c00*/  LDSM.16.M88.4 R4, [R239+0x2000] ;  /* 0x00200000ef04783b */ /* 0x004fe80000000200 */
[----:B------:R-:W-:Y:S04]  /*2c10*/  LDSM.16.M88.4 R16, [R232] ;  /* 0x00000000e810783b */ /* 0x000fe80000000200 */
[----:B------:R-:W-:Y:S01]  /*2c20*/  LDSM.16.M88.4 R12, [R239] ;  /* 0x00000000ef0c783b */ /* 0x000fe20000000200 */
[----:B------:R-:W-:-:S03]  /*2c30*/  IADD3.X R3, R9, R3, R0, P0, !PT ;  /* 0x0000000309037210 */ /* 0x000fc600007fe400 */
[----:B------:R-:W-:Y:S01]  /*2c40*/  STL [R1+0x4c], R151 ;  /* 0x00004c9701007387 */ /* 0x000fe20000100800 */
[----:B------:R-:W-:-:S03]  /*2c50*/  LEA R0, P0, R2, c[0x0][0x1f8], 0x1 ;  /* 0x00007e0002007a11 */ /* 0x000fc600078008ff */
[----:B------:R-:W-:Y:S04]  /*2c60*/  STL.64 [R1+0x50], R10 ;  /* 0x0000500a01007387 */ /* 0x000fe80000100a00 */
[----:B------:R-:W-:Y:S04]  /*2c70*/  STL [R1+0x5c], R9 ;  /* 0x00005c0901007387 */ /* 0x000fe80000100800 */
[----:B------:R-:W2:Y:S01]  /*2c80*/  LDL R158, [R1+0x28] ;  /* 0x00002800019e7983 */ /* 0x000ea20000100800 */
[----:B------:R-:W-:-:S03]  /*2c90*/  LEA.HI.X R20, R2, c[0x0][0x1fc], R3, 0x1, P0 ;  /* 0x00007f0002147a11 */ /* 0x000fc600000f0c03 */
[----:B------:R-:W1:Y:S04]  /*2ca0*/  SHFL.IDX PT, R3, R0, RZ, 0x181f ;  /* 0x00181fff00037589 */ /* 0x000e6800000e0000 */
[----:B------:R-:W3:Y:S04]  /*2cb0*/  SHFL.IDX PT, R2, R0, 0x1, 0x181f ;  /* 0x00381f0000027f89 */ /* 0x000ee800000e0000 */
[----:B------:R-:W4:Y:S04]  /*2cc0*/  SHFL.IDX PT, R8, R20, RZ, 0x181f ;  /* 0x00181fff14087589 */ /* 0x000f2800000e0000 */
[----:B------:R-:W-:Y:S04]  /*2cd0*/  LDSM.16.M88.4 R32, [R232+0x800] ;  /* 0x00080000e820783b */ /* 0x000fe80000000200 */
[----:B------:R-:W-:Y:S04]  /*2ce0*/  LDSM.16.M88.4 R40, [R232+0x1000] ;  /* 0x00100000e828783b */ /* 0x000fe80000000200 */
[----:B------:R-:W-:Y:S04]  /*2cf0*/  LDSM.16.M88.4 R48, [R232+0x1800] ;  /* 0x00180000e830783b */ /* 0x000fe80000000200 */
[----:B------:R-:W-:Y:S01]  /*2d00*/  SHFL.IDX PT, R9, R0, 0x2, 0x181f ;  /* 0x00581f0000097f89 */ /* 0x000fe200000e0000 */
[----:B------:R-:W-:-:S03]  /*2d10*/  R2P PR, R25, 0x6 ;  /* 0x0000000619007804 */ /* 0x000fc60000000000 */
[----:B------:R-:W5:Y:S04]  /*2d20*/  SHFL.IDX PT, R10, R20, 0x1, 0x181f ;  /* 0x00381f00140a7f89 */ /* 0x000f6800000e0000 */
[----:B------:R-:W5:Y:S04]  /*2d30*/  SHFL.IDX PT, R11, R20, 0x2, 0x181f ;  /* 0x00581f00140b7f89 */ /* 0x000f6800000e0000 */
[----:B------:R-:W5:Y:S04]  /*2d40*/  SHFL.IDX PT, R0, R0, 0x3, 0x181f ;  /* 0x00781f0000007f89 */ /* 0x000f6800000e0000 */
[----:B------:R5:W5:Y:S01]  /*2d50*/  SHFL.IDX PT, R29, R20, 0x3, 0x181f ;  /* 0x00781f00141d7f89 */ /* 0x000b6200000e0000 */
[----:B-1----:R-:W-:-:S02]  /*2d60*/  IADD3 R26, P5, R3, R149, RZ ;  /* 0x00000095031a7210 */ /* 0x002fc40007fbe0ff */
[----:B------:R-:W-:Y:S02]  /*2d70*/  @P1 IADD3 R243, R232, -0x20, RZ ;  /* 0xffffffe0e8f31810 */ /* 0x000fe40007ffe0ff */
[-C--:B------:R-:W-:Y:S01]  /*2d80*/  IADD3 R24, P1, R3, R150.reuse, RZ ;  /* 0x0000009603187210 */ /* 0x080fe20007f3e0ff */
[-C--:B------:R-:W-:Y:S01]  /*2d90*/  HMMA.16816.F32.BF16 R52, R4, R16.reuse, RZ ;  /* 0x000000100434723c */ /* 0x080fe200000418ff */
[----:B---3--:R-:W-:Y:S01]  /*2da0*/  IADD3 R22, P6, R2, R149, RZ ;  /* 0x0000009502167210 */ /* 0x008fe20007fde0ff */
[C-C-:B----4-:R-:W-:Y:S01]  /*2db0*/  IMAD.X R27, R8.reuse, 0x1, R57.reuse, P5 ;  /* 0x00000001081b7824 */ /* 0x150fe200028e0639 */
[----:B------:R-:W-:Y:S01]  /*2dc0*/  ISETP.GE.AND P0, PT, R23, c[0x0][0x1d4], PT ;  /* 0x0000750017007a0c */ /* 0x000fe20003f06270 */
[----:B------:R-:W-:Y:S01]  /*2dd0*/  IMAD.X R25, R8, 0x1, R56, P1 ;  /* 0x0000000108197824 */ /* 0x000fe200008e0638 */
[----:B------:R-:W-:Y:S03]  /*2de0*/  LDSM.16.M88.4 R44, [R243] ;  /* 0x00000000f32c783b */ /* 0x000fe60000000200 */
[----:B------:R-:W-:Y:S01]  /*2df0*/  HMMA.16816.F32.BF16 R96, R12, R16, RZ ;  /* 0x000000100c60723c */ /* 0x000fe200000418ff */
[----:B-----5:R-:W-:Y:S01]  /*2e00*/  IMAD.X R23, R10, 0x1, R57, P6 ;  /* 0x000000010a177824 */ /* 0x020fe200030e0639 */
[----:B------:R-:W-:Y:S05]  /*2e10*/  LDSM.16.M88.4 R36, [R243+0x800] ;  /* 0x00080000f324783b */ /* 0x000fea0000000200 */
[----:B------:R-:W-:-:S02]  /*2e20*/  IADD3 R16, P5, R2, R150, RZ ;  /* 0x0000009602107210 */ /* 0x000fc40007fbe0ff */
[CC--:B------:R-:W-:Y:S02]  /*2e30*/  IADD3 R2, P1, R9.reuse, R149.reuse, RZ ;  /* 0x0000009509027210 */ /* 0x0c0fe40007f3e0ff */
[----:B------:R-:W-:Y:S01]  /*2e40*/  IADD3 R20, P6, R9, R150, RZ ;  /* 0x0000009609147210 */ /* 0x000fe20007fde0ff */
[--C-:B------:R-:W-:Y:S01]  /*2e50*/  IMAD.X R17, R10, 0x1, R56.reuse, P5 ;  /* 0x000000010a117824 */ /* 0x100fe200028e0638 */
[----:B------:R-:W-:Y:S01]  /*2e60*/  ISETP.LT.OR P5, PT, R28, 0x1, P0 ;  /* 0x000000011c00780c */ /* 0x000fe200007a1670 */
[-C--:B------:R-:W-:Y:S01]  /*2e70*/  HMMA.16816.F32.BF16 R100, R4, R18.reuse, RZ ;  /* 0x000000120464723c */ /* 0x080fe200000418ff */
[C-C-:B------:R-:W-:Y:S02]  /*2e80*/  IMAD.X R3, R11.reuse, 0x1, R57.reuse, P1 ;  /* 0x000000010b037824 */ /* 0x140fe400008e0639 */
[----:B------:R-:W-:Y:S01]  /*2e90*/  IMAD.X R21, R11, 0x1, R56, P6 ;  /* 0x000000010b157824 */ /* 0x000fe200030e0638 */
[----:B------:R-:W-:Y:S01]  /*2ea0*/  ISETP.GE.AND P6, PT, R30, c[0x0][0x1d4], PT ;  /* 0x000075001e007a0c */ /* 0x000fe20003fc6270 */
[----:B------:R-:W-:Y:S03]  /*2eb0*/  LDSM.16.M88.4 R8, [R241] ;  /* 0x00000000f108783b */ /* 0x000fe60000000200 */
[----:B------:R-:W-:Y:S07]  /*2ec0*/  HMMA.16816.F32.BF16 R80, R12, R18, RZ ;  /* 0x000000120c50723c */ /* 0x000fee00000418ff */
[----:B------:R-:W-:Y:S01]  /*2ed0*/  IADD3 R18, P1, R0, R149, RZ ;  /* 0x0000009500127210 */ /* 0x000fe20007f3e0ff */
[----:B------:R-:W-:Y:S04]  /*2ee0*/  HMMA.16816.F32.BF16 R84, R4, R32, RZ ;  /* 0x000000200454723c */ /* 0x000fe800000418ff */
[----:B------:R-:W-:Y:S01]  /*2ef0*/  IMAD.X R19, R29, 0x1, R57, P1 ;  /* 0x000000011d137824 */ /* 0x000fe200008e0639 */
[----:B------:R-:W-:-:S03]  /*2f00*/  ISETP.LT.OR P1, PT, R28, 0x1, P6 ;  /* 0x000000011c00780c */ /* 0x000fc60003721670 */
[C---:B------:R-:W-:Y:S08]  /*2f10*/  HMMA.16816.F32.BF16 R92, R4.reuse, R40, RZ ;  /* 0x00000028045c723c */ /* 0x040ff000000418ff */
[C---:B------:R-:W-:Y:S08]  /*2f20*/  HMMA.16816.F32.BF16 R88, R4.reuse, R48, RZ ;  /* 0x000000300458723c */ /* 0x040ff000000418ff */
[C---:B------:R-:W-:Y:S08]  /*2f30*/  HMMA.16816.F32.BF16 R108, R4.reuse, R34, RZ ;  /* 0x00000022046c723c */ /* 0x040ff000000418ff */
[C---:B------:R-:W-:Y:S08]  /*2f40*/  HMMA.16816.F32.BF16 R112, R4.reuse, R42, RZ ;  /* 0x0000002a0470723c */ /* 0x040ff000000418ff */
[----:B------:R-:W-:Y:S01]  /*2f50*/  HMMA.16816.F32.BF16 R104, R4, R50, RZ ;  /* 0x000000320468723c */ /* 0x000fe200000418ff */
[----:B------:R-:W1:Y:S07]  /*2f60*/  LDSM.16.M88.4 R4, [R241+0x2000] ;  /* 0x00200000f104783b */ /* 0x000e6e0000000200 */
[C---:B------:R-:W-:Y:S08]  /*2f70*/  HMMA.16816.F32.BF16 R72, R12.reuse, R32, RZ ;  /* 0x000000200c48723c */ /* 0x040ff000000418ff */
[C---:B------:R-:W-:Y:S01]  /*2f80*/  HMMA.16816.F32.BF16 R68, R12.reuse, R34, RZ ;  /* 0x000000220c44723c */ /* 0x040fe200000418ff */
[----:B------:R-:W3:Y:S07]  /*2f90*/  LDSM.16.M88.4 R32, [R243+0x1000] ;  /* 0x00100000f320783b */ /* 0x000eee0000000200 */
[C---:B------:R-:W-:Y:S08]  /*2fa0*/  HMMA.16816.F32.BF16 R64, R12.reuse, R40, RZ ;  /* 0x000000280c40723c */ /* 0x040ff000000418ff */
[----:B------:R-:W-:Y:S01]  /*2fb0*/  HMMA.16816.F32.BF16 R76, R12, R42, RZ ;  /* 0x0000002a0c4c723c */ /* 0x000fe200000418ff */
[----:B------:R-:W4:Y:S04]  /*2fc0*/  LDSM.16.M88.4 R40, [R243+0x1800] ;  /* 0x00180000f328783b */ /* 0x000f280000000200 */
        /* <DEDUP_REMOVED lines=12> */
[----:B------:R-:W-:Y:S01]  /*3090*/  ISETP.LT.OR P6, PT, R28, 0x31, P6 ;  /* 0x000000311c00780c */ /* 0x000fe200037c1670 */
[C---:B------:R-:W-:Y:S04]  /*30a0*/  HMMA.16816.F32.BF16 R60, R12.reuse, R48, RZ ;  /* 0x000000300c3c723c */ /* 0x040fe800000418ff */
[----:B------:R3:W-:Y:S04]  /*30b0*/  LDGSTS.E.BYPASS.LTC128B.128 [R252+0x1100], [R2.64], !P5 ;  /* 0x0110000002fc7fae */ /* 0x0007e8000e901d48 */
[----:B------:R-:W-:Y:S01]  /*30c0*/  HMMA.16816.F32.BF16 R12, R12, R50, RZ ;  /* 0x000000320c0c723c */ /* 0x000fe200000418ff */
[----:B------:R5:W-:Y:S04]  /*30d0*/  LDGSTS.E.BYPASS.LTC128B.128 [R252+0x3100], [R20.64], !P1 ;  /* 0x0310000014fc7fae */ /* 0x000be8000c901d48 */
[----:B------:R4:W-:Y:S01]  /*30e0*/  LDGSTS.E.BYPASS.LTC128B.128 [R252+0x1900], [R18.64], !P0 ;  /* 0x0190000012fc7fae */ /* 0x0009e2000c101d48 */
[----:B-1----:R-:W-:Y:S01]  /*30f0*/  IMAD.MOV.U32 R16, RZ, RZ, 0x40 ;  /* 0x00000040ff107424 */ /* 0x002fe200078e00ff */
[----:B---3--:R-:W-:-:S04]  /*3100*/  IADD3 R2, P5, R0, R150, RZ ;  /* 0x0000009600027210 */ /* 0x008fc80007fbe0ff */
[----:B------:R-:W-:Y:S01]  /*3110*/  SEL R0, R16, 0xffffffc0, !P2 ;  /* 0xffffffc010007807 */ /* 0x000fe20005000000 */
[----:B------:R-:W-:-:S04]  /*3120*/  IMAD.X R3, R29, 0x1, R56, P5 ;  /* 0x000000011d037824 */ /* 0x000fc800028e0638 */
[----:B------:R-:W-:Y:S01]  /*3130*/  IMAD.IADD R234, R232, 0x1, R0 ;  /* 0x00000001e8ea7824 */ /* 0x000fe200078e0200 */
[C---:B------:R-:W-:Y:S01]  /*3140*/  HMMA.16816.F32.BF16 R24, R4.reuse, R44, R52 ;  /* 0x0000002c0418723c */ /* 0x040fe20000041834 */
[----:B------:R1:W-:Y:S04]  /*3150*/  LDGSTS.E.BYPASS.LTC128B.128 [R252+0x3900], [R2.64], !P6 ;  /* 0x0390000002fc7fae */ /* 0x0003e8000f101d48 */
[----:B----4-:R-:W-:Y:S04]  /*3160*/  LDSM.16.M88.4 R16, [R240+0x2000] ;  /* 0x00200000f010783b */ /* 0x010fe80000000200 */
[----:B------:R-:W3:Y:S01]  /*3170*/  LDSM.16.M88.4 R52, [R234] ;  /* 0x00000000ea34783b */ /* 0x000ee20000000200 */
[----:B------:R-:W-:Y:S03]  /*3180*/  HMMA.16816.F32.BF16 R116, R4, R36, R84 ;  /* 0x000000240474723c */ /* 0x000fe60000041854 */
[----:B------:R-:W4:Y:S01]  /*3190*/  LDSM.16.M88.4 R48, [R234+0x800] ;  /* 0x00080000ea30783b */ /* 0x000f220000000200 */
[----:B------:R-:W-:-:S02]  /*31a0*/  IADD3 R244, R243, 0x2000, RZ ;  /* 0x00002000f3f47810 */ /* 0x000fc40007ffe0ff */
[----:B------:R-:W-:Y:S01]  /*31b0*/  IADD3 R245, R243, 0x2800, RZ ;  /* 0x00002800f3f57810 */ /* 0x000fe20007ffe0ff */
[----:B------:R-:W0:Y:S01]  /*31c0*/  LDGDEPBAR ;  /* 0x00000000000079af */ /* 0x000e220000000000 */
[C---:B------:R-:W-:Y:S08]  /*31d0*/  HMMA.16816.F32.BF16 R132, R4.reuse, R32, R92 ;  /* 0x000000200484723c */ /* 0x040ff0000004185c */
[C---:B------:R-:W-:Y:S08]  /*31e0*/  HMMA.16816.F32.BF16 R128, R4.reuse, R40, R88 ;  /* 0x000000280480723c */ /* 0x040ff00000041858 */
[----:B------:R-:W-:Y:S08]  /*31f0*/  HMMA.16816.F32.BF16 R84, R4, R46, R100 ;  /* 0x0000002e0454723c */ /* 0x000ff00000041864 */
[C---:B------:R-:W-:Y:S08]  /*3200*/  HMMA.16816.F32.BF16 R120, R8.reuse, R32, R64 ;  /* 0x000000200878723c */ /* 0x040ff00000041840 */
[----:B------:R-:W-:Y:S08]  /*3210*/  HMMA.16816.F32.BF16 R124, R8, R40, R60 ;  /* 0x00000028087c723c */ /* 0x000ff0000004183c */
[C---:B------:R-:W-:Y:S08]  /*3220*/  HMMA.16816.F32.BF16 R92, R4.reuse, R38, R108 ;  /* 0x00000026045c723c */ /* 0x040ff0000004186c */
[----:B------:R-:W-:Y:S08]  /*3230*/  HMMA.16816.F32.BF16 R100, R4, R42, R104 ;  /* 0x0000002a0464723c */ /* 0x000ff00000041868 */
[C---:B------:R-:W-:Y:S08]  /*3240*/  HMMA.16816.F32.BF16 R96, R8.reuse, R44, R96 ;  /* 0x0000002c0860723c */ /* 0x040ff00000041860 */
[C---:B------:R-:W-:Y:S08]  /*3250*/  HMMA.16816.F32.BF16 R88, R8.reuse, R36, R72 ;  /* 0x000000240858723c */ /* 0x040ff00000041848 */
[C---:B------:R-:W-:Y:S01]  /*3260*/  HMMA.16816.F32.BF16 R64, R8.reuse, R46, R80 ;  /* 0x0000002e0840723c */ /* 0x040fe20000041850 */
[----:B------:R-:W1:Y:S07]  /*3270*/  LDSM.16.M88.4 R44, [R234+0x1000] ;  /* 0x00100000ea2c783b */ /* 0x000e6e0000000200 */
[C---:B------:R-:W-:Y:S01]  /*3280*/  HMMA.16816.F32.BF16 R60, R8.reuse, R38, R68 ;  /* 0x00000026083c723c */ /* 0x040fe20000041844 */
[----:B------:R-:W1:Y:S07]  /*3290*/  LDSM.16.M88.4 R36, [R234+0x1800] ;  /* 0x00180000ea24783b */ /* 0x000e6e0000000200 */
[----:B------:R-:W-:Y:S01]  /*32a0*/  HMMA.16816.F32.BF16 R40, R8, R42, R12 ;  /* 0x0000002a0828723c */ /* 0x000fe2000004180c */
[----:B------:R-:W1:Y:S01]  /*32b0*/  LDSM.16.M88.4 R12, [R240] ;  /* 0x00000000f00c783b */ /* 0x000e620000000200 */
[----:B------:R-:W-:-:S05]  /*32c0*/  IMAD.IADD R233, R244, 0x1, R0 ;  /* 0x00000001f4e97824 */ /* 0x000fca00078e0200 */
[----:B------:R-:W-:Y:S01]  /*32d0*/  LDSM.16.M88.4 R28, [R233+-0x1800] ;  /* 0xffe80000e91c783b */ /* 0x000fe20000000200 */
[-C--:B------:R-:W-:Y:S03]  /*32e0*/  HMMA.16816.F32.BF16 R112, R4, R34.reuse, R112 ;  /* 0x000000220470723c */ /* 0x080fe60000041870 */
[----:B------:R-:W-:Y:S04]  /*32f0*/  LDSM.16.M88.4 R4, [R242+0x2000] ;  /* 0x00200000f204783b */ /* 0x000fe80000000200 */
[----:B-----5:R-:W-:Y:S01]  /*3300*/  LDSM.16.M88.4 R20, [R233+-0x800] ;  /* 0xfff80000e914783b */ /* 0x020fe20000000200 */
[----:B------:R-:W-:Y:S03]  /*3310*/  HMMA.16816.F32.BF16 R72, R8, R34, R76 ;  /* 0x000000220848723c */ /* 0x000fe6000004184c */
[----:B------:R-:W5:Y:S04]  /*3320*/  LDSM.16.M88.4 R32, [R233+-0x2000] ;  /* 0xffe00000e920783b */ /* 0x000f680000000200 */
[----:B------:R-:W-:Y:S01]  /*3330*/  LDSM.16.M88.4 R8, [R242] ;  /* 0x00000000f208783b */ /* 0x000fe20000000200 */
[C---:B---3--:R-:W-:Y:S03]  /*3340*/  HMMA.16816.F32.BF16 R76, R16.reuse, R52, R24 ;  /* 0x00000034104c723c */ /* 0x048fe60000041818 */
[----:B------:R-:W3:Y:S05]  /*3350*/  LDSM.16.M88.4 R24, [R233+-0x1000] ;  /* 0xfff00000e918783b */ /* 0x000eea0000000200 */
[C---:B----4-:R-:W-:Y:S08]  /*3360*/  HMMA.16816.F32.BF16 R116, R16.reuse, R48, R116 ;  /* 0x000000301074723c */ /* 0x050ff00000041874 */
[C---:B------:R-:W-:Y:S08]  /*3370*/  HMMA.16816.F32.BF16 R84, R16.reuse, R54, R84 ;  /* 0x000000361054723c */ /* 0x040ff00000041854 */
[C---:B------:R-:W-:Y:S08]  /*3380*/  HMMA.16816.F32.BF16 R92, R16.reuse, R50, R92 ;  /* 0x00000032105c723c */ /* 0x040ff0000004185c */
[C---:B-1----:R-:W-:Y:S08]  /*3390*/  HMMA.16816.F32.BF16 R104, R16.reuse, R44, R132 ;  /* 0x0000002c1068723c */ /* 0x042ff00000041884 */
[C---:B------:R-:W-:Y:S08]  /*33a0*/  HMMA.16816.F32.BF16 R108, R16.reuse, R36, R128 ;  /* 0x00000024106c723c */ /* 0x040ff00000041880 */
        /* <DEDUP_REMOVED lines=12> */
[----:B------:R-:W1:Y:S04]  /*3470*/  LDSM.16.M88.4 R12, [R239+0x6000] ;  /* 0x00600000ef0c783b */ /* 0x000e680000000200 */
[----:B------:R-:W4:Y:S03]  /*3480*/  LDSM.16.M88.4 R36, [R232+0x3000] ;  /* 0x00300000e824783b */ /* 0x000f260000000200 */
[C---:B-----5:R-:W-:Y:S08]  /*3490*/  HMMA.16816.F32.BF16 R64, R4.reuse, R32, R76 ;  /* 0x000000200440723c */ /* 0x060ff0000004184c */
[C---:B------:R-:W-:Y:S08]  /*34a0*/  HMMA.16816.F32.BF16 R72, R4.reuse, R34, R84 ;  /* 0x000000220448723c */ /* 0x040ff00000041854 */
[C---:B---3--:R-:W-:Y:S08]  /*34b0*/  HMMA.16816.F32.BF16 R140, R4.reuse, R24, R104 ;  /* 0x00000018048c723c */ /* 0x048ff00000041868 */
[C---:B------:R-:W-:Y:S08]  /*34c0*/  HMMA.16816.F32.BF16 R76, R4.reuse, R28, R116 ;  /* 0x0000001c044c723c */ /* 0x040ff00000041874 */
[C---:B------:R-:W-:Y:S08]  /*34d0*/  HMMA.16816.F32.BF16 R84, R4.reuse, R30, R92 ;  /* 0x0000001e0454723c */ /* 0x040ff0000004185c */
[C---:B------:R-:W-:Y:S08]  /*34e0*/  HMMA.16816.F32.BF16 R136, R4.reuse, R26, R112 ;  /* 0x0000001a0488723c */ /* 0x040ff00000041870 */
[----:B------:R-:W-:Y:S08]  /*34f0*/  HMMA.16816.F32.BF16 R132, R4, R20, R108 ;  /* 0x000000140484723c */ /* 0x000ff0000004186c */
[C---:B------:R-:W-:Y:S08]  /*3500*/  HMMA.16816.F32.BF16 R120, R8.reuse, R34, R80 ;  /* 0x000000220878723c */ /* 0x040ff00000041850 */
[C---:B------:R-:W-:Y:S01]  /*3510*/  HMMA.16816.F32.BF16 R104, R8.reuse, R22, R16 ;  /* 0x000000160868723c */ /* 0x040fe20000041810 */
[----:B------:R-:W3:Y:S07]  /*3520*/  LDSM.16.M88.4 R16, [R232+0x3800] ;  /* 0x00380000e810783b */ /* 0x000eee0000000200 */
[C---:B------:R-:W-:Y:S01]  /*3530*/  HMMA.16816.F32.BF16 R124, R8.reuse, R32, R96 ;  /* 0x00000020087c723c */ /* 0x040fe20000041860 */
[C---:B------:R-:W-:Y:S01]  /*3540*/  IADD3 R246, R243.reuse, 0x3000, RZ ;  /* 0x00003000f3f67810 */ /* 0x040fe20007ffe0ff */
[----:B------:R-:W-:Y:S06]  /*3550*/  LDSM.16.M88.4 R32, [R244] ;  /* 0x00000000f420783b */ /* 0x000fec0000000200 */
[C---:B------:R-:W-:Y:S08]  /*3560*/  HMMA.16816.F32.BF16 R116, R8.reuse, R28, R88 ;  /* 0x0000001c0874723c */ /* 0x040ff00000041858 */
[C---:B------:R-:W-:Y:S01]  /*3570*/  HMMA.16816.F32.BF16 R112, R8.reuse, R30, R68 ;  /* 0x0000001e0870723c */ /* 0x040fe20000041844 */
[----:B------:R-:W-:Y:S07]  /*3580*/  LDSM.16.M88.4 R28, [R245] ;  /* 0x00000000f51c783b */ /* 0x000fee0000000200 */
[C---:B------:R-:W-:Y:S08]  /*3590*/  HMMA.16816.F32.BF16 R108, R8.reuse, R24, R60 ;  /* 0x00000018086c723c */ /* 0x040ff0000004183c */
[C---:B------:R-:W-:Y:S01]  /*35a0*/  HMMA.16816.F32.BF16 R80, R8.reuse, R26, R52 ;  /* 0x0000001a0850723c */ /* 0x040fe20000041834 */
[----:B------:R-:W-:Y:S07]  /*35b0*/  LDSM.16.M88.4 R24, [R246] ;  /* 0x00000000f618783b */ /* 0x000fee0000000200 */
[----:B------:R-:W-:Y:S01]  /*35c0*/  HMMA.16816.F32.BF16 R92, R8, R20, R48 ;  /* 0x00000014085c723c */ /* 0x000fe20000041830 */
[----:B------:R-:W5:Y:S07]  /*35d0*/  LDSM.16.M88.4 R8, [R239+0x4000] ;  /* 0x00400000ef08783b */ /* 0x000f6e0000000200 */
[----:B------:R-:W-:Y:S01]  /*35e0*/  HMMA.16816.F32.BF16 R128, R4, R22, R100 ;  /* 0x000000160480723c */ /* 0x000fe20000041864 */
[----:B------:R-:W2:Y:S04]  /*35f0*/  LDSM.16.M88.4 R4, [R241+0x6000] ;  /* 0x00600000f104783b */ /* 0x000ea80000000200 */
[----:B------:R-:W2:Y:S01]  /*3600*/  LDSM.16.M88.4 R20, [R241+0x4000] ;  /* 0x00400000f114783b */ /* 0x000ea20000000200 */
[----:B------:R-:W-:-:S02]  /*3610*/  IADD3 R247, R243, 0x3800, RZ ;  /* 0x00003800f3f77810 */ /* 0x000fc40007ffe0ff */
[C---:B-1----:R-:W-:Y:S03]  /*3620*/  HMMA.16816.F32.BF16 R60, R12.reuse, R40, R76 ;  /* 0x000000280c3c723c */ /* 0x042fe6000004184c */
[----:B------:R-:W1:Y:S05]  /*3630*/  LDSM.16.M88.4 R52, [R247] ;  /* 0x00000000f734783b */ /* 0x000e6a0000000200 */
[C---:B------:R-:W-:Y:S08]  /*3640*/  HMMA.16816.F32.BF16 R48, R12.reuse, R42, R84 ;  /* 0x0000002a0c30723c */ /* 0x040ff00000041854 */
[C---:B------:R-:W-:Y:S08]  /*3650*/  HMMA.16816.F32.BF16 R88, R12.reuse, R44, R64 ;  /* 0x0000002c0c58723c */ /* 0x040ff00000041840 */
[C---:B------:R-:W-:Y:S08]  /*3660*/  HMMA.16816.F32.BF16 R68, R12.reuse, R46, R72 ;  /* 0x0000002e0c44723c */ /* 0x040ff00000041848 */
[C---:B----4-:R-:W-:Y:S08]  /*3670*/  HMMA.16816.F32.BF16 R84, R12.reuse, R36, R140 ;  /* 0x000000240c54723c */ /* 0x050ff0000004188c */
[C---:B------:R-:W-:Y:S08]  /*3680*/  HMMA.16816.F32.BF16 R100, R12.reuse, R38, R136 ;  /* 0x000000260c64723c */ /* 0x040ff00000041888 */
[C---:B---3--:R-:W-:Y:S08]  /*3690*/  HMMA.16816.F32.BF16 R96, R12.reuse, R16, R132 ;  /* 0x000000100c60723c */ /* 0x048ff00000041884 */
[----:B------:R-:W-:Y:S08]  /*36a0*/  HMMA.16816.F32.BF16 R76, R12, R18, R128 ;  /* 0x000000120c4c723c */ /* 0x000ff00000041880 */
[C---:B-----5:R-:W-:Y:S08]  /*36b0*/  HMMA.16816.F32.BF16 R72, R8.reuse, R44, R124 ;  /* 0x0000002c0848723c */ /* 0x060ff0000004187c */
[C---:B------:R-:W-:Y:S08]  /*36c0*/  HMMA.16816.F32.BF16 R64, R8.reuse, R46, R120 ;  /* 0x0000002e0840723c */ /* 0x040ff00000041878 */
[C---:B------:R-:W-:Y:S08]  /*36d0*/  HMMA.16816.F32.BF16 R12, R8.reuse, R36, R108 ;  /* 0x00000024080c723c */ /* 0x040ff0000004186c */
[C---:B------:R-:W-:Y:S08]  /*36e0*/  HMMA.16816.F32.BF16 R44, R8.reuse, R40, R116 ;  /* 0x00000028082c723c */ /* 0x040ff00000041874 */
[C---:B------:R-:W-:Y:S08]  /*36f0*/  HMMA.16816.F32.BF16 R40, R8.reuse, R42, R112 ;  /* 0x0000002a0828723c */ /* 0x040ff00000041870 */
[C---:B------:R-:W-:Y:S01]  /*3700*/  HMMA.16816.F32.BF16 R80, R8.reuse, R38, R80 ;  /* 0x000000260850723c */ /* 0x040fe20000041850 */
[----:B------:R-:W-:Y:S07]  /*3710*/  LDSM.16.M88.4 R36, [R234+0x3800] ;  /* 0x00380000ea24783b */ /* 0x000fee0000000200 */
[C---:B------:R-:W-:Y:S08]  /*3720*/  HMMA.16816.F32.BF16 R92, R8.reuse, R16, R92 ;  /* 0x00000010085c723c */ /* 0x040ff0000004185c */
[----:B------:R-:W-:Y:S01]  /*3730*/  HMMA.16816.F32.BF16 R104, R8, R18, R104 ;  /* 0x000000120868723c */ /* 0x000fe20000041868 */
[----:B------:R-:W-:Y:S04]  /*3740*/  LDSM.16.M88.4 R16, [R240+0x6000] ;  /* 0x00600000f010783b */ /* 0x000fe80000000200 */
[----:B------:R-:W-:Y:S03]  /*3750*/  LDSM.16.M88.4 R8, [R242+0x4000] ;  /* 0x00400000f208783b */ /* 0x000fe60000000200 */
[----:B--2---:R-:W-:Y:S01]  /*3760*/  HMMA.16816.F32.BF16 R136, R4, R30, R48 ;  /* 0x0000001e0488723c */ /* 0x004fe20000041830 */
[----:B------:R-:W2:Y:S07]  /*3770*/  LDSM.16.M88.4 R48, [R234+0x2000] ;  /* 0x00200000ea30783b */ /* 0x000eae0000000200 */
[C---:B------:R-:W-:Y:S01]  /*3780*/  HMMA.16816.F32.BF16 R112, R20.reuse, R24, R12 ;  /* 0x000000181470723c */ /* 0x040fe2000004180c */
[----:B------:R-:W3:Y:S07]  /*3790*/  LDSM.16.M88.4 R12, [R240+0x4000] ;  /* 0x00400000f00c783b */ /* 0x000eee0000000200 */
[C---:B------:R-:W-:Y:S01]  /*37a0*/  HMMA.16816.F32.BF16 R120, R20.reuse, R28, R44 ;  /* 0x0000001c1478723c */ /* 0x040fe2000004182c */
[----:B------:R-:W4:Y:S07]  /*37b0*/  LDSM.16.M88.4 R44, [R234+0x2800] ;  /* 0x00280000ea2c783b */ /* 0x000f2e0000000200 */
[----:B------:R-:W-:Y:S01]  /*37c0*/  HMMA.16816.F32.BF16 R116, R20, R30, R40 ;  /* 0x0000001e1474723c */ /* 0x000fe20000041828 */
[----:B------:R-:W5:Y:S07]  /*37d0*/  LDSM.16.M88.4 R40, [R234+0x3000] ;  /* 0x00300000ea28783b */ /* 0x000f6e0000000200 */
[C---:B------:R-:W-:Y:S01]  /*37e0*/  HMMA.16816.F32.BF16 R140, R4.reuse, R28, R60 ;  /* 0x0000001c048c723c */ /* 0x040fe2000004183c */
[----:B------:R-:W-:Y:S07]  /*37f0*/  LDSM.16.M88.4 R28, [R233+0x800] ;  /* 0x00080000e91c783b */ /* 0x000fee0000000200 */
[C---:B------:R-:W-:Y:S08]  /*3800*/  HMMA.16816.F32.BF16 R88, R4.reuse, R32, R88 ;  /* 0x000000200458723c */ /* 0x040ff00000041858 */
[----:B------:R-:W-:Y:S08]  /*3810*/  HMMA.16816.F32.BF16 R144, R4, R34, R68 ;  /* 0x000000220490723c */ /* 0x000ff00000041844 */
[C---:B------:R-:W-:Y:S08]  /*3820*/  HMMA.16816.F32.BF16 R124, R20.reuse, R32, R72 ;  /* 0x00000020147c723c */ /* 0x040ff00000041848 */
[----:B------:R-:W-:Y:S01]  /*3830*/  HMMA.16816.F32.BF16 R60, R20, R34, R64 ;  /* 0x00000022143c723c */ /* 0x000fe20000041840 */
[----:B------:R-:W-:Y:S07]  /*3840*/  LDSM.16.M88.4 R32, [R233] ;  /* 0x00000000e920783b */ /* 0x000fee0000000200 */
[C---:B------:R-:W-:Y:S08]  /*3850*/  HMMA.16816.F32.BF16 R132, R4.reuse, R24, R84 ;  /* 0x000000180484723c */ /* 0x040ff00000041854 */
[C---:B------:R-:W-:Y:S08]  /*3860*/  HMMA.16816.F32.BF16 R84, R4.reuse, R26, R100 ;  /* 0x0000001a0454723c */ /* 0x040ff00000041864 */
[C---:B-1----:R-:W-:Y:S08]  /*3870*/  HMMA.16816.F32.BF16 R128, R4.reuse, R52, R96 ;  /* 0x000000340480723c */ /* 0x042ff00000041860 */
[----:B------:R-:W-:Y:S01]  /*3880*/  HMMA.16816.F32.BF16 R68, R4, R54, R76 ;  /* 0x000000360444723c */ /* 0x000fe2000004184c */
[----:B------:R-:W1:Y:S07]  /*3890*/  LDSM.16.M88.4 R4, [R248+0x6000] ;  /* 0x00600000f804783b */ /* 0x000e6e0000000200 */
[C---:B------:R-:W-:Y:S01]  /*38a0*/  HMMA.16816.F32.BF16 R108, R20.reuse, R26, R80 ;  /* 0x0000001a146c723c */ /* 0x040fe20000041850 */
[----:B------:R-:W1:Y:S07]  /*38b0*/  LDSM.16.M88.4 R24, [R233+0x1000] ;  /* 0x00100000e918783b */ /* 0x000e6e0000000200 */
[C---:B------:R-:W-:Y:S08]  /*38c0*/  HMMA.16816.F32.BF16 R76, R20.reuse, R52, R92 ;  /* 0x00000034144c723c */ /* 0x040ff0000004185c */
[----:B------:R-:W-:Y:S01]  /*38d0*/  HMMA.16816.F32.BF16 R72, R20, R54, R104 ;  /* 0x000000361448723c */ /* 0x000fe20000041868 */
[----:B------:R-:W1:Y:S01]  /*38e0*/  LDSM.16.M88.4 R20, [R233+0x1800] ;  /* 0x00180000e914783b */ /* 0x000e620000000200 */
[----:B------:R-:W-:Y:S01]  /*38f0*/  ISETP.GT.AND P0, PT, R58, R158, PT ;  /* 0x0000009e3a00720c */ /* 0x000fe20003f04270 */
[----:B------:R-:W-:-:S05]  /*3900*/  DEPBAR.LE SB0, 0x0 ;  /* 0x000080000000791a */ /* 0x000fca0000000000 */
[C---:B--2---:R-:W-:Y:S08]  /*3910*/  HMMA.16816.F32.BF16 R104, R16.reuse, R48, R88 ;  /* 0x000000301068723c */ /* 0x044ff00000041858 */
[----:B------:R-:W-:Y:S08]  /*3920*/  HMMA.16816.F32.BF16 R100, R16, R50, R144 ;  /* 0x000000321064723c */ /* 0x000ff00000041890 */
[C---:B---3--:R-:W-:Y:S08]  /*3930*/  HMMA.16816.F32.BF16 R64, R12.reuse, R48, R124 ;  /* 0x000000300c40723c */ /* 0x048ff0000004187c */
[----:B------:R-:W-:Y:S08]  /*3940*/  HMMA.16816.F32.BF16 R60, R12, R50, R60 ;  /* 0x000000320c3c723c */ /* 0x000ff0000004183c */
[C---:B----4-:R-:W-:Y:S08]  /*3950*/  HMMA.16816.F32.BF16 R96, R16.reuse, R44, R140 ;  /* 0x0000002c1060723c */ /* 0x050ff0000004188c */
[----:B------:R-:W-:Y:S08]  /*3960*/  HMMA.16816.F32.BF16 R92, R16, R46, R136 ;  /* 0x0000002e105c723c */ /* 0x000ff00000041888 */
[C---:B------:R-:W-:Y:S08]  /*3970*/  HMMA.16816.F32.BF16 R52, R12.reuse, R44, R120 ;  /* 0x0000002c0c34723c */ /* 0x040ff00000041878 */
[----:B------:R-:W-:Y:S08]  /*3980*/  HMMA.16816.F32.BF16 R48, R12, R46, R116 ;  /* 0x0000002e0c30723c */ /* 0x000ff00000041874 */
[C---:B-----5:R-:W-:Y:S08]  /*3990*/  HMMA.16816.F32.BF16 R88, R16.reuse, R40, R132 ;  /* 0x000000281058723c */ /* 0x060ff00000041884 */
[C---:B------:R-:W-:Y:S08]  /*39a0*/  HMMA.16816.F32.BF16 R84, R16.reuse, R42, R84 ;  /* 0x0000002a1054723c */ /* 0x040ff00000041854 */
[C---:B------:R-:W-:Y:S08]  /*39b0*/  HMMA.16816.F32.BF16 R80, R16.reuse, R36, R128 ;  /* 0x000000241050723c */ /* 0x040ff00000041880 */
[----:B------:R-:W-:Y:S08]  /*39c0*/  HMMA.16816.F32.BF16 R68, R16, R38, R68 ;  /* 0x000000261044723c */ /* 0x000ff00000041844 */
[C---:B------:R-:W-:Y:S08]  /*39d0*/  HMMA.16816.F32.BF16 R44, R12.reuse, R40, R112 ;  /* 0x000000280c2c723c */ /* 0x040ff00000041870 */
[C---:B------:R-:W-:Y:S08]  /*39e0*/  HMMA.16816.F32.BF16 R40, R12.reuse, R42, R108 ;  /* 0x0000002a0c28723c */ /* 0x040ff0000004186c */
[C---:B------:R-:W-:Y:S08]  /*39f0*/  HMMA.16816.F32.BF16 R16, R12.reuse, R36, R76 ;  /* 0x000000240c10723c */ /* 0x040ff0000004184c */
[----:B------:R-:W-:Y:S01]  /*3a00*/  HMMA.16816.F32.BF16 R12, R12, R38, R72 ;  /* 0x000000260c0c723c */ /* 0x000fe20000041848 */
[----:B------:R-:W-:Y:S01]  /*3a10*/  BSSY B0, `(.L_x_3014) ;  /* 0x0000065000007945 */ /* 0x000fe20003800000 */
[----:B------:R-:W-:-:S02]  /*3a20*/  ISETP.GT.AND P1, PT, R59, 0x3f, PT ;  /* 0x0000003f3b00780c */ /* 0x000fc40003f24270 */
[----:B------:R-:W-:-:S04]  /*3a30*/  IADD3 R251, R243, 0x1800, RZ ;  /* 0x00001800f3fb7810 */ /* 0x000fc80007ffe0ff */
[----:B-1----:R-:W-:Y:S01]  /*3a40*/  HMMA.16816.F32.BF16 R96, R4, R28, R96 ;  /* 0x0000001c0460723c */ /* 0x002fe20000041860 */
[C---:B------:R-:W-:Y:S02]  /*3a50*/  IADD3 R250, R243.reuse, 0x1000, RZ ;  /* 0x00001000f3fa7810 */ /* 0x040fe40007ffe0ff */
[----:B------:R-:W-:-:S05]  /*3a60*/  IADD3 R249, R243, 0x800, RZ ;  /* 0x00000800f3f97810 */ /* 0x000fca0007ffe0ff */
[C---:B------:R-:W-:Y:S08]  /*3a70*/  HMMA.16816.F32.BF16 R92, R4.reuse, R30, R92 ;  /* 0x0000001e045c723c */ /* 0x040ff0000004185c */
[C---:B------:R-:W-:Y:S08]  /*3a80*/  HMMA.16816.F32.BF16 R72, R4.reuse, R24, R88 ;  /* 0x000000180448723c */ /* 0x040ff00000041858 */
[----:B------:R-:W-:Y:S08]  /*3a90*/  HMMA.16816.F32.BF16 R84, R4, R26, R84 ;  /* 0x0000001a0454723c */ /* 0x000ff00000041854 */
[C---:B------:R-:W-:Y:S08]  /*3aa0*/  HMMA.16816.F32.BF16 R52, R8.reuse, R28, R52 ;  /* 0x0000001c0834723c */ /* 0x040ff00000041834 */
        /* <DEDUP_REMOVED lines=32> */
[----:B------:R-:W-:Y:S01]  /*3cb0*/  IADD3 R3, R3, R0, RZ ;  /* 0x0000000003037210 */ /* 0x000fe20007ffe0ff */
[----:B--2---:R1:W-:Y:S01]  /*3cc0*/  STL [R1], R6 ;  /* 0x0000000601007387 */ /* 0x0043e20000100800 */
[----:B------:R-:W-:-:S03]  /*3cd0*/  SHF.R.S32.HI R0, RZ, 0x1f, R6 ;  /* 0x0000001fff007819 */ /* 0x000fc60000011406 */
        /* <DEDUP_REMOVED lines=8> */
[----:B------:R2:W3:Y:S02]  /*3d60*/  SHFL.IDX PT, R8, R0, RZ, 0x181f ;  /* 0x00181fff00087589 */ /* 0x0004e400000e0000 */
.L_x_3070:
[----:B------:R-:W-:Y:S05]  /*3d70*/  BRA.DIV ~URZ, `(.L_x_3017) ;  /* 0x0000f0827f007947 */ /* 0x000fea000b800000 */
[----:B-1----:R-:W4:Y:S04]  /*3d80*/  LDL R7, [R1+0xc] ;  /* 0x00000c0001077983 */ /* 0x002f280000100800 */
[----:B------:R-:W5:Y:S04]  /*3d90*/  LDL R3, [R1+0x1c] ;  /* 0x00001c0001037983 */ /* 0x000f680000100800 */
[----:B------:R-:W1:Y:S04]  /*3da0*/  SHFL.IDX PT, R2, R4, RZ, 0x181f ;  /* 0x00181fff04027589 */ /* 0x000e6800000e0000 */
[----:B------:R-:W2:Y:S04]  /*3db0*/  SHFL.IDX PT, R5, R4, 0x1, 0x181f ;  /* 0x00381f0004057f89 */ /* 0x000ea800000e0000 */
[----:B------:R-:W3:Y:S04]  /*3dc0*/  SHFL.IDX PT, R9, R0, 0x1, 0x181f ;  /* 0x00381f0000097f89 */ /* 0x000ee800000e0000 */
[----:B------:R-:W2:Y:S04]  /*3dd0*/  SHFL.IDX PT, R12, R4, 0x2, 0x181f ;  /* 0x00581f00040c7f89 */ /* 0x000ea800000e0000 */
[----:B------:R-:W2:Y:S01]  /*3de0*/  SHFL.IDX PT, R13, R0, 0x2, 0x181f ;  /* 0x00581f00000d7f89 */ /* 0x000ea200000e0000 */
[----:B-1----:R-:W-:-:S02]  /*3df0*/  IADD3 R6, P6, R2, R149, RZ ;  /* 0x0000009502067210 */ /* 0x002fc40007fde0ff */
[-C--:B------:R-:W-:Y:S02]  /*3e00*/  IADD3 R2, P5, R2, R150.reuse, RZ ;  /* 0x0000009602027210 */ /* 0x080fe40007fbe0ff */
[----:B----4-:R-:W-:Y:S01]  /*3e10*/  ISETP.GE.AND P2, PT, R7, c[0x0][0x1d4], PT ;  /* 0x0000750007007a0c */ /* 0x010fe20003f46270 */
[C-C-:B---3--:R-:W-:Y:S01]  /*3e20*/  IMAD.X R7, R8.reuse, 0x1, R57.reuse, P6 ;  /* 0x0000000108077824 */ /* 0x148fe200030e0639 */
[----:B--2---:R-:W-:Y:S02]  /*3e30*/  IADD3 R10, P6, R5, R149, RZ ;  /* 0x00000095050a7210 */ /* 0x004fe40007fde0ff */
[----:B-----5:R-:W-:Y:S01]  /*3e40*/  ISETP.GE.AND P0, PT, R3, c[0x0][0x1d4], PT ;  /* 0x0000750003007a0c */ /* 0x020fe20003f06270 */
[----:B------:R-:W-:Y:S01]  /*3e50*/  IMAD.X R3, R8, 0x1, R56, P5 ;  /* 0x0000000108037824 */ /* 0x000fe200028e0638 */
[----:B------:R-:W-:Y:S01]  /*3e60*/  IADD3 R8, P5, R5, R150, RZ ;  /* 0x0000009605087210 */ /* 0x000fe20007fbe0ff */
[----:B------:R-:W-:Y:S01]  /*3e70*/  IMAD.X R11, R9, 0x1, R57, P6 ;  /* 0x00000001090b7824 */ /* 0x000fe200030e0639 */
[----:B------:R-:W-:-:S03]  /*3e80*/  SEL R5, RZ, 0x10, P0 ;  /* 0x00000010ff057807 */ /* 0x000fc60000000000 */
[----:B------:R-:W-:Y:S02]  /*3e90*/  IMAD.X R9, R9, 0x1, R56, P5 ;  /* 0x0000000109097824 */ /* 0x000fe400028e0638 */
[----:B------:R1:W-:Y:S04]  /*3ea0*/  LDGSTS.E.BYPASS.LTC128B.128 [R252+0x4100], [R6.64], !P2 ;  /* 0x0410000006fc7fae */ /* 0x0003e8000d101d48 */
[----:B------:R2:W-:Y:S04]  /*3eb0*/  LDGSTS.E.BYPASS.LTC128B.128 [R252+0x6100], [R2.64], !P0 ;  /* 0x0610000002fc7fae */ /* 0x0005e8000c101d48 */
[----:B------:R3:W-:Y:S04]  /*3ec0*/  LDGSTS.E.BYPASS.LTC128B.128 [R252+0x4900], [R10.64], !P2 ;  /* 0x049000000afc7fae */ /* 0x0007e8000d101d48 */
[----:B------:R4:W-:Y:S01]  /*3ed0*/  LDGSTS.E.BYPASS.LTC128B.128 [R252+0x6900], [R8.64], !P0 ;  /* 0x0690000008fc7fae */ /* 0x0009e2000c101d48 */
[----:B-1----:R-:W-:-:S02]  /*3ee0*/  IADD3 R6, P5, R12, R150, RZ ;  /* 0x000000960c067210 */ /* 0x002fc40007fbe0ff */
[----:B--2---:R-:W-:-:S03]  /*3ef0*/  IADD3 R2, P6, R12, R149, RZ ;  /* 0x000000950c027210 */ /* 0x004fc60007fde0ff */
[C---:B------:R-:W-:Y:S02]  /*3f00*/  IMAD.X R7, R13.reuse, 0x1, R56, P5 ;  /* 0x000000010d077824 */ /* 0x040fe400028e0638 */
[----:B------:R-:W-:Y:S01]  /*3f10*/  IMAD.X R3, R13, 0x1, R57, P6 ;  /* 0x000000010d037824 */ /* 0x000fe200030e0639 */
[----:B----4-:R3:W1:Y:S04]  /*3f20*/  SHFL.IDX PT, R8, R0, 0x3, 0x181f ;  /* 0x00781f0000087f89 */ /* 0x01066800000e0000 */
[----:B------:R3:W2:Y:S04]  /*3f30*/  SHFL.IDX PT, R0, R4, 0x3, 0x181f ;  /* 0x00781f0004007f89 */ /* 0x0006a800000e0000 */
[----:B------:R3:W-:Y:S04]  /*3f40*/  LDGSTS.E.BYPASS.LTC128B.128 [R252+0x5100], [R2.64], !P2 ;  /* 0x0510000002fc7fae */ /* 0x0007e8000d101d48 */
[----:B------:R4:W-:Y:S02]  /*3f50*/  LDGSTS.E.BYPASS.LTC128B.128 [R252+0x7100], [R6.64], !P0 ;  /* 0x0710000006fc7fae */ /* 0x0009e4000c101d48 */
[----:B----4-:R-:W-:-:S04]  /*3f60*/  SEL R6, RZ, 0x10, P2 ;  /* 0x00000010ff067807 */ /* 0x010fc80001000000 */
.L_x_3071:
[----:B-123--:R-:W-:Y:S02]  /*3f70*/  IADD3 R2, -R6, 0x10, RZ ;  /* 0x0000001006027810 */ /* 0x00efe40007ffe1ff */
[----:B------:R-:W-:-:S02]  /*3f80*/  IADD3 R3, -R5, 0x10, RZ ;  /* 0x0000001005037810 */ /* 0x000fc40007ffe1ff */
[----:B------:R-:W-:Y:S02]  /*3f90*/  LOP3.LUT R2, R2, 0xf, RZ, 0xc0, !PT ;  /* 0x0000000f02027812 */ /* 0x000fe400078ec0ff */
[----:B------:R-:W-:Y:S02]  /*3fa0*/  ISETP.NE.U32.AND P6, PT, R6, RZ, PT ;  /* 0x000000ff0600720c */ /* 0x000fe40003fc5070 */
[----:B------:R-:W-:Y:S02]  /*3fb0*/  IADD3 R4, P2, P0, R2, R0, R149 ;  /* 0x0000000002047210 */ /* 0x000fe4000785e095 */
        /* <DEDUP_REMOVED lines=10> */
.L_x_3015:
[----:B------:R-:W-:Y:S05]  /*4060*/  BSYNC B0 ;  /* 0x0000000000007941 */ /* 0x000fea0003800000 */
.L_x_3014:
[----:B-1----:R-:W2:Y:S04]  /*4070*/  LDL R3, [R1+0xac] ;  /* 0x0000ac0001037983 */ /* 0x002ea80000100800 */
[----:B------:R-:W2:Y:S04]  /*4080*/  LDL R0, [R1+0xfc] ;  /* 0x0000fc0001007983 */ /* 0x000ea80000100800 */
[----:B------:R-:W3:Y:S01]  /*4090*/  LDL R6, [R1+0x60] ;  /* 0x0000600001067983 */ /* 0x000ee20000100800 */
[----:B------:R-:W-:Y:S02]  /*40a0*/  MOV R2, 0xffffffc0 ;  /* 0xffffffc000027802 */ /* 0x000fe40000000f00 */
[----:B------:R-:W-:Y:S01]  /*40b0*/  MOV R4, c[0x0][0x2ac] ;  /* 0x0000ab0000047a02 */ /* 0x000fe20000000f00 */
[----:B------:R-:W0:Y:S02]  /*40c0*/  LDGDEPBAR ;  /* 0x00000000000079af */ /* 0x000e240000000000 */
[----:B------:R-:W-:-:S04]  /*40d0*/  IMAD R2, R58, R2, 0x1 ;  /* 0x000000013a027424 */ /* 0x000fc800078e0202 */
[----:B------:R-:W-:Y:S01]  /*40e0*/  IMAD R2, R4, c[0x0][0x1d0], R2 ;  /* 0x0000740004027a24 */ /* 0x000fe200078e0202 */
[----:B--2---:R-:W-:Y:S02]  /*40f0*/  IADD3 R0, R0, R3, RZ ;  /* 0x0000000300007210 */ /* 0x004fe40007ffe0ff */
[----:B---3--:R-:W-:-:S03]  /*4100*/  IADD3 R5, -R6, R148, RZ ;  /* 0x0000009406057210 */ /* 0x008fc60007ffe1ff */
[----:B------:R-:W-:Y:S01]  /*4110*/  @P4 IMAD.HI.U32 R3, R0, c[0x0][0x2c8], RZ ;  /* 0x0000b20000034a27 */ /* 0x000fe200078e00ff */
[----:B------:R1:W-:Y:S01]  /*4120*/  STL [R1+0x2c], R0 ;  /* 0x00002c0001007387 */ /* 0x0003e20000100800 */
[----:B------:R-:W-:-:S03]  /*4130*/  IADD3 R4, R2, -c[0x0][0x168], -R6 ;  /* 0x80005a0002047a10 */ /* 0x000fc60007ffe806 */
[----:B-1----:R-:W-:Y:S01]  /*4140*/  @P4 SHF.R.U32.HI R0, RZ, c[0x0][0x2cc], R3 ;  /* 0x0000b300ff004a19 */ /* 0x002fe20000011603 */
[----:B------:R-:W-:Y:S05]  /*4150*/  BRA.DIV ~URZ, `(.L_x_3018) ;  /* 0x0000f2527f007947 */ /* 0x000fea000b800000 */
[----:B------:R1:W2:Y:S02]  /*4160*/  SHFL.IDX PT, R2, R0, RZ, 0x1c1f ;  /* 0x001c1fff00027589 */ /* 0x0002a400000e0000 */
.L_x_3072:
        /* <DEDUP_REMOVED lines=37> */
[----:B-1----:R-:W1:Y:S01]  /*43c0*/  SHFL.IDX PT, R0, R0, 0x3, 0x1c1f ;  /* 0x007c1f0000007f89 */ /* 0x002e6200000e0000 */
[----:B--2---:R-:W-:-:S02]  /*43d0*/  IMAD.IADD R3, R4, 0x1, R3 ;  /* 0x0000000104037824 */ /* 0x004fc400078e0203 */
[----:B---3--:R-:W-:-:S03]  /*43e0*/  IMAD.IADD R2, R4, 0x1, R2 ;  /* 0x0000000104027824 */ /* 0x008fc600078e0202 */
[----:B------:R-:W-:Y:S01]  /*43f0*/  IMNMX R3, R5, R3, PT ;  /* 0x0000000305037217 */ /* 0x000fe20003800200 */
[----:B-1----:R-:W-:-:S03]  /*4400*/  IMAD.IADD R0, R4, 0x1, R0 ;  /* 0x0000000104007824 */ /* 0x002fc600078e0200 */
[C---:B------:R-:W-:Y:S02]  /*4410*/  ISETP.GT.AND P0, PT, R3.reuse, 0x9, PT ;  /* 0x000000090300780c */ /* 0x040fe40003f04270 */
[----:B------:R-:W-:Y:S02]  /*4420*/  ISETP.GT.AND P5, PT, R3, 0x1, PT ;  /* 0x000000010300780c */ /* 0x000fe40003fa4270 */
[----:B------:R-:W-:Y:S02]  /*4430*/  FSEL R16, R63, -INF , P0 ;  /* 0xff8000003f107808 */ /* 0x000fe40000000000 */
[----:B------:R-:W-:Y:S02]  /*4440*/  ISETP.GT.AND P0, PT, R3, 0x19, PT ;  /* 0x000000190300780c */ /* 0x000fe40003f04270 */
[----:B------:R-:W-:Y:S02]  /*4450*/  FSEL R10, R67, -INF , P5 ;  /* 0xff800000430a7808 */ /* 0x000fe40002800000 */
[----:B------:R-:W-:-:S02]  /*4460*/  FSEL R25, R51, -INF , P0 ;  /* 0xff80000033197808 */ /* 0x000fc40000000000 */
[C---:B------:R-:W-:Y:S02]  /*4470*/  ISETP.GT.AND P0, PT, R3.reuse, 0x29, PT ;  /* 0x000000290300780c */ /* 0x040fe40003f04270 */
[----:B------:R-:W-:Y:S02]  /*4480*/  ISETP.GT.AND P5, PT, R3, 0x11, PT ;  /* 0x000000110300780c */ /* 0x000fe40003fa4270 */
[----:B------:R-:W-:Y:S02]  /*4490*/  FSEL R60, R43, -INF , P0 ;  /* 0xff8000002b3c7808 */ /* 0x000fe40000000000 */
[C---:B------:R-:W-:Y:S02]  /*44a0*/  ISETP.GT.AND P2, PT, R3.reuse, 0x8, PT ;  /* 0x000000080300780c */ /* 0x040fe40003f44270 */
[----:B------:R-:W-:Y:S02]  /*44b0*/  ISETP.GT.AND P0, PT, R3, 0x31, PT ;  /* 0x000000310300780c */ /* 0x000fe40003f04270 */
[----:B------:R-:W-:-:S02]  /*44c0*/  IMNMX R2, R5, R2, PT ;  /* 0x0000000205027217 */ /* 0x000fc40003800200 */
[----:B------:R-:W-:Y:S02]  /*44d0*/  FSEL R19, R55, -INF , P5 ;  /* 0xff80000037137808 */ /* 0x000fe40002800000 */
[----:B------:R-:W-:Y:S02]  /*44e0*/  FSEL R14, R62, -INF , P2 ;  /* 0xff8000003e0e7808 */ /* 0x000fe40001000000 */
[----:B------:R-:W-:Y:S02]  /*44f0*/  ISETP.GT.AND P5, PT, R3, 0x21, PT ;  /* 0x000000210300780c */ /* 0x000fe40003fa4270 */
[----:B------:R-:W-:Y:S02]  /*4500*/  FSEL R51, R31, -INF , P0 ;  /* 0xff8000001f337808 */ /* 0x000fe40000000000 */
[----:B------:R-:W-:Y:S02]  /*4510*/  ISETP.GT.AND P2, PT, R3, 0x18, PT ;  /* 0x000000180300780c */ /* 0x000fe40003f44270 */
[----:B------:R-:W-:-:S02]  /*4520*/  ISETP.GT.AND P0, PT, R2, RZ, PT ;  /* 0x000000ff0200720c */ /* 0x000fc40003f04270 */
[----:B------:R-:W-:Y:S02]  /*4530*/  IMNMX R0, R5, R0, PT ;  /* 0x0000000005007217 */ /* 0x000fe40003800200 */
[----:B------:R-:W-:Y:S02]  /*4540*/  FSEL R63, R47, -INF , P5 ;  /* 0xff8000002f3f7808 */ /* 0x000fe40002800000 */
[----:B------:R-:W-:Y:S02]  /*4550*/  FSEL R23, R50, -INF , P2 ;  /* 0xff80000032177808 */ /* 0x000fe40001000000 */
[C---:B------:R-:W-:Y:S02]  /*4560*/  ISETP.GT.AND P5, PT, R3.reuse, 0x38, PT ;  /* 0x000000380300780c */ /* 0x040fe40003fa4270 */
[----:B------:R-:W-:Y:S02]  /*4570*/  FSEL R20, R104, -INF , P0 ;  /* 0xff80000068147808 */ /* 0x000fe40000000000 */
[----:B------:R-:W-:-:S02]  /*4580*/  ISETP.GT.AND P2, PT, R3, 0x28, PT ;  /* 0x000000280300780c */ /* 0x000fc40003f44270 */
[----:B------:R-:W-:Y:S02]  /*4590*/  ISETP.GT.AND P0, PT, R0, 0x1, PT ;  /* 0x000000010000780c */ /* 0x000fe40003f04270 */
[----:B------:R-:W-:Y:S02]  /*45a0*/  FSEL R50, R26, -INF , P5 ;  /* 0xff8000001a327808 */ /* 0x000fe40002800000 */
[----:B------:R-:W-:Y:S02]  /*45b0*/  ISETP.GT.AND P6, PT, R3, RZ, PT ;  /* 0x000000ff0300720c */ /* 0x000fe40003fc4270 */
[----:B------:R-:W-:Y:S02]  /*45c0*/  FSEL R62, R42, -INF , P2 ;  /* 0xff8000002a3e7808 */ /* 0x000fe40001000000 */
[----:B------:R-:W-:Y:S02]  /*45d0*/  FSEL R26, R107, -INF , P0 ;  /* 0xff8000006b1a7808 */ /* 0x000fe40000000000 */
[----:B------:R-:W-:-:S02]  /*45e0*/  ISETP.GT.AND P2, PT, R3, 0x39, PT ;  /* 0x000000390300780c */ /* 0x000fc40003f44270 */
[----:B------:R-:W-:Y:S02]  /*45f0*/  ISETP.GT.AND P0, PT, R2, 0x9, PT ;  /* 0x000000090200780c */ /* 0x000fe40003f04270 */
[----:B------:R-:W-:Y:S02]  /*4600*/  FSEL R9, R66, -INF , P6 ;  /* 0xff80000042097808 */ /* 0x000fe40003000000 */
[----:B------:R-:W-:Y:S02]  /*4610*/  ISETP.GT.AND P6, PT, R3, 0x10, PT ;  /* 0x000000100300780c */ /* 0x000fe40003fc4270 */
        /* <DEDUP_REMOVED lines=8> */
[----:B------:R-:W-:-:S02]  /*46a0*/  ISETP.GT.AND P5, PT, R0, RZ, PT ;  /* 0x000000ff0000720c */ /* 0x000fc40003fa4270 */
[----:B------:R-:W-:Y:S02]  /*46b0*/  ISETP.GT.AND P2, PT, R2, 0x8, PT ;  /* 0x000000080200780c */ /* 0x000fe40003f44270 */
[----:B------:R-:W-:Y:S02]  /*46c0*/  ISETP.GT.AND P0, PT, R0, 0x11, PT ;  /* 0x000000110000780c */ /* 0x000fe40003f04270 */
[----:B------:R-:W-:Y:S02]  /*46d0*/  FSEL R64, R46, -INF , P6 ;  /* 0xff8000002e407808 */ /* 0x000fe40003000000 */
[----:B------:R-:W-:Y:S02]  /*46e0*/  ISETP.GT.AND P6, PT, R3, 0x30, PT ;  /* 0x000000300300780c */ /* 0x000fe40003fc4270 */
[----:B------:R-:W-:Y:S02]  /*46f0*/  FSEL R24, R106, -INF , P5 ;  /* 0xff8000006a187808 */ /* 0x000fe40002800000 */
[----:B------:R-:W-:-:S02]  /*4700*/  FSEL R27, R100, -INF , P2 ;  /* 0xff800000641b7808 */ /* 0x000fc40001000000 */
[----:B------:R-:W-:Y:S02]  /*4710*/  FSEL R36, R99, -INF , P0 ;  /* 0xff80000063247808 */ /* 0x000fe40000000000 */
[C---:B------:R-:W-:Y:S02]  /*4720*/  ISETP.GT.AND P5, PT, R0.reuse, 0x8, PT ;  /* 0x000000080000780c */ /* 0x040fe40003fa4270 */
[----:B------:R-:W-:Y:S02]  /*4730*/  ISETP.GT.AND P2, PT, R0, 0x9, PT ;  /* 0x000000090000780c */ /* 0x000fe40003f44270 */
[----:B------:R-:W-:Y:S02]  /*4740*/  ISETP.GT.AND P0, PT, R2, 0x19, PT ;  /* 0x000000190200780c */ /* 0x000fe40003f04270 */
[----:B------:R-:W-:Y:S02]  /*4750*/  FSEL R58, R30, -INF , P6 ;  /* 0xff8000001e3a7808 */ /* 0x000fe40003000000 */
[----:B------:R-:W-:-:S02]  /*4760*/  FSEL R30, R102, -INF , P5 ;  /* 0xff800000661e7808 */ /* 0x000fc40002800000 */
[----:B------:R-:W-:Y:S02]  /*4770*/  FSEL R32, R103, -INF , P2 ;  /* 0xff80000067207808 */ /* 0x000fe40001000000 */
[----:B------:R-:W-:Y:S02]  /*4780*/  FSEL R34, R93, -INF , P0 ;  /* 0xff8000005d227808 */ /* 0x000fe40000000000 */
[----:B------:R-:W-:Y:S02]  /*4790*/  ISETP.GT.AND P5, PT, R2, 0x11, PT ;  /* 0x000000110200780c */ /* 0x000fe40003fa4270 */
[C---:B------:R-:W-:Y:S02]  /*47a0*/  ISETP.GT.AND P2, PT, R0.reuse, 0x10, PT ;  /* 0x000000100000780c */ /* 0x040fe40003f44270 */
[----:B------:R-:W-:Y:S02]  /*47b0*/  ISETP.GT.AND P0, PT, R0, 0x18, PT ;  /* 0x000000180000780c */ /* 0x000fe40003f04270 */
[----:B------:R-:W-:-:S02]  /*47c0*/  FSEL R31, R97, -INF , P5 ;  /* 0xff800000611f7808 */ /* 0x000fc40002800000 */
[----:B------:R-:W-:Y:S02]  /*47d0*/  FSEL R35, R98, -INF , P2 ;  /* 0xff80000062237808 */ /* 0x000fe40001000000 */
[----:B------:R-:W-:Y:S02]  /*47e0*/  FSEL R40, R94, -INF , P0 ;  /* 0xff8000005e287808 */ /* 0x000fe40000000000 */
[C---:B------:R-:W-:Y:S02]  /*47f0*/  ISETP.GT.AND P5, PT, R2.reuse, 0x18, PT ;  /* 0x000000180200780c */ /* 0x040fe40003fa4270 */
[----:B------:R-:W-:Y:S02]  /*4800*/  ISETP.GT.AND P2, PT, R2, 0x20, PT ;  /* 0x000000200200780c */ /* 0x000fe40003f44270 */
[----:B------:R-:W-:Y:S02]  /*4810*/  ISETP.GT.AND P0, PT, R0, 0x21, PT ;  /* 0x000000210000780c */ /* 0x000fe40003f04270 */
[----:B------:R-:W-:-:S02]  /*4820*/  FSEL R33, R92, -INF , P5 ;  /* 0xff8000005c217808 */ /* 0x000fc40002800000 */
[----:B------:R-:W-:Y:S02]  /*4830*/  FSEL R61, R72, -INF , P2 ;  /* 0xff800000483d7808 */ /* 0x000fe40001000000 */
[----:B------:R-:W-:Y:S02]  /*4840*/  FSEL R67, R75, -INF , P0 ;  /* 0xff8000004b437808 */ /* 0x000fe40000000000 */
[C---:B------:R-:W-:Y:S02]  /*4850*/  ISETP.GT.AND P5, PT, R0.reuse, 0x19, PT ;  /* 0x000000190000780c */ /* 0x040fe40003fa4270 */
[----:B------:R-:W-:Y:S02]  /*4860*/  ISETP.GT.AND P2, PT, R0, 0x20, PT ;  /* 0x000000200000780c */ /* 0x000fe40003f44270 */
        /* <DEDUP_REMOVED lines=10> */
[----:B------:R-:W-:Y:S02]  /*4910*/  FMNMX.FTZ R3, R7, R8, !PT ;  /* 0x0000000807037209 */ /* 0x000fe40007810000 */
[----:B------:R-:W-:Y:S02]  /*4920*/  FSEL R89, R84, -INF , P5 ;  /* 0xff80000054597808 */ /* 0x000fe40002800000 */
[----:B------:R-:W-:Y:S02]  /*4930*/  FSEL R120, R85, -INF , P2 ;  /* 0xff80000055787808 */ /* 0x000fe40001000000 */
[----:B------:R-:W-:-:S02]  /*4940*/  FSEL R74, R87, -INF , P0 ;  /* 0xff800000574a7808 */ /* 0x000fc40000000000 */
[C---:B------:R-:W-:Y:S02]  /*4950*/  ISETP.GT.AND P5, PT, R2.reuse, 0x31, PT ;  /* 0x000000310200780c */ /* 0x040fe40003fa4270 */
[----:B------:R-:W-:Y:S02]  /*4960*/  ISETP.GT.AND P2, PT, R2, 0x38, PT ;  /* 0x000000380200780c */ /* 0x000fe40003f44270 */
[----:B------:R-:W-:Y:S02]  /*4970*/  FSEL R75, R86, -INF , P6 ;  /* 0xff800000564b7808 */ /* 0x000fe40003000000 */
[----:B------:R-:W-:Y:S02]  /*4980*/  ISETP.GT.AND P0, PT, R0, 0x30, PT ;  /* 0x000000300000780c */ /* 0x000fe40003f04270 */
[----:B------:R-:W-:Y:S02]  /*4990*/  ISETP.GT.AND P6, PT, R2, 0x39, PT ;  /* 0x000000390200780c */ /* 0x000fe40003fc4270 */
[----:B------:R-:W-:-:S02]  /*49a0*/  FMNMX.FTZ R2, R11, R3, !PT ;  /* 0x000000030b027209 */ /* 0x000fc40007810000 */
[----:B------:R-:W-:Y:S02]  /*49b0*/  FSEL R88, R81, -INF , P5 ;  /* 0xff80000051587808 */ /* 0x000fe40002800000 */
[----:B------:R-:W-:Y:S02]  /*49c0*/  FSEL R90, R68, -INF , P2 ;  /* 0xff800000445a7808 */ /* 0x000fe40001000000 */
[----:B------:R-:W-:Y:S02]  /*49d0*/  FSEL R72, R82, -INF , P0 ;  /* 0xff80000052487808 */ /* 0x000fe40000000000 */
[C---:B------:R-:W-:Y:S02]  /*49e0*/  ISETP.GT.AND P5, PT, R0.reuse, 0x31, PT ;  /* 0x000000310000780c */ /* 0x040fe40003fa4270 */
[C---:B------:R-:W-:Y:S02]  /*49f0*/  ISETP.GT.AND P2, PT, R0.reuse, 0x38, PT ;  /* 0x000000380000780c */ /* 0x040fe40003f44270 */
[----:B------:R-:W-:-:S02]  /*4a00*/  ISETP.GT.AND P0, PT, R0, 0x39, PT ;  /* 0x000000390000780c */ /* 0x000fc40003f04270 */
        /* <DEDUP_REMOVED lines=52> */
[----:B------:R-:W-:Y:S02]  /*4d50*/  FSEL R57, R70, -INF , P2 ;  /* 0xff80000046397808 */ /* 0x000fe40001000000 */
[----:B------:R-:W-:-:S02]  /*4d60*/  FMNMX.FTZ R0, R121, R0, !PT ;  /* 0x0000000079007209 */ /* 0x000fc40007810000 */
[----:B------:R-:W-:Y:S02]  /*4d70*/  FMNMX.FTZ R135, R50, R135, !PT ;  /* 0x0000008732877209 */ /* 0x000fe40007810000 */
[----:B------:R-:W-:Y:S02]  /*4d80*/  FMNMX.FTZ R3, R73, R3, !PT ;  /* 0x0000000349037209 */ /* 0x000fe40007810000 */
[----:B------:R-:W-:Y:S02]  /*4d90*/  FMNMX.FTZ R134, R48, R2, !PT ;  /* 0x0000000230867209 */ /* 0x000fe40007810000 */
[----:B------:R-:W-:Y:S02]  /*4da0*/  FMNMX.FTZ R0, R65, R0, !PT ;  /* 0x0000000041007209 */ /* 0x000fe40007810000 */
[----:B------:R-:W-:Y:S01]  /*4db0*/  FMNMX.FTZ R135, R49, R135, !PT ;  /* 0x0000008731877209 */ /* 0x000fe20007810000 */
[----:B------:R-:W1:Y:S01]  /*4dc0*/  SHFL.BFLY PT, R5, R134, 0x2, 0x1f ;  /* 0x0c401f0086057f89 */ /* 0x000e6200000e0000 */
[----:B------:R-:W-:-:S02]  /*4dd0*/  FSEL R56, R71, -INF , P0 ;  /* 0xff80000047387808 */ /* 0x000fc40000000000 */
        /* <DEDUP_REMOVED lines=15> */
[----:B---3--:R-:W-:-:S03]  /*4ed0*/  FMNMX.FTZ R135, R135, R3, !PT ;  /* 0x0000000387877209 */ /* 0x008fc60007810000 */
.L_x_3073:
[C---:B------:R-:W-:Y:S01]  /*4ee0*/  FMUL.FTZ R4, R136.reuse, c[0x0][0x2d0] ;  /* 0x0000b40088047a20 */ /* 0x040fe20000410000 */
[----:B------:R-:W-:Y:S01]  /*4ef0*/  FSETP.NEU.FTZ.AND P0, PT, R136, -INF , PT ;  /* 0xff8000008800780b */ /* 0x000fe20003f1d000 */
[----:B------:R-:W-:Y:S01]  /*4f00*/  FMUL.FTZ R3, R135, c[0x0][0x2d0] ;  /* 0x0000b40087037a20 */ /* 0x000fe20000410000 */
[----:B----4-:R-:W-:Y:S01]  /*4f10*/  FMNMX.FTZ R133, R133, R6, !PT ;  /* 0x0000000685857209 */ /* 0x010fe20007810000 */
[----:B------:R-:W-:Y:S01]  /*4f20*/  WARPSYNC 0xffffffff ;  /* 0xffffffff00007948 */ /* 0x000fe20003800000 */
[----:B------:R-:W-:Y:S01]  /*4f30*/  FSEL R4, R4, RZ, P0 ;  /* 0x000000ff04047208 */ /* 0x000fe20000000000 */
[----:B------:R-:W-:Y:S01]  /*4f40*/  LDSM.16.MT88.4 R68, [R235] ;  /* 0x00000000eb44783b */ /* 0x000fe20000004200 */
[----:B------:R-:W-:-:S03]  /*4f50*/  FSETP.NEU.FTZ.AND P0, PT, R135, -INF , PT ;  /* 0xff8000008700780b */ /* 0x000fc60003f1d000 */
[--C-:B------:R-:W-:Y:S01]  /*4f60*/  FFMA.FTZ R0, R7, c[0x0][0x2d0], -R4.reuse ;  /* 0x0000b40007007a23 */ /* 0x100fe20000010804 */
[----:B------:R-:W-:Y:S01]  /*4f70*/  FSEL R3, R3, RZ, P0 ;  /* 0x000000ff03037208 */ /* 0x000fe20000000000 */
[----:B------:R-:W-:Y:S01]  /*4f80*/  FFMA.FTZ R2, R18, c[0x0][0x2d0], -R4 ;  /* 0x0000b40012027a23 */ /* 0x000fe20000010804 */
[----:B------:R-:W-:Y:S01]  /*4f90*/  FSETP.NEU.FTZ.AND P0, PT, R134, -INF , PT ;  /* 0xff8000008600780b */ /* 0x000fe20003f1d000 */
[----:B------:R1:W-:Y:S01]  /*4fa0*/  MUFU.EX2 R144, R0 ;  /* 0x0000000000907308 */ /* 0x0003e20000000800 */
[----:B------:R-:W-:Y:S01]  /*4fb0*/  LDSM.16.MT88.4 R92, [R236] ;  /* 0x00000000ec5c783b */ /* 0x000fe20000004200 */
[----:B------:R-:W-:-:S03]  /*4fc0*/  FFMA.FTZ R5, R23, c[0x0][0x2d0], -R3 ;  /* 0x0000b40017057a23 */ /* 0x000fc60000010803 */
[----:B------:R-:W2:Y:S03]  /*4fd0*/  LDSM.16.MT88.4 R96, [R238] ;  /* 0x00000000ee60783b */ /* 0x000ea60000004200 */
[----:B------:R3:W-:Y:S01]  /*4fe0*/  MUFU.EX2 R191, R2 ;  /* 0x0000000200bf7308 */ /* 0x0007e20000000800 */
[----:B------:R-:W-:Y:S04]  /*4ff0*/  LDSM.16.MT88.4 R76, [R235+0x800] ;  /* 0x00080000eb4c783b */ /* 0x000fe80000004200 */
[----:B------:R-:W-:Y:S01]  /*5000*/  LDSM.16.MT88.4 R116, [R235+0x2000] ;  /* 0x00200000eb74783b */ /* 0x000fe20000004200 */
[----:B-1----:R-:W-:Y:S02]  /*5010*/  FFMA.FTZ R0, R8, c[0x0][0x2d0], -R4 ;  /* 0x0000b40008007a23 */ /* 0x002fe40000010804 */
[----:B------:R1:W-:Y:S01]  /*5020*/  MUFU.EX2 R189, R5 ;  /* 0x0000000500bd7308 */ /* 0x0003e20000000800 */
[----:B------:R-:W-:Y:S04]  /*5030*/  LDSM.16.MT88.4 R84, [R236+0x800] ;  /* 0x00080000ec54783b */ /* 0x000fe80000004200 */
[----:B------:R-:W-:Y:S01]  /*5040*/  LDSM.16.MT88.4 R100, [R237] ;  /* 0x00000000ed64783b */ /* 0x000fe20000004200 */
[----:B---3--:R-:W-:-:S02]  /*5050*/  FMUL.FTZ R2, R134, c[0x0][0x2d0] ;  /* 0x0000b40086027a20 */ /* 0x008fc40000410000 */
[----:B------:R3:W-:Y:S01]  /*5060*/  MUFU.EX2 R143, R0 ;  /* 0x00000000008f7308 */ /* 0x0007e20000000800 */
[----:B------:R-:W4:Y:S02]  /*5070*/  LDSM.16.MT88.4 R104, [R238+0x800] ;  /* 0x00080000ee68783b */ /* 0x000f240000004200 */
[----:B------:R-:W-:Y:S02]  /*5080*/  FSEL R2, R2, RZ, P0 ;  /* 0x000000ff02027208 */ /* 0x000fe40000000000 */
[----:B------:R-:W-:Y:S01]  /*5090*/  LDSM.16.MT88.4 R112, [R235+0x2800] ;  /* 0x00280000eb70783b */ /* 0x000fe20000004200 */
[----:B------:R-:W-:Y:S02]  /*50a0*/  FSETP.NEU.FTZ.AND P0, PT, R133, -INF , PT ;  /* 0xff8000008500780b */ /* 0x000fe40003f1d000 */
[--C-:B-1----:R-:W-:Y:S01]  /*50b0*/  FFMA.FTZ R5, R33, c[0x0][0x2d0], -R2.reuse ;  /* 0x0000b40021057a23 */ /* 0x102fe20000010802 */
[----:B------:R-:W-:Y:S01]  /*50c0*/  LDSM.16.MT88.4 R80, [R236+0x2000] ;  /* 0x00200000ec50783b */ /* 0x000fe20000004200 */
[----:B------:R-:W-:-:S02]  /*50d0*/  FFMA.FTZ R61, R61, c[0x0][0x2d0], -R2 ;  /* 0x0000b4003d3d7a23 */ /* 0x000fc40000010802 */
[----:B------:R1:W-:Y:S01]  /*50e0*/  MUFU.EX2 R183, R5 ;  /* 0x0000000500b77308 */ /* 0x0003e20000000800 */
[----:B------:R-:W5:Y:S01]  /*50f0*/  LDSM.16.MT88.4 R108, [R237+0x800] ;  /* 0x00080000ed6c783b */ /* 0x000f620000004200 */
[----:B------:R-:W-:Y:S02]  /*5100*/  FFMA.FTZ R48, R48, c[0x0][0x2d0], -R2 ;  /* 0x0000b40030307a23 */ /* 0x000fe40000010802 */
[----:B---3--:R-:W-:Y:S01]  /*5110*/  FFMA.FTZ R0, R11, c[0x0][0x2d0], -R4 ;  /* 0x0000b4000b007a23 */ /* 0x008fe20000010804 */
[----:B------:R-:W3:Y:S03]  /*5120*/  LDSM.16.MT88.4 R52, [R236+0x2800] ;  /* 0x00280000ec34783b */ /* 0x000ee60000004200 */
[----:B------:R2:W-:Y:S01]  /*5130*/  MUFU.EX2 R146, R0 ;  /* 0x0000000000927308 */ /* 0x0005e20000000800 */
[----:B-1----:R-:W-:-:S07]  /*5140*/  FFMA.FTZ R5, R34, c[0x0][0x2d0], -R2 ;  /* 0x0000b40022057a23 */ /* 0x002fce0000010802 */
[----:B------:R-:W-:Y:S01]  /*5150*/  MUFU.EX2 R188, R5 ;  /* 0x0000000500bc7308 */ /* 0x000fe20000000800 */
[----:B--2---:R-:W-:-:S07]  /*5160*/  FFMA.FTZ R0, R12, c[0x0][0x2d0], -R4 ;  /* 0x0000b4000c007a23 */ /* 0x004fce0000010804 */
[----:B------:R1:W-:Y:S02]  /*5170*/  MUFU.EX2 R153, R0 ;  /* 0x0000000000997308 */ /* 0x0003e40000000800 */
[----:B-1----:R-:W-:-:S06]  /*5180*/  FFMA.FTZ R0, R13, c[0x0][0x2d0], -R4 ;  /* 0x0000b4000d007a23 */ /* 0x002fcc0000010804 */
[----:B------:R1:W-:Y:S02]  /*5190*/  MUFU.EX2 R155, R0 ;  /* 0x00000000009b7308 */ /* 0x0003e40000000800 */
[----:B-1----:R-:W-:-:S06]  /*51a0*/  FFMA.FTZ R0, R15, c[0x0][0x2d0], -R4 ;  /* 0x0000b4000f007a23 */ /* 0x002fcc0000010804 */
[----:B------:R1:W-:Y:S02]  /*51b0*/  MUFU.EX2 R160, R0 ;  /* 0x0000000000a07308 */ /* 0x0003e40000000800 */
[----:B-1----:R-:W-:-:S06]  /*51c0*/  FFMA.FTZ R0, R21, c[0x0][0x2d0], -R4 ;  /* 0x0000b40015007a23 */ /* 0x002fcc0000010804 */
[----:B------:R1:W2:Y:S02]  /*51d0*/  MUFU.EX2 R220, R0 ;  /* 0x0000000000dc7308 */ /* 0x0002a40000000800 */
[----:B-1----:R-:W-:Y:S01]  /*51e0*/  FFMA.FTZ R0, R9, c[0x0][0x2d0], -R3 ;  /* 0x0000b40009007a23 */ /* 0x002fe20000010803 */
[----:B--2---:R-:W-:-:S05]  /*51f0*/  F2FP.BF16.PACK_AB R18, R220, R191 ;  /* 0x000000bfdc12723e */ /* 0x004fca00000010ff */
[----:B------:R1:W-:Y:S02]  /*5200*/  MUFU.EX2 R138, R0 ;  /* 0x00000000008a7308 */ /* 0x0003e40000000800 */
[----:B-1----:R-:W-:-:S06]  /*5210*/  FFMA.FTZ R0, R10, c[0x0][0x2d0], -R3 ;  /* 0x0000b4000a007a23 */ /* 0x002fcc0000010803 */
[----:B------:R1:W2:Y:S02]  /*5220*/  MUFU.EX2 R137, R0 ;  /* 0x0000000000897308 */ /* 0x0002a40000000800 */
[----:B-1----:R-:W-:Y:S01]  /*5230*/  FFMA.FTZ R0, R14, c[0x0][0x2d0], -R3 ;  /* 0x0000b4000e007a23 */ /* 0x002fe20000010803 */
[----:B------:R-:W-:-:S05]  /*5240*/  F2FP.BF16.PACK_AB R14, R188, R183 ;  /* 0x000000b7bc0e723e */ /* 0x000fca00000010ff */
[----:B------:R1:W-:Y:S02]  /*5250*/  MUFU.EX2 R140, R0 ;  /* 0x00000000008c7308 */ /* 0x0003e40000000800 */
[----:B-1----:R-:W-:Y:S01]  /*5260*/  FFMA.FTZ R0, R16, c[0x0][0x2d0], -R3 ;  /* 0x0000b40010007a23 */ /* 0x002fe20000010803 */
[----:B------:R-:W-:-:S05]  /*5270*/  F2FP.BF16.PACK_AB R16, R160, R155 ;  /* 0x0000009ba010723e */ /* 0x000fca00000010ff */
[----:B------:R1:W-:Y:S02]  /*5280*/  MUFU.EX2 R145, R0 ;  /* 0x0000000000917308 */ /* 0x0003e40000000800 */
[----:B-1----:R-:W-:-:S06]  /*5290*/  FFMA.FTZ R0, R17, c[0x0][0x2d0], -R3 ;  /* 0x0000b40011007a23 */ /* 0x002fcc0000010803 */
[----:B------:R1:W-:Y:S02]  /*52a0*/  MUFU.EX2 R152, R0 ;  /* 0x0000000000987308 */ /* 0x0003e40000000800 */
[----:B-1----:R-:W-:-:S06]  /*52b0*/  FFMA.FTZ R0, R19, c[0x0][0x2d0], -R3 ;  /* 0x0000b40013007a23 */ /* 0x002fcc0000010803 */
[----:B------:R1:W1:Y:S02]  /*52c0*/  MUFU.EX2 R154, R0 ;  /* 0x00000000009a7308 */ /* 0x0002640000000800 */
[----:B-1----:R-:W-:Y:S01]  /*52d0*/  FFMA.FTZ R0, R25, c[0x0][0x2d0], -R3 ;  /* 0x0000b40019007a23 */ /* 0x002fe20000010803 */
[----:B--2---:R-:W-:Y:S02]  /*52e0*/  F2FP.BF16.PACK_AB R25, R137, R138 ;  /* 0x0000008a8919723e */ /* 0x004fe400000010ff */
[----:B------:R-:W-:-:S03]  /*52f0*/  F2FP.BF16.PACK_AB R17, R154, R152 ;  /* 0x000000989a11723e */ /* 0x000fc600000010ff */
[----:B------:R1:W2:Y:S02]  /*5300*/  MUFU.EX2 R190, R0 ;  /* 0x0000000000be7308 */ /* 0x0002a40000000800 */
[----:B-1----:R-:W-:Y:S01]  /*5310*/  FFMA.FTZ R0, R20, c[0x0][0x2d0], -R2 ;  /* 0x0000b40014007a23 */ /* 0x002fe20000010802 */
[----:B--2---:R-:W-:-:S05]  /*5320*/  F2FP.BF16.PACK_AB R19, R190, R189 ;  /* 0x000000bdbe13723e */ /* 0x004fca00000010ff */
[----:B------:R1:W-:Y:S02]  /*5330*/  MUFU.EX2 R129, R0 ;  /* 0x0000000000817308 */ /* 0x0003e40000000800 */
[----:B-1----:R-:W-:-:S06]  /*5340*/  FFMA.FTZ R0, R22, c[0x0][0x2d0], -R2 ;  /* 0x0000b40016007a23 */ /* 0x002fcc0000010802 */
[----:B------:R1:W2:Y:S02]  /*5350*/  MUFU.EX2 R128, R0 ;  /* 0x0000000000807308 */ /* 0x0002a40000000800 */
[----:B-1----:R-:W-:Y:S01]  /*5360*/  FFMA.FTZ R0, R27, c[0x0][0x2d0], -R2 ;  /* 0x0000b4001b007a23 */ /* 0x002fe20000010802 */
[----:B--2---:R-:W-:Y:S02]  /*5370*/  F2FP.BF16.PACK_AB R20, R128, R129 ;  /* 0x000000818014723e */ /* 0x004fe400000010ff */
[----:B------:R-:W-:-:S03]  /*5380*/  F2FP.BF16.PACK_AB R27, R145, R140 ;  /* 0x0000008c911b723e */ /* 0x000fc600000010ff */
        /* <DEDUP_REMOVED lines=8> */
[----:B-1----:R-:W-:Y:S01]  /*5410*/  FMUL.FTZ R0, R133, c[0x0][0x2d0] ;  /* 0x0000b40085007a20 */ /* 0x002fe20000410000 */
[----:B--2---:R-:W-:-:S04]  /*5420*/  F2FP.BF16.PACK_AB R12, R147, R142 ;  /* 0x0000008e930c723e */ /* 0x004fc800000010ff */
[----:B------:R-:W-:-:S05]  /*5430*/  FSEL R0, R0, RZ, P0 ;  /* 0x000000ff00007208 */ /* 0x000fca0000000000 */
[--C-:B------:R-:W-:Y:S01]  /*5440*/  FFMA.FTZ R5, R24, c[0x0][0x2d0], -R0.reuse ;  /* 0x0000b40018057a23 */ /* 0x100fe20000010800 */
[----:B------:R-:W-:Y:S01]  /*5450*/  F2FP.BF16.PACK_AB R24, R143, R144 ;  /* 0x000000908f18723e */ /* 0x000fe200000010ff */
[--C-:B------:R-:W-:Y:S02]  /*5460*/  FFMA.FTZ R67, R67, c[0x0][0x2d0], -R0.reuse ;  /* 0x0000b40043437a23 */ /* 0x100fe40000010800 */
[----:B------:R1:W-:Y:S01]  /*5470*/  MUFU.EX2 R7, R5 ;  /* 0x0000000500077308 */ /* 0x0003e20000000800 */
[--C-:B------:R-:W-:Y:S02]  /*5480*/  FFMA.FTZ R72, R72, c[0x0][0x2d0], -R0.reuse ;  /* 0x0000b40048487a23 */ /* 0x100fe40000010800 */
[--C-:B------:R-:W-:Y:S02]  /*5490*/  FFMA.FTZ R73, R73, c[0x0][0x2d0], -R0.reuse ;  /* 0x0000b40049497a23 */ /* 0x100fe40000010800 */
[----:B-1----:R-:W-:Y:S01]  /*54a0*/  FFMA.FTZ R5, R26, c[0x0][0x2d0], -R0 ;  /* 0x0000b4001a057a23 */ /* 0x002fe20000010800 */
[----:B------:R-:W-:-:S03]  /*54b0*/  F2FP.BF16.PACK_AB R26, R153, R146 ;  /* 0x00000092991a723e */ /* 0x000fc600000010ff */
[----:B------:R1:W2:Y:S04]  /*54c0*/  MUFU.EX2 R6, R5 ;  /* 0x0000000500067308 */ /* 0x0002a80000000800 */
[----:B------:R-:W-:Y:S01]  /*54d0*/  HMMA.16816.F32.BF16 R44, R24, R96, RZ ;  /* 0x00000060182c723c */ /* 0x000fe200000418ff */
[----:B-1----:R-:W-:Y:S01]  /*54e0*/  FFMA.FTZ R5, R30, c[0x0][0x2d0], -R0 ;  /* 0x0000b4001e057a23 */ /* 0x002fe20000010800 */
[----:B--2---:R-:W-:-:S03]  /*54f0*/  F2FP.BF16.PACK_AB R21, R6, R7 ;  /* 0x000000070615723e */ /* 0x004fc600000010ff */
[----:B------:R1:W-:Y:S11]  /*5500*/  MUFU.EX2 R130, R5 ;  /* 0x0000000500827308 */ /* 0x0003f60000000800 */
[----:B------:R-:W-:Y:S08]  /*5510*/  @!UPT UIADD3 URZ, URZ, URZ, URZ ;  /* 0x0000003f3f3ff290 */ /* 0x000ff0000fffe03f */
[----:B----4-:R-:W-:Y:S01]  /*5520*/  HMMA.16816.F32.BF16 R192, R16, R104, R44 ;  /* 0x0000006810c0723c */ /* 0x010fe2000004182c */
[----:B------:R-:W2:Y:S01]  /*5530*/  LDSM.16.MT88.4 R44, [R238+0x2000] ;  /* 0x00200000ee2c783b */ /* 0x000ea20000004200 */
[----:B-1----:R-:W-:-:S04]  /*5540*/  FFMA.FTZ R5, R32, c[0x0][0x2d0], -R0 ;  /* 0x0000b40020057a23 */ /* 0x002fc80000010800 */
[----:B------:R1:W4:Y:S02]  /*5550*/  MUFU.EX2 R132, R5 ;  /* 0x0000000500847308 */ /* 0x0003240000000800 */
[--C-:B-1----:R-:W-:Y:S01]  /*5560*/  FFMA.FTZ R5, R35, c[0x0][0x2d0], -R0.reuse ;  /* 0x0000b40023057a23 */ /* 0x102fe20000010800 */
[----:B----4-:R-:W-:Y:S01]  /*5570*/  F2FP.BF16.PACK_AB R23, R132, R130 ;  /* 0x000000828417723e */ /* 0x010fe200000010ff */
[----:B------:R-:W-:Y:S04]  /*5580*/  HMMA.16816.F32.BF16 R32, R24, R92, RZ ;  /* 0x0000005c1820723c */ /* 0x000fe800000418ff */
[----:B------:R1:W-:Y:S04]  /*5590*/  MUFU.EX2 R141, R5 ;  /* 0x00000005008d7308 */ /* 0x0003e80000000800 */
[C---:B------:R-:W-:Y:S08]  /*55a0*/  HMMA.16816.F32.BF16 R28, R20.reuse, R68, RZ ;  /* 0x00000044141c723c */ /* 0x040ff000000418ff */
[----:B------:R-:W-:Y:S01]  /*55b0*/  HMMA.16816.F32.BF16 R8, R20, R92, RZ ;  /* 0x0000005c1408723c */ /* 0x000fe200000418ff */
[----:B-1----:R-:W-:-:S04]  /*55c0*/  FFMA.FTZ R5, R36, c[0x0][0x2d0], -R0 ;  /* 0x0000b40024057a23 */ /* 0x002fc80000010800 */
[----:B------:R-:W1:Y:S03]  /*55d0*/  MUFU.EX2 R180, R5 ;  /* 0x0000000500b47308 */ /* 0x000e660000000800 */
[----:B------:R-:W-:Y:S07]  /*55e0*/  HMMA.16816.F32.BF16 R36, R24, R68, RZ ;  /* 0x000000441824723c */ /* 0x000fee00000418ff */
[--C-:B------:R-:W-:Y:S01]  /*55f0*/  FFMA.FTZ R68, R75, c[0x0][0x2d0], -R0.reuse ;  /* 0x0000b4004b447a23 */ /* 0x100fe20000010800 */
[----:B------:R-:W-:Y:S01]  /*5600*/  HMMA.16816.F32.BF16 R184, R16, R84, R32 ;  /* 0x0000005410b8723c */ /* 0x000fe20000041820 */
[----:B------:R-:W-:-:S02]  /*5610*/  FFMA.FTZ R69, R74, c[0x0][0x2d0], -R0 ;  /* 0x0000b4004a457a23 */ /* 0x000fc40000010800 */
[--C-:B------:R-:W-:Y:S02]  /*5620*/  FFMA.FTZ R74, R57, c[0x0][0x2d0], -R0.reuse ;  /* 0x0000b400394a7a23 */ /* 0x100fe40000010800 */
[--C-:B------:R-:W-:Y:S01]  /*5630*/  FFMA.FTZ R75, R56, c[0x0][0x2d0], -R0.reuse ;  /* 0x0000b400384b7a23 */ /* 0x100fe20000010800 */
[----:B-1----:R-:W-:Y:S01]  /*5640*/  F2FP.BF16.PACK_AB R13, R180, R141 ;  /* 0x0000008db40d723e */ /* 0x002fe200000010ff */
[--C-:B------:R-:W-:Y:S01]  /*5650*/  FFMA.FTZ R5, R40, c[0x0][0x2d0], -R0.reuse ;  /* 0x0000b40028057a23 */ /* 0x100fe20000010800 */
[----:B------:R-:W-:Y:S03]  /*5660*/  HMMA.16816.F32.BF16 R32, R20, R100, RZ ;  /* 0x000000641420723c */ /* 0x000fe600000418ff */
[----:B------:R1:W-:Y:S05]  /*5670*/  MUFU.EX2 R182, R5 ;  /* 0x0000000500b67308 */ /* 0x0003ea0000000800 */
[----:B------:R-:W-:Y:S08]  /*5680*/  HMMA.16816.F32.BF16 R176, R16, R76, R36 ;  /* 0x0000004c10b0723c */ /* 0x000ff00000041824 */
[----:B------:R-:W-:Y:S01]  /*5690*/  HMMA.16816.F32.BF16 R36, R24, R100, RZ ;  /* 0x000000641824723c */ /* 0x000fe200000418ff */
[----:B-1----:R-:W-:-:S04]  /*56a0*/  FFMA.FTZ R5, R41, c[0x0][0x2d0], -R0 ;  /* 0x0000b40029057a23 */ /* 0x002fc80000010800 */
[----:B------:R-:W1:Y:S03]  /*56b0*/  MUFU.EX2 R181, R5 ;  /* 0x0000000500b57308 */ /* 0x000e660000000800 */
[----:B------:R-:W-:Y:S01]  /*56c0*/  HMMA.16816.F32.BF16 R40, R20, R96, RZ ;  /* 0x000000601428723c */ /* 0x000fe200000418ff */
[----:B-1----:R-:W-:Y:S11]  /*56d0*/  F2FP.BF16.PACK_AB R15, R181, R182 ;  /* 0x000000b6b50f723e */ /* 0x002ff600000010ff */
[----:B------:R-:W-:Y:S04]  /*56e0*/  @!UPT UIADD3 URZ, URZ, URZ, URZ ;  /* 0x0000003f3f3ff290 */ /* 0x000fe8000fffe03f */
[----:B-----5:R-:W-:Y:S07]  /*56f0*/  HMMA.16816.F32.BF16 R200, R16, R108, R36 ;  /* 0x0000006c10c8723c */ /* 0x020fee0000041824 */
[----:B------:R-:W-:Y:S01]  /*5700*/  FFMA.FTZ R39, R60, c[0x0][0x2d0], -R3 ;  /* 0x0000b4003c277a23 */ /* 0x000fe20000010803 */
[----:B------:R-:W-:Y:S01]  /*5710*/  HMMA.16816.F32.BF16 R172, R12, R76, R28 ;  /* 0x0000004c0cac723c */ /* 0x000fe2000004181c */
[----:B------:R-:W-:Y:S02]  /*5720*/  FFMA.FTZ R60, R66, c[0x0][0x2d0], -R2 ;  /* 0x0000b400423c7a23 */ /* 0x000fe40000010802 */
[----:B------:R-:W-:-:S02]  /*5730*/  FFMA.FTZ R66, R59, c[0x0][0x2d0], -R0 ;  /* 0x0000b4003b427a23 */ /* 0x000fc40000010800 */
[--C-:B------:R-:W-:Y:S01]  /*5740*/  FFMA.FTZ R37, R122, c[0x0][0x2d0], -R4.reuse ;  /* 0x0000b4007a257a23 */ /* 0x100fe20000010804 */
[----:B------:R-:W-:Y:S01]  /*5750*/  MUFU.EX2 R39, R39 ;  /* 0x0000002700277308 */ /* 0x000fe20000000800 */
[----:B------:R-:W-:Y:S01]  /*5760*/  FFMA.FTZ R36, R121, c[0x0][0x2d0], -R4 ;  /* 0x0000b40079247a23 */ /* 0x000fe20000010804 */
[----:B------:R-:W-:Y:S01]  /*5770*/  HMMA.16816.F32.BF16 R28, R24, R116, RZ ;  /* 0x00000074181c723c */ /* 0x000fe200000418ff */
[--C-:B------:R-:W-:Y:S02]  /*5780*/  FFMA.FTZ R38, R62, c[0x0][0x2d0], -R3.reuse ;  /* 0x0000b4003e267a23 */ /* 0x100fe40000010803 */
[----:B------:R-:W-:Y:S02]  /*5790*/  FFMA.FTZ R62, R49, c[0x0][0x2d0], -R3 ;  /* 0x0000b400313e7a23 */ /* 0x000fe40000010803 */
[----:B------:R-:W-:Y:S02]  /*57a0*/  FFMA.FTZ R49, R90, c[0x0][0x2d0], -R2 ;  /* 0x0000b4005a317a23 */ /* 0x000fe40000010802 */
[----:B------:R-:W-:Y:S01]  /*57b0*/  FADD.FTZ R0, R129, R128 ;  /* 0x0000008081007221 */ /* 0x000fe20000010000 */
[----:B------:R-:W-:Y:S03]  /*57c0*/  HMMA.16816.F32.BF16 R148, R12, R108, R32 ;  /* 0x0000006c0c94723c */ /* 0x000fe60000041820 */
[----:B------:R-:W-:-:S04]  /*57d0*/  FADD.FTZ R0, R131, R0 ;  /* 0x0000000083007221 */ /* 0x000fc80000010000 */
[--C-:B------:R-:W-:Y:S01]  /*57e0*/  FFMA.FTZ R35, R65, c[0x0][0x2d0], -R4.reuse ;  /* 0x0000b40041237a23 */ /* 0x100fe20000010804 */
[----:B------:R-:W-:Y:S01]  /*57f0*/  HMMA.16816.F32.BF16 R164, R12, R84, R8 ;  /* 0x000000540ca4723c */ /* 0x000fe20000041808 */
[--C-:B------:R-:W-:Y:S01]  /*5800*/  FFMA.FTZ R65, R58, c[0x0][0x2d0], -R3.reuse ;  /* 0x0000b4003a417a23 */ /* 0x100fe20000010803 */
[----:B------:R-:W-:Y:S01]  /*5810*/  MUFU.EX2 R85, R36 ;  /* 0x0000002400557308 */ /* 0x000fe20000000800 */
[----:B------:R-:W1:Y:S01]  /*5820*/  LDSM.16.MT88.4 R56, [R238+0x2800] ;  /* 0x00280000ee38783b */ /* 0x000e620000004200 */
[----:B------:R-:W-:Y:S02]  /*5830*/  FFMA.FTZ R32, R127, c[0x0][0x2d0], -R4 ;  /* 0x0000b4007f207a23 */ /* 0x000fe40000010804 */
[--C-:B------:R-:W-:Y:S02]  /*5840*/  FFMA.FTZ R34, R64, c[0x0][0x2d0], -R3.reuse ;  /* 0x0000b40040227a23 */ /* 0x100fe40000010803 */
[----:B------:R-:W-:Y:S01]  /*5850*/  HMMA.16816.F32.BF16 R208, R16, R112, R28 ;  /* 0x0000007010d0723c */ /* 0x000fe2000004181c */
[--C-:B------:R-:W-:Y:S01]  /*5860*/  FFMA.FTZ R33, R63, c[0x0][0x2d0], -R3.reuse ;  /* 0x0000b4003f217a23 */ /* 0x100fe20000010803 */
[----:B------:R-:W-:Y:S01]  /*5870*/  MUFU.EX2 R36, R60 ;  /* 0x0000003c00247308 */ /* 0x000fe20000000800 */
[----:B------:R-:W-:-:S02]  /*5880*/  FFMA.FTZ R64, R51, c[0x0][0x2d0], -R3 ;  /* 0x0000b40033407a23 */ /* 0x000fc40000010803 */
[----:B------:R-:W-:Y:S02]  /*5890*/  FFMA.FTZ R63, R50, c[0x0][0x2d0], -R3 ;  /* 0x0000b400323f7a23 */ /* 0x000fe40000010803 */
[----:B------:R-:W-:Y:S01]  /*58a0*/  FADD.FTZ R3, R144, R143 ;  /* 0x0000008f90037221 */ /* 0x000fe20000010000 */
[----:B------:R-:W-:Y:S01]  /*58b0*/  HMMA.16816.F32.BF16 R28, R24, R80, RZ ;  /* 0x00000050181c723c */ /* 0x000fe200000418ff */
[--C-:B------:R-:W-:Y:S02]  /*58c0*/  FFMA.FTZ R51, R91, c[0x0][0x2d0], -R2.reuse ;  /* 0x0000b4005b337a23 */ /* 0x100fe40000010802 */
[----:B------:R-:W-:Y:S01]  /*58d0*/  FFMA.FTZ R50, R88, c[0x0][0x2d0], -R2 ;  /* 0x0000b40058327a23 */ /* 0x000fe20000010802 */
[----:B------:R-:W-:Y:S01]  /*58e0*/  MUFU.EX2 R63, R63 ;  /* 0x0000003f003f7308 */ /* 0x000fe20000000800 */
[----:B------:R-:W-:Y:S02]  /*58f0*/  FADD.FTZ R3, R146, R3 ;  /* 0x0000000392037221 */ /* 0x000fe40000010000 */
[----:B------:R-:W-:Y:S01]  /*5900*/  FADD.FTZ R0, R139, R0 ;  /* 0x000000008b007221 */ /* 0x000fe20000010000 */
[----:B------:R-:W-:Y:S01]  /*5910*/  HMMA.16816.F32.BF16 R8, R20, R116, RZ ;  /* 0x000000741408723c */ /* 0x000fe200000418ff */
[----:B------:R-:W-:-:S02]  /*5920*/  FADD.FTZ R3, R153, R3 ;  /* 0x0000000399037221 */ /* 0x000fc40000010000 */
[----:B------:R-:W-:Y:S01]  /*5930*/  FADD.FTZ R0, R142, R0 ;  /* 0x000000008e007221 */ /* 0x000fe20000010000 */
[----:B------:R-:W-:Y:S01]  /*5940*/  MUFU.EX2 R51, R51 ;  /* 0x0000003300337308 */ /* 0x000fe20000000800 */
[----:B------:R-:W-:-:S03]  /*5950*/  FADD.FTZ R3, R155, R3 ;  /* 0x000000039b037221 */ /* 0x000fc60000010000 */
[----:B------:R-:W-:Y:S04]  /*5960*/  HMMA.16816.F32.BF16 R156, R12, R104, R40 ;  /* 0x000000680c9c723c */ /* 0x000fe80000041828 */
[----:B------:R-:W4:Y:S03]  /*5970*/  MUFU.EX2 R50, R50 ;  /* 0x0000003200327308 */ /* 0x000f260000000800 */
[----:B------:R-:W-:Y:S01]  /*5980*/  FADD.FTZ R40, R7, R6 ;  /* 0x0000000607287221 */ /* 0x000fe20000010000 */
[----:B---3--:R-:W-:Y:S07]  /*5990*/  HMMA.16816.F32.BF16 R216, R16, R52, R28 ;  /* 0x0000003410d8723c */ /* 0x008fee000004181c */
[--C-:B------:R-:W-:Y:S01]  /*59a0*/  FFMA.FTZ R31, R126, c[0x0][0x2d0], -R4.reuse ;  /* 0x0000b4007e1f7a23 */ /* 0x100fe20000010804 */
[----:B------:R-:W-:Y:S01]  /*59b0*/  HMMA.16816.F32.BF16 R204, R12, R112, R8 ;  /* 0x000000700ccc723c */ /* 0x000fe20000041808 */
[----:B------:R-:W-:-:S02]  /*59c0*/  FFMA.FTZ R30, R125, c[0x0][0x2d0], -R4 ;  /* 0x0000b4007d1e7a23 */ /* 0x000fc40000010804 */
[--C-:B------:R-:W-:Y:S01]  /*59d0*/  FFMA.FTZ R29, R124, c[0x0][0x2d0], -R4.reuse ;  /* 0x0000b4007c1d7a23 */ /* 0x100fe20000010804 */
[----:B------:R-:W-:Y:S01]  /*59e0*/  MUFU.EX2 R76, R31 ;  /* 0x0000001f004c7308 */ /* 0x000fe20000000800 */
[----:B------:R-:W-:Y:S01]  /*59f0*/  FFMA.FTZ R28, R123, c[0x0][0x2d0], -R4 ;  /* 0x0000b4007b1c7a23 */ /* 0x000fe20000010804 */
[----:B----4-:R-:W-:Y:S02]  /*5a00*/  F2FP.BF16.PACK_AB R124, R50, R51 ;  /* 0x00000033327c723e */ /* 0x010fe400000010ff */
[C---:B--2---:R-:W-:Y:S04]  /*5a10*/  HMMA.16816.F32.BF16 R4, R20.reuse, R44, RZ ;  /* 0x0000002c1404723c */ /* 0x044fe800000418ff */
[----:B------:R-:W-:Y:S04]  /*5a20*/  MUFU.EX2 R31, R33 ;  /* 0x00000021001f7308 */ /* 0x000fe80000000800 */
[----:B------:R-:W-:Y:S04]  /*5a30*/  HMMA.16816.F32.BF16 R8, R20, R80, RZ ;  /* 0x000000501408723c */ /* 0x000fe800000418ff */
[----:B------:R-:W-:Y:S08]  /*5a40*/  MUFU.EX2 R80, R32 ;  /* 0x0000002000507308 */ /* 0x000ff00000000800 */
[----:B------:R2:W-:Y:S04]  /*5a50*/  MUFU.EX2 R77, R29 ;  /* 0x0000001d004d7308 */ /* 0x0005e80000000800 */
[C---:B-1----:R-:W-:Y:S04]  /*5a60*/  HMMA.16816.F32.BF16 R196, R12.reuse, R56, R4 ;  /* 0x000000380cc4723c */ /* 0x042fe80000041804 */
[----:B------:R1:W-:Y:S03]  /*5a70*/  MUFU.EX2 R88, R28 ;  /* 0x0000001c00587308 */ /* 0x0003e60000000800 */
[----:B------:R-:W-:Y:S01]  /*5a80*/  FADD.FTZ R4, R130, R40 ;  /* 0x0000002882047221 */ /* 0x000fe20000010000 */
[----:B------:R-:W-:Y:S01]  /*5a90*/  HMMA.16816.F32.BF16 R212, R12, R52, R8 ;  /* 0x000000340cd4723c */ /* 0x000fe20000041808 */
[----:B------:R-:W3:Y:S02]  /*5aa0*/  LDSM.16.MT88.4 R40, [R237+0x2000] ;  /* 0x00200000ed28783b */ /* 0x000ee40000004200 */
[----:B------:R-:W-:Y:S01]  /*5ab0*/  FADD.FTZ R4, R132, R4 ;  /* 0x0000000484047221 */ /* 0x000fe20000010000 */
[----:B------:R-:W-:Y:S03]  /*5ac0*/  MUFU.EX2 R84, R30 ;  /* 0x0000001e00547308 */ /* 0x000fe60000000800 */
[----:B------:R-:W-:Y:S01]  /*5ad0*/  FFMA.FTZ R53, R89, c[0x0][0x2d0], -R2 ;  /* 0x0000b40059357a23 */ /* 0x000fe20000010802 */
[----:B------:R-:W-:Y:S01]  /*5ae0*/  HMMA.16816.F32.BF16 R8, R24, R44, RZ ;  /* 0x0000002c1808723c */ /* 0x000fe200000418ff */
[----:B--2---:R-:W-:-:S02]  /*5af0*/  FADD.FTZ R29, R141, R4 ;  /* 0x000000048d1d7221 */ /* 0x004fc40000010000 */
[----:B------:R-:W-:Y:S01]  /*5b00*/  FFMA.FTZ R52, R120, c[0x0][0x2d0], -R2 ;  /* 0x0000b40078347a23 */ /* 0x000fe20000010802 */
[----:B------:R-:W2:Y:S01]  /*5b10*/  MUFU.EX2 R89, R35 ;  /* 0x0000002300597308 */ /* 0x000ea20000000800 */
[----:B------:R-:W-:Y:S02]  /*5b20*/  FADD.FTZ R2, R138, R137 ;  /* 0x000000898a027221 */ /* 0x000fe40000010000 */
[----:B-1----:R-:W-:Y:S02]  /*5b30*/  FADD.FTZ R28, R160, R3 ;  /* 0x00000003a01c7221 */ /* 0x002fe40000010000 */
[----:B------:R-:W-:-:S03]  /*5b40*/  FADD.FTZ R2, R140, R2 ;  /* 0x000000028c027221 */ /* 0x000fc60000010000 */
[----:B------:R1:W-:Y:S01]  /*5b50*/  MUFU.EX2 R44, R34 ;  /* 0x00000022002c7308 */ /* 0x0003e20000000800 */
[----:B------:R-:W-:-:S04]  /*5b60*/  FADD.FTZ R2, R145, R2 ;  /* 0x0000000291027221 */ /* 0x000fc80000010000 */
[----:B------:R-:W-:-:S03]  /*5b70*/  FADD.FTZ R2, R152, R2 ;  /* 0x0000000298027221 */ /* 0x000fc60000010000 */
[----:B------:R-:W-:Y:S01]  /*5b80*/  MUFU.EX2 R45, R38 ;  /* 0x00000026002d7308 */ /* 0x000fe20000000800 */
[----:B------:R-:W-:Y:S01]  /*5b90*/  FADD.FTZ R3, R154, R2 ;  /* 0x000000029a037221 */ /* 0x000fe20000010000 */
[----:B--2---:R-:W-:Y:S01]  /*5ba0*/  F2FP.BF16.PACK_AB R130, R89, R85 ;  /* 0x000000555982723e */ /* 0x004fe200000010ff */
[----:B------:R-:W-:Y:S01]  /*5bb0*/  FADD.FTZ R2, R147, R0 ;  /* 0x0000000093027221 */ /* 0x000fe20000010000 */
[----:B------:R-:W-:Y:S01]  /*5bc0*/  HMMA.16816.F32.BF16 R168, R16, R56, R8 ;  /* 0x0000003810a8723c */ /* 0x000fe20000041808 */
[----:B------:R-:W-:Y:S02]  /*5bd0*/  FADD.FTZ R0, R191, R28 ;  /* 0x0000001cbf007221 */ /* 0x000fe40000010000 */
[----:B------:R-:W-:Y:S01]  /*5be0*/  FADD.FTZ R2, R183, R2 ;  /* 0x00000002b7027221 */ /* 0x000fe20000010000 */
[----:B-1----:R-:W1:Y:S01]  /*5bf0*/  LDSM.16.MT88.4 R32, [R237+0x2800] ;  /* 0x00280000ed20783b */ /* 0x002e620000004200 */
[----:B------:R-:W-:Y:S01]  /*5c00*/  FADD.FTZ R0, R220, R0 ;  /* 0x00000000dc007221 */ /* 0x000fe20000010000 */
[----:B------:R-:W-:Y:S01]  /*5c10*/  MUFU.EX2 R38, R61 ;  /* 0x0000003d00267308 */ /* 0x000fe20000000800 */
[----:B------:R-:W-:Y:S01]  /*5c20*/  FADD.FTZ R3, R189, R3 ;  /* 0x00000003bd037221 */ /* 0x000fe20000010000 */
[----:B---3--:R-:W-:Y:S01]  /*5c30*/  HMMA.16816.F32.BF16 R4, R20, R40, RZ ;  /* 0x000000281404723c */ /* 0x008fe200000418ff */
[----:B------:R-:W-:-:S02]  /*5c40*/  FADD.FTZ R0, R80, R0 ;  /* 0x0000000050007221 */ /* 0x000fc40000010000 */
[----:B------:R-:W-:Y:S02]  /*5c50*/  FADD.FTZ R3, R190, R3 ;  /* 0x00000003be037221 */ /* 0x000fe40000010000 */
[----:B------:R-:W-:Y:S01]  /*5c60*/  FADD.FTZ R0, R76, R0 ;  /* 0x000000004c007221 */ /* 0x000fe20000010000 */
[----:B------:R-:W2:Y:S02]  /*5c70*/  MUFU.EX2 R81, R37 ;  /* 0x0000002500517308 */ /* 0x000ea40000000800 */
[----:B------:R-:W-:Y:S01]  /*5c80*/  HMMA.16816.F32.BF16 R8, R24, R40, RZ ;  /* 0x000000281808723c */ /* 0x000fe200000418ff */
[----:B------:R-:W-:-:S05]  /*5c90*/  FADD.FTZ R0, R84, R0 ;  /* 0x0000000054007221 */ /* 0x000fca0000010000 */
[----:B------:R-:W-:Y:S08]  /*5ca0*/  MUFU.EX2 R37, R53 ;  /* 0x0000003500257308 */ /* 0x000ff00000000800 */
[----:B------:R-:W3:Y:S01]  /*5cb0*/  MUFU.EX2 R30, R52 ;  /* 0x00000034001e7308 */ /* 0x000ee20000000800 */
[----:B--2---:R-:W-:-:S07]  /*5cc0*/  F2FP.BF16.PACK_AB R128, R81, R88 ;  /* 0x000000585180723e */ /* 0x004fce00000010ff */
[----:B------:R-:W-:Y:S01]  /*5cd0*/  MUFU.EX2 R56, R65 ;  /* 0x0000004100387308 */ /* 0x000fe20000000800 */
[-C--:B-1----:R-:W-:Y:S07]  /*5ce0*/  HMMA.16816.F32.BF16 R160, R12, R32.reuse, R4 ;  /* 0x000000200ca0723c */ /* 0x082fee0000041804 */
[----:B------:R-:W-:Y:S01]  /*5cf0*/  MUFU.EX2 R52, R49 ;  /* 0x0000003100347308 */ /* 0x000fe20000000800 */
[----:B------:R-:W-:Y:S01]  /*5d00*/  FADD.FTZ R4, R180, R29 ;  /* 0x0000001db4047221 */ /* 0x000fe20000010000 */
[----:B------:R-:W-:Y:S01]  /*5d10*/  HMMA.16816.F32.BF16 R152, R16, R32, R8 ;  /* 0x000000201098723c */ /* 0x000fe20000041808 */
[----:B------:R-:W-:-:S02]  /*5d20*/  FADD.FTZ R6, R188, R2 ;  /* 0x00000002bc067221 */ /* 0x000fc40000010000 */
[----:B------:R-:W-:-:S03]  /*5d30*/  FADD.FTZ R2, R182, R4 ;  /* 0x00000004b6027221 */ /* 0x000fc60000010000 */
[----:B------:R-:W1:Y:S01]  /*5d40*/  MUFU.EX2 R49, R48 ;  /* 0x0000003000317308 */ /* 0x000e620000000800 */
[----:B------:R-:W-:Y:S01]  /*5d50*/  FADD.FTZ R5, R77, R0 ;  /* 0x000000004d057221 */ /* 0x000fe20000010000 */
[----:B------:R-:W-:Y:S01]  /*5d60*/  F2FP.BF16.PACK_AB R4, R36, R38 ;  /* 0x000000262404723e */ /* 0x000fe200000010ff */
[----:B------:R-:W-:Y:S01]  /*5d70*/  FADD.FTZ R28, R181, R2 ;  /* 0x00000002b51c7221 */ /* 0x000fe20000010000 */
[----:B------:R-:W-:Y:S01]  /*5d80*/  F2FP.BF16.PACK_AB R9, R31, R44 ;  /* 0x0000002c1f09723e */ /* 0x000fe200000010ff */
[----:B------:R-:W-:Y:S01]  /*5d90*/  FADD.FTZ R2, R44, R3 ;  /* 0x000000032c027221 */ /* 0x000fe20000010000 */
[----:B------:R-:W-:Y:S02]  /*5da0*/  F2FP.BF16.PACK_AB R11, R39, R45 ;  /* 0x0000002d270b723e */ /* 0x000fe400000010ff */
[----:B------:R-:W2:Y:S01]  /*5db0*/  MUFU.EX2 R48, R66 ;  /* 0x0000004200307308 */ /* 0x000ea20000000800 */
[----:B------:R-:W-:Y:S01]  /*5dc0*/  FADD.FTZ R2, R31, R2 ;  /* 0x000000021f027221 */ /* 0x000fe20000010000 */
[----:B------:R-:W-:-:S02]  /*5dd0*/  F2FP.BF16.PACK_AB R8, R76, R80 ;  /* 0x000000504c08723e */ /* 0x000fc400000010ff */
[----:B------:R-:W-:Y:S01]  /*5de0*/  F2FP.BF16.PACK_AB R10, R77, R84 ;  /* 0x000000544d0a723e */ /* 0x000fe200000010ff */
[----:B------:R-:W-:Y:S02]  /*5df0*/  FADD.FTZ R0, R45, R2 ;  /* 0x000000022d007221 */ /* 0x000fe40000010000 */
[----:B------:R-:W-:Y:S01]  /*5e00*/  FADD.FTZ R2, R38, R6 ;  /* 0x0000000626027221 */ /* 0x000fe20000010000 */
[----:B------:R-:W4:Y:S01]  /*5e10*/  MUFU.EX2 R41, R64 ;  /* 0x0000004000297308 */ /* 0x000f220000000800 */
[----:B------:R-:W-:Y:S01]  /*5e20*/  FADD.FTZ R3, R39, R0 ;  /* 0x0000000027037221 */ /* 0x000fe20000010000 */
[----:B---3--:R-:W-:Y:S01]  /*5e30*/  F2FP.BF16.PACK_AB R6, R30, R37 ;  /* 0x000000251e06723e */ /* 0x008fe200000010ff */
[----:B------:R-:W-:Y:S01]  /*5e40*/  FADD.FTZ R0, R36, R2 ;  /* 0x0000000224007221 */ /* 0x000fe20000010000 */
[----:B-1----:R-:W-:Y:S01]  /*5e50*/  F2FP.BF16.PACK_AB R126, R49, R52 ;  /* 0x00000034317e723e */ /* 0x002fe200000010ff */
[----:B------:R-:W-:Y:S02]  /*5e60*/  FADD.FTZ R2, R56, R3 ;  /* 0x0000000338027221 */ /* 0x000fe40000010000 */
[----:B------:R-:W-:Y:S01]  /*5e70*/  FADD.FTZ R0, R37, R0 ;  /* 0x0000000025007221 */ /* 0x000fe20000010000 */
[----:B------:R-:W1:Y:S03]  /*5e80*/  MUFU.EX2 R40, R67 ;  /* 0x0000004300287308 */ /* 0x000e660000000800 */
[----:B------:R-:W-:-:S02]  /*5e90*/  FADD.FTZ R7, R30, R0 ;  /* 0x000000001e077221 */ /* 0x000fc40000010000 */
[----:B------:R-:W-:Y:S02]  /*5ea0*/  FADD.FTZ R0, R88, R5 ;  /* 0x0000000558007221 */ /* 0x000fe40000010000 */
[----:B--2---:R-:W-:Y:S01]  /*5eb0*/  FADD.FTZ R5, R48, R28 ;  /* 0x0000001c30057221 */ /* 0x004fe20000010000 */
[----:B------:R-:W2:Y:S01]  /*5ec0*/  MUFU.EX2 R33, R68 ;  /* 0x0000004400217308 */ /* 0x000ea20000000800 */
[----:B------:R-:W-:Y:S01]  /*5ed0*/  FADD.FTZ R0, R81, R0 ;  /* 0x0000000051007221 */ /* 0x000fe20000010000 */
[C---:B----4-:R-:W-:Y:S01]  /*5ee0*/  F2FP.BF16.PACK_AB R129, R41.reuse, R56 ;  /* 0x000000382981723e */ /* 0x050fe200000010ff */
[----:B------:R-:W-:Y:S02]  /*5ef0*/  FADD.FTZ R3, R41, R2 ;  /* 0x0000000229037221 */ /* 0x000fe40000010000 */
[----:B------:R-:W-:Y:S02]  /*5f00*/  FADD.FTZ R2, R85, R0 ;  /* 0x0000000055027221 */ /* 0x000fe40000010000 */
[----:B------:R-:W-:Y:S01]  /*5f10*/  FADD.FTZ R0, R63, R3 ;  /* 0x000000033f007221 */ /* 0x000fe20000010000 */
[----:B------:R-:W3:Y:S01]  /*5f20*/  MUFU.EX2 R57, R62 ;  /* 0x0000003e00397308 */ /* 0x000ee20000000800 */
[----:B-1----:R-:W-:-:S02]  /*5f30*/  FADD.FTZ R5, R40, R5 ;  /* 0x0000000528057221 */ /* 0x002fc40000010000 */
[----:B------:R-:W-:Y:S02]  /*5f40*/  FADD.FTZ R28, R89, R2 ;  /* 0x00000002591c7221 */ /* 0x000fe40000010000 */
[----:B------:R-:W-:Y:S01]  /*5f50*/  FADD.FTZ R2, R51, R7 ;  /* 0x0000000733027221 */ /* 0x000fe20000010000 */
[----:B------:R-:W-:Y:S02]  /*5f60*/  HMMA.16816.F32.BF16 R88, R20, R70, RZ ;  /* 0x000000461458723c */ /* 0x000fe400000418ff */
[----:B------:R-:W1:Y:S01]  /*5f70*/  MUFU.EX2 R31, R69 ;  /* 0x00000045001f7308 */ /* 0x000e620000000800 */
[----:B--2---:R-:W-:Y:S01]  /*5f80*/  FADD.FTZ R3, R33, R5 ;  /* 0x0000000521037221 */ /* 0x004fe20000010000 */
[----:B------:R2:W-:Y:S06]  /*5f90*/  STL [R1+0x18], R28 ;  /* 0x0000181c01007387 */ /* 0x0005ec0000100800 */
[----:B------:R-:W4:Y:S01]  /*5fa0*/  MUFU.EX2 R32, R72 ;  /* 0x0000004800207308 */ /* 0x000f220000000800 */
[C---:B---3--:R-:W-:Y:S01]  /*5fb0*/  FADD.FTZ R5, R57.reuse, R0 ;  /* 0x0000000039057221 */ /* 0x048fe20000010000 */
[----:B------:R-:W-:Y:S01]  /*5fc0*/  F2FP.BF16.PACK_AB R131, R57, R63 ;  /* 0x0000003f3983723e */ /* 0x000fe200000010ff */
[----:B------:R-:W-:-:S05]  /*5fd0*/  FADD.FTZ R0, R50, R2 ;  /* 0x0000000232007221 */ /* 0x000fca0000010000 */
[----:B------:R-:W-:Y:S01]  /*5fe0*/  MUFU.EX2 R29, R74 ;  /* 0x0000004a001d7308 */ /* 0x000fe20000000800 */
[C---:B-1----:R-:W-:Y:S01]  /*5ff0*/  FADD.FTZ R2, R31.reuse, R3 ;  /* 0x000000031f027221 */ /* 0x042fe20000010000 */
[----:B------:R1:W-:Y:S01]  /*6000*/  STL [R1+0x14], R5 ;  /* 0x0000140501007387 */ /* 0x0003e20000100800 */
[----:B------:R-:W-:Y:S01]  /*6010*/  FADD.FTZ R0, R52, R0 ;  /* 0x0000000034007221 */ /* 0x000fe20000010000 */
[----:B------:R-:W-:-:S04]  /*6020*/  F2FP.BF16.PACK_AB R7, R31, R33 ;  /* 0x000000211f07723e */ /* 0x000fc800000010ff */
[----:B------:R-:W3:Y:S01]  /*6030*/  MUFU.EX2 R30, R73 ;  /* 0x00000049001e7308 */ /* 0x000ee20000000800 */
[----:B----4-:R-:W-:-:S07]  /*6040*/  FADD.FTZ R2, R32, R2 ;  /* 0x0000000220027221 */ /* 0x010fce0000010000 */
[----:B--2---:R-:W2:Y:S01]  /*6050*/  MUFU.EX2 R28, R75 ;  /* 0x0000004b001c7308 */ /* 0x004ea20000000800 */
[----:B------:R-:W-:Y:S01]  /*6060*/  FADD.FTZ R0, R49, R0 ;  /* 0x0000000031007221 */ /* 0x000fe20000010000 */
[C---:B------:R-:W-:Y:S04]  /*6070*/  HMMA.16816.F32.BF16 R64, R20.reuse, R98, RZ ;  /* 0x000000621440723c */ /* 0x040fe800000418ff */
[----:B------:R4:W-:Y:S01]  /*6080*/  STL [R1+0x20], R0 ;  /* 0x0000200001007387 */ /* 0x0009e20000100800 */
[C---:B---3--:R-:W-:Y:S01]  /*6090*/  FADD.FTZ R2, R30.reuse, R2 ;  /* 0x000000021e027221 */ /* 0x048fe20000010000 */
[----:B------:R-:W-:Y:S02]  /*60a0*/  F2FP.BF16.PACK_AB R125, R30, R32 ;  /* 0x000000201e7d723e */ /* 0x000fe400000010ff */
[C---:B------:R-:W-:Y:S01]  /*60b0*/  HMMA.16816.F32.BF16 R60, R20.reuse, R102, RZ ;  /* 0x00000066143c723c */ /* 0x040fe200000418ff */
[----:B-1----:R-:W-:Y:S01]  /*60c0*/  F2FP.BF16.PACK_AB R5, R40, R48 ;  /* 0x000000302805723e */ /* 0x002fe200000010ff */
[----:B------:R-:W-:Y:S01]  /*60d0*/  FADD.FTZ R2, R29, R2 ;  /* 0x000000021d027221 */ /* 0x000fe20000010000 */
[----:B------:R-:W3:Y:S03]  /*60e0*/  LDL R132, [R1+0x28] ;  /* 0x0000280001847983 */ /* 0x000ee60000100800 */
[C---:B--2---:R-:W-:Y:S01]  /*60f0*/  FADD.FTZ R2, R28.reuse, R2 ;  /* 0x000000021c027221 */ /* 0x044fe20000010000 */
[----:B------:R-:W-:Y:S01]  /*6100*/  F2FP.BF16.PACK_AB R127, R28, R29 ;  /* 0x0000001d1c7f723e */ /* 0x000fe200000010ff */
[C---:B------:R-:W-:Y:S08]  /*6110*/  HMMA.16816.F32.BF16 R72, R20.reuse, R94, RZ ;  /* 0x0000005e1448723c */ /* 0x040ff000000418ff */
[C---:B------:R-:W-:Y:S01]  /*6120*/  HMMA.16816.F32.BF16 R48, R20.reuse, R118, RZ ;  /* 0x000000761430723c */ /* 0x040fe200000418ff */
[----:B----4-:R-:W2:Y:S07]  /*6130*/  LDL R0, [R1+0xac] ;  /* 0x0000ac0001007983 */ /* 0x010eae0000100800 */
[C---:B------:R-:W-:Y:S08]  /*6140*/  HMMA.16816.F32.BF16 R36, R20.reuse, R82, RZ ;  /* 0x000000521424723c */ /* 0x040ff000000418ff */
[C---:B------:R-:W-:Y:S08]  /*6150*/  HMMA.16816.F32.BF16 R28, R20.reuse, R46, RZ ;  /* 0x0000002e141c723c */ /* 0x040ff000000418ff */
[----:B------:R-:W-:Y:S08]  /*6160*/  HMMA.16816.F32.BF16 R20, R20, R42, RZ ;  /* 0x0000002a1414723c */ /* 0x000ff000000418ff */
        /* <DEDUP_REMOVED lines=8> */
[----:B------:R-:W-:Y:S11]  /*61f0*/  HMMA.16816.F32.BF16 R12, R24, R70, RZ ;  /* 0x00000046180c723c */ /* 0x000ff600000418ff */
[----:B------:R-:W-:Y:S11]  /*6200*/  @!UPT UIADD3 URZ, URZ, URZ, URZ ;  /* 0x0000003f3f3ff290 */ /* 0x000ff6000fffe03f */
[----:B------:R-:W-:Y:S02]  /*6210*/  @!UPT UIADD3 URZ, URZ, URZ, URZ ;  /* 0x0000003f3f3ff290 */ /* 0x000fe4000fffe03f */
[----:B------:R-:W-:Y:S01]  /*6220*/  HMMA.16816.F32.BF16 R180, R16, R78, R12 ;  /* 0x0000004e10b4723c */ /* 0x000fe2000004180c */
[----:B------:R-:W-:Y:S04]  /*6230*/  STL [R1+0x24], R2 ;  /* 0x0000240201007387 */ /* 0x000fe80000100800 */
[----:B------:R-:W-:Y:S03]  /*6240*/  LDSM.16.MT88.4 R76, [R235+0x3800] ;  /* 0x00380000eb4c783b */ /* 0x000fe60000004200 */
[----:B------:R-:W-:Y:S01]  /*6250*/  HMMA.16816.F32.BF16 R12, R24, R94, RZ ;  /* 0x0000005e180c723c */ /* 0x000fe200000418ff */
[----:B------:R-:W-:Y:S11]  /*6260*/  LDSM.16.MT88.4 R92, [R236+0x3800] ;  /* 0x00380000ec5c783b */ /* 0x000ff60000004200 */
[----:B------:R-:W-:Y:S11]  /*6270*/  @!UPT UIADD3 URZ, URZ, URZ, URZ ;  /* 0x0000003f3f3ff290 */ /* 0x000ff6000fffe03f */
[----:B------:R-:W-:Y:S01]  /*6280*/  @!UPT UIADD3 URZ, URZ, URZ, URZ ;  /* 0x0000003f3f3ff290 */ /* 0x000fe2000fffe03f */
[----:B------:R-:W-:Y:S08]  /*6290*/  HMMA.16816.F32.BF16 R188, R16, R86, R12 ;  /* 0x0000005610bc723c */ /* 0x000ff0000004180c */
[----:B------:R-:W-:Y:S11]  /*62a0*/  HMMA.16816.F32.BF16 R12, R24, R98, RZ ;  /* 0x00000062180c723c */ /* 0x000ff600000418ff */
[----:B------:R-:W-:Y:S11]  /*62b0*/  @!UPT UIADD3 URZ, URZ, URZ, URZ ;  /* 0x0000003f3f3ff290 */ /* 0x000ff6000fffe03f */
[----:B------:R-:W-:Y:S02]  /*62c0*/  @!UPT UIADD3 URZ, URZ, URZ, URZ ;  /* 0x0000003f3f3ff290 */ /* 0x000fe4000fffe03f */
[----:B------:R-:W-:Y:S08]  /*62d0*/  HMMA.16816.F32.BF16 R104, R16, R106, R12 ;  /* 0x0000006a1068723c */ /* 0x000ff0000004180c */
[----:B------:R-:W-:Y:S11]  /*62e0*/  HMMA.16816.F32.BF16 R12, R24, R102, RZ ;  /* 0x00000066180c723c */ /* 0x000ff600000418ff */
[----:B------:R-:W-:Y:S11]  /*62f0*/  @!UPT UIADD3 URZ, URZ, URZ, URZ ;  /* 0x0000003f3f3ff290 */ /* 0x000ff6000fffe03f */
[----:B------:R-:W-:Y:S02]  /*6300*/  @!UPT UIADD3 URZ, URZ, URZ, URZ ;  /* 0x0000003f3f3ff290 */ /* 0x000fe4000fffe03f */
[----:B------:R-:W-:Y:S01]  /*6310*/  HMMA.16816.F32.BF16 R20, R16, R110, R12 ;  /* 0x0000006e1014723c */ /* 0x000fe2000004180c */
[----:B------:R-:W-:Y:S07]  /*6320*/  LDSM.16.MT88.4 R108, [R238+0x3800] ;  /* 0x00380000ee6c783b */ /* 0x000fee0000004200 */
[----:B------:R-:W-:Y:S11]  /*6330*/  HMMA.16816.F32.BF16 R12, R24, R118, RZ ;  /* 0x00000076180c723c */ /* 0x000ff600000418ff */
[----:B------:R-:W-:Y:S11]  /*6340*/  @!UPT UIADD3 URZ, URZ, URZ, URZ ;  /* 0x0000003f3f3ff290 */ /* 0x000ff6000fffe03f */
[----:B------:R-:W-:Y:S02]  /*6350*/  @!UPT UIADD3 URZ, URZ, URZ, URZ ;  /* 0x0000003f3f3ff290 */ /* 0x000fe4000fffe03f */
[----:B------:R-:W-:Y:S08]  /*6360*/  HMMA.16816.F32.BF16 R36, R16, R114, R12 ;  /* 0x000000721024723c */ /* 0x000ff0000004180c */
[----:B------:R-:W-:Y:S11]  /*6370*/  HMMA.16816.F32.BF16 R12, R24, R82, RZ ;  /* 0x00000052180c723c */ /* 0x000ff600000418ff */
[----:B------:R-:W-:Y:S11]  /*6380*/  @!UPT UIADD3 URZ, URZ, URZ, URZ ;  /* 0x0000003f3f3ff290 */ /* 0x000ff6000fffe03f */
[----:B------:R-:W-:Y:S02]  /*6390*/  @!UPT UIADD3 URZ, URZ, URZ, URZ ;  /* 0x0000003f3f3ff290 */ /* 0x000fe4000fffe03f */
[----:B------:R-:W-:Y:S08]  /*63a0*/  HMMA.16816.F32.BF16 R52, R16, R54, R12 ;  /* 0x000000361034723c */ /* 0x000ff0000004180c */
[C---:B------:R-:W-:Y:S08]  /*63b0*/  HMMA.16816.F32.BF16 R12, R24.reuse, R46, RZ ;  /* 0x0000002e180c723c */ /* 0x040ff000000418ff */
[----:B------:R-:W-:Y:S11]  /*63c0*/  HMMA.16816.F32.BF16 R24, R24, R42, RZ ;  /* 0x0000002a1818723c */ /* 0x000ff600000418ff */
[----:B------:R-:W-:Y:S05]  /*63d0*/  @!UPT UIADD3 URZ, URZ, URZ, URZ ;  /* 0x0000003f3f3ff290 */ /* 0x000fea000fffe03f */
[C---:B------:R-:W-:Y:S01]  /*63e0*/  HMMA.16816.F32.BF16 R56, R16.reuse, R58, R12 ;  /* 0x0000003a1038723c */ /* 0x040fe2000004180c */
[----:B------:R-:W1:Y:S07]  /*63f0*/  LDSM.16.MT88.4 R12, [R236+0x1000] ;  /* 0x00100000ec0c783b */ /* 0x000e6e0000004200 */
[----:B------:R-:W-:Y:S01]  /*6400*/  HMMA.16816.F32.BF16 R24, R16, R34, R24 ;  /* 0x000000221018723c */ /* 0x000fe20000041818 */
[----:B------:R-:W4:Y:S07]  /*6410*/  LDSM.16.MT88.4 R16, [R235+0x1000] ;  /* 0x00100000eb10783b */ /* 0x000f2e0000004200 */
[C---:B-1----:R-:W-:Y:S08]  /*6420*/  HMMA.16816.F32.BF16 R184, R8.reuse, R12, R184 ;  /* 0x0000000c08b8723c */ /* 0x042ff000000418b8 */
[-C--:B----4-:R-:W-:Y:S08]  /*6430*/  HMMA.16816.F32.BF16 R176, R8, R16.reuse, R176 ;  /* 0x0000001008b0723c */ /* 0x090ff000000418b0 */
[----:B------:R-:W-:Y:S08]  /*6440*/  HMMA.16816.F32.BF16 R172, R4, R16, R172 ;  /* 0x0000001004ac723c */ /* 0x000ff000000418ac */
[-C--:B------:R-:W-:Y:S08]  /*6450*/  HMMA.16816.F32.BF16 R180, R8, R18.reuse, R180 ;  /* 0x0000001208b4723c */ /* 0x080ff000000418b4 */
[C---:B------:R-:W-:Y:S01]  /*6460*/  HMMA.16816.F32.BF16 R28, R4.reuse, R18, R88 ;  /* 0x00000012041c723c */ /* 0x040fe20000041858 */
[----:B------:R-:W1:Y:S07]  /*6470*/  LDSM.16.MT88.4 R16, [R238+0x1000] ;  /* 0x00100000ee10783b */ /* 0x000e6e0000004200 */
[----:B------:R-:W-:Y:S08]  /*6480*/  HMMA.16816.F32.BF16 R164, R4, R12, R164 ;  /* 0x0000000c04a4723c */ /* 0x000ff000000418a4 */
[-C--:B------:R-:W-:Y:S08]  /*6490*/  HMMA.16816.F32.BF16 R188, R8, R14.reuse, R188 ;  /* 0x0000000e08bc723c */ /* 0x080ff000000418bc */
[----:B------:R-:W-:Y:S01]  /*64a0*/  HMMA.16816.F32.BF16 R32, R4, R14, R72 ;  /* 0x0000000e0420723c */ /* 0x000fe20000041848 */
[----:B------:R-:W4:Y:S07]  /*64b0*/  LDSM.16.MT88.4 R12, [R237+0x1000] ;  /* 0x00100000ed0c783b */ /* 0x000f2e0000004200 */
[-C--:B-1----:R-:W-:Y:S08]  /*64c0*/  HMMA.16816.F32.BF16 R192, R8, R16.reuse, R192 ;  /* 0x0000001008c0723c */ /* 0x082ff000000418c0 */
[----:B------:R-:W-:Y:S08]  /*64d0*/  HMMA.16816.F32.BF16 R156, R4, R16, R156 ;  /* 0x00000010049c723c */ /* 0x000ff0000004189c */
[-C--:B------:R-:W-:Y:S08]  /*64e0*/  HMMA.16816.F32.BF16 R104, R8, R18.reuse, R104 ;  /* 0x000000120868723c */ /* 0x080ff00000041868 */
[----:B------:R-:W-:Y:S01]  /*64f0*/  HMMA.16816.F32.BF16 R40, R4, R18, R64 ;  /* 0x000000120428723c */ /* 0x000fe20000041840 */
[----:B------:R-:W1:Y:S07]  /*6500*/  LDSM.16.MT88.4 R16, [R235+0x3000] ;  /* 0x00300000eb10783b */ /* 0x000e6e0000004200 */
[-C--:B----4-:R-:W-:Y:S08]  /*6510*/  HMMA.16816.F32.BF16 R200, R8, R12.reuse, R200 ;  /* 0x0000000c08c8723c */ /* 0x090ff000000418c8 */
[----:B------:R-:W-:Y:S08]  /*6520*/  HMMA.16816.F32.BF16 R148, R4, R12, R148 ;  /* 0x0000000c0494723c */ /* 0x000ff00000041894 */
[-C--:B------:R-:W-:Y:S08]  /*6530*/  HMMA.16816.F32.BF16 R20, R8, R14.reuse, R20 ;  /* 0x0000000e0814723c */ /* 0x080ff00000041814 */
[C---:B------:R-:W-:Y:S01]  /*6540*/  HMMA.16816.F32.BF16 R44, R4.reuse, R14, R60 ;  /* 0x0000000e042c723c */ /* 0x040fe2000004183c */
[----:B------:R-:W4:Y:S07]  /*6550*/  LDSM.16.MT88.4 R12, [R236+0x3000] ;  /* 0x00300000ec0c783b */ /* 0x000f2e0000004200 */
[----:B-1----:R-:W-:Y:S08]  /*6560*/  HMMA.16816.F32.BF16 R60, R4, R18, R48 ;  /* 0x00000012043c723c */ /* 0x002ff00000041830 */
[C---:B------:R-:W-:Y:S08]  /*6570*/  HMMA.16816.F32.BF16 R68, R8.reuse, R16, R208 ;  /* 0x000000100844723c */ /* 0x040ff000000418d0 */
[-C--:B----4-:R-:W-:Y:S08]  /*6580*/  HMMA.16816.F32.BF16 R84, R8, R12.reuse, R216 ;  /* 0x0000000c0854723c */ /* 0x090ff000000418d8 */
[----:B------:R-:W-:Y:S08]  /*6590*/  HMMA.16816.F32.BF16 R88, R4, R12, R212 ;  /* 0x0000000c0458723c */ /* 0x000ff000000418d4 */
[-C--:B------:R-:W-:Y:S08]  /*65a0*/  HMMA.16816.F32.BF16 R52, R8, R14.reuse, R52 ;  /* 0x0000000e0834723c */ /* 0x080ff00000041834 */
[C---:B------:R-:W-:Y:S01]  /*65b0*/  HMMA.16816.F32.BF16 R48, R4.reuse, R14, R120 ;  /* 0x0000000e0430723c */ /* 0x040fe20000041878 */
[----:B------:R-:W1:Y:S07]  /*65c0*/  LDSM.16.MT88.4 R12, [R237+0x3000] ;  /* 0x00300000ed0c783b */ /* 0x000e6e0000004200 */
[----:B------:R-:W-:Y:S08]  /*65d0*/  HMMA.16816.F32.BF16 R72, R4, R16, R204 ;  /* 0x000000100448723c */ /* 0x000ff000000418cc */
[----:B------:R-:W-:Y:S01]  /*65e0*/  HMMA.16816.F32.BF16 R36, R8, R18, R36 ;  /* 0x000000120824723c */ /* 0x000fe20000041824 */
[----:B------:R-:W4:Y:S01]  /*65f0*/  LDSM.16.MT88.4 R16, [R238+0x3000] ;  /* 0x00300000ee10783b */ /* 0x000f220000004200 */
[----:B--2---:R-:W-:-:S06]  /*6600*/  @P4 IMAD.HI.U32 R2, R0, c[0x0][0x2c8], RZ ;  /* 0x0000b20000024a27 */ /* 0x004fcc00078e00ff */
[----:B-1----:R-:W-:Y:S01]  /*6610*/  HMMA.16816.F32.BF16 R116, R8, R12, R152 ;  /* 0x0000000c0874723c */ /* 0x002fe20000041898 */
[----:B------:R-:W1:Y:S01]  /*6620*/  LDSM.16.MT88.4 R152, [R238+0x1800] ;  /* 0x00180000ee98783b */ /* 0x000e620000004200 */
[----:B------:R-:W-:-:S06]  /*6630*/  @P4 SHF.R.U32.HI R0, RZ, c[0x0][0x2cc], R2 ;  /* 0x0000b300ff004a19 */ /* 0x000fcc0000011602 */
[C---:B------:R-:W-:Y:S08]  /*6640*/  HMMA.16816.F32.BF16 R24, R8.reuse, R14, R24 ;  /* 0x0000000e0818723c */ /* 0x040ff00000041818 */
[C---:B----4-:R-:W-:Y:S01]  /*6650*/  HMMA.16816.F32.BF16 R100, R8.reuse, R16, R168 ;  /* 0x000000100864723c */ /* 0x050fe200000418a8 */
[----:B------:R-:W2:Y:S07]  /*6660*/  LDSM.16.MT88.4 R168, [R235+0x1800] ;  /* 0x00180000eba8783b */ /* 0x000eae0000004200 */
[----:B------:R-:W-:Y:S08]  /*6670*/  HMMA.16816.F32.BF16 R56, R8, R18, R56 ;  /* 0x000000120838723c */ /* 0x000ff00000041838 */
[----:B------:R-:W-:Y:S01]  /*6680*/  HMMA.16816.F32.BF16 R8, R4, R16, R196 ;  /* 0x000000100408723c */ /* 0x000fe200000418c4 */
[----:B------:R-:W-:-:S07]  /*6690*/  IADD3 R0, R0, -c[0x0][0x168], R222 ;  /* 0x80005a0000007a10 */ /* 0x000fce0007ffe0de */
[C---:B------:R-:W-:Y:S01]  /*66a0*/  HMMA.16816.F32.BF16 R16, R4.reuse, R18, R144 ;  /* 0x000000120410723c */ /* 0x040fe20000041890 */
[----:B------:R-:W-:Y:S07]  /*66b0*/  LDSM.16.MT88.4 R144, [R237+0x1800] ;  /* 0x00180000ed90783b */ /* 0x000fee0000004200 */
[C---:B------:R-:W-:Y:S01]  /*66c0*/  HMMA.16816.F32.BF16 R120, R4.reuse, R12, R160 ;  /* 0x0000000c0478723c */ /* 0x040fe200000418a0 */
[----:B------:R-:W4:Y:S07]  /*66d0*/  LDSM.16.MT88.4 R160, [R236+0x1800] ;  /* 0x00180000eca0783b */ /* 0x000f2e0000004200 */
[----:B------:R-:W-:Y:S01]  /*66e0*/  HMMA.16816.F32.BF16 R12, R4, R14, R140 ;  /* 0x0000000e040c723c */ /* 0x000fe2000004188c */
[----:B------:R-:W5:Y:S01]  /*66f0*/  LDSM.16.MT88.4 R4, [R237+0x3800] ;  /* 0x00380000ed04783b */ /* 0x000f620000004200 */
[----:B------:R-:W-:-:S04]  /*6700*/  SHF.R.S32.HI R2, RZ, 0x1f, R0 ;  /* 0x0000001fff027819 */ /* 0x000fc80000011400 */
[----:B------:R-:W-:Y:S02]  /*6710*/  LEA.HI R0, R2, R0, RZ, 0x6 ;  /* 0x0000000002007211 */ /* 0x000fe400078f30ff */
[----:B-1----:R-:W-:Y:S02]  /*6720*/  HMMA.16816.F32.BF16 R196, R128, R154, R104 ;  /* 0x0000009a80c4723c */ /* 0x002fe40000041868 */
[----:B------:R-:W-:Y:S02]  /*6730*/  SHF.R.S32.HI R0, RZ, 0x6, R0 ;  /* 0x00000006ff007819 */ /* 0x000fe40000011400 */
[----:B------:R-:W-:-:S04]  /*6740*/  IADD3 R3, R221, -0x2, RZ ;  /* 0xfffffffedd037810 */ /* 0x000fc80007ffe0ff */
[----:B------:R-:W-:Y:S01]  /*6750*/  HMMA.16816.F32.BF16 R104, R124, R108, R8 ;  /* 0x0000006c7c68723c */ /* 0x000fe20000041808 */
[----:B------:R1:W-:Y:S06]  /*6760*/  STL [R1+0x4], R3 ;  /* 0x0000040301007387 */ /* 0x0003ec0000100800 */
[----:B---3--:R-:W-:-:S05]  /*6770*/  IMNMX R8, R132, R0, !PT ;  /* 0x0000000084087217 */ /* 0x008fca0007800200 */
[----:B------:R1:W-:Y:S01]  /*6780*/  STL [R1+0x30], R8 ;  /* 0x0000300801007387 */ /* 0x0003e20000100800 */
[----:B------:R-:W-:Y:S01]  /*6790*/  ISETP.GE.AND P0, PT, R3, R8, PT ;  /* 0x000000080300720c */ /* 0x000fe20003f06270 */
[-C--:B--2---:R-:W-:Y:S08]  /*67a0*/  HMMA.16816.F32.BF16 R176, R128, R168.reuse, R176 ;  /* 0x000000a880b0723c */ /* 0x084ff000000418b0 */
[----:B------:R-:W-:Y:S08]  /*67b0*/  HMMA.16816.F32.BF16 R172, R124, R168, R172 ;  /* 0x000000a87cac723c */ /* 0x000ff000000418ac */
[C---:B------:R-:W-:Y:S08]  /*67c0*/  HMMA.16816.F32.BF16 R180, R128.reuse, R170, R180 ;  /* 0x000000aa80b4723c */ /* 0x040ff000000418b4 */
[-C--:B----4-:R-:W-:Y:S08]  /*67d0*/  HMMA.16816.F32.BF16 R184, R128, R160.reuse, R184 ;  /* 0x000000a080b8723c */ /* 0x090ff000000418b8 */
[----:B------:R-:W-:Y:S08]  /*67e0*/  HMMA.16816.F32.BF16 R164, R124, R160, R164 ;  /* 0x000000a07ca4723c */ /* 0x000ff000000418a4 */
[C---:B------:R-:W-:Y:S08]  /*67f0*/  HMMA.16816.F32.BF16 R188, R128.reuse, R162, R188 ;  /* 0x000000a280bc723c */ /* 0x040ff000000418bc */
[-C--:B------:R-:W-:Y:S08]  /*6800*/  HMMA.16816.F32.BF16 R192, R128, R152.reuse, R192 ;  /* 0x0000009880c0723c */ /* 0x080ff000000418c0 */
[----:B------:R-:W-:Y:S08]  /*6810*/  HMMA.16816.F32.BF16 R156, R124, R152, R156 ;  /* 0x000000987c9c723c */ /* 0x000ff0000004189c */
[-C--:B------:R-:W-:Y:S08]  /*6820*/  HMMA.16816.F32.BF16 R200, R128, R144.reuse, R200 ;  /* 0x0000009080c8723c */ /* 0x080ff000000418c8 */
[----:B------:R-:W-:Y:S08]  /*6830*/  HMMA.16816.F32.BF16 R148, R124, R144, R148 ;  /* 0x000000907c94723c */ /* 0x000ff00000041894 */
        /* <DEDUP_REMOVED lines=9> */
[C---:B------:R-:W-:Y:S08]  /*68d0*/  HMMA.16816.F32.BF16 R168, R124.reuse, R170, R28 ;  /* 0x000000aa7ca8723c */ /* 0x040ff0000004181c */
[C---:B------:R-:W-:Y:S08]  /*68e0*/  HMMA.16816.F32.BF16 R160, R124.reuse, R162, R32 ;  /* 0x000000a27ca0723c */ /* 0x040ff00000041820 */
[C---:B------:R-:W-:Y:S08]  /*68f0*/  HMMA.16816.F32.BF16 R152, R124.reuse, R154, R40 ;  /* 0x0000009a7c98723c */ /* 0x040ff00000041828 */
[----:B------:R-:W-:Y:S08]  /*6900*/  HMMA.16816.F32.BF16 R144, R124, R146, R44 ;  /* 0x000000927c90723c */ /* 0x000ff0000004182c */
[----:B-----5:R-:W-:Y:S08]  /*6910*/  HMMA.16816.F32.BF16 R116, R128, R4, R116 ;  /* 0x000000048074723c */ /* 0x020ff00000041874 */
[C---:B------:R-:W-:Y:S08]  /*6920*/  HMMA.16816.F32.BF16 R76, R124.reuse, R78, R60 ;  /* 0x0000004e7c4c723c */ /* 0x040ff0000004183c */
[C---:B------:R-:W-:Y:S08]  /*6930*/  HMMA.16816.F32.BF16 R92, R124.reuse, R94, R48 ;  /* 0x0000005e7c5c723c */ /* 0x040ff00000041830 */
[C---:B------:R-:W-:Y:S08]  /*6940*/  HMMA.16816.F32.BF16 R108, R124.reuse, R110, R16 ;  /* 0x0000006e7c6c723c */ /* 0x040ff00000041810 */
[----:B------:R-:W-:Y:S08]  /*6950*/  HMMA.16816.F32.BF16 R120, R124, R4, R120 ;  /* 0x000000047c78723c */ /* 0x000ff00000041878 */
[-C--:B------:R-:W-:Y:S08]  /*6960*/  HMMA.16816.F32.BF16 R128, R128, R6.reuse, R24 ;  /* 0x000000068080723c */ /* 0x080ff00000041818 */
[----:B------:R-:W-:Y:S01]  /*6970*/  HMMA.16816.F32.BF16 R124, R124, R6, R12 ;  /* 0x000000067c7c723c */ /* 0x000fe2000004180c */
[----:B------:R-:W-:Y:S10]  /*6980*/  @!P0 BRA `(.L_x_3020) ;  /* 0x00004e3000008947 */ /* 0x000ff40003800000 */
[----:B-1----:R-:W-:Y:S01]  /*6990*/  IMAD.MOV.U32 R0, RZ, RZ, R3 ;  /* 0x000000ffff007224 */ /* 0x002fe200078e0003 */
[----:B------:R-:W-:Y:S01]  /*69a0*/  MOV R138, R135 ;  /* 0x00000087008a7202 */ /* 0x000fe20000000f00 */
[----:B------:R-:W-:Y:S01]  /*69b0*/  IMAD.MOV.U32 R140, RZ, RZ, R133 ;  /* 0x000000ffff8c7224 */ /* 0x000fe200078e0085 */
[----:B------:R-:W-:-:S02]  /*69c0*/  MOV R137, R136 ;  /* 0x0000008800897202 */ /* 0x000fc40000000f00 */
[----:B------:R1:W-:Y:S01]  /*69d0*/  STL [R1+0x4], R0 ;  /* 0x0000040001007387 */ /* 0x0003e20000100800 */
[----:B------:R-:W-:-:S07]  /*69e0*/  MOV R139, R134 ;  /* 0x00000086008b7202 */ /* 0x000fce0000000f00 */
.L_x_3031:
        /* <DEDUP_REMOVED lines=22> */
[----:B------:R-:W3:Y:S04]  /*6b50*/  LDL R12, [R1] ;  /* 0x00000000010c7983 */ /* 0x000ee80000100800 */
[----:B------:R-:W4:Y:S04]  /*6b60*/  LDL.64 R10, [R1+0x50] ;  /* 0x00005000010a7983 */ /* 0x000f280000100a00 */
[----:B------:R-:W5:Y:S04]  /*6b70*/  LDL R9, [R1+0x5c] ;  /* 0x00005c0001097983 */ /* 0x000f680000100800 */
[----:B------:R-:W4:Y:S04]  /*6b80*/  LDL R6, [R1+0xf4] ;  /* 0x0000f40001067983 */ /* 0x000f280000100800 */
[----:B------:R-:W4:Y:S04]  /*6b90*/  LDL R8, [R1+0x1c] ;  /* 0x00001c0001087983 */ /* 0x000f280000100800 */
[----:B------:R-:W5:Y:S04]  /*6ba0*/  LDL R5, [R1+0xf8] ;  /* 0x0000f80001057983 */ /* 0x000f680000100800 */
[----:B------:R-:W5:Y:S01]  /*6bb0*/  LDL R7, [R1+0xc] ;  /* 0x00000c0001077983 */ /* 0x000f620000100800 */
[----:B--2---:R-:W-:Y:S01]  /*6bc0*/  IMAD.WIDE.U32 R2, R4, c[0x0][0x208], RZ ;  /* 0x0000820004027a25 */ /* 0x004fe200078e00ff */
[----:B------:R-:W-:Y:S05]  /*6bd0*/  SHF.R.S32.HI R0, RZ, 0x1f, R4 ;  /* 0x0000001fff007819 */ /* 0x000fea0000011404 */
[----:B------:R-:W-:Y:S04]  /*6be0*/  IMAD R0, R0, c[0x0][0x208], RZ ;  /* 0x0000820000007a24 */ /* 0x000fe800078e02ff */
[----:B------:R-:W-:Y:S04]  /*6bf0*/  IMAD R0, R4, c[0x0][0x20c], R0 ;  /* 0x0000830004007a24 */ /* 0x000fe800078e0200 */
[----:B------:R-:W-:Y:S01]  /*6c00*/  IMAD.IADD R3, R3, 0x1, R0 ;  /* 0x0000000103037824 */ /* 0x000fe200078e0200 */
[----:B---3--:R-:W-:Y:S03]  /*6c10*/  SHF.R.S32.HI R0, RZ, 0x1f, R12 ;  /* 0x0000001fff007819 */ /* 0x008fe6000001140c */
[----:B------:R-:W-:Y:S01]  /*6c20*/  IMAD.WIDE.U32 R2, R12, c[0x0][0x218], R2 ;  /* 0x000086000c027a25 */ /* 0x000fe200078e0002 */
[C---:B----4-:R-:W-:Y:S02]  /*6c30*/  SHF.L.U64.HI R6, R8.reuse, 0x1, R6 ;  /* 0x0000000108067819 */ /* 0x050fe40000010206 */
[----:B------:R-:W-:Y:S01]  /*6c40*/  SHF.L.U32 R13, R8, 0x1, RZ ;  /* 0x00000001080d7819 */ /* 0x000fe200000006ff */
[----:B------:R-:W-:Y:S01]  /*6c50*/  IMAD R4, R0, c[0x0][0x218], RZ ;  /* 0x0000860000047a24 */ /* 0x000fe200078e02ff */
[----:B------:R-:W-:Y:S03]  /*6c60*/  IADD3 R0, P0, R10, R2, RZ ;  /* 0x000000020a007210 */ /* 0x000fe60007f1e0ff */
[----:B------:R-:W-:Y:S01]  /*6c70*/  IMAD R4, R12, c[0x0][0x21c], R4 ;  /* 0x000087000c047a24 */ /* 0x000fe200078e0204 */
[C---:B-----5:R-:W-:Y:S01]  /*6c80*/  SHF.L.U64.HI R5, R7.reuse, 0x1, R5 ;  /* 0x0000000107057819 */ /* 0x060fe20000010205 */
[----:B------:R-:W-:Y:S03]  /*6c90*/  IMAD.SHL.U32 R12, R7, 0x2, RZ ;  /* 0x00000002070c7824 */ /* 0x000fe600078e00ff */
[----:B------:R-:W-:Y:S02]  /*6ca0*/  IADD3.X R2, R9, R3, R4, P0, !PT ;  /* 0x0000000309027210 */ /* 0x000fe400007fe404 */
[C---:B------:R-:W-:Y:S04]  /*6cb0*/  LEA R4, P0, R0.reuse, c[0x0][0x1f8], 0x1 ;  /* 0x00007e0000047a11 */ /* 0x040fe800078008ff */
[----:B------:R-:W-:Y:S01]  /*6cc0*/  LEA.HI.X R0, R0, c[0x0][0x1fc], R2, 0x1, P0 ;  /* 0x00007f0000007a11 */ /* 0x000fe200000f0c02 */
[----:B------:R-:W-:-:S06]  /*6cd0*/  BRA.DIV ~URZ, `(.L_x_3023) ;  /* 0x0000d5127f007947 */ /* 0x000fcc000b800000 */
[----:B------:R1:W2:Y:S02]  /*6ce0*/  SHFL.IDX PT, R7, R0, RZ, 0x181f ;  /* 0x00181fff00077589 */ /* 0x0002a400000e0000 */
.L_x_3074:
[----:B------:R-:W-:-:S05]  /*6cf0*/  BRA.DIV ~URZ, `(.L_x_3024) ;  /* 0x0000d5627f007947 */ /* 0x000fca000b800000 */
[----:B------:R-:W3:Y:S04]  /*6d00*/  LDL R2, [R1+0xc] ;  /* 0x00000c0001027983 */ /* 0x000ee80000100800 */
[----:B------:R-:W4:Y:S04]  /*6d10*/  LDL R9, [R1+0x1c] ;  /* 0x00001c0001097983 */ /* 0x000f280000100800 */
[----:B------:R-:W5:Y:S01]  /*6d20*/  SHFL.IDX PT, R10, R4, RZ, 0x181f ;  /* 0x00181fff040a7589 */ /* 0x000f6200000e0000 */
[----:B---3--:R-:W-:Y:S02]  /*6d30*/  ISETP.GE.AND P2, PT, R2, c[0x0][0x1d4], PT ;  /* 0x0000750002007a0c */ /* 0x008fe40003f46270 */
[CC--:B-----5:R-:W-:Y:S02]  /*6d40*/  IADD3 R2, P0, R10.reuse, R12.reuse, RZ ;  /* 0x0000000c0a027210 */ /* 0x0e0fe40007f1e0ff */
[-C--:B------:R-:W-:Y:S03]  /*6d50*/  IADD3 R10, P5, R10, R13.reuse, RZ ;  /* 0x0000000d0a0a7210 */ /* 0x080fe60007fbe0ff */
[--C-:B--2---:R-:W-:Y:S01]  /*6d60*/  IMAD.X R3, R7, 0x1, R5.reuse, P0 ;  /* 0x0000000107037824 */ /* 0x104fe200000e0605 */
[----:B----4-:R-:W-:Y:S01]  /*6d70*/  ISETP.GE.AND P0, PT, R9, c[0x0][0x1d4], PT ;  /* 0x0000750009007a0c */ /* 0x010fe20003f06270 */
        /* <DEDUP_REMOVED lines=24> */
.L_x_3075:
        /* <DEDUP_REMOVED lines=15> */
.L_x_3022:
[----:B-1-34-:R-:W-:Y:S05]  /*6ff0*/  BSYNC B0 ;  /* 0x0000000000007941 */ /* 0x01afea0003800000 */
.L_x_3021:
[----:B------:R-:W0:Y:S01]  /*7000*/  LDGDEPBAR ;  /* 0x00000000000079af */ /* 0x000e220000000000 */
[----:B------:R-:W-:Y:S01]  /*7010*/  WARPSYNC 0xffffffff ;  /* 0xffffffff00007948 */ /* 0x000fe20003800000 */
[-C--:B------:R-:W-:Y:S01]  /*7020*/  HMMA.16816.F32.BF16 R4, R64, R16.reuse, RZ ;  /* 0x000000104004723c */ /* 0x080fe200000418ff */
[----:B------:R-:W-:Y:S05]  /*7030*/  BSSY B0, `(.L_x_3025) ;  /* 0x000010e000007945 */ /* 0x000fea0003800000 */
[----:B------:R-:W2:Y:S02]  /*7040*/  LDL R0, [R1+0x28] ;  /* 0x0000280001007983 */ /* 0x000ea40000100800 */
[C---:B------:R-:W-:Y:S02]  /*7050*/  HMMA.16816.F32.BF16 R8, R60.reuse, R16, RZ ;  /* 0x000000103c08723c */ /* 0x040fe400000418ff */
[----:B------:R-:W2:Y:S06]  /*7060*/  LDL R2, [R1+0x4] ;  /* 0x0000040001027983 */ /* 0x000eac0000100800 */
        /* <DEDUP_REMOVED lines=37> */
[C---:B---3--:R-:W-:Y:S08]  /*72c0*/  HMMA.16816.F32.BF16 R8, R220.reuse, R212, R8 ;  /* 0x000000d4dc08723c */ /* 0x048ff00000041808 */
[-C--:B------:R-:W-:Y:S08]  /*72d0*/  HMMA.16816.F32.BF16 R12, R220, R214.reuse, R12 ;  /* 0x000000d6dc0c723c */ /* 0x080ff0000004180c */
[C---:B------:R-:W-:Y:S01]  /*72e0*/  HMMA.16816.F32.BF16 R16, R132.reuse, R214, R16 ;  /* 0x000000d68410723c */ /* 0x040fe20000041810 */
[----:B------:R-:W-:Y:S07]  /*72f0*/  LDSM.16.M88.4 R212, [R233+-0x2000] ;  /* 0xffe00000e9d4783b */ /* 0x000fee0000000200 */
[-C--:B----4-:R-:W-:Y:S08]  /*7300*/  HMMA.16816.F32.BF16 R20, R132, R208.reuse, R20 ;  /* 0x000000d08414723c */ /* 0x090ff00000041814 */
[C---:B------:R-:W-:Y:S08]  /*7310*/  HMMA.16816.F32.BF16 R24, R220.reuse, R208, R24 ;  /* 0x000000d0dc18723c */ /* 0x040ff00000041818 */
[-C--:B------:R-:W-:Y:S03]  /*7320*/  HMMA.16816.F32.BF16 R28, R220, R210.reuse, R28 ;  /* 0x000000d2dc1c723c */ /* 0x080fe6000004181c */
[----:B--2---:R-:W-:Y:S05]  /*7330*/  ISETP.GT.AND P0, PT, R2, R0, PT ;  /* 0x000000000200720c */ /* 0x004fea0003f04270 */
        /* <DEDUP_REMOVED lines=98> */
[----:B------:R-:W-:Y:S07]  /*7960*/  LDSM.16.M88.4 R220, [R233+0x1000] ;  /* 0x00100000e9dc783b */ /* 0x000fee0000000200 */
[----:B------:R-:W-:Y:S01]  /*7970*/  HMMA.16816.F32.BF16 R64, R132, R226, R64 ;  /* 0x000000e28440723c */ /* 0x000fe20000041840 */
[----:B------:R-:W2:Y:S07]  /*7980*/  LDSM.16.M88.4 R132, [R233+0x800] ;  /* 0x00080000e984783b */ /* 0x000eae0000000200 */
[-C--:B-1----:R-:W-:Y:S01]  /*7990*/  HMMA.16816.F32.BF16 R4, R208, R212.reuse, R4 ;  /* 0x000000d4d004723c */ /* 0x082fe20000041804 */
[----:B------:R-:W1:Y:S01]  /*79a0*/  LDSM.16.M88.4 R224, [R233+0x1800] ;  /* 0x00180000e9e0783b */ /* 0x000e620000000200 */
[----:B------:R-:W-:Y:S06]  /*79b0*/  DEPBAR.LE SB0, 0x0 ;  /* 0x000080000000791a */ /* 0x000fec0000000000 */
[C---:B---3--:R-:W-:Y:S01]  /*79c0*/  HMMA.16816.F32.BF16 R8, R216.reuse, R212, R8 ;  /* 0x000000d4d808723c */ /* 0x048fe20000041808 */
[----:B------:R-:W-:Y:S07]  /*79d0*/  BAR.SYNC.DEFER_BLOCKING 0x0 ;  /* 0x0000000000007b1d */ /* 0x000fee0000010000 */
[-C--:B------:R-:W-:Y:S08]  /*79e0*/  HMMA.16816.F32.BF16 R12, R216, R214.reuse, R12 ;  /* 0x000000d6d80c723c */ /* 0x080ff0000004180c */
[C---:B------:R-:W-:Y:S08]  /*79f0*/  HMMA.16816.F32.BF16 R16, R208.reuse, R214, R16 ;  /* 0x000000d6d010723c */ /* 0x040ff00000041810 */
[-C--:B--2---:R-:W-:Y:S08]  /*7a00*/  HMMA.16816.F32.BF16 R20, R208, R132.reuse, R20 ;  /* 0x00000084d014723c */ /* 0x084ff00000041814 */
        /* <DEDUP_REMOVED lines=11> */
[----:B------:R-:W-:Y:S07]  /*7ac0*/  @!UPT UIADD3 URZ, URZ, URZ, URZ ;  /* 0x0000003f3f3ff290 */ /* 0x000fee000fffe03f */
[----:B------:R-:W-:-:S11]  /*7ad0*/  @!P0 BRA `(.L_x_3026) ;  /* 0x0000063000008947 */ /* 0x000fd60003800000 */
[----:B------:R-:W2:Y:S04]  /*7ae0*/  LDL R3, [R1+0x48] ;  /* 0x0000480001037983 */ /* 0x000ea80000100800 */
[----:B------:R-:W3:Y:S04]  /*7af0*/  LDL.64 R228, [R1+0x40] ;  /* 0x0000400001e47983 */ /* 0x000ee80000100a00 */
[----:B------:R-:W4:Y:S04]  /*7b00*/  LDL R143, [R1+0x58] ;  /* 0x00005800018f7983 */ /* 0x000f280000100800 */
[----:B------:R-:W1:Y:S04]  /*7b10*/  S2R R136, SR_TID.X ;  /* 0x0000000000887919 */ /* 0x000e680000002100 */
[----:B------:R-:W5:Y:S04]  /*7b20*/  LDL.64 R208, [R1+0x38] ;  /* 0x0000380001d07983 */ /* 0x000f680000100a00 */
[----:B------:R-:W4:Y:S04]  /*7b30*/  LDL R142, [R1+0x4c] ;  /* 0x00004c00018e7983 */ /* 0x000f280000100800 */
[----:B------:R-:W5:Y:S04]  /*7b40*/  LDL R134, [R1+0xf4] ;  /* 0x0000f40001867983 */ /* 0x000f680000100800 */
[----:B------:R-:W5:Y:S04]  /*7b50*/  LDL R141, [R1+0x1c] ;  /* 0x00001c00018d7983 */ /* 0x000f680000100800 */
[----:B------:R-:W5:Y:S01]  /*7b60*/  LDL R135, [R1+0xf8] ;  /* 0x0000f80001877983 */ /* 0x000f620000100800 */
        /* <DEDUP_REMOVED lines=16> */
[----:B------:R-:W-:Y:S01]  /*7c70*/  IMAD.MOV.U32 R143, RZ, RZ, RZ ;  /* 0x000000ffff8f7224 */ /* 0x000fe200078e00ff */
[----:B------:R-:W-:Y:S01]  /*7c80*/  @!P1 LEA R132, P0, R3, c[0x0][0x2a0], 0x2 ;  /* 0x0000a80003849a11 */ /* 0x000fe200078010ff */
[----:B------:R-:W-:Y:S01]  /*7c90*/  IMAD.MOV R0, RZ, RZ, -R0 ;  /* 0x000000ffff007224 */ /* 0x000fe200078e0a00 */
[----:B-----5:R-:W-:Y:S03]  /*7ca0*/  SHF.L.U64.HI R134, R141, 0x1, R134 ;  /* 0x000000018d867819 */ /* 0x020fe60000010286 */
[----:B------:R-:W-:Y:S01]  /*7cb0*/  IMAD R210, R0, c[0x0][0x2b8], R2 ;  /* 0x0000ae0000d27a24 */ /* 0x000fe200078e0202 */
[----:B------:R-:W-:Y:S03]  /*7cc0*/  @!P1 LEA.HI.X R133, R3, c[0x0][0x2a4], R133, 0x2, P0 ;  /* 0x0000a90003859a11 */ /* 0x000fe600000f1485 */
[----:B------:R-:W-:Y:S01]  /*7cd0*/  IMAD.WIDE.U32 R2, R210, c[0x0][0x1e0], RZ ;  /* 0x00007800d2027a25 */ /* 0x000fe200078e00ff */
[----:B------:R-:W-:Y:S01]  /*7ce0*/  SHF.R.S32.HI R0, RZ, 0x1f, R210 ;  /* 0x0000001fff007819 */ /* 0x000fe200000114d2 */
[----:B------:R1:W2:Y:S04]  /*7cf0*/  @!P1 LDG.E R143, [R132.64] ;  /* 0x00000008848f9981 */ /* 0x0002a8000c1e1900 */
[----:B------:R-:W-:Y:S01]  /*7d00*/  IMAD R0, R0, c[0x0][0x1e0], RZ ;  /* 0x0000780000007a24 */ /* 0x000fe200078e02ff */
[----:B------:R3:W-:Y:S03]  /*7d10*/  STL [R1+0x8], R210 ;  /* 0x000008d201007387 */ /* 0x0007e60000100800 */
[----:B------:R-:W-:Y:S04]  /*7d20*/  IMAD R0, R210, c[0x0][0x1e4], R0 ;  /* 0x00007900d2007a24 */ /* 0x000fe800078e0200 */
[----:B------:R-:W-:Y:S01]  /*7d30*/  IMAD.IADD R3, R3, 0x1, R0 ;  /* 0x0000000103037824 */ /* 0x000fe200078e0200 */
[C---:B-1----:R-:W-:Y:S01]  /*7d40*/  SHF.L.U64.HI R133, R136.reuse, 0x1, R135 ;  /* 0x0000000188857819 */ /* 0x042fe20000010287 */
[----:B---3--:R-:W-:Y:S02]  /*7d50*/  IMAD.SHL.U32 R210, R141, 0x2, RZ ;  /* 0x000000028dd27824 */ /* 0x008fe400078e00ff */
[----:B------:R-:W-:Y:S01]  /*7d60*/  IMAD.SHL.U32 R141, R136, 0x2, RZ ;  /* 0x00000002888d7824 */ /* 0x000fe200078e00ff */
[----:B--2---:R-:W-:Y:S01]  /*7d70*/  SHF.R.S32.HI R132, RZ, 0x1f, R143 ;  /* 0x0000001fff847819 */ /* 0x004fe2000001148f */
[----:B------:R1:W-:Y:S01]  /*7d80*/  STL [R1], R143 ;  /* 0x0000008f01007387 */ /* 0x0003e20000100800 */
        /* <DEDUP_REMOVED lines=9> */
.L_x_3076:
[----:B------:R-:W-:-:S05]  /*7e20*/  BRA.DIV ~URZ, `(.L_x_3028) ;  /* 0x0000ca527f007947 */ /* 0x000fca000b800000 */
[----:B------:R-:W4:Y:S04]  /*7e30*/  LDL R2, [R1+0xc] ;  /* 0x00000c0001027983 */ /* 0x000f280000100800 */
[----:B------:R-:W5:Y:S04]  /*7e40*/  LDL R142, [R1+0x1c] ;  /* 0x00001c00018e7983 */ /* 0x000f680000100800 */
[----:B------:R-:W1:Y:S04]  /*7e50*/  SHFL.IDX PT, R208, R132, RZ, 0x181f ;  /* 0x00181fff84d07589 */ /* 0x000e6800000e0000 */
[----:B------:R-:W-:Y:S01]  /*7e60*/  SHFL.IDX PT, R136, R0, 0x2, 0x181f ;  /* 0x00581f0000887f89 */ /* 0x000fe200000e0000 */
[----:B----4-:R-:W-:Y:S02]  /*7e70*/  ISETP.GE.AND P2, PT, R2, c[0x0][0x1d4], PT ;  /* 0x0000750002007a0c */ /* 0x010fe40003f46270 */
[CC--:B-1----:R-:W-:Y:S02]  /*7e80*/  IADD3 R2, P0, R208.reuse, R141.reuse, RZ ;  /* 0x0000008dd0027210 */ /* 0x0c2fe40007f1e0ff */
[-C--:B------:R-:W-:Y:S03]  /*7e90*/  IADD3 R208, P5, R208, R210.reuse, RZ ;  /* 0x000000d2d0d07210 */ /* 0x080fe60007fbe0ff */
[C-C-:B---3--:R-:W-:Y:S01]  /*7ea0*/  IMAD.X R3, R135.reuse, 0x1, R133.reuse, P0 ;  /* 0x0000000187037824 */ /* 0x148fe200000e0685 */
[----:B-----5:R-:W-:Y:S01]  /*7eb0*/  ISETP.GE.AND P0, PT, R142, c[0x0][0x1d4], PT ;  /* 0x000075008e007a0c */ /* 0x020fe20003f06270 */
[--C-:B------:R-:W-:Y:S02]  /*7ec0*/  IMAD.X R209, R135, 0x1, R134.reuse, P5 ;  /* 0x0000000187d17824 */ /* 0x100fe400028e0686 */
[----:B------:R-:W-:Y:S04]  /*7ed0*/  SHFL.IDX PT, R135, R132, 0x2, 0x181f ;  /* 0x00581f0084877f89 */ /* 0x000fe800000e0000 */
[----:B------:R1:W-:Y:S06]  /*7ee0*/  LDGSTS.E.BYPASS.LTC128B.128 [R252+0x4100], [R2.64], !P2 ;  /* 0x0410000002fc7fae */ /* 0x0003ec000d101d48 */
[----:B------:R3:W-:Y:S04]  /*7ef0*/  LDGSTS.E.BYPASS.LTC128B.128 [R252+0x6100], [R208.64], !P0 ;  /* 0x06100000d0fc7fae */ /* 0x0007e8000c101d48 */
[----:B-1----:R-:W1:Y:S04]  /*7f00*/  SHFL.IDX PT, R2, R132, 0x1, 0x181f ;  /* 0x00381f0084027f89 */ /* 0x002e6800000e0000 */
[----:B------:R-:W4:Y:S04]  /*7f10*/  SHFL.IDX PT, R3, R0, 0x1, 0x181f ;  /* 0x00381f0000037f89 */ /* 0x000f2800000e0000 */
[----:B--2---:R-:W2:Y:S04]  /*7f20*/  SHFL.IDX PT, R0, R0, 0x3, 0x181f ;  /* 0x00781f0000007f89 */ /* 0x004ea800000e0000 */
[----:B------:R-:W2:Y:S01]  /*7f30*/  SHFL.IDX PT, R132, R132, 0x3, 0x181f ;  /* 0x00781f0084847f89 */ /* 0x000ea200000e0000 */
[CC--:B-1----:R-:W-:Y:S02]  /*7f40*/  IADD3 R142, P6, R2.reuse, R141.reuse, RZ ;  /* 0x0000008d028e7210 */ /* 0x0c2fe40007fde0ff */
[-C--:B------:R-:W-:Y:S03]  /*7f50*/  IADD3 R2, P5, R2, R210.reuse, RZ ;  /* 0x000000d202027210 */ /* 0x080fe60007fbe0ff */
[C-C-:B----4-:R-:W-:Y:S02]  /*7f60*/  IMAD.X R143, R3.reuse, 0x1, R133.reuse, P6 ;  /* 0x00000001038f7824 */ /* 0x150fe400030e0685 */
[--C-:B------:R-:W-:Y:S03]  /*7f70*/  IMAD.X R3, R3, 0x1, R134.reuse, P5 ;  /* 0x0000000103037824 */ /* 0x100fe600028e0686 */
[----:B------:R3:W-:Y:S04]  /*7f80*/  LDGSTS.E.BYPASS.LTC128B.128 [R252+0x4900], [R142.64], !P2 ;  /* 0x049000008efc7fae */ /* 0x0007e8000d101d48 */
[----:B------:R1:W-:Y:S02]  /*7f90*/  LDGSTS.E.BYPASS.LTC128B.128 [R252+0x6900], [R2.64], !P0 ;  /* 0x0690000002fc7fae */ /* 0x0003e4000c101d48 */
[C---:B-1----:R-:W-:Y:S05]  /*7fa0*/  IADD3 R2, P5, R135.reuse, R141, RZ ;  /* 0x0000008d87027210 */ /* 0x042fea0007fbe0ff */
[C---:B------:R-:W-:Y:S05]  /*7fb0*/  IMAD.X R3, R136.reuse, 0x1, R133, P5 ;  /* 0x0000000188037824 */ /* 0x040fea00028e0685 */
[----:B------:R1:W-:Y:S02]  /*7fc0*/  LDGSTS.E.BYPASS.LTC128B.128 [R252+0x5100], [R2.64], !P2 ;  /* 0x0510000002fc7fae */ /* 0x0003e4000d101d48 */
[----:B-1----:R-:W-:Y:S02]  /*7fd0*/  IADD3 R2, P5, R135, R210, RZ ;  /* 0x000000d287027210 */ /* 0x002fe40007fbe0ff */
[----:B------:R-:W-:Y:S03]  /*7fe0*/  SEL R135, RZ, 0x10, P2 ;  /* 0x00000010ff877807 */ /* 0x000fe60001000000 */
[----:B------:R-:W-:Y:S01]  /*7ff0*/  IMAD.X R3, R136, 0x1, R134, P5 ;  /* 0x0000000188037824 */ /* 0x000fe200028e0686 */
[----:B------:R-:W-:Y:S04]  /*8000*/  SEL R136, RZ, 0x10, P0 ;  /* 0x00000010ff887807 */ /* 0x000fe80000000000 */
[----:B------:R3:W-:Y:S03]  /*8010*/  LDGSTS.E.BYPASS.LTC128B.128 [R252+0x7100], [R2.64], !P0 ;  /* 0x0710000002fc7fae */ /* 0x0007e6000c101d48 */
.L_x_3077:
[C---:B--2---:R-:W-:Y:S02]  /*8020*/  ISETP.NE.U32.AND P5, PT, R135.reuse, RZ, PT ;  /* 0x000000ff8700720c */ /* 0x044fe40003fa5070 */
        /* <DEDUP_REMOVED lines=14> */
.L_x_3026:
[----:B------:R-:W-:Y:S05]  /*8110*/  BSYNC B0 ;  /* 0x0000000000007941 */ /* 0x000fea0003800000 */
.L_x_3025:
[----:B------:R-:W2:Y:S01]  /*8120*/  LDL R132, [R1+0x2c] ;  /* 0x00002c0001847983 */ /* 0x000ea20000100800 */
[----:B------:R-:W-:Y:S03]  /*8130*/  MOV R133, 0xffffffc0 ;  /* 0xffffffc000857802 */ /* 0x000fe60000000f00 */
[----:B-1----:R-:W3:Y:S04]  /*8140*/  LDL R3, [R1+0x4] ;  /* 0x0000040001037983 */ /* 0x002ee80000100800 */
[----:B------:R-:W4:Y:S04]  /*8150*/  LDL R2, [R1+0x60] ;  /* 0x0000600001027983 */ /* 0x000f280000100800 */
[----:B------:R-:W0:Y:S01]  /*8160*/  LDGDEPBAR ;  /* 0x00000000000079af */ /* 0x000e220000000000 */
[----:B--2---:R-:W-:Y:S04]  /*8170*/  @P4 IMAD.HI.U32 R0, R132, c[0x0][0x2c8], RZ ;  /* 0x0000b20084004a27 */ /* 0x004fe800078e00ff */
[----:B---3--:R-:W-:Y:S01]  /*8180*/  IMAD R133, R3, R133, 0x1 ;  /* 0x0000000103857424 */ /* 0x008fe200078e0285 */
[----:B------:R-:W-:Y:S02]  /*8190*/  @P4 SHF.R.U32.HI R132, RZ, c[0x0][0x2cc], R0 ;  /* 0x0000b300ff844a19 */ /* 0x000fe40000011600 */
[----:B------:R-:W-:Y:S02]  /*81a0*/  MOV R0, c[0x0][0x2ac] ;  /* 0x0000ab0000007a02 */ /* 0x000fe40000000f00 */
[----:B----4-:R-:W-:Y:S05]  /*81b0*/  IADD3 R133, -R2, R133, RZ ;  /* 0x0000008502857210 */ /* 0x010fea0007ffe1ff */
[----:B------:R-:W-:Y:S05]  /*81c0*/  IMAD R133, R0, c[0x0][0x1d0], R133 ;  /* 0x0000740000857a24 */ /* 0x000fea00078e0285 */
[----:B------:R-:W-:Y:S01]  /*81d0*/  IADD3 R133, R133, -c[0x0][0x168], RZ ;  /* 0x80005a0085857a10 */ /* 0x000fe20007ffe0ff */
[----:B------:R-:W-:-:S05]  /*81e0*/  BRA.DIV ~URZ, `(.L_x_3029) ;  /* 0x0000cc427f007947 */ /* 0x000fca000b800000 */
[----:B------:R1:W2:Y:S02]  /*81f0*/  SHFL.IDX PT, R0, R132, RZ, 0x1c1f ;  /* 0x001c1fff84007589 */ /* 0x0002a400000e0000 */
.L_x_3078:
        /* <DEDUP_REMOVED lines=34> */
[----:B------:R-:W-:Y:S01]  /*8420*/  FMNMX.FTZ R136, R4, R137, !PT ;  /* 0x0000008904887209 */ /* 0x000fe20007810000 */
[----:B------:R-:W2:Y:S03]  /*8430*/  SHFL.IDX PT, R2, R132, 0x1, 0x1c1f ;  /* 0x003c1f0084027f89 */ /* 0x000ea600000e0000 */
[----:B------:R-:W-:Y:S04]  /*8440*/  FMNMX.FTZ R136, R142, R136, !PT ;  /* 0x000000888e887209 */ /* 0x000fe80007810000 */
[----:B------:R-:W-:Y:S01]  /*8450*/  FMNMX.FTZ R136, R5, R136, !PT ;  /* 0x0000008805887209 */ /* 0x000fe20007810000 */
[----:B------:R-:W3:Y:S03]  /*8460*/  SHFL.IDX PT, R0, R132, 0x2, 0x1c1f ;  /* 0x005c1f0084007f89 */ /* 0x000ee600000e0000 */
[----:B------:R-:W-:Y:S04]  /*8470*/  FMNMX.FTZ R136, R141, R136, !PT ;  /* 0x000000888d887209 */ /* 0x000fe80007810000 */
[----:B------:R-:W-:Y:S01]  /*8480*/  FMNMX.FTZ R136, R20, R136, !PT ;  /* 0x0000008814887209 */ /* 0x000fe20007810000 */
[----:B------:R-:W4:Y:S03]  /*8490*/  SHFL.IDX PT, R3, R132, 0x3, 0x1c1f ;  /* 0x007c1f0084037f89 */ /* 0x000f2600000e0000 */
[----:B------:R-:W-:Y:S04]  /*84a0*/  FMNMX.FTZ R136, R21, R136, !PT ;  /* 0x0000008815887209 */ /* 0x000fe80007810000 */
[----:B------:R-:W-:Y:S04]  /*84b0*/  FMNMX.FTZ R136, R32, R136, !PT ;  /* 0x0000008820887209 */ /* 0x000fe80007810000 */
[----:B------:R-:W-:Y:S04]  /*84c0*/  FMNMX.FTZ R136, R33, R136, !PT ;  /* 0x0000008821887209 */ /* 0x000fe80007810000 */
[----:B------:R-:W-:Y:S04]  /*84d0*/  FMNMX.FTZ R136, R36, R136, !PT ;  /* 0x0000008824887209 */ /* 0x000fe80007810000 */
[----:B------:R-:W-:Y:S04]  /*84e0*/  FMNMX.FTZ R136, R37, R136, !PT ;  /* 0x0000008825887209 */ /* 0x000fe80007810000 */
[----:B------:R-:W-:Y:S01]  /*84f0*/  FMNMX.FTZ R136, R48, R136, !PT ;  /* 0x0000008830887209 */ /* 0x000fe20007810000 */
[C---:B--2---:R-:W-:Y:S02]  /*8500*/  IMAD.IADD R2, R133.reuse, 0x1, R2 ;  /* 0x0000000185027824 */ /* 0x044fe400078e0202 */
[----:B---3--:R-:W-:Y:S01]  /*8510*/  IMAD.IADD R0, R133, 0x1, R0 ;  /* 0x0000000185007824 */ /* 0x008fe200078e0200 */
[----:B------:R-:W-:Y:S01]  /*8520*/  FMNMX.FTZ R136, R49, R136, !PT ;  /* 0x0000008831887209 */ /* 0x000fe20007810000 */
[----:B----4-:R-:W-:Y:S01]  /*8530*/  IMAD.IADD R133, R133, 0x1, R3 ;  /* 0x0000000185857824 */ /* 0x010fe200078e0203 */
        /* <DEDUP_REMOVED lines=32> */
[C---:B------:R-:W-:Y:S02]  /*8740*/  ISETP.GT.AND P6, PT, R0.reuse, RZ, PT ;  /* 0x000000ff0000720c */ /* 0x040fe40003fc4270 */
[----:B------:R-:W-:Y:S02]  /*8750*/  ISETP.GT.AND P5, PT, R0, 0x1, PT ;  /* 0x000000010000780c */ /* 0x000fe40003fa4270 */
[C---:B------:R-:W-:Y:S02]  /*8760*/  ISETP.GT.AND P2, PT, R133.reuse, RZ, PT ;  /* 0x000000ff8500720c */ /* 0x040fe40003f44270 */
[----:B------:R-:W-:Y:S02]  /*8770*/  ISETP.GT.AND P0, PT, R133, 0x1, PT ;  /* 0x000000018500780c */ /* 0x000fe40003f04270 */
[----:B------:R-:W-:Y:S02]  /*8780*/  FSEL R16, R8, -INF , P6 ;  /* 0xff80000008107808 */ /* 0x000fe40003000000 */
[----:B------:R-:W-:Y:S02]  /*8790*/  FSEL R9, R9, -INF , P5 ;  /* 0xff80000009097808 */ /* 0x000fe40002800000 */
[----:B------:R-:W-:Y:S02]  /*87a0*/  FSEL R10, R10, -INF , P2 ;  /* 0xff8000000a0a7808 */ /* 0x000fe40001000000 */
[----:B------:R-:W-:Y:S02]  /*87b0*/  FSEL R11, R11, -INF , P0 ;  /* 0xff8000000b0b7808 */ /* 0x000fe40000000000 */
[C---:B------:R-:W-:Y:S02]  /*87c0*/  ISETP.GT.AND P6, PT, R0.reuse, 0x8, PT ;  /* 0x000000080000780c */ /* 0x040fe40003fc4270 */
[----:B------:R-:W-:Y:S02]  /*87d0*/  ISETP.GT.AND P5, PT, R0, 0x9, PT ;  /* 0x000000090000780c */ /* 0x000fe40003fa4270 */
[C---:B------:R-:W-:Y:S02]  /*87e0*/  ISETP.GT.AND P2, PT, R133.reuse, 0x8, PT ;  /* 0x000000088500780c */ /* 0x040fe40003f44270 */
        /* <DEDUP_REMOVED lines=9> */
[----:B------:R-:W-:Y:S02]  /*8880*/  FMNMX.FTZ R136, R52, R136, !PT ;  /* 0x0000008834887209 */ /* 0x000fe40007810000 */
        /* <DEDUP_REMOVED lines=37> */
[----:B------:R-:W-:Y:S01]  /*8ae0*/  FMNMX.FTZ R135, R18, R135, !PT ;  /* 0x0000008712877209 */ /* 0x000fe20007810000 */
[----:B------:R-:W2:Y:S01]  /*8af0*/  SHFL.BFLY PT, R0, R136, 0x2, 0x1f ;  /* 0x0c401f0088007f89 */ /* 0x000ea200000e0000 */
        /* <DEDUP_REMOVED lines=12> */
[----:B--2---:R-:W-:Y:S02]  /*8bc0*/  FMNMX.FTZ R136, R0, R136, !PT ;  /* 0x0000008800887209 */ /* 0x004fe40007810000 */
[----:B------:R-:W-:Y:S02]  /*8bd0*/  FMNMX.FTZ R135, R39, R135, !PT ;  /* 0x0000008727877209 */ /* 0x000fe40007810000 */
        /* <DEDUP_REMOVED lines=13> */
[----:B------:R-:W-:Y:S02]  /*8cb0*/  FMNMX.FTZ R134, R45, R134, !PT ;  /* 0x000000862d867209 */ /* 0x000fe40007810000 */
[----:B--2---:R-:W-:Y:S02]  /*8cc0*/  FMNMX.FTZ R136, R136, R0, !PT ;  /* 0x0000000088887209 */ /* 0x004fe40007810000 */
[----:B------:R-:W-:Y:S01]  /*8cd0*/  FSEL R57, R57, -INF , P5 ;  /* 0xff80000039397808 */ /* 0x000fe20002800000 */
[----:B------:R-:W2:Y:S01]  /*8ce0*/  SHFL.BFLY PT, R0, R135, 0x2, 0x1f ;  /* 0x0c401f0087007f89 */ /* 0x000ea200000e0000 */
[----:B------:R-:W-:Y:S02]  /*8cf0*/  FMNMX.FTZ R134, R56, R134, !PT ;  /* 0x0000008638867209 */ /* 0x000fe40007810000 */
[----:B------:R-:W-:Y:S02]  /*8d00*/  FSEL R60, R60, -INF , P2 ;  /* 0xff8000003c3c7808 */ /* 0x000fe40001000000 */
[----:B------:R-:W-:Y:S02]  /*8d10*/  FMNMX.FTZ R134, R57, R134, !PT ;  /* 0x0000008639867209 */ /* 0x000fe40007810000 */
[----:B------:R-:W-:Y:S02]  /*8d20*/  FSEL R61, R61, -INF , P0 ;  /* 0xff8000003d3d7808 */ /* 0x000fe40000000000 */
[----:B------:R-:W-:Y:S02]  /*8d30*/  FMNMX.FTZ R134, R60, R134, !PT ;  /* 0x000000863c867209 */ /* 0x000fe40007810000 */
[----:B------:R-:W-:Y:S02]  /*8d40*/  ISETP.GT.AND P6, PT, R133, 0x30, PT ;  /* 0x000000308500780c */ /* 0x000fe40003fc4270 */
[----:B------:R-:W-:Y:S02]  /*8d50*/  FMNMX.FTZ R134, R61, R134, !PT ;  /* 0x000000863d867209 */ /* 0x000fe40007810000 */
[C---:B------:R-:W-:Y:S02]  /*8d60*/  ISETP.GT.AND P5, PT, R133.reuse, 0x31, PT ;  /* 0x000000318500780c */ /* 0x040fe40003fa4270 */
[----:B------:R-:W-:Y:S02]  /*8d70*/  FSEL R58, R58, -INF , P6 ;  /* 0xff8000003a3a7808 */ /* 0x000fe40003000000 */
[----:B------:R-:W-:Y:S02]  /*8d80*/  ISETP.GT.AND P2, PT, R133, 0x38, PT ;  /* 0x000000388500780c */ /* 0x000fe40003f44270 */
[----:B------:R-:W-:Y:S02]  /*8d90*/  FSEL R59, R59, -INF , P5 ;  /* 0xff8000003b3b7808 */ /* 0x000fe40002800000 */
[----:B------:R-:W-:Y:S02]  /*8da0*/  ISETP.GT.AND P0, PT, R133, 0x39, PT ;  /* 0x000000398500780c */ /* 0x000fe40003f04270 */
[----:B--2---:R-:W-:Y:S02]  /*8db0*/  FMNMX.FTZ R135, R135, R0, !PT ;  /* 0x0000000087877209 */ /* 0x004fe40007810000 */
[----:B------:R-:W-:Y:S02]  /*8dc0*/  FSEL R62, R62, -INF , P2 ;  /* 0xff8000003e3e7808 */ /* 0x000fe40001000000 */
[----:B------:R-:W-:Y:S01]  /*8dd0*/  FSEL R63, R63, -INF , P0 ;  /* 0xff8000003f3f7808 */ /* 0x000fe20000000000 */
[----:B------:R-:W2:Y:S02]  /*8de0*/  SHFL.BFLY PT, R0, R135, 0x1, 0x1f ;  /* 0x0c201f0087007f89 */ /* 0x000ea400000e0000 */
[----:B--2---:R-:W-:Y:S06]  /*8df0*/  FMNMX.FTZ R135, R135, R0, !PT ;  /* 0x0000000087877209 */ /* 0x004fec0007810000 */
        /* <DEDUP_REMOVED lines=23> */
.L_x_3079:
[----:B------:R-:W3:Y:S01]  /*8f70*/  LDL.LU R7, [R1+0x18] ;  /* 0x0000180001077983 */ /* 0x000ee20000300800 */
[C---:B------:R-:W-:Y:S01]  /*8f80*/  FSETP.NEU.FTZ.AND P0, PT, R136.reuse, -INF , PT ;  /* 0xff8000008800780b */ /* 0x040fe20003f1d000 */
[----:B------:R-:W-:Y:S01]  /*8f90*/  FMUL.FTZ R2, R136, c[0x0][0x2d0] ;  /* 0x0000b40088027a20 */ /* 0x000fe20000410000 */
[----:B--2---:R-:W-:Y:S01]  /*8fa0*/  FMNMX.FTZ R133, R0, R132, !PT ;  /* 0x0000008400857209 */ /* 0x004fe20007810000 */
[----:B------:R-:W2:Y:S01]  /*8fb0*/  LDL.LU R210, [R1+0x14] ;  /* 0x0000140001d27983 */ /* 0x000ea20000300800 */
[----:B------:R-:W-:Y:S01]  /*8fc0*/  FSEL R0, R136, RZ, P0 ;  /* 0x000000ff88007208 */ /* 0x000fe20000000000 */
[----:B------:R-:W-:Y:S01]  /*8fd0*/  WARPSYNC 0xffffffff ;  /* 0xffffffff00007948 */ /* 0x000fe20003800000 */
[----:B------:R-:W-:Y:S02]  /*8fe0*/  FSEL R2, R2, RZ, P0 ;  /* 0x000000ff02027208 */ /* 0x000fe40000000000 */
[----:B------:R-:W-:Y:S01]  /*8ff0*/  FSETP.NEU.FTZ.AND P0, PT, R135, -INF , PT ;  /* 0xff8000008700780b */ /* 0x000fe20003f1d000 */
[----:B------:R-:W-:Y:S02]  /*9000*/  FADD.FTZ R0, -R0, R137 ;  /* 0x0000008900007221 */ /* 0x000fe40000010100 */
[--C-:B------:R-:W-:Y:S02]  /*9010*/  FFMA.FTZ R3, R4, c[0x0][0x2d0], -R2.reuse ;  /* 0x0000b40004037a23 */ /* 0x100fe40000010802 */
[----:B------:R-:W-:Y:S02]  /*9020*/  FMUL.FTZ R0, R0, c[0x0][0x2d0] ;  /* 0x0000b40000007a20 */ /* 0x000fe40000410000 */
[--C-:B------:R-:W-:Y:S02]  /*9030*/  FFMA.FTZ R4, R142, c[0x0][0x2d0], -R2.reuse ;  /* 0x0000b4008e047a23 */ /* 0x100fe40000010802 */
[----:B-1----:R-:W-:Y:S01]  /*9040*/  MUFU.EX2 R132, R0 ;  /* 0x0000000000847308 */ /* 0x002fe20000000800 */
        /* <DEDUP_REMOVED lines=14> */
[--C-:B------:R-:W-:Y:S01]  /*9130*/  FFMA.FTZ R141, R65, c[0x0][0x2d0], -R2.reuse ;  /* 0x0000b400418d7a23 */ /* 0x100fe20000010802 */
[----:B------:R-:W-:Y:S01]  /*9140*/  MOV R65, R212 ;  /* 0x000000d400417202 */ /* 0x000fe20000000f00 */
[----:B------:R-:W-:Y:S02]  /*9150*/  FFMA.FTZ R215, R64, c[0x0][0x2d0], -R2 ;  /* 0x0000b40040d77a23 */ /* 0x000fe40000010802 */
[----:B------:R-:W-:Y:S01]  /*9160*/  FMUL.FTZ R2, R135, c[0x0][0x2d0] ;  /* 0x0000b40087027a20 */ /* 0x000fe20000410000 */
[----:B------:R-:W-:Y:S04]  /*9170*/  MUFU.EX2 R8, R8 ;  /* 0x0000000800087308 */ /* 0x000fe80000000800 */
[----:B------:R-:W-:Y:S05]  /*9180*/  FSEL R2, R2, RZ, P0 ;  /* 0x000000ff02027208 */ /* 0x000fea0000000000 */
        /* <DEDUP_REMOVED lines=14> */
[--C-:B------:R-:W-:Y:S01]  /*9270*/  FFMA.FTZ R64, R55, c[0x0][0x2d0], -R2.reuse ;  /* 0x0000b40037407a23 */ /* 0x100fe20000010802 */
[----:B-1----:R-:W-:Y:S01]  /*9280*/  F2FP.BF16.PACK_AB R208, R4, R3 ;  /* 0x0000000304d0723e */ /* 0x002fe200000010ff */
        /* <DEDUP_REMOVED lines=16> */
[----:B---3--:R-:W-:Y:S02]  /*9390*/  FFMA.FTZ R0, R132, R7, R3 ;  /* 0x0000000784007223 */ /* 0x008fe40000010003 */
[----:B------:R-:W-:Y:S02]  /*93a0*/  FFMA.FTZ R3, R6, c[0x0][0x2d0], -R2 ;  /* 0x0000b40006037a23 */ /* 0x000fe40000010802 */
[----:B------:R-:W-:Y:S01]  /*93b0*/  FADD.FTZ R7, R4, R0 ;  /* 0x0000000004077221 */ /* 0x000fe20000010000 */
[----:B------:R-:W-:Y:S01]  /*93c0*/  FSEL R0, R135, RZ, P0 ;  /* 0x000000ff87007208 */ /* 0x000fe20000000000 */
[--C-:B------:R-:W-:Y:S01]  /*93d0*/  FFMA.FTZ R4, R17, c[0x0][0x2d0], -R2.reuse ;  /* 0x0000b40011047a23 */ /* 0x100fe20000010802 */
[----:B------:R-:W-:Y:S01]  /*93e0*/  MUFU.EX2 R209, R3 ;  /* 0x0000000300d17308 */ /* 0x000fe20000000800 */
[----:B------:R-:W-:Y:S01]  /*93f0*/  FSETP.NEU.FTZ.AND P0, PT, R134, -INF , PT ;  /* 0xff8000008600780b */ /* 0x000fe20003f1d000 */
[----:B------:R-:W-:Y:S02]  /*9400*/  FFMA.FTZ R6, R18, c[0x0][0x2d0], -R2 ;  /* 0x0000b40012067a23 */ /* 0x000fe40000010802 */
[----:B------:R-:W-:Y:S02]  /*9410*/  FADD.FTZ R0, -R0, R138 ;  /* 0x0000008a00007221 */ /* 0x000fe40000010100 */
[----:B------:R-:W-:Y:S02]  /*9420*/  FFMA.FTZ R138, R66, c[0x0][0x2d0], -R2 ;  /* 0x0000b400428a7a23 */ /* 0x000fe40000010802 */
[----:B------:R-:W-:Y:S02]  /*9430*/  FMUL.FTZ R0, R0, c[0x0][0x2d0] ;  /* 0x0000b40000007a20 */ /* 0x000fe40000410000 */
[----:B------:R-:W-:Y:S01]  /*9440*/  MUFU.EX2 R4, R4 ;  /* 0x0000000400047308 */ /* 0x000fe20000000800 */
[----:B------:R-:W-:Y:S05]  /*9450*/  FMUL.FTZ R2, R134, c[0x0][0x2d0] ;  /* 0x0000b40086027a20 */ /* 0x000fea0000410000 */
[----:B------:R-:W-:Y:S04]  /*9460*/  FSEL R2, R2, RZ, P0 ;  /* 0x000000ff02027208 */ /* 0x000fe80000000000 */
[----:B------:R-:W2:Y:S01]  /*9470*/  MUFU.EX2 R3, R0 ;  /* 0x0000000000037308 */ /* 0x000ea20000000800 */
[--C-:B------:R-:W-:Y:S02]  /*9480*/  FFMA.FTZ R32, R12, c[0x0][0x2d0], -R2.reuse ;  /* 0x0000b4000c207a23 */ /* 0x100fe40000010802 */
[--C-:B------:R-:W-:Y:S01]  /*9490*/  FFMA.FTZ R54, R57, c[0x0][0x2d0], -R2.reuse ;  /* 0x0000b40039367a23 */ /* 0x100fe20000010802 */
[----:B------:R-:W3:Y:S01]  /*94a0*/  LDL.LU R12, [R1+0x20] ;  /* 0x00002000010c7983 */ /* 0x000ee20000300800 */
        /* <DEDUP_REMOVED lines=12> */
[----:B--2---:R-:W-:Y:S01]  /*9570*/  FFMA.FTZ R0, R3, R210, R209 ;  /* 0x000000d203007223 */ /* 0x004fe200000100d1 */
[C---:B------:R-:W-:Y:S01]  /*9580*/  F2FP.BF16.PACK_AB R209, R4.reuse, R209 ;  /* 0x000000d104d1723e */ /* 0x040fe200000010ff */
[----:B------:R-:W-:Y:S02]  /*9590*/  FFMA.FTZ R51, R45, c[0x0][0x2d0], -R2 ;  /* 0x0000b4002d337a23 */ /* 0x000fe40000010802 */
[----:B------:R-:W-:Y:S01]  /*95a0*/  FADD.FTZ R33, R4, R0 ;  /* 0x0000000004217221 */ /* 0x000fe20000010000 */
[----:B------:R-:W-:Y:S01]  /*95b0*/  FSEL R0, R134, RZ, P0 ;  /* 0x000000ff86007208 */ /* 0x000fe20000000000 */
[--C-:B------:R-:W-:Y:S01]  /*95c0*/  FFMA.FTZ R4, R16, c[0x0][0x2d0], -R2.reuse ;  /* 0x0000b40010047a23 */ /* 0x100fe20000010802 */
[----:B------:R1:W-:Y:S01]  /*95d0*/  MUFU.EX2 R210, R5 ;  /* 0x0000000500d27308 */ /* 0x0003e20000000800 */
[----:B------:R-:W-:Y:S01]  /*95e0*/  FSETP.NEU.FTZ.AND P0, PT, R133, -INF , PT ;  /* 0xff8000008500780b */ /* 0x000fe20003f1d000 */
[--C-:B------:R-:W-:Y:S02]  /*95f0*/  FFMA.FTZ R60, R60, c[0x0][0x2d0], -R2.reuse ;  /* 0x0000b4003c3c7a23 */ /* 0x100fe40000010802 */
[----:B------:R-:W-:Y:S01]  /*9600*/  FADD.FTZ R0, -R0, R139 ;  /* 0x0000008b00007221 */ /* 0x000fe20000010100 */
[----:B------:R-:W-:Y:S01]  /*9610*/  MOV R139, R214 ;  /* 0x000000d6008b7202 */ /* 0x000fe20000000f00 */
[C---:B------:R-:W-:Y:S02]  /*9620*/  FMUL.FTZ R70, R3.reuse, R70 ;  /* 0x0000004603467220 */ /* 0x040fe40000410000 */
[----:B------:R-:W-:Y:S02]  /*9630*/  FMUL.FTZ R0, R0, c[0x0][0x2d0] ;  /* 0x0000b40000007a20 */ /* 0x000fe40000410000 */
[----:B------:R2:W-:Y:S01]  /*9640*/  MUFU.EX2 R21, R4 ;  /* 0x0000000400157308 */ /* 0x0005e20000000800 */
[C---:B------:R-:W-:Y:S02]  /*9650*/  FMUL.FTZ R71, R3.reuse, R71 ;  /* 0x0000004703477220 */ /* 0x040fe40000410000 */
[C---:B------:R-:W-:Y:S02]  /*9660*/  FMUL.FTZ R82, R3.reuse, R82 ;  /* 0x0000005203527220 */ /* 0x040fe40000410000 */
[C---:B------:R-:W-:Y:S02]  /*9670*/  FMUL.FTZ R83, R3.reuse, R83 ;  /* 0x0000005303537220 */ /* 0x040fe40000410000 */
[C---:B------:R-:W-:Y:S02]  /*9680*/  FMUL.FTZ R86, R3.reuse, R86 ;  /* 0x0000005603567220 */ /* 0x040fe40000410000 */
[C---:B------:R-:W-:Y:S01]  /*9690*/  FMUL.FTZ R87, R3.reuse, R87 ;  /* 0x0000005703577220 */ /* 0x040fe20000410000 */
[----:B------:R-:W4:Y:S01]  /*96a0*/  MUFU.EX2 R0, R0 ;  /* 0x0000000000007308 */ /* 0x000f220000000800 */
[C---:B------:R-:W-:Y:S02]  /*96b0*/  FMUL.FTZ R98, R3.reuse, R98 ;  /* 0x0000006203627220 */ /* 0x040fe40000410000 */
[----:B------:R-:W-:Y:S02]  /*96c0*/  FMUL.FTZ R99, R3, R99 ;  /* 0x0000006303637220 */ /* 0x000fe40000410000 */
[----:B-1----:R-:W-:Y:S01]  /*96d0*/  FFMA.FTZ R5, R9, c[0x0][0x2d0], -R2 ;  /* 0x0000b40009057a23 */ /* 0x002fe20000010802 */
[----:B------:R-:W-:Y:S01]  /*96e0*/  FSEL R2, R133, RZ, P0 ;  /* 0x000000ff85027208 */ /* 0x000fe20000000000 */
[C---:B------:R-:W-:Y:S01]  /*96f0*/  FMUL.FTZ R102, R3.reuse, R102 ;  /* 0x0000006603667220 */ /* 0x040fe20000410000 */
[----:B------:R-:W-:Y:S01]  /*9700*/  MOV R9, R215 ;  /* 0x000000d700097202 */ /* 0x000fe20000000f00 */
[C---:B------:R-:W-:Y:S01]  /*9710*/  FMUL.FTZ R103, R3.reuse, R103 ;  /* 0x0000006703677220 */ /* 0x040fe20000410000 */
[----:B------:R1:W5:Y:S01]  /*9720*/  MUFU.EX2 R20, R5 ;  /* 0x0000000500147308 */ /* 0x0003620000000800 */
[----:B------:R-:W-:Y:S01]  /*9730*/  FADD.FTZ R2, -R2, R140 ;  /* 0x0000008c02027221 */ /* 0x000fe20000010100 */
[----:B------:R-:W-:Y:S01]  /*9740*/  MOV R140, R9 ;  /* 0x00000009008c7202 */ /* 0x000fe20000000f00 */
[----:B------:R-:W-:Y:S02]  /*9750*/  FMUL.FTZ R114, R3, R114 ;  /* 0x0000007203727220 */ /* 0x000fe40000410000 */
[----:B--2---:R-:W-:Y:S02]  /*9760*/  FMUL.FTZ R4, R133, c[0x0][0x2d0] ;  /* 0x0000b40085047a20 */ /* 0x004fe40000410000 */
[----:B------:R-:W-:Y:S02]  /*9770*/  FMUL.FTZ R2, R2, c[0x0][0x2d0] ;  /* 0x0000b40002027a20 */ /* 0x000fe40000410000 */
[C---:B------:R-:W-:Y:S01]  /*9780*/  FMUL.FTZ R115, R3.reuse, R115 ;  /* 0x0000007303737220 */ /* 0x040fe20000410000 */
[----:B------:R-:W-:Y:S01]  /*9790*/  FSEL R4, R4, RZ, P0 ;  /* 0x000000ff04047208 */ /* 0x000fe20000000000 */
[----:B------:R-:W-:Y:S02]  /*97a0*/  FMUL.FTZ R118, R3, R118 ;  /* 0x0000007603767220 */ /* 0x000fe40000410000 */
[----:B------:R-:W-:Y:S01]  /*97b0*/  MUFU.EX2 R2, R2 ;  /* 0x0000000200027308 */ /* 0x000fe20000000800 */
[----:B----4-:R-:W-:Y:S02]  /*97c0*/  FMUL.FTZ R9, R0, R173 ;  /* 0x000000ad00097220 */ /* 0x010fe40000410000 */
[----:B------:R-:W2:Y:S01]  /*97d0*/  LDL.LU R173, [R1+0x24] ;  /* 0x0000240001ad7983 */ /* 0x000ea20000300800 */
[--C-:B------:R-:W-:Y:S02]  /*97e0*/  FFMA.FTZ R10, R10, c[0x0][0x2d0], -R4.reuse ;  /* 0x0000b4000a0a7a23 */ /* 0x100fe40000010804 */
[--C-:B------:R-:W-:Y:S02]  /*97f0*/  FFMA.FTZ R46, R46, c[0x0][0x2d0], -R4.reuse ;  /* 0x0000b4002e2e7a23 */ /* 0x100fe40000010804 */
[--C-:B------:R-:W-:Y:S02]  /*9800*/  FFMA.FTZ R22, R43, c[0x0][0x2d0], -R4.reuse ;  /* 0x0000b4002b167a23 */ /* 0x100fe40000010804 */
[--C-:B------:R-:W-:Y:S02]  /*9810*/  FFMA.FTZ R23, R62, c[0x0][0x2d0], -R4.reuse ;  /* 0x0000b4003e177a23 */ /* 0x100fe40000010804 */
[----:B-1----:R-:W-:Y:S01]  /*9820*/  FADD.FTZ R5, R210, R7 ;  /* 0x00000007d2057221 */ /* 0x002fe20000010000 */
[----:B------:R-:W-:Y:S01]  /*9830*/  F2FP.BF16.PACK_AB R210, R8, R210 ;  /* 0x000000d208d2723e */ /* 0x000fe200000010ff */
[--C-:B------:R-:W-:Y:S01]  /*9840*/  FFMA.FTZ R214, R30, c[0x0][0x2d0], -R4.reuse ;  /* 0x0000b4001ed67a23 */ /* 0x100fe20000010804 */
[----:B------:R-:W-:Y:S01]  /*9850*/  MOV R7, R60 ;  /* 0x0000003c00077202 */ /* 0x000fe20000000f00 */
[----:B------:R-:W-:Y:S01]  /*9860*/  FADD.FTZ R212, R8, R5 ;  /* 0x0000000508d47221 */ /* 0x000fe20000010000 */
[----:B------:R-:W-:Y:S01]  /*9870*/  MOV R5, R55 ;  /* 0x0000003700057202 */ /* 0x000fe20000000f00 */
[--C-:B------:R-:W-:Y:S01]  /*9880*/  FFMA.FTZ R213, R31, c[0x0][0x2d0], -R4.reuse ;  /* 0x0000b4001fd57a23 */ /* 0x100fe20000010804 */
[----:B------:R-:W-:Y:S01]  /*9890*/  MOV R55, R141 ;  /* 0x0000008d00377202 */ /* 0x000fe20000000f00 */
        /* <DEDUP_REMOVED lines=11> */
[----:B------:R-:W-:Y:S02]  /*9950*/  FFMA.FTZ R67, R63, c[0x0][0x2d0], -R4 ;  /* 0x0000b4003f437a23 */ /* 0x000fe40000010804 */
        /* <DEDUP_REMOVED lines=15> */
[----:B------:R-:W1:Y:S01]  /*9a50*/  MUFU.EX2 R161, R32 ;  /* 0x0000002000a17308 */ /* 0x000e620000000800 */
[C---:B------:R-:W-:Y:S01]  /*9a60*/  FMUL.FTZ R45, R0.reuse, R153 ;  /* 0x00000099002d7220 */ /* 0x040fe20000410000 */
[----:B------:R-:W-:Y:S01]  /*9a70*/  MOV R153, R140 ;  /* 0x0000008c00997202 */ /* 0x000fe20000000f00 */
[----:B------:R-:W-:Y:S01]  /*9a80*/  FMUL.FTZ R56, R0, R148 ;  /* 0x0000009400387220 */ /* 0x000fe20000410000 */
[----:B-----5:R-:W-:Y:S01]  /*9a90*/  F2FP.BF16.PACK_AB R140, R20, R21 ;  /* 0x00000015148c723e */ /* 0x020fe200000010ff */
        /* <DEDUP_REMOVED lines=18> */
[----:B------:R-:W-:Y:S01]  /*9bc0*/  FMUL.FTZ R92, R0, R92 ;  /* 0x0000005c005c7220 */ /* 0x000fe20000410000 */
        /* <DEDUP_REMOVED lines=11> */
[C---:B------:R-:W-:Y:S02]  /*9c80*/  FMUL.FTZ R30, R2.reuse, R162 ;  /* 0x000000a2021e7220 */ /* 0x040fe40000410000 */
[----:B------:R1:W5:Y:S01]  /*9c90*/  MUFU.EX2 R162, R36 ;  /* 0x0000002400a27308 */ /* 0x0003620000000800 */
[C---:B------:R-:W-:Y:S02]  /*9ca0*/  FMUL.FTZ R31, R2.reuse, R163 ;  /* 0x000000a3021f7220 */ /* 0x040fe40000410000 */
[----:B------:R-:W-:Y:S02]  /*9cb0*/  FMUL.FTZ R43, R2, R159 ;  /* 0x0000009f022b7220 */ /* 0x000fe40000410000 */
[----:B------:R-:W-:Y:S02]  /*9cc0*/  FADD.FTZ R157, R6, R33 ;  /* 0x00000021069d7221 */ /* 0x000fe40000010000 */
[C---:B------:R-:W-:Y:S02]  /*9cd0*/  FMUL.FTZ R7, R3.reuse, R179 ;  /* 0x000000b303077220 */ /* 0x040fe40000410000 */
[C---:B------:R-:W-:Y:S01]  /*9ce0*/  FMUL.FTZ R10, R2.reuse, R174 ;  /* 0x000000ae020a7220 */ /* 0x040fe20000410000 */
[----:B------:R5:W-:Y:S01]  /*9cf0*/  MUFU.EX2 R159, R18 ;  /* 0x00000012009f7308 */ /* 0x000be20000000800 */
[C---:B------:R-:W-:Y:S01]  /*9d00*/  FMUL.FTZ R11, R2.reuse, R175 ;  /* 0x000000af020b7220 */ /* 0x040fe20000410000 */
[----:B------:R-:W-:Y:S01]  /*9d10*/  MOV R174, R145 ;  /* 0x0000009100ae7202 */ /* 0x000fe20000000f00 */
[C---:B------:R-:W-:Y:S01]  /*9d20*/  FMUL.FTZ R14, R2.reuse, R170 ;  /* 0x000000aa020e7220 */ /* 0x040fe20000410000 */
[----:B------:R-:W-:Y:S01]  /*9d30*/  MOV R145, R54 ;  /* 0x0000003600917202 */ /* 0x000fe20000000f00 */
[----:B------:R-:W-:Y:S01]  /*9d40*/  FMUL.FTZ R15, R2, R171 ;  /* 0x000000ab020f7220 */ /* 0x000fe20000410000 */
[----:B------:R-:W-:Y:S01]  /*9d50*/  MOV R171, R148 ;  /* 0x0000009400ab7202 */ /* 0x000fe20000000f00 */
[----:B----4-:R-:W-:Y:S01]  /*9d60*/  FMUL.FTZ R17, R132, R181 ;  /* 0x000000b584117220 */ /* 0x010fe20000410000 */
[----:B------:R-:W-:Y:S01]  /*9d70*/  MOV R148, R52 ;  /* 0x0000003400947202 */ /* 0x000fe20000000f00 */
[C---:B------:R-:W-:Y:S01]  /*9d80*/  FMUL.FTZ R19, R3.reuse, R183 ;  /* 0x000000b703137220 */ /* 0x040fe20000410000 */
[----:B------:R4:W4:Y:S01]  /*9d90*/  MUFU.EX2 R163, R16 ;  /* 0x0000001000a37308 */ /* 0x0009220000000800 */
[----:B------:R-:W-:Y:S01]  /*9da0*/  MOV R175, R165 ;  /* 0x000000a500af7202 */ /* 0x000fe20000000f00 */
[----:B------:R-:W-:Y:S01]  /*9db0*/  FMUL.FTZ R26, R2, R166 ;  /* 0x000000a6021a7220 */ /* 0x000fe20000410000 */
[----:B------:R-:W-:Y:S01]  /*9dc0*/  MOV R170, R153 ;  /* 0x0000009900aa7202 */ /* 0x000fe20000000f00 */
[----:B-1----:R-:W-:Y:S01]  /*9dd0*/  LDSM.16.MT88.4 R36, [R236] ;  /* 0x00000000ec24783b */ /* 0x002fe20000004200 */
[----:B-----5:R-:W-:Y:S01]  /*9de0*/  F2FP.BF16.PACK_AB R211, R162, R6 ;  /* 0x00000006a2d3723e */ /* 0x020fe200000010ff */
[C---:B------:R-:W-:Y:S01]  /*9df0*/  FMUL.FTZ R6, R3.reuse, R178 ;  /* 0x000000b203067220 */ /* 0x040fe20000410000 */
[----:B------:R-:W-:Y:S01]  /*9e00*/  MOV R153, R48 ;  /* 0x0000003000997202 */ /* 0x000fe20000000f00 */
[----:B------:R-:W-:Y:S01]  /*9e10*/  FMUL.FTZ R27, R2, R167 ;  /* 0x000000a7021b7220 */ /* 0x000fe20000410000 */
[----:B------:R-:W-:Y:S01]  /*9e20*/  MOV R166, R175 ;  /* 0x000000af00a67202 */ /* 0x000fe20000000f00 */
[C---:B------:R-:W-:Y:S01]  /*9e30*/  FMUL.FTZ R32, R132.reuse, R188 ;  /* 0x000000bc84207220 */ /* 0x040fe20000410000 */
[----:B------:R-:W-:Y:S01]  /*9e40*/  MOV R175, R51 ;  /* 0x0000003300af7202 */ /* 0x000fe20000000f00 */
[----:B------:R-:W-:Y:S01]  /*9e50*/  FMUL.FTZ R33, R132, R189 ;  /* 0x000000bd84217220 */ /* 0x000fe20000410000 */
[----:B------:R-:W-:Y:S01]  /*9e60*/  MOV R188, R148 ;  /* 0x0000009400bc7202 */ /* 0x000fe20000000f00 */
[----:B------:R-:W-:Y:S01]  /*9e70*/  FMUL.FTZ R18, R3, R182 ;  /* 0x000000b603127220 */ /* 0x000fe20000410000 */
[----:B------:R-:W-:Y:S01]  /*9e80*/  MOV R189, R138 ;  /* 0x0000008a00bd7202 */ /* 0x000fe20000000f00 */
[C---:B------:R-:W-:Y:S01]  /*9e90*/  FMUL.FTZ R62, R2.reuse, R146 ;  /* 0x00000092023e7220 */ /* 0x040fe20000410000 */
[----:B------:R-:W-:Y:S01]  /*9ea0*/  MUFU.EX2 R138, R225 ;  /* 0x000000e1008a7308 */ /* 0x000fe20000000800 */
[C---:B------:R-:W-:Y:S01]  /*9eb0*/  FMUL.FTZ R63, R2.reuse, R147 ;  /* 0x00000093023f7220 */ /* 0x040fe20000410000 */
[----:B------:R-:W-:Y:S01]  /*9ec0*/  MOV R167, R170 ;  /* 0x000000aa00a77202 */ /* 0x000fe20000000f00 */
[C---:B------:R-:W-:Y:S01]  /*9ed0*/  FMUL.FTZ R46, R2.reuse, R154 ;  /* 0x0000009a022e7220 */ /* 0x040fe20000410000 */
[----:B------:R-:W-:Y:S01]  /*9ee0*/  MOV R182, R153 ;  /* 0x0000009900b67202 */ /* 0x000fe20000000f00 */
[----:B------:R-:W-:Y:S01]  /*9ef0*/  FMUL.FTZ R47, R2, R155 ;  /* 0x0000009b022f7220 */ /* 0x000fe20000410000 */
[----:B------:R-:W-:Y:S01]  /*9f00*/  MOV R178, R152 ;  /* 0x0000009800b27202 */ /* 0x000fe20000000f00 */
[C---:B----4-:R-:W-:Y:S01]  /*9f10*/  FMUL.FTZ R16, R132.reuse, R180 ;  /* 0x000000b484107220 */ /* 0x050fe20000410000 */
[----:B------:R-:W-:Y:S01]  /*9f20*/  F2FP.BF16.PACK_AB R143, R163, R160 ;  /* 0x000000a0a38f723e */ /* 0x000fe200000010ff */
[C---:B------:R-:W-:Y:S01]  /*9f30*/  FMUL.FTZ R48, R132.reuse, R196 ;  /* 0x000000c484307220 */ /* 0x040fe20000410000 */
[----:B------:R-:W-:Y:S01]  /*9f40*/  MOV R180, R145 ;  /* 0x0000009100b47202 */ /* 0x000fe20000000f00 */
[C---:B------:R-:W-:Y:S01]  /*9f50*/  FMUL.FTZ R51, R3.reuse, R199 ;  /* 0x000000c703337220 */ /* 0x040fe20000410000 */
[----:B------:R-:W-:Y:S01]  /*9f60*/  MOV R196, R49 ;  /* 0x0000003100c47202 */ /* 0x000fe20000000f00 */
[----:B------:R-:W-:Y:S01]  /*9f70*/  FMUL.FTZ R49, R132, R197 ;  /* 0x000000c584317220 */ /* 0x000fe20000410000 */
[----:B------:R-:W-:Y:S01]  /*9f80*/  MOV R197, R50 ;  /* 0x0000003200c57202 */ /* 0x000fe20000000f00 */
[C---:B------:R-:W-:Y:S01]  /*9f90*/  FMUL.FTZ R50, R3.reuse, R198 ;  /* 0x000000c603327220 */ /* 0x040fe20000410000 */
[----:B------:R-:W-:Y:S01]  /*9fa0*/  MOV R199, R65 ;  /* 0x0000004100c77202 */ /* 0x000fe20000000f00 */
[C---:B------:R-:W-:Y:S01]  /*9fb0*/  FMUL.FTZ R58, R2.reuse, R150 ;  /* 0x00000096023a7220 */ /* 0x040fe20000410000 */
[----:B------:R-:W-:Y:S01]  /*9fc0*/  MOV R198, R171 ;  /* 0x000000ab00c67202 */ /* 0x000fe20000000f00 */
[----:B------:R-:W-:Y:S01]  /*9fd0*/  FMUL.FTZ R59, R2, R151 ;  /* 0x00000097023b7220 */ /* 0x000fe20000410000 */
[----:B------:R-:W-:Y:S01]  /*9fe0*/  MUFU.EX2 R171, R217 ;  /* 0x000000d900ab7308 */ /* 0x000fe20000000800 */
[----:B------:R-:W-:Y:S01]  /*9ff0*/  FMUL.FTZ R65, R132, R205 ;  /* 0x000000cd84417220 */ /* 0x000fe20000410000 */
        /* <DEDUP_REMOVED lines=20> */
[----:B------:R-:W-:Y:S02]  /*a140*/  FMUL.FTZ R127, R2, R127 ;  /* 0x0000007f027f7220 */ /* 0x000fe40000410000 */
[C---:B------:R-:W-:Y:S02]  /*a150*/  FMUL.FTZ R130, R3.reuse, R130 ;  /* 0x0000008203827220 */ /* 0x040fe40000410000 */
[C---:B------:R-:W-:Y:S02]  /*a160*/  FMUL.FTZ R131, R3.reuse, R131 ;  /* 0x0000008303837220 */ /* 0x040fe40000410000 */
[C---:B---3--:R-:W-:Y:S02]  /*a170*/  FFMA.FTZ R4, R0.reuse, R12, R21 ;  /* 0x0000000c00047223 */ /* 0x048fe40000010015 */
[----:B------:R-:W-:Y:S01]  /*a180*/  FMUL.FTZ R12, R0, R168 ;  /* 0x000000a8000c7220 */ /* 0x000fe20000410000 */
[----:B------:R-:W-:Y:S01]  /*a190*/  MOV R0, R22 ;  /* 0x0000001600007202 */ /* 0x000fe20000000f00 */
[----:B------:R-:W-:Y:S01]  /*a1a0*/  FADD.FTZ R158, R20, R4 ;  /* 0x00000004149e7221 */ /* 0x000fe20000010000 */
[----:B------:R-:W-:Y:S01]  /*a1b0*/  MOV R168, R5 ;  /* 0x0000000500a87202 */ /* 0x000fe20000000f00 */
[C---:B------:R-:W-:Y:S01]  /*a1c0*/  FMUL.FTZ R4, R132.reuse, R176 ;  /* 0x000000b084047220 */ /* 0x040fe20000410000 */
[----:B------:R-:W-:Y:S01]  /*a1d0*/  MOV R176, R67 ;  /* 0x0000004300b07202 */ /* 0x000fe20000000f00 */
[----:B------:R-:W-:Y:S01]  /*a1e0*/  FMUL.FTZ R5, R132, R177 ;  /* 0x000000b184057220 */ /* 0x000fe20000410000 */
[----:B------:R-:W-:Y:S01]  /*a1f0*/  MOV R165, R168 ;  /* 0x000000a800a57202 */ /* 0x000fe20000000f00 */
[----:B------:R-:W-:Y:S01]  /*a200*/  FMUL.FTZ R67, R3, R207 ;  /* 0x000000cf03437220 */ /* 0x000fe20000410000 */
[----:B------:R-:W-:Y:S01]  /*a210*/  MOV R168, R53 ;  /* 0x0000003500a87202 */ /* 0x000fe20000000f00 */
[----:B------:R-:W-:Y:S10]  /*a220*/  MUFU.EX2 R216, R176 ;  /* 0x000000b000d87308 */ /* 0x000ff40000000800 */
[----:B------:R-:W-:Y:S01]  /*a230*/  MUFU.EX2 R168, R168 ;  /* 0x000000a800a87308 */ /* 0x000fe20000000800 */
[----:B--2---:R-:W-:Y:S01]  /*a240*/  FFMA.FTZ R156, R2, R173, R141 ;  /* 0x000000ad029c7223 */ /* 0x004fe2000001008d */
[----:B------:R-:W-:Y:S08]  /*a250*/  MOV R173, R172 ;  /* 0x000000ac00ad7202 */ /* 0x000ff00000000f00 */
[----:B------:R-:W1:Y:S01]  /*a260*/  MUFU.EX2 R2, R227 ;  /* 0x000000e300027308 */ /* 0x000e620000000800 */
[----:B------:R-:W-:Y:S02]  /*a270*/  MOV R172, R23 ;  /* 0x0000001700ac7202 */ /* 0x000fe40000000f00 */
[----:B------:R-:W2:Y:S01]  /*a280*/  LDSM.16.MT88.4 R20, [R235] ;  /* 0x00000000eb14783b */ /* 0x000ea20000004200 */
[----:B------:R-:W-:Y:S02]  /*a290*/  F2FP.BF16.PACK_AB R141, R159, R141 ;  /* 0x0000008d9f8d723e */ /* 0x000fe400000010ff */
[----:B------:R-:W-:Y:S04]  /*a2a0*/  MOV R177, R172 ;  /* 0x000000ac00b17202 */ /* 0x000fe80000000f00 */
[----:B------:R-:W-:Y:S10]  /*a2b0*/  MUFU.EX2 R172, R223 ;  /* 0x000000df00ac7308 */ /* 0x000ff40000000800 */
[----:B------:R-:W-:Y:S01]  /*a2c0*/  MUFU.EX2 R217, R177 ;  /* 0x000000b100d97308 */ /* 0x000fe20000000800 */
[-C--:B--2---:R-:W-:Y:S08]  /*a2d0*/  HMMA.16816.F32.BF16 R4, R208, R20.reuse, R4 ;  /* 0x00000014d004723c */ /* 0x084ff00000041804 */
[C---:B------:R-:W-:Y:S07]  /*a2e0*/  HMMA.16816.F32.BF16 R8, R140.reuse, R20, R8 ;  /* 0x000000148c08723c */ /* 0x040fee0000041808 */
[C---:B------:R-:W-:Y:S01]  /*a2f0*/  FMUL.FTZ R20, R132.reuse, R184 ;  /* 0x000000b884147220 */ /* 0x040fe20000410000 */
[-C--:B------:R-:W-:Y:S01]  /*a300*/  HMMA.16816.F32.BF16 R12, R140, R22.reuse, R12 ;  /* 0x000000168c0c723c */ /* 0x080fe2000004180c */
[----:B------:R-:W-:Y:S03]  /*a310*/  MUFU.EX2 R184, R222 ;  /* 0x000000de00b87308 */ /* 0x000fe60000000800 */
[----:B------:R-:W-:Y:S01]  /*a320*/  FMUL.FTZ R21, R132, R185 ;  /* 0x000000b984157220 */ /* 0x000fe20000410000 */
[----:B------:R-:W-:Y:S02]  /*a330*/  MOV R185, R0 ;  /* 0x0000000000b97202 */ /* 0x000fe40000000f00 */
[----:B------:R-:W-:Y:S01]  /*a340*/  MOV R0, R55 ;  /* 0x0000003700007202 */ /* 0x000fe20000000f00 */
[C---:B------:R-:W-:Y:S01]  /*a350*/  HMMA.16816.F32.BF16 R16, R208.reuse, R22, R16 ;  /* 0x00000016d010723c */ /* 0x040fe20000041810 */
[----:B------:R-:W2:Y:S03]  /*a360*/  LDSM.16.MT88.4 R52, [R238] ;  /* 0x00000000ee34783b */ /* 0x000ea60000004200 */
[----:B------:R-:W-:Y:S01]  /*a370*/  MOV R183, R0 ;  /* 0x0000000000b77202 */ /* 0x000fe20000000f00 */
[----:B------:R-:W-:Y:S02]  /*a380*/  FADD.FTZ R0, R137, R212 ;  /* 0x000000d489007221 */ /* 0x000fe40000010000 */
[C---:B------:R-:W-:Y:S01]  /*a390*/  FMUL.FTZ R22, R3.reuse, R186 ;  /* 0x000000ba03167220 */ /* 0x040fe20000410000 */
[----:B------:R-:W-:Y:S01]  /*a3a0*/  MOV R186, R149 ;  /* 0x0000009500ba7202 */ /* 0x000fe20000000f00 */
[C---:B------:R-:W-:Y:S03]  /*a3b0*/  FMUL.FTZ R23, R3.reuse, R187 ;  /* 0x000000bb03177220 */ /* 0x040fe60000410000 */
[----:B------:R-:W-:Y:S01]  /*a3c0*/  MOV R149, R34 ;  /* 0x0000002200957202 */ /* 0x000fe20000000f00 */
[C---:B------:R-:W-:Y:S01]  /*a3d0*/  FMUL.FTZ R34, R3.reuse, R190 ;  /* 0x000000be03227220 */ /* 0x040fe20000410000 */
[----:B------:R-:W-:Y:S01]  /*a3e0*/  MOV R190, R139 ;  /* 0x0000008b00be7202 */ /* 0x000fe20000000f00 */
[----:B-1----:R-:W-:Y:S01]  /*a3f0*/  FADD.FTZ R0, R2, R0 ;  /* 0x0000000002007221 */ /* 0x002fe20000010000 */
[-C--:B------:R-:W-:Y:S01]  /*a400*/  HMMA.16816.F32.BF16 R20, R208, R36.reuse, R20 ;  /* 0x00000024d014723c */ /* 0x080fe20000041814 */
[----:B------:R-:W1:Y:S02]  /*a410*/  MUFU.EX2 R139, R226 ;  /* 0x000000e2008b7308 */ /* 0x000e640000000800 */
[----:B------:R-:W-:Y:S02]  /*a420*/  MOV R179, R149 ;  /* 0x0000009500b37202 */ /* 0x000fe40000000f00 */
[----:B------:R-:W-:Y:S01]  /*a430*/  LDSM.16.MT88.4 R148, [R235+0x800] ;  /* 0x00080000eb94783b */ /* 0x000fe20000004200 */
[----:B------:R-:W-:Y:S02]  /*a440*/  MOV R187, R144 ;  /* 0x0000009000bb7202 */ /* 0x000fe40000000f00 */
[C---:B------:R-:W-:Y:S03]  /*a450*/  HMMA.16816.F32.BF16 R24, R140.reuse, R36, R24 ;  /* 0x000000248c18723c */ /* 0x040fe60000041818 */
[----:B------:R-:W-:Y:S01]  /*a460*/  MUFU.EX2 R225, R190 ;  /* 0x000000be00e17308 */ /* 0x000fe20000000800 */
[----:B------:R-:W-:Y:S01]  /*a470*/  MOV R144, R35 ;  /* 0x0000002300907202 */ /* 0x000fe20000000f00 */
[C---:B------:R-:W-:Y:S01]  /*a480*/  FMUL.FTZ R35, R3.reuse, R191 ;  /* 0x000000bf03237220 */ /* 0x040fe20000410000 */
[----:B------:R-:W-:Y:S01]  /*a490*/  MOV R191, R66 ;  /* 0x0000004200bf7202 */ /* 0x000fe20000000f00 */
[----:B------:R-:W-:Y:S01]  /*a4a0*/  FMUL.FTZ R66, R3, R206 ;  /* 0x000000ce03427220 */ /* 0x000fe20000410000 */
[-C--:B------:R-:W-:Y:S04]  /*a4b0*/  HMMA.16816.F32.BF16 R28, R140, R38.reuse, R28 ;  /* 0x000000268c1c723c */ /* 0x080fe8000004181c */
[----:B------:R-:W-:Y:S01]  /*a4c0*/  MOV R181, R144 ;  /* 0x0000009000b57202 */ /* 0x000fe20000000f00 */
[----:B------:R-:W-:Y:S01]  /*a4d0*/  MUFU.EX2 R226, R189 ;  /* 0x000000bd00e27308 */ /* 0x000fe20000000800 */
[----:B------:R-:W3:Y:S01]  /*a4e0*/  LDSM.16.MT88.4 R144, [R237] ;  /* 0x00000000ed90783b */ /* 0x000ee20000004200 */
[C---:B------:R-:W-:Y:S01]  /*a4f0*/  FMUL.FTZ R36, R132.reuse, R192 ;  /* 0x000000c084247220 */ /* 0x040fe20000410000 */
[C---:B------:R-:W-:Y:S04]  /*a500*/  HMMA.16816.F32.BF16 R32, R208.reuse, R38, R32 ;  /* 0x00000026d020723c */ /* 0x040fe80000041820 */
[C---:B------:R-:W-:Y:S02]  /*a510*/  FMUL.FTZ R37, R132.reuse, R193 ;  /* 0x000000c184257220 */ /* 0x040fe40000410000 */
[----:B-1----:R-:W-:Y:S01]  /*a520*/  FADD.FTZ R0, R139, R0 ;  /* 0x000000008b007221 */ /* 0x002fe20000010000 */
[----:B------:R-:W-:Y:S01]  /*a530*/  MUFU.EX2 R192, R214 ;  /* 0x000000d600c07308 */ /* 0x000fe20000000800 */
[C---:B------:R-:W-:Y:S04]  /*a540*/  FMUL.FTZ R38, R3.reuse, R194 ;  /* 0x000000c203267220 */ /* 0x040fe80000410000 */
[C---:B------:R-:W-:Y:S05]  /*a550*/  FMUL.FTZ R39, R3.reuse, R195 ;  /* 0x000000c303277220 */ /* 0x040fea0000410000 */
[----:B------:R-:W-:Y:S02]  /*a560*/  MUFU.EX2 R195, R213 ;  /* 0x000000d500c37308 */ /* 0x000fe40000000800 */
[-C--:B--2---:R-:W-:Y:S08]  /*a570*/  HMMA.16816.F32.BF16 R36, R208, R52.reuse, R36 ;  /* 0x00000034d024723c */ /* 0x084ff00000041824 */
[C---:B------:R-:W-:Y:S01]  /*a580*/  HMMA.16816.F32.BF16 R40, R140.reuse, R52, R40 ;  /* 0x000000348c28723c */ /* 0x040fe20000041828 */
[----:B------:R-:W-:Y:S06]  /*a590*/  MUFU.EX2 R194, R220 ;  /* 0x000000dc00c27308 */ /* 0x000fec0000000800 */
[C---:B------:R-:W-:Y:S01]  /*a5a0*/  FMUL.FTZ R52, R132.reuse, R200 ;  /* 0x000000c884347220 */ /* 0x040fe20000410000 */
[-C--:B------:R-:W-:Y:S03]  /*a5b0*/  HMMA.16816.F32.BF16 R44, R140, R54.reuse, R44 ;  /* 0x000000368c2c723c */ /* 0x080fe6000004182c */
[----:B------:R-:W1:Y:S01]  /*a5c0*/  MUFU.EX2 R200, R221 ;  /* 0x000000dd00c87308 */ /* 0x000e620000000800 */
[C---:B------:R-:W-:Y:S01]  /*a5d0*/  FMUL.FTZ R53, R132.reuse, R201 ;  /* 0x000000c984357220 */ /* 0x040fe20000410000 */
[----:B------:R-:W-:Y:S01]  /*a5e0*/  MOV R201, R64 ;  /* 0x0000004000c97202 */ /* 0x000fe20000000f00 */
[----:B------:R-:W-:Y:S02]  /*a5f0*/  FMUL.FTZ R64, R132, R204 ;  /* 0x000000cc84407220 */ /* 0x000fe40000410000 */
[C---:B------:R-:W-:Y:S01]  /*a600*/  HMMA.16816.F32.BF16 R48, R208.reuse, R54, R48 ;  /* 0x00000036d030723c */ /* 0x040fe20000041830 */
[----:B------:R-:W-:Y:S03]  /*a610*/  LDSM.16.MT88.4 R204, [R237+0x1800] ;  /* 0x00180000edcc783b */ /* 0x000fe60000004200 */
[----:B------:R-:W-:Y:S01]  /*a620*/  FADD.FTZ R132, R162, R157 ;  /* 0x0000009da2847221 */ /* 0x000fe20000010000 */
[----:B------:R-:W2:Y:S02]  /*a630*/  MUFU.EX2 R193, R219 ;  /* 0x000000db00c17308 */ /* 0x000ea40000000800 */
[C---:B------:R-:W-:Y:S02]  /*a640*/  FMUL.FTZ R54, R3.reuse, R202 ;  /* 0x000000ca03367220 */ /* 0x040fe40000410000 */
[----:B------:R-:W-:Y:S03]  /*a650*/  FMUL.FTZ R55, R3, R203 ;  /* 0x000000cb03377220 */ /* 0x000fe60000410000 */
[----:B------:R-:W-:Y:S03]  /*a660*/  FADD.FTZ R3, R161, R158 ;  /* 0x0000009ea1037221 */ /* 0x000fe60000010000 */
[----:B------:R-:W-:Y:S01]  /*a670*/  MUFU.EX2 R161, R198 ;  /* 0x000000c600a17308 */ /* 0x000fe20000000800 */
[-C--:B---3--:R-:W-:Y:S08]  /*a680*/  HMMA.16816.F32.BF16 R52, R208, R144.reuse, R52 ;  /* 0x00000090d034723c */ /* 0x088ff00000041834 */
[C---:B------:R-:W-:Y:S01]  /*a690*/  HMMA.16816.F32.BF16 R56, R140.reuse, R144, R56 ;  /* 0x000000908c38723c */ /* 0x040fe20000041838 */
[----:B------:R-:W-:Y:S07]  /*a6a0*/  MUFU.EX2 R219, R178 ;  /* 0x000000b200db7308 */ /* 0x000fee0000000800 */
[-C--:B------:R-:W-:Y:S03]  /*a6b0*/  HMMA.16816.F32.BF16 R60, R140, R146.reuse, R60 ;  /* 0x000000928c3c723c */ /* 0x080fe6000004183c */
[----:B------:R-:W-:Y:S05]  /*a6c0*/  MUFU.EX2 R186, R186 ;  /* 0x000000ba00ba7308 */ /* 0x000fea0000000800 */
[C---:B------:R-:W-:Y:S01]  /*a6d0*/  HMMA.16816.F32.BF16 R64, R208.reuse, R146, R64 ;  /* 0x00000092d040723c */ /* 0x040fe20000041840 */
[----:B------:R-:W3:Y:S04]  /*a6e0*/  LDSM.16.MT88.4 R144, [R235+0x2000] ;  /* 0x00200000eb90783b */ /* 0x000ee80000004200 */
        /* <DEDUP_REMOVED lines=19> */
[----:B------:R-:W-:Y:S01]  /*a820*/  F2FP.BF16.PACK_AB R145, R215, R170 ;  /* 0x000000aad791723e */ /* 0x000fe200000010ff */
[-C--:B------:R-:W-:Y:S04]  /*a830*/  HMMA.16816.F32.BF16 R124, R140, R146.reuse, R124 ;  /* 0x000000928c7c723c */ /* 0x080fe8000004187c */
[----:B------:R-:W-:Y:S03]  /*a840*/  F2FP.BF16.PACK_AB R144, R171, R218 ;  /* 0x000000daab90723e */ /* 0x000fe600000010ff */
[----:B------:R-:W-:Y:S01]  /*a850*/  F2FP.BF16.PACK_AB R140, R2, R137 ;  /* 0x00000089028c723e */ /* 0x000fe200000010ff */
[----:B------:R-:W-:Y:S04]  /*a860*/  HMMA.16816.F32.BF16 R128, R208, R146, R128 ;  /* 0x00000092d080723c */ /* 0x000fe80000041880 */
[C---:B------:R-:W-:Y:S01]  /*a870*/  F2FP.BF16.PACK_AB R142, R138.reuse, R139 ;  /* 0x0000008b8a8e723e */ /* 0x040fe200000010ff */
[----:B------:R-:W-:Y:S01]  /*a880*/  FADD.FTZ R2, R138, R0 ;  /* 0x000000008a027221 */ /* 0x000fe20000010000 */
[----:B------:R-:W-:Y:S01]  /*a890*/  F2FP.BF16.PACK_AB R141, R172, R224 ;  /* 0x000000e0ac8d723e */ /* 0x000fe200000010ff */
[----:B------:R-:W-:Y:S01]  /*a8a0*/  FADD.FTZ R0, R159, R156 ;  /* 0x0000009c9f007221 */ /* 0x000fe20000010000 */
[----:B-1----:R-:W-:Y:S01]  /*a8b0*/  F2FP.BF16.PACK_AB R143, R200, R184 ;  /* 0x000000b8c88f723e */ /* 0x002fe200000010ff */
[----:B------:R-:W1:Y:S01]  /*a8c0*/  LDSM.16.MT88.4 R156, [R238+0x800] ;  /* 0x00080000ee9c783b */ /* 0x000e620000004200 */
[----:B------:R-:W-:Y:S02]  /*a8d0*/  MUFU.EX2 R138, R199 ;  /* 0x000000c7008a7308 */ /* 0x000fe40000000800 */
[----:B--2---:R-:W-:Y:S01]  /*a8e0*/  F2FP.BF16.PACK_AB R146, R194, R193 ;  /* 0x000000c1c292723e */ /* 0x004fe200000010ff */
[----:B------:R-:W-:Y:S01]  /*a8f0*/  FADD.FTZ R137, R160, R0 ;  /* 0x00000000a0897221 */ /* 0x000fe20000010000 */
[----:B------:R-:W-:Y:S01]  /*a900*/  F2FP.BF16.PACK_AB R147, R195, R192 ;  /* 0x000000c0c393723e */ /* 0x000fe200000010ff */
[-C--:B------:R-:W-:Y:S05]  /*a910*/  HMMA.16816.F32.BF16 R4, R140, R148.reuse, R4 ;  /* 0x000000948c04723c */ /* 0x080fea0000041804 */
[----:B------:R2:W-:Y:S01]  /*a920*/  MUFU.EX2 R160, R197 ;  /* 0x000000c500a07308 */ /* 0x0005e20000000800 */
[----:B------:R-:W-:Y:S01]  /*a930*/  FADD.FTZ R137, R163, R137 ;  /* 0x00000089a3897221 */ /* 0x000fe20000010000 */
[----:B------:R-:W-:Y:S01]  /*a940*/  F2FP.BF16.PACK_AB R211, R216, R217 ;  /* 0x000000d9d8d3723e */ /* 0x000fe200000010ff */
[C---:B------:R-:W-:Y:S07]  /*a950*/  HMMA.16816.F32.BF16 R8, R144.reuse, R148, R8 ;  /* 0x000000949008723c */ /* 0x040fee0000041808 */
[----:B------:R-:W3:Y:S01]  /*a960*/  MUFU.EX2 R139, R201 ;  /* 0x000000c9008b7308 */ /* 0x000ee20000000800 */
[-C--:B------:R-:W-:Y:S08]  /*a970*/  HMMA.16816.F32.BF16 R12, R144, R150.reuse, R12 ;  /* 0x00000096900c723c */ /* 0x080ff0000004180c */
[C---:B------:R-:W-:Y:S01]  /*a980*/  HMMA.16816.F32.BF16 R16, R140.reuse, R150, R16 ;  /* 0x000000968c10723c */ /* 0x040fe20000041810 */
[----:B------:R-:W4:Y:S01]  /*a990*/  LDSM.16.MT88.4 R148, [R237+0x800] ;  /* 0x00080000ed94783b */ /* 0x000f220000004200 */
[----:B------:R5:W-:Y:S02]  /*a9a0*/  MUFU.EX2 R201, R196 ;  /* 0x000000c400c97308 */ /* 0x000be40000000800 */
[----:B--2---:R-:W-:Y:S04]  /*a9b0*/  MOV R197, R185 ;  /* 0x000000b900c57202 */ /* 0x004fe80000000f00 */
[-C--:B------:R-:W-:Y:S04]  /*a9c0*/  HMMA.16816.F32.BF16 R20, R140, R152.reuse, R20 ;  /* 0x000000988c14723c */ /* 0x080fe80000041814 */
[----:B------:R-:W-:Y:S01]  /*a9d0*/  MUFU.EX2 R230, R197 ;  /* 0x000000c500e67308 */ /* 0x000fe20000000800 */
[----:B---3--:R-:W-:Y:S03]  /*a9e0*/  FADD.FTZ R0, R139, R2 ;  /* 0x000000028b007221 */ /* 0x008fe60000010000 */
[C---:B------:R-:W-:Y:S04]  /*a9f0*/  HMMA.16816.F32.BF16 R24, R144.reuse, R152, R24 ;  /* 0x000000989018723c */ /* 0x040fe80000041818 */
[----:B------:R-:W-:Y:S02]  /*aa00*/  FADD.FTZ R0, R138, R0 ;  /* 0x000000008a007221 */ /* 0x000fe40000010000 */
[----:B------:R-:W-:Y:S02]  /*aa10*/  MUFU.EX2 R185, R231 ;  /* 0x000000e700b97308 */ /* 0x000fe40000000800 */
[-C--:B------:R-:W-:Y:S04]  /*aa20*/  HMMA.16816.F32.BF16 R28, R144, R154.reuse, R28 ;  /* 0x0000009a901c723c */ /* 0x080fe8000004181c */
[----:B------:R-:W-:Y:S01]  /*aa30*/  FADD.FTZ R0, R161, R0 ;  /* 0x00000000a1007221 */ /* 0x000fe20000010000 */
[----:B-----5:R-:W-:Y:S03]  /*aa40*/  MOV R196, R173 ;  /* 0x000000ad00c47202 */ /* 0x020fe60000000f00 */
[C---:B------:R-:W-:Y:S01]  /*aa50*/  HMMA.16816.F32.BF16 R32, R140.reuse, R154, R32 ;  /* 0x0000009a8c20723c */ /* 0x040fe20000041820 */
[----:B------:R-:W2:Y:S01]  /*aa60*/  LDSM.16.MT88.4 R152, [R235+0x2800] ;  /* 0x00280000eb98783b */ /* 0x000ea20000004200 */
[----:B------:R-:W-:Y:S02]  /*aa70*/  MUFU.EX2 R173, R229 ;  /* 0x000000e500ad7308 */ /* 0x000fe40000000800 */
[----:B------:R-:W-:Y:S02]  /*aa80*/  FADD.FTZ R2, R160, R0 ;  /* 0x00000000a0027221 */ /* 0x000fe40000010000 */
[----:B------:R-:W-:Y:S02]  /*aa90*/  FADD.FTZ R0, R164, R3 ;  /* 0x00000003a4007221 */ /* 0x000fe40000010000 */
[-C--:B-1----:R-:W-:Y:S04]  /*aaa0*/  HMMA.16816.F32.BF16 R36, R140, R156.reuse, R36 ;  /* 0x0000009c8c24723c */ /* 0x082fe80000041824 */
[----:B------:R1:W-:Y:S01]  /*aab0*/  MUFU.EX2 R229, R196 ;  /* 0x000000c400e57308 */ /* 0x0003e20000000800 */
[----:B------:R-:W-:Y:S02]  /*aac0*/  FADD.FTZ R3, R224, R132 ;  /* 0x00000084e0037221 */ /* 0x000fe40000010000 */
[----:B------:R-:W-:Y:S01]  /*aad0*/  FADD.FTZ R132, R218, R0 ;  /* 0x00000000da847221 */ /* 0x000fe20000010000 */
[C---:B------:R-:W-:Y:S04]  /*aae0*/  HMMA.16816.F32.BF16 R40, R144.reuse, R156, R40 ;  /* 0x0000009c9028723c */ /* 0x040fe80000041828 */
[----:B------:R-:W-:Y:S02]  /*aaf0*/  FADD.FTZ R0, R169, R2 ;  /* 0x00000002a9007221 */ /* 0x000fe40000010000 */
[----:B------:R-:W3:Y:S01]  /*ab00*/  MUFU.EX2 R218, R179 ;  /* 0x000000b300da7308 */ /* 0x000ee20000000800 */
[----:B------:R-:W-:Y:S01]  /*ab10*/  FADD.FTZ R3, R172, R3 ;  /* 0x00000003ac037221 */ /* 0x000fe20000010000 */
[-C--:B------:R-:W-:Y:S04]  /*ab20*/  HMMA.16816.F32.BF16 R44, R144, R158.reuse, R44 ;  /* 0x0000009e902c723c */ /* 0x080fe8000004182c */
[----:B------:R-:W-:Y:S02]  /*ab30*/  FADD.FTZ R0, R168, R0 ;  /* 0x00000000a8007221 */ /* 0x000fe40000010000 */
[----:B------:R-:W-:Y:S02]  /*ab40*/  FADD.FTZ R132, R171, R132 ;  /* 0x00000084ab847221 */ /* 0x000fe40000010000 */
[C---:B------:R-:W-:Y:S01]  /*ab50*/  HMMA.16816.F32.BF16 R48, R140.reuse, R158, R48 ;  /* 0x0000009e8c30723c */ /* 0x040fe20000041830 */
[----:B------:R-:W5:Y:S01]  /*ab60*/  LDSM.16.MT88.4 R156, [R236+0x2800] ;  /* 0x00280000ec9c783b */ /* 0x000f620000004200 */
[----:B------:R-:W-:Y:S02]  /*ab70*/  MUFU.EX2 R231, R228 ;  /* 0x000000e400e77308 */ /* 0x000fe40000000800 */
[----:B-1----:R-:W-:Y:S02]  /*ab80*/  MOV R196, R183 ;  /* 0x000000b700c47202 */ /* 0x002fe40000000f00 */
[----:B------:R-:W-:Y:S02]  /*ab90*/  MOV R183, R181 ;  /* 0x000000b500b77202 */ /* 0x000fe40000000f00 */
[-C--:B----4-:R-:W-:Y:S04]  /*aba0*/  HMMA.16816.F32.BF16 R52, R140, R148.reuse, R52 ;  /* 0x000000948c34723c */ /* 0x090fe80000041834 */
[----:B------:R-:W-:Y:S01]  /*abb0*/  MOV R181, R166 ;  /* 0x000000a600b57202 */ /* 0x000fe20000000f00 */
[----:B------:R-:W-:Y:S01]  /*abc0*/  MUFU.EX2 R223, R183 ;  /* 0x000000b700df7308 */ /* 0x000fe20000000800 */
[----:B---3--:R-:W-:Y:S02]  /*abd0*/  F2FP.BF16.PACK_AB R209, R219, R218 ;  /* 0x000000dadbd1723e */ /* 0x008fe400000010ff */
[C---:B------:R-:W-:Y:S07]  /*abe0*/  HMMA.16816.F32.BF16 R56, R144.reuse, R148, R56 ;  /* 0x000000949038723c */ /* 0x040fee0000041838 */
[----:B------:R-:W-:Y:S01]  /*abf0*/  MUFU.EX2 R221, R181 ;  /* 0x000000b500dd7308 */ /* 0x000fe20000000800 */
[-C--:B------:R-:W-:Y:S08]  /*ac00*/  HMMA.16816.F32.BF16 R60, R144, R150.reuse, R60 ;  /* 0x00000096903c723c */ /* 0x080ff0000004183c */
[C---:B------:R-:W-:Y:S01]  /*ac10*/  HMMA.16816.F32.BF16 R64, R140.reuse, R150, R64 ;  /* 0x000000968c40723c */ /* 0x040fe20000041840 */
[----:B------:R-:W1:Y:S01]  /*ac20*/  LDSM.16.MT88.4 R148, [R238+0x2800] ;  /* 0x00280000ee94783b */ /* 0x000e620000004200 */
[----:B------:R3:W-:Y:S06]  /*ac30*/  MUFU.EX2 R228, R191 ;  /* 0x000000bf00e47308 */ /* 0x0007ec0000000800 */
[-C--:B--2---:R-:W-:Y:S08]  /*ac40*/  HMMA.16816.F32.BF16 R68, R140, R152.reuse, R68 ;  /* 0x000000988c44723c */ /* 0x084ff00000041844 */
[C---:B------:R-:W-:Y:S08]  /*ac50*/  HMMA.16816.F32.BF16 R72, R144.reuse, R152, R72 ;  /* 0x000000989048723c */ /* 0x040ff00000041848 */
[-C--:B------:R-:W-:Y:S04]  /*ac60*/  HMMA.16816.F32.BF16 R76, R144, R154.reuse, R76 ;  /* 0x0000009a904c723c */ /* 0x080fe8000004184c */
[----:B---3--:R-:W-:Y:S02]  /*ac70*/  MOV R191, R188 ;  /* 0x000000bc00bf7202 */ /* 0x008fe40000000f00 */
[----:B------:R-:W-:Y:S02]  /*ac80*/  MOV R188, R182 ;  /* 0x000000b600bc7202 */ /* 0x000fe40000000f00 */
[C---:B------:R-:W-:Y:S01]  /*ac90*/  HMMA.16816.F32.BF16 R80, R140.reuse, R154, R80 ;  /* 0x0000009a8c50723c */ /* 0x040fe20000041850 */
[----:B------:R-:W2:Y:S01]  /*aca0*/  LDSM.16.MT88.4 R152, [R237+0x2800] ;  /* 0x00280000ed98783b */ /* 0x000ea20000004200 */
[----:B------:R-:W-:Y:S02]  /*acb0*/  MUFU.EX2 R227, R191 ;  /* 0x000000bf00e37308 */ /* 0x000fe40000000800 */
[----:B------:R-:W-:Y:S02]  /*acc0*/  MOV R182, R180 ;  /* 0x000000b400b67202 */ /* 0x000fe40000000f00 */
[----:B------:R-:W-:Y:S02]  /*acd0*/  MOV R180, R165 ;  /* 0x000000a500b47202 */ /* 0x000fe40000000f00 */
[-C--:B-----5:R-:W-:Y:S04]  /*ace0*/  HMMA.16816.F32.BF16 R84, R140, R156.reuse, R84 ;  /* 0x0000009c8c54723c */ /* 0x0a0fe80000041854 */
[----:B------:R-:W3:Y:S04]  /*acf0*/  MUFU.EX2 R222, R182 ;  /* 0x000000b600de7308 */ /* 0x000ee80000000800 */
[C---:B------:R-:W-:Y:S06]  /*ad00*/  HMMA.16816.F32.BF16 R88, R144.reuse, R156, R88 ;  /* 0x0000009c9058723c */ /* 0x040fec0000041858 */
[----:B------:R4:W5:Y:S02]  /*ad10*/  MUFU.EX2 R220, R180 ;  /* 0x000000b400dc7308 */ /* 0x0009640000000800 */
[-C--:B------:R-:W-:Y:S08]  /*ad20*/  HMMA.16816.F32.BF16 R92, R144, R158.reuse, R92 ;  /* 0x0000009e905c723c */ /* 0x080ff0000004185c */
[C---:B------:R-:W-:Y:S01]  /*ad30*/  HMMA.16816.F32.BF16 R96, R140.reuse, R158, R96 ;  /* 0x0000009e8c60723c */ /* 0x040fe20000041860 */
[----:B------:R-:W2:Y:S01]  /*ad40*/  LDSM.16.MT88.4 R156, [R235+0x1000] ;  /* 0x00100000eb9c783b */ /* 0x000ea20000004200 */
[----:B------:R5:W-:Y:S02]  /*ad50*/  MUFU.EX2 R224, R188 ;  /* 0x000000bc00e07308 */ /* 0x000be40000000800 */
[----:B---3--:R-:W-:Y:S04]  /*ad60*/  F2FP.BF16.PACK_AB R208, R222, R223 ;  /* 0x000000dfded0723e */ /* 0x008fe800000010ff */
[-C--:B-1----:R-:W-:Y:S01]  /*ad70*/  HMMA.16816.F32.BF16 R100, R140, R148.reuse, R100 ;  /* 0x000000948c64723c */ /* 0x082fe20000041864 */
[----:B----4-:R-:W-:Y:S03]  /*ad80*/  LDSM.16.MT88.4 R180, [R235+0x1800] ;  /* 0x00180000ebb4783b */ /* 0x010fe60000004200 */
[----:B-----5:R-:W-:Y:S04]  /*ad90*/  F2FP.BF16.PACK_AB R210, R220, R221 ;  /* 0x000000dddcd2723e */ /* 0x020fe800000010ff */
[C---:B------:R-:W-:Y:S08]  /*ada0*/  HMMA.16816.F32.BF16 R104, R144.reuse, R148, R104 ;  /* 0x000000949068723c */ /* 0x040ff00000041868 */
[-C--:B------:R-:W-:Y:S01]  /*adb0*/  HMMA.16816.F32.BF16 R108, R144, R150.reuse, R108 ;  /* 0x00000096906c723c */ /* 0x080fe2000004186c */
[----:B------:R-:W-:Y:S07]  /*adc0*/  LDSM.16.MT88.4 R188, [R236+0x1800] ;  /* 0x00180000ecbc783b */ /* 0x000fee0000004200 */
[C---:B------:R-:W-:Y:S01]  /*add0*/  HMMA.16816.F32.BF16 R112, R140.reuse, R150, R112 ;  /* 0x000000968c70723c */ /* 0x040fe20000041870 */
[----:B------:R-:W1:Y:S07]  /*ade0*/  LDSM.16.MT88.4 R148, [R236+0x1000] ;  /* 0x00100000ec94783b */ /* 0x000e6e0000004200 */
[-C--:B--2---:R-:W-:Y:S08]  /*adf0*/  HMMA.16816.F32.BF16 R116, R140, R152.reuse, R116 ;  /* 0x000000988c74723c */ /* 0x084ff00000041874 */
[C---:B------:R-:W-:Y:S08]  /*ae00*/  HMMA.16816.F32.BF16 R120, R144.reuse, R152, R120 ;  /* 0x000000989078723c */ /* 0x040ff00000041878 */
[-C--:B------:R-:W-:Y:S07]  /*ae10*/  HMMA.16816.F32.BF16 R124, R144, R154.reuse, R124 ;  /* 0x0000009a907c723c */ /* 0x080fee000004187c */
[----:B------:R-:W-:Y:S01]  /*ae20*/  F2FP.BF16.PACK_AB R146, R160, R161 ;  /* 0x000000a1a092723e */ /* 0x000fe200000010ff */
[----:B------:R-:W-:Y:S01]  /*ae30*/  HMMA.16816.F32.BF16 R128, R140, R154, R128 ;  /* 0x0000009a8c80723c */ /* 0x000fe20000041880 */
[----:B------:R-:W2:Y:S03]  /*ae40*/  LDSM.16.MT88.4 R152, [R238+0x1000] ;  /* 0x00100000ee98783b */ /* 0x000ea60000004200 */
[----:B------:R-:W-:Y:S02]  /*ae50*/  F2FP.BF16.PACK_AB R144, R138, R139 ;  /* 0x0000008b8a90723e */ /* 0x000fe400000010ff */
[----:B------:R-:W-:Y:S01]  /*ae60*/  F2FP.BF16.PACK_AB R145, R186, R201 ;  /* 0x000000c9ba91723e */ /* 0x000fe200000010ff */
[----:B------:R3:W4:Y:S01]  /*ae70*/  MUFU.EX2 R139, R167 ;  /* 0x000000a7008b7308 */ /* 0x0007220000000800 */
[----:B------:R-:W-:Y:S01]  /*ae80*/  F2FP.BF16.PACK_AB R147, R174, R202 ;  /* 0x000000caae93723e */ /* 0x000fe200000010ff */
[----:B------:R-:W-:Y:S03]  /*ae90*/  LDSM.16.MT88.4 R160, [R235+0x3000] ;  /* 0x00300000eba0783b */ /* 0x000fe60000004200 */
[----:B------:R-:W-:Y:S02]  /*aea0*/  F2FP.BF16.PACK_AB R140, R187, R185 ;  /* 0x000000b9bb8c723e */ /* 0x000fe400000010ff */
[----:B------:R-:W-:Y:S01]  /*aeb0*/  F2FP.BF16.PACK_AB R142, R175, R173 ;  /* 0x000000adaf8e723e */ /* 0x000fe200000010ff */
[-C--:B------:R-:W-:Y:S02]  /*aec0*/  HMMA.16816.F32.BF16 R4, R144, R156.reuse, R4 ;  /* 0x0000009c9004723c */ /* 0x080fe40000041804 */
[----:B------:R5:W1:Y:S03]  /*aed0*/  MUFU.EX2 R138, R196 ;  /* 0x000000c4008a7308 */ /* 0x000a660000000800 */
[----:B------:R-:W-:Y:S02]  /*aee0*/  F2FP.BF16.PACK_AB R141, R230, R231 ;  /* 0x000000e7e68d723e */ /* 0x000fe400000010ff */
[----:B------:R-:W-:Y:S07]  /*aef0*/  F2FP.BF16.PACK_AB R143, R228, R229 ;  /* 0x000000e5e48f723e */ /* 0x000fee00000010ff */
[C---:B------:R-:W-:Y:S01]  /*af00*/  HMMA.16816.F32.BF16 R8, R140.reuse, R156, R8 ;  /* 0x0000009c8c08723c */ /* 0x040fe20000041808 */
[----:B---3--:R-:W-:Y:S03]  /*af10*/  LDSM.16.MT88.4 R164, [R236+0x3000] ;  /* 0x00300000eca4783b */ /* 0x008fe60000004200 */
[----:B----4-:R-:W-:Y:S04]  /*af20*/  FADD.FTZ R0, R139, R0 ;  /* 0x000000008b007221 */ /* 0x010fe80000010000 */
[-C--:B------:R-:W-:Y:S01]  /*af30*/  HMMA.16816.F32.BF16 R12, R140, R158.reuse, R12 ;  /* 0x0000009e8c0c723c */ /* 0x080fe2000004180c */
[----:B-----5:R-:W-:Y:S03]  /*af40*/  LDSM.16.MT88.4 R196, [R238+0x1800] ;  /* 0x00180000eec4783b */ /* 0x020fe60000004200 */
[----:B-1----:R-:W-:Y:S04]  /*af50*/  FADD.FTZ R0, R138, R0 ;  /* 0x000000008a007221 */ /* 0x002fe80000010000 */
[C---:B------:R-:W-:Y:S01]  /*af60*/  HMMA.16816.F32.BF16 R16, R144.reuse, R158, R16 ;  /* 0x0000009e9010723c */ /* 0x040fe20000041810 */
[----:B------:R-:W1:Y:S07]  /*af70*/  LDSM.16.MT88.4 R156, [R237+0x1000] ;  /* 0x00100000ed9c783b */ /* 0x000e6e0000004200 */
[-C--:B------:R-:W-:Y:S01]  /*af80*/  HMMA.16816.F32.BF16 R20, R144, R148.reuse, R20 ;  /* 0x000000949014723c */ /* 0x080fe20000041814 */
[----:B------:R3:W-:Y:S07]  /*af90*/  STL [R1+0x18], R0 ;  /* 0x0000180001007387 */ /* 0x0007ee0000100800 */
[C---:B------:R-:W-:Y:S08]  /*afa0*/  HMMA.16816.F32.BF16 R24, R140.reuse, R148, R24 ;  /* 0x000000948c18723c */ /* 0x040ff00000041818 */
[-C--:B------:R-:W-:Y:S08]  /*afb0*/  HMMA.16816.F32.BF16 R28, R140, R150.reuse, R28 ;  /* 0x000000968c1c723c */ /* 0x080ff0000004181c */
[C---:B------:R-:W-:Y:S01]  /*afc0*/  HMMA.16816.F32.BF16 R32, R144.reuse, R150, R32 ;  /* 0x000000969020723c */ /* 0x040fe20000041820 */
[----:B------:R-:W4:Y:S03]  /*afd0*/  LDSM.16.MT88.4 R148, [R238+0x3000] ;  /* 0x00300000ee94783b */ /* 0x000f260000004200 */
[----:B---3--:R-:W-:Y:S01]  /*afe0*/  FADD.FTZ R0, R170, R137 ;  /* 0x00000089aa007221 */ /* 0x008fe20000010000 */
[----:B------:R-:W-:Y:S03]  /*aff0*/  MOV R137, R173 ;  /* 0x000000ad00897202 */ /* 0x000fe60000000f00 */
[-C--:B--2---:R-:W-:Y:S04]  /*b000*/  HMMA.16816.F32.BF16 R36, R144, R152.reuse, R36 ;  /* 0x000000989024723c */ /* 0x084fe80000041824 */
[----:B------:R-:W-:Y:S01]  /*b010*/  FADD.FTZ R2, R215, R0 ;  /* 0x00000000d7027221 */ /* 0x000fe20000010000 */
[----:B------:R-:W-:Y:S01]  /*b020*/  MOV R0, R184 ;  /* 0x000000b800007202 */ /* 0x000fe20000000f00 */
[----:B------:R-:W-:Y:S02]  /*b030*/  LDSM.16.MT88.4 R212, [R235+0x3800] ;  /* 0x00380000ebd4783b */ /* 0x000fe40000004200 */
[C---:B------:R-:W-:Y:S04]  /*b040*/  HMMA.16816.F32.BF16 R40, R140.reuse, R152, R40 ;  /* 0x000000988c28723c */ /* 0x040fe80000041828 */
[----:B------:R-:W-:Y:S04]  /*b050*/  FADD.FTZ R0, R0, R3 ;  /* 0x0000000300007221 */ /* 0x000fe80000010000 */
[-C--:B------:R-:W-:Y:S08]  /*b060*/  HMMA.16816.F32.BF16 R44, R140, R154.reuse, R44 ;  /* 0x0000009a8c2c723c */ /* 0x080ff0000004182c */
[C---:B------:R-:W-:Y:S01]  /*b070*/  HMMA.16816.F32.BF16 R48, R144.reuse, R154, R48 ;  /* 0x0000009a9030723c */ /* 0x040fe20000041830 */
[----:B------:R-:W2:Y:S07]  /*b080*/  LDSM.16.MT88.4 R152, [R237+0x3000] ;  /* 0x00300000ed98783b */ /* 0x000eae0000004200 */
[-C--:B-1----:R-:W-:Y:S08]  /*b090*/  HMMA.16816.F32.BF16 R52, R144, R156.reuse, R52 ;  /* 0x0000009c9034723c */ /* 0x082ff00000041834 */
        /* <DEDUP_REMOVED lines=14> */
[C---:B------:R-:W-:Y:S08]  /*b180*/  HMMA.16816.F32.BF16 R112, R144.reuse, R150, R112 ;  /* 0x000000969070723c */ /* 0x040ff00000041870 */
[-C--:B--2---:R-:W-:Y:S08]  /*b190*/  HMMA.16816.F32.BF16 R116, R144, R152.reuse, R116 ;  /* 0x000000989074723c */ /* 0x084ff00000041874 */
[C---:B------:R-:W-:Y:S08]  /*b1a0*/  HMMA.16816.F32.BF16 R120, R140.reuse, R152, R120 ;  /* 0x000000988c78723c */ /* 0x040ff00000041878 */
[-C--:B------:R-:W-:Y:S07]  /*b1b0*/  HMMA.16816.F32.BF16 R124, R140, R154.reuse, R124 ;  /* 0x0000009a8c7c723c */ /* 0x080fee000004187c */
[----:B------:R-:W-:Y:S01]  /*b1c0*/  F2FP.BF16.PACK_AB R140, R168, R169 ;  /* 0x000000a9a88c723e */ /* 0x000fe200000010ff */
[----:B------:R-:W-:Y:S04]  /*b1d0*/  HMMA.16816.F32.BF16 R128, R144, R154, R128 ;  /* 0x0000009a9080723c */ /* 0x000fe80000041880 */
[----:B------:R-:W-:Y:S02]  /*b1e0*/  F2FP.BF16.PACK_AB R142, R138, R139 ;  /* 0x0000008b8a8e723e */ /* 0x000fe400000010ff */
[----:B------:R-:W-:Y:S02]  /*b1f0*/  F2FP.BF16.PACK_AB R141, R225, R227 ;  /* 0x000000e3e18d723e */ /* 0x000fe400000010ff */
[----:B------:R-:W-:Y:S04]  /*b200*/  F2FP.BF16.PACK_AB R143, R224, R226 ;  /* 0x000000e2e08f723e */ /* 0x000fe800000010ff */
[----:B------:R-:W-:Y:S02]  /*b210*/  MOV R138, R175 ;  /* 0x000000af008a7202 */ /* 0x000fe40000000f00 */
[----:B------:R-:W-:Y:S01]  /*b220*/  MOV R139, R174 ;  /* 0x000000ae008b7202 */ /* 0x000fe20000000f00 */
[-C--:B------:R-:W-:Y:S01]  /*b230*/  HMMA.16816.F32.BF16 R176, R140, R180.reuse, R4 ;  /* 0x000000b48cb0723c */ /* 0x080fe20000041804 */
[----:B------:R-:W1:Y:S07]  /*b240*/  LDSM.16.MT88.4 R4, [R236+0x3800] ;  /* 0x00380000ec04783b */ /* 0x000e6e0000004200 */
[C---:B------:R-:W-:Y:S01]  /*b250*/  HMMA.16816.F32.BF16 R172, R208.reuse, R180, R8 ;  /* 0x000000b4d0ac723c */ /* 0x040fe20000041808 */
[----:B------:R-:W2:Y:S07]  /*b260*/  LDSM.16.MT88.4 R8, [R238+0x3800] ;  /* 0x00380000ee08783b */ /* 0x000eae0000004200 */
[-C--:B------:R-:W-:Y:S01]  /*b270*/  HMMA.16816.F32.BF16 R168, R208, R182.reuse, R12 ;  /* 0x000000b6d0a8723c */ /* 0x080fe2000004180c */
[----:B------:R-:W3:Y:S07]  /*b280*/  LDSM.16.MT88.4 R12, [R237+0x3800] ;  /* 0x00380000ed0c783b */ /* 0x000eee0000004200 */
[C---:B------:R-:W-:Y:S07]  /*b290*/  HMMA.16816.F32.BF16 R180, R140.reuse, R182, R16 ;  /* 0x000000b68cb4723c */ /* 0x040fee0000041810 */
[----:B------:R-:W-:Y:S02]  /*b2a0*/  MOV R18, R187 ;  /* 0x000000bb00127202 */ /* 0x000fe40000000f00 */
[----:B------:R-:W-:Y:S03]  /*b2b0*/  MOV R17, R186 ;  /* 0x000000ba00117202 */ /* 0x000fe60000000f00 */
[----:B------:R-:W-:Y:S02]  /*b2c0*/  MOV R16, R185 ;  /* 0x000000b900107202 */ /* 0x000fe40000000f00 */
[-C--:B------:R-:W-:Y:S03]  /*b2d0*/  HMMA.16816.F32.BF16 R184, R140, R188.reuse, R20 ;  /* 0x000000bc8cb8723c */ /* 0x080fe60000041814 */
[----:B------:R-:W-:Y:S04]  /*b2e0*/  MOV R19, R202 ;  /* 0x000000ca00137202 */ /* 0x000fe80000000f00 */
[----:B------:R-:W-:Y:S01]  /*b2f0*/  MOV R23, R201 ;  /* 0x000000c900177202 */ /* 0x000fe20000000f00 */
        /* <DEDUP_REMOVED lines=8> */
[----:B------:R-:W-:Y:S01]  /*b380*/  MOV R27, R192 ;  /* 0x000000c0001b7202 */ /* 0x000fe20000000f00 */
[----:B------:R-:W-:Y:S02]  /*b390*/  FADD.FTZ R0, R23, R0 ;  /* 0x0000000017007221 */ /* 0x000fe40000010000 */
[----:B------:R-:W-:Y:S01]  /*b3a0*/  FADD.FTZ R3, R26, R132 ;  /* 0x000000841a037221 */ /* 0x000fe20000010000 */
[-C--:B------:R-:W-:Y:S04]  /*b3b0*/  HMMA.16816.F32.BF16 R192, R140, R196.reuse, R36 ;  /* 0x000000c48cc0723c */ /* 0x080fe80000041824 */
[----:B------:R-:W-:Y:S02]  /*b3c0*/  FADD.FTZ R0, R17, R0 ;  /* 0x0000000011007221 */ /* 0x000fe40000010000 */
[----:B------:R-:W-:Y:S02]  /*b3d0*/  FADD.FTZ R3, R21, R3 ;  /* 0x0000000315037221 */ /* 0x000fe40000010000 */
[C---:B------:R-:W-:Y:S04]  /*b3e0*/  HMMA.16816.F32.BF16 R156, R208.reuse, R196, R40 ;  /* 0x000000c4d09c723c */ /* 0x040fe80000041828 */
[----:B------:R-:W-:Y:S02]  /*b3f0*/  FADD.FTZ R0, R19, R0 ;  /* 0x0000000013007221 */ /* 0x000fe40000010000 */
        /* <DEDUP_REMOVED lines=17> */
[----:B------:R-:W-:Y:S04]  /*b510*/  FADD.FTZ R2, R231, R2 ;  /* 0x00000002e7027221 */ /* 0x000fe80000010000 */
[C---:B------:R-:W-:Y:S04]  /*b520*/  HMMA.16816.F32.BF16 R204, R140.reuse, R206, R64 ;  /* 0x000000ce8ccc723c */ /* 0x040fe80000041840 */
[----:B------:R-:W-:Y:S04]  /*b530*/  FADD.FTZ R2, R230, R2 ;  /* 0x00000002e6027221 */ /* 0x000fe80000010000 */
[-C--:B------:R-:W-:Y:S04]  /*b540*/  HMMA.16816.F32.BF16 R68, R140, R212.reuse, R68 ;  /* 0x000000d48c44723c */ /* 0x080fe80000041844 */
[----:B------:R-:W-:Y:S04]  /*b550*/  FADD.FTZ R2, R229, R2 ;  /* 0x00000002e5027221 */ /* 0x000fe80000010000 */
[C---:B------:R-:W-:Y:S04]  /*b560*/  HMMA.16816.F32.BF16 R72, R208.reuse, R212, R72 ;  /* 0x000000d4d048723c */ /* 0x040fe80000041848 */
[----:B------:R-:W-:Y:S04]  /*b570*/  FADD.FTZ R2, R228, R2 ;  /* 0x00000002e4027221 */ /* 0x000fe80000010000 */
[-C--:B------:R-:W-:Y:S04]  /*b580*/  HMMA.16816.F32.BF16 R76, R208, R214.reuse, R76 ;  /* 0x000000d6d04c723c */ /* 0x080fe8000004184c */
[----:B------:R-:W-:Y:S04]  /*b590*/  FADD.FTZ R2, R218, R2 ;  /* 0x00000002da027221 */ /* 0x000fe80000010000 */
[C---:B------:R-:W-:Y:S08]  /*b5a0*/  HMMA.16816.F32.BF16 R80, R140.reuse, R214, R80 ;  /* 0x000000d68c50723c */ /* 0x040ff00000041850 */
[-C--:B-1----:R-:W-:Y:S08]  /*b5b0*/  HMMA.16816.F32.BF16 R84, R140, R4.reuse, R84 ;  /* 0x000000048c54723c */ /* 0x082ff00000041854 */
[C---:B------:R-:W-:Y:S07]  /*b5c0*/  HMMA.16816.F32.BF16 R88, R208.reuse, R4, R88 ;  /* 0x00000004d058723c */ /* 0x040fee0000041858 */
[----:B------:R-:W-:Y:S01]  /*b5d0*/  FADD.FTZ R4, R225, R0 ;  /* 0x00000000e1047221 */ /* 0x000fe20000010000 */
[-C--:B------:R-:W-:Y:S04]  /*b5e0*/  HMMA.16816.F32.BF16 R92, R208, R6.reuse, R92 ;  /* 0x00000006d05c723c */ /* 0x080fe8000004185c */
[----:B------:R-:W-:Y:S02]  /*b5f0*/  FADD.FTZ R4, R226, R4 ;  /* 0x00000004e2047221 */ /* 0x000fe40000010000 */
[----:B------:R-:W-:Y:S02]  /*b600*/  FADD.FTZ R0, R222, R3 ;  /* 0x00000003de007221 */ /* 0x000fe40000010000 */
[C---:B------:R-:W-:Y:S01]  /*b610*/  HMMA.16816.F32.BF16 R96, R140.reuse, R6, R96 ;  /* 0x000000068c60723c */ /* 0x040fe20000041860 */
[----:B------:R-:W4:Y:S03]  /*b620*/  LDL R6, [R1+0x30] ;  /* 0x0000300001067983 */ /* 0x000f260000100800 */
[----:B------:R-:W-:Y:S01]  /*b630*/  FADD.FTZ R4, R224, R4 ;  /* 0x00000004e0047221 */ /* 0x000fe20000010000 */
[----:B------:R-:W5:Y:S01]  /*b640*/  LDL.LU R5, [R1+0x4] ;  /* 0x0000040001057983 */ /* 0x000f620000300800 */
[----:B------:R-:W-:Y:S02]  /*b650*/  FADD.FTZ R3, R219, R2 ;  /* 0x00000002db037221 */ /* 0x000fe40000010000 */
[-C--:B--2---:R-:W-:Y:S01]  /*b660*/  HMMA.16816.F32.BF16 R100, R140, R8.reuse, R100 ;  /* 0x000000088c64723c */ /* 0x084fe20000041864 */
[----:B------:R-:W-:Y:S03]  /*b670*/  STL [R1+0x14], R4 ;  /* 0x0000140401007387 */ /* 0x000fe60000100800 */
[----:B------:R-:W-:Y:S02]  /*b680*/  FADD.FTZ R2, R221, R0 ;  /* 0x00000000dd027221 */ /* 0x000fe40000010000 */
[----:B------:R-:W-:Y:S02]  /*b690*/  FADD.FTZ R0, R217, R3 ;  /* 0x00000003d9007221 */ /* 0x000fe40000010000 */
[C---:B------:R-:W-:Y:S04]  /*b6a0*/  HMMA.16816.F32.BF16 R104, R208.reuse, R8, R104 ;  /* 0x00000008d068723c */ /* 0x040fe80000041868 */
[----:B------:R-:W-:Y:S02]  /*b6b0*/  FADD.FTZ R2, R220, R2 ;  /* 0x00000002dc027221 */ /* 0x000fe40000010000 */
[----:B------:R-:W-:Y:S02]  /*b6c0*/  FADD.FTZ R0, R216, R0 ;  /* 0x00000000d8007221 */ /* 0x000fe40000010000 */
[-C--:B------:R-:W-:Y:S01]  /*b6d0*/  HMMA.16816.F32.BF16 R108, R208, R10.reuse, R108 ;  /* 0x0000000ad06c723c */ /* 0x080fe2000004186c */
[----:B------:R-:W-:Y:S07]  /*b6e0*/  STL [R1+0x20], R2 ;  /* 0x0000200201007387 */ /* 0x000fee0000100800 */
[C---:B------:R-:W-:Y:S08]  /*b6f0*/  HMMA.16816.F32.BF16 R112, R140.reuse, R10, R112 ;  /* 0x0000000a8c70723c */ /* 0x040ff00000041870 */
[-C--:B---3--:R-:W-:Y:S08]  /*b700*/  HMMA.16816.F32.BF16 R116, R140, R12.reuse, R116 ;  /* 0x0000000c8c74723c */ /* 0x088ff00000041874 */
[C---:B------:R-:W-:Y:S08]  /*b710*/  HMMA.16816.F32.BF16 R120, R208.reuse, R12, R120 ;  /* 0x0000000cd078723c */ /* 0x040ff00000041878 */
[-C--:B------:R-:W-:Y:S08]  /*b720*/  HMMA.16816.F32.BF16 R124, R208, R14.reuse, R124 ;  /* 0x0000000ed07c723c */ /* 0x080ff0000004187c */
[----:B------:R-:W-:Y:S07]  /*b730*/  HMMA.16816.F32.BF16 R128, R140, R14, R128 ;  /* 0x0000000e8c80723c */ /* 0x000fee0000041880 */
[----:B------:R-:W-:Y:S02]  /*b740*/  MOV R140, R133 ;  /* 0x00000085008c7202 */ /* 0x000fe40000000f00 */
[C---:B-----5:R-:W-:Y:S02]  /*b750*/  IADD3 R3, R5.reuse, -0x1, RZ ;  /* 0xffffffff05037810 */ /* 0x060fe40007ffe0ff */
[----:B----4-:R-:W-:Y:S03]  /*b760*/  ISETP.GT.AND P0, PT, R5, R6, PT ;  /* 0x000000060500720c */ /* 0x010fe60003f04270 */
[----:B------:R-:W-:Y:S04]  /*b770*/  STL [R1+0x4], R3 ;  /* 0x0000040301007387 */ /* 0x000fe80000100800 */
[----:B------:R1:W-:Y:S02]  /*b780*/  STL [R1+0x24], R0 ;  /* 0x0000240001007387 */ /* 0x0003e40000100800 */
[----:B-1----:R-:W-:Y:S05]  /*b790*/  MOV R0, R3 ;  /* 0x0000000300007202 */ /* 0x002fea0000000f00 */
[----:B------:R1:W-:Y:S02]  /*b7a0*/  STL [R1+0x4], R0 ;  /* 0x0000040001007387 */ /* 0x0003e40000100800 */
[----:B-1----:R-:W-:-:S05]  /*b7b0*/  @P0 BRA `(.L_x_3031) ;  /* 0xffffb23000000947 */ /* 0x002fca000383ffff */
.L_x_3020:
[----:B-1----:R-:W2:Y:S04]  /*b7c0*/  LDL R2, [R1+0x28] ;  /* 0x0000280001027983 */ /* 0x002ea80000100800 */
[----:B------:R-:W2:Y:S02]  /*b7d0*/  LDL R0, [R1+0x4] ;  /* 0x0000040001007983 */ /* 0x000ea40000100800 */
[----:B--2---:R-:W-:-:S13]  /*b7e0*/  ISETP.GE.AND P0, PT, R0, R2, PT ;  /* 0x000000020000720c */ /* 0x004fda0003f06270 */
[----:B------:R-:W-:Y:S05]  /*b7f0*/  @!P0 BRA `(.L_x_3032) ;  /* 0x0000424000008947 */ /* 0x000fea0003800000 */
[----:B------:R-:W-:Y:S01]  /*b800*/  IMAD.MOV.U32 R138, RZ, RZ, R135 ;  /* 0x000000ffff8a7224 */ /* 0x000fe200078e0087 */
[----:B------:R-:W-:Y:S01]  /*b810*/  MOV R140, R133 ;  /* 0x00000085008c7202 */ /* 0x000fe20000000f00 */
[----:B------:R-:W-:Y:S01]  /*b820*/  IMAD.MOV.U32 R137, RZ, RZ, R136 ;  /* 0x000000ffff897224 */ /* 0x000fe200078e0088 */
[----:B------:R-:W-:Y:S02]  /*b830*/  MOV R139, R134 ;  /* 0x00000086008b7202 */ /* 0x000fe40000000f00 */
.L_x_3039:
[----:B------:R-:W2:Y:S01]  /*b840*/  LDL R4, [R1+0x8] ;  /* 0x0000080001047983 */ /* 0x000ea20000100800 */
[----:B------:R-:W-:Y:S04]  /*b850*/  DEPBAR.LE SB0, 0x0 ;  /* 0x000080000000791a */ /* 0x000fe80000000000 */
[----:B------:R-:W3:Y:S01]  /*b860*/  LDL R12, [R1] ;  /* 0x00000000010c7983 */ /* 0x000ee20000100800 */
[----:B------:R-:W-:Y:S03]  /*b870*/  WARPSYNC 0xffffffff ;  /* 0xffffffff00007948 */ /* 0x000fe60003800000 */
[----:B------:R-:W4:Y:S04]  /*b880*/  LDL.64 R10, [R1+0x50] ;  /* 0x00005000010a7983 */ /* 0x000f280000100a00 */
[----:B------:R-:W5:Y:S04]  /*b890*/  LDL R9, [R1+0x5c] ;  /* 0x00005c0001097983 */ /* 0x000f680000100800 */
[----:B------:R-:W4:Y:S04]  /*b8a0*/  LDL R8, [R1+0xf4] ;  /* 0x0000f40001087983 */ /* 0x000f280000100800 */
[----:B------:R-:W4:Y:S04]  /*b8b0*/  LDL R7, [R1+0x1c] ;  /* 0x00001c0001077983 */ /* 0x000f280000100800 */
[----:B------:R-:W5:Y:S04]  /*b8c0*/  LDL R6, [R1+0xf8] ;  /* 0x0000f80001067983 */ /* 0x000f680000100800 */
        /* <DEDUP_REMOVED lines=14> */
[----:B--2---:R-:W-:Y:S01]  /*b9b0*/  IMAD.WIDE.U32 R2, R4, c[0x0][0x208], RZ ;  /* 0x0000820004027a25 */ /* 0x004fe200078e00ff */
[----:B------:R-:W-:Y:S05]  /*b9c0*/  SHF.R.S32.HI R0, RZ, 0x1f, R4 ;  /* 0x0000001fff007819 */ /* 0x000fea0000011404 */
[----:B------:R-:W-:Y:S04]  /*b9d0*/  IMAD R0, R0, c[0x0][0x208], RZ ;  /* 0x0000820000007a24 */ /* 0x000fe800078e02ff */
[----:B------:R-:W-:Y:S01]  /*b9e0*/  IMAD R0, R4, c[0x0][0x20c], R0 ;  /* 0x0000830004007a24 */ /* 0x000fe200078e0200 */
[----:B---3--:R-:W-:Y:S03]  /*b9f0*/  SHF.R.S32.HI R4, RZ, 0x1f, R12 ;  /* 0x0000001fff047819 */ /* 0x008fe6000001140c */
[----:B------:R-:W-:Y:S02]  /*ba00*/  IMAD.IADD R3, R3, 0x1, R0 ;  /* 0x0000000103037824 */ /* 0x000fe400078e0200 */
[----:B------:R-:W-:Y:S02]  /*ba10*/  IMAD R4, R4, c[0x0][0x218], RZ ;  /* 0x0000860004047a24 */ /* 0x000fe400078e02ff */
[C---:B------:R-:W-:Y:S01]  /*ba20*/  IMAD.WIDE.U32 R2, R12.reuse, c[0x0][0x218], R2 ;  /* 0x000086000c027a25 */ /* 0x040fe200078e0002 */
[C---:B----4-:R-:W-:Y:S03]  /*ba30*/  SHF.L.U64.HI R52, R7.reuse, 0x1, R8 ;  /* 0x0000000107347819 */ /* 0x050fe60000010208 */
[----:B------:R-:W-:Y:S01]  /*ba40*/  IMAD R4, R12, c[0x0][0x21c], R4 ;  /* 0x000087000c047a24 */ /* 0x000fe200078e0204 */
[----:B------:R-:W-:Y:S02]  /*ba50*/  IADD3 R36, P0, R10, R2, RZ ;  /* 0x000000020a247210 */ /* 0x000fe40007f1e0ff */
[----:B------:R-:W-:Y:S02]  /*ba60*/  SHF.L.U32 R57, R7, 0x1, RZ ;  /* 0x0000000107397819 */ /* 0x000fe400000006ff */
[----:B-----5:R-:W-:Y:S02]  /*ba70*/  IADD3.X R4, R9, R3, R4, P0, !PT ;  /* 0x0000000309047210 */ /* 0x020fe400007fe404 */
[C---:B------:R-:W-:Y:S01]  /*ba80*/  LEA R0, P0, R36.reuse, c[0x0][0x1f8], 0x1 ;  /* 0x00007e0024007a11 */ /* 0x040fe200078008ff */
[C---:B------:R-:W-:Y:S01]  /*ba90*/  IMAD.SHL.U32 R55, R5.reuse, 0x2, RZ ;  /* 0x0000000205377824 */ /* 0x040fe200078e00ff */
[----:B------:R-:W-:Y:S02]  /*baa0*/  SHF.L.U64.HI R44, R5, 0x1, R6 ;  /* 0x00000001052c7819 */ /* 0x000fe40000010206 */
[----:B------:R-:W-:Y:S01]  /*bab0*/  LEA.HI.X R36, R36, c[0x0][0x1fc], R4, 0x1, P0 ;  /* 0x00007f0024247a11 */ /* 0x000fe200000f0c04 */
[----:B------:R-:W-:-:S06]  /*bac0*/  BRA.DIV ~URZ, `(.L_x_3033) ;  /* 0x0000a1527f007947 */ /* 0x000fcc000b800000 */
[----:B-1----:R1:W2:Y:S02]  /*bad0*/  SHFL.IDX PT, R28, R36, RZ, 0x181f ;  /* 0x00181fff241c7589 */ /* 0x0022a400000e0000 */
.L_x_3080:
[-C--:B------:R-:W-:Y:S01]  /*bae0*/  HMMA.16816.F32.BF16 R4, R64, R16.reuse, RZ ;  /* 0x000000104004723c */ /* 0x080fe200000418ff */
[----:B------:R-:W3:Y:S01]  /*baf0*/  LDL R136, [R1+0xc] ;  /* 0x00000c0001887983 */ /* 0x000ee20000100800 */
[----:B------:R-:W-:Y:S03]  /*bb00*/  BSSY B0, `(.L_x_3034) ;  /* 0x0000131000007945 */ /* 0x000fe60003800000 */
[----:B------:R-:W4:Y:S03]  /*bb10*/  LDL R142, [R1+0x1c] ;  /* 0x00001c00018e7983 */ /* 0x000f260000100800 */
[C---:B------:R-:W-:Y:S01]  /*bb20*/  HMMA.16816.F32.BF16 R8, R60.reuse, R16, RZ ;  /* 0x000000103c08723c */ /* 0x040fe200000418ff */
[----:B------:R-:W5:Y:S07]  /*bb30*/  SHFL.IDX PT, R3, R0, RZ, 0x181f ;  /* 0x00181fff00037589 */ /* 0x000f6e00000e0000 */
[-C--:B------:R-:W-:Y:S01]  /*bb40*/  HMMA.16816.F32.BF16 R12, R60, R18.reuse, RZ ;  /* 0x000000123c0c723c */ /* 0x080fe200000418ff */
[----:B------:R-:W1:Y:S07]  /*bb50*/  SHFL.IDX PT, R40, R0, 0x1, 0x181f ;  /* 0x00381f0000287f89 */ /* 0x000e6e00000e0000 */
[C---:B------:R-:W-:Y:S01]  /*bb60*/  HMMA.16816.F32.BF16 R16, R64.reuse, R18, RZ ;  /* 0x000000124010723c */ /* 0x040fe200000418ff */
[----:B------:R-:W2:Y:S07]  /*bb70*/  SHFL.IDX PT, R37, R36, 0x1, 0x181f ;  /* 0x00381f0024257f89 */ /* 0x000eae00000e0000 */
[-C--:B------:R-:W-:Y:S01]  /*bb80*/  HMMA.16816.F32.BF16 R20, R64, R32.reuse, RZ ;  /* 0x000000204014723c */ /* 0x080fe200000418ff */
[----:B------:R-:W1:Y:S07]  /*bb90*/  SHFL.IDX PT, R45, R0, 0x2, 0x181f ;  /* 0x00581f00002d7f89 */ /* 0x000e6e00000e0000 */
[C---:B------:R-:W-:Y:S01]  /*bba0*/  HMMA.16816.F32.BF16 R24, R60.reuse, R32, RZ ;  /* 0x000000203c18723c */ /* 0x040fe200000418ff */
[----:B------:R-:W1:Y:S08]  /*bbb0*/  SHFL.IDX PT, R46, R36, 0x2, 0x181f ;  /* 0x00581f00242e7f89 */ /* 0x000e7000000e0000 */
[----:B------:R-:W2:Y:S08]  /*bbc0*/  SHFL.IDX PT, R0, R0, 0x3, 0x181f ;  /* 0x00781f0000007f89 */ /* 0x000eb000000e0000 */
[----:B------:R3:W3:Y:S08]  /*bbd0*/  SHFL.IDX PT, R53, R36, 0x3, 0x181f ;  /* 0x00781f0024357f89 */ /* 0x0006f000000e0000 */
[----:B------:R-:W4:Y:S01]  /*bbe0*/  LDL R143, [R1+0x28] ;  /* 0x00002800018f7983 */ /* 0x000f220000100800 */
[C---:B-----5:R-:W-:Y:S02]  /*bbf0*/  IADD3 R2, P4, R3.reuse, R55, RZ ;  /* 0x0000003703027210 */ /* 0x060fe40007f9e0ff */
[----:B------:R-:W-:Y:S03]  /*bc00*/  IADD3 R38, P5, R3, R57, RZ ;  /* 0x0000003903267210 */ /* 0x000fe60007fbe0ff */
[----:B--2---:R-:W-:Y:S01]  /*bc10*/  IMAD.X R3, R28, 0x1, R44, P4 ;  /* 0x000000011c037824 */ /* 0x004fe200020e062c */
[----:B-1----:R-:W-:Y:S01]  /*bc20*/  IADD3 R42, P4, R40, R55, RZ ;  /* 0x00000037282a7210 */ /* 0x002fe20007f9e0ff */
[----:B------:R-:W-:Y:S01]  /*bc30*/  IMAD.X R39, R28, 0x1, R52, P5 ;  /* 0x000000011c277824 */ /* 0x000fe200028e0634 */
[----:B------:R-:W-:Y:S01]  /*bc40*/  IADD3 R40, P5, R40, R57, RZ ;  /* 0x0000003928287210 */ /* 0x000fe20007fbe0ff */
[-C--:B------:R-:W-:Y:S02]  /*bc50*/  HMMA.16816.F32.BF16 R28, R60, R34.reuse, RZ ;  /* 0x000000223c1c723c */ /* 0x080fe400000418ff */
[C---:B------:R-:W-:Y:S02]  /*bc60*/  IMAD.X R43, R37.reuse, 0x1, R44, P4 ;  /* 0x00000001252b7824 */ /* 0x040fe400020e062c */
[----:B------:R-:W-:Y:S04]  /*bc70*/  IMAD.X R41, R37, 0x1, R52, P5 ;  /* 0x0000000125297824 */ /* 0x000fe800028e0634 */
[C---:B------:R-:W-:Y:S02]  /*bc80*/  HMMA.16816.F32.BF16 R32, R64.reuse, R34, RZ ;  /* 0x000000224020723c */ /* 0x040fe400000418ff */
[----:B---3--:R-:W-:Y:S02]  /*bc90*/  ISETP.GE.AND P2, PT, R136, c[0x0][0x1d4], PT ;  /* 0x0000750088007a0c */ /* 0x008fe40003f46270 */
[----:B----4-:R-:W-:Y:S02]  /*bca0*/  ISETP.GE.AND P0, PT, R142, c[0x0][0x1d4], PT ;  /* 0x000075008e007a0c */ /* 0x010fe40003f06270 */
[----:B------:R-:W-:Y:S02]  /*bcb0*/  SEL R141, RZ, 0x10, P2 ;  /* 0x00000010ff8d7807 */ /* 0x000fe40001000000 */
[----:B------:R-:W-:Y:S04]  /*bcc0*/  SEL R56, RZ, 0x10, P0 ;  /* 0x00000010ff387807 */ /* 0x000fe80000000000 */
[C---:B------:R-:W-:Y:S02]  /*bcd0*/  IADD3 R54, -R141.reuse, 0x10, RZ ;  /* 0x000000108d367810 */ /* 0x040fe40007ffe1ff */
[----:B------:R-:W-:Y:S01]  /*bce0*/  ISETP.NE.U32.AND P6, PT, R141, RZ, PT ;  /* 0x000000ff8d00720c */ /* 0x000fe20003fc5070 */
[----:B------:R1:W-:Y:S01]  /*bcf0*/  LDGSTS.E.BYPASS.LTC128B.128 [R252+0x100], [R2.64], !P2 ;  /* 0x0010000002fc7fae */ /* 0x0003e2000d101d48 */
[----:B------:R-:W-:Y:S02]  /*bd00*/  LOP3.LUT R54, R54, 0xf, RZ, 0xc0, !PT ;  /* 0x0000000f36367812 */ /* 0x000fe400078ec0ff */
[C---:B------:R-:W-:Y:S02]  /*bd10*/  ISETP.NE.U32.AND P5, PT, R56.reuse, RZ, PT ;  /* 0x000000ff3800720c */ /* 0x040fe40003fa5070 */
[----:B------:R-:W-:Y:S03]  /*bd20*/  IADD3 R56, -R56, 0x10, RZ ;  /* 0x0000001038387810 */ /* 0x000fe60007ffe1ff */
[----:B------:R2:W-:Y:S01]  /*bd30*/  LDGSTS.E.BYPASS.LTC128B.128 [R252+0x2100], [R38.64], !P0 ;  /* 0x0210000026fc7fae */ /* 0x0005e2000c101d48 */
[----:B------:R-:W-:Y:S07]  /*bd40*/  LOP3.LUT R56, R56, 0xf, RZ, 0xc0, !PT ;  /* 0x0000000f38387812 */ /* 0x000fee00078ec0ff */
[----:B------:R3:W-:Y:S08]  /*bd50*/  LDGSTS.E.BYPASS.LTC128B.128 [R252+0x900], [R42.64], !P2 ;  /* 0x009000002afc7fae */ /* 0x0007f0000d101d48 */
[----:B------:R3:W-:Y:S01]  /*bd60*/  LDGSTS.E.BYPASS.LTC128B.128 [R252+0x2900], [R40.64], !P0 ;  /* 0x0290000028fc7fae */ /* 0x0007e2000c101d48 */
[C---:B-1----:R-:W-:Y:S05]  /*bd70*/  IADD3 R2, P4, R45.reuse, R55, RZ ;  /* 0x000000372d027210 */ /* 0x042fea0007f9e0ff */
[C---:B------:R-:W-:Y:S01]  /*bd80*/  IMAD.X R3, R46.reuse, 0x1, R44, P4 ;  /* 0x000000012e037824 */ /* 0x040fe200020e062c */
[-C--:B--2---:R-:W-:Y:S04]  /*bd90*/  HMMA.16816.F32.BF16 R36, R64, R48.reuse, RZ ;  /* 0x000000304024723c */ /* 0x084fe800000418ff */
[----:B------:R1:W-:Y:S04]  /*bda0*/  LDGSTS.E.BYPASS.LTC128B.128 [R252+0x1100], [R2.64], !P2 ;  /* 0x0110000002fc7fae */ /* 0x0003e8000d101d48 */
[C---:B---3--:R-:W-:Y:S04]  /*bdb0*/  HMMA.16816.F32.BF16 R40, R60.reuse, R48, RZ ;  /* 0x000000303c28723c */ /* 0x048fe800000418ff */
[----:B-1----:R-:W-:Y:S05]  /*bdc0*/  IADD3 R2, P2, R45, R57, RZ ;  /* 0x000000392d027210 */ /* 0x002fea0007f5e0ff */
[----:B------:R-:W-:Y:S03]  /*bdd0*/  IMAD.X R3, R46, 0x1, R52, P2 ;  /* 0x000000012e037824 */ /* 0x000fe600010e0634 */
[-C--:B------:R-:W-:Y:S02]  /*bde0*/  IADD3 R54, P4, P2, R54, R0.reuse, R55 ;  /* 0x0000000036367210 */ /* 0x080fe40007a9e037 */
[----:B------:R1:W-:Y:S02]  /*bdf0*/  LDGSTS.E.BYPASS.LTC128B.128 [R252+0x3100], [R2.64], !P0 ;  /* 0x0310000002fc7fae */ /* 0x0003e4000c101d48 */
[-C--:B------:R-:W-:Y:S02]  /*be00*/  IADD3.X R55, RZ, R53.reuse, R44, P4, P2 ;  /* 0x00000035ff377210 */ /* 0x080fe400027e442c */
[-C--:B------:R-:W-:Y:S01]  /*be10*/  HMMA.16816.F32.BF16 R44, R60, R50.reuse, RZ ;  /* 0x000000323c2c723c */ /* 0x080fe200000418ff */
[----:B------:R-:W-:Y:S03]  /*be20*/  IADD3 R56, P4, P2, R56, R0, R57 ;  /* 0x0000000038387210 */ /* 0x000fe60007a9e039 */
[----:B------:R2:W-:Y:S01]  /*be30*/  LDGSTS.E.BYPASS.LTC128B.128.ZFILL [R252+0x1900], [R54.64], P6 ;  /* 0x0190000036fc7fae */ /* 0x0005e2000b141d48 */
[----:B------:R-:W-:Y:S03]  /*be40*/  IADD3.X R57, RZ, R53, R52, P4, P2 ;  /* 0x00000035ff397210 */ /* 0x000fe600027e4434 */
[C---:B------:R-:W-:Y:S04]  /*be50*/  HMMA.16816.F32.BF16 R48, R64.reuse, R50, RZ ;  /* 0x000000324030723c */ /* 0x040fe800000418ff */
[----:B------:R3:W-:Y:S08]  /*be60*/  LDGSTS.E.BYPASS.LTC128B.128.ZFILL [R252+0x3900], [R56.64], P5 ;  /* 0x0390000038fc7fae */ /* 0x0007f0000a941d48 */
[----:B------:R-:W0:Y:S08]  /*be70*/  LDGDEPBAR ;  /* 0x00000000000079af */ /* 0x000e300000000000 */
[----:B-1----:R-:W4:Y:S01]  /*be80*/  LDL R3, [R1+0x4] ;  /* 0x0000040001037983 */ /* 0x002f220000100800 */
[-C--:B--2---:R-:W-:Y:S08]  /*be90*/  HMMA.16816.F32.BF16 R52, R64, R132.reuse, RZ ;  /* 0x000000844034723c */ /* 0x084ff000000418ff */
[C---:B---3--:R-:W-:Y:S08]  /*bea0*/  HMMA.16816.F32.BF16 R56, R60.reuse, R132, RZ ;  /* 0x000000843c38723c */ /* 0x048ff000000418ff */
        /* <DEDUP_REMOVED lines=28> */
[----:B------:R-:W-:Y:S07]  /*c070*/  LDSM.16.M88.4 R212, [R233+-0x2000] ;  /* 0xffe00000e9d4783b */ /* 0x000fee0000000200 */
[-C--:B---3--:R-:W-:Y:S08]  /*c080*/  HMMA.16816.F32.BF16 R20, R132, R208.reuse, R20 ;  /* 0x000000d08414723c */ /* 0x088ff00000041814 */
        /* <DEDUP_REMOVED lines=17> */
[C---:B--2---:R-:W-:Y:S04]  /*c1a0*/  HMMA.16816.F32.BF16 R8, R216.reuse, R212, R8 ;  /* 0x000000d4d808723c */ /* 0x044fe80000041808 */
[----:B----4-:R-:W-:Y:S04]  /*c1b0*/  ISETP.GT.AND P2, PT, R3, R143, PT ;  /* 0x0000008f0300720c */ /* 0x010fe80003f44270 */
        /* <DEDUP_REMOVED lines=106> */
[----:B------:R-:W2:Y:S01]  /*c860*/  LDL R2, [R1+0x48] ;  /* 0x0000480001027983 */ /* 0x000ea20000100800 */
[----:B------:R-:W-:Y:S02]  /*c870*/  IMAD.MOV.U32 R208, RZ, RZ, RZ ;  /* 0x000000ffffd07224 */ /* 0x000fe400078e00ff */
[----:B------:R-:W-:Y:S01]  /*c880*/  IMAD.SHL.U32 R211, R142, 0x2, RZ ;  /* 0x000000028ed37824 */ /* 0x000fe200078e00ff */
[----:B------:R-:W3:Y:S01]  /*c890*/  LDL.64 R212, [R1+0x40] ;  /* 0x0000400001d47983 */ /* 0x000ee20000100a00 */
[----:B------:R-:W-:Y:S03]  /*c8a0*/  IMAD.SHL.U32 R210, R136, 0x2, RZ ;  /* 0x0000000288d27824 */ /* 0x000fe600078e00ff */
[----:B------:R-:W4:Y:S04]  /*c8b0*/  LDL R231, [R1+0x58] ;  /* 0x0000580001e77983 */ /* 0x000f280000100800 */
[----:B------:R-:W1:Y:S04]  /*c8c0*/  S2R R143, SR_TID.X ;  /* 0x00000000008f7919 */ /* 0x000e680000002100 */
[----:B------:R-:W5:Y:S04]  /*c8d0*/  LDL.64 R228, [R1+0x38] ;  /* 0x0000380001e47983 */ /* 0x000f680000100a00 */
[----:B------:R-:W4:Y:S04]  /*c8e0*/  LDL R134, [R1+0xf4] ;  /* 0x0000f40001867983 */ /* 0x000f280000100800 */
        /* <DEDUP_REMOVED lines=15> */
[----:B---3--:R-:W-:Y:S02]  /*c9e0*/  @!P1 IADD3 R3, P2, R0, R212, RZ ;  /* 0x000000d400039210 */ /* 0x008fe40007f5e0ff */
[----:B----4-:R-:W-:Y:S02]  /*c9f0*/  SHF.L.U64.HI R134, R142, 0x1, R134 ;  /* 0x000000018e867819 */ /* 0x010fe40000010286 */
        /* <DEDUP_REMOVED lines=8> */
[----:B------:R-:W-:Y:S01]  /*ca80*/  IMAD R0, R0, c[0x0][0x1e0], RZ ;  /* 0x0000780000007a24 */ /* 0x000fe200078e02ff */
[----:B------:R1:W-:Y:S03]  /*ca90*/  STL [R1+0x8], R209 ;  /* 0x000008d101007387 */ /* 0x0003e60000100800 */
[----:B------:R-:W-:Y:S04]  /*caa0*/  IMAD R0, R209, c[0x0][0x1e4], R0 ;  /* 0x00007900d1007a24 */ /* 0x000fe800078e0200 */
[----:B------:R-:W-:Y:S01]  /*cab0*/  IMAD.IADD R3, R3, 0x1, R0 ;  /* 0x0000000103037824 */ /* 0x000fe200078e0200 */
[----:B-----5:R-:W-:Y:S02]  /*cac0*/  SHF.L.U64.HI R133, R136, 0x1, R135 ;  /* 0x0000000188857819 */ /* 0x020fe40000010287 */
[----:B--2---:R-:W-:Y:S01]  /*cad0*/  SHF.R.S32.HI R132, RZ, 0x1f, R208 ;  /* 0x0000001fff847819 */ /* 0x004fe200000114d0 */
[----:B------:R1:W-:Y:S01]  /*cae0*/  STL [R1], R208 ;  /* 0x000000d001007387 */ /* 0x0003e20000100800 */
        /* <DEDUP_REMOVED lines=9> */
.L_x_3081:
[----:B------:R-:W-:-:S05]  /*cb80*/  BRA.DIV ~URZ, `(.L_x_3037) ;  /* 0x000091727f007947 */ /* 0x000fca000b800000 */
[----:B------:R-:W4:Y:S01]  /*cb90*/  SHFL.IDX PT, R142, R132, RZ, 0x181f ;  /* 0x00181fff848e7589 */ /* 0x000f2200000e0000 */
[C---:B------:R-:W-:Y:S02]  /*cba0*/  IADD3 R2, -R141.reuse, 0x10, RZ ;  /* 0x000000108d027810 */ /* 0x040fe40007ffe1ff */
[----:B------:R-:W-:Y:S01]  /*cbb0*/  ISETP.NE.U32.AND P2, PT, R141, RZ, PT ;  /* 0x000000ff8d00720c */ /* 0x000fe20003f45070 */
[----:B------:R-:W5:Y:S01]  /*cbc0*/  SHFL.IDX PT, R3, R132, 0x1, 0x181f ;  /* 0x00381f0084037f89 */ /* 0x000f6200000e0000 */
[----:B------:R-:W-:Y:S03]  /*cbd0*/  LOP3.LUT R2, R2, 0xf, RZ, 0xc0, !PT ;  /* 0x0000000f02027812 */ /* 0x000fe600078ec0ff */
[----:B------:R-:W-:Y:S01]  /*cbe0*/  SHFL.IDX PT, R136, R0, 0x2, 0x181f ;  /* 0x00581f0000887f89 */ /* 0x000fe200000e0000 */
[----:B-1--4-:R-:W-:Y:S04]  /*cbf0*/  IADD3 R208, P5, P4, R2, R142, R210 ;  /* 0x0000008e02d07210 */ /* 0x012fe80007cbe0d2 */
[--C-:B---3--:R-:W-:Y:S02]  /*cc00*/  IADD3.X R209, RZ, R135, R133.reuse, P5, P4 ;  /* 0x00000087ffd17210 */ /* 0x108fe40002fe8485 */
[----:B------:R-:W-:Y:S03]  /*cc10*/  IADD3 R142, P4, R142, R211, RZ ;  /* 0x000000d38e8e7210 */ /* 0x000fe60007f9e0ff */
[----:B------:R1:W-:Y:S02]  /*cc20*/  LDGSTS.E.BYPASS.LTC128B.128.ZFILL [R252+0x4100], [R208.64], P2 ;  /* 0x04100000d0fc7fae */ /* 0x0003e40009141d48 */
[----:B------:R-:W-:Y:S02]  /*cc30*/  IMAD.X R143, R135, 0x1, R134, P4 ;  /* 0x00000001878f7824 */ /* 0x000fe400020e0686 */
[----:B------:R-:W3:Y:S04]  /*cc40*/  SHFL.IDX PT, R135, R0, 0x1, 0x181f ;  /* 0x00381f0000877f89 */ /* 0x000ee800000e0000 */
[----:B------:R5:W-:Y:S04]  /*cc50*/  LDGSTS.E.BYPASS.LTC128B.128 [R252+0x6100], [R142.64], !P0 ;  /* 0x061000008efc7fae */ /* 0x000be8000c101d48 */
[----:B--2---:R-:W-:Y:S01]  /*cc60*/  SHFL.IDX PT, R0, R0, 0x3, 0x181f ;  /* 0x00781f0000007f89 */ /* 0x004fe200000e0000 */
[C---:B-----5:R-:W-:Y:S04]  /*cc70*/  IADD3 R142, P5, P4, R2.reuse, R3, R210 ;  /* 0x00000003028e7210 */ /* 0x060fe80007cbe0d2 */
[--C-:B---3--:R-:W-:Y:S05]  /*cc80*/  IADD3.X R143, RZ, R135, R133.reuse, P5, P4 ;  /* 0x00000087ff8f7210 */ /* 0x108fea0002fe8485 */
[----:B------:R2:W-:Y:S02]  /*cc90*/  LDGSTS.E.BYPASS.LTC128B.128.ZFILL [R252+0x4900], [R142.64], P2 ;  /* 0x049000008efc7fae */ /* 0x0005e40009141d48 */
[----:B--2---:R-:W-:Y:S05]  /*cca0*/  IADD3 R142, P4, R3, R211, RZ ;  /* 0x000000d3038e7210 */ /* 0x004fea0007f9e0ff */
[----:B------:R-:W-:Y:S02]  /*ccb0*/  IMAD.X R143, R135, 0x1, R134, P4 ;  /* 0x00000001878f7824 */ /* 0x000fe400020e0686 */
[----:B------:R-:W2:Y:S04]  /*ccc0*/  SHFL.IDX PT, R135, R132, 0x2, 0x181f ;  /* 0x00581f0084877f89 */ /* 0x000ea800000e0000 */
[----:B------:R1:W-:Y:S04]  /*ccd0*/  LDGSTS.E.BYPASS.LTC128B.128 [R252+0x6900], [R142.64], !P0 ;  /* 0x069000008efc7fae */ /* 0x0003e8000c101d48 */
[----:B------:R-:W3:Y:S01]  /*cce0*/  SHFL.IDX PT, R132, R132, 0x3, 0x181f ;  /* 0x00781f0084847f89 */ /* 0x000ee200000e0000 */
[----:B--2---:R-:W-:Y:S04]  /*ccf0*/  IADD3 R2, P5, P4, R2, R135, R210 ;  /* 0x0000008702027210 */ /* 0x004fe80007cbe0d2 */
[----:B------:R-:W-:Y:S05]  /*cd00*/  IADD3.X R3, RZ, R136, R133, P5, P4 ;  /* 0x00000088ff037210 */ /* 0x000fea0002fe8485 */
[----:B------:R2:W-:Y:S02]  /*cd10*/  LDGSTS.E.BYPASS.LTC128B.128.ZFILL [R252+0x5100], [R2.64], P2 ;  /* 0x0510000002fc7fae */ /* 0x0005e40009141d48 */
[----:B--2---:R-:W-:Y:S05]  /*cd20*/  IADD3 R2, P2, R135, R211, RZ ;  /* 0x000000d387027210 */ /* 0x004fea0007f5e0ff */
[----:B------:R-:W-:Y:S05]  /*cd30*/  IMAD.X R3, R136, 0x1, R134, P2 ;  /* 0x0000000188037824 */ /* 0x000fea00010e0686 */
[----:B------:R1:W-:Y:S03]  /*cd40*/  LDGSTS.E.BYPASS.LTC128B.128 [R252+0x7100], [R2.64], !P0 ;  /* 0x0710000002fc7fae */ /* 0x0003e6000c101d48 */
.L_x_3082:
[C---:B-1-3--:R-:W-:Y:S02]  /*cd50*/  IADD3 R2, -R141.reuse, 0x10, RZ ;  /* 0x000000108d027810 */ /* 0x04afe40007ffe1ff */
        /* <DEDUP_REMOVED lines=11> */
.L_x_3035:
[----:B------:R-:W-:Y:S05]  /*ce10*/  BSYNC B0 ;  /* 0x0000000000007941 */ /* 0x000fea0003800000 */
.L_x_3034:
        /* <DEDUP_REMOVED lines=67> */
[----:B-1----:R-:W-:Y:S02]  /*d250*/  FMNMX.FTZ R132, R132, R0, !PT ;  /* 0x0000000084847209 */ /* 0x002fe40007810000 */
[----:B------:R-:W1:Y:S04]  /*d260*/  SHFL.BFLY PT, R0, R135, 0x2, 0x1f ;  /* 0x0c401f0087007f89 */ /* 0x000e6800000e0000 */
[----:B------:R-:W2:Y:S01]  /*d270*/  SHFL.BFLY PT, R136, R132, 0x1, 0x1f ;  /* 0x0c201f0084887f89 */ /* 0x000ea200000e0000 */
[----:B-1----:R-:W-:Y:S02]  /*d280*/  FMNMX.FTZ R135, R135, R0, !PT ;  /* 0x0000000087877209 */ /* 0x002fe40007810000 */
[----:B--2---:R-:W-:Y:S03]  /*d290*/  FMNMX.FTZ R136, R132, R136, !PT ;  /* 0x0000008884887209 */ /* 0x004fe60007810000 */
[----:B------:R-:W1:Y:S04]  /*d2a0*/  SHFL.BFLY PT, R0, R135, 0x1, 0x1f ;  /* 0x0c201f0087007f89 */ /* 0x000e6800000e0000 */
[----:B------:R-:W2:Y:S01]  /*d2b0*/  SHFL.BFLY PT, R132, R133, 0x2, 0x1f ;  /* 0x0c401f0085847f89 */ /* 0x000ea200000e0000 */
[----:B-1----:R-:W-:Y:S03]  /*d2c0*/  FMNMX.FTZ R135, R135, R0, !PT ;  /* 0x0000000087877209 */ /* 0x002fe60007810000 */
[----:B------:R-:W1:Y:S01]  /*d2d0*/  SHFL.BFLY PT, R0, R134, 0x2, 0x1f ;  /* 0x0c401f0086007f89 */ /* 0x000e6200000e0000 */
[----:B--2---:R-:W-:Y:S02]  /*d2e0*/  FMNMX.FTZ R132, R133, R132, !PT ;  /* 0x0000008485847209 */ /* 0x004fe40007810000 */
[----:B-1----:R-:W-:Y:S05]  /*d2f0*/  FMNMX.FTZ R134, R134, R0, !PT ;  /* 0x0000000086867209 */ /* 0x002fea0007810000 */
[----:B------:R-:W1:Y:S02]  /*d300*/  SHFL.BFLY PT, R0, R134, 0x1, 0x1f ;  /* 0x0c201f0086007f89 */ /* 0x000e6400000e0000 */
[----:B-1----:R-:W-:Y:S02]  /*d310*/  FMNMX.FTZ R134, R134, R0, !PT ;  /* 0x0000000086867209 */ /* 0x002fe40007810000 */
[----:B------:R1:W2:Y:S04]  /*d320*/  SHFL.BFLY PT, R0, R132, 0x1, 0x1f ;  /* 0x0c201f0084007f89 */ /* 0x0002a800000e0000 */
.L_x_3083:
[----:B------:R-:W3:Y:S01]  /*d330*/  LDL.LU R3, [R1+0x18] ;  /* 0x0000180001037983 */ /* 0x000ee20000300800 */
[----:B------:R-:W-:Y:S01]  /*d340*/  FMUL.FTZ R2, R136, c[0x0][0x2d0] ;  /* 0x0000b40088027a20 */ /* 0x000fe20000410000 */
[----:B--2---:R-:W-:Y:S01]  /*d350*/  FMNMX.FTZ R133, R0, R132, !PT ;  /* 0x0000008400857209 */ /* 0x004fe20007810000 */
[----:B------:R-:W-:Y:S01]  /*d360*/  FADD.FTZ R0, -R136, R137 ;  /* 0x0000008988007221 */ /* 0x000fe20000010100 */
[----:B------:R-:W2:Y:S01]  /*d370*/  LDL.LU R210, [R1+0x14] ;  /* 0x0000140001d27983 */ /* 0x000ea20000300800 */
[--C-:B------:R-:W-:Y:S01]  /*d380*/  FFMA.FTZ R4, R4, c[0x0][0x2d0], -R2.reuse ;  /* 0x0000b40004047a23 */ /* 0x100fe20000010802 */
[----:B------:R-:W-:Y:S01]  /*d390*/  WARPSYNC 0xffffffff ;  /* 0xffffffff00007948 */ /* 0x000fe20003800000 */
        /* <DEDUP_REMOVED lines=20> */
[----:B------:R-:W-:Y:S01]  /*d4e0*/  FMUL.FTZ R2, R135, c[0x0][0x2d0] ;  /* 0x0000b40087027a20 */ /* 0x000fe20000410000 */
[----:B------:R-:W-:Y:S03]  /*d4f0*/  MUFU.EX2 R20, R16 ;  /* 0x0000001000147308 */ /* 0x000fe60000000800 */
        /* <DEDUP_REMOVED lines=17> */
[----:B------:R-:W-:Y:S09]  /*d610*/  FFMA.FTZ R211, R18, c[0x0][0x2d0], -R2 ;  /* 0x0000b40012d37a23 */ /* 0x000ff20000010802 */
[----:B------:R-:W-:Y:S10]  /*d620*/  MUFU.EX2 R211, R211 ;  /* 0x000000d300d37308 */ /* 0x000ff40000000800 */
[----:B------:R-:W-:Y:S01]  /*d630*/  MUFU.EX2 R137, R137 ;  /* 0x0000008900897308 */ /* 0x000fe20000000800 */
        /* <DEDUP_REMOVED lines=17> */
[----:B---3--:R-:W-:Y:S04]  /*d750*/  FFMA.FTZ R0, R132, R3, R4 ;  /* 0x0000000384007223 */ /* 0x008fe80000010004 */
[C---:B------:R-:W-:Y:S01]  /*d760*/  FADD.FTZ R5, R208.reuse, R0 ;  /* 0x00000000d0057221 */ /* 0x040fe20000010000 */
[----:B------:R-:W-:Y:S01]  /*d770*/  F2FP.BF16.PACK_AB R208, R208, R4 ;  /* 0x00000004d0d0723e */ /* 0x000fe200000010ff */
[----:B------:R-:W-:Y:S02]  /*d780*/  FADD.FTZ R0, -R135, R138 ;  /* 0x0000008a87007221 */ /* 0x000fe40000010100 */
[----:B------:R-:W-:Y:S02]  /*d790*/  FMUL.FTZ R4, R134, c[0x0][0x2d0] ;  /* 0x0000b40086047a20 */ /* 0x000fe40000410000 */
[----:B------:R-:W-:Y:S02]  /*d7a0*/  FMUL.FTZ R0, R0, c[0x0][0x2d0] ;  /* 0x0000b40000007a20 */ /* 0x000fe40000410000 */
[----:B------:R-:W-:Y:S02]  /*d7b0*/  FFMA.FTZ R9, R9, c[0x0][0x2d0], -R4 ;  /* 0x0000b40009097a23 */ /* 0x000fe40000010804 */
[----:B------:R-:W2:Y:S01]  /*d7c0*/  MUFU.EX2 R3, R0 ;  /* 0x0000000000037308 */ /* 0x000ea20000000800 */
[----:B------:R-:W-:Y:S02]  /*d7d0*/  FFMA.FTZ R138, R55, c[0x0][0x2d0], -R2 ;  /* 0x0000b400378a7a23 */ /* 0x000fe40000010802 */
[--C-:B------:R-:W-:Y:S02]  /*d7e0*/  FFMA.FTZ R8, R8, c[0x0][0x2d0], -R4.reuse ;  /* 0x0000b40008087a23 */ /* 0x100fe40000010804 */
[--C-:B------:R-:W-:Y:S02]  /*d7f0*/  FFMA.FTZ R54, R57, c[0x0][0x2d0], -R4.reuse ;  /* 0x0000b40039367a23 */ /* 0x100fe40000010804 */
[--C-:B------:R-:W-:Y:S02]  /*d800*/  FFMA.FTZ R55, R61, c[0x0][0x2d0], -R4.reuse ;  /* 0x0000b4003d377a23 */ /* 0x100fe40000010804 */
[--C-:B------:R-:W-:Y:S01]  /*d810*/  FFMA.FTZ R18, R12, c[0x0][0x2d0], -R4.reuse ;  /* 0x0000b4000c127a23 */ /* 0x100fe20000010804 */
[----:B------:R-:W-:Y:S01]  /*d820*/  MUFU.EX2 R21, R9 ;  /* 0x0000000900157308 */ /* 0x000fe20000000800 */
[--C-:B------:R-:W-:Y:S01]  /*d830*/  FFMA.FTZ R214, R25, c[0x0][0x2d0], -R4.reuse ;  /* 0x0000b40019d67a23 */ /* 0x100fe20000010804 */
[----:B------:R-:W-:Y:S01]  /*d840*/  MOV R12, R212 ;  /* 0x000000d4000c7202 */ /* 0x000fe20000000f00 */
[--C-:B------:R-:W-:Y:S02]  /*d850*/  FFMA.FTZ R230, R41, c[0x0][0x2d0], -R4.reuse ;  /* 0x0000b40029e67a23 */ /* 0x100fe40000010804 */
[--C-:B------:R-:W-:Y:S02]  /*d860*/  FFMA.FTZ R35, R56, c[0x0][0x2d0], -R4.reuse ;  /* 0x0000b40038237a23 */ /* 0x100fe40000010804 */
[--C-:B------:R-:W-:Y:S02]  /*d870*/  FFMA.FTZ R60, R60, c[0x0][0x2d0], -R4.reuse ;  /* 0x0000b4003c3c7a23 */ /* 0x100fe40000010804 */
[--C-:B------:R-:W-:Y:S01]  /*d880*/  FFMA.FTZ R216, R24, c[0x0][0x2d0], -R4.reuse ;  /* 0x0000b40018d87a23 */ /* 0x100fe20000010804 */
[----:B------:R-:W-:Y:S01]  /*d890*/  MUFU.EX2 R22, R8 ;  /* 0x0000000800167308 */ /* 0x000fe20000000800 */
[--C-:B------:R-:W-:Y:S02]  /*d8a0*/  FFMA.FTZ R218, R28, c[0x0][0x2d0], -R4.reuse ;  /* 0x0000b4001cda7a23 */ /* 0x100fe40000010804 */
[----:B------:R-:W-:Y:S02]  /*d8b0*/  FFMA.FTZ R219, R29, c[0x0][0x2d0], -R4 ;  /* 0x0000b4001ddb7a23 */ /* 0x000fe40000010804 */
[----:B--2---:R-:W-:Y:S02]  /*d8c0*/  FFMA.FTZ R0, R3, R210, R6 ;  /* 0x000000d203007223 */ /* 0x004fe40000010006 */
[----:B------:R-:W-:Y:S02]  /*d8d0*/  FFMA.FTZ R231, R40, c[0x0][0x2d0], -R4 ;  /* 0x0000b40028e77a23 */ /* 0x000fe40000010804 */
[----:B------:R-:W-:Y:S01]  /*d8e0*/  FADD.FTZ R32, R7, R0 ;  /* 0x0000000007207221 */ /* 0x000fe20000010000 */
[----:B------:R1:W2:Y:S01]  /*d8f0*/  MUFU.EX2 R210, R17 ;  /* 0x0000001100d27308 */ /* 0x0002a20000000800 */
[----:B------:R-:W-:Y:S02]  /*d900*/  FADD.FTZ R0, -R134, R139 ;  /* 0x0000008b86007221 */ /* 0x000fe40000010100 */
[--C-:B------:R-:W-:Y:S02]  /*d910*/  FFMA.FTZ R229, R44, c[0x0][0x2d0], -R4.reuse ;  /* 0x0000b4002ce57a23 */ /* 0x100fe40000010804 */
[----:B------:R-:W-:Y:S02]  /*d920*/  FMUL.FTZ R0, R0, c[0x0][0x2d0] ;  /* 0x0000b40000007a20 */ /* 0x000fe40000410000 */
[--C-:B------:R-:W-:Y:S02]  /*d930*/  FFMA.FTZ R50, R45, c[0x0][0x2d0], -R4.reuse ;  /* 0x0000b4002d327a23 */ /* 0x100fe40000010804 */
[----:B------:R-:W-:Y:S01]  /*d940*/  FADD.FTZ R5, R20, R5 ;  /* 0x0000000514057221 */ /* 0x000fe20000010000 */
        /* <DEDUP_REMOVED lines=9> */
[----:B-1----:R-:W-:Y:S02]  /*d9e0*/  FFMA.FTZ R17, R13, c[0x0][0x2d0], -R4 ;  /* 0x0000b4000d117a23 */ /* 0x002fe40000010804 */
[----:B------:R-:W4:Y:S01]  /*d9f0*/  LDL.LU R13, [R1+0x20] ;  /* 0x00002000010d7983 */ /* 0x000f220000300800 */
[----:B------:R-:W-:Y:S02]  /*da00*/  FMUL.FTZ R4, R133, c[0x0][0x2d0] ;  /* 0x0000b40085047a20 */ /* 0x000fe40000410000 */
[C---:B--2---:R-:W-:Y:S01]  /*da10*/  FADD.FTZ R220, R210.reuse, R5 ;  /* 0x00000005d2dc7221 */ /* 0x044fe20000010000 */
[----:B------:R-:W-:Y:S01]  /*da20*/  F2FP.BF16.PACK_AB R210, R210, R20 ;  /* 0x00000014d2d2723e */ /* 0x000fe200000010ff */
[----:B------:R-:W-:Y:S01]  /*da30*/  FFMA.FTZ R23, R43, c[0x0][0x2d0], -R4 ;  /* 0x0000b4002b177a23 */ /* 0x000fe20000010804 */
[----:B------:R-:W-:Y:S01]  /*da40*/  MOV R20, R60 ;  /* 0x0000003c00147202 */ /* 0x000fe20000000f00 */
[----:B---3--:R-:W-:Y:S01]  /*da50*/  FMUL.FTZ R9, R2, R173 ;  /* 0x000000ad02097220 */ /* 0x008fe20000410000 */
[----:B------:R-:W-:Y:S01]  /*da60*/  MOV R5, R64 ;  /* 0x0000004000057202 */ /* 0x000fe20000000f00 */
[----:B------:R-:W2:Y:S01]  /*da70*/  LDL.LU R173, [R1+0x24] ;  /* 0x0000240001ad7983 */ /* 0x000ea20000300800 */
[----:B------:R-:W-:Y:S01]  /*da80*/  FADD.FTZ R0, -R133, R140 ;  /* 0x0000008c85007221 */ /* 0x000fe20000010100 */
[----:B------:R-:W-:Y:S01]  /*da90*/  MOV R140, R12 ;  /* 0x0000000c008c7202 */ /* 0x000fe20000000f00 */
[--C-:B------:R-:W-:Y:S01]  /*daa0*/  FFMA.FTZ R213, R30, c[0x0][0x2d0], -R4.reuse ;  /* 0x0000b4001ed57a23 */ /* 0x100fe20000010804 */
[----:B------:R-:W-:Y:S01]  /*dab0*/  MOV R64, R52 ;  /* 0x0000003400407202 */ /* 0x000fe20000000f00 */
[----:B------:R-:W-:Y:S01]  /*dac0*/  FMUL.FTZ R0, R0, c[0x0][0x2d0] ;  /* 0x0000b40000007a20 */ /* 0x000fe20000410000 */
        /* <DEDUP_REMOVED lines=19> */
[C---:B------:R-:W-:Y:S01]  /*dc00*/  FMUL.FTZ R12, R2.reuse, R168 ;  /* 0x000000a8020c7220 */ /* 0x040fe20000410000 */
[----:B------:R-:W-:Y:S01]  /*dc10*/  MOV R168, R20 ;  /* 0x0000001400a87202 */ /* 0x000fe20000000f00 */
[C---:B------:R-:W-:Y:S02]  /*dc20*/  FMUL.FTZ R29, R2.reuse, R161 ;  /* 0x000000a1021d7220 */ /* 0x040fe40000410000 */
[C---:B------:R-:W-:Y:S01]  /*dc30*/  FMUL.FTZ R56, R2.reuse, R148 ;  /* 0x0000009402387220 */ /* 0x040fe20000410000 */
[----:B------:R-:W-:Y:S01]  /*dc40*/  MOV R148, R140 ;  /* 0x0000008c00947202 */ /* 0x000fe20000000f00 */
[C---:B------:R-:W-:Y:S01]  /*dc50*/  FMUL.FTZ R61, R2.reuse, R145 ;  /* 0x00000091023d7220 */ /* 0x040fe20000410000 */
[----:B------:R-:W-:Y:S01]  /*dc60*/  MOV R145, R23 ;  /* 0x0000001700917202 */ /* 0x000fe20000000f00 */
[----:B------:R-:W-:Y:S01]  /*dc70*/  FMUL.FTZ R28, R2, R160 ;  /* 0x000000a0021c7220 */ /* 0x000fe20000410000 */
[----:B------:R-:W-:Y:S01]  /*dc80*/  F2FP.BF16.PACK_AB R140, R21, R22 ;  /* 0x00000016158c723e */ /* 0x000fe200000010ff */
[C---:B-1----:R-:W-:Y:S01]  /*dc90*/  FMUL.FTZ R30, R0.reuse, R162 ;  /* 0x000000a2001e7220 */ /* 0x042fe20000410000 */
[----:B------:R1:W-:Y:S01]  /*dca0*/  MUFU.EX2 R160, R7 ;  /* 0x0000000700a07308 */ /* 0x0003e20000000800 */
[----:B------:R-:W-:Y:S02]  /*dcb0*/  FMUL.FTZ R31, R0, R163 ;  /* 0x000000a3001f7220 */ /* 0x000fe40000410000 */
[----:B------:R-:W-:Y:S02]  /*dcc0*/  FMUL.FTZ R24, R2, R164 ;  /* 0x000000a402187220 */ /* 0x000fe40000410000 */
[C---:B------:R-:W-:Y:S02]  /*dcd0*/  FMUL.FTZ R42, R0.reuse, R158 ;  /* 0x0000009e002a7220 */ /* 0x040fe40000410000 */
[----:B------:R-:W-:Y:S02]  /*dce0*/  FMUL.FTZ R43, R0, R159 ;  /* 0x0000009f002b7220 */ /* 0x000fe40000410000 */
[C---:B------:R-:W-:Y:S01]  /*dcf0*/  FMUL.FTZ R41, R2.reuse, R157 ;  /* 0x0000009d02297220 */ /* 0x040fe20000410000 */
[----:B------:R-:W3:Y:S01]  /*dd00*/  MUFU.EX2 R162, R19 ;  /* 0x0000001300a27308 */ /* 0x000ee20000000800 */
[----:B------:R-:W-:Y:S02]  /*dd10*/  FADD.FTZ R157, R211, R32 ;  /* 0x00000020d39d7221 */ /* 0x000fe40000010000 */
[----:B------:R-:W-:Y:S01]  /*dd20*/  FMUL.FTZ R25, R2, R165 ;  /* 0x000000a502197220 */ /* 0x000fe20000410000 */
[----:B------:R-:W-:Y:S01]  /*dd30*/  MOV R165, R5 ;  /* 0x0000000500a57202 */ /* 0x000fe20000000f00 */
[----:B------:R-:W-:Y:S02]  /*dd40*/  FMUL.FTZ R5, R132, R177 ;  /* 0x000000b184057220 */ /* 0x000fe40000410000 */
[C---:B------:R-:W-:Y:S02]  /*dd50*/  FMUL.FTZ R40, R2.reuse, R156 ;  /* 0x0000009c02287220 */ /* 0x040fe40000410000 */
[C---:B------:R-:W-:Y:S01]  /*dd60*/  FMUL.FTZ R44, R2.reuse, R152 ;  /* 0x00000098022c7220 */ /* 0x040fe20000410000 */
[----:B------:R-:W5:Y:S01]  /*dd70*/  MUFU.EX2 R163, R6 ;  /* 0x0000000600a37308 */ /* 0x000f620000000800 */
[----:B------:R-:W-:Y:S01]  /*dd80*/  MOV R152, R38 ;  /* 0x0000002600987202 */ /* 0x000fe20000000f00 */
[C---:B------:R-:W-:Y:S01]  /*dd90*/  FMUL.FTZ R57, R2.reuse, R149 ;  /* 0x0000009502397220 */ /* 0x040fe20000410000 */
[----:B------:R-:W-:Y:S01]  /*dda0*/  MOV R149, R39 ;  /* 0x0000002700957202 */ /* 0x000fe20000000f00 */
[C---:B-1----:R-:W-:Y:S01]  /*ddb0*/  FMUL.FTZ R7, R3.reuse, R179 ;  /* 0x000000b303077220 */ /* 0x042fe20000410000 */
[----:B------:R-:W-:Y:S01]  /*ddc0*/  MOV R177, R152 ;  /* 0x0000009800b17202 */ /* 0x000fe20000000f00 */
[C---:B------:R-:W-:Y:S01]  /*ddd0*/  FMUL.FTZ R60, R2.reuse, R144 ;  /* 0x00000090023c7220 */ /* 0x040fe20000410000 */
[----:B------:R-:W-:Y:S01]  /*dde0*/  MOV R144, R37 ;  /* 0x0000002500907202 */ /* 0x000fe20000000f00 */
[C---:B------:R-:W-:Y:S01]  /*ddf0*/  FMUL.FTZ R45, R2.reuse, R153 ;  /* 0x00000099022d7220 */ /* 0x040fe20000410000 */
[----:B------:R-:W-:Y:S01]  /*de00*/  MOV R153, R143 ;  /* 0x0000008f00997202 */ /* 0x000fe20000000f00 */
[----:B------:R1:W-:Y:S01]  /*de10*/  MUFU.EX2 R159, R18 ;  /* 0x00000012009f7308 */ /* 0x0003e20000000800 */
[----:B------:R-:W-:Y:S01]  /*de20*/  FMUL.FTZ R8, R2, R172 ;  /* 0x000000ac02087220 */ /* 0x000fe20000410000 */
[----:B------:R-:W-:Y:S01]  /*de30*/  MOV R172, R46 ;  /* 0x0000002e00ac7202 */ /* 0x000fe20000000f00 */
[----:B------:R-:W-:Y:S01]  /*de40*/  FMUL.FTZ R10, R0, R174 ;  /* 0x000000ae000a7220 */ /* 0x000fe20000410000 */
[----:B---3--:R-:W-:Y:S01]  /*de50*/  F2FP.BF16.PACK_AB R211, R162, R211 ;  /* 0x000000d3a2d3723e */ /* 0x008fe200000010ff */
[C---:B------:R-:W-:Y:S01]  /*de60*/  FMUL.FTZ R11, R0.reuse, R175 ;  /* 0x000000af000b7220 */ /* 0x040fe20000410000 */
[----:B------:R-:W-:Y:S01]  /*de70*/  MOV R175, R165 ;  /* 0x000000a500af7202 */ /* 0x000fe20000000f00 */
[C---:B------:R-:W-:Y:S01]  /*de80*/  FMUL.FTZ R14, R0.reuse, R170 ;  /* 0x000000aa000e7220 */ /* 0x040fe20000410000 */
[----:B------:R-:W-:Y:S01]  /*de90*/  MOV R165, R55 ;  /* 0x0000003700a57202 */ /* 0x000fe20000000f00 */
[C---:B------:R-:W-:Y:S01]  /*dea0*/  FMUL.FTZ R15, R0.reuse, R171 ;  /* 0x000000ab000f7220 */ /* 0x040fe20000410000 */
[----:B------:R3:W3:Y:S01]  /*deb0*/  MUFU.EX2 R164, R17 ;  /* 0x0000001100a47308 */ /* 0x0006e20000000800 */
[----:B------:R-:W-:Y:S01]  /*dec0*/  FMUL.FTZ R19, R3, R183 ;  /* 0x000000b703137220 */ /* 0x000fe20000410000 */
[----:B------:R-:W-:Y:S01]  /*ded0*/  MOV R174, R168 ;  /* 0x000000a800ae7202 */ /* 0x000fe20000000f00 */
[C---:B------:R-:W-:Y:S01]  /*dee0*/  FMUL.FTZ R26, R0.reuse, R166 ;  /* 0x000000a6001a7220 */ /* 0x040fe20000410000 */
[----:B-----5:R-:W-:Y:S01]  /*def0*/  F2FP.BF16.PACK_AB R143, R163, R160 ;  /* 0x000000a0a38f723e */ /* 0x020fe200000010ff */
[C---:B------:R-:W-:Y:S01]  /*df00*/  FMUL.FTZ R6, R3.reuse, R178 ;  /* 0x000000b203067220 */ /* 0x040fe20000410000 */
[----:B------:R-:W-:Y:S01]  /*df10*/  MOV R168, R64 ;  /* 0x0000004000a87202 */ /* 0x000fe20000000f00 */
[----:B------:R-:W-:Y:S01]  /*df20*/  FMUL.FTZ R27, R0, R167 ;  /* 0x000000a7001b7220 */ /* 0x000fe20000410000 */
[----:B------:R-:W-:Y:S01]  /*df30*/  MOV R64, R52 ;  /* 0x0000003400407202 */ /* 0x000fe20000000f00 */
[----:B------:R-:W-:Y:S01]  /*df40*/  FMUL.FTZ R32, R132, R188 ;  /* 0x000000bc84207220 */ /* 0x000fe20000410000 */
[----:B------:R5:W2:Y:S01]  /*df50*/  MUFU.EX2 R158, R16 ;  /* 0x00000010009e7308 */ /* 0x000aa20000000800 */
[----:B------:R-:W-:Y:S01]  /*df60*/  MOV R170, R148 ;  /* 0x0000009400aa7202 */ /* 0x000fe20000000f00 */
[----:B------:R-:W-:Y:S01]  /*df70*/  FMUL.FTZ R62, R0, R146 ;  /* 0x00000092003e7220 */ /* 0x000fe20000410000 */
[----:B------:R-:W-:Y:S01]  /*df80*/  MOV R148, R33 ;  /* 0x0000002100947202 */ /* 0x000fe20000000f00 */
[C---:B-1----:R-:W-:Y:S01]  /*df90*/  FMUL.FTZ R18, R3.reuse, R182 ;  /* 0x000000b603127220 */ /* 0x042fe20000410000 */
        /* <DEDUP_REMOVED lines=8> */
[----:B------:R-:W-:Y:S01]  /*e020*/  MOV R175, R67 ;  /* 0x0000004300af7202 */ /* 0x000fe20000000f00 */
[----:B---3--:R-:W-:Y:S01]  /*e030*/  FMUL.FTZ R17, R132, R181 ;  /* 0x000000b584117220 */ /* 0x008fe20000410000 */
[----:B------:R-:W-:Y:S01]  /*e040*/  MOV R183, R148 ;  /* 0x0000009400b77202 */ /* 0x000fe20000000f00 */
[C---:B------:R-:W-:Y:S01]  /*e050*/  FMUL.FTZ R72, R2.reuse, R72 ;  /* 0x0000004802487220 */ /* 0x040fe20000410000 */
[----:B------:R-:W-:Y:S01]  /*e060*/  MOV R189, R138 ;  /* 0x0000008a00bd7202 */ /* 0x000fe20000000f00 */
[C---:B------:R-:W-:Y:S01]  /*e070*/  FMUL.FTZ R73, R2.reuse, R73 ;  /* 0x0000004902497220 */ /* 0x040fe20000410000 */
[----:B------:R-:W-:Y:S01]  /*e080*/  MUFU.EX2 R138, R225 ;  /* 0x000000e1008a7308 */ /* 0x000fe20000000800 */
[C---:B------:R-:W-:Y:S01]  /*e090*/  FMUL.FTZ R76, R2.reuse, R76 ;  /* 0x0000004c024c7220 */ /* 0x040fe20000410000 */
[----:B------:R-:W-:Y:S01]  /*e0a0*/  MOV R181, R153 ;  /* 0x0000009900b57202 */ /* 0x000fe20000000f00 */
[----:B------:R-:W-:Y:S01]  /*e0b0*/  FMUL.FTZ R77, R2, R77 ;  /* 0x0000004d024d7220 */ /* 0x000fe20000410000 */
[----:B------:R-:W-:Y:S01]  /*e0c0*/  LDSM.16.MT88.4 R152, [R236+0x800] ;  /* 0x00080000ec98783b */ /* 0x000fe20000004200 */
[----:B-----5:R-:W-:Y:S02]  /*e0d0*/  FMUL.FTZ R16, R132, R180 ;  /* 0x000000b484107220 */ /* 0x020fe40000410000 */
        /* <DEDUP_REMOVED lines=46> */
[----:B------:R-:W-:Y:S02]  /*e3c0*/  FMUL.FTZ R131, R3, R131 ;  /* 0x0000008303837220 */ /* 0x000fe40000410000 */
[C---:B----4-:R-:W-:Y:S02]  /*e3d0*/  FFMA.FTZ R4, R2.reuse, R13, R22 ;  /* 0x0000000d02047223 */ /* 0x050fe40000010016 */
[----:B------:R-:W-:Y:S01]  /*e3e0*/  FMUL.FTZ R13, R2, R169 ;  /* 0x000000a9020d7220 */ /* 0x000fe20000410000 */
[----:B------:R-:W-:Y:S01]  /*e3f0*/  MOV R169, R142 ;  /* 0x0000008e00a97202 */ /* 0x000fe20000000f00 */
[----:B------:R-:W-:Y:S01]  /*e400*/  FADD.FTZ R161, R21, R4 ;  /* 0x0000000415a17221 */ /* 0x000fe20000010000 */
[----:B------:R-:W-:Y:S01]  /*e410*/  F2FP.BF16.PACK_AB R142, R164, R159 ;  /* 0x0000009fa48e723e */ /* 0x000fe200000010ff */
[----:B------:R-:W1:Y:S01]  /*e420*/  LDSM.16.MT88.4 R20, [R235] ;  /* 0x00000000eb14783b */ /* 0x000e620000004200 */
[----:B------:R-:W-:Y:S01]  /*e430*/  FMUL.FTZ R4, R132, R176 ;  /* 0x000000b084047220 */ /* 0x000fe20000410000 */
[----:B------:R-:W-:Y:S01]  /*e440*/  MOV R176, R139 ;  /* 0x0000008b00b07202 */ /* 0x000fe20000000f00 */
[----:B--2---:R-:W-:Y:S01]  /*e450*/  FFMA.FTZ R156, R0, R173, R141 ;  /* 0x000000ad009c7223 */ /* 0x004fe2000001008d */
[----:B------:R-:W-:Y:S01]  /*e460*/  MOV R173, R36 ;  /* 0x0000002400ad7202 */ /* 0x000fe20000000f00 */
[----:B------:R-:W-:Y:S01]  /*e470*/  FADD.FTZ R161, R159, R161 ;  /* 0x000000a19fa17221 */ /* 0x000fe20000010000 */
[----:B------:R-:W-:Y:S01]  /*e480*/  F2FP.BF16.PACK_AB R141, R158, R141 ;  /* 0x0000008d9e8d723e */ /* 0x000fe200000010ff */
[----:B------:R-:W-:Y:S01]  /*e490*/  MUFU.EX2 R139, R226 ;  /* 0x000000e2008b7308 */ /* 0x000fe20000000800 */
[----:B------:R-:W2:Y:S01]  /*e4a0*/  LDSM.16.MT88.4 R36, [R236] ;  /* 0x00000000ec24783b */ /* 0x000ea20000004200 */
[----:B------:R-:W-:Y:S01]  /*e4b0*/  MOV R2, R65 ;  /* 0x0000004100027202 */ /* 0x000fe20000000f00 */
[----:B------:R-:W-:Y:S01]  /*e4c0*/  FADD.FTZ R0, R137, R220 ;  /* 0x000000dc89007221 */ /* 0x000fe20000010000 */
[----:B------:R-:W-:Y:S01]  /*e4d0*/  MOV R65, R48 ;  /* 0x0000003000417202 */ /* 0x000fe20000000f00 */
[C---:B------:R-:W-:Y:S01]  /*e4e0*/  FMUL.FTZ R48, R132.reuse, R196 ;  /* 0x000000c484307220 */ /* 0x040fe20000410000 */
[----:B------:R-:W-:Y:S01]  /*e4f0*/  MOV R196, R49 ;  /* 0x0000003100c47202 */ /* 0x000fe20000000f00 */
[C---:B------:R-:W-:Y:S01]  /*e500*/  FMUL.FTZ R49, R132.reuse, R197 ;  /* 0x000000c584317220 */ /* 0x040fe20000410000 */
[----:B------:R-:W-:Y:S01]  /*e510*/  MOV R198, R65 ;  /* 0x0000004100c67202 */ /* 0x000fe20000000f00 */
[----:B------:R-:W-:Y:S01]  /*e520*/  FMUL.FTZ R65, R132, R205 ;  /* 0x000000cd84417220 */ /* 0x000fe20000410000 */
[----:B------:R-:W-:Y:S01]  /*e530*/  MOV R197, R170 ;  /* 0x000000aa00c57202 */ /* 0x000fe20000000f00 */
[----:B------:R-:W-:Y:S01]  /*e540*/  MUFU.EX2 R226, R188 ;  /* 0x000000bc00e27308 */ /* 0x000fe20000000800 */
[----:B------:R-:W-:Y:S09]  /*e550*/  MOV R182, R2 ;  /* 0x0000000200b67202 */ /* 0x000ff20000000f00 */
[----:B------:R-:W3:Y:S10]  /*e560*/  MUFU.EX2 R2, R227 ;  /* 0x000000e300027308 */ /* 0x000ef40000000800 */
[----:B------:R-:W4:Y:S01]  /*e570*/  MUFU.EX2 R170, R217 ;  /* 0x000000d900aa7308 */ /* 0x000f220000000800 */
[-C--:B-1----:R-:W-:Y:S08]  /*e580*/  HMMA.16816.F32.BF16 R4, R208, R20.reuse, R4 ;  /* 0x00000014d004723c */ /* 0x082ff00000041804 */
[C---:B------:R-:W-:Y:S01]  /*e590*/  HMMA.16816.F32.BF16 R8, R140.reuse, R20, R8 ;  /* 0x000000148c08723c */ /* 0x040fe20000041808 */
[----:B------:R-:W-:Y:S03]  /*e5a0*/  MUFU.EX2 R173, R173 ;  /* 0x000000ad00ad7308 */ /* 0x000fe60000000800 */
[----:B---3--:R-:W-:Y:S03]  /*e5b0*/  FADD.FTZ R0, R2, R0 ;  /* 0x0000000002007221 */ /* 0x008fe60000010000 */
[C---:B------:R-:W-:Y:S01]  /*e5c0*/  FMUL.FTZ R20, R132.reuse, R184 ;  /* 0x000000b884147220 */ /* 0x040fe20000410000 */
[-C--:B------:R-:W-:Y:S03]  /*e5d0*/  HMMA.16816.F32.BF16 R12, R140, R22.reuse, R12 ;  /* 0x000000168c0c723c */ /* 0x080fe6000004180c */
[----:B------:R-:W-:Y:S01]  /*e5e0*/  MUFU.EX2 R184, R222 ;  /* 0x000000de00b87308 */ /* 0x000fe20000000800 */
[C---:B------:R-:W-:Y:S01]  /*e5f0*/  FMUL.FTZ R21, R132.reuse, R185 ;  /* 0x000000b984157220 */ /* 0x040fe20000410000 */
[----:B------:R-:W-:Y:S01]  /*e600*/  MOV R185, R145 ;  /* 0x0000009100b97202 */ /* 0x000fe20000000f00 */
[----:B------:R-:W-:Y:S01]  /*e610*/  FADD.FTZ R0, R139, R0 ;  /* 0x000000008b007221 */ /* 0x000fe20000010000 */
[----:B------:R-:W-:Y:S01]  /*e620*/  MOV R145, R54 ;  /* 0x0000003600917202 */ /* 0x000fe20000000f00 */
[C---:B------:R-:W-:Y:S04]  /*e630*/  HMMA.16816.F32.BF16 R16, R208.reuse, R22, R16 ;  /* 0x00000016d010723c */ /* 0x040fe80000041810 */
[----:B------:R-:W-:Y:S01]  /*e640*/  MOV R179, R145 ;  /* 0x0000009100b37202 */ /* 0x000fe20000000f00 */
[----:B------:R-:W-:Y:S02]  /*e650*/  MUFU.EX2 R169, R169 ;  /* 0x000000a900a97308 */ /* 0x000fe40000000800 */
[C---:B------:R-:W-:Y:S01]  /*e660*/  FMUL.FTZ R22, R3.reuse, R186 ;  /* 0x000000ba03167220 */ /* 0x040fe20000410000 */
[----:B------:R-:W-:Y:S01]  /*e670*/  MOV R186, R149 ;  /* 0x0000009500ba7202 */ /* 0x000fe20000000f00 */
[C---:B------:R-:W-:Y:S03]  /*e680*/  FMUL.FTZ R23, R3.reuse, R187 ;  /* 0x000000bb03177220 */ /* 0x040fe60000410000 */
[----:B------:R-:W-:Y:S02]  /*e690*/  MOV R187, R144 ;  /* 0x0000009000bb7202 */ /* 0x000fe40000000f00 */
[----:B------:R-:W-:Y:S01]  /*e6a0*/  MOV R144, R35 ;  /* 0x0000002300907202 */ /* 0x000fe20000000f00 */
[C---:B------:R-:W-:Y:S01]  /*e6b0*/  FMUL.FTZ R35, R3.reuse, R191 ;  /* 0x000000bf03237220 */ /* 0x040fe20000410000 */
[-C--:B--2---:R-:W-:Y:S01]  /*e6c0*/  HMMA.16816.F32.BF16 R20, R208, R36.reuse, R20 ;  /* 0x00000024d014723c */ /* 0x084fe20000041814 */
[----:B------:R-:W-:Y:S02]  /*e6d0*/  MUFU.EX2 R217, R176 ;  /* 0x000000b000d97308 */ /* 0x000fe40000000800 */
[----:B------:R-:W-:Y:S02]  /*e6e0*/  MOV R191, R53 ;  /* 0x0000003500bf7202 */ /* 0x000fe40000000f00 */
[----:B------:R-:W1:Y:S01]  /*e6f0*/  LDSM.16.MT88.4 R52, [R238] ;  /* 0x00000000ee34783b */ /* 0x000e620000004200 */
[----:B------:R-:W-:Y:S01]  /*e700*/  MOV R149, R34 ;  /* 0x0000002200957202 */ /* 0x000fe20000000f00 */
[C---:B------:R-:W-:Y:S01]  /*e710*/  FMUL.FTZ R34, R3.reuse, R190 ;  /* 0x000000be03227220 */ /* 0x040fe20000410000 */
[C---:B------:R-:W-:Y:S03]  /*e720*/  HMMA.16816.F32.BF16 R24, R140.reuse, R36, R24 ;  /* 0x000000248c18723c */ /* 0x040fe60000041818 */
[----:B------:R-:W-:Y:S01]  /*e730*/  MUFU.EX2 R186, R186 ;  /* 0x000000ba00ba7308 */ /* 0x000fe20000000800 */
[----:B------:R-:W-:Y:S02]  /*e740*/  MOV R180, R144 ;  /* 0x0000009000b47202 */ /* 0x000fe40000000f00 */
[----:B------:R-:W2:Y:S01]  /*e750*/  LDSM.16.MT88.4 R144, [R237] ;  /* 0x00000000ed90783b */ /* 0x000ea20000004200 */
[----:B------:R-:W-:Y:S01]  /*e760*/  MOV R178, R149 ;  /* 0x0000009500b27202 */ /* 0x000fe20000000f00 */
[-C--:B------:R-:W-:Y:S04]  /*e770*/  HMMA.16816.F32.BF16 R28, R140, R38.reuse, R28 ;  /* 0x000000268c1c723c */ /* 0x080fe8000004181c */
[C---:B------:R-:W-:Y:S01]  /*e780*/  FMUL.FTZ R36, R132.reuse, R192 ;  /* 0x000000c084247220 */ /* 0x040fe20000410000 */
[----:B------:R-:W-:Y:S01]  /*e790*/  MOV R190, R51 ;  /* 0x0000003300be7202 */ /* 0x000fe20000000f00 */
[----:B------:R-:W-:Y:S01]  /*e7a0*/  LDSM.16.MT88.4 R148, [R235+0x800] ;  /* 0x00080000eb94783b */ /* 0x000fe20000004200 */
[----:B------:R-:W-:Y:S01]  /*e7b0*/  MUFU.EX2 R192, R213 ;  /* 0x000000d500c07308 */ /* 0x000fe20000000800 */
[C---:B------:R-:W-:Y:S04]  /*e7c0*/  HMMA.16816.F32.BF16 R32, R208.reuse, R38, R32 ;  /* 0x00000026d020723c */ /* 0x040fe80000041820 */
[C---:B------:R-:W-:Y:S02]  /*e7d0*/  FMUL.FTZ R37, R132.reuse, R193 ;  /* 0x000000c184257220 */ /* 0x040fe40000410000 */
[C---:B------:R-:W-:Y:S01]  /*e7e0*/  FMUL.FTZ R51, R3.reuse, R199 ;  /* 0x000000c703337220 */ /* 0x040fe20000410000 */
[----:B------:R-:W-:Y:S01]  /*e7f0*/  MOV R199, R64 ;  /* 0x0000004000c77202 */ /* 0x000fe20000000f00 */
[C---:B------:R-:W-:Y:S01]  /*e800*/  FMUL.FTZ R38, R3.reuse, R194 ;  /* 0x000000c203267220 */ /* 0x040fe20000410000 */
[----:B------:R-:W-:Y:S03]  /*e810*/  MUFU.EX2 R193, R218 ;  /* 0x000000da00c17308 */ /* 0x000fe60000000800 */
[C---:B------:R-:W-:Y:S02]  /*e820*/  FMUL.FTZ R39, R3.reuse, R195 ;  /* 0x000000c303277220 */ /* 0x040fe40000410000 */
[C---:B------:R-:W-:Y:S02]  /*e830*/  FMUL.FTZ R64, R132.reuse, R204 ;  /* 0x000000cc84407220 */ /* 0x040fe40000410000 */
[----:B------:R-:W-:Y:S03]  /*e840*/  LDSM.16.MT88.4 R204, [R237+0x1800] ;  /* 0x00180000edcc783b */ /* 0x000fe60000004200 */
[----:B------:R-:W-:Y:S01]  /*e850*/  MUFU.EX2 R195, R212 ;  /* 0x000000d400c37308 */ /* 0x000fe20000000800 */
[-C--:B-1----:R-:W-:Y:S08]  /*e860*/  HMMA.16816.F32.BF16 R36, R208, R52.reuse, R36 ;  /* 0x00000034d024723c */ /* 0x082ff00000041824 */
[C---:B------:R-:W-:Y:S01]  /*e870*/  HMMA.16816.F32.BF16 R40, R140.reuse, R52, R40 ;  /* 0x000000348c28723c */ /* 0x040fe20000041828 */
[----:B------:R-:W-:Y:S06]  /*e880*/  MUFU.EX2 R218, R178 ;  /* 0x000000b200da7308 */ /* 0x000fec0000000800 */
[C---:B------:R-:W-:Y:S01]  /*e890*/  FMUL.FTZ R52, R132.reuse, R200 ;  /* 0x000000c884347220 */ /* 0x040fe20000410000 */
[-C--:B------:R-:W-:Y:S03]  /*e8a0*/  HMMA.16816.F32.BF16 R44, R140, R54.reuse, R44 ;  /* 0x000000368c2c723c */ /* 0x080fe6000004182c */
[----:B------:R-:W1:Y:S01]  /*e8b0*/  MUFU.EX2 R200, R221 ;  /* 0x000000dd00c87308 */ /* 0x000e620000000800 */
[----:B------:R-:W-:Y:S04]  /*e8c0*/  FMUL.FTZ R53, R132, R201 ;  /* 0x000000c984357220 */ /* 0x000fe80000410000 */
[C---:B------:R-:W-:Y:S05]  /*e8d0*/  HMMA.16816.F32.BF16 R48, R208.reuse, R54, R48 ;  /* 0x00000036d030723c */ /* 0x040fea0000041830 */
[----:B------:R-:W3:Y:S02]  /*e8e0*/  MUFU.EX2 R194, R219 ;  /* 0x000000db00c27308 */ /* 0x000ee40000000800 */
[C---:B------:R-:W-:Y:S02]  /*e8f0*/  FMUL.FTZ R54, R3.reuse, R202 ;  /* 0x000000ca03367220 */ /* 0x040fe40000410000 */
[----:B------:R-:W-:Y:S06]  /*e900*/  FMUL.FTZ R55, R3, R203 ;  /* 0x000000cb03377220 */ /* 0x000fec0000410000 */
[----:B------:R-:W5:Y:S01]  /*e910*/  MUFU.EX2 R132, R199 ;  /* 0x000000c700847308 */ /* 0x000f620000000800 */
[-C--:B--2---:R-:W-:Y:S08]  /*e920*/  HMMA.16816.F32.BF16 R52, R208, R144.reuse, R52 ;  /* 0x00000090d034723c */ /* 0x084ff00000041834 */
[C---:B------:R-:W-:Y:S01]  /*e930*/  HMMA.16816.F32.BF16 R56, R140.reuse, R144, R56 ;  /* 0x000000908c38723c */ /* 0x040fe20000041838 */
[----:B------:R-:W-:Y:S07]  /*e940*/  MUFU.EX2 R3, R198 ;  /* 0x000000c600037308 */ /* 0x000fee0000000800 */
[-C--:B------:R-:W-:Y:S03]  /*e950*/  HMMA.16816.F32.BF16 R60, R140, R146.reuse, R60 ;  /* 0x000000928c3c723c */ /* 0x080fe6000004183c */
[----:B------:R-:W2:Y:S05]  /*e960*/  MUFU.EX2 R219, R177 ;  /* 0x000000b100db7308 */ /* 0x000eaa0000000800 */
[C---:B------:R-:W-:Y:S01]  /*e970*/  HMMA.16816.F32.BF16 R64, R208.reuse, R146, R64 ;  /* 0x00000092d040723c */ /* 0x040fe20000041840 */
[----:B------:R-:W1:Y:S04]  /*e980*/  LDSM.16.MT88.4 R144, [R235+0x2000] ;  /* 0x00200000eb90783b */ /* 0x000e680000004200 */
[----:B------:R2:W-:Y:S10]  /*e990*/  MUFU.EX2 R201, R191 ;  /* 0x000000bf00c97308 */ /* 0x0005f40000000800 */
[----:B------:R-:W-:Y:S10]  /*e9a0*/  MUFU.EX2 R202, R187 ;  /* 0x000000bb00ca7308 */ /* 0x000ff40000000800 */
[----:B------:R-:W-:Y:S01]  /*e9b0*/  MUFU.EX2 R187, R230 ;  /* 0x000000e600bb7308 */ /* 0x000fe20000000800 */
[----:B--2---:R-:W-:Y:S09]  /*e9c0*/  MOV R191, R172 ;  /* 0x000000ac00bf7202 */ /* 0x004ff20000000f00 */
[----:B------:R-:W-:Y:S01]  /*e9d0*/  MUFU.EX2 R172, R229 ;  /* 0x000000e500ac7308 */ /* 0x000fe20000000800 */
[-C--:B-1----:R-:W-:Y:S09]  /*e9e0*/  HMMA.16816.F32.BF16 R68, R208, R144.reuse, R68 ;  /* 0x00000090d044723c */ /* 0x082ff20000041844 */
[----:B------:R1:W-:Y:S01]  /*e9f0*/  MUFU.EX2 R229, R191 ;  /* 0x000000bf00e57308 */ /* 0x0003e20000000800 */
[C---:B------:R-:W-:Y:S08]  /*ea00*/  HMMA.16816.F32.BF16 R72, R140.reuse, R144, R72 ;  /* 0x000000908c48723c */ /* 0x040ff00000041848 */
[-C--:B------:R-:W-:Y:S08]  /*ea10*/  HMMA.16816.F32.BF16 R76, R140, R146.reuse, R76 ;  /* 0x000000928c4c723c */ /* 0x080ff0000004184c */
[C---:B------:R-:W-:Y:S01]  /*ea20*/  HMMA.16816.F32.BF16 R80, R208.reuse, R146, R80 ;  /* 0x00000092d050723c */ /* 0x040fe20000041850 */
[----:B------:R-:W2:Y:S03]  /*ea30*/  LDSM.16.MT88.4 R144, [R236+0x2000] ;  /* 0x00200000ec90783b */ /* 0x000ea60000004200 */
[----:B-1----:R-:W-:Y:S02]  /*ea40*/  MOV R191, R182 ;  /* 0x000000b600bf7202 */ /* 0x002fe40000000f00 */
[----:B------:R-:W-:Y:S02]  /*ea50*/  MOV R182, R180 ;  /* 0x000000b400b67202 */ /* 0x000fe40000000f00 */
[----:B------:R-:W-:Y:S02]  /*ea60*/  MOV R180, R166 ;  /* 0x000000a600b47202 */ /* 0x000fe40000000f00 */
[----:B------:R-:W-:Y:S10]  /*ea70*/  MUFU.EX2 R223, R182 ;  /* 0x000000b600df7308 */ /* 0x000ff40000000800 */
[----:B------:R-:W-:Y:S01]  /*ea80*/  MUFU.EX2 R221, R180 ;  /* 0x000000b400dd7308 */ /* 0x000fe20000000800 */
[-C--:B--2---:R-:W-:Y:S08]  /*ea90*/  HMMA.16816.F32.BF16 R84, R208, R144.reuse, R84 ;  /* 0x00000090d054723c */ /* 0x084ff00000041854 */
        /* <DEDUP_REMOVED lines=9> */
[-C--:B-1----:R-:W-:Y:S08]  /*eb30*/  HMMA.16816.F32.BF16 R116, R208, R144.reuse, R116 ;  /* 0x00000090d074723c */ /* 0x082ff00000041874 */
[C---:B------:R-:W-:Y:S07]  /*eb40*/  HMMA.16816.F32.BF16 R120, R140.reuse, R144, R120 ;  /* 0x000000908c78723c */ /* 0x040fee0000041878 */
[----:B------:R-:W-:Y:S01]  /*eb50*/  F2FP.BF16.PACK_AB R144, R214, R216 ;  /* 0x000000d8d690723e */ /* 0x000fe200000010ff */
[-C--:B------:R-:W-:Y:S04]  /*eb60*/  HMMA.16816.F32.BF16 R124, R140, R146.reuse, R124 ;  /* 0x000000928c7c723c */ /* 0x080fe8000004187c */
[----:B----4-:R-:W-:Y:S03]  /*eb70*/  F2FP.BF16.PACK_AB R145, R215, R170 ;  /* 0x000000aad791723e */ /* 0x010fe600000010ff */
[----:B------:R-:W-:Y:S01]  /*eb80*/  F2FP.BF16.PACK_AB R140, R2, R137 ;  /* 0x00000089028c723e */ /* 0x000fe200000010ff */
[----:B------:R-:W-:Y:S01]  /*eb90*/  HMMA.16816.F32.BF16 R128, R208, R146, R128 ;  /* 0x00000092d080723c */ /* 0x000fe20000041880 */
[----:B------:R1:W-:Y:S03]  /*eba0*/  MUFU.EX2 R137, R196 ;  /* 0x000000c400897308 */ /* 0x0003e60000000800 */
[C---:B------:R-:W-:Y:S01]  /*ebb0*/  F2FP.BF16.PACK_AB R142, R138.reuse, R139 ;  /* 0x0000008b8a8e723e */ /* 0x040fe200000010ff */
[----:B------:R-:W-:Y:S01]  /*ebc0*/  FADD.FTZ R2, R138, R0 ;  /* 0x000000008a027221 */ /* 0x000fe20000010000 */
[----:B------:R-:W-:Y:S01]  /*ebd0*/  F2FP.BF16.PACK_AB R141, R171, R224 ;  /* 0x000000e0ab8d723e */ /* 0x000fe200000010ff */
[----:B------:R-:W-:Y:S01]  /*ebe0*/  FADD.FTZ R0, R158, R156 ;  /* 0x0000009c9e007221 */ /* 0x000fe20000010000 */
[----:B------:R-:W-:Y:S01]  /*ebf0*/  F2FP.BF16.PACK_AB R143, R200, R184 ;  /* 0x000000b8c88f723e */ /* 0x000fe200000010ff */
[----:B------:R-:W-:Y:S02]  /*ec00*/  FADD.FTZ R138, R162, R157 ;  /* 0x0000009da28a7221 */ /* 0x000fe40000010000 */
[----:B------:R-:W2:Y:S01]  /*ec10*/  LDSM.16.MT88.4 R156, [R238+0x800] ;  /* 0x00080000ee9c783b */ /* 0x000ea20000004200 */
[----:B------:R-:W4:Y:S01]  /*ec20*/  MUFU.EX2 R139, R197 ;  /* 0x000000c5008b7308 */ /* 0x000f220000000800 */
[----:B------:R-:W-:Y:S01]  /*ec30*/  FADD.FTZ R160, R160, R0 ;  /* 0x00000000a0a07221 */ /* 0x000fe20000010000 */
[----:B---3--:R-:W-:Y:S01]  /*ec40*/  F2FP.BF16.PACK_AB R146, R194, R193 ;  /* 0x000000c1c292723e */ /* 0x008fe200000010ff */
[-C--:B------:R-:W-:Y:S05]  /*ec50*/  HMMA.16816.F32.BF16 R4, R140, R148.reuse, R4 ;  /* 0x000000948c04723c */ /* 0x080fea0000041804 */
[----:B------:R-:W-:Y:S01]  /*ec60*/  F2FP.BF16.PACK_AB R147, R195, R192 ;  /* 0x000000c0c393723e */ /* 0x000fe200000010ff */
[----:B-----5:R-:W-:Y:S01]  /*ec70*/  FADD.FTZ R0, R132, R2 ;  /* 0x0000000284007221 */ /* 0x020fe20000010000 */
[----:B------:R-:W-:Y:S05]  /*ec80*/  F2FP.BF16.PACK_AB R209, R219, R218 ;  /* 0x000000dadbd1723e */ /* 0x000fea00000010ff */
[C---:B------:R-:W-:Y:S04]  /*ec90*/  HMMA.16816.F32.BF16 R8, R144.reuse, R148, R8 ;  /* 0x000000949008723c */ /* 0x040fe80000041808 */
[----:B-1----:R-:W-:Y:S01]  /*eca0*/  MOV R196, R185 ;  /* 0x000000b900c47202 */ /* 0x002fe20000000f00 */
[----:B------:R-:W-:Y:S01]  /*ecb0*/  FADD.FTZ R0, R3, R0 ;  /* 0x0000000003007221 */ /* 0x000fe20000010000 */
[----:B------:R-:W-:Y:S02]  /*ecc0*/  MUFU.EX2 R185, R231 ;  /* 0x000000e700b97308 */ /* 0x000fe40000000800 */
[-C--:B------:R-:W-:Y:S04]  /*ecd0*/  HMMA.16816.F32.BF16 R12, R144, R150.reuse, R12 ;  /* 0x00000096900c723c */ /* 0x080fe8000004180c */
[----:B----4-:R-:W-:Y:S04]  /*ece0*/  FADD.FTZ R0, R139, R0 ;  /* 0x000000008b007221 */ /* 0x010fe80000010000 */
[C---:B------:R-:W-:Y:S01]  /*ecf0*/  HMMA.16816.F32.BF16 R16, R140.reuse, R150, R16 ;  /* 0x000000968c10723c */ /* 0x040fe20000041810 */
[----:B------:R-:W1:Y:S01]  /*ed00*/  LDSM.16.MT88.4 R148, [R237+0x800] ;  /* 0x00080000ed94783b */ /* 0x000e620000004200 */
[----:B------:R3:W-:Y:S02]  /*ed10*/  MUFU.EX2 R230, R196 ;  /* 0x000000c400e67308 */ /* 0x0007e40000000800 */
[----:B------:R-:W-:Y:S02]  /*ed20*/  FADD.FTZ R2, R137, R0 ;  /* 0x0000000089027221 */ /* 0x000fe40000010000 */
[----:B------:R-:W-:Y:S02]  /*ed30*/  FADD.FTZ R0, R164, R161 ;  /* 0x000000a1a4007221 */ /* 0x000fe40000010000 */
[-C--:B------:R-:W-:Y:S04]  /*ed40*/  HMMA.16816.F32.BF16 R20, R140, R152.reuse, R20 ;  /* 0x000000988c14723c */ /* 0x080fe80000041814 */
[----:B------:R-:W-:Y:S04]  /*ed50*/  MUFU.EX2 R231, R228 ;  /* 0x000000e400e77308 */ /* 0x000fe80000000800 */
[C---:B------:R-:W-:Y:S06]  /*ed60*/  HMMA.16816.F32.BF16 R24, R144.reuse, R152, R24 ;  /* 0x000000989018723c */ /* 0x040fec0000041818 */
[----:B------:R4:W-:Y:S02]  /*ed70*/  MUFU.EX2 R228, R190 ;  /* 0x000000be00e47308 */ /* 0x0009e40000000800 */
[-C--:B------:R-:W-:Y:S01]  /*ed80*/  HMMA.16816.F32.BF16 R28, R144, R154.reuse, R28 ;  /* 0x0000009a901c723c */ /* 0x080fe2000004181c */
[----:B---3--:R-:W-:Y:S07]  /*ed90*/  LDSM.16.MT88.4 R196, [R238+0x1800] ;  /* 0x00180000eec4783b */ /* 0x008fee0000004200 */
[C---:B------:R-:W-:Y:S01]  /*eda0*/  HMMA.16816.F32.BF16 R32, R140.reuse, R154, R32 ;  /* 0x0000009a8c20723c */ /* 0x040fe20000041820 */
[----:B------:R-:W3:Y:S07]  /*edb0*/  LDSM.16.MT88.4 R152, [R235+0x2800] ;  /* 0x00280000eb98783b */ /* 0x000eee0000004200 */
[-C--:B--2---:R-:W-:Y:S04]  /*edc0*/  HMMA.16816.F32.BF16 R36, R140, R156.reuse, R36 ;  /* 0x0000009c8c24723c */ /* 0x084fe80000041824 */
[----:B----4-:R-:W-:Y:S04]  /*edd0*/  MOV R190, R183 ;  /* 0x000000b700be7202 */ /* 0x010fe80000000f00 */
[C---:B------:R-:W-:Y:S01]  /*ede0*/  HMMA.16816.F32.BF16 R40, R144.reuse, R156, R40 ;  /* 0x0000009c9028723c */ /* 0x040fe20000041828 */
[----:B------:R-:W-:Y:S03]  /*edf0*/  MUFU.EX2 R227, R190 ;  /* 0x000000be00e37308 */ /* 0x000fe60000000800 */
[----:B------:R-:W-:Y:S02]  /*ee00*/  MOV R183, R181 ;  /* 0x000000b500b77202 */ /* 0x000fe40000000f00 */
[----:B------:R-:W-:Y:S02]  /*ee10*/  MOV R181, R179 ;  /* 0x000000b300b57202 */ /* 0x000fe40000000f00 */
[-C--:B------:R-:W-:Y:S04]  /*ee20*/  HMMA.16816.F32.BF16 R44, R144, R158.reuse, R44 ;  /* 0x0000009e902c723c */ /* 0x080fe8000004182c */
[----:B------:R-:W-:Y:S01]  /*ee30*/  MOV R179, R165 ;  /* 0x000000a500b37202 */ /* 0x000fe20000000f00 */
[----:B------:R-:W2:Y:S03]  /*ee40*/  MUFU.EX2 R222, R181 ;  /* 0x000000b500de7308 */ /* 0x000ea60000000800 */
[C---:B------:R-:W-:Y:S01]  /*ee50*/  HMMA.16816.F32.BF16 R48, R140.reuse, R158, R48 ;  /* 0x0000009e8c30723c */ /* 0x040fe20000041830 */
[----:B------:R-:W4:Y:S06]  /*ee60*/  LDSM.16.MT88.4 R156, [R236+0x2800] ;  /* 0x00280000ec9c783b */ /* 0x000f2c0000004200 */
[----:B------:R-:W5:Y:S01]  /*ee70*/  MUFU.EX2 R220, R179 ;  /* 0x000000b300dc7308 */ /* 0x000f620000000800 */
[-C--:B-1----:R-:W-:Y:S08]  /*ee80*/  HMMA.16816.F32.BF16 R52, R140, R148.reuse, R52 ;  /* 0x000000948c34723c */ /* 0x082ff00000041834 */
[C---:B------:R-:W-:Y:S04]  /*ee90*/  HMMA.16816.F32.BF16 R56, R144.reuse, R148, R56 ;  /* 0x000000949038723c */ /* 0x040fe80000041838 */
[----:B--2---:R-:W-:Y:S04]  /*eea0*/  F2FP.BF16.PACK_AB R208, R222, R223 ;  /* 0x000000dfded0723e */ /* 0x004fe800000010ff */
[-C--:B------:R-:W-:Y:S04]  /*eeb0*/  HMMA.16816.F32.BF16 R60, R144, R150.reuse, R60 ;  /* 0x00000096903c723c */ /* 0x080fe8000004183c */
[----:B-----5:R-:W-:Y:S04]  /*eec0*/  F2FP.BF16.PACK_AB R210, R220, R221 ;  /* 0x000000dddcd2723e */ /* 0x020fe800000010ff */
[C---:B------:R-:W-:Y:S01]  /*eed0*/  HMMA.16816.F32.BF16 R64, R140.reuse, R150, R64 ;  /* 0x000000968c40723c */ /* 0x040fe20000041840 */
[----:B------:R-:W1:Y:S07]  /*eee0*/  LDSM.16.MT88.4 R148, [R238+0x2800] ;  /* 0x00280000ee94783b */ /* 0x000e6e0000004200 */
[-C--:B---3--:R-:W-:Y:S08]  /*eef0*/  HMMA.16816.F32.BF16 R68, R140, R152.reuse, R68 ;  /* 0x000000988c44723c */ /* 0x088ff00000041844 */
        /* <DEDUP_REMOVED lines=20> */
[----:B------:R-:W-:Y:S01]  /*f040*/  F2FP.BF16.PACK_AB R146, R137, R139 ;  /* 0x0000008b8992723e */ /* 0x000fe200000010ff */
[----:B------:R-:W-:Y:S01]  /*f050*/  FADD.FTZ R137, R163, R160 ;  /* 0x000000a0a3897221 */ /* 0x000fe20000010000 */
[----:B------:R-:W-:Y:S01]  /*f060*/  F2FP.BF16.PACK_AB R145, R186, R201 ;  /* 0x000000c9ba91723e */ /* 0x000fe200000010ff */
[----:B------:R4:W5:Y:S01]  /*f070*/  MUFU.EX2 R139, R167 ;  /* 0x000000a7008b7308 */ /* 0x0009620000000800 */
[----:B------:R-:W-:Y:S01]  /*f080*/  F2FP.BF16.PACK_AB R147, R173, R202 ;  /* 0x000000caad93723e */ /* 0x000fe200000010ff */
[----:B------:R-:W-:Y:S03]  /*f090*/  LDSM.16.MT88.4 R160, [R235+0x3000] ;  /* 0x00300000eba0783b */ /* 0x000fe60000004200 */
[----:B------:R-:W-:Y:S01]  /*f0a0*/  F2FP.BF16.PACK_AB R140, R187, R185 ;  /* 0x000000b9bb8c723e */ /* 0x000fe200000010ff */
[----:B------:R-:W-:Y:S01]  /*f0b0*/  FADD.FTZ R3, R224, R138 ;  /* 0x0000008ae0037221 */ /* 0x000fe20000010000 */
[-C--:B------:R-:W-:Y:S01]  /*f0c0*/  F2FP.BF16.PACK_AB R142, R174, R172.reuse ;  /* 0x000000acae8e723e */ /* 0x080fe200000010ff */
[-C--:B---3--:R-:W-:Y:S02]  /*f0d0*/  HMMA.16816.F32.BF16 R4, R144, R156.reuse, R4 ;  /* 0x0000009c9004723c */ /* 0x088fe40000041804 */
[----:B------:R3:W-:Y:S03]  /*f0e0*/  MUFU.EX2 R224, R183 ;  /* 0x000000b700e07308 */ /* 0x0007e60000000800 */
[----:B------:R-:W-:Y:S01]  /*f0f0*/  F2FP.BF16.PACK_AB R141, R230, R231 ;  /* 0x000000e7e68d723e */ /* 0x000fe200000010ff */
[----:B------:R-:W-:Y:S01]  /*f100*/  FADD.FTZ R132, R216, R0 ;  /* 0x00000000d8847221 */ /* 0x000fe20000010000 */
[----:B------:R-:W-:Y:S01]  /*f110*/  F2FP.BF16.PACK_AB R143, R228, R229 ;  /* 0x000000e5e48f723e */ /* 0x000fe200000010ff */
[----:B------:R-:W-:Y:S04]  /*f120*/  FADD.FTZ R0, R169, R2 ;  /* 0x00000002a9007221 */ /* 0x000fe80000010000 */
[----:B------:R-:W1:Y:S01]  /*f130*/  MUFU.EX2 R138, R191 ;  /* 0x000000bf008a7308 */ /* 0x000e620000000800 */
[----:B------:R-:W-:Y:S01]  /*f140*/  FADD.FTZ R132, R214, R132 ;  /* 0x00000084d6847221 */ /* 0x000fe20000010000 */
[C---:B------:R-:W-:Y:S01]  /*f150*/  HMMA.16816.F32.BF16 R8, R140.reuse, R156, R8 ;  /* 0x0000009c8c08723c */ /* 0x040fe20000041808 */
[----:B----4-:R-:W-:Y:S03]  /*f160*/  LDSM.16.MT88.4 R164, [R236+0x3000] ;  /* 0x00300000eca4783b */ /* 0x010fe60000004200 */
[----:B------:R-:W-:Y:S02]  /*f170*/  FADD.FTZ R0, R168, R0 ;  /* 0x00000000a8007221 */ /* 0x000fe40000010000 */
[----:B------:R-:W-:Y:S02]  /*f180*/  FADD.FTZ R3, R171, R3 ;  /* 0x00000003ab037221 */ /* 0x000fe40000010000 */
[-C--:B------:R-:W-:Y:S01]  /*f190*/  HMMA.16816.F32.BF16 R12, R140, R158.reuse, R12 ;  /* 0x0000009e8c0c723c */ /* 0x080fe2000004180c */
[----:B------:R-:W4:Y:S01]  /*f1a0*/  MUFU.EX2 R216, R175 ;  /* 0x000000af00d87308 */ /* 0x000f220000000800 */
[----:B---3--:R-:W-:Y:S02]  /*f1b0*/  LDSM.16.MT88.4 R180, [R235+0x1800] ;  /* 0x00180000ebb4783b */ /* 0x008fe40000004200 */
[----:B-----5:R-:W-:Y:S04]  /*f1c0*/  FADD.FTZ R0, R139, R0 ;  /* 0x000000008b007221 */ /* 0x020fe80000010000 */
[C---:B------:R-:W-:Y:S02]  /*f1d0*/  HMMA.16816.F32.BF16 R16, R144.reuse, R158, R16 ;  /* 0x0000009e9010723c */ /* 0x040fe40000041810 */
[----:B------:R-:W3:Y:S02]  /*f1e0*/  LDSM.16.MT88.4 R156, [R237+0x1000] ;  /* 0x00100000ed9c783b */ /* 0x000ee40000004200 */
[----:B-1----:R-:W-:Y:S04]  /*f1f0*/  FADD.FTZ R0, R138, R0 ;  /* 0x000000008a007221 */ /* 0x002fe80000010000 */
[-C--:B------:R-:W-:Y:S02]  /*f200*/  HMMA.16816.F32.BF16 R20, R144, R148.reuse, R20 ;  /* 0x000000949014723c */ /* 0x080fe40000041814 */
[----:B------:R-:W-:Y:S06]  /*f210*/  LDSM.16.MT88.4 R188, [R236+0x1800] ;  /* 0x00180000ecbc783b */ /* 0x000fec0000004200 */
[C---:B------:R-:W-:Y:S02]  /*f220*/  HMMA.16816.F32.BF16 R24, R140.reuse, R148, R24 ;  /* 0x000000948c18723c */ /* 0x040fe40000041818 */
[----:B------:R1:W-:Y:S02]  /*f230*/  STL [R1+0x18], R0 ;  /* 0x0000180001007387 */ /* 0x0003e40000100800 */
[----:B----4-:R-:W-:Y:S04]  /*f240*/  F2FP.BF16.PACK_AB R211, R216, R217 ;  /* 0x000000d9d8d3723e */ /* 0x010fe800000010ff */
[-C--:B------:R-:W-:Y:S08]  /*f250*/  HMMA.16816.F32.BF16 R28, R140, R150.reuse, R28 ;  /* 0x000000968c1c723c */ /* 0x080ff0000004181c */
[C---:B------:R-:W-:Y:S01]  /*f260*/  HMMA.16816.F32.BF16 R32, R144.reuse, R150, R32 ;  /* 0x000000969020723c */ /* 0x040fe20000041820 */
[----:B------:R-:W4:Y:S07]  /*f270*/  LDSM.16.MT88.4 R148, [R238+0x3000] ;  /* 0x00300000ee94783b */ /* 0x000f2e0000004200 */
[-C--:B--2---:R-:W-:Y:S04]  /*f280*/  HMMA.16816.F32.BF16 R36, R144, R152.reuse, R36 ;  /* 0x000000989024723c */ /* 0x084fe80000041824 */
[----:B-1----:R-:W-:Y:S01]  /*f290*/  FADD.FTZ R0, R170, R137 ;  /* 0x00000089aa007221 */ /* 0x002fe20000010000 */
[----:B------:R-:W-:Y:S03]  /*f2a0*/  MOV R137, R172 ;  /* 0x000000ac00897202 */ /* 0x000fe60000000f00 */
[C---:B------:R-:W-:Y:S04]  /*f2b0*/  HMMA.16816.F32.BF16 R40, R140.reuse, R152, R40 ;  /* 0x000000988c28723c */ /* 0x040fe80000041828 */
[----:B------:R-:W-:Y:S01]  /*f2c0*/  FADD.FTZ R2, R215, R0 ;  /* 0x00000000d7027221 */ /* 0x000fe20000010000 */
[----:B------:R-:W-:Y:S01]  /*f2d0*/  MOV R0, R184 ;  /* 0x000000b800007202 */ /* 0x000fe20000000f00 */
[----:B------:R-:W-:Y:S02]  /*f2e0*/  LDSM.16.MT88.4 R212, [R235+0x3800] ;  /* 0x00380000ebd4783b */ /* 0x000fe40000004200 */
[-C--:B------:R-:W-:Y:S04]  /*f2f0*/  HMMA.16816.F32.BF16 R44, R140, R154.reuse, R44 ;  /* 0x0000009a8c2c723c */ /* 0x080fe8000004182c */
[----:B------:R-:W-:Y:S04]  /*f300*/  FADD.FTZ R0, R0, R3 ;  /* 0x0000000300007221 */ /* 0x000fe80000010000 */
[C---:B------:R-:W-:Y:S01]  /*f310*/  HMMA.16816.F32.BF16 R48, R144.reuse, R154, R48 ;  /* 0x0000009a9030723c */ /* 0x040fe20000041830 */
[----:B------:R-:W1:Y:S07]  /*f320*/  LDSM.16.MT88.4 R152, [R237+0x3000] ;  /* 0x00300000ed98783b */ /* 0x000e6e0000004200 */
        /* <DEDUP_REMOVED lines=16> */
[-C--:B-1----:R-:W-:Y:S08]  /*f430*/  HMMA.16816.F32.BF16 R116, R144, R152.reuse, R116 ;  /* 0x000000989074723c */ /* 0x082ff00000041874 */
        /* <DEDUP_REMOVED lines=26> */
[----:B------:R-:W-:Y:S02]  /*f5e0*/  MOV R20, R200 ;  /* 0x000000c800147202 */ /* 0x000fe40000000f00 */
        /* <DEDUP_REMOVED lines=17> */
[----:B------:R-:W-:Y:S01]  /*f700*/  FADD.FTZ R3, R137, R3 ;  /* 0x0000000389037221 */ /* 0x000fe20000010000 */
[----:B------:R-:W-:Y:S01]  /*f710*/  MOV R137, R136 ;  /* 0x0000008800897202 */ /* 0x000fe20000000f00 */
[-C--:B------:R-:W-:Y:S04]  /*f720*/  HMMA.16816.F32.BF16 R200, R140, R204.reuse, R52 ;  /* 0x000000cc8cc8723c */ /* 0x080fe80000041834 */
[----:B------:R-:W-:Y:S02]  /*f730*/  FADD.FTZ R0, R227, R0 ;  /* 0x00000000e3007221 */ /* 0x000fe40000010000 */
[----:B------:R-:W-:Y:S01]  /*f740*/  FADD.FTZ R3, R138, R3 ;  /* 0x000000038a037221 */ /* 0x000fe20000010000 */
[----:B------:R-:W-:Y:S01]  /*f750*/  MOV R138, R135 ;  /* 0x00000087008a7202 */ /* 0x000fe20000000f00 */
        /* <DEDUP_REMOVED lines=25> */
[----:B------:R1:W-:Y:S03]  /*f8f0*/  STL [R1+0x14], R4 ;  /* 0x0000140401007387 */ /* 0x0003e60000100800 */
        /* <DEDUP_REMOVED lines=8> */
[C---:B------:R-:W-:Y:S01]  /*f980*/  HMMA.16816.F32.BF16 R112, R140.reuse, R10, R112 ;  /* 0x0000000a8c70723c */ /* 0x040fe20000041870 */
[----:B------:R1:W-:Y:S07]  /*f990*/  STL [R1+0x20], R3 ;  /* 0x0000200301007387 */ /* 0x0003ee0000100800 */
[-C--:B---3--:R-:W-:Y:S08]  /*f9a0*/  HMMA.16816.F32.BF16 R116, R140, R12.reuse, R116 ;  /* 0x0000000c8c74723c */ /* 0x088ff00000041874 */
[C---:B------:R-:W-:Y:S08]  /*f9b0*/  HMMA.16816.F32.BF16 R120, R208.reuse, R12, R120 ;  /* 0x0000000cd078723c */ /* 0x040ff00000041878 */
[-C--:B------:R-:W-:Y:S08]  /*f9c0*/  HMMA.16816.F32.BF16 R124, R208, R14.reuse, R124 ;  /* 0x0000000ed07c723c */ /* 0x080ff0000004187c */
[----:B------:R-:W-:Y:S07]  /*f9d0*/  HMMA.16816.F32.BF16 R128, R140, R14, R128 ;  /* 0x0000000e8c80723c */ /* 0x000fee0000041880 */
[----:B------:R-:W-:Y:S02]  /*f9e0*/  MOV R140, R133 ;  /* 0x00000085008c7202 */ /* 0x000fe40000000f00 */
[C---:B-----5:R-:W-:Y:S02]  /*f9f0*/  IADD3 R0, R6.reuse, -0x1, RZ ;  /* 0xffffffff06007810 */ /* 0x060fe40007ffe0ff */
[----:B----4-:R-:W-:Y:S03]  /*fa00*/  ISETP.GT.AND P0, PT, R6, R7, PT ;  /* 0x000000070600720c */ /* 0x010fe60003f04270 */
[----:B------:R1:W-:Y:S04]  /*fa10*/  STL [R1+0x4], R0 ;  /* 0x0000040001007387 */ /* 0x0003e80000100800 */
[----:B------:R1:W-:Y:S06]  /*fa20*/  STL [R1+0x24], R2 ;  /* 0x0000240201007387 */ /* 0x0003ec0000100800 */
[----:B-1----:R-:W-:-:S05]  /*fa30*/  @P0 BRA `(.L_x_3039) ;  /* 0xffffbe0000000947 */ /* 0x002fca000383ffff */
.L_x_3032:
[----:B------:R-:W-:Y:S05]  /*fa40*/  BRA.DIV ~URZ, `(.L_x_3040) ;  /* 0x00006a027f007947 */ /* 0x000fea000b800000 */
[----:B------:R-:W2:Y:S04]  /*fa50*/  LDL R0, [R1+0x18] ;  /* 0x0000180001007983 */ /* 0x000ea80000100800 */
[----:B--2---:R1:W2:Y:S02]  /*fa60*/  SHFL.BFLY PT, R7, R0, 0x2, 0x1f ;  /* 0x0c401f0000077f89 */ /* 0x0042a400000e0000 */
.L_x_3084:
[----:B-1----:R-:W3:Y:S02]  /*fa70*/  LDL.LU R0, [R1+0x18] ;  /* 0x0000180001007983 */ /* 0x002ee40000300800 */
[----:B--23--:R-:W-:Y:S01]  /*fa80*/  FADD.FTZ R7, R7, R0 ;  /* 0x0000000007077221 */ /* 0x00cfe20000010000 */
[----:B------:R-:W-:Y:S05]  /*fa90*/  BRA.DIV ~URZ, `(.L_x_3041) ;  /* 0x00006a127f007947 */ /* 0x000fea000b800000 */
[----:B------:R-:W2:Y:S04]  /*faa0*/  LDL.LU R2, [R1+0x14] ;  /* 0x0000140001027983 */ /* 0x000ea80000300800 */
[----:B------:R-:W3:Y:S04]  /*fab0*/  LDL.LU R0, [R1+0x20] ;  /* 0x0000200001007983 */ /* 0x000ee80000300800 */
[----:B------:R-:W4:Y:S04]  /*fac0*/  LDL.LU R9, [R1+0x24] ;  /* 0x0000240001097983 */ /* 0x000f280000300800 */
[----:B--2---:R-:W1:Y:S04]  /*fad0*/  SHFL.BFLY PT, R6, R2, 0x2, 0x1f ;  /* 0x0c401f0002067f89 */ /* 0x004e6800000e0000 */
[----:B---3--:R-:W2:Y:S04]  /*fae0*/  SHFL.BFLY PT, R5, R0, 0x2, 0x1f ;  /* 0x0c401f0000057f89 */ /* 0x008ea800000e0000 */
[----:B----4-:R-:W3:Y:S01]  /*faf0*/  SHFL.BFLY PT, R4, R9, 0x2, 0x1f ;  /* 0x0c401f0009047f89 */ /* 0x010ee200000e0000 */
[----:B-1----:R-:W-:-:S02]  /*fb00*/  FADD.FTZ R6, R6, R2 ;  /* 0x0000000206067221 */ /* 0x002fc40000010000 */
[----:B--2---:R-:W-:-:S03]  /*fb10*/  FADD.FTZ R5, R5, R0 ;  /* 0x0000000005057221 */ /* 0x004fc60000010000 */
[----:B------:R-:W1:Y:S01]  /*fb20*/  SHFL.BFLY PT, R2, R6, 0x1, 0x1f ;  /* 0x0c201f0006027f89 */ /* 0x000e6200000e0000 */
[----:B---3--:R-:W-:-:S03]  /*fb30*/  FADD.FTZ R4, R4, R9 ;  /* 0x0000000904047221 */ /* 0x008fc60000010000 */
[----:B------:R-:W2:Y:S04]  /*fb40*/  SHFL.BFLY PT, R0, R7, 0x1, 0x1f ;  /* 0x0c201f0007007f89 */ /* 0x000ea800000e0000 */
[----:B------:R-:W3:Y:S04]  /*fb50*/  SHFL.BFLY PT, R3, R5, 0x1, 0x1f ;  /* 0x0c201f0005037f89 */ /* 0x000ee800000e0000 */
[----:B------:R4:W4:Y:S01]  /*fb60*/  SHFL.BFLY PT, R8, R4, 0x1, 0x1f ;  /* 0x0c201f0004087f89 */ /* 0x00092200000e0000 */
[----:B-1----:R-:W-:Y:S02]  /*fb70*/  FADD.FTZ R6, R6, R2 ;  /* 0x0000000206067221 */ /* 0x002fe40000010000 */
[----:B--2---:R-:W-:-:S02]  /*fb80*/  FADD.FTZ R7, R7, R0 ;  /* 0x0000000007077221 */ /* 0x004fc40000010000 */
[----:B---3--:R-:W-:-:S03]  /*fb90*/  FADD.FTZ R5, R5, R3 ;  /* 0x0000000305057221 */ /* 0x008fc60000010000 */
.L_x_3085:
[----:B------:R-:W-:Y:S01]  /*fba0*/  FSETP.NE.FTZ.AND P3, PT, R7, RZ, PT ;  /* 0x000000ff0700720b */ /* 0x000fe20003f75000 */
[----:B------:R-:W-:Y:S01]  /*fbb0*/  CS2R R2, SRZ ;  /* 0x0000000000027805 */ /* 0x000fe2000001ff00 */
[----:B------:R-:W-:Y:S01]  /*fbc0*/  MOV R0, RZ ;  /* 0x000000ff00007202 */ /* 0x000fe20000000f00 */
[----:B----4-:R-:W-:Y:S01]  /*fbd0*/  FADD.FTZ R4, R8, R4 ;  /* 0x0000000408047221 */ /* 0x010fe20000010000 */
[----:B------:R-:W-:Y:S02]  /*fbe0*/  FSETP.NE.FTZ.AND P2, PT, R6, RZ, PT ;  /* 0x000000ff0600720b */ /* 0x000fe40003f55000 */
[----:B------:R-:W-:Y:S02]  /*fbf0*/  FSETP.NE.FTZ.AND P1, PT, R5, RZ, PT ;  /* 0x000000ff0500720b */ /* 0x000fe40003f35000 */
[----:B------:R-:W-:Y:S02]  /*fc00*/  FSETP.NE.FTZ.AND P0, PT, R4, RZ, PT ;  /* 0x000000ff0400720b */ /* 0x000fe40003f15000 */
[----:B------:R-:W-:-:S02]  /*fc10*/  MOV R23, 0xff800000 ;  /* 0xff80000000177802 */ /* 0x000fc40000000f00 */
[----:B------:R-:W-:Y:S01]  /*fc20*/  MOV R21, 0xff800000 ;  /* 0xff80000000157802 */ /* 0x000fe20000000f00 */
[----:B------:R-:W1:Y:S01]  /*fc30*/  @P3 MUFU.RCP R0, R7 ;  /* 0x0000000700003308 */ /* 0x000e620000001000 */
[----:B------:R-:W-:Y:S02]  /*fc40*/  MOV R22, 0xff800000 ;  /* 0xff80000000167802 */ /* 0x000fe40000000f00 */
[----:B------:R-:W-:-:S03]  /*fc50*/  MOV R20, 0xff800000 ;  /* 0xff80000000147802 */ /* 0x000fc60000000f00 */
[----:B------:R-:W-:Y:S02]  /*fc60*/  @P1 MOV R10, 0x3f317218 ;  /* 0x3f317218000a1802 */ /* 0x000fe40000000f00 */
[----:B------:R-:W2:Y:S08]  /*fc70*/  @P3 MUFU.LG2 R7, R7 ;  /* 0x0000000700073308 */ /* 0x000eb00000000c00 */
[----:B------:R-:W3:Y:S01]  /*fc80*/  @P2 MUFU.RCP R3, R6 ;  /* 0x0000000600032308 */ /* 0x000ee20000001000 */
[----:B-1----:R-:W-:-:S02]  /*fc90*/  FMUL.FTZ R176, R0, R176 ;  /* 0x000000b000b07220 */ /* 0x002fc40000410000 */
[C---:B------:R-:W-:Y:S02]  /*fca0*/  FMUL.FTZ R177, R0.reuse, R177 ;  /* 0x000000b100b17220 */ /* 0x040fe40000410000 */
[C---:B------:R-:W-:Y:S02]  /*fcb0*/  FMUL.FTZ R180, R0.reuse, R180 ;  /* 0x000000b400b47220 */ /* 0x040fe40000410000 */
[C---:B------:R-:W-:Y:S01]  /*fcc0*/  FMUL.FTZ R181, R0.reuse, R181 ;  /* 0x000000b500b57220 */ /* 0x040fe20000410000 */
[----:B------:R-:W1:Y:S01]  /*fcd0*/  @P1 MUFU.RCP R2, R5 ;  /* 0x0000000500021308 */ /* 0x000e620000001000 */
[C---:B------:R-:W-:Y:S02]  /*fce0*/  FMUL.FTZ R184, R0.reuse, R184 ;  /* 0x000000b800b87220 */ /* 0x040fe40000410000 */
[C---:B------:R-:W-:Y:S02]  /*fcf0*/  FMUL.FTZ R185, R0.reuse, R185 ;  /* 0x000000b900b97220 */ /* 0x040fe40000410000 */
[----:B------:R-:W-:-:S02]  /*fd00*/  FMUL.FTZ R188, R0, R188 ;  /* 0x000000bc00bc7220 */ /* 0x000fc40000410000 */
[C---:B------:R-:W-:Y:S01]  /*fd10*/  FMUL.FTZ R189, R0.reuse, R189 ;  /* 0x000000bd00bd7220 */ /* 0x040fe20000410000 */
[----:B------:R-:W4:Y:S01]  /*fd20*/  @P2 MUFU.LG2 R6, R6 ;  /* 0x0000000600062308 */ /* 0x000f220000000c00 */
[C---:B------:R-:W-:Y:S02]  /*fd30*/  FMUL.FTZ R192, R0.reuse, R192 ;  /* 0x000000c000c07220 */ /* 0x040fe40000410000 */
[C---:B------:R-:W-:Y:S02]  /*fd40*/  FMUL.FTZ R193, R0.reuse, R193 ;  /* 0x000000c100c17220 */ /* 0x040fe40000410000 */
[C---:B------:R-:W-:Y:S02]  /*fd50*/  FMUL.FTZ R196, R0.reuse, R196 ;  /* 0x000000c400c47220 */ /* 0x040fe40000410000 */
[C---:B------:R-:W-:Y:S01]  /*fd60*/  FMUL.FTZ R197, R0.reuse, R197 ;  /* 0x000000c500c57220 */ /* 0x040fe20000410000 */
[----:B------:R-:W5:Y:S01]  /*fd70*/  @P1 MUFU.LG2 R5, R5 ;  /* 0x0000000500051308 */ /* 0x000f620000000c00 */
        /* <DEDUP_REMOVED lines=21> */
[----:B--2---:R-:W-:Y:S02]  /*fed0*/  @P3 FMUL.FTZ R9, R7, 0.69314718246459960938 ;  /* 0x3f31721807093820 */ /* 0x004fe40000410000 */
[C---:B---3--:R-:W-:Y:S02]  /*fee0*/  FMUL.FTZ R178, R3.reuse, R178 ;  /* 0x000000b203b27220 */ /* 0x048fe40000410000 */
[----:B------:R-:W-:Y:S01]  /*fef0*/  @P3 FMUL.FTZ R7, R0, c[0x0][0x2d0] ;  /* 0x0000b40000073a20 */ /* 0x000fe20000410000 */
[----:B------:R-:W-:Y:S01]  /*ff00*/  MOV R0, RZ ;  /* 0x000000ff00007202 */ /* 0x000fe20000000f00 */
[C---:B------:R-:W-:Y:S02]  /*ff10*/  FMUL.FTZ R179, R3.reuse, R179 ;  /* 0x000000b303b37220 */ /* 0x040fe40000410000 */
[----:B------:R-:W-:-:S02]  /*ff20*/  FMUL.FTZ R182, R3, R182 ;  /* 0x000000b603b67220 */ /* 0x000fc40000410000 */
[C---:B------:R-:W-:Y:S01]  /*ff30*/  FMUL.FTZ R183, R3.reuse, R183 ;  /* 0x000000b703b77220 */ /* 0x040fe20000410000 */
[----:B------:R-:W2:Y:S01]  /*ff40*/  @P0 MUFU.RCP R0, R4 ;  /* 0x0000000400000308 */ /* 0x000ea20000001000 */
        /* <DEDUP_REMOVED lines=61> */
[----:B------:R1:W3:Y:S01]  /*10320*/  @P0 MUFU.LG2 R2, R4 ;  /* 0x0000000400020308 */ /* 0x0002e20000000c00 */
[----:B----4-:R-:W-:Y:S02]  /*10330*/  @P2 FMUL.FTZ R8, R6, 0.69314718246459960938 ;  /* 0x3f31721806082820 */ /* 0x010fe40000410000 */
[----:B------:R-:W-:Y:S02]  /*10340*/  @P2 FMUL.FTZ R6, R3, c[0x0][0x2d0] ;  /* 0x0000b40003062a20 */ /* 0x000fe40000410000 */
[----:B-----5:R-:W-:Y:S02]  /*10350*/  @P1 FMUL.FTZ R5, R5, 0.69314718246459960938 ;  /* 0x3f31721805051820 */ /* 0x020fe40000410000 */
[----:B------:R-:W-:Y:S02]  /*10360*/  @P1 FMUL.FTZ R3, R10, c[0x0][0x2d0] ;  /* 0x0000b4000a031a20 */ /* 0x000fe40000410000 */
[----:B--2---:R-:W-:-:S02]  /*10370*/  FMUL.FTZ R174, R0, R174 ;  /* 0x000000ae00ae7220 */ /* 0x004fc40000410000 */
[----:B------:R-:W-:Y:S01]  /*10380*/  @P1 FFMA.FTZ R23, R3, R134, R5 ;  /* 0x0000008603171223 */ /* 0x000fe20000010005 */
[----:B------:R-:W-:Y:S01]  /*10390*/  @P0 MOV R3, 0x3f317218 ;  /* 0x3f31721800030802 */ /* 0x000fe20000000f00 */
[C---:B------:R-:W-:Y:S02]  /*103a0*/  FMUL.FTZ R175, R0.reuse, R175 ;  /* 0x000000af00af7220 */ /* 0x040fe40000410000 */
[----:B------:R-:W-:Y:S01]  /*103b0*/  FMUL.FTZ R170, R0, R170 ;  /* 0x000000aa00aa7220 */ /* 0x000fe20000410000 */
[----:B-1----:R-:W-:Y:S01]  /*103c0*/  MOV R4, 0x1 ;  /* 0x0000000100047802 */ /* 0x002fe20000000f00 */
[----:B---3--:R-:W-:Y:S02]  /*103d0*/  @P0 FMUL.FTZ R2, R2, 0.69314718246459960938 ;  /* 0x3f31721802020820 */ /* 0x008fe40000410000 */
        /* <DEDUP_REMOVED lines=30> */
[----:B------:R-:W-:Y:S01]  /*105c0*/  PRMT R0, R4, 0x7610, R0 ;  /* 0x0000761004007816 */ /* 0x000fe20000000000 */
[----:B------:R-:W-:Y:S02]  /*105d0*/  @P3 FFMA.FTZ R21, R7, R136, R9 ;  /* 0x0000008807153223 */ /* 0x000fe40000010009 */
[----:B------:R-:W-:-:S02]  /*105e0*/  @P2 FFMA.FTZ R22, R6, R135, R8 ;  /* 0x0000008706162223 */ /* 0x000fc40000010008 */
[----:B------:R-:W-:Y:S02]  /*105f0*/  @P0 FFMA.FTZ R20, R3, R133, R2 ;  /* 0x0000008503140223 */ /* 0x000fe40000010002 */
.L_x_2987:
[----:B--2---:R2:W5:Y:S01]  /*10600*/  LDL R7, [R1+0xb0] ;  /* 0x0000b00001077983 */ /* 0x0045620000100800 */
[----:B------:R-:W-:Y:S03]  /*10610*/  BSSY B0, `(.L_x_3042) ;  /* 0x0000012000007945 */ /* 0x000fe60003800000 */
[----:B-1----:R-:W1:Y:S02]  /*10620*/  S2R R6, SR_TID.X ;  /* 0x0000000000067919 */ /* 0x002e640000002100 */
[----:B-1----:R-:W-:-:S13]  /*10630*/  LOP3.LUT P0, RZ, R6, 0x7f, RZ, 0xc0, !PT ;  /* 0x0000007f06ff7812 */ /* 0x002fda000780c0ff */
[----:B------:R-:W-:Y:S05]  /*10640*/  @P0 BRA `(.L_x_3043) ;  /* 0x000000e000000947 */ /* 0x000fea0003800000 */
[----:B--2---:R-:W1:Y:S01]  /*10650*/  S2R R4, SR_LANEID ;  /* 0x0000000000047919 */ /* 0x004e620000000000 */
        /* <DEDUP_REMOVED lines=13> */
.L_x_3043:
[----:B--2---:R-:W-:Y:S05]  /*10730*/  BSYNC B0 ;  /* 0x0000000000007941 */ /* 0x004fea0003800000 */
.L_x_3042:
        /* <DEDUP_REMOVED lines=8> */
[----:B------:R2:W-:Y:S01]  /*107c0*/  STL [R1+0x10], RZ ;  /* 0x000010ff01007387 */ /* 0x0005e20000100800 */
[----:B------:R-:W-:Y:S01]  /*107d0*/  SHF.R.S32.HI R2, RZ, 0x1f, R6 ;  /* 0x0000001fff027819 */ /* 0x000fe20000011406 */
[----:B------:R-:W-:-:S03]  /*107e0*/  IMAD.MOV.U32 R3, RZ, RZ, 0x1f ;  /* 0x0000001fff037424 */ /* 0x000fc600078e00ff */
[----:B------:R-:W-:-:S04]  /*107f0*/  LEA.HI R2, R2, R6, RZ, 0x7 ;  /* 0x0000000602027211 */ /* 0x000fc800078f38ff */
[----:B------:R-:W-:-:S05]  /*10800*/  SHF.R.S32.HI R2, RZ, 0x7, R2 ;  /* 0x00000007ff027819 */ /* 0x000fca0000011402 */
[----:B------:R-:W-:Y:S01]  /*10810*/  IMAD.MOV.U32 R143, RZ, RZ, R2 ;  /* 0x000000ffff8f7224 */ /* 0x000fe200078e0002 */
[----:B------:R-:W-:Y:S02]  /*10820*/  MOV R2, 0x10840 ;  /* 0x0001084000027802 */ /* 0x000fe40000000f00 */
[----:B-12---:R-:W-:Y:S05]  /*10830*/  CALL.REL.NOINC `($__internal_47_$__cuda_sm70_shflsync_idx_p) ;  /* 0x00005fb000007944 */ /* 0x006fea0003c00000 */
.L_x_3046:
[----:B------:R-:W2:Y:S04]  /*10840*/  LDL.LU R3, [R1+0x68] ;  /* 0x0000680001037983 */ /* 0x000ea80000300800 */
[----:B------:R-:W3:Y:S04]  /*10850*/  LDL R8, [R1+0xfc] ;  /* 0x0000fc0001087983 */ /* 0x000ee80000100800 */
[----:B------:R-:W4:Y:S04]  /*10860*/  LDL.LU R13, [R1+0x64] ;  /* 0x00006400010d7983 */ /* 0x000f280000300800 */
[----:B------:R-:W3:Y:S04]  /*10870*/  LDL.LU R16, [R1+0x6c] ;  /* 0x00006c0001107983 */ /* 0x000ee80000300800 */
[----:B------:R-:W3:Y:S01]  /*10880*/  LDL.LU R15, [R1+0xac] ;  /* 0x0000ac00010f7983 */ /* 0x000ee20000300800 */
[----:B-1----:R-:W-:-:S03]  /*10890*/  IMAD.MOV.U32 R7, RZ, RZ, 0x1 ;  /* 0x00000001ff077424 */ /* 0x002fc600078e00ff */
[----:B------:R-:W4:Y:S02]  /*108a0*/  LDL R14, [R1+0x100] ;  /* 0x00010000010e7983 */ /* 0x000f240000100800 */
[----:B------:R-:W-:Y:S02]  /*108b0*/  ISETP.NE.AND P0, PT, R7, c[0x0][0x4e8], PT ;  /* 0x00013a0007007a0c */ /* 0x000fe40003f05270 */
        /* <DEDUP_REMOVED lines=36> */
[----:B--2--5:R-:W-:Y:S01]  /*10b00*/  SHF.R.S32.HI R0, RZ, 0x1f, R3 ;  /* 0x0000001fff007819 */ /* 0x024fe20000011403 */
[----:B------:R-:W-:-:S04]  /*10b10*/  IMAD.WIDE.U32 R4, R3, c[0x0][0x4d0], RZ ;  /* 0x0001340003047a25 */ /* 0x000fc800078e00ff */
[C---:B------:R-:W-:Y:S02]  /*10b20*/  IMAD R2, R0.reuse, c[0x0][0x4d0], RZ ;  /* 0x0001340000027a24 */ /* 0x040fe400078e02ff */
[----:B------:R-:W-:Y:S02]  /*10b30*/  IMAD R0, R0, c[0x0][0x438], RZ ;  /* 0x00010e0000007a24 */ /* 0x000fe400078e02ff */
[C---:B------:R-:W-:Y:S02]  /*10b40*/  IMAD R6, R3.reuse, c[0x0][0x4d4], R2 ;  /* 0x0001350003067a24 */ /* 0x040fe400078e0202 */
[C---:B------:R-:W-:Y:S02]  /*10b50*/  IMAD R0, R3.reuse, c[0x0][0x43c], R0 ;  /* 0x00010f0003007a24 */ /* 0x040fe400078e0200 */
[----:B------:R-:W-:-:S04]  /*10b60*/  IMAD.WIDE.U32 R2, R3, c[0x0][0x438], RZ ;  /* 0x00010e0003027a25 */ /* 0x000fc800078e00ff */
[----:B---3--:R-:W-:Y:S01]  /*10b70*/  IMAD.IADD R8, R8, 0x1, R15 ;  /* 0x0000000108087824 */ /* 0x008fe200078e020f */
[----:B------:R-:W-:Y:S01]  /*10b80*/  IADD3 R3, R3, R0, RZ ;  /* 0x0000000003037210 */ /* 0x000fe20007ffe0ff */
[----:B------:R-:W-:Y:S01]  /*10b90*/  IMAD.IADD R5, R5, 0x1, R6 ;  /* 0x0000000105057824 */ /* 0x000fe200078e0206 */
[----:B----4-:R-:W-:Y:S01]  /*10ba0*/  SHF.R.S32.HI R0, RZ, 0x1f, R13 ;  /* 0x0000001fff007819 */ /* 0x010fe2000001140d */
[----:B------:R-:W-:-:S04]  /*10bb0*/  @P0 IMAD.HI.U32 R10, R8, c[0x0][0x4ec], RZ ;  /* 0x00013b00080a0a27 */ /* 0x000fc800078e00ff */
[C---:B------:R-:W-:Y:S02]  /*10bc0*/  IMAD R7, R0.reuse, c[0x0][0x4d8], RZ ;  /* 0x0001360000077a24 */ /* 0x040fe400078e02ff */
[----:B------:R-:W-:Y:S01]  /*10bd0*/  IMAD R6, R0, c[0x0][0x440], RZ ;  /* 0x0001100000067a24 */ /* 0x000fe200078e02ff */
[----:B------:R-:W-:Y:S01]  /*10be0*/  MOV R0, R8 ;  /* 0x0000000800007202 */ /* 0x000fe20000000f00 */
[C---:B------:R-:W-:Y:S01]  /*10bf0*/  IMAD R11, R13.reuse, c[0x0][0x4dc], R7 ;  /* 0x000137000d0b7a24 */ /* 0x040fe200078e0207 */
[----:B------:R-:W-:Y:S01]  /*10c00*/  @P0 SHF.R.U32.HI R0, RZ, c[0x0][0x4f0], R10 ;  /* 0x00013c00ff000a19 */ /* 0x000fe2000001160a */
[----:B------:R-:W-:-:S04]  /*10c10*/  IMAD.WIDE.U32 R4, R13, c[0x0][0x4d8], R4 ;  /* 0x000136000d047a25 */ /* 0x000fc800078e0004 */
[----:B------:R-:W-:Y:S01]  /*10c20*/  IMAD R12, R13, c[0x0][0x444], R6 ;  /* 0x000111000d0c7a24 */ /* 0x000fe200078e0206 */
[----:B------:R-:W-:Y:S01]  /*10c30*/  SHF.R.S32.HI R6, RZ, 0x1f, R16 ;  /* 0x0000001fff067819 */ /* 0x000fe20000011410 */
[----:B------:R-:W-:Y:S01]  /*10c40*/  @P0 IMAD.HI.U32 R7, R8, c[0x0][0x4ec], RZ ;  /* 0x00013b0008070a27 */ /* 0x000fe200078e00ff */
[----:B------:R-:W-:Y:S02]  /*10c50*/  IADD3 R5, R5, R11, RZ ;  /* 0x0000000b05057210 */ /* 0x000fe40007ffe0ff */
[----:B------:R-:W-:Y:S01]  /*10c60*/  IADD3 R10, -R0, RZ, RZ ;  /* 0x000000ff000a7210 */ /* 0x000fe20007ffe1ff */
[----:B------:R-:W-:Y:S01]  /*10c70*/  IMAD.MOV.U32 R9, RZ, RZ, R8 ;  /* 0x000000ffff097224 */ /* 0x000fe200078e0008 */
[----:B------:R-:W-:Y:S01]  /*10c80*/  @P0 SHF.R.U32.HI R9, RZ, c[0x0][0x4f0], R7 ;  /* 0x00013c00ff090a19 */ /* 0x000fe20000011607 */
[----:B------:R-:W-:-:S04]  /*10c90*/  IMAD.WIDE.U32 R2, R13, c[0x0][0x440], R2 ;  /* 0x000110000d027a25 */ /* 0x000fc800078e0002 */
[C---:B------:R-:W-:Y:S02]  /*10ca0*/  IMAD R7, R6.reuse, c[0x0][0x4e0], RZ ;  /* 0x0001380006077a24 */ /* 0x040fe400078e02ff */
[----:B------:R-:W-:Y:S02]  /*10cb0*/  IMAD R6, R6, c[0x0][0x448], RZ ;  /* 0x0001120006067a24 */ /* 0x000fe400078e02ff */
[----:B------:R-:W-:Y:S02]  /*10cc0*/  IMAD R10, R10, c[0x0][0x4e8], R8 ;  /* 0x00013a000a0a7a24 */ /* 0x000fe400078e0208 */
[----:B------:R-:W-:Y:S01]  /*10cd0*/  IMAD.WIDE.U32 R4, R16, c[0x0][0x4e0], R4 ;  /* 0x0001380010047a25 */ /* 0x000fe200078e0004 */
[----:B------:R-:W-:-:S03]  /*10ce0*/  SHF.R.S32.HI R11, RZ, 0x1f, R0 ;  /* 0x0000001fff0b7819 */ /* 0x000fc60000011400 */
[----:B------:R-:W-:Y:S02]  /*10cf0*/  IMAD.IADD R3, R3, 0x1, R12 ;  /* 0x0000000103037824 */ /* 0x000fe400078e020c */
[C---:B------:R-:W-:Y:S01]  /*10d00*/  IMAD R12, R16.reuse, c[0x0][0x44c], R6 ;  /* 0x00011300100c7a24 */ /* 0x040fe200078e0206 */
[----:B------:R-:W-:Y:S01]  /*10d10*/  SHF.R.S32.HI R6, RZ, 0x1f, R9 ;  /* 0x0000001fff067819 */ /* 0x000fe20000011409 */
[----:B------:R-:W-:Y:S01]  /*10d20*/  IMAD R13, R16, c[0x0][0x4e4], R7 ;  /* 0x00013900100d7a24 */ /* 0x000fe200078e0207 */
[----:B------:R-:W-:Y:S02]  /*10d30*/  SHF.R.S32.HI R7, RZ, 0x1f, R10 ;  /* 0x0000001fff077819 */ /* 0x000fe4000001140a */
[----:B------:R-:W-:Y:S01]  /*10d40*/  IADD3 R4, P0, R0, R4, RZ ;  /* 0x0000000400047210 */ /* 0x000fe20007f1e0ff */
[----:B------:R-:W-:-:S03]  /*10d50*/  IMAD.WIDE.U32 R2, R16, c[0x0][0x448], R2 ;  /* 0x0001120010027a25 */ /* 0x000fc600078e0002 */
[----:B------:R-:W-:Y:S01]  /*10d60*/  IADD3.X R5, R11, R5, R13, P0, !PT ;  /* 0x000000050b057210 */ /* 0x000fe200007fe40d */
[----:B------:R-:W-:Y:S02]  /*10d70*/  IMAD R0, R6, c[0x0][0x430], RZ ;  /* 0x00010c0006007a24 */ /* 0x000fe400078e02ff */
[----:B------:R-:W-:Y:S02]  /*10d80*/  IMAD R6, R7, c[0x0][0x4c8], RZ ;  /* 0x0001320007067a24 */ /* 0x000fe400078e02ff */
[----:B------:R-:W-:Y:S02]  /*10d90*/  IMAD.IADD R3, R3, 0x1, R12 ;  /* 0x0000000103037824 */ /* 0x000fe400078e020c */
[C---:B------:R-:W-:Y:S02]  /*10da0*/  IMAD R12, R10.reuse, c[0x0][0x4cc], R6 ;  /* 0x000133000a0c7a24 */ /* 0x040fe400078e0206 */
[----:B------:R-:W-:-:S04]  /*10db0*/  IMAD.WIDE.U32 R4, R10, c[0x0][0x4c8], R4 ;  /* 0x000132000a047a25 */ /* 0x000fc800078e0004 */
[C---:B------:R-:W-:Y:S01]  /*10dc0*/  IMAD R11, R9.reuse, c[0x0][0x434], R0 ;  /* 0x00010d00090b7a24 */ /* 0x040fe200078e0200 */
[C---:B------:R-:W-:Y:S01]  /*10dd0*/  IADD3 R0, -R9.reuse, RZ, RZ ;  /* 0x000000ff09007210 */ /* 0x040fe20007ffe1ff */
[----:B------:R-:W-:Y:S01]  /*10de0*/  IMAD.WIDE.U32 R6, R9, c[0x0][0x430], R2 ;  /* 0x00010c0009067a25 */ /* 0x000fe200078e0002 */
[----:B------:R-:W-:Y:S02]  /*10df0*/  IADD3 R3, R5, R12, RZ ;  /* 0x0000000c05037210 */ /* 0x000fe40007ffe0ff */
[----:B------:R-:W-:Y:S01]  /*10e00*/  LEA R2, P0, R4, c[0x0][0x4a8], 0x2 ;  /* 0x00012a0004027a11 */ /* 0x000fe200078010ff */
[----:B------:R-:W-:-:S03]  /*10e10*/  IMAD R5, R0, c[0x0][0x4e8], R8 ;  /* 0x00013a0000057a24 */ /* 0x000fc600078e0208 */
[----:B------:R-:W-:Y:S01]  /*10e20*/  LEA.HI.X R0, R4, c[0x0][0x4ac], R3, 0x2, P0 ;  /* 0x00012b0004007a11 */ /* 0x000fe200000f1403 */
[----:B------:R-:W-:Y:S02]  /*10e30*/  IMAD.IADD R3, R14, 0x1, R15 ;  /* 0x000000010e037824 */ /* 0x000fe400078e020f */
[----:B------:R-:W2:Y:S01]  /*10e40*/  S2R R14, SR_TID.X ;  /* 0x00000000000e7919 */ /* 0x000ea20000002100 */
[----:B------:R-:W-:-:S03]  /*10e50*/  IMAD.IADD R7, R7, 0x1, R11 ;  /* 0x0000000107077824 */ /* 0x000fc600078e020b */
[----:B------:R-:W-:Y:S04]  /*10e60*/  SHFL.IDX PT, R12, R2, RZ, 0x1c1f ;  /* 0x001c1fff020c7589 */ /* 0x000fe800000e0000 */
[----:B------:R-:W3:Y:S04]  /*10e70*/  SHFL.IDX PT, R13, R0, RZ, 0x1c1f ;  /* 0x001c1fff000d7589 */ /* 0x000ee800000e0000 */
[----:B------:R-:W-:Y:S01]  /*10e80*/  SHFL.IDX PT, R10, R2, 0x1, 0x1c1f ;  /* 0x003c1f00020a7f89 */ /* 0x000fe200000e0000 */
[----:B--2---:R-:W-:-:S04]  /*10e90*/  SHF.R.S32.HI R16, RZ, 0x1f, R14 ;  /* 0x0000001fff107819 */ /* 0x004fc8000001140e */
[----:B------:R-:W-:Y:S01]  /*10ea0*/  LEA.HI R16, R16, R14, RZ, 0x5 ;  /* 0x0000000e10107211 */ /* 0x000fe200078f28ff */
[----:B------:R-:W2:Y:S03]  /*10eb0*/  SHFL.IDX PT, R11, R0, 0x1, 0x1c1f ;  /* 0x003c1f00000b7f89 */ /* 0x000ea600000e0000 */
[----:B------:R-:W-:-:S04]  /*10ec0*/  LOP3.LUT R16, R16, 0xffffffe0, RZ, 0xc0, !PT ;  /* 0xffffffe010107812 */ /* 0x000fc800078ec0ff */
[----:B------:R-:W-:Y:S02]  /*10ed0*/  IADD3 R16, -R16, R14, RZ ;  /* 0x0000000e10107210 */ /* 0x000fe40007ffe1ff */
[C---:B------:R-:W-:Y:S02]  /*10ee0*/  IADD3 R17, R3.reuse, 0x8, RZ ;  /* 0x0000000803117810 */ /* 0x040fe40007ffe0ff */
[----:B------:R-:W-:Y:S02]  /*10ef0*/  LOP3.LUT P1, RZ, R16, 0x3, RZ, 0xc0, !PT ;  /* 0x0000000310ff7812 */ /* 0x000fe4000782c0ff */
[----:B------:R-:W-:Y:S01]  /*10f00*/  SHF.R.S32.HI R4, RZ, 0x1f, R5 ;  /* 0x0000001fff047819 */ /* 0x000fe20000011405 */
[----:B------:R-:W-:Y:S01]  /*10f10*/  SHFL.IDX PT, R8, R2, 0x2, 0x1c1f ;  /* 0x005c1f0002087f89 */ /* 0x000fe200000e0000 */
[----:B------:R-:W-:Y:S02]  /*10f20*/  ISETP.GE.OR P4, PT, R3, UR4, P1 ;  /* 0x0000000403007c0c */ /* 0x000fe40008f86670 */
[----:B------:R-:W-:Y:S01]  /*10f30*/  ISETP.GE.OR P3, PT, R17, UR4, P1 ;  /* 0x0000000411007c0c */ /* 0x000fe20008f66670 */
[----:B------:R-:W4:Y:S04]  /*10f40*/  SHFL.IDX PT, R9, R0, 0x2, 0x1c1f ;  /* 0x005c1f0000097f89 */ /* 0x000f2800000e0000 */
[----:B------:R-:W-:Y:S04]  /*10f50*/  SHFL.IDX PT, R14, R2, 0x3, 0x1c1f ;  /* 0x007c1f00020e7f89 */ /* 0x000fe800000e0000 */
[----:B------:R1:W4:Y:S01]  /*10f60*/  SHFL.IDX PT, R15, R0, 0x3, 0x1c1f ;  /* 0x007c1f00000f7f89 */ /* 0x00032200000e0000 */
[----:B------:R-:W-:-:S03]  /*10f70*/  IADD3 R16, R3, 0x40, RZ ;  /* 0x0000004003107810 */ /* 0x000fc60007ffe0ff */
[----:B---3--:R3:W-:Y:S01]  /*10f80*/  @!P4 ST.E [R12.64], R21 ;  /* 0x000000150c00c985 */ /* 0x0087e2000c101908 */
[----:B------:R-:W-:-:S03]  /*10f90*/  ISETP.GE.OR P2, PT, R16, UR4, P1 ;  /* 0x0000000410007c0c */ /* 0x000fc60008f46670 */
[----:B--2---:R3:W-:Y:S01]  /*10fa0*/  @!P3 ST.E [R10.64], R22 ;  /* 0x000000160a00b985 */ /* 0x0047e2000c101908 */
[----:B------:R-:W-:Y:S01]  /*10fb0*/  ISETP.GE.AND P3, PT, R3, UR4, PT ;  /* 0x0000000403007c0c */ /* 0x000fe2000bf66270 */
[----:B-1----:R-:W-:-:S04]  /*10fc0*/  IMAD R0, R4, c[0x0][0x428], RZ ;  /* 0x00010a0004007a24 */ /* 0x002fc800078e02ff */
[C---:B------:R-:W-:Y:S02]  /*10fd0*/  IMAD R0, R5.reuse, c[0x0][0x42c], R0 ;  /* 0x00010b0005007a24 */ /* 0x040fe400078e0200 */
[----:B------:R-:W-:Y:S01]  /*10fe0*/  IMAD.WIDE.U32 R4, R5, c[0x0][0x428], R6 ;  /* 0x00010a0005047a25 */ /* 0x000fe200078e0006 */
[----:B------:R-:W-:-:S04]  /*10ff0*/  IADD3 R6, R3, 0x48, RZ ;  /* 0x0000004803067810 */ /* 0x000fc80007ffe0ff */
[----:B------:R-:W-:Y:S02]  /*11000*/  ISETP.GE.OR P1, PT, R6, UR4, P1 ;  /* 0x0000000406007c0c */ /* 0x000fe40008f26670 */
[----:B------:R-:W-:Y:S02]  /*11010*/  IADD3 R0, R5, R0, RZ ;  /* 0x0000000005007210 */ /* 0x000fe40007ffe0ff */
[C---:B------:R-:W-:Y:S01]  /*11020*/  LEA R19, P0, R4.reuse, c[0x0][0x400], 0x2 ;  /* 0x0001000004137a11 */ /* 0x040fe200078010ff */
[----:B----4-:R3:W-:Y:S03]  /*11030*/  @!P2 ST.E [R8.64], R23 ;  /* 0x000000170800a985 */ /* 0x0107e6000c101908 */
[----:B------:R-:W-:Y:S02]  /*11040*/  LEA.HI.X R18, R4, c[0x0][0x404], R0, 0x2, P0 ;  /* 0x0001010004127a11 */ /* 0x000fe400000f1400 */
[----:B------:R3:W1:Y:S01]  /*11050*/  SHFL.IDX PT, R0, R19, RZ, 0x1c1f ;  /* 0x001c1fff13007589 */ /* 0x00066200000e0000 */
[----:B------:R-:W-:-:S02]  /*11060*/  ISETP.GE.AND P2, PT, R17, UR4, PT ;  /* 0x0000000411007c0c */ /* 0x000fc4000bf46270 */
[----:B------:R-:W-:Y:S01]  /*11070*/  ISETP.GE.AND P0, PT, R6, UR4, PT ;  /* 0x0000000406007c0c */ /* 0x000fe2000bf06270 */
[----:B------:R3:W-:Y:S01]  /*11080*/  @!P1 ST.E [R14.64], R20 ;  /* 0x000000140e009985 */ /* 0x0007e2000c101908 */
[----:B------:R-:W-:-:S03]  /*11090*/  ISETP.GE.AND P1, PT, R16, UR4, PT ;  /* 0x0000000410007c0c */ /* 0x000fc6000bf26270 */
[----:B------:R3:W2:Y:S01]  /*110a0*/  SHFL.IDX PT, R2, R18, RZ, 0x1c1f ;  /* 0x001c1fff12027589 */ /* 0x0006a200000e0000 */
[----:B------:R-:W-:Y:S05]  /*110b0*/  @P3 BRA `(.L_x_3048) ;  /* 0x0000041000003947 */ /* 0x000fea0003800000 */
[----:B------:R-:W-:Y:S02]  /*110c0*/  ISETP.GE.AND P5, PT, R55, c[0x0][0x3c8], PT ;  /* 0x0000f20037007a0c */ /* 0x000fe40003fa6270 */
[----:B------:R-:W-:Y:S02]  /*110d0*/  ISETP.GE.AND P4, PT, R53, c[0x0][0x3c8], PT ;  /* 0x0000f20035007a0c */ /* 0x000fe40003f86270 */
[----:B------:R-:W-:-:S09]  /*110e0*/  ISETP.GE.AND P6, PT, R29, c[0x0][0x3c8], PT ;  /* 0x0000f2001d007a0c */ /* 0x000fd20003fc6270 */
[----:B-1----:R-:W-:-:S04]  /*110f0*/  @!P5 LEA R4, P3, R55, R0, 0x2 ;  /* 0x000000003704d211 */ /* 0x002fc800078610ff */
[----:B--2---:R-:W-:Y:S02]  /*11100*/  @!P5 LEA.HI.X R5, R55, R2, R56, 0x2, P3 ;  /* 0x000000023705d211 */ /* 0x004fe400018f1438 */
        /* <DEDUP_REMOVED lines=46> */
[----:B---3--:R-:W-:-:S04]  /*113f0*/  @!P5 LEA R10, P3, R31, R0, 0x2 ;  /* 0x000000001f0ad211 */ /* 0x008fc800078610ff */
[----:B------:R-:W-:Y:S02]  /*11400*/  @!P5 LEA.HI.X R11, R31, R2, R32, 0x2, P3 ;  /* 0x000000021f0bd211 */ /* 0x000fe400018f1420 */
[----:B------:R-:W-:Y:S02]  /*11410*/  ISETP.GE.AND P5, PT, R27, c[0x0][0x3c8], PT ;  /* 0x0000f2001b007a0c */ /* 0x000fe40003fa6270 */
[----:B------:R-:W-:-:S04]  /*11420*/  @!P6 LEA R8, P3, R29, R0, 0x2 ;  /* 0x000000001d08e211 */ /* 0x000fc800078610ff */
[----:B------:R-:W-:-:S07]  /*11430*/  @!P6 LEA.HI.X R9, R29, R2, R30, 0x2, P3 ;  /* 0x000000021d09e211 */ /* 0x000fce00018f141e */
[----:B------:R-:W-:-:S04]  /*11440*/  @!P5 LEA R6, P3, R27, R0, 0x2 ;  /* 0x000000001b06d211 */ /* 0x000fc800078610ff */
[----:B------:R-:W-:Y:S02]  /*11450*/  @!P5 LEA.HI.X R7, R27, R2, R28, 0x2, P3 ;  /* 0x000000021b07d211 */ /* 0x000fe400018f141c */
[----:B-1----:R-:W-:-:S04]  /*11460*/  @!P4 LEA R4, P3, R25, R0, 0x2 ;  /* 0x000000001904c211 */ /* 0x002fc800078610ff */
[----:B------:R-:W-:Y:S02]  /*11470*/  @!P4 LEA.HI.X R5, R25, R2, R26, 0x2, P3 ;  /* 0x000000021905c211 */ /* 0x000fe400018f141a */
[----:B------:R-:W-:-:S13]  /*11480*/  ISETP.GE.AND P3, PT, R31, c[0x0][0x3c8], PT ;  /* 0x0000f2001f007a0c */ /* 0x000fda0003f66270 */
[----:B------:R1:W-:Y:S04]  /*11490*/  @!P3 ST.E.64 [R10.64], R100 ;  /* 0x000000640a00b985 */ /* 0x0003e8000c101b08 */
[----:B------:R1:W-:Y:S04]  /*114a0*/  @!P6 ST.E.64 [R8.64], R112 ;  /* 0x000000700800e985 */ /* 0x0003e8000c101b08 */
[----:B------:R1:W-:Y:S04]  /*114b0*/  @!P5 ST.E.64 [R6.64], R116 ;  /* 0x000000740600d985 */ /* 0x0003e8000c101b08 */
[----:B------:R1:W-:Y:S02]  /*114c0*/  @!P4 ST.E.64 [R4.64], R128 ;  /* 0x000000800400c985 */ /* 0x0003e4000c101b08 */
.L_x_3048:
[----:B------:R-:W-:Y:S05]  /*114d0*/  BSYNC B0 ;  /* 0x0000000000007941 */ /* 0x000fea0003800000 */
.L_x_3047:
[----:B--2---:R2:W4:Y:S01]  /*114e0*/  SHFL.IDX PT, R2, R18, 0x1, 0x1c1f ;  /* 0x003c1f0012027f89 */ /* 0x00452200000e0000 */
[----:B------:R-:W-:Y:S03]  /*114f0*/  BSSY B0, `(.L_x_3049) ;  /* 0x0000043000007945 */ /* 0x000fe60003800000 */
[----:B-1----:R2:W1:Y:S01]  /*11500*/  SHFL.IDX PT, R0, R19, 0x1, 0x1c1f ;  /* 0x003c1f0013007f89 */ /* 0x00246200000e0000 */
[----:B------:R-:W-:Y:S05]  /*11510*/  @P2 BRA `(.L_x_3050) ;  /* 0x0000040000002947 */ /* 0x000fea0003800000 */
[----:B------:R-:W-:Y:S02]  /*11520*/  ISETP.GE.AND P5, PT, R55, c[0x0][0x3c8], PT ;  /* 0x0000f20037007a0c */ /* 0x000fe40003fa6270 */
[----:B------:R-:W-:-:S02]  /*11530*/  ISETP.GE.AND P2, PT, R53, c[0x0][0x3c8], PT ;  /* 0x0000f20035007a0c */ /* 0x000fc40003f46270 */
[----:B------:R-:W-:-:S09]  /*11540*/  ISETP.GE.AND P3, PT, R51, c[0x0][0x3c8], PT ;  /* 0x0000f20033007a0c */ /* 0x000fd20003f66270 */
[----:B-1----:R-:W-:-:S04]  /*11550*/  @!P5 LEA R4, P4, R55, R0, 0x2 ;  /* 0x000000003704d211 */ /* 0x002fc800078810ff */
[----:B----4-:R-:W-:Y:S02]  /*11560*/  @!P5 LEA.HI.X R5, R55, R2, R56, 0x2, P4 ;  /* 0x000000023705d211 */ /* 0x010fe400020f1438 */
        /* <DEDUP_REMOVED lines=8> */
[----:B----4-:R-:W-:-:S03]  /*115f0*/  @!P5 LEA R6, P4, R49, R0, 0x2 ;  /* 0x000000003106d211 */ /* 0x010fc600078810ff */
        /* <DEDUP_REMOVED lines=33> */
[----:B------:R-:W-:Y:S02]  /*11810*/  @!P3 LEA.HI.X R7, R33, R2, R34, 0x2, P4 ;  /* 0x000000022107b211 */ /* 0x000fe400020f1422 */
[----:B------:R-:W-:-:S03]  /*11820*/  ISETP.GE.AND P4, PT, R29, c[0x0][0x3c8], PT ;  /* 0x0000f2001d007a0c */ /* 0x000fc60003f86270 */
[----:B------:R4:W-:Y:S01]  /*11830*/  @!P3 ST.E.64 [R6.64], R98 ;  /* 0x000000620600b985 */ /* 0x0009e2000c101b08 */
[----:B------:R-:W-:Y:S02]  /*11840*/  ISETP.GE.AND P3, PT, R27, c[0x0][0x3c8], PT ;  /* 0x0000f2001b007a0c */ /* 0x000fe40003f66270 */
[----:B-1----:R-:W-:-:S04]  /*11850*/  @!P5 LEA R4, P2, R31, R0, 0x2 ;  /* 0x000000001f04d211 */ /* 0x002fc800078410ff */
[----:B------:R-:W-:Y:S02]  /*11860*/  @!P5 LEA.HI.X R5, R31, R2, R32, 0x2, P2 ;  /* 0x000000021f05d211 */ /* 0x000fe400010f1420 */
[----:B------:R-:W-:-:S03]  /*11870*/  ISETP.GE.AND P2, PT, R25, c[0x0][0x3c8], PT ;  /* 0x0000f20019007a0c */ /* 0x000fc60003f46270 */
[----:B------:R1:W-:Y:S01]  /*11880*/  @!P5 ST.E.64 [R4.64], R102 ;  /* 0x000000660400d985 */ /* 0x0003e2000c101b08 */
[----:B---3--:R-:W-:-:S04]  /*11890*/  @!P4 LEA R8, P5, R29, R0, 0x2 ;  /* 0x000000001d08c211 */ /* 0x008fc800078a10ff */
[----:B------:R-:W-:Y:S02]  /*118a0*/  @!P4 LEA.HI.X R9, R29, R2, R30, 0x2, P5 ;  /* 0x000000021d09c211 */ /* 0x000fe400028f141e */
[----:B----4-:R-:W-:-:S03]  /*118b0*/  @!P3 LEA R6, P5, R27, R0, 0x2 ;  /* 0x000000001b06b211 */ /* 0x010fc600078a10ff */
[----:B------:R3:W-:Y:S01]  /*118c0*/  @!P4 ST.E.64 [R8.64], R114 ;  /* 0x000000720800c985 */ /* 0x0007e2000c101b08 */
[----:B------:R-:W-:-:S05]  /*118d0*/  @!P3 LEA.HI.X R7, R27, R2, R28, 0x2, P5 ;  /* 0x000000021b07b211 */ /* 0x000fca00028f141c */
[----:B------:R3:W-:Y:S01]  /*118e0*/  @!P3 ST.E.64 [R6.64], R118 ;  /* 0x000000760600b985 */ /* 0x0007e2000c101b08 */
[----:B-1----:R-:W-:-:S04]  /*118f0*/  @!P2 LEA R4, P5, R25, R0, 0x2 ;  /* 0x000000001904a211 */ /* 0x002fc800078a10ff */
[----:B------:R-:W-:-:S05]  /*11900*/  @!P2 LEA.HI.X R5, R25, R2, R26, 0x2, P5 ;  /* 0x000000021905a211 */ /* 0x000fca00028f141a */
[----:B------:R3:W-:Y:S04]  /*11910*/  @!P2 ST.E.64 [R4.64], R130 ;  /* 0x000000820400a985 */ /* 0x0007e8000c101b08 */
.L_x_3050:
[----:B------:R-:W-:Y:S05]  /*11920*/  BSYNC B0 ;  /* 0x0000000000007941 */ /* 0x000fea0003800000 */
.L_x_3049:
[----:B----4-:R4:W2:Y:S01]  /*11930*/  SHFL.IDX PT, R2, R18, 0x2, 0x1c1f ;  /* 0x005c1f0012027f89 */ /* 0x0108a200000e0000 */
[----:B------:R-:W-:Y:S03]  /*11940*/  BSSY B0, `(.L_x_3051) ;  /* 0x0000043000007945 */ /* 0x000fe60003800000 */
[----:B-1----:R4:W1:Y:S01]  /*11950*/  SHFL.IDX PT, R0, R19, 0x2, 0x1c1f ;  /* 0x005c1f0013007f89 */ /* 0x00286200000e0000 */
[----:B------:R-:W-:Y:S05]  /*11960*/  @P1 BRA `(.L_x_3052) ;  /* 0x0000040000001947 */ /* 0x000fea0003800000 */
[----:B------:R-:W-:Y:S02]  /*11970*/  ISETP.GE.AND P3, PT, R55, c[0x0][0x3c8], PT ;  /* 0x0000f20037007a0c */ /* 0x000fe40003f66270 */
[----:B------:R-:W-:Y:S02]  /*11980*/  ISETP.GE.AND P5, PT, R53, c[0x0][0x3c8], PT ;  /* 0x0000f20035007a0c */ /* 0x000fe40003fa6270 */
[----:B------:R-:W-:Y:S02]  /*11990*/  ISETP.GE.AND P2, PT, R51, c[0x0][0x3c8], PT ;  /* 0x0000f20033007a0c */ /* 0x000fe40003f46270 */
[----:B------:R-:W-:-:S07]  /*119a0*/  ISETP.GE.AND P1, PT, R49, c[0x0][0x3c8], PT ;  /* 0x0000f20031007a0c */ /* 0x000fce0003f26270 */
[----:B-1-3--:R-:W-:-:S04]  /*119b0*/  @!P3 LEA R4, P4, R55, R0, 0x2 ;  /* 0x000000003704b211 */ /* 0x00afc800078810ff */
[----:B--2---:R-:W-:Y:S02]  /*119c0*/  @!P3 LEA.HI.X R5, R55, R2, R56, 0x2, P4 ;  /* 0x000000023705b211 */ /* 0x004fe400020f1438 */
        /* <DEDUP_REMOVED lines=35> */
[----:B------:R-:W-:Y:S02]  /*11c00*/  ISETP.GE.AND P4, PT, R31, c[0x0][0x3c8], PT ;  /* 0x0000f2001f007a0c */ /* 0x000fe40003f86270 */
[C---:B--2---:R-:W-:Y:S01]  /*11c10*/  @!P2 LEA R6, P3, R35.reuse, R0, 0x2 ;  /* 0x000000002306a211 */ /* 0x044fe200078610ff */
[----:B------:R2:W-:Y:S03]  /*11c20*/  @!P5 ST.E.64 [R8.64], R76 ;  /* 0x0000004c0800d985 */ /* 0x0005e6000c101b08 */
        /* <DEDUP_REMOVED lines=8> */
[----:B------:R-:W-:Y:S02]  /*11cb0*/  ISETP.GE.AND P1, PT, R25, c[0x0][0x3c8], PT ;  /* 0x0000f20019007a0c */ /* 0x000fe40003f26270 */
[----:B------:R-:W-:Y:S02]  /*11cc0*/  @!P4 LEA.HI.X R11, R31, R2, R32, 0x2, P5 ;  /* 0x000000021f0bc211 */ /* 0x000fe400028f1420 */
[----:B--2---:R-:W-:-:S03]  /*11cd0*/  @!P3 LEA R8, P5, R29, R0, 0x2 ;  /* 0x000000001d08b211 */ /* 0x004fc600078a10ff */
[----:B------:R2:W-:Y:S01]  /*11ce0*/  @!P4 ST.E.64 [R10.64], R104 ;  /* 0x000000680a00c985 */ /* 0x0005e2000c101b08 */
[----:B------:R-:W-:Y:S02]  /*11cf0*/  @!P3 LEA.HI.X R9, R29, R2, R30, 0x2, P5 ;  /* 0x000000021d09b211 */ /* 0x000fe400028f141e */
[----:B---3--:R-:W-:-:S03]  /*11d00*/  @!P2 LEA R6, P5, R27, R0, 0x2 ;  /* 0x000000001b06a211 */ /* 0x008fc600078a10ff */
[----:B------:R2:W-:Y:S01]  /*11d10*/  @!P3 ST.E.64 [R8.64], R108 ;  /* 0x0000006c0800b985 */ /* 0x0005e2000c101b08 */
[----:B------:R-:W-:-:S05]  /*11d20*/  @!P2 LEA.HI.X R7, R27, R2, R28, 0x2, P5 ;  /* 0x000000021b07a211 */ /* 0x000fca00028f141c */
[----:B------:R2:W-:Y:S01]  /*11d30*/  @!P2 ST.E.64 [R6.64], R120 ;  /* 0x000000780600a985 */ /* 0x0005e2000c101b08 */
[----:B-1----:R-:W-:-:S04]  /*11d40*/  @!P1 LEA R4, P5, R25, R0, 0x2 ;  /* 0x0000000019049211 */ /* 0x002fc800078a10ff */
[----:B------:R-:W-:-:S05]  /*11d50*/  @!P1 LEA.HI.X R5, R25, R2, R26, 0x2, P5 ;  /* 0x0000000219059211 */ /* 0x000fca00028f141a */
[----:B------:R2:W-:Y:S04]  /*11d60*/  @!P1 ST.E.64 [R4.64], R124 ;  /* 0x0000007c04009985 */ /* 0x0005e8000c101b08 */
.L_x_3052:
[----:B------:R-:W-:Y:S05]  /*11d70*/  BSYNC B0 ;  /* 0x0000000000007941 */ /* 0x000fea0003800000 */
.L_x_3051:
[----:B--2---:R2:W3:Y:S04]  /*11d80*/  SHFL.IDX PT, R2, R18, 0x3, 0x1c1f ;  /* 0x007c1f0012027f89 */ /* 0x0044e800000e0000 */
[----:B-1----:R2:W1:Y:S01]  /*11d90*/  SHFL.IDX PT, R0, R19, 0x3, 0x1c1f ;  /* 0x007c1f0013007f89 */ /* 0x00246200000e0000 */
[----:B------:R-:W-:Y:S05]  /*11da0*/  @P0 BRA `(.L_x_3053) ;  /* 0x000006e000000947 */ /* 0x000fea0003800000 */
[----:B------:R-:W-:Y:S02]  /*11db0*/  ISETP.GE.AND P1, PT, R55, c[0x0][0x3c8], PT ;  /* 0x0000f20037007a0c */ /* 0x000fe40003f26270 */
[----:B------:R-:W-:Y:S02]  /*11dc0*/  ISETP.GE.AND P2, PT, R53, c[0x0][0x3c8], PT ;  /* 0x0000f20035007a0c */ /* 0x000fe40003f46270 */
[----:B------:R-:W-:-:S09]  /*11dd0*/  ISETP.GE.AND P3, PT, R51, c[0x0][0x3c8], PT ;  /* 0x0000f20033007a0c */ /* 0x000fd20003f66270 */
[-C--:B-1-3--:R-:W-:Y:S02]  /*11de0*/  @!P1 LEA R4, P0, R55, R0.reuse, 0x2 ;  /* 0x0000000037049211 */ /* 0x08afe400078010ff */
[----:B------:R-:W-:Y:S02]  /*11df0*/  @!P2 LEA R6, P5, R53, R0, 0x2 ;  /* 0x000000003506a211 */ /* 0x000fe400078a10ff */
[-C--:B------:R-:W-:Y:S02]  /*11e00*/  @!P1 LEA.HI.X R5, R55, R2.reuse, R56, 0x2, P0 ;  /* 0x0000000237059211 */ /* 0x080fe400000f1438 */
[----:B------:R-:W-:Y:S02]  /*11e10*/  ISETP.GE.AND P0, PT, R49, c[0x0][0x3c8], PT ;  /* 0x0000f20031007a0c */ /* 0x000fe40003f06270 */
[----:B------:R-:W-:Y:S01]  /*11e20*/  @!P2 LEA.HI.X R7, R53, R2, R54, 0x2, P5 ;  /* 0x000000023507a211 */ /* 0x000fe200028f1436 */
[----:B------:R1:W-:Y:S01]  /*11e30*/  @!P1 ST.E.64 [R4.64], R174 ;  /* 0x000000ae04009985 */ /* 0x0003e2000c101b08 */
[----:B------:R-:W-:-:S03]  /*11e40*/  ISETP.GE.AND P1, PT, R47, c[0x0][0x3c8], PT ;  /* 0x0000f2002f007a0c */ /* 0x000fc60003f26270 */
[----:B------:R3:W-:Y:S01]  /*11e50*/  @!P2 ST.E.64 [R6.64], R170 ;  /* 0x000000aa0600a985 */ /* 0x0007e2000c101b08 */
[----:B------:R-:W-:Y:S02]  /*11e60*/  ISETP.GE.AND P2, PT, R45, c[0x0][0x3c8], PT ;  /* 0x0000f2002d007a0c */ /* 0x000fe40003f46270 */
[----:B-1----:R-:W-:-:S04]  /*11e70*/  @!P3 LEA R4, P4, R51, R0, 0x2 ;  /* 0x000000003304b211 */ /* 0x002fc800078810ff */
[----:B------:R-:W-:Y:S02]  /*11e80*/  @!P3 LEA.HI.X R5, R51, R2, R52, 0x2, P4 ;  /* 0x000000023305b211 */ /* 0x000fe400020f1434 */
[----:B---3--:R-:W-:Y:S02]  /*11e90*/  @!P0 LEA R6, P5, R49, R0, 0x2 ;  /* 0x0000000031068211 */ /* 0x008fe400078a10ff */
[----:B------:R-:W-:Y:S01]  /*11ea0*/  ISETP.GE.AND P4, PT, R43, c[0x0][0x3c8], PT ;  /* 0x0000f2002b007a0c */ /* 0x000fe20003f86270 */
[----:B------:R1:W-:Y:S01]  /*11eb0*/  @!P3 ST.E.64 [R4.64], R166 ;  /* 0x000000a60400b985 */ /* 0x0003e2000c101b08 */
[----:B------:R-:W-:-:S05]  /*11ec0*/  @!P0 LEA.HI.X R7, R49, R2, R50, 0x2, P5 ;  /* 0x0000000231078211 */ /* 0x000fca00028f1432 */
[----:B------:R3:W-:Y:S01]  /*11ed0*/  @!P0 ST.E.64 [R6.64], R162 ;  /* 0x000000a206008985 */ /* 0x0007e2000c101b08 */
[----:B-1----:R-:W-:-:S04]  /*11ee0*/  @!P1 LEA R4, P3, R47, R0, 0x2 ;  /* 0x000000002f049211 */ /* 0x002fc800078610ff */
[----:B------:R-:W-:Y:S02]  /*11ef0*/  @!P1 LEA.HI.X R5, R47, R2, R48, 0x2, P3 ;  /* 0x000000022f059211 */ /* 0x000fe400018f1430 */
[----:B------:R-:W-:Y:S02]  /*11f00*/  ISETP.GE.AND P3, PT, R41, c[0x0][0x3c8], PT ;  /* 0x0000f20029007a0c */ /* 0x000fe40003f66270 */
[----:B---3--:R-:W-:Y:S01]  /*11f10*/  @!P2 LEA R6, P0, R45, R0, 0x2 ;  /* 0x000000002d06a211 */ /* 0x008fe200078010ff */
[----:B------:R1:W-:Y:S01]  /*11f20*/  @!P1 ST.E.64 [R4.64], R158 ;  /* 0x0000009e04009985 */ /* 0x0003e2000c101b08 */
[----:B------:R-:W-:Y:S02]  /*11f30*/  ISETP.GE.AND P1, PT, R39, c[0x0][0x3c8], PT ;  /* 0x0000f20027007a0c */ /* 0x000fe40003f26270 */
[----:B------:R-:W-:Y:S02]  /*11f40*/  @!P2 LEA.HI.X R7, R45, R2, R46, 0x2, P0 ;  /* 0x000000022d07a211 */ /* 0x000fe400000f142e */
[----:B------:R-:W-:-:S03]  /*11f50*/  ISETP.GE.AND P0, PT, R37, c[0x0][0x3c8], PT ;  /* 0x0000f20025007a0c */ /* 0x000fc60003f06270 */
[----:B------:R3:W-:Y:S02]  /*11f60*/  @!P2 ST.E.64 [R6.64], R154 ;  /* 0x0000009a0600a985 */ /* 0x0007e4000c101b08 */
[----:B------:R-:W-:-:S04]  /*11f70*/  @!P3 LEA R8, P2, R41, R0, 0x2 ;  /* 0x000000002908b211 */ /* 0x000fc800078410ff */
[----:B------:R-:W-:Y:S02]  /*11f80*/  @!P3 LEA.HI.X R9, R41, R2, R42, 0x2, P2 ;  /* 0x000000022909b211 */ /* 0x000fe400010f142a */
[----:B-1----:R-:W-:-:S04]  /*11f90*/  @!P4 LEA R4, P5, R43, R0, 0x2 ;  /* 0x000000002b04c211 */ /* 0x002fc800078a10ff */
[----:B------:R-:W-:Y:S02]  /*11fa0*/  @!P4 LEA.HI.X R5, R43, R2, R44, 0x2, P5 ;  /* 0x000000022b05c211 */ /* 0x000fe400028f142c */
[----:B---3--:R-:W-:-:S03]  /*11fb0*/  @!P0 LEA R6, P2, R37, R0, 0x2 ;  /* 0x0000000025068211 */ /* 0x008fc600078410ff */
[----:B------:R1:W-:Y:S01]  /*11fc0*/  @!P4 ST.E.64 [R4.64], R150 ;  /* 0x000000960400c985 */ /* 0x0003e2000c101b08 */
[----:B------:R-:W-:Y:S02]  /*11fd0*/  ISETP.GE.AND P4, PT, R35, c[0x0][0x3c8], PT ;  /* 0x0000f20023007a0c */ /* 0x000fe40003f86270 */
[----:B------:R-:W-:Y:S01]  /*11fe0*/  @!P0 LEA.HI.X R7, R37, R2, R38, 0x2, P2 ;  /* 0x0000000225078211 */ /* 0x000fe200010f1426 */
[----:B------:R-:W-:Y:S01]  /*11ff0*/  @!P3 ST.E.64 [R8.64], R146 ;  /* 0x000000920800b985 */ /* 0x000fe2000c101b08 */
[----:B------:R-:W-:Y:S02]  /*12000*/  ISETP.GE.AND P3, PT, R33, c[0x0][0x3c8], PT ;  /* 0x0000f20021007a0c */ /* 0x000fe40003f66270 */
[----:B------:R-:W-:Y:S02]  /*12010*/  ISETP.GE.AND P2, PT, R31, c[0x0][0x3c8], PT ;  /* 0x0000f2001f007a0c */ /* 0x000fe40003f46270 */
[----:B-1----:R-:W-:-:S04]  /*12020*/  @!P1 LEA R4, P5, R39, R0, 0x2 ;  /* 0x0000000027049211 */ /* 0x002fc800078a10ff */
[----:B------:R-:W-:-:S05]  /*12030*/  @!P1 LEA.HI.X R5, R39, R2, R40, 0x2, P5 ;  /* 0x0000000227059211 */ /* 0x000fca00028f1428 */
        /* <DEDUP_REMOVED lines=10> */
[----:B---3--:R-:W-:Y:S02]  /*120e0*/  @!P1 LEA R6, P5, R29, R0, 0x2 ;  /* 0x000000001d069211 */ /* 0x008fe400078a10ff */
        /* <DEDUP_REMOVED lines=10> */
[----:B---3--:R-:W-:-:S04]  /*12190*/  LEA R4, P0, R25, R0, 0x2 ;  /* 0x0000000019047211 */ /* 0x008fc800078010ff */
[----:B------:R-:W-:-:S05]  /*121a0*/  LEA.HI.X R5, R25, R2, R26, 0x2, P0 ;  /* 0x0000000219057211 */ /* 0x000fca00000f141a */
[----:B------:R1:W-:Y:S01]  /*121b0*/  ST.E.64 [R4.64], R126 ;  /* 0x0000007e04007985 */ /* 0x0003e2000c101b08 */
[----:B------:R-:W-:Y:S05]  /*121c0*/  BRA `(.L_x_3053) ;  /* 0x000002c000007947 */ /* 0x000fea0003800000 */
.L_x_3045:
        /* <DEDUP_REMOVED lines=13> */
[----:B-1----:R-:W-:Y:S01]  /*122a0*/  @P0 IMAD.HI.U32 R7, R6, c[0x0][0x4ec], RZ ;  /* 0x00013b0006070a27 */ /* 0x002fe200078e00ff */
        /* <DEDUP_REMOVED lines=30> */
.L_x_3053:
[----:B------:R-:W-:Y:S05]  /*12490*/  BSYNC B1 ;  /* 0x0000000000017941 */ /* 0x000fea0003800000 */
.L_x_3044:
[----:B------:R-:W-:-:S13]  /*124a0*/  ISETP.NE.AND P0, PT, RZ, UR6, PT ;  /* 0x00000006ff007c0c */ /* 0x000fda000bf05270 */
[----:B------:R-:W-:Y:S01]  /*124b0*/  @P0 WARPSYNC 0xffffffff ;  /* 0xffffffff00000948 */ /* 0x000fe20003800000 */
[----:B------:R-:W-:Y:S06]  /*124c0*/  @P0 BAR.SYNC.DEFER_BLOCKING 0x5, 0x80 ;  /* 0x0142000000000b1d */ /* 0x000fec0000010000 */
[----:B-1----:R-:W1:Y:S04]  /*124d0*/  @P0 LDS R0, [0x10100] ;  /* 0x01010000ff000984 */ /* 0x002e680000000800 */
[----:B-1----:R1:W-:Y:S04]  /*124e0*/  @P0 STL [R1+0xb0], R0 ;  /* 0x0000b00001000387 */ /* 0x0023e80000100800 */
[----:B------:R-:W-:Y:S06]  /*124f0*/  @P0 BAR.ARV 0x4, 0x80 ;  /* 0x0102000000000b1d */ /* 0x000fec0000002000 */
[----:B------:R-:W-:Y:S05]  /*12500*/  @P0 BRA `(.L_x_3054) ;  /* 0x0000009000000947 */ /* 0x000fea0003800000 */
[----:B------:R-:W-:Y:S05]  /*12510*/  BRA.DIV ~URZ, `(.L_x_3055) ;  /* 0x000042027f007947 */ /* 0x000fea000b800000 */
[----:B-1----:R1:W2:Y:S02]  /*12520*/  SHFL.IDX PT, R0, R24, RZ, 0x1f ;  /* 0x00001fff18007589 */ /* 0x0022a400000e0000 */
.L_x_3086:
[----:B---3--:R-:W3:Y:S01]  /*12530*/  S2R R2, SR_TID.X ;  /* 0x0000000000027919 */ /* 0x008ee20000002100 */
[----:B------:R-:W-:Y:S03]  /*12540*/  WARPSYNC 0xffffffff ;  /* 0xffffffff00007948 */ /* 0x000fe60003800000 */
[----:B------:R-:W-:Y:S06]  /*12550*/  BAR.SYNC.DEFER_BLOCKING 0x4, 0x80 ;  /* 0x0102000000007b1d */ /* 0x000fec0000010000 */
[----:B--2---:R2:W-:Y:S01]  /*12560*/  STL [R1+0xb0], R0 ;  /* 0x0000b00001007387 */ /* 0x0045e20000100800 */
[----:B---3--:R-:W-:-:S13]  /*12570*/  LOP3.LUT P0, RZ, R2, 0x7f, RZ, 0xc0, !PT ;  /* 0x0000007f02ff7812 */ /* 0x008fda000780c0ff */
[----:B------:R2:W-:Y:S04]  /*12580*/  @!P0 STS [0x10100], R24 ;  /* 0x01010018ff008388 */ /* 0x0005e80000000800 */
[----:B------:R-:W-:Y:S06]  /*12590*/  BAR.ARV 0x5, 0x80 ;  /* 0x0142000000007b1d */ /* 0x000fec0000002000 */
.L_x_3054:
[----:B-12---:R-:W2:Y:S02]  /*125a0*/  LDL R0, [R1+0xb0] ;  /* 0x0000b00001007983 */ /* 0x006ea40000100800 */
[----:B--2---:R-:W-:-:S13]  /*125b0*/  ISETP.GE.AND P0, PT, R0, c[0x0][0x538], PT ;  /* 0x00014e0000007a0c */ /* 0x004fda0003f06270 */
[----:B---34-:R-:W-:Y:S01]  /*125c0*/  @P0 CALL.REL.NOINC `(.L_x_3056) ;  /* 0x0000001000000944 */ /* 0x018fe20003c00000 */
[----:B------:R-:W-:Y:S05]  /*125d0*/  BRA `(.L_x_3057) ;  /* 0xfffee4d000007947 */ /* 0x000fea000383ffff */
.L_x_3056:
[----:B------:R-:W-:Y:S05]  /*125e0*/  EXIT ;  /* 0x000000000000794d */ /* 0x000fea0003800000 */
.L_x_2988:
[----:B------:R1:W-:Y:S01]  /*125f0*/  STL [R1+0x10], RZ ;  /* 0x000010ff01007387 */ /* 0x0003e20000100800 */
[----:B------:R-:W-:Y:S01]  /*12600*/  IMAD.MOV.U32 R143, RZ, RZ, R7 ;  /* 0x000000ffff8f7224 */ /* 0x000fe200078e0007 */
[----:B------:R-:W-:Y:S02]  /*12610*/  MOV R3, 0x181f ;  /* 0x0000181f00037802 */ /* 0x000fe40000000f00 */
[----:B------:R-:W-:Y:S02]  /*12620*/  MOV R2, 0x12640 ;  /* 0x0001264000027802 */ /* 0x000fe40000000f00 */
[----:B-1---5:R-:W-:Y:S05]  /*12630*/  CALL.REL.NOINC `($__internal_47_$__cuda_sm70_shflsync_idx_p) ;  /* 0x000041b000007944 */ /* 0x022fea0003c00000 */
[----:B------:R-:W-:Y:S01]  /*12640*/  MOV R9, R143 ;  /* 0x0000008f00097202 */ /* 0x000fe20000000f00 */
[----:B-1---5:R-:W-:Y:S05]  /*12650*/  BRA `(.L_x_3058) ;  /* 0xfffef2f000007947 */ /* 0x022fea000383ffff */
.L_x_2989:
[----:B------:R3:W-:Y:S01]  /*12660*/  STL [R1+0x10], RZ ;  /* 0x000010ff01007387 */ /* 0x0007e20000100800 */
[----:B------:R-:W-:Y:S01]  /*12670*/  IMAD.MOV.U32 R143, RZ, RZ, R8 ;  /* 0x000000ffff8f7224 */ /* 0x000fe200078e0008 */
[----:B------:R-:W-:Y:S02]  /*12680*/  MOV R3, 0x181f ;  /* 0x0000181f00037802 */ /* 0x000fe40000000f00 */
[----:B------:R-:W-:Y:S02]  /*12690*/  MOV R2, 0x126b0 ;  /* 0x000126b000027802 */ /* 0x000fe40000000f00 */
[----:B-123-5:R-:W-:Y:S05]  /*126a0*/  CALL.REL.NOINC `($__internal_47_$__cuda_sm70_shflsync_idx_p) ;  /* 0x0000414000007944 */ /* 0x02efea0003c00000 */
[----:B-----5:R-:W-:Y:S01]  /*126b0*/  MOV R0, R143 ;  /* 0x0000008f00007202 */ /* 0x020fe20000000f00 */
[----:B-1----:R-:W-:Y:S05]  /*126c0*/  BRA `(.L_x_3059) ;  /* 0xfffef2a000007947 */ /* 0x002fea000383ffff */
.L_x_2992:
[----:B----4-:R-:W-:Y:S01]  /*126d0*/  MOV R0, 0x1 ;  /* 0x0000000100007802 */ /* 0x010fe20000000f00 */
[----:B------:R-:W-:Y:S01]  /*126e0*/  IMAD.MOV.U32 R143, RZ, RZ, R7 ;  /* 0x000000ffff8f7224 */ /* 0x000fe200078e0007 */
[----:B-1----:R-:W-:Y:S01]  /*126f0*/  MOV R2, 0x12730 ;  /* 0x0001273000027802 */ /* 0x002fe20000000f00 */
[----:B------:R-:W-:-:S02]  /*12700*/  IMAD.MOV.U32 R3, RZ, RZ, 0x181f ;  /* 0x0000181fff037424 */ /* 0x000fc400078e00ff */
[----:B------:R1:W-:Y:S04]  /*12710*/  STL [R1+0x10], R0 ;  /* 0x0000100001007387 */ /* 0x0003e80000100800 */
[----:B-12--5:R-:W-:Y:S05]  /*12720*/  CALL.REL.NOINC `($__internal_47_$__cuda_sm70_shflsync_idx_p) ;  /* 0x000040c000007944 */ /* 0x026fea0003c00000 */
[----:B-----5:R-:W-:Y:S01]  /*12730*/  MOV R0, 0x1 ;  /* 0x0000000100007802 */ /* 0x020fe20000000f00 */
[----:B------:R-:W-:Y:S01]  /*12740*/  IMAD.MOV.U32 R9, RZ, RZ, R143 ;  /* 0x000000ffff097224 */ /* 0x000fe200078e008f */
[----:B------:R-:W-:Y:S01]  /*12750*/  MOV R3, 0x181f ;  /* 0x0000181f00037802 */ /* 0x000fe20000000f00 */
[----:B------:R-:W-:Y:S01]  /*12760*/  IMAD.MOV.U32 R143, RZ, RZ, R8 ;  /* 0x000000ffff8f7224 */ /* 0x000fe200078e0008 */
[----:B------:R-:W-:Y:S01]  /*12770*/  MOV R2, 0x127a0 ;  /* 0x000127a000027802 */ /* 0x000fe20000000f00 */
[----:B------:R2:W-:Y:S04]  /*12780*/  STL [R1+0x10], R0 ;  /* 0x0000100001007387 */ /* 0x0005e80000100800 */
[----:B-12---:R-:W-:Y:S05]  /*12790*/  CALL.REL.NOINC `($__internal_47_$__cuda_sm70_shflsync_idx_p) ;  /* 0x0000405000007944 */ /* 0x006fea0003c00000 */
[----:B-----5:R-:W-:Y:S01]  /*127a0*/  MOV R0, R143 ;  /* 0x0000008f00007202 */ /* 0x020fe20000000f00 */
[----:B-1----:R-:W-:Y:S05]  /*127b0*/  BRA `(.L_x_3060) ;  /* 0xfffef37000007947 */ /* 0x002fea000383ffff */
.L_x_2995:
[----:B----4-:R-:W-:Y:S01]  /*127c0*/  MOV R0, 0x2 ;  /* 0x0000000200007802 */ /* 0x010fe20000000f00 */
[----:B------:R-:W-:Y:S01]  /*127d0*/  IMAD.MOV.U32 R143, RZ, RZ, R7 ;  /* 0x000000ffff8f7224 */ /* 0x000fe200078e0007 */
[----:B-1----:R-:W-:Y:S01]  /*127e0*/  MOV R2, 0x12820 ;  /* 0x0001282000027802 */ /* 0x002fe20000000f00 */
[----:B------:R-:W-:Y:S02]  /*127f0*/  IMAD.MOV.U32 R3, RZ, RZ, 0x181f ;  /* 0x0000181fff037424 */ /* 0x000fe400078e00ff */
[----:B------:R1:W-:Y:S04]  /*12800*/  STL [R1+0x10], R0 ;  /* 0x0000100001007387 */ /* 0x0003e80000100800 */
[----:B-123-5:R-:W-:Y:S05]  /*12810*/  CALL.REL.NOINC `($__internal_47_$__cuda_sm70_shflsync_idx_p) ;  /* 0x00003fd000007944 */ /* 0x02efea0003c00000 */
[----:B------:R-:W-:Y:S01]  /*12820*/  MOV R9, R143 ;  /* 0x0000008f00097202 */ /* 0x000fe20000000f00 */
[----:B-1---5:R-:W-:Y:S05]  /*12830*/  BRA `(.L_x_3061) ;  /* 0xfffef43000007947 */ /* 0x022fea000383ffff */
.L_x_2996:
[----:B----4-:R-:W-:Y:S01]  /*12840*/  MOV R0, 0x2 ;  /* 0x0000000200007802 */ /* 0x010fe20000000f00 */
[----:B------:R-:W-:Y:S01]  /*12850*/  IMAD.MOV.U32 R143, RZ, RZ, R8 ;  /* 0x000000ffff8f7224 */ /* 0x000fe200078e0008 */
[----:B-1----:R-:W-:Y:S01]  /*12860*/  MOV R2, 0x128a0 ;  /* 0x000128a000027802 */ /* 0x002fe20000000f00 */
[----:B------:R-:W-:-:S02]  /*12870*/  IMAD.MOV.U32 R3, RZ, RZ, 0x181f ;  /* 0x0000181fff037424 */ /* 0x000fc400078e00ff */
[----:B------:R1:W-:Y:S04]  /*12880*/  STL [R1+0x10], R0 ;  /* 0x0000100001007387 */ /* 0x0003e80000100800 */
[----:B-123-5:R-:W-:Y:S05]  /*12890*/  CALL.REL.NOINC `($__internal_47_$__cuda_sm70_shflsync_idx_p) ;  /* 0x00003f5000007944 */ /* 0x02efea0003c00000 */
[----:B-----5:R-:W-:Y:S01]  /*128a0*/  MOV R0, R143 ;  /* 0x0000008f00007202 */ /* 0x020fe20000000f00 */
[----:B-1----:R-:W-:Y:S05]  /*128b0*/  BRA `(.L_x_3062) ;  /* 0xfffef3d000007947 */ /* 0x002fea000383ffff */
.L_x_2999:
[----:B--2---:R-:W-:Y:S01]  /*128c0*/  MOV R0, 0x3 ;  /* 0x0000000300007802 */ /* 0x004fe20000000f00 */
[----:B------:R-:W-:Y:S01]  /*128d0*/  IMAD.MOV.U32 R143, RZ, RZ, R7 ;  /* 0x000000ffff8f7224 */ /* 0x000fe200078e0007 */
[----:B-1----:R-:W-:Y:S01]  /*128e0*/  MOV R2, 0x12920 ;  /* 0x0001292000027802 */ /* 0x002fe20000000f00 */
[----:B------:R-:W-:Y:S02]  /*128f0*/  IMAD.MOV.U32 R3, RZ, RZ, 0x181f ;  /* 0x0000181fff037424 */ /* 0x000fe400078e00ff */
[----:B------:R1:W-:Y:S04]  /*12900*/  STL [R1+0x10], R0 ;  /* 0x0000100001007387 */ /* 0x0003e80000100800 */
[----:B-1-345:R-:W-:Y:S05]  /*12910*/  CALL.REL.NOINC `($__internal_47_$__cuda_sm70_shflsync_idx_p) ;  /* 0x00003ed000007944 */ /* 0x03afea0003c00000 */
        /* <DEDUP_REMOVED lines=9> */
.L_x_3002:
[----:B--2---:R-:W-:Y:S01]  /*129b0*/  MOV R0, 0x4 ;  /* 0x0000000400007802 */ /* 0x004fe20000000f00 */
[----:B------:R-:W-:Y:S01]  /*129c0*/  IMAD.MOV.U32 R143, RZ, RZ, R7 ;  /* 0x000000ffff8f7224 */ /* 0x000fe200078e0007 */
[----:B-1----:R-:W-:Y:S01]  /*129d0*/  MOV R2, 0x12a10 ;  /* 0x00012a1000027802 */ /* 0x002fe20000000f00 */
[----:B------:R-:W-:-:S02]  /*129e0*/  IMAD.MOV.U32 R3, RZ, RZ, 0x181f ;  /* 0x0000181fff037424 */ /* 0x000fc400078e00ff */
[----:B------:R1:W-:Y:S04]  /*129f0*/  STL [R1+0x10], R0 ;  /* 0x0000100001007387 */ /* 0x0003e80000100800 */
[----:B-1-345:R-:W-:Y:S05]  /*12a00*/  CALL.REL.NOINC `($__internal_47_$__cuda_sm70_shflsync_idx_p) ;  /* 0x00003de000007944 */ /* 0x03afea0003c00000 */
[----:B------:R-:W-:Y:S01]  /*12a10*/  MOV R9, R143 ;  /* 0x0000008f00097202 */ /* 0x000fe20000000f00 */
[----:B-1---5:R-:W-:Y:S05]  /*12a20*/  BRA `(.L_x_3064) ;  /* 0xfffef4f000007947 */ /* 0x022fea000383ffff */
.L_x_3003:
[----:B--2---:R-:W-:Y:S01]  /*12a30*/  MOV R0, 0x4 ;  /* 0x0000000400007802 */ /* 0x004fe20000000f00 */
[----:B------:R-:W-:Y:S01]  /*12a40*/  IMAD.MOV.U32 R143, RZ, RZ, R8 ;  /* 0x000000ffff8f7224 */ /* 0x000fe200078e0008 */
[----:B-1----:R-:W-:Y:S01]  /*12a50*/  MOV R2, 0x12a90 ;  /* 0x00012a9000027802 */ /* 0x002fe20000000f00 */
[----:B------:R-:W-:Y:S02]  /*12a60*/  IMAD.MOV.U32 R3, RZ, RZ, 0x181f ;  /* 0x0000181fff037424 */ /* 0x000fe400078e00ff */
[----:B------:R1:W-:Y:S04]  /*12a70*/  STL [R1+0x10], R0 ;  /* 0x0000100001007387 */ /* 0x0003e80000100800 */
[----:B-1-345:R-:W-:Y:S05]  /*12a80*/  CALL.REL.NOINC `($__internal_47_$__cuda_sm70_shflsync_idx_p) ;  /* 0x00003d6000007944 */ /* 0x03afea0003c00000 */
[----:B-----5:R-:W-:Y:S01]  /*12a90*/  MOV R0, R143 ;  /* 0x0000008f00007202 */ /* 0x020fe20000000f00 */
[----:B-1----:R-:W-:Y:S05]  /*12aa0*/  BRA `(.L_x_3065) ;  /* 0xfffef49000007947 */ /* 0x002fea000383ffff */
.L_x_3006:
[----:B---3--:R-:W-:Y:S01]  /*12ab0*/  MOV R0, 0x5 ;  /* 0x0000000500007802 */ /* 0x008fe20000000f00 */
[----:B------:R-:W-:Y:S01]  /*12ac0*/  IMAD.MOV.U32 R143, RZ, RZ, R7 ;  /* 0x000000ffff8f7224 */ /* 0x000fe200078e0007 */
[----:B-1----:R-:W-:Y:S01]  /*12ad0*/  MOV R2, 0x12b10 ;  /* 0x00012b1000027802 */ /* 0x002fe20000000f00 */
[----:B------:R-:W-:-:S02]  /*12ae0*/  IMAD.MOV.U32 R3, RZ, RZ, 0x181f ;  /* 0x0000181fff037424 */ /* 0x000fc400078e00ff */
        /* <DEDUP_REMOVED lines=11> */
.L_x_3009:
[----:B---3--:R-:W-:Y:S01]  /*12ba0*/  MOV R0, 0x6 ;  /* 0x0000000600007802 */ /* 0x008fe20000000f00 */
[----:B------:R-:W-:Y:S01]  /*12bb0*/  IMAD.MOV.U32 R143, RZ, RZ, R7 ;  /* 0x000000ffff8f7224 */ /* 0x000fe200078e0007 */
[----:B-1----:R-:W-:Y:S01]  /*12bc0*/  MOV R2, 0x12c00 ;  /* 0x00012c0000027802 */ /* 0x002fe20000000f00 */
[----:B------:R-:W-:Y:S02]  /*12bd0*/  IMAD.MOV.U32 R3, RZ, RZ, 0x181f ;  /* 0x0000181fff037424 */ /* 0x000fe400078e00ff */
[----:B------:R1:W-:Y:S04]  /*12be0*/  STL [R1+0x10], R0 ;  /* 0x0000100001007387 */ /* 0x0003e80000100800 */
[----:B-12-45:R-:W-:Y:S05]  /*12bf0*/  CALL.REL.NOINC `($__internal_47_$__cuda_sm70_shflsync_idx_p) ;  /* 0x00003bf000007944 */ /* 0x036fea0003c00000 */
[----:B------:R-:W-:Y:S01]  /*12c00*/  MOV R9, R143 ;  /* 0x0000008f00097202 */ /* 0x000fe20000000f00 */
[----:B-1---5:R-:W-:Y:S05]  /*12c10*/  BRA `(.L_x_3067) ;  /* 0xfffef5b000007947 */ /* 0x022fea000383ffff */
.L_x_3010:
[----:B---3--:R-:W-:Y:S01]  /*12c20*/  MOV R0, 0x6 ;  /* 0x0000000600007802 */ /* 0x008fe20000000f00 */
[----:B------:R-:W-:Y:S01]  /*12c30*/  IMAD.MOV.U32 R143, RZ, RZ, R8 ;  /* 0x000000ffff8f7224 */ /* 0x000fe200078e0008 */
[----:B-1----:R-:W-:Y:S01]  /*12c40*/  MOV R2, 0x12c80 ;  /* 0x00012c8000027802 */ /* 0x002fe20000000f00 */
[----:B------:R-:W-:-:S02]  /*12c50*/  IMAD.MOV.U32 R3, RZ, RZ, 0x181f ;  /* 0x0000181fff037424 */ /* 0x000fc400078e00ff */
[----:B------:R1:W-:Y:S04]  /*12c60*/  STL [R1+0x10], R0 ;  /* 0x0000100001007387 */ /* 0x0003e80000100800 */
[----:B-12-45:R-:W-:Y:S05]  /*12c70*/  CALL.REL.NOINC `($__internal_47_$__cuda_sm70_shflsync_idx_p) ;  /* 0x00003b7000007944 */ /* 0x036fea0003c00000 */
[----:B-----5:R-:W-:Y:S01]  /*12c80*/  MOV R0, R143 ;  /* 0x0000008f00007202 */ /* 0x020fe20000000f00 */
[----:B-1----:R-:W-:Y:S05]  /*12c90*/  BRA `(.L_x_3068) ;  /* 0xfffef55000007947 */ /* 0x002fea000383ffff */
.L_x_3013:
        /* <DEDUP_REMOVED lines=15> */
.L_x_3016:
[----:B------:R2:W-:Y:S01]  /*12d90*/  STL [R1+0x10], RZ ;  /* 0x000010ff01007387 */ /* 0x0005e20000100800 */
[----:B------:R-:W-:Y:S01]  /*12da0*/  IMAD.MOV.U32 R143, RZ, RZ, R0 ;  /* 0x000000ffff8f7224 */ /* 0x000fe200078e0000 */
[----:B------:R-:W-:-:S02]  /*12db0*/  MOV R3, 0x181f ;  /* 0x0000181f00037802 */ /* 0x000fc40000000f00 */
[----:B------:R-:W-:Y:S02]  /*12dc0*/  MOV R2, 0x12de0 ;  /* 0x00012de000027802 */ /* 0x000fe40000000f00 */
[----:B-12---:R-:W-:Y:S05]  /*12dd0*/  CALL.REL.NOINC `($__internal_47_$__cuda_sm70_shflsync_idx_p) ;  /* 0x00003a1000007944 */ /* 0x006fea0003c00000 */
[----:B------:R-:W-:Y:S01]  /*12de0*/  MOV R8, R143 ;  /* 0x0000008f00087202 */ /* 0x000fe20000000f00 */
[----:B-1---5:R-:W-:Y:S05]  /*12df0*/  BRA `(.L_x_3070) ;  /* 0xffff0f7000007947 */ /* 0x022fea000383ffff */
.L_x_3017:
[----:B------:R4:W-:Y:S01]  /*12e00*/  STL [R1+0x10], RZ ;  /* 0x000010ff01007387 */ /* 0x0009e20000100800 */
[----:B------:R-:W-:Y:S01]  /*12e10*/  IMAD.MOV.U32 R143, RZ, RZ, R4 ;  /* 0x000000ffff8f7224 */ /* 0x000fe200078e0004 */
[----:B------:R-:W-:Y:S02]  /*12e20*/  MOV R3, 0x181f ;  /* 0x0000181f00037802 */ /* 0x000fe40000000f00 */
[----:B------:R-:W-:Y:S02]  /*12e30*/  MOV R2, 0x12e50 ;  /* 0x00012e5000027802 */ /* 0x000fe40000000f00 */
[----:B-1234-:R-:W-:Y:S05]  /*12e40*/  CALL.REL.NOINC `($__internal_47_$__cuda_sm70_shflsync_idx_p) ;  /* 0x000039a000007944 */ /* 0x01efea0003c00000 */
[----:B------:R-:W2:Y:S04]  /*12e50*/  LDL R3, [R1+0xc] ;  /* 0x00000c0001037983 */ /* 0x000ea80000100800 */
[----:B------:R-:W3:Y:S01]  /*12e60*/  LDL R2, [R1+0x1c] ;  /* 0x00001c0001027983 */ /* 0x000ee20000100800 */
[----:B------:R-:W-:-:S05]  /*12e70*/  IADD3 R6, P6, R143, R149, RZ ;  /* 0x000000958f067210 */ /* 0x000fca0007fde0ff */
[----:B------:R-:W-:Y:S01]  /*12e80*/  IMAD.X R7, R8, 0x1, R57, P6 ;  /* 0x0000000108077824 */ /* 0x000fe200030e0639 */
[----:B--2---:R-:W-:Y:S02]  /*12e90*/  ISETP.GE.AND P2, PT, R3, c[0x0][0x1d4], PT ;  /* 0x0000750003007a0c */ /* 0x004fe40003f46270 */
[----:B---3--:R-:W-:Y:S02]  /*12ea0*/  ISETP.GE.AND P0, PT, R2, c[0x0][0x1d4], PT ;  /* 0x0000750002007a0c */ /* 0x008fe40003f06270 */
[----:B------:R-:W-:Y:S01]  /*12eb0*/  IADD3 R2, P5, R143, R150, RZ ;  /* 0x000000968f027210 */ /* 0x000fe20007fbe0ff */
[----:B-----5:R-:W-:Y:S01]  /*12ec0*/  IMAD.MOV.U32 R143, RZ, RZ, R0 ;  /* 0x000000ffff8f7224 */ /* 0x020fe200078e0000 */
[----:B------:R-:W-:-:S03]  /*12ed0*/  SEL R5, RZ, 0x10, P0 ;  /* 0x00000010ff057807 */ /* 0x000fc60000000000 */
[----:B------:R-:W-:-:S04]  /*12ee0*/  IMAD.X R3, R8, 0x1, R56, P5 ;  /* 0x0000000108037824 */ /* 0x000fc800028e0638 */
[----:B------:R-:W-:Y:S01]  /*12ef0*/  @!PT LDS RZ, [RZ] ;  /* 0x00000000fffff984 */ /* 0x000fe20000000800 */
[----:B------:R-:W-:Y:S01]  /*12f00*/  @!PT LDS RZ, [RZ] ;  /* 0x00000000fffff984 */ /* 0x000fe20000000800 */
[----:B------:R-:W-:Y:S01]  /*12f10*/  @!PT LDS RZ, [RZ] ;  /* 0x00000000fffff984 */ /* 0x000fe20000000800 */
[----:B------:R2:W-:Y:S04]  /*12f20*/  LDGSTS.E.BYPASS.LTC128B.128 [R252+0x4100], [R6.64], !P2 ;  /* 0x0410000006fc7fae */ /* 0x0005e8000d101d48 */
[----:B------:R3:W-:Y:S01]  /*12f30*/  LDGSTS.E.BYPASS.LTC128B.128 [R252+0x6100], [R2.64], !P0 ;  /* 0x0610000002fc7fae */ /* 0x0007e2000c101d48 */
[----:B--2---:R-:W-:Y:S01]  /*12f40*/  SEL R6, RZ, 0x10, P2 ;  /* 0x00000010ff067807 */ /* 0x004fe20001000000 */
[----:B---3--:R-:W-:Y:S02]  /*12f50*/  IMAD.MOV.U32 R2, RZ, RZ, 0x1 ;  /* 0x00000001ff027424 */ /* 0x008fe400078e00ff */
[----:B------:R-:W-:-:S03]  /*12f60*/  IMAD.MOV.U32 R3, RZ, RZ, 0x181f ;  /* 0x0000181fff037424 */ /* 0x000fc600078e00ff */
[----:B------:R2:W-:Y:S02]  /*12f70*/  STL [R1+0x10], R2 ;  /* 0x0000100201007387 */ /* 0x0005e40000100800 */
[----:B--2---:R-:W-:Y:S02]  /*12f80*/  MOV R2, 0x12fa0 ;  /* 0x00012fa000027802 */ /* 0x004fe40000000f00 */
[----:B-1----:R-:W-:Y:S05]  /*12f90*/  CALL.REL.NOINC `($__internal_47_$__cuda_sm70_shflsync_idx_p) ;  /* 0x0000385000007944 */ /* 0x002fea0003c00000 */
[----:B------:R-:W-:Y:S01]  /*12fa0*/  MOV R2, 0x1 ;  /* 0x0000000100027802 */ /* 0x000fe20000000f00 */
[----:B------:R-:W-:Y:S01]  /*12fb0*/  IMAD.MOV.U32 R7, RZ, RZ, R143 ;  /* 0x000000ffff077224 */ /* 0x000fe200078e008f */
[----:B------:R-:W-:Y:S01]  /*12fc0*/  MOV R3, 0x181f ;  /* 0x0000181f00037802 */ /* 0x000fe20000000f00 */
[----:B-----5:R-:W-:Y:S02]  /*12fd0*/  IMAD.MOV.U32 R143, RZ, RZ, R4 ;  /* 0x000000ffff8f7224 */ /* 0x020fe400078e0004 */
[----:B------:R2:W-:Y:S02]  /*12fe0*/  STL [R1+0x10], R2 ;  /* 0x0000100201007387 */ /* 0x0005e40000100800 */
[----:B--2---:R-:W-:Y:S02]  /*12ff0*/  MOV R2, 0x13010 ;  /* 0x0001301000027802 */ /* 0x004fe40000000f00 */
[----:B-1----:R-:W-:Y:S05]  /*13000*/  CALL.REL.NOINC `($__internal_47_$__cuda_sm70_shflsync_idx_p) ;  /* 0x000037e000007944 */ /* 0x002fea0003c00000 */
[----:B------:R-:W-:Y:S02]  /*13010*/  IADD3 R8, -R6, 0x10, RZ ;  /* 0x0000001006087810 */ /* 0x000fe40007ffe1ff */
[----:B------:R-:W-:-:S02]  /*13020*/  IADD3 R2, -R5, 0x10, RZ ;  /* 0x0000001005027810 */ /* 0x000fc40007ffe1ff */
[----:B------:R-:W-:Y:S02]  /*13030*/  LOP3.LUT R8, R8, 0xf, RZ, 0xc0, !PT ;  /* 0x0000000f08087812 */ /* 0x000fe400078ec0ff */
[----:B------:R-:W-:Y:S02]  /*13040*/  ISETP.NE.U32.AND P6, PT, R6, RZ, PT ;  /* 0x000000ff0600720c */ /* 0x000fe40003fc5070 */
[----:B------:R-:W-:Y:S02]  /*13050*/  IADD3 R8, P2, P0, R8, R143, R149 ;  /* 0x0000008f08087210 */ /* 0x000fe4000785e095 */
[----:B------:R-:W-:Y:S02]  /*13060*/  LOP3.LUT R2, R2, 0xf, RZ, 0xc0, !PT ;  /* 0x0000000f02027812 */ /* 0x000fe400078ec0ff */
[----:B------:R-:W-:Y:S02]  /*13070*/  ISETP.NE.U32.AND P5, PT, R5, RZ, PT ;  /* 0x000000ff0500720c */ /* 0x000fe40003fa5070 */
[----:B------:R-:W-:-:S02]  /*13080*/  IADD3.X R9, RZ, R7, R57, P2, P0 ;  /* 0x00000007ff097210 */ /* 0x000fc400017e0439 */
[----:B------:R-:W-:Y:S01]  /*13090*/  IADD3 R2, P2, P0, R2, R143, R150 ;  /* 0x0000008f02027210 */ /* 0x000fe2000785e096 */
[----:B-----5:R-:W-:Y:S02]  /*130a0*/  IMAD.MOV.U32 R143, RZ, RZ, R0 ;  /* 0x000000ffff8f7224 */ /* 0x020fe400078e0000 */
[----:B------:R-:W-:Y:S01]  /*130b0*/  @!PT LDS RZ, [RZ] ;  /* 0x00000000fffff984 */ /* 0x000fe20000000800 */
[----:B------:R-:W-:Y:S01]  /*130c0*/  @!PT LDS RZ, [RZ] ;  /* 0x00000000fffff984 */ /* 0x000fe20000000800 */
[----:B------:R-:W-:Y:S01]  /*130d0*/  @!PT LDS RZ, [RZ] ;  /* 0x00000000fffff984 */ /* 0x000fe20000000800 */
[----:B------:R2:W-:Y:S01]  /*130e0*/  LDGSTS.E.BYPASS.LTC128B.128.ZFILL [R252+0x4900], [R8.64], P6 ;  /* 0x0490000008fc7fae */ /* 0x0005e2000b141d48 */
[----:B------:R-:W-:-:S05]  /*130f0*/  IADD3.X R3, RZ, R7, R56, P2, P0 ;  /* 0x00000007ff037210 */ /* 0x000fca00017e0438 */
[----:B------:R3:W-:Y:S02]  /*13100*/  LDGSTS.E.BYPASS.LTC128B.128.ZFILL [R252+0x6900], [R2.64], P5 ;  /* 0x0690000002fc7fae */ /* 0x0007e4000a941d48 */
[----:B---3--:R-:W-:Y:S02]  /*13110*/  IMAD.MOV.U32 R2, RZ, RZ, 0x2 ;  /* 0x00000002ff027424 */ /* 0x008fe400078e00ff */
[----:B------:R-:W-:-:S03]  /*13120*/  IMAD.MOV.U32 R3, RZ, RZ, 0x181f ;  /* 0x0000181fff037424 */ /* 0x000fc600078e00ff */
[----:B------:R3:W-:Y:S02]  /*13130*/  STL [R1+0x10], R2 ;  /* 0x0000100201007387 */ /* 0x0007e40000100800 */
[----:B---3--:R-:W-:Y:S02]  /*13140*/  MOV R2, 0x13160 ;  /* 0x0001316000027802 */ /* 0x008fe40000000f00 */
[----:B-12---:R-:W-:Y:S05]  /*13150*/  CALL.REL.NOINC `($__internal_47_$__cuda_sm70_shflsync_idx_p) ;  /* 0x0000369000007944 */ /* 0x006fea0003c00000 */
        /* <DEDUP_REMOVED lines=10> */
[----:B------:R-:W-:Y:S02]  /*13200*/  LOP3.LUT R2, R2, 0xf, RZ, 0xc0, !PT ;  /* 0x0000000f02027812 */ /* 0x000fe400078ec0ff */
[----:B------:R-:W-:Y:S02]  /*13210*/  IADD3 R8, P2, P0, R8, R143, R149 ;  /* 0x0000008f08087210 */ /* 0x000fe4000785e095 */
[----:B------:R-:W-:Y:S02]  /*13220*/  ISETP.NE.U32.AND P6, PT, R6, RZ, PT ;  /* 0x000000ff0600720c */ /* 0x000fe40003fc5070 */
[----:B------:R-:W-:Y:S02]  /*13230*/  IADD3.X R9, RZ, R7, R57, P2, P0 ;  /* 0x00000007ff097210 */ /* 0x000fe400017e0439 */
[----:B------:R-:W-:Y:S01]  /*13240*/  IADD3 R2, P2, P0, R2, R143, R150 ;  /* 0x0000008f02027210 */ /* 0x000fe2000785e096 */
[----:B-----5:R-:W-:Y:S01]  /*13250*/  IMAD.MOV.U32 R143, RZ, RZ, R0 ;  /* 0x000000ffff8f7224 */ /* 0x020fe200078e0000 */
[----:B------:R-:W-:Y:S01]  /*13260*/  ISETP.NE.U32.AND P5, PT, R5, RZ, PT ;  /* 0x000000ff0500720c */ /* 0x000fe20003fa5070 */
[----:B------:R-:W-:Y:S01]  /*13270*/  IMAD.MOV.U32 R0, RZ, RZ, 0x3 ;  /* 0x00000003ff007424 */ /* 0x000fe200078e00ff */
[----:B------:R-:W-:-:S04]  /*13280*/  IADD3.X R3, RZ, R7, R56, P2, P0 ;  /* 0x00000007ff037210 */ /* 0x000fc800017e0438 */
[----:B------:R2:W-:Y:S04]  /*13290*/  STL [R1+0x10], R0 ;  /* 0x0000100001007387 */ /* 0x0005e80000100800 */
[----:B------:R-:W-:Y:S01]  /*132a0*/  @!PT LDS RZ, [RZ] ;  /* 0x00000000fffff984 */ /* 0x000fe20000000800 */
[----:B------:R-:W-:Y:S01]  /*132b0*/  @!PT LDS RZ, [RZ] ;  /* 0x00000000fffff984 */ /* 0x000fe20000000800 */
[----:B------:R-:W-:Y:S01]  /*132c0*/  @!PT LDS RZ, [RZ] ;  /* 0x00000000fffff984 */ /* 0x000fe20000000800 */
[----:B------:R2:W-:Y:S04]  /*132d0*/  LDGSTS.E.BYPASS.LTC128B.128.ZFILL [R252+0x5100], [R8.64], P6 ;  /* 0x0510000008fc7fae */ /* 0x0005e8000b141d48 */
[----:B------:R3:W-:Y:S02]  /*132e0*/  LDGSTS.E.BYPASS.LTC128B.128.ZFILL [R252+0x7100], [R2.64], P5 ;  /* 0x0710000002fc7fae */ /* 0x0007e4000a941d48 */
[----:B---3--:R-:W-:Y:S01]  /*132f0*/  IMAD.MOV.U32 R3, RZ, RZ, 0x181f ;  /* 0x0000181fff037424 */ /* 0x008fe200078e00ff */
[----:B------:R-:W-:-:S02]  /*13300*/  MOV R2, 0x13320 ;  /* 0x0001332000027802 */ /* 0x000fc40000000f00 */
[----:B-12---:R-:W-:Y:S05]  /*13310*/  CALL.REL.NOINC `($__internal_47_$__cuda_sm70_shflsync_idx_p) ;  /* 0x000034d000007944 */ /* 0x006fea0003c00000 */
        /* <DEDUP_REMOVED lines=9> */
.L_x_3018:
[----:B------:R1:W-:Y:S01]  /*133b0*/  STL [R1+0x10], RZ ;  /* 0x000010ff01007387 */ /* 0x0003e20000100800 */
[----:B------:R-:W-:Y:S01]  /*133c0*/  IMAD.MOV.U32 R143, RZ, RZ, R0 ;  /* 0x000000ffff8f7224 */ /* 0x000fe200078e0000 */
[----:B------:R-:W-:-:S02]  /*133d0*/  MOV R3, 0x1c1f ;  /* 0x00001c1f00037802 */ /* 0x000fc40000000f00 */
[----:B------:R-:W-:Y:S02]  /*133e0*/  MOV R2, 0x13400 ;  /* 0x0001340000027802 */ /* 0x000fe40000000f00 */
[----:B-1----:R-:W-:Y:S05]  /*133f0*/  CALL.REL.NOINC `($__internal_47_$__cuda_sm70_shflsync_idx_p) ;  /* 0x000033f000007944 */ /* 0x002fea0003c00000 */
[----:B------:R-:W-:Y:S01]  /*13400*/  MOV R2, R143 ;  /* 0x0000008f00027202 */ /* 0x000fe20000000f00 */
[----:B-1---5:R-:W-:Y:S05]  /*13410*/  BRA `(.L_x_3072) ;  /* 0xffff0d5000007947 */ /* 0x022fea000383ffff */
.L_x_3019:
[----:B------:R-:W-:Y:S01]  /*13420*/  MOV R2, 0x1 ;  /* 0x0000000100027802 */ /* 0x000fe20000000f00 */
[----:B------:R-:W-:Y:S02]  /*13430*/  IMAD.MOV.U32 R143, RZ, RZ, R0 ;  /* 0x000000ffff8f7224 */ /* 0x000fe400078e0000 */
[----:B------:R-:W-:Y:S02]  /*13440*/  IMAD.MOV.U32 R3, RZ, RZ, 0x1c1f ;  /* 0x00001c1fff037424 */ /* 0x000fe400078e00ff */
[----:B------:R2:W-:Y:S02]  /*13450*/  STL [R1+0x10], R2 ;  /* 0x0000100201007387 */ /* 0x0005e40000100800 */
[----:B--2---:R-:W-:Y:S02]  /*13460*/  MOV R2, 0x13480 ;  /* 0x0001348000027802 */ /* 0x004fe40000000f00 */
[----:B-1----:R-:W-:Y:S05]  /*13470*/  CALL.REL.NOINC `($__internal_47_$__cuda_sm70_shflsync_idx_p) ;  /* 0x0000337000007944 */ /* 0x002fea0003c00000 */
[----:B-----5:R-:W-:Y:S02]  /*13480*/  IMAD.IADD R2, R4, 0x1, R143 ;  /* 0x0000000104027824 */ /* 0x020fe400078e028f */
[----:B------:R-:W-:-:S02]  /*13490*/  IMAD.MOV.U32 R143, RZ, RZ, R0 ;  /* 0x000000ffff8f7224 */ /* 0x000fc400078e0000 */
        /* <DEDUP_REMOVED lines=29> */
[----:B------:R-:W-:Y:S01]  /*13670*/  ISETP.GT.AND P0, PT, R2, 0x39, PT ;  /* 0x000000390200780c */ /* 0x000fe20003f04270 */
[----:B------:R-:W-:Y:S01]  /*13680*/  IMAD.MOV.U32 R2, RZ, RZ, 0x2 ;  /* 0x00000002ff027424 */ /* 0x000fe200078e00ff */
[----:B------:R-:W-:Y:S02]  /*13690*/  FSEL R58, R30, -INF , P6 ;  /* 0xff8000001e3a7808 */ /* 0x000fe40003000000 */
[----:B------:R-:W-:-:S02]  /*136a0*/  FSEL R51, R31, -INF , P5 ;  /* 0xff8000001f337808 */ /* 0x000fc40002800000 */
[----:B------:R2:W-:Y:S01]  /*136b0*/  STL [R1+0x10], R2 ;  /* 0x0000100201007387 */ /* 0x0005e20000100800 */
[----:B------:R-:W-:Y:S02]  /*136c0*/  FSEL R50, R26, -INF , P2 ;  /* 0xff8000001a327808 */ /* 0x000fe40001000000 */
[----:B------:R-:W-:Y:S02]  /*136d0*/  FSEL R49, R27, -INF , P0 ;  /* 0xff8000001b317808 */ /* 0x000fe40000000000 */
[----:B--2---:R-:W-:Y:S02]  /*136e0*/  MOV R2, 0x13700 ;  /* 0x0001370000027802 */ /* 0x004fe40000000f00 */
[----:B-1----:R-:W-:Y:S05]  /*136f0*/  CALL.REL.NOINC `($__internal_47_$__cuda_sm70_shflsync_idx_p) ;  /* 0x000030f000007944 */ /* 0x002fea0003c00000 */
[----:B-----5:R-:W-:Y:S02]  /*13700*/  IMAD.IADD R2, R4, 0x1, R143 ;  /* 0x0000000104027824 */ /* 0x020fe400078e028f */
[----:B------:R-:W-:Y:S02]  /*13710*/  IMAD.MOV.U32 R143, RZ, RZ, R0 ;  /* 0x000000ffff8f7224 */ /* 0x000fe400078e0000 */
[----:B------:R-:W-:Y:S01]  /*13720*/  IMAD.MOV.U32 R0, RZ, RZ, 0x3 ;  /* 0x00000003ff007424 */ /* 0x000fe200078e00ff */
[----:B------:R-:W-:Y:S01]  /*13730*/  IMNMX R2, R5, R2, PT ;  /* 0x0000000205027217 */ /* 0x000fe20003800200 */
[----:B------:R-:W-:-:S03]  /*13740*/  IMAD.MOV.U32 R3, RZ, RZ, 0x1c1f ;  /* 0x00001c1fff037424 */ /* 0x000fc600078e00ff */
[----:B------:R2:W-:Y:S01]  /*13750*/  STL [R1+0x10], R0 ;  /* 0x0000100001007387 */ /* 0x0005e20000100800 */
        /* <DEDUP_REMOVED lines=32> */
[----:B------:R-:W-:Y:S02]  /*13960*/  MOV R2, 0x13980 ;  /* 0x0001398000027802 */ /* 0x000fe40000000f00 */
[----:B-12---:R-:W-:Y:S05]  /*13970*/  CALL.REL.NOINC `($__internal_47_$__cuda_sm70_shflsync_idx_p) ;  /* 0x00002e7000007944 */ /* 0x006fea0003c00000 */
[----:B-----5:R-:W-:Y:S01]  /*13980*/  IMAD.IADD R4, R4, 0x1, R143 ;  /* 0x0000000104047824 */ /* 0x020fe200078e028f */
[----:B------:R-:W-:Y:S01]  /*13990*/  FMNMX.FTZ R136, R7, R8, !PT ;  /* 0x0000000807887209 */ /* 0x000fe20007810000 */
[----:B------:R-:W-:Y:S01]  /*139a0*/  IMAD.MOV.U32 R0, RZ, RZ, 0x2 ;  /* 0x00000002ff007424 */ /* 0x000fe200078e00ff */
[----:B------:R-:W-:Y:S02]  /*139b0*/  FMNMX.FTZ R135, R9, R10, !PT ;  /* 0x0000000a09877209 */ /* 0x000fe40007810000 */
[----:B------:R-:W-:Y:S02]  /*139c0*/  IMNMX R5, R5, R4, PT ;  /* 0x0000000405057217 */ /* 0x000fe40003800200 */
[----:B------:R-:W-:-:S02]  /*139d0*/  FMNMX.FTZ R136, R11, R136, !PT ;  /* 0x000000880b887209 */ /* 0x000fc40007810000 */
[C---:B------:R-:W-:Y:S02]  /*139e0*/  ISETP.GT.AND P6, PT, R5.reuse, RZ, PT ;  /* 0x000000ff0500720c */ /* 0x040fe40003fc4270 */
[C---:B------:R-:W-:Y:S02]  /*139f0*/  ISETP.GT.AND P5, PT, R5.reuse, 0x1, PT ;  /* 0x000000010500780c */ /* 0x040fe40003fa4270 */
[----:B------:R-:W-:Y:S02]  /*13a00*/  ISETP.GT.AND P2, PT, R5, 0x8, PT ;  /* 0x000000080500780c */ /* 0x000fe40003f44270 */
[----:B------:R-:W-:Y:S02]  /*13a10*/  FSEL R24, R106, -INF , P6 ;  /* 0xff8000006a187808 */ /* 0x000fe40003000000 */
[----:B------:R-:W-:Y:S02]  /*13a20*/  FSEL R26, R107, -INF , P5 ;  /* 0xff8000006b1a7808 */ /* 0x000fe40002800000 */
[----:B------:R-:W-:-:S02]  /*13a30*/  ISETP.GT.AND P0, PT, R5, 0x9, PT ;  /* 0x000000090500780c */ /* 0x000fc40003f04270 */
[----:B------:R-:W-:Y:S02]  /*13a40*/  FSEL R30, R102, -INF , P2 ;  /* 0xff800000661e7808 */ /* 0x000fe40001000000 */
[----:B------:R-:W-:Y:S02]  /*13a50*/  FMNMX.FTZ R134, R20, R22, !PT ;  /* 0x0000001614867209 */ /* 0x000fe40007810000 */
[----:B------:R-:W-:Y:S02]  /*13a60*/  FMNMX.FTZ R6, R24, R26, !PT ;  /* 0x0000001a18067209 */ /* 0x000fe40007810000 */
[----:B------:R-:W-:Y:S02]  /*13a70*/  FMNMX.FTZ R136, R12, R136, !PT ;  /* 0x000000880c887209 */ /* 0x000fe40007810000 */
[----:B------:R-:W-:Y:S02]  /*13a80*/  FSEL R32, R103, -INF , P0 ;  /* 0xff80000067207808 */ /* 0x000fe40000000000 */
[----:B------:R-:W-:-:S02]  /*13a90*/  ISETP.GT.AND P6, PT, R5, 0x10, PT ;  /* 0x000000100500780c */ /* 0x000fc40003fc4270 */
        /* <DEDUP_REMOVED lines=79> */
[----:B-1----:R-:W-:Y:S05]  /*13f90*/  CALL.REL.NOINC `($__internal_46_$__cuda_sm70_shflsync_bfly_p) ;  /* 0x000027f000007944 */ /* 0x002fea0003c00000 */
[----:B------:R-:W-:Y:S01]  /*13fa0*/  FMNMX.FTZ R136, R136, R0, !PT ;  /* 0x0000000088887209 */ /* 0x000fe20007810000 */
[----:B------:R-:W-:Y:S01]  /*13fb0*/  IMAD.MOV.U32 R0, RZ, RZ, 0x1 ;  /* 0x00000001ff007424 */ /* 0x000fe200078e00ff */
[----:B------:R-:W-:-:S03]  /*13fc0*/  MOV R2, 0x13ff0 ;  /* 0x00013ff000027802 */ /* 0x000fc60000000f00 */
[----:B------:R-:W-:Y:S02]  /*13fd0*/  IMAD.MOV.U32 R132, RZ, RZ, R136 ;  /* 0x000000ffff847224 */ /* 0x000fe400078e0088 */
[----:B------:R-:W-:Y:S05]  /*13fe0*/  CALL.REL.NOINC `($__internal_46_$__cuda_sm70_shflsync_bfly_p) ;  /* 0x000027a000007944 */ /* 0x000fea0003c00000 */
[----:B------:R-:W-:Y:S01]  /*13ff0*/  FMNMX.FTZ R136, R136, R0, !PT ;  /* 0x0000000088887209 */ /* 0x000fe20007810000 */
[----:B------:R-:W-:Y:S01]  /*14000*/  IMAD.MOV.U32 R132, RZ, RZ, R135 ;  /* 0x000000ffff847224 */ /* 0x000fe200078e0087 */
[----:B------:R-:W-:Y:S01]  /*14010*/  MOV R2, 0x14040 ;  /* 0x0001404000027802 */ /* 0x000fe20000000f00 */
[----:B------:R-:W-:Y:S02]  /*14020*/  IMAD.MOV.U32 R0, RZ, RZ, 0x2 ;  /* 0x00000002ff007424 */ /* 0x000fe400078e00ff */
[----:B------:R-:W-:Y:S05]  /*14030*/  CALL.REL.NOINC `($__internal_46_$__cuda_sm70_shflsync_bfly_p) ;  /* 0x0000275000007944 */ /* 0x000fea0003c00000 */
        /* <DEDUP_REMOVED lines=25> */
[----:B------:R-:W-:Y:S01]  /*141d0*/  MOV R133, R0 ;  /* 0x0000000000857202 */ /* 0x000fe20000000f00 */
[----:B------:R-:W-:Y:S05]  /*141e0*/  BRA `(.L_x_3073) ;  /* 0xffff0cf000007947 */ /* 0x000fea000383ffff */
.L_x_3023:
[----:B------:R-:W-:Y:S01]  /*141f0*/  MOV R3, 0x181f ;  /* 0x0000181f00037802 */ /* 0x000fe20000000f00 */
[----:B------:R1:W-:Y:S01]  /*14200*/  STL [R1+0x10], RZ ;  /* 0x000010ff01007387 */ /* 0x0003e20000100800 */
[----:B------:R-:W-:Y:S01]  /*14210*/  MOV R2, 0x14240 ;  /* 0x0001424000027802 */ /* 0x000fe20000000f00 */
[----:B------:R-:W-:Y:S02]  /*14220*/  IMAD.MOV.U32 R143, RZ, RZ, R0 ;  /* 0x000000ffff8f7224 */ /* 0x000fe400078e0000 */
[----:B-1----:R-:W-:Y:S05]  /*14230*/  CALL.REL.NOINC `($__internal_47_$__cuda_sm70_shflsync_idx_p) ;  /* 0x000025b000007944 */ /* 0x002fea0003c00000 */
[----:B------:R-:W-:Y:S01]  /*14240*/  MOV R7, R143 ;  /* 0x0000008f00077202 */ /* 0x000fe20000000f00 */
[----:B-1---5:R-:W-:-:S05]  /*14250*/  BRA `(.L_x_3074) ;  /* 0xffff2a9000007947 */ /* 0x022fca000383ffff */
.L_x_3024:
[----:B------:R-:W-:Y:S01]  /*14260*/  MOV R3, 0x181f ;  /* 0x0000181f00037802 */ /* 0x000fe20000000f00 */
[----:B------:R3:W-:Y:S01]  /*14270*/  STL [R1+0x10], RZ ;  /* 0x000010ff01007387 */ /* 0x0007e20000100800 */
[----:B------:R-:W-:Y:S01]  /*14280*/  MOV R2, 0x142b0 ;  /* 0x000142b000027802 */ /* 0x000fe20000000f00 */
[----:B------:R-:W-:Y:S02]  /*14290*/  IMAD.MOV.U32 R143, RZ, RZ, R4 ;  /* 0x000000ffff8f7224 */ /* 0x000fe400078e0004 */
[----:B-123--:R-:W-:Y:S05]  /*142a0*/  CALL.REL.NOINC `($__internal_47_$__cuda_sm70_shflsync_idx_p) ;  /* 0x0000254000007944 */ /* 0x00efea0003c00000 */
[----:B------:R-:W2:Y:S01]  /*142b0*/  LDL R3, [R1+0xc] ;  /* 0x00000c0001037983 */ /* 0x000ea20000100800 */
[----:B------:R-:W-:Y:S03]  /*142c0*/  IADD3 R8, P2, R143, R12, RZ ;  /* 0x0000000c8f087210 */ /* 0x000fe60007f5e0ff */
[----:B------:R-:W3:Y:S02]  /*142d0*/  LDL R2, [R1+0x1c] ;  /* 0x00001c0001027983 */ /* 0x000ee40000100800 */
[----:B------:R-:W-:Y:S01]  /*142e0*/  IMAD.X R9, R7, 0x1, R5, P2 ;  /* 0x0000000107097824 */ /* 0x000fe200010e0605 */
[----:B---3--:R-:W-:Y:S02]  /*142f0*/  ISETP.GE.AND P0, PT, R2, c[0x0][0x1d4], PT ;  /* 0x0000750002007a0c */ /* 0x008fe40003f06270 */
[----:B--2---:R-:W-:Y:S02]  /*14300*/  ISETP.GE.AND P5, PT, R3, c[0x0][0x1d4], PT ;  /* 0x0000750003007a0c */ /* 0x004fe40003fa6270 */
[----:B------:R-:W-:Y:S01]  /*14310*/  IADD3 R2, P2, R143, R13, RZ ;  /* 0x0000000d8f027210 */ /* 0x000fe20007f5e0ff */
[----:B-----5:R-:W-:Y:S04]  /*14320*/  IMAD.MOV.U32 R143, RZ, RZ, R0 ;  /* 0x000000ffff8f7224 */ /* 0x020fe800078e0000 */
[----:B------:R-:W-:Y:S01]  /*14330*/  IMAD.X R3, R7, 0x1, R6, P2 ;  /* 0x0000000107037824 */ /* 0x000fe200010e0606 */
[----:B------:R-:W-:Y:S05]  /*14340*/  SEL R7, RZ, 0x10, P5 ;  /* 0x00000010ff077807 */ /* 0x000fea0002800000 */
[----:B------:R-:W-:Y:S01]  /*14350*/  @!PT LDS RZ, [RZ] ;  /* 0x00000000fffff984 */ /* 0x000fe20000000800 */
[----:B------:R-:W-:Y:S01]  /*14360*/  @!PT LDS RZ, [RZ] ;  /* 0x00000000fffff984 */ /* 0x000fe20000000800 */
[----:B------:R-:W-:Y:S01]  /*14370*/  @!PT LDS RZ, [RZ] ;  /* 0x00000000fffff984 */ /* 0x000fe20000000800 */
[----:B------:R2:W-:Y:S04]  /*14380*/  LDGSTS.E.BYPASS.LTC128B.128 [R252+0x100], [R8.64], !P5 ;  /* 0x0010000008fc7fae */ /* 0x0005e8000e901d48 */
[----:B------:R3:W-:Y:S01]  /*14390*/  LDGSTS.E.BYPASS.LTC128B.128 [R252+0x2100], [R2.64], !P0 ;  /* 0x0210000002fc7fae */ /* 0x0007e2000c101d48 */
[----:B--2---:R-:W-:Y:S01]  /*143a0*/  SEL R8, RZ, 0x10, P0 ;  /* 0x00000010ff087807 */ /* 0x004fe20000000000 */
[----:B---3--:R-:W-:Y:S02]  /*143b0*/  IMAD.MOV.U32 R2, RZ, RZ, 0x1 ;  /* 0x00000001ff027424 */ /* 0x008fe400078e00ff */
[----:B------:R-:W-:Y:S03]  /*143c0*/  IMAD.MOV.U32 R3, RZ, RZ, 0x181f ;  /* 0x0000181fff037424 */ /* 0x000fe600078e00ff */
        /* <DEDUP_REMOVED lines=10> */
[C---:B------:R-:W-:Y:S02]  /*14470*/  IADD3 R2, -R7.reuse, 0x10, RZ ;  /* 0x0000001007027810 */ /* 0x040fe40007ffe1ff */
        /* <DEDUP_REMOVED lines=9> */
[----:B--2---:R-:W-:Y:S04]  /*14510*/  IADD3 R2, -R8, 0x10, RZ ;  /* 0x0000001008027810 */ /* 0x004fe80007ffe1ff */
[----:B------:R-:W-:Y:S04]  /*14520*/  LOP3.LUT R2, R2, 0xf, RZ, 0xc0, !PT ;  /* 0x0000000f02027812 */ /* 0x000fe800078ec0ff */
[----:B------:R-:W-:Y:S01]  /*14530*/  IADD3 R2, P2, P0, R2, R143, R13 ;  /* 0x0000008f02027210 */ /* 0x000fe2000785e00d */
[----:B-----5:R-:W-:Y:S03]  /*14540*/  IMAD.MOV.U32 R143, RZ, RZ, R0 ;  /* 0x000000ffff8f7224 */ /* 0x020fe600078e0000 */
[----:B------:R-:W-:Y:S05]  /*14550*/  IADD3.X R3, RZ, R9, R6, P2, P0 ;  /* 0x00000009ff037210 */ /* 0x000fea00017e0406 */
[----:B------:R2:W-:Y:S02]  /*14560*/  LDGSTS.E.BYPASS.LTC128B.128.ZFILL [R252+0x2900], [R2.64], P5 ;  /* 0x0290000002fc7fae */ /* 0x0005e4000a941d48 */
[----:B--2---:R-:W-:Y:S02]  /*14570*/  IMAD.MOV.U32 R2, RZ, RZ, 0x2 ;  /* 0x00000002ff027424 */ /* 0x004fe400078e00ff */
        /* <DEDUP_REMOVED lines=24> */
[----:B-----5:R-:W-:Y:S02]  /*14700*/  IMAD.MOV.U32 R143, RZ, RZ, R0 ;  /* 0x000000ffff8f7224 */ /* 0x020fe400078e0000 */
[----:B------:R-:W-:Y:S01]  /*14710*/  IMAD.MOV.U32 R0, RZ, RZ, 0x3 ;  /* 0x00000003ff007424 */ /* 0x000fe200078e00ff */
[----:B------:R-:W-:Y:S04]  /*14720*/  IADD3.X R3, RZ, R9, R6, P2, P0 ;  /* 0x00000009ff037210 */ /* 0x000fe800017e0406 */
[----:B------:R2:W-:Y:S04]  /*14730*/  STL [R1+0x10], R0 ;  /* 0x0000100001007387 */ /* 0x0005e80000100800 */
[----:B------:R3:W-:Y:S02]  /*14740*/  LDGSTS.E.BYPASS.LTC128B.128.ZFILL [R252+0x3100], [R2.64], P5 ;  /* 0x0310000002fc7fae */ /* 0x0007e4000a941d48 */
[----:B---3--:R-:W-:Y:S01]  /*14750*/  MOV R2, 0x14780 ;  /* 0x0001478000027802 */ /* 0x008fe20000000f00 */
[----:B------:R-:W-:Y:S02]  /*14760*/  IMAD.MOV.U32 R3, RZ, RZ, 0x181f ;  /* 0x0000181fff037424 */ /* 0x000fe400078e00ff */
[----:B-12---:R-:W-:Y:S05]  /*14770*/  CALL.REL.NOINC `($__internal_47_$__cuda_sm70_shflsync_idx_p) ;  /* 0x0000207000007944 */ /* 0x006fea0003c00000 */
[----:B------:R-:W-:Y:S01]  /*14780*/  MOV R2, 0x3 ;  /* 0x0000000300027802 */ /* 0x000fe20000000f00 */
[----:B-----5:R-:W-:Y:S01]  /*14790*/  IMAD.MOV.U32 R0, RZ, RZ, R143 ;  /* 0x000000ffff007224 */ /* 0x020fe200078e008f */
[----:B------:R-:W-:Y:S01]  /*147a0*/  MOV R3, 0x181f ;  /* 0x0000181f00037802 */ /* 0x000fe20000000f00 */
[----:B------:R-:W-:Y:S02]  /*147b0*/  IMAD.MOV.U32 R143, RZ, RZ, R4 ;  /* 0x000000ffff8f7224 */ /* 0x000fe400078e0004 */
[----:B------:R2:W-:Y:S02]  /*147c0*/  STL [R1+0x10], R2 ;  /* 0x0000100201007387 */ /* 0x0005e40000100800 */
[----:B--2---:R-:W-:Y:S02]  /*147d0*/  MOV R2, 0x147f0 ;  /* 0x000147f000027802 */ /* 0x004fe40000000f00 */
[----:B-1----:R-:W-:Y:S05]  /*147e0*/  CALL.REL.NOINC `($__internal_47_$__cuda_sm70_shflsync_idx_p) ;  /* 0x0000200000007944 */ /* 0x002fea0003c00000 */
[----:B-----5:R-:W-:Y:S01]  /*147f0*/  MOV R4, R143 ;  /* 0x0000008f00047202 */ /* 0x020fe20000000f00 */
[----:B-1----:R-:W-:-:S05]  /*14800*/  BRA `(.L_x_3075) ;  /* 0xffff26f000007947 */ /* 0x002fca000383ffff */
.L_x_3027:
[----:B------:R-:W-:Y:S01]  /*14810*/  MOV R3, 0x181f ;  /* 0x0000181f00037802 */ /* 0x000fe20000000f00 */
[----:B------:R2:W-:Y:S01]  /*14820*/  STL [R1+0x10], RZ ;  /* 0x000010ff01007387 */ /* 0x0005e20000100800 */
[----:B------:R-:W-:Y:S01]  /*14830*/  MOV R2, 0x14860 ;  /* 0x0001486000027802 */ /* 0x000fe20000000f00 */
[----:B-1----:R-:W-:Y:S02]  /*14840*/  IMAD.MOV.U32 R143, RZ, RZ, R0 ;  /* 0x000000ffff8f7224 */ /* 0x002fe400078e0000 */
[----:B--2---:R-:W-:Y:S05]  /*14850*/  CALL.REL.NOINC `($__internal_47_$__cuda_sm70_shflsync_idx_p) ;  /* 0x00001f9000007944 */ /* 0x004fea0003c00000 */
[----:B------:R-:W-:Y:S01]  /*14860*/  MOV R135, R143 ;  /* 0x0000008f00877202 */ /* 0x000fe20000000f00 */
[----:B-1---5:R-:W-:-:S05]  /*14870*/  BRA `(.L_x_3076) ;  /* 0xffff35a000007947 */ /* 0x022fca000383ffff */
.L_x_3028:
[----:B------:R-:W-:Y:S01]  /*14880*/  MOV R3, 0x181f ;  /* 0x0000181f00037802 */ /* 0x000fe20000000f00 */
[----:B------:R4:W-:Y:S01]  /*14890*/  STL [R1+0x10], RZ ;  /* 0x000010ff01007387 */ /* 0x0009e20000100800 */
[----:B------:R-:W-:Y:S01]  /*148a0*/  MOV R2, 0x148d0 ;  /* 0x000148d000027802 */ /* 0x000fe20000000f00 */
[----:B-1----:R-:W-:Y:S02]  /*148b0*/  IMAD.MOV.U32 R143, RZ, RZ, R132 ;  /* 0x000000ffff8f7224 */ /* 0x002fe400078e0084 */
[----:B--234-:R-:W-:Y:S05]  /*148c0*/  CALL.REL.NOINC `($__internal_47_$__cuda_sm70_shflsync_idx_p) ;  /* 0x00001f2000007944 */ /* 0x01cfea0003c00000 */
[----:B------:R-:W2:Y:S01]  /*148d0*/  LDL R3, [R1+0xc] ;  /* 0x00000c0001037983 */ /* 0x000ea20000100800 */
[----:B------:R-:W-:Y:S03]  /*148e0*/  IADD3 R208, P2, R143, R141, RZ ;  /* 0x0000008d8fd07210 */ /* 0x000fe60007f5e0ff */
[----:B------:R-:W3:Y:S02]  /*148f0*/  LDL R2, [R1+0x1c] ;  /* 0x00001c0001027983 */ /* 0x000ee40000100800 */
[----:B------:R-:W-:Y:S01]  /*14900*/  IMAD.X R209, R135, 0x1, R133, P2 ;  /* 0x0000000187d17824 */ /* 0x000fe200010e0685 */
[----:B---3--:R-:W-:Y:S02]  /*14910*/  ISETP.GE.AND P0, PT, R2, c[0x0][0x1d4], PT ;  /* 0x0000750002007a0c */ /* 0x008fe40003f06270 */
[----:B--2---:R-:W-:Y:S02]  /*14920*/  ISETP.GE.AND P5, PT, R3, c[0x0][0x1d4], PT ;  /* 0x0000750003007a0c */ /* 0x004fe40003fa6270 */
[----:B------:R-:W-:Y:S01]  /*14930*/  IADD3 R2, P2, R143, R210, RZ ;  /* 0x000000d28f027210 */ /* 0x000fe20007f5e0ff */
[----:B-----5:R-:W-:Y:S01]  /*14940*/  IMAD.MOV.U32 R143, RZ, RZ, R0 ;  /* 0x000000ffff8f7224 */ /* 0x020fe200078e0000 */
[----:B------:R-:W-:Y:S03]  /*14950*/  SEL R136, RZ, 0x10, P0 ;  /* 0x00000010ff887807 */ /* 0x000fe60000000000 */
[----:B------:R-:W-:Y:S01]  /*14960*/  IMAD.X R3, R135, 0x1, R134, P2 ;  /* 0x0000000187037824 */ /* 0x000fe200010e0686 */
[----:B------:R-:W-:Y:S05]  /*14970*/  SEL R135, RZ, 0x10, P5 ;  /* 0x00000010ff877807 */ /* 0x000fea0002800000 */
[----:B------:R-:W-:Y:S01]  /*14980*/  @!PT LDS RZ, [RZ] ;  /* 0x00000000fffff984 */ /* 0x000fe20000000800 */
[----:B------:R-:W-:Y:S01]  /*14990*/  @!PT LDS RZ, [RZ] ;  /* 0x00000000fffff984 */ /* 0x000fe20000000800 */
[----:B------:R-:W-:Y:S01]  /*149a0*/  @!PT LDS RZ, [RZ] ;  /* 0x00000000fffff984 */ /* 0x000fe20000000800 */
[----:B------:R2:W-:Y:S04]  /*149b0*/  LDGSTS.E.BYPASS.LTC128B.128 [R252+0x4100], [R208.64], !P5 ;  /* 0x04100000d0fc7fae */ /* 0x0005e8000e901d48 */
[----:B------:R3:W-:Y:S02]  /*149c0*/  LDGSTS.E.BYPASS.LTC128B.128 [R252+0x6100], [R2.64], !P0 ;  /* 0x0610000002fc7fae */ /* 0x0007e4000c101d48 */
[----:B---3--:R-:W-:Y:S02]  /*149d0*/  IMAD.MOV.U32 R2, RZ, RZ, 0x1 ;  /* 0x00000001ff027424 */ /* 0x008fe400078e00ff */
[----:B------:R-:W-:Y:S03]  /*149e0*/  IMAD.MOV.U32 R3, RZ, RZ, 0x181f ;  /* 0x0000181fff037424 */ /* 0x000fe600078e00ff */
[----:B------:R3:W-:Y:S02]  /*149f0*/  STL [R1+0x10], R2 ;  /* 0x0000100201007387 */ /* 0x0007e40000100800 */
[----:B---3--:R-:W-:Y:S02]  /*14a00*/  MOV R2, 0x14a20 ;  /* 0x00014a2000027802 */ /* 0x008fe40000000f00 */
[----:B-12---:R-:W-:Y:S05]  /*14a10*/  CALL.REL.NOINC `($__internal_47_$__cuda_sm70_shflsync_idx_p) ;  /* 0x00001dd000007944 */ /* 0x006fea0003c00000 */
[----:B------:R-:W-:Y:S01]  /*14a20*/  MOV R2, 0x1 ;  /* 0x0000000100027802 */ /* 0x000fe20000000f00 */
[----:B------:R-:W-:Y:S01]  /*14a30*/  IMAD.MOV.U32 R142, RZ, RZ, R143 ;  /* 0x000000ffff8e7224 */ /* 0x000fe200078e008f */
[----:B------:R-:W-:Y:S01]  /*14a40*/  MOV R3, 0x181f ;  /* 0x0000181f00037802 */ /* 0x000fe20000000f00 */
[----:B------:R-:W-:Y:S02]  /*14a50*/  IMAD.MOV.U32 R143, RZ, RZ, R132 ;  /* 0x000000ffff8f7224 */ /* 0x000fe400078e0084 */
[----:B------:R2:W-:Y:S02]  /*14a60*/  STL [R1+0x10], R2 ;  /* 0x0000100201007387 */ /* 0x0005e40000100800 */
[----:B--2---:R-:W-:Y:S02]  /*14a70*/  MOV R2, 0x14a90 ;  /* 0x00014a9000027802 */ /* 0x004fe40000000f00 */
[----:B-1---5:R-:W-:Y:S05]  /*14a80*/  CALL.REL.NOINC `($__internal_47_$__cuda_sm70_shflsync_idx_p) ;  /* 0x00001d6000007944 */ /* 0x022fea0003c00000 */
[C---:B------:R-:W-:Y:S02]  /*14a90*/  IADD3 R2, -R135.reuse, 0x10, RZ ;  /* 0x0000001087027810 */ /* 0x040fe40007ffe1ff */
        /* <DEDUP_REMOVED lines=55> */
[----:B------:R-:W-:Y:S01]  /*14e10*/  MOV R132, R143 ;  /* 0x0000008f00847202 */ /* 0x000fe20000000f00 */
[----:B-1---5:R-:W-:-:S05]  /*14e20*/  BRA `(.L_x_3077) ;  /* 0xffff31f000007947 */ /* 0x022fca000383ffff */
.L_x_3029:
[----:B------:R-:W-:Y:S01]  /*14e30*/  MOV R3, 0x1c1f ;  /* 0x00001c1f00037802 */ /* 0x000fe20000000f00 */
[----:B------:R1:W-:Y:S01]  /*14e40*/  STL [R1+0x10], RZ ;  /* 0x000010ff01007387 */ /* 0x0003e20000100800 */
[----:B------:R-:W-:Y:S01]  /*14e50*/  MOV R2, 0x14e80 ;  /* 0x00014e8000027802 */ /* 0x000fe20000000f00 */
[----:B------:R-:W-:Y:S02]  /*14e60*/  IMAD.MOV.U32 R143, RZ, RZ, R132 ;  /* 0x000000ffff8f7224 */ /* 0x000fe400078e0084 */
[----:B-1----:R-:W-:Y:S05]  /*14e70*/  CALL.REL.NOINC `($__internal_47_$__cuda_sm70_shflsync_idx_p) ;  /* 0x0000197000007944 */ /* 0x002fea0003c00000 */
[----:B-----5:R-:W-:Y:S01]  /*14e80*/  MOV R0, R143 ;  /* 0x0000008f00007202 */ /* 0x020fe20000000f00 */
[----:B-1----:R-:W-:-:S05]  /*14e90*/  BRA `(.L_x_3078) ;  /* 0xffff336000007947 */ /* 0x002fca000383ffff */
.L_x_3030:
[----:B------:R-:W-:Y:S01]  /*14ea0*/  MOV R0, 0x1 ;  /* 0x0000000100007802 */ /* 0x000fe20000000f00 */
[----:B------:R-:W-:Y:S01]  /*14eb0*/  IMAD.MOV.U32 R143, RZ, RZ, R132 ;  /* 0x000000ffff8f7224 */ /* 0x000fe200078e0084 */
[----:B------:R-:W-:Y:S01]  /*14ec0*/  MOV R2, 0x14f00 ;  /* 0x00014f0000027802 */ /* 0x000fe20000000f00 */
[----:B------:R-:W-:Y:S02]  /*14ed0*/  IMAD.MOV.U32 R3, RZ, RZ, 0x1c1f ;  /* 0x00001c1fff037424 */ /* 0x000fe400078e00ff */
[----:B------:R2:W-:Y:S04]  /*14ee0*/  STL [R1+0x10], R0 ;  /* 0x0000100001007387 */ /* 0x0005e80000100800 */
[----:B-12---:R-:W-:Y:S05]  /*14ef0*/  CALL.REL.NOINC `($__internal_47_$__cuda_sm70_shflsync_idx_p) ;  /* 0x000018f000007944 */ /* 0x006fea0003c00000 */
[----:B------:R-:W-:Y:S01]  /*14f00*/  MOV R2, 0x15170 ;  /* 0x0001517000027802 */ /* 0x000fe20000000f00 */
[----:B-----5:R-:W-:Y:S02]  /*14f10*/  IMAD.MOV.U32 R0, RZ, RZ, 0x2 ;  /* 0x00000002ff007424 */ /* 0x020fe400078e00ff */
[----:B------:R-:W-:Y:S02]  /*14f20*/  IMAD.IADD R143, R133, 0x1, R143 ;  /* 0x00000001858f7824 */ /* 0x000fe400078e028f */
[----:B------:R-:W-:Y:S01]  /*14f30*/  IMAD.MOV.U32 R3, RZ, RZ, 0x1c1f ;  /* 0x00001c1fff037424 */ /* 0x000fe200078e00ff */
[----:B------:R2:W-:Y:S02]  /*14f40*/  STL [R1+0x10], R0 ;  /* 0x0000100001007387 */ /* 0x0005e40000100800 */
        /* <DEDUP_REMOVED lines=27> */
[----:B------:R-:W-:Y:S01]  /*15100*/  ISETP.GT.AND P0, PT, R143, 0x39, PT ;  /* 0x000000398f00780c */ /* 0x000fe20003f04270 */
[----:B------:R-:W-:Y:S01]  /*15110*/  IMAD.MOV.U32 R143, RZ, RZ, R132 ;  /* 0x000000ffff8f7224 */ /* 0x000fe200078e0084 */
[----:B------:R-:W-:Y:S02]  /*15120*/  FSEL R54, R54, -INF , P6 ;  /* 0xff80000036367808 */ /* 0x000fe40003000000 */
[----:B------:R-:W-:Y:S02]  /*15130*/  FSEL R55, R55, -INF , P5 ;  /* 0xff80000037377808 */ /* 0x000fe40002800000 */
[----:B------:R-:W-:Y:S02]  /*15140*/  FSEL R66, R66, -INF , P2 ;  /* 0xff80000042427808 */ /* 0x000fe40001000000 */
[----:B------:R-:W-:Y:S02]  /*15150*/  FSEL R67, R67, -INF , P0 ;  /* 0xff80000043437808 */ /* 0x000fe40000000000 */
        /* <DEDUP_REMOVED lines=34> */
[----:B------:R-:W-:Y:S01]  /*15380*/  IMAD.MOV.U32 R143, RZ, RZ, R132 ;  /* 0x000000ffff8f7224 */ /* 0x000fe200078e0084 */
[----:B------:R-:W-:Y:S02]  /*15390*/  FSEL R56, R56, -INF , P6 ;  /* 0xff80000038387808 */ /* 0x000fe40003000000 */
[----:B------:R-:W-:Y:S02]  /*153a0*/  FSEL R57, R57, -INF , P5 ;  /* 0xff80000039397808 */ /* 0x000fe40002800000 */
[----:B------:R-:W-:Y:S02]  /*153b0*/  FSEL R60, R60, -INF , P2 ;  /* 0xff8000003c3c7808 */ /* 0x000fe40001000000 */
[----:B------:R-:W-:Y:S02]  /*153c0*/  FSEL R61, R61, -INF , P0 ;  /* 0xff8000003d3d7808 */ /* 0x000fe40000000000 */
[----:B-12---:R-:W-:Y:S05]  /*153d0*/  CALL.REL.NOINC `($__internal_47_$__cuda_sm70_shflsync_idx_p) ;  /* 0x0000141000007944 */ /* 0x006fea0003c00000 */
[----:B-----5:R-:W-:Y:S01]  /*153e0*/  FMNMX.FTZ R132, R4, R137, !PT ;  /* 0x0000008904847209 */ /* 0x020fe20007810000 */
[----:B------:R-:W-:Y:S01]  /*153f0*/  IMAD.IADD R133, R133, 0x1, R143 ;  /* 0x0000000185857824 */ /* 0x000fe200078e028f */
[----:B------:R-:W-:Y:S01]  /*15400*/  FMNMX.FTZ R7, R6, R138, !PT ;  /* 0x0000008a06077209 */ /* 0x000fe20007810000 */
[----:B------:R-:W-:Y:S01]  /*15410*/  IMAD.MOV.U32 R0, RZ, RZ, 0x2 ;  /* 0x00000002ff007424 */ /* 0x000fe200078e00ff */
[----:B------:R-:W-:Y:S02]  /*15420*/  FMNMX.FTZ R8, R16, R139, !PT ;  /* 0x0000008b10087209 */ /* 0x000fe40007810000 */
        /* <DEDUP_REMOVED lines=97> */
[----:B------:R-:W-:Y:S02]  /*15a40*/  MOV R2, 0x15a60 ;  /* 0x00015a6000027802 */ /* 0x000fe40000000f00 */
        /* <DEDUP_REMOVED lines=28> */
[----:B------:R-:W-:-:S05]  /*15c10*/  BRA `(.L_x_3079) ;  /* 0xffff335000007947 */ /* 0x000fca000383ffff */
.L_x_3033:
[----:B-1----:R-:W-:Y:S01]  /*15c20*/  MOV R3, 0x181f ;  /* 0x0000181f00037802 */ /* 0x002fe20000000f00 */
[----:B------:R1:W-:Y:S01]  /*15c30*/  STL [R1+0x10], RZ ;  /* 0x000010ff01007387 */ /* 0x0003e20000100800 */
[----:B------:R-:W-:Y:S01]  /*15c40*/  MOV R2, 0x15c70 ;  /* 0x00015c7000027802 */ /* 0x000fe20000000f00 */
[----:B------:R-:W-:Y:S02]  /*15c50*/  IMAD.MOV.U32 R143, RZ, RZ, R36 ;  /* 0x000000ffff8f7224 */ /* 0x000fe400078e0024 */
[----:B-1----:R-:W-:Y:S05]  /*15c60*/  CALL.REL.NOINC `($__internal_47_$__cuda_sm70_shflsync_idx_p) ;  /* 0x00000b8000007944 */ /* 0x002fea0003c00000 */
[----:B------:R-:W-:Y:S01]  /*15c70*/  MOV R28, R143 ;  /* 0x0000008f001c7202 */ /* 0x000fe20000000f00 */
[----:B-1---5:R-:W-:-:S05]  /*15c80*/  BRA `(.L_x_3080) ;  /* 0xffff5e5000007947 */ /* 0x022fca000383ffff */
.L_x_3036:
[----:B------:R-:W-:Y:S01]  /*15c90*/  MOV R3, 0x181f ;  /* 0x0000181f00037802 */ /* 0x000fe20000000f00 */
[----:B------:R2:W-:Y:S01]  /*15ca0*/  STL [R1+0x10], RZ ;  /* 0x000010ff01007387 */ /* 0x0005e20000100800 */
[----:B------:R-:W-:Y:S01]  /*15cb0*/  MOV R2, 0x15ce0 ;  /* 0x00015ce000027802 */ /* 0x000fe20000000f00 */
[----:B------:R-:W-:Y:S02]  /*15cc0*/  IMAD.MOV.U32 R143, RZ, RZ, R0 ;  /* 0x000000ffff8f7224 */ /* 0x000fe400078e0000 */
[----:B-12---:R-:W-:Y:S05]  /*15cd0*/  CALL.REL.NOINC `($__internal_47_$__cuda_sm70_shflsync_idx_p) ;  /* 0x00000b1000007944 */ /* 0x006fea0003c00000 */
[----:B------:R-:W-:Y:S01]  /*15ce0*/  MOV R135, R143 ;  /* 0x0000008f00877202 */ /* 0x000fe20000000f00 */
[----:B-1---5:R-:W-:-:S05]  /*15cf0*/  BRA `(.L_x_3081) ;  /* 0xffff6e8000007947 */ /* 0x022fca000383ffff */
.L_x_3037:
[----:B------:R-:W-:Y:S01]  /*15d00*/  MOV R3, 0x181f ;  /* 0x0000181f00037802 */ /* 0x000fe20000000f00 */
[----:B------:R4:W-:Y:S01]  /*15d10*/  STL [R1+0x10], RZ ;  /* 0x000010ff01007387 */ /* 0x0009e20000100800 */
[----:B------:R-:W-:Y:S01]  /*15d20*/  MOV R2, 0x15d50 ;  /* 0x00015d5000027802 */ /* 0x000fe20000000f00 */
[----:B------:R-:W-:Y:S02]  /*15d30*/  IMAD.MOV.U32 R143, RZ, RZ, R132 ;  /* 0x000000ffff8f7224 */ /* 0x000fe400078e0084 */
[----:B-1234-:R-:W-:Y:S05]  /*15d40*/  CALL.REL.NOINC `($__internal_47_$__cuda_sm70_shflsync_idx_p) ;  /* 0x00000aa000007944 */ /* 0x01efea0003c00000 */
[C---:B------:R-:W-:Y:S02]  /*15d50*/  IADD3 R208, -R141.reuse, 0x10, RZ ;  /* 0x000000108dd07810 */ /* 0x040fe40007ffe1ff */
[----:B------:R-:W-:Y:S02]  /*15d60*/  ISETP.NE.U32.AND P2, PT, R141, RZ, PT ;  /* 0x000000ff8d00720c */ /* 0x000fe40003f45070 */
[----:B------:R-:W-:Y:S04]  /*15d70*/  LOP3.LUT R208, R208, 0xf, RZ, 0xc0, !PT ;  /* 0x0000000fd0d07812 */ /* 0x000fe800078ec0ff */
[----:B------:R-:W-:Y:S04]  /*15d80*/  IADD3 R208, P5, P4, R208, R143, R210 ;  /* 0x0000008fd0d07210 */ /* 0x000fe80007cbe0d2 */
[----:B------:R-:W-:Y:S02]  /*15d90*/  IADD3.X R209, RZ, R135, R133, P5, P4 ;  /* 0x00000087ffd17210 */ /* 0x000fe40002fe8485 */
[----:B------:R-:W-:Y:S01]  /*15da0*/  IADD3 R2, P4, R143, R211, RZ ;  /* 0x000000d38f027210 */ /* 0x000fe20007f9e0ff */
[----:B-----5:R-:W-:Y:S02]  /*15db0*/  IMAD.MOV.U32 R143, RZ, RZ, R0 ;  /* 0x000000ffff8f7224 */ /* 0x020fe400078e0000 */
[----:B------:R-:W-:Y:S01]  /*15dc0*/  @!PT LDS RZ, [RZ] ;  /* 0x00000000fffff984 */ /* 0x000fe20000000800 */
[----:B------:R-:W-:Y:S01]  /*15dd0*/  @!PT LDS RZ, [RZ] ;  /* 0x00000000fffff984 */ /* 0x000fe20000000800 */
[----:B------:R-:W-:Y:S01]  /*15de0*/  @!PT LDS RZ, [RZ] ;  /* 0x00000000fffff984 */ /* 0x000fe20000000800 */
[----:B------:R2:W-:Y:S02]  /*15df0*/  LDGSTS.E.BYPASS.LTC128B.128.ZFILL [R252+0x4100], [R208.64], P2 ;  /* 0x04100000d0fc7fae */ /* 0x0005e40009141d48 */
[----:B------:R-:W-:Y:S05]  /*15e00*/  IMAD.X R3, R135, 0x1, R134, P4 ;  /* 0x0000000187037824 */ /* 0x000fea00020e0686 */
        /* <DEDUP_REMOVED lines=48> */
[----:B------:R2:W-:Y:S01]  /*16110*/  LDGSTS.E.BYPASS.LTC128B.128.ZFILL [R252+0x5100], [R208.64], P5 ;  /* 0x05100000d0fc7fae */ /* 0x0005e2000a941d48 */
[----:B------:R-:W-:Y:S02]  /*16120*/  IMAD.MOV.U32 R0, RZ, RZ, 0x3 ;  /* 0x00000003ff007424 */ /* 0x000fe400078e00ff */
[----:B------:R-:W-:Y:S03]  /*16130*/  IMAD.X R3, R135, 0x1, R134, P2 ;  /* 0x0000000187037824 */ /* 0x000fe600010e0686 */
[----:B------:R2:W-:Y:S04]  /*16140*/  STL [R1+0x10], R0 ;  /* 0x0000100001007387 */ /* 0x0005e80000100800 */
[----:B------:R3:W-:Y:S02]  /*16150*/  LDGSTS.E.BYPASS.LTC128B.128 [R252+0x7100], [R2.64], !P0 ;  /* 0x0710000002fc7fae */ /* 0x0007e4000c101d48 */
        /* <DEDUP_REMOVED lines=12> */
.L_x_3038:
[----:B------:R-:W-:Y:S02]  /*16220*/  MOV R0, 0x2 ;  /* 0x0000000200007802 */ /* 0x000fe40000000f00 */
[----:B------:R-:W-:Y:S02]  /*16230*/  MOV R2, 0x16250 ;  /* 0x0001625000027802 */ /* 0x000fe40000000f00 */
        /* <DEDUP_REMOVED lines=33> */
.L_x_3040:
[----:B------:R1:W5:Y:S01]  /*16450*/  LDL R132, [R1+0x18] ;  /* 0x0000180001847983 */ /* 0x0003620000100800 */
[----:B------:R-:W-:-:S02]  /*16460*/  MOV R0, 0x2 ;  /* 0x0000000200007802 */ /* 0x000fc40000000f00 */
[----:B------:R-:W-:Y:S02]  /*16470*/  MOV R2, 0x16490 ;  /* 0x0001649000027802 */ /* 0x000fe40000000f00 */
[----:B-1---5:R-:W-:Y:S05]  /*16480*/  CALL.REL.NOINC `($__internal_46_$__cuda_sm70_shflsync_bfly_p) ;  /* 0x0000030000007944 */ /* 0x022fea0003c00000 */
[----:B------:R-:W-:Y:S01]  /*16490*/  MOV R7, R0 ;  /* 0x0000000000077202 */ /* 0x000fe20000000f00 */
[----:B------:R-:W-:Y:S05]  /*164a0*/  BRA `(.L_x_3084) ;  /* 0xffff95c000007947 */ /* 0x000fea000383ffff */
.L_x_3041:
[----:B------:R-:W-:Y:S01]  /*164b0*/  IMAD.MOV.U32 R132, RZ, RZ, R7 ;  /* 0x000000ffff847224 */ /* 0x000fe200078e0007 */
[----:B------:R-:W-:Y:S02]  /*164c0*/  MOV R0, 0x1 ;  /* 0x0000000100007802 */ /* 0x000fe40000000f00 */
[----:B------:R-:W-:Y:S02]  /*164d0*/  MOV R2, 0x164f0 ;  /* 0x000164f000027802 */ /* 0x000fe40000000f00 */
[----:B------:R-:W-:Y:S05]  /*164e0*/  CALL.REL.NOINC `($__internal_46_$__cuda_sm70_shflsync_bfly_p) ;  /* 0x000002a000007944 */ /* 0x000fea0003c00000 */
[----:B------:R1:W5:Y:S01]  /*164f0*/  LDL R132, [R1+0x14] ;  /* 0x0000140001847983 */ /* 0x0003620000100800 */
[----:B------:R-:W-:Y:S01]  /*16500*/  FADD.FTZ R7, R7, R0 ;  /* 0x0000000007077221 */ /* 0x000fe20000010000 */
[----:B------:R-:W-:Y:S02]  /*16510*/  MOV R0, 0x2 ;  /* 0x0000000200007802 */ /* 0x000fe40000000f00 */
[----:B------:R-:W-:Y:S02]  /*16520*/  MOV R2, 0x16540 ;  /* 0x0001654000027802 */ /* 0x000fe40000000f00 */
[----:B-1---5:R-:W-:Y:S05]  /*16530*/  CALL.REL.NOINC `($__internal_46_$__cuda_sm70_shflsync_bfly_p) ;  /* 0x0000025000007944 */ /* 0x022fea0003c00000 */
[----:B------:R-:W2:Y:S02]  /*16540*/  LDL.LU R2, [R1+0x14] ;  /* 0x0000140001027983 */ /* 0x000ea40000300800 */
[----:B--2---:R-:W-:Y:S01]  /*16550*/  FADD.FTZ R6, R2, R0 ;  /* 0x0000000002067221 */ /* 0x004fe20000010000 */
[----:B------:R-:W-:-:S02]  /*16560*/  MOV R0, 0x1 ;  /* 0x0000000100007802 */ /* 0x000fc40000000f00 */
[----:B------:R-:W-:Y:S02]  /*16570*/  MOV R2, 0x165a0 ;  /* 0x000165a000027802 */ /* 0x000fe40000000f00 */
[----:B------:R-:W-:Y:S02]  /*16580*/  MOV R132, R6 ;  /* 0x0000000600847202 */ /* 0x000fe40000000f00 */
        /* <DEDUP_REMOVED lines=8> */
[----:B------:R-:W-:Y:S02]  /*16610*/  MOV R0, 0x1 ;  /* 0x0000000100007802 */ /* 0x000fe40000000f00 */
[----:B------:R-:W-:-:S02]  /*16620*/  MOV R2, 0x16650 ;  /* 0x0001665000027802 */ /* 0x000fc40000000f00 */
        /* <DEDUP_REMOVED lines=10> */
[----:B------:R-:W-:Y:S02]  /*166d0*/  MOV R2, 0x16700 ;  /* 0x0001670000027802 */ /* 0x000fe40000000f00 */
[----:B------:R-:W-:-:S02]  /*166e0*/  MOV R132, R4 ;  /* 0x0000000400847202 */ /* 0x000fc40000000f00 */
[----:B------:R-:W-:Y:S05]  /*166f0*/  CALL.REL.NOINC `($__internal_46_$__cuda_sm70_shflsync_bfly_p) ;  /* 0x0000009000007944 */ /* 0x000fea0003c00000 */
[----:B------:R-:W-:Y:S01]  /*16700*/  MOV R8, R0 ;  /* 0x0000000000087202 */ /* 0x000fe20000000f00 */
[----:B------:R-:W-:Y:S05]  /*16710*/  BRA `(.L_x_3085) ;  /* 0xffff948000007947 */ /* 0x000fea000383ffff */
.L_x_3055:
[----:B------:R1:W-:Y:S01]  /*16720*/  STL [R1+0x10], RZ ;  /* 0x000010ff01007387 */ /* 0x0003e20000100800 */
[----:B------:R-:W-:Y:S01]  /*16730*/  IMAD.MOV.U32 R143, RZ, RZ, R24 ;  /* 0x000000ffff8f7224 */ /* 0x000fe200078e0018 */
[----:B------:R-:W-:-:S02]  /*16740*/  MOV R3, 0x1f ;  /* 0x0000001f00037802 */ /* 0x000fc40000000f00 */
[----:B---3--:R-:W-:Y:S02]  /*16750*/  MOV R2, 0x16770 ;  /* 0x0001677000027802 */ /* 0x008fe40000000f00 */
[----:B-12-4-:R-:W-:Y:S05]  /*16760*/  CALL.REL.NOINC `($__internal_47_$__cuda_sm70_shflsync_idx_p) ;  /* 0x0000008000007944 */ /* 0x016fea0003c00000 */
[----:B-----5:R-:W-:Y:S01]  /*16770*/  MOV R0, R143 ;  /* 0x0000008f00007202 */ /* 0x020fe20000000f00 */
[----:B-1----:R-:W-:Y:S05]  /*16780*/  BRA `(.L_x_3086) ;  /* 0xffffbda000007947 */ /* 0x002fea000383ffff */
        .weak           $__internal_46_$__cuda_sm70_shflsync_bfly_p
        .type           $__internal_46_$__cuda_sm70_shflsync_bfly_p,@function
        .size           $__internal_46_$__cuda_sm70_shflsync_bfly_p,($__internal_47_$__cuda_sm70_shflsync_idx_p - $__internal_46_$__cuda_sm70_shflsync_bfly_p)
$__internal_46_$__cuda_sm70_shflsync_bfly_p:
[----:B------:R-:W-:Y:S02]  /*16790*/  MOV R143, 0xffffffff ;  /* 0xffffffff008f7802 */ /* 0x000fe40000000f00 */
[----:B------:R-:W-:Y:S02]  /*167a0*/  MOV R3, 0x1f ;  /* 0x0000001f00037802 */ /* 0x000fe40000000f00 */
[----:B------:R-:W-:Y:S04]  /*167b0*/  WARPSYNC R143 ;  /* 0x0000008f00007348 */ /* 0x000fe80003800000 */
[----:B------:R1:W2:Y:S02]  /*167c0*/  SHFL.BFLY PT, R0, R132, R0, R3 ;  /* 0x0c00000084007389 */ /* 0x0002a400000e0003 */
[----:B-1----:R-:W-:-:S04]  /*167d0*/  MOV R3, 0x0 ;  /* 0x0000000000037802 */ /* 0x002fc80000000f00 */
[----:B--2---:R-:W-:Y:S05]  /*167e0*/  RET.REL.NODEC R2 `(_ZN7cutlass13device_kernelIN5flash19enable_sm80_to_sm89INS1_16FlashAttnFwdSm80INS1_25CollectiveMainloopFwdSm80ILi4ELi1ELb0EN4cute5tupleIJNS5_1CILi128EEENS7_ILi64EEES8_EEELi128ENS_10bfloat16_tEfNS_4arch4Sm80ELb1ELb0ELb0ELb0ELb1ELb0ELb1ELb1EEENS1_21CollectiveEpilogueFwdINS6_IJS8_S8_S9_EEENS6_IJNS7_ILi1EEESH_SH_EEESB_SD_Li128ELb0ELb1ELb1ELb0EEENS1_30DynamicPersistentTileSchedulerILi128ELi128ELb1ELb1ELb0EEEEEEEEEvNT_6ParamsE) ;  /* 0xfffe981002007950 */ /* 0x004fea0003c3ffff */
        .weak           $__internal_47_$__cuda_sm70_shflsync_idx_p
        .type           $__internal_47_$__cuda_sm70_shflsync_idx_p,@function
        .size           $__internal_47_$__cuda_sm70_shflsync_idx_p,(.L_x_3635 - $__internal_47_$__cuda_sm70_shflsync_idx_p)
$__internal_47_$__cuda_sm70_shflsync_idx_p:
[----:B------:R1:W-:Y:S04]  /*167f0*/  STL [R1+0x108], R4 ;  /* 0x0001080401007387 */ /* 0x0003e80000100800 */
[----:B------:R2:W-:Y:S01]  /*16800*/  STL [R1+0x104], R0 ;  /* 0x0001040001007387 */ /* 0x0005e20000100800 */
[----:B-1----:R-:W-:-:S03]  /*16810*/  MOV R4, 0xffffffff ;  /* 0xffffffff00047802 */ /* 0x002fc60000000f00 */
[----:B--2---:R-:W2:Y:S01]  /*16820*/  LDL.LU R0, [R1+0x10] ;  /* 0x0000100001007983 */ /* 0x004ea20000300800 */
[----:B------:R-:W-:Y:S04]  /*16830*/  WARPSYNC R4 ;  /* 0x0000000400007348 */ /* 0x000fe80003800000 */
[----:B--2---:R1:W2:Y:S04]  /*16840*/  SHFL.IDX PT, R143, R143, R0, R3 ;  /* 0x000000008f8f7389 */ /* 0x0042a800000e0003 */
[----:B-1----:R1:W5:Y:S04]  /*16850*/  LDL.LU R4, [R1+0x108] ;  /* 0x0001080001047983 */ /* 0x0023680000300800 */
[----:B------:R1:W5:Y:S01]  /*16860*/  LDL.LU R0, [R1+0x104] ;  /* 0x0001040001007983 */ /* 0x0003620000300800 */
[----:B------:R-:W-:-:S04]  /*16870*/  MOV R3, 0x0 ;  /* 0x0000000000037802 */ /* 0x000fc80000000f00 */
[----:B--2---:R-:W-:Y:S05]  /*16880*/  RET.REL.NODEC R2 `(_ZN7cutlass13device_kernelIN5flash19enable_sm80_to_sm89INS1_16FlashAttnFwdSm80INS1_25CollectiveMainloopFwdSm80ILi4ELi1ELb0EN4cute5tupleIJNS5_1CILi128EEENS7_ILi64EEES8_EEELi128ENS_10bfloat16_tEfNS_4arch4Sm80ELb1ELb0ELb0ELb0ELb1ELb0ELb1ELb1EEENS1_21CollectiveEpilogueFwdINS6_IJS8_S8_S9_EEENS6_IJNS7_ILi1EEESH_SH_EEESB_SD_Li128ELb0ELb1ELb1ELb0EEENS1_30DynamicPersistentTileSchedulerILi128ELi128ELb1ELb1ELb0EEEEEEEEEvNT_6ParamsE) ;  /* 0xfffe977002007950 */ /* 0x004fea0003c3ffff */
.L_x_3087:
        /* <DEDUP_REMOVED lines=15> */
.L_x_3635:


//--------------------- .text._ZN7cutlass13device_kernelIN5flash19enable_sm80_to_sm89INS1_16FlashAttnFwdSm80INS1_25CollectiveMainloopFwdSm80ILi8ELi1ELb1EN4cute5tupleIJNS5_1CILi128EEENS7_ILi112EEES8_EEELi128ENS_10bfloat16_tEfNS_4arch4Sm80ELb1ELb0ELb0ELb1ELb1ELb0ELb1ELb1EEENS1_21CollectiveEpilogueFwdINS6_IJS8_S8_S9_EEENS6_IJNS7_ILi1EEESH_SH_EEESB_SD_Li256ELb1ELb1ELb1ELb0EEENS1_36VarlenDynamicPersistentTileSchedulerILi128ELi112ELi256ELi256ELb1ELb1ELb0ELb1ELb1ELb1EEEEEEEEEvNT_6ParamsE --------------------------
	.section	.text._ZN7cutlass13device_kernelIN5flash19enable_sm80_to_sm89INS1_16FlashAttnFwdSm80INS1_25CollectiveMainloopFwdSm80ILi8ELi1ELb1EN4cute5tupleIJNS5_1CILi128EEENS7_ILi112EEES8_EEELi128ENS_10bfloat16_tEfNS_4arch4Sm80ELb1ELb0ELb0ELb1ELb1ELb0ELb1ELb1EEENS1_21CollectiveEpilogueFwdINS6_IJS8_S8_S9_EEENS6_IJNS7_ILi1EEESH_SH_EEESB_SD_Li256ELb1ELb1ELb1ELb0EEENS1_36VarlenDynamicPersistentTileSchedulerILi128ELi112ELi256ELi256ELb1ELb1ELb0ELb1ELb1ELb1EEEEEEEEEvNT_6ParamsE,"ax",@progbits
	.sectioninfo	@"SHI_REGISTERS=255"
	.align	128
.text._ZN7cutlass13device_kernelIN5flash19enable_sm80_to_sm89INS1_16FlashAttnFwdSm80INS1_25CollectiveMainloopFwdSm80ILi8ELi1ELb1EN4cute5tupleIJNS5_1CILi128EEENS7_ILi112EEES8_EEELi128ENS_10bfloat16_tEfNS_4arch4Sm80ELb1ELb0ELb0ELb1ELb1ELb0ELb1ELb1EEENS1_21CollectiveEpilogueFwdINS6_IJS8_S8_S9_EEENS6_IJNS7_ILi1EEESH_SH_EEESB_SD_Li256ELb1ELb1ELb1ELb0EEENS1_36VarlenDynamicPersistentTileSchedulerILi128ELi112ELi256ELi256ELb1ELb1ELb0ELb1ELb1ELb1EEEEEEEEEvNT_6ParamsE:
        .type           _ZN7cutlass13device_kernelIN5flash19enable_sm80_to_sm89INS1_16FlashAttnFwdSm80INS1_25CollectiveMainloopFwdSm80ILi8ELi1ELb1EN4cute5tupleIJNS5_1CILi128EEENS7_ILi112EEES8_EEELi128ENS_10bfloat16_tEfNS_4arch4Sm80ELb1ELb0ELb0ELb1ELb1ELb0ELb1ELb1EEENS1_21CollectiveEpilogueFwdINS6_IJS8_S8_S9_EEENS6_IJNS7_ILi1EEESH_SH_EEESB_SD_Li256ELb1ELb1ELb1ELb0EEENS1_36VarlenDynamicPersistentTileSchedulerILi128ELi112ELi256ELi256ELb1ELb1ELb0ELb1ELb1ELb1EEEEEEEEEvNT_6ParamsE,@function
        .size           _ZN7cutlass13device_kernelIN5flash19enable_sm80_to_sm89INS1_16FlashAttnFwdSm80INS1_25CollectiveMainloopFwdSm80ILi8ELi1ELb1EN4cute5tupleIJNS5_1CILi128EEENS7_ILi112EEES8_EEELi128ENS_10bfloat16_tEfNS_4arch4Sm80ELb1ELb0ELb0ELb1ELb1ELb0ELb1ELb1EEENS1_21CollectiveEpilogueFwdINS6_IJS8_S8_S9_EEENS6_IJNS7_ILi1EEESH_SH_EEESB_SD_Li256ELb1ELb1ELb1ELb0EEENS1_36VarlenDynamicPersistentTileSchedulerILi128ELi112ELi256ELi256ELb1ELb1ELb0ELb1ELb1ELb1EEEEEEEEEvNT_6ParamsE,(.L_x_3638 - _ZN7cutlass13device_kernelIN5flash19enable_sm80_to_sm89INS1_16FlashAttnFwdSm80INS1_25CollectiveMainloopFwdSm80ILi8ELi1ELb1EN4cute5tupleIJNS5_1CILi128EEENS7_ILi112EEES8_EEELi128ENS_10bfloat16_tEfNS_4arch4Sm80ELb1ELb0ELb0ELb1ELb1ELb0ELb1ELb1EEENS1_21CollectiveEpilogueFwdINS6_IJS8_S8_S9_EEENS6_IJNS7_ILi1EEESH_SH_EEESB_SD_Li256ELb1ELb1ELb1ELb0EEENS1_36VarlenDynamicPersistentTileSchedulerILi128ELi112ELi256ELi256ELb1ELb1ELb0ELb1ELb1ELb1EEEEEEEEEvNT_6ParamsE)
        .other          _ZN7cutlass13device_kernelIN5flash19enable_sm80_to_sm89INS1_16FlashAttnFwdSm80INS1_25CollectiveMainloopFwdSm80ILi8ELi1ELb1EN4cute5tupleIJNS5_1CILi128EEENS7_ILi112EEES8_EEELi128ENS_10bfloat16_tEfNS_4arch4Sm80ELb1ELb0ELb0ELb1ELb1ELb0ELb1ELb1EEENS1_21CollectiveEpilogueFwdINS6_IJS8_S8_S9_EEENS6_IJNS7_ILi1EEESH_SH_EEESB_SD_Li256ELb1ELb1ELb1ELb0EEENS1_36VarlenDynamicPersistentTileSchedulerILi128ELi112ELi256ELi256ELb1ELb1ELb0ELb1ELb1ELb1EEEEEEEEEvNT_6ParamsE,@"STO_CUDA_ENTRY STV_DEFAULT"
_ZN7cutlass13device_kernelIN5flash19enable_sm80_to_sm89INS1_16FlashAttnFwdSm80INS1_25CollectiveMainloopFwdSm80ILi8ELi1ELb1EN4cute5tupleIJNS5_1CILi128EEENS7_ILi112EEES8_EEELi128ENS_10bfloat16_tEfNS_4arch4Sm80ELb1ELb0ELb0ELb1ELb1ELb0ELb1ELb1EEENS1_21CollectiveEpilogueFwdINS6_IJS8_S8_S9_EEENS6_IJNS7_ILi1EEESH_SH_EEESB_SD_Li256ELb1ELb1ELb1ELb0EEENS1_36VarlenDynamicPersistentTileSchedulerILi128ELi112ELi256ELi256ELb1ELb1ELb0ELb1ELb1ELb1EEEEEEEEEvNT_6ParamsE:
        /* <DEDUP_REMOVED lines=54> */
.L_x_3093:
        /* <DEDUP_REMOVED lines=16> */
.L_x_3224:
        /* <DEDUP_REMOVED lines=16> */
.L_x_3225:
[----:B--2---:R-:W-:-:S05]  /*0560*/  IMAD R0, R0, c[0x0][0x538], RZ ;  /* 0x00014e0000007a24 */ /* 0x004fca00078e02ff */
[----:B------:R-:W-:-:S04]  /*0570*/  IADD3 R6, R0, R6, RZ ;  /* 0x0000000600067210 */ /* 0x000fc80007ffe0ff */
[----:B------:R-:W-:-:S13]  /*0580*/  ISETP.GT.AND P0, PT, R6, UR4, PT ;  /* 0x0000000406007c0c */ /* 0x000fda000bf04270 */
[----:B-1----:R-:W-:Y:S05]  /*0590*/  @!P0 BRA `(.L_x_3093) ;  /* 0xfffffdc000008947 */ /* 0x002fea000383ffff */
.L_x_3089:
[----:B------:R-:W-:-:S05]  /*05a0*/  IADD3 R10, -R0, R6, RZ ;  /* 0x00000006000a7210 */ /* 0x000fca0007ffe1ff */
[----:B------:R-:W-:-:S05]  /*05b0*/  IMAD R0, R4, c[0x0][0x538], R10 ;  /* 0x00014e0004007a24 */ /* 0x000fca00078e020a */
[----:B------:R-:W-:Y:S01]  /*05c0*/  ISETP.GT.AND P0, PT, R0, UR4, PT ;  /* 0x0000000400007c0c */ /* 0x000fe2000bf04270 */
[----:B------:R-:W-:-:S12]  /*05d0*/  BRA.DIV ~URZ, `(.L_x_3094) ;  /* 0x00012ad27f007947 */ /* 0x000fd8000b800000 */
[----:B------:R-:W-:-:S04]  /*05e0*/  VOTE.ANY R6, PT, !P0 ;  /* 0x0000000000067806 */ /* 0x000fc800040e0100 */
.L_x_3226:
[----:B------:R-:W1:Y:S02]  /*05f0*/  POPC R0, R6 ;  /* 0x0000000600007309 */ /* 0x000e640000000000 */
[----:B-1----:R-:W-:-:S05]  /*0600*/  IADD3 R2, R0, R7, RZ ;  /* 0x0000000700027210 */ /* 0x002fca0007ffe0ff */
[----:B------:R1:W-:Y:S01]  /*0610*/  STL [R1+0x54], R2 ;  /* 0x0000540201007387 */ /* 0x0003e20000100800 */
[----:B------:R-:W-:Y:S05]  /*0620*/  BRA.DIV ~URZ, `(.L_x_3095) ;  /* 0x00012ad27f007947 */ /* 0x000fea000b800000 */
[----:B------:R2:W3:Y:S01]  /*0630*/  SHFL.IDX PT, R12, R9, R0, 0x1f ;  /* 0x00001f00090c7589 */ /* 0x0004e200000e0000 */
[----:B------:R-:W-:-:S03]  /*0640*/  MOV R5, RZ ;  /* 0x000000ff00057202 */ /* 0x000fc60000000f00 */
[----:B------:R2:W4:Y:S04]  /*0650*/  SHFL.IDX PT, R9, R8, R0, 0x1f ;  /* 0x00001f0008097589 */ /* 0x00052800000e0000 */
.L_x_3227:
[----:B------:R-:W-:Y:S01]  /*0660*/  ISETP.NE.AND P0, PT, R6, RZ, PT ;  /* 0x000000ff0600720c */ /* 0x000fe20003f05270 */
[----:B------:R-:W-:-:S12]  /*0670*/  BSSY B0, `(.L_x_3096) ;  /* 0x0000005000007945 */ /* 0x000fd80003800000 */
[----:B------:R-:W-:Y:S05]  /*0680*/  @!P0 BRA `(.L_x_3097) ;  /* 0x0000003000008947 */ /* 0x000fea0003800000 */
[----:B--2---:R-:W-:Y:S01]  /*0690*/  IADD3 R0, R0, -0x1, RZ ;  /* 0xffffffff00007810 */ /* 0x004fe20007ffe0ff */
[----:B------:R-:W-:Y:S05]  /*06a0*/  BRA.DIV ~URZ, `(.L_x_3098) ;  /* 0x00012b327f007947 */ /* 0x000fea000b800000 */
[----:B------:R2:W1:Y:S02]  /*06b0*/  SHFL.IDX PT, R5, R4, R0, 0x1f ;  /* 0x00001f0004057589 */ /* 0x00046400000e0000 */
.L_x_3097:
[----:B------:R-:W-:Y:S05]  /*06c0*/  BSYNC B0 ;  /* 0x0000000000007941 */ /* 0x000fea0003800000 */
.L_x_3096:
        /* <DEDUP_REMOVED lines=69> */
.L_x_3100:
        /* <DEDUP_REMOVED lines=70> */
.L_x_3101:
[----:B------:R-:W-:Y:S05]  /*0f80*/  BSYNC B0 ;  /* 0x0000000000007941 */ /* 0x000fea0003800000 */
.L_x_3099:
[----:B------:R-:W-:-:S04]  /*0f90*/  LOP3.LUT R0, RZ, R0, RZ, 0x33, !PT ;  /* 0x00000000ff007212 */ /* 0x000fc800078e33ff */
[----:B------:R-:W-:-:S05]  /*0fa0*/  IADD3 R0, R0, R12, RZ ;  /* 0x0000000c00007210 */ /* 0x000fca0007ffe0ff */
[----:B------:R2:W-:Y:S01]  /*0fb0*/  STL [R1+0x4c], R0 ;  /* 0x00004c0001007387 */ /* 0x0005e20000100800 */
[----:B------:R-:W-:Y:S05]  /*0fc0*/  BRA `(.L_x_3102) ;  /* 0x0000006000007947 */ /* 0x000fea0003800000 */
.L_x_3090:
[----:B------:R-:W-:Y:S01]  /*0fd0*/  MOV R0, UR4 ;  /* 0x0000000400007c02 */ /* 0x000fe20008000f00 */
[----:B------:R-:W-:Y:S04]  /*0fe0*/  STL [R1+0x4c], RZ ;  /* 0x00004cff01007387 */ /* 0x000fe80000100800 */
[----:B------:R-:W-:Y:S04]  /*0ff0*/  STL [R1+0x50], RZ ;  /* 0x000050ff01007387 */ /* 0x000fe80000100800 */
[----:B------:R1:W-:Y:S02]  /*1000*/  STL [R1+0x48], R0 ;  /* 0x0000480001007387 */ /* 0x0003e40000100800 */
[----:B-1----:R-:W-:-:S05]  /*1010*/  MOV R0, c[0x0][0x53c] ;  /* 0x00014f0000007a02 */ /* 0x002fca0000000f00 */
[----:B------:R1:W-:Y:S02]  /*1020*/  STL [R1+0x54], R0 ;  /* 0x0000540001007387 */ /* 0x0003e40000100800 */
.L_x_3102:
        /* <DEDUP_REMOVED lines=8> */
.L_x_3088:
        /* <DEDUP_REMOVED lines=118> */
[C---:B------:R-:W-:Y:S01]  /*1810*/  IADD3 R12, R26.reuse, 0x68, RZ ;  /* 0x000000681a0c7810 */ /* 0x040fe20007ffe0ff */
[----:B------:R-:W-:Y:S01]  /*1820*/  STL [R1+0x94], R19 ;  /* 0x0000941301007387 */ /* 0x000fe20000100800 */
[----:B--2---:R-:W-:Y:S02]  /*1830*/  IADD3 R11, R26, 0x70, RZ ;  /* 0x000000701a0b7810 */ /* 0x004fe40007ffe0ff */
        /* <DEDUP_REMOVED lines=69> */
.L_x_3223:
        /* <DEDUP_REMOVED lines=39> */
.L_x_3103:
[----:B------:R-:W-:-:S04]  /*1f00*/  ISETP.NE.U32.AND P1, PT, RZ, c[0x0][0x368], PT ;  /* 0x0000da00ff007a0c */ /* 0x000fc80003f25070 */
[----:B------:R-:W-:-:S13]  /*1f10*/  ISETP.NE.AND.EX P1, PT, RZ, c[0x0][0x36c], PT, P1 ;  /* 0x0000db00ff007a0c */ /* 0x000fda0003f25310 */
[----:B------:R-:W-:Y:S05]  /*1f20*/  @!P1 BRA `(.L_x_3104) ;  /* 0x0000004000009947 */ /* 0x000fea0003800000 */
[----:B-1----:R-:W-:-:S04]  /*1f30*/  IADD3 R2, P1, R19, c[0x0][0x368], RZ ;  /* 0x0000da0013027a10 */ /* 0x002fc80007f3e0ff */
[----:B------:R-:W-:-:S05]  /*1f40*/  IADD3.X R3, R18, c[0x0][0x36c], RZ, P1, !PT ;  /* 0x0000db0012037a10 */ /* 0x000fca0000ffe4ff */
[----:B------:R1:W5:Y:S01]  /*1f50*/  LDG.E R0, [R2.64] ;  /* 0x0000000602007981 */ /* 0x000362000c1e1900 */
[----:B------:R-:W-:Y:S05]  /*1f60*/  BRA `(.L_x_3105) ;  /* 0x0000008000007947 */ /* 0x000fea0003800000 */
.L_x_3104:
        /* <DEDUP_REMOVED lines=8> */
.L_x_3105:
        /* <DEDUP_REMOVED lines=67> */
.L_x_3107:
[----:B------:R-:W-:Y:S05]  /*2420*/  BSYNC B0 ;  /* 0x0000000000007941 */ /* 0x000fea0003800000 */
.L_x_3106:
        /* <DEDUP_REMOVED lines=84> */
[----:B------:R-:W-:Y:S01]  /*2970*/  IMAD.WIDE.U32 R24, R17, c[0x0][0x1e8], RZ ;  /* 0x00007a0011187a25 */ /* 0x000fe200078e00ff */
        /* <DEDUP_REMOVED lines=66> */
[----:B------:R-:W-:Y:S01]  /*2da0*/  IMAD R5, R223, c[0x0][0x1e4], R4 ;  /* 0x00007900df057a24 */ /* 0x000fe200078e0204 */
        /* <DEDUP_REMOVED lines=60> */
[C---:B------:R-:W-:Y:S01]  /*3170*/  @P6 ISETP.GE.AND P0, PT, R241.reuse, c[0x0][0x1d4], PT ;  /* 0x00007500f1006a0c */ /* 0x040fe20003f06270 */
[----:B---3--:R-:W-:Y:S02]  /*3180*/  IMAD R4, R14, c[0x0][0x208], RZ ;  /* 0x000082000e047a24 */ /* 0x008fe400078e02ff */
[----:B------:R-:W-:Y:S02]  /*3190*/  IMAD.SHL.U32 R14, R241, 0x2, RZ ;  /* 0x00000002f10e7824 */ /* 0x000fe400078e00ff */
[----:B------:R-:W-:Y:S01]  /*31a0*/  IMAD R5, R223, c[0x0][0x20c], R4 ;  /* 0x00008300df057a24 */ /* 0x000fe200078e0204 */
[----:B------:R-:W-:Y:S01]  /*31b0*/  @P4 LEA R4, P5, R251, R9, 0x1 ;  /* 0x00000009fb044211 */ /* 0x000fe200078a08ff */
        /* <DEDUP_REMOVED lines=16> */
[C---:B------:R-:W-:Y:S01]  /*32c0*/  IMAD.SHL.U32 R13, R251.reuse, 0x2, RZ ;  /* 0x00000002fb0d7824 */ /* 0x040fe200078e00ff */
[C---:B------:R-:W-:Y:S02]  /*32d0*/  LEA R12, P4, R0.reuse, c[0x0][0x1f8], 0x1 ;  /* 0x00007e00000c7a11 */ /* 0x040fe400078808ff */
        /* <DEDUP_REMOVED lines=12> */
[C---:B------:R-:W-:Y:S02]  /*33a0*/  @P5 LEA R2, P0, R251.reuse, R11, 0x1 ;  /* 0x0000000bfb025211 */ /* 0x040fe400078008ff */
        /* <DEDUP_REMOVED lines=81> */
.L_x_3228:
        /* <DEDUP_REMOVED lines=13> */
.L_x_3110:
[----:B--23--:R-:W-:Y:S05]  /*3990*/  BSYNC B0 ;  /* 0x0000000000007941 */ /* 0x00cfea0003800000 */
.L_x_3109:
        /* <DEDUP_REMOVED lines=8> */
[----:B------:R-:W-:Y:S01]  /*3a20*/  HMMA.16816.F32.BF16 R92, R136, R68, R4 ;  /* 0x00000044885c723c */ /* 0x000fe20000041804 */
[----:B------:R-:W-:-:S05]  /*3a30*/  LOP3.LUT R0, R0, 0xfffffff8, RZ, 0xc0, !PT ;  /* 0xfffffff800007812 */ /* 0x000fca00078ec0ff */
[----:B------:R-:W-:Y:S02]  /*3a40*/  IMAD.IADD R0, R2, 0x1, -R0 ;  /* 0x0000000102007824 */ /* 0x000fe400078e0a00 */
[----:B------:R-:W-:Y:S01]  /*3a50*/  HMMA.16816.F32.BF16 R24, R132, R26, RZ ;  /* 0x0000001a8418723c */ /* 0x000fe200000418ff */
[----:B------:R-:W2:Y:S02]  /*3a60*/  LDL R2, [R1] ;  /* 0x0000000001027983 */ /* 0x000ea40000100800 */
[----:B------:R-:W-:-:S05]  /*3a70*/  LOP3.LUT P0, RZ, R0, 0x4, RZ, 0xc0, !PT ;  /* 0x0000000400ff7812 */ /* 0x000fca000780c0ff */
[----:B-1----:R-:W-:Y:S08]  /*3a80*/  HMMA.16816.F32.BF16 R8, R132, R34, RZ ;  /* 0x000000228408723c */ /* 0x002ff000000418ff */
[----:B------:R-:W-:Y:S08]  /*3a90*/  HMMA.16816.F32.BF16 R52, R136, R48, R20 ;  /* 0x000000308834723c */ /* 0x000ff00000041814 */
[C---:B------:R-:W-:Y:S08]  /*3aa0*/  HMMA.16816.F32.BF16 R4, R132.reuse, R66, RZ ;  /* 0x000000428404723c */ /* 0x040ff000000418ff */
[C---:B------:R-:W-:Y:S08]  /*3ab0*/  HMMA.16816.F32.BF16 R16, R132.reuse, R18, RZ ;  /* 0x000000128410723c */ /* 0x040ff000000418ff */
[C---:B------:R-:W-:Y:S08]  /*3ac0*/  HMMA.16816.F32.BF16 R12, R132.reuse, R32, RZ ;  /* 0x00000020840c723c */ /* 0x040ff000000418ff */
[C---:B------:R-:W-:Y:S08]  /*3ad0*/  HMMA.16816.F32.BF16 R20, R132.reuse, R38, RZ ;  /* 0x000000268414723c */ /* 0x040ff000000418ff */
[----:B------:R-:W-:Y:S01]  /*3ae0*/  HMMA.16816.F32.BF16 R32, R132, R72, RZ ;  /* 0x000000488420723c */ /* 0x000fe200000418ff */
[----:B------:R-:W-:-:S05]  /*3af0*/  IMAD.MOV.U32 R0, RZ, RZ, 0x40 ;  /* 0x00000040ff007424 */ /* 0x000fca00078e00ff */
[----:B------:R-:W-:Y:S02]  /*3b00*/  SEL R0, R0, 0xffffffc0, !P0 ;  /* 0xffffffc000007807 */ /* 0x000fe40004000000 */
[----:B------:R-:W-:Y:S03]  /*3b10*/  HMMA.16816.F32.BF16 R56, R136, R40, R28 ;  /* 0x000000288838723c */ /* 0x000fe6000004181c */
[----:B------:R-:W-:-:S05]  /*3b20*/  IMAD.IADD R194, R192, 0x1, R0 ;  /* 0x00000001c0c27824 */ /* 0x000fca00078e0200 */
[----:B------:R-:W-:Y:S01]  /*3b30*/  HMMA.16816.F32.BF16 R28, R132, R74, RZ ;  /* 0x0000004a841c723c */ /* 0x000fe200000418ff */
[----:B------:R-:W-:Y:S07]  /*3b40*/  LDSM.16.M88.4 R36, [R194+0x2800] ;  /* 0x00280000c224783b */ /* 0x000fee0000000200 */
[C---:B------:R-:W-:Y:S01]  /*3b50*/  HMMA.16816.F32.BF16 R40, R136.reuse, R42, R24 ;  /* 0x0000002a8828723c */ /* 0x040fe20000041818 */
[----:B------:R-:W1:Y:S07]  /*3b60*/  LDSM.16.M88.4 R24, [R194] ;  /* 0x00000000c218783b */ /* 0x000e6e0000000200 */
[C---:B------:R-:W-:Y:S08]  /*3b70*/  HMMA.16816.F32.BF16 R100, R136.reuse, R46, R8 ;  /* 0x0000002e8864723c */ /* 0x040ff00000041808 */
[C---:B------:R-:W-:Y:S01]  /*3b80*/  HMMA.16816.F32.BF16 R72, R136.reuse, R106, R4 ;  /* 0x0000006a8848723c */ /* 0x040fe20000041804 */
[----:B------:R-:W3:Y:S07]  /*3b90*/  LDSM.16.M88.4 R4, [R194+0x1000] ;  /* 0x00100000c204783b */ /* 0x000eee0000000200 */
[----:B------:R-:W-:Y:S01]  /*3ba0*/  HMMA.16816.F32.BF16 R88, R136, R50, R16 ;  /* 0x000000328858723c */ /* 0x000fe20000041810 */
[----:B------:R-:W-:Y:S07]  /*3bb0*/  LDSM.16.M88.4 R48, [R194+0x1800] ;  /* 0x00180000c230783b */ /* 0x000fee0000000200 */
[----:B------:R-:W-:Y:S08]  /*3bc0*/  HMMA.16816.F32.BF16 R8, R132, R64, RZ ;  /* 0x000000408408723c */ /* 0x000ff000000418ff */
[C---:B------:R-:W-:Y:S01]  /*3bd0*/  HMMA.16816.F32.BF16 R84, R136.reuse, R70, R20 ;  /* 0x000000468854723c */ /* 0x040fe20000041814 */
[----:B------:R-:W4:Y:S07]  /*3be0*/  LDSM.16.M88.4 R20, [R194+0x800] ;  /* 0x00080000c214783b */ /* 0x000f2e0000000200 */
[C---:B------:R-:W-:Y:S01]  /*3bf0*/  HMMA.16816.F32.BF16 R64, R136.reuse, R108, R32 ;  /* 0x0000006c8840723c */ /* 0x040fe20000041820 */
[----:B------:R-:W5:Y:S07]  /*3c00*/  LDSM.16.M88.4 R32, [R194+0x3000] ;  /* 0x00300000c220783b */ /* 0x000f6e0000000200 */
[----:B------:R-:W-:Y:S01]  /*3c10*/  HMMA.16816.F32.BF16 R96, R136, R44, R12 ;  /* 0x0000002c8860723c */ /* 0x000fe2000004180c */
[----:B------:R-:W1:Y:S07]  /*3c20*/  LDSM.16.M88.4 R44, [R194+0x2000] ;  /* 0x00200000c22c783b */ /* 0x000e6e0000000200 */
[C---:B------:R-:W-:Y:S08]  /*3c30*/  HMMA.16816.F32.BF16 R16, R132.reuse, R60, RZ ;  /* 0x0000003c8410723c */ /* 0x040ff000000418ff */
[----:B------:R-:W-:Y:S08]  /*3c40*/  HMMA.16816.F32.BF16 R12, R132, R62, RZ ;  /* 0x0000003e840c723c */ /* 0x000ff000000418ff */
[----:B------:R-:W-:Y:S01]  /*3c50*/  HMMA.16816.F32.BF16 R60, R136, R110, R28 ;  /* 0x0000006e883c723c */ /* 0x000fe2000004181c */
[----:B------:R-:W-:-:S05]  /*3c60*/  IMAD.IADD R193, R199, 0x1, R0 ;  /* 0x00000001c7c17824 */ /* 0x000fca00078e0200 */
[----:B------:R-:W2:Y:S02]  /*3c70*/  LDSM.16.M88.4 R28, [R193] ;  /* 0x00000000c11c783b */ /* 0x000ea40000000200 */
[C---:B------:R-:W-:Y:S08]  /*3c80*/  HMMA.16816.F32.BF16 R68, R136.reuse, R80, R16 ;  /* 0x000000508844723c */ /* 0x040ff00000041810 */
[C---:B------:R-:W-:Y:S01]  /*3c90*/  HMMA.16816.F32.BF16 R80, R136.reuse, R82, R12 ;  /* 0x000000528850723c */ /* 0x040fe2000004180c */
[----:B------:R-:W-:Y:S07]  /*3ca0*/  LDSM.16.M88.4 R12, [R193+0x1000] ;  /* 0x00100000c10c783b */ /* 0x000fee0000000200 */
[----:B------:R-:W-:Y:S08]  /*3cb0*/  HMMA.16816.F32.BF16 R76, R136, R104, R8 ;  /* 0x00000068884c723c */ /* 0x000ff00000041808 */
[C---:B-1----:R-:W-:Y:S08]  /*3cc0*/  HMMA.16816.F32.BF16 R56, R168.reuse, R24, R56 ;  /* 0x00000018a838723c */ /* 0x042ff00000041838 */
[C---:B------:R-:W-:Y:S08]  /*3cd0*/  HMMA.16816.F32.BF16 R40, R168.reuse, R26, R40 ;  /* 0x0000001aa828723c */ /* 0x040ff00000041828 */
[C---:B---3--:R-:W-:Y:S08]  /*3ce0*/  HMMA.16816.F32.BF16 R16, R168.reuse, R4, R96 ;  /* 0x00000004a810723c */ /* 0x048ff00000041860 */
[C---:B------:R-:W-:Y:S08]  /*3cf0*/  HMMA.16816.F32.BF16 R8, R168.reuse, R6, R100 ;  /* 0x00000006a808723c */ /* 0x040ff00000041864 */
[C---:B----4-:R-:W-:Y:S08]  /*3d00*/  HMMA.16816.F32.BF16 R52, R168.reuse, R20, R52 ;  /* 0x00000014a834723c */ /* 0x050ff00000041834 */
[C---:B------:R-:W-:Y:S01]  /*3d10*/  HMMA.16816.F32.BF16 R24, R168.reuse, R22, R88 ;  /* 0x00000016a818723c */ /* 0x040fe20000041858 */
[----:B------:R-:W1:Y:S07]  /*3d20*/  LDSM.16.M88.4 R20, [R193+0x800] ;  /* 0x00080000c114783b */ /* 0x000e6e0000000200 */
[C---:B------:R-:W-:Y:S08]  /*3d30*/  HMMA.16816.F32.BF16 R4, R168.reuse, R48, R92 ;  /* 0x00000030a804723c */ /* 0x040ff0000004185c */
[C---:B-----5:R-:W-:Y:S01]  /*3d40*/  HMMA.16816.F32.BF16 R92, R168.reuse, R32, R64 ;  /* 0x00000020a85c723c */ /* 0x060fe20000041840 */
[----:B------:R-:W-:Y:S07]  /*3d50*/  LDSM.16.M88.4 R64, [R193+0x2800] ;  /* 0x00280000c140783b */ /* 0x000fee0000000200 */
[C---:B------:R-:W-:Y:S01]  /*3d60*/  HMMA.16816.F32.BF16 R100, R168.reuse, R34, R60 ;  /* 0x00000022a864723c */ /* 0x040fe2000004183c */
[----:B------:R-:W3:Y:S04]  /*3d70*/  LDSM.16.M88.4 R32, [R193+0x2000] ;  /* 0x00200000c120783b */ /* 0x000ee80000000200 */
[----:B------:R-:W-:Y:S03]  /*3d80*/  LDSM.16.M88.4 R60, [R192+0x3800] ;  /* 0x00380000c03c783b */ /* 0x000fe60000000200 */
[C---:B------:R-:W-:Y:S01]  /*3d90*/  HMMA.16816.F32.BF16 R112, R168.reuse, R44, R68 ;  /* 0x0000002ca870723c */ /* 0x040fe20000041844 */
[----:B------:R-:W4:Y:S07]  /*3da0*/  LDSM.16.M88.4 R68, [R193+0x1800] ;  /* 0x00180000c144783b */ /* 0x000f2e0000000200 */
[C---:B------:R-:W-:Y:S01]  /*3db0*/  HMMA.16816.F32.BF16 R104, R168.reuse, R46, R80 ;  /* 0x0000002ea868723c */ /* 0x040fe20000041850 */
[----:B------:R-:W-:Y:S07]  /*3dc0*/  LDSM.16.M88.4 R44, [R192+0x4800] ;  /* 0x00480000c02c783b */ /* 0x000fee0000000200 */
[C---:B------:R-:W-:Y:S01]  /*3dd0*/  HMMA.16816.F32.BF16 R108, R168.reuse, R50, R84 ;  /* 0x00000032a86c723c */ /* 0x040fe20000041854 */
[----:B------:R-:W5:Y:S04]  /*3de0*/  LDSM.16.M88.4 R84, [R193+0x3000] ;  /* 0x00300000c154783b */ /* 0x000f680000000200 */
[----:B------:R-:W3:Y:S03]  /*3df0*/  LDSM.16.M88.4 R48, [R192+0x4000] ;  /* 0x00400000c030783b */ /* 0x000ee60000000200 */
[C---:B------:R-:W-:Y:S08]  /*3e00*/  HMMA.16816.F32.BF16 R96, R168.reuse, R36, R76 ;  /* 0x00000024a860723c */ /* 0x040ff0000004184c */
[----:B------:R-:W-:Y:S01]  /*3e10*/  HMMA.16816.F32.BF16 R76, R168, R38, R72 ;  /* 0x00000026a84c723c */ /* 0x000fe20000041848 */
[----:B------:R-:W-:Y:S07]  /*3e20*/  LDSM.16.M88.4 R36, [R192+0x5800] ;  /* 0x00580000c024783b */ /* 0x000fee0000000200 */
[C---:B--2---:R-:W-:Y:S08]  /*3e30*/  HMMA.16816.F32.BF16 R88, R172.reuse, R28, R56 ;  /* 0x0000001cac58723c */ /* 0x044ff00000041838 */
[C---:B-1----:R-:W-:Y:S08]  /*3e40*/  HMMA.16816.F32.BF16 R80, R172.reuse, R20, R52 ;  /* 0x00000014ac50723c */ /* 0x042ff00000041834 */
[C---:B------:R-:W-:Y:S08]  /*3e50*/  HMMA.16816.F32.BF16 R72, R172.reuse, R22, R24 ;  /* 0x00000016ac48723c */ /* 0x040ff00000041818 */
[C---:B------:R-:W-:Y:S08]  /*3e60*/  HMMA.16816.F32.BF16 R56, R172.reuse, R12, R16 ;  /* 0x0000000cac38723c */ /* 0x040ff00000041810 */
[C---:B---3--:R-:W-:Y:S08]  /*3e70*/  HMMA.16816.F32.BF16 R20, R172.reuse, R32, R112 ;  /* 0x00000020ac14723c */ /* 0x048ff00000041870 */
[C---:B------:R-:W-:Y:S01]  /*3e80*/  HMMA.16816.F32.BF16 R16, R172.reuse, R34, R104 ;  /* 0x00000022ac10723c */ /* 0x040fe20000041868 */
[----:B------:R-:W1:Y:S07]  /*3e90*/  LDSM.16.M88.4 R32, [R192+0x6000] ;  /* 0x00600000c020783b */ /* 0x000e6e0000000200 */
[C---:B------:R-:W-:Y:S01]  /*3ea0*/  HMMA.16816.F32.BF16 R116, R172.reuse, R30, R40 ;  /* 0x0000001eac74723c */ /* 0x040fe20000041828 */
[----:B------:R-:W2:Y:S07]  /*3eb0*/  LDSM.16.M88.4 R40, [R192+0x5000] ;  /* 0x00500000c028783b */ /* 0x000eae0000000200 */
[C---:B------:R-:W-:Y:S08]  /*3ec0*/  HMMA.16816.F32.BF16 R52, R172.reuse, R14, R8 ;  /* 0x0000000eac34723c */ /* 0x040ff00000041808 */
[C---:B------:R-:W-:Y:S01]  /*3ed0*/  HMMA.16816.F32.BF16 R8, R172.reuse, R66, R76 ;  /* 0x00000042ac08723c */ /* 0x040fe2000004184c */
[----:B------:R-:W3:Y:S07]  /*3ee0*/  LDSM.16.M88.4 R76, [R192+0x6800] ;  /* 0x00680000c04c783b */ /* 0x000eee0000000200 */
[C---:B----4-:R-:W-:Y:S08]  /*3ef0*/  HMMA.16816.F32.BF16 R28, R172.reuse, R68, R4 ;  /* 0x00000044ac1c723c */ /* 0x050ff00000041804 */
[C---:B-----5:R-:W-:Y:S08]  /*3f00*/  HMMA.16816.F32.BF16 R4, R172.reuse, R84, R92 ;  /* 0x00000054ac04723c */ /* 0x060ff0000004185c */
[C---:B------:R-:W-:Y:S01]  /*3f10*/  HMMA.16816.F32.BF16 R84, R172.reuse, R86, R100 ;  /* 0x00000056ac54723c */ /* 0x040fe20000041864 */
[----:B------:R-:W4:Y:S07]  /*3f20*/  LDSM.16.M88.4 R100, [R199+0x3800] ;  /* 0x00380000c764783b */ /* 0x000f2e0000000200 */
[C---:B------:R-:W-:Y:S01]  /*3f30*/  HMMA.16816.F32.BF16 R12, R172.reuse, R64, R96 ;  /* 0x00000040ac0c723c */ /* 0x040fe20000041860 */
[----:B------:R-:W5:Y:S07]  /*3f40*/  LDSM.16.M88.4 R64, [R199+0x4000] ;  /* 0x00400000c740783b */ /* 0x000f6e0000000200 */
[----:B------:R-:W-:Y:S01]  /*3f50*/  HMMA.16816.F32.BF16 R24, R172, R70, R108 ;  /* 0x00000046ac18723c */ /* 0x000fe2000004186c */
[----:B------:R-:W-:Y:S07]  /*3f60*/  LDSM.16.M88.4 R68, [R199+0x5000] ;  /* 0x00500000c744783b */ /* 0x000fee0000000200 */
[C---:B------:R-:W-:Y:S01]  /*3f70*/  HMMA.16816.F32.BF16 R124, R176.reuse, R44, R56 ;  /* 0x0000002cb07c723c */ /* 0x040fe20000041838 */
[----:B------:R-:W1:Y:S07]  /*3f80*/  LDSM.16.M88.4 R56, [R199+0x6000] ;  /* 0x00600000c738783b */ /* 0x000e6e0000000200 */
[C---:B------:R-:W-:Y:S01]  /*3f90*/  HMMA.16816.F32.BF16 R128, R176.reuse, R48, R80 ;  /* 0x00000030b080723c */ /* 0x040fe20000041850 */
[----:B------:R-:W2:Y:S07]  /*3fa0*/  LDSM.16.M88.4 R80, [R199+0x4800] ;  /* 0x00480000c750783b */ /* 0x000eae0000000200 */
[C---:B------:R-:W-:Y:S08]  /*3fb0*/  HMMA.16816.F32.BF16 R88, R176.reuse, R60, R88 ;  /* 0x0000003cb058723c */ /* 0x040ff00000041858 */
[C---:B------:R-:W-:Y:S01]  /*3fc0*/  HMMA.16816.F32.BF16 R116, R176.reuse, R62, R116 ;  /* 0x0000003eb074723c */ /* 0x040fe20000041874 */
[----:B------:R-:W3:Y:S07]  /*3fd0*/  LDSM.16.M88.4 R60, [R199+0x5800] ;  /* 0x00580000c73c783b */ /* 0x000eee0000000200 */
[C---:B------:R-:W-:Y:S08]  /*3fe0*/  HMMA.16816.F32.BF16 R112, R176.reuse, R50, R72 ;  /* 0x00000032b070723c */ /* 0x040ff00000041848 */
[C---:B------:R-:W-:Y:S01]  /*3ff0*/  HMMA.16816.F32.BF16 R140, R176.reuse, R46, R52 ;  /* 0x0000002eb08c723c */ /* 0x040fe20000041834 */
[----:B------:R-:W3:Y:S07]  /*4000*/  LDSM.16.M88.4 R52, [R199+0x6800] ;  /* 0x00680000c734783b */ /* 0x000eee0000000200 */
[C---:B-1----:R-:W-:Y:S08]  /*4010*/  HMMA.16816.F32.BF16 R72, R176.reuse, R34, R8 ;  /* 0x00000022b048723c */ /* 0x042ff00000041808 */
[C---:B--2---:R-:W-:Y:S08]  /*4020*/  HMMA.16816.F32.BF16 R120, R176.reuse, R40, R28 ;  /* 0x00000028b078723c */ /* 0x044ff0000004181c */
[C---:B------:R-:W-:Y:S01]  /*4030*/  HMMA.16816.F32.BF16 R108, R176.reuse, R42, R24 ;  /* 0x0000002ab06c723c */ /* 0x040fe20000041818 */
[----:B------:R-:W1:Y:S07]  /*4040*/  LDSM.16.M88.4 R40, [R194+0x3800] ;  /* 0x00380000c228783b */ /* 0x000e6e0000000200 */
[C---:B------:R-:W-:Y:S08]  /*4050*/  HMMA.16816.F32.BF16 R104, R176.reuse, R36, R20 ;  /* 0x00000024b068723c */ /* 0x040ff00000041814 */
[C---:B------:R-:W-:Y:S01]  /*4060*/  HMMA.16816.F32.BF16 R96, R176.reuse, R38, R16 ;  /* 0x00000026b060723c */ /* 0x040fe20000041810 */
[----:B------:R-:W2:Y:S07]  /*4070*/  LDSM.16.M88.4 R36, [R194+0x4000] ;  /* 0x00400000c224783b */ /* 0x000eae0000000200 */
[C---:B------:R-:W-:Y:S01]  /*4080*/  HMMA.16816.F32.BF16 R92, R176.reuse, R32, R12 ;  /* 0x00000020b05c723c */ /* 0x040fe2000004180c */
[----:B------:R-:W1:Y:S07]  /*4090*/  LDSM.16.M88.4 R32, [R194+0x4800] ;  /* 0x00480000c220783b */ /* 0x000e6e0000000200 */
[C---:B---3--:R-:W-:Y:S08]  /*40a0*/  HMMA.16816.F32.BF16 R48, R176.reuse, R76, R4 ;  /* 0x0000004cb030723c */ /* 0x048ff00000041804 */
[----:B------:R-:W-:Y:S01]  /*40b0*/  HMMA.16816.F32.BF16 R44, R176, R78, R84 ;  /* 0x0000004eb02c723c */ /* 0x000fe20000041854 */
[----:B------:R-:W-:Y:S07]  /*40c0*/  LDSM.16.M88.4 R84, [R194+0x6800] ;  /* 0x00680000c254783b */ /* 0x000fee0000000200 */
[C---:B----4-:R-:W-:Y:S01]  /*40d0*/  HMMA.16816.F32.BF16 R28, R180.reuse, R100, R88 ;  /* 0x00000064b41c723c */ /* 0x050fe20000041858 */
[----:B------:R-:W3:Y:S07]  /*40e0*/  LDSM.16.M88.4 R88, [R194+0x5000] ;  /* 0x00500000c258783b */ /* 0x000eee0000000200 */
[C---:B-----5:R-:W-:Y:S01]  /*40f0*/  HMMA.16816.F32.BF16 R20, R180.reuse, R64, R128 ;  /* 0x00000040b414723c */ /* 0x060fe20000041880 */
[----:B------:R-:W4:Y:S07]  /*4100*/  LDSM.16.M88.4 R128, [R194+0x5800] ;  /* 0x00580000c280783b */ /* 0x000f2e0000000200 */
[C---:B------:R-:W-:Y:S08]  /*4110*/  HMMA.16816.F32.BF16 R16, R180.reuse, R66, R112 ;  /* 0x00000042b410723c */ /* 0x040ff00000041870 */
[C---:B------:R-:W-:Y:S08]  /*4120*/  HMMA.16816.F32.BF16 R24, R180.reuse, R102, R116 ;  /* 0x00000066b418723c */ /* 0x040ff00000041874 */
[C---:B------:R-:W-:Y:S01]  /*4130*/  HMMA.16816.F32.BF16 R112, R180.reuse, R58, R72 ;  /* 0x0000003ab470723c */ /* 0x040fe20000041848 */
[----:B------:R-:W5:Y:S07]  /*4140*/  LDSM.16.M88.4 R72, [R194+0x6000] ;  /* 0x00600000c248783b */ /* 0x000f6e0000000200 */
[C---:B------:R-:W-:Y:S08]  /*4150*/  HMMA.16816.F32.BF16 R12, R180.reuse, R80, R124 ;  /* 0x00000050b40c723c */ /* 0x040ff0000004187c */
[C---:B------:R-:W-:Y:S08]  /*4160*/  HMMA.16816.F32.BF16 R8, R180.reuse, R82, R140 ;  /* 0x00000052b408723c */ /* 0x040ff0000004188c */
[C---:B------:R-:W-:Y:S08]  /*4170*/  HMMA.16816.F32.BF16 R4, R180.reuse, R68, R120 ;  /* 0x00000044b404723c */ /* 0x040ff00000041878 */
[C---:B------:R-:W-:Y:S08]  /*4180*/  HMMA.16816.F32.BF16 R80, R180.reuse, R70, R108 ;  /* 0x00000046b450723c */ /* 0x040ff0000004186c */
[C---:B------:R-:W-:Y:S08]  /*4190*/  HMMA.16816.F32.BF16 R120, R180.reuse, R60, R104 ;  /* 0x0000003cb478723c */ /* 0x040ff00000041868 */
[C---:B------:R-:W-:Y:S01]  /*41a0*/  HMMA.16816.F32.BF16 R116, R180.reuse, R56, R92 ;  /* 0x00000038b474723c */ /* 0x040fe2000004185c */
[----:B------:R-:W2:Y:S07]  /*41b0*/  LDSM.16.M88.4 R56, [R193+0x4000] ;  /* 0x00400000c138783b */ /* 0x000eae0000000200 */
[C---:B------:R-:W-:Y:S01]  /*41c0*/  HMMA.16816.F32.BF16 R108, R180.reuse, R52, R48 ;  /* 0x00000034b46c723c */ /* 0x040fe20000041830 */
[----:B------:R-:W3:Y:S07]  /*41d0*/  LDSM.16.M88.4 R48, [R193+0x5000] ;  /* 0x00500000c130783b */ /* 0x000eee0000000200 */
[C---:B------:R-:W-:Y:S01]  /*41e0*/  HMMA.16816.F32.BF16 R124, R180.reuse, R62, R96 ;  /* 0x0000003eb47c723c */ /* 0x040fe20000041860 */
[----:B------:R-:W-:Y:S07]  /*41f0*/  LDSM.16.M88.4 R60, [R193+0x3800] ;  /* 0x00380000c13c783b */ /* 0x000fee0000000200 */
[----:B------:R-:W-:Y:S01]  /*4200*/  HMMA.16816.F32.BF16 R104, R180, R54, R44 ;  /* 0x00000036b468723c */ /* 0x000fe2000004182c */
[----:B------:R-:W3:Y:S04]  /*4210*/  LDSM.16.M88.4 R44, [R193+0x5800] ;  /* 0x00580000c12c783b */ /* 0x000ee80000000200 */
[----:B------:R-:W-:Y:S03]  /*4220*/  LDSM.16.M88.4 R52, [R193+0x4800] ;  /* 0x00480000c134783b */ /* 0x000fe60000000200 */
[C---:B-1----:R-:W-:Y:S08]  /*4230*/  HMMA.16816.F32.BF16 R100, R184.reuse, R40, R28 ;  /* 0x00000028b864723c */ /* 0x042ff0000004181c */
[C---:B------:R-:W-:Y:S01]  /*4240*/  HMMA.16816.F32.BF16 R96, R184.reuse, R42, R24 ;  /* 0x0000002ab860723c */ /* 0x040fe20000041818 */
[----:B------:R-:W1:Y:S07]  /*4250*/  LDSM.16.M88.4 R40, [R193+0x6000] ;  /* 0x00600000c128783b */ /* 0x000e6e0000000200 */
[C---:B--2---:R-:W-:Y:S08]  /*4260*/  HMMA.16816.F32.BF16 R92, R184.reuse, R36, R20 ;  /* 0x00000024b85c723c */ /* 0x044ff00000041814 */
[----:B------:R-:W-:Y:S01]  /*4270*/  HMMA.16816.F32.BF16 R76, R184, R38, R16 ;  /* 0x00000026b84c723c */ /* 0x000fe20000041810 */
[----:B------:R-:W2:Y:S01]  /*4280*/  LDSM.16.M88.4 R36, [R193+0x6800] ;  /* 0x00680000c124783b */ /* 0x000ea20000000200 */
[----:B------:R-:W-:Y:S01]  /*4290*/  ISETP.GT.AND P0, PT, R146, R2, PT ;  /* 0x000000029200720c */ /* 0x000fe20003f04270 */
[----:B------:R-:W-:-:S05]  /*42a0*/  DEPBAR.LE SB0, 0x0 ;  /* 0x000080000000791a */ /* 0x000fca0000000000 */
[C---:B------:R-:W-:Y:S08]  /*42b0*/  HMMA.16816.F32.BF16 R68, R184.reuse, R32, R12 ;  /* 0x00000020b844723c */ /* 0x040ff0000004180c */
[C---:B------:R-:W-:Y:S08]  /*42c0*/  HMMA.16816.F32.BF16 R64, R184.reuse, R34, R8 ;  /* 0x00000022b840723c */ /* 0x040ff00000041808 */
[C---:B---3--:R-:W-:Y:S08]  /*42d0*/  HMMA.16816.F32.BF16 R32, R184.reuse, R88, R4 ;  /* 0x00000058b820723c */ /* 0x048ff00000041804 */
[C---:B------:R-:W-:Y:S08]  /*42e0*/  HMMA.16816.F32.BF16 R28, R184.reuse, R90, R80 ;  /* 0x0000005ab81c723c */ /* 0x040ff00000041850 */
[C---:B----4-:R-:W-:Y:S08]  /*42f0*/  HMMA.16816.F32.BF16 R24, R184.reuse, R128, R120 ;  /* 0x00000080b818723c */ /* 0x050ff00000041878 */
[C---:B-----5:R-:W-:Y:S08]  /*4300*/  HMMA.16816.F32.BF16 R16, R184.reuse, R72, R116 ;  /* 0x00000048b810723c */ /* 0x060ff00000041874 */
[C---:B------:R-:W-:Y:S08]  /*4310*/  HMMA.16816.F32.BF16 R8, R184.reuse, R84, R108 ;  /* 0x00000054b808723c */ /* 0x040ff0000004186c */
[C---:B------:R-:W-:Y:S08]  /*4320*/  HMMA.16816.F32.BF16 R20, R184.reuse, R130, R124 ;  /* 0x00000082b814723c */ /* 0x040ff0000004187c */
[C---:B------:R-:W-:Y:S08]  /*4330*/  HMMA.16816.F32.BF16 R12, R184.reuse, R74, R112 ;  /* 0x0000004ab80c723c */ /* 0x040ff00000041870 */
[----:B------:R-:W-:Y:S01]  /*4340*/  HMMA.16816.F32.BF16 R4, R184, R86, R104 ;  /* 0x00000056b804723c */ /* 0x000fe20000041868 */
[----:B------:R-:W-:Y:S07]  /*4350*/  BSSY B1, `(.L_x_3112) ;  /* 0x0000089000017945 */ /* 0x000fee0003800000 */
[----:B------:R-:W-:Y:S01]  /*4360*/  HMMA.16816.F32.BF16 R92, R188, R56, R92 ;  /* 0x00000038bc5c723c */ /* 0x000fe2000004185c */
[----:B------:R-:W-:-:S07]  /*4370*/  IADD3 R207, R199, 0x3800, RZ ;  /* 0x00003800c7cf7810 */ /* 0x000fce0007ffe0ff */
[----:B------:R-:W-:Y:S01]  /*4380*/  HMMA.16816.F32.BF16 R76, R188, R58, R76 ;  /* 0x0000003abc4c723c */ /* 0x000fe2000004184c */
[----:B------:R-:W-:-:S07]  /*4390*/  IADD3 R206, R199, 0x6800, RZ ;  /* 0x00006800c7ce7810 */ /* 0x000fce0007ffe0ff */
[----:B------:R-:W-:Y:S01]  /*43a0*/  HMMA.16816.F32.BF16 R56, R188, R48, R32 ;  /* 0x00000030bc38723c */ /* 0x000fe20000041820 */
[C---:B------:R-:W-:Y:S02]  /*43b0*/  IADD3 R205, R199.reuse, 0x6000, RZ ;  /* 0x00006000c7cd7810 */ /* 0x040fe40007ffe0ff */
[----:B------:R-:W-:-:S05]  /*43c0*/  IADD3 R204, R199, 0x5800, RZ ;  /* 0x00005800c7cc7810 */ /* 0x000fca0007ffe0ff */
[----:B------:R-:W-:Y:S01]  /*43d0*/  HMMA.16816.F32.BF16 R48, R188, R50, R28 ;  /* 0x00000032bc30723c */ /* 0x000fe2000004181c */
[C---:B------:R-:W-:Y:S02]  /*43e0*/  IADD3 R203, R199.reuse, 0x5000, RZ ;  /* 0x00005000c7cb7810 */ /* 0x040fe40007ffe0ff */
[----:B------:R-:W-:-:S05]  /*43f0*/  IADD3 R202, R199, 0x4800, RZ ;  /* 0x00004800c7ca7810 */ /* 0x000fca0007ffe0ff */
[----:B------:R-:W-:Y:S01]  /*4400*/  HMMA.16816.F32.BF16 R32, R188, R44, R24 ;  /* 0x0000002cbc20723c */ /* 0x000fe20000041818 */
[----:B------:R-:W-:-:S07]  /*4410*/  IADD3 R201, R199, 0x4000, RZ ;  /* 0x00004000c7c97810 */ /* 0x000fce0007ffe0ff */
[C---:B-1----:R-:W-:Y:S08]  /*4420*/  HMMA.16816.F32.BF16 R28, R188.reuse, R40, R16 ;  /* 0x00000028bc1c723c */ /* 0x042ff00000041810 */
[C---:B--2---:R-:W-:Y:S08]  /*4430*/  HMMA.16816.F32.BF16 R24, R188.reuse, R36, R8 ;  /* 0x00000024bc18723c */ /* 0x044ff00000041808 */
        /* <DEDUP_REMOVED lines=44> */
.L_x_3229:
[----:B------:R-:W-:Y:S05]  /*4700*/  BRA.DIV ~URZ, `(.L_x_3115) ;  /* 0x0000ec827f007947 */ /* 0x000fea000b800000 */
[----:B------:R3:W4:Y:S02]  /*4710*/  SHFL.IDX PT, R2, R4, RZ, 0x181f ;  /* 0x00181fff04027589 */ /* 0x00072400000e0000 */
.L_x_3230:
        /* <DEDUP_REMOVED lines=16> */
.L_x_3117:
[----:B------:R-:W-:Y:S05]  /*4820*/  BSYNC B0 ;  /* 0x0000000000007941 */ /* 0x000fea0003800000 */
.L_x_3116:
[----:B------:R-:W-:Y:S05]  /*4830*/  BRA.DIV ~URZ, `(.L_x_3118) ;  /* 0x0000ebc27f007947 */ /* 0x000fea000b800000 */
[----:B--2---:R2:W1:Y:S04]  /*4840*/  SHFL.IDX PT, R5, R0, 0x1, 0x181f ;  /* 0x00381f0000057f89 */ /* 0x00446800000e0000 */
[----:B----4-:R2:W4:Y:S02]  /*4850*/  SHFL.IDX PT, R2, R4, 0x1, 0x181f ;  /* 0x00381f0004027f89 */ /* 0x01052400000e0000 */
.L_x_3231:
        /* <DEDUP_REMOVED lines=16> */
.L_x_3120:
[----:B------:R-:W-:Y:S05]  /*4960*/  BSYNC B0 ;  /* 0x0000000000007941 */ /* 0x000fea0003800000 */
.L_x_3119:
[----:B------:R-:W-:Y:S05]  /*4970*/  BRA.DIV ~URZ, `(.L_x_3121) ;  /* 0x0000eb527f007947 */ /* 0x000fea000b800000 */
[----:B-1----:R1:W2:Y:S02]  /*4980*/  SHFL.IDX PT, R5, R0, 0x2, 0x181f ;  /* 0x00581f0000057f89 */ /* 0x0022a400000e0000 */
.L_x_3232:
[----:B------:R-:W-:Y:S05]  /*4990*/  BRA.DIV ~URZ, `(.L_x_3122) ;  /* 0x0000eba27f007947 */ /* 0x000fea000b800000 */
[----:B----4-:R4:W1:Y:S02]  /*49a0*/  SHFL.IDX PT, R2, R4, 0x2, 0x181f ;  /* 0x00581f0004027f89 */ /* 0x01086400000e0000 */
.L_x_3233:
        /* <DEDUP_REMOVED lines=16> */
.L_x_3124:
[----:B------:R-:W-:Y:S05]  /*4ab0*/  BSYNC B0 ;  /* 0x0000000000007941 */ /* 0x000fea0003800000 */
.L_x_3123:
[----:B------:R-:W-:Y:S05]  /*4ac0*/  BRA.DIV ~URZ, `(.L_x_3125) ;  /* 0x0000eae27f007947 */ /* 0x000fea000b800000 */
[----:B-1----:R1:W3:Y:S04]  /*4ad0*/  SHFL.IDX PT, R6, R0, 0x3, 0x181f ;  /* 0x00781f0000067f89 */ /* 0x0022e800000e0000 */
[----:B--2---:R1:W2:Y:S02]  /*4ae0*/  SHFL.IDX PT, R0, R4, 0x3, 0x181f ;  /* 0x00781f0004007f89 */ /* 0x0042a400000e0000 */
.L_x_3234:
        /* <DEDUP_REMOVED lines=15> */
.L_x_3113:
[----:B------:R-:W-:Y:S05]  /*4be0*/  BSYNC B1 ;  /* 0x0000000000017941 */ /* 0x000fea0003800000 */
.L_x_3112:
[----:B-1----:R-:W5:Y:S04]  /*4bf0*/  LDL R2, [R1+0x40] ;  /* 0x0000400001027983 */ /* 0x002f680000100800 */
[----:B--2---:R-:W5:Y:S04]  /*4c00*/  LDL R0, [R1+0x58] ;  /* 0x0000580001007983 */ /* 0x004f680000100800 */
[----:B------:R-:W2:Y:S04]  /*4c10*/  LDL R5, [R1+0x44] ;  /* 0x0000440001057983 */ /* 0x000ea80000100800 */
[----:B----4-:R-:W4:Y:S04]  /*4c20*/  LDL R3, [R1+0x38] ;  /* 0x0000380001037983 */ /* 0x010f280000100800 */
[----:B------:R-:W0:Y:S01]  /*4c30*/  LDGDEPBAR ;  /* 0x00000000000079af */ /* 0x000e220000000000 */
[----:B-----5:R-:W-:-:S04]  /*4c40*/  IMAD.IADD R0, R0, 0x1, R2 ;  /* 0x0000000100007824 */ /* 0x020fc800078e0202 */
[----:B------:R-:W-:Y:S01]  /*4c50*/  @P3 IMAD.HI.U32 R2, R0, c[0x0][0x2c8], RZ ;  /* 0x0000b20000023a27 */ /* 0x000fe200078e00ff */
[----:B--23--:R-:W-:-:S03]  /*4c60*/  IADD3 R6, -R5, R144, RZ ;  /* 0x0000009005067210 */ /* 0x00cfc60007ffe1ff */
[----:B------:R-:W-:Y:S01]  /*4c70*/  IMAD.MOV.U32 R4, RZ, RZ, R0 ;  /* 0x000000ffff047224 */ /* 0x000fe200078e0000 */
[----:B------:R-:W-:Y:S02]  /*4c80*/  IADD3 R0, -R5, 0x1, R144 ;  /* 0x0000000105007810 */ /* 0x000fe40007ffe190 */
[----:B------:R-:W-:Y:S02]  /*4c90*/  @P3 SHF.R.U32.HI R4, RZ, c[0x0][0x2cc], R2 ;  /* 0x0000b300ff043a19 */ /* 0x000fe40000011602 */
[----:B----4-:R-:W-:Y:S01]  /*4ca0*/  IADD3 R5, R0, -R3, RZ ;  /* 0x8000000300057210 */ /* 0x010fe20007ffe0ff */
[----:B------:R-:W-:Y:S05]  /*4cb0*/  BRA.DIV ~URZ, `(.L_x_3126) ;  /* 0x0000e9c27f007947 */ /* 0x000fea000b800000 */
[----:B------:R1:W2:Y:S02]  /*4cc0*/  SHFL.IDX PT, R0, R4, RZ, 0x1c1f ;  /* 0x001c1fff04007589 */ /* 0x0002a400000e0000 */
.L_x_3235:
        /* <DEDUP_REMOVED lines=85> */
[C---:B------:R-:W-:Y:S02]  /*5220*/  ISETP.GT.AND P4, PT, R0.reuse, 0x18, PT ;  /* 0x000000180000780c */ /* 0x040fe40003f84270 */
        /* <DEDUP_REMOVED lines=93> */
.L_x_3236:
        /* <DEDUP_REMOVED lines=229> */
[C---:B-1----:R-:W-:Y:S08]  /*6650*/  HMMA.16816.F32.BF16 R40, R4.reuse, R8, R104 ;  /* 0x000000080428723c */ /* 0x042ff00000041868 */
[C---:B------:R-:W-:Y:S01]  /*6660*/  HMMA.16816.F32.BF16 R24, R4.reuse, R10, R92 ;  /* 0x0000000a0418723c */ /* 0x040fe2000004185c */
[----:B------:R-:W1:Y:S01]  /*6670*/  LDSM.16.MT88.4 R8, [R196+0x5000] ;  /* 0x00500000c408783b */ /* 0x000e620000004200 */
[----:B------:R-:W-:Y:S08]  /*6680*/  MUFU.EX2 R94, R17 ;  /* 0x00000011005e7308 */ /* 0x000ff00000000800 */
[----:B------:R-:W-:Y:S01]  /*6690*/  MUFU.EX2 R95, R16 ;  /* 0x00000010005f7308 */ /* 0x000fe20000000800 */
        /* <DEDUP_REMOVED lines=10> */
[----:B------:R-:W-:-:S02]  /*6740*/  FADD.FTZ R6, R121, R14 ;  /* 0x0000000e79067221 */ /* 0x000fc40000010000 */
[----:B-1----:R-:W-:Y:S02]  /*6750*/  FFMA.FTZ R3, R123, c[0x0][0x2d0], -R2 ;  /* 0x0000b4007b037a23 */ /* 0x002fe40000010802 */
[----:B------:R-:W-:Y:S02]  /*6760*/  FFMA.FTZ R4, R118, c[0x0][0x2d0], -R0 ;  /* 0x0000b40076047a23 */ /* 0x000fe40000010800 */
[----:B------:R1:W2:Y:S08]  /*6770*/  MUFU.EX2 R20, R3 ;  /* 0x0000000300147308 */ /* 0x0002b00000000800 */
[----:B------:R5:W-:Y:S01]  /*6780*/  MUFU.EX2 R22, R4 ;  /* 0x0000000400167308 */ /* 0x000be20000000800 */
[----:B-1----:R-:W-:-:S07]  /*6790*/  FFMA.FTZ R3, R124, c[0x0][0x2d0], -R2 ;  /* 0x0000b4007c037a23 */ /* 0x002fce0000010802 */
[----:B------:R1:W-:Y:S01]  /*67a0*/  MUFU.EX2 R23, R3 ;  /* 0x0000000300177308 */ /* 0x0003e20000000800 */
[----:B-----5:R-:W-:-:S07]  /*67b0*/  FFMA.FTZ R4, R117, c[0x0][0x2d0], -R0 ;  /* 0x0000b40075047a23 */ /* 0x020fce0000010800 */
[----:B------:R2:W-:Y:S01]  /*67c0*/  MUFU.EX2 R101, R4 ;  /* 0x0000000400657308 */ /* 0x0005e20000000800 */
[----:B-1----:R-:W-:Y:S02]  /*67d0*/  FFMA.FTZ R3, R125, c[0x0][0x2d0], -R2 ;  /* 0x0000b4007d037a23 */ /* 0x002fe40000010802 */
[----:B------:R-:W-:Y:S05]  /*67e0*/  LDSM.16.MT88.4 R124, [R195+0x3000] ;  /* 0x00300000c37c783b */ /* 0x000fea0000004200 */
[----:B------:R1:W5:Y:S01]  /*67f0*/  MUFU.EX2 R91, R3 ;  /* 0x00000003005b7308 */ /* 0x0003620000000800 */
[----:B--2---:R-:W-:Y:S01]  /*6800*/  F2FP.BF16.PACK_AB R4, R20, R21 ;  /* 0x000000151404723e */ /* 0x004fe200000010ff */
[----:B-1----:R-:W-:-:S06]  /*6810*/  FFMA.FTZ R3, R119, c[0x0][0x2d0], -R0 ;  /* 0x0000b40077037a23 */ /* 0x002fcc0000010800 */
[----:B------:R1:W2:Y:S02]  /*6820*/  MUFU.EX2 R7, R3 ;  /* 0x0000000300077308 */ /* 0x0002a40000000800 */
[----:B-1----:R-:W-:Y:S02]  /*6830*/  FADD.FTZ R3, R15, R12 ;  /* 0x0000000c0f037221 */ /* 0x002fe40000010000 */
[----:B------:R-:W1:Y:S02]  /*6840*/  LDSM.16.MT88.4 R12, [R195+0x2000] ;  /* 0x00200000c30c783b */ /* 0x000e640000004200 */
[----:B------:R-:W-:Y:S02]  /*6850*/  FADD.FTZ R3, R116, R3 ;  /* 0x0000000374037221 */ /* 0x000fe40000010000 */
[----:B------:R-:W-:Y:S02]  /*6860*/  LDSM.16.MT88.4 R116, [R197+0x3000] ;  /* 0x00300000c574783b */ /* 0x000fe40000004200 */
[----:B------:R-:W-:-:S02]  /*6870*/  FADD.FTZ R5, R68, R3 ;  /* 0x0000000344057221 */ /* 0x000fc40000010000 */
[----:B------:R-:W-:Y:S02]  /*6880*/  FFMA.FTZ R3, R120, c[0x0][0x2d0], -R0 ;  /* 0x0000b40078037a23 */ /* 0x000fe40000010800 */
[----:B------:R-:W-:Y:S02]  /*6890*/  FFMA.FTZ R68, R129, c[0x0][0x2d0], -R2 ;  /* 0x0000b40081447a23 */ /* 0x000fe40000010802 */
        /* <DEDUP_REMOVED lines=20> */
[----:B------:R-:W-:Y:S02]  /*69e0*/  FADD.FTZ R2, R100, R2 ;  /* 0x0000000264027221 */ /* 0x000fe40000010000 */
[----:B------:R-:W-:Y:S01]  /*69f0*/  LDSM.16.MT88.4 R100, [R198+0x3000] ;  /* 0x00300000c664783b */ /* 0x000fe20000004200 */
[C---:B------:R-:W-:Y:S03]  /*6a00*/  HMMA.16816.F32.BF16 R84, R4.reuse, R10, R76 ;  /* 0x0000000a0454723c */ /* 0x040fe6000004184c */
[----:B------:R-:W2:Y:S05]  /*6a10*/  LDSM.16.MT88.4 R8, [R198+0x2000] ;  /* 0x00200000c608783b */ /* 0x000eaa0000004200 */
        /* <DEDUP_REMOVED lines=15> */
[--C-:B------:R-:W-:Y:S02]  /*6b10*/  FFMA.FTZ R27, R142, c[0x0][0x2d0], -R0.reuse ;  /* 0x0000b4008e1b7a23 */ /* 0x100fe40000010800 */
[----:B------:R-:W-:Y:S01]  /*6b20*/  MUFU.EX2 R24, R24 ;  /* 0x0000001800187308 */ /* 0x000fe20000000800 */
[C---:B-1----:R-:W-:Y:S07]  /*6b30*/  HMMA.16816.F32.BF16 R52, R4.reuse, R12, R52 ;  /* 0x0000000c0434723c */ /* 0x042fee0000041834 */
[----:B------:R-:W-:Y:S01]  /*6b40*/  MUFU.EX2 R26, R26 ;  /* 0x0000001a001a7308 */ /* 0x000fe20000000800 */
[C---:B------:R-:W-:Y:S01]  /*6b50*/  HMMA.16816.F32.BF16 R44, R4.reuse, R14, R44 ;  /* 0x0000000e042c723c */ /* 0x040fe2000004182c */
[----:B------:R-:W1:Y:S06]  /*6b60*/  LDSM.16.MT88.4 R12, [R196+0x2800] ;  /* 0x00280000c40c783b */ /* 0x000e6c0000004200 */
[----:B------:R-:W-:Y:S01]  /*6b70*/  MUFU.EX2 R27, R27 ;  /* 0x0000001b001b7308 */ /* 0x000fe20000000800 */
        /* <DEDUP_REMOVED lines=25> */
[C---:B------:R-:W-:Y:S08]  /*6d10*/  HMMA.16816.F32.BF16 R112, R4.reuse, R12, R80 ;  /* 0x0000000c0470723c */ /* 0x040ff00000041850 */
[C---:B------:R-:W-:Y:S01]  /*6d20*/  HMMA.16816.F32.BF16 R80, R4.reuse, R14, R76 ;  /* 0x0000000e0450723c */ /* 0x040fe2000004184c */
[----:B------:R-:W1:Y:S04]  /*6d30*/  LDSM.16.MT88.4 R12, [R196+0x6000] ;  /* 0x00600000c40c783b */ /* 0x000e680000004200 */
[----:B------:R-:W-:Y:S03]  /*6d40*/  LDSM.16.MT88.4 R76, [R196+0x6800] ;  /* 0x00680000c44c783b */ /* 0x000fe60000004200 */
[C---:B------:R-:W-:Y:S08]  /*6d50*/  HMMA.16816.F32.BF16 R72, R4.reuse, R8, R72 ;  /* 0x000000080448723c */ /* 0x040ff00000041848 */
[C---:B------:R-:W-:Y:S01]  /*6d60*/  HMMA.16816.F32.BF16 R60, R4.reuse, R10, R60 ;  /* 0x0000000a043c723c */ /* 0x040fe2000004183c */
[----:B------:R-:W2:Y:S07]  /*6d70*/  LDSM.16.MT88.4 R8, [R198+0x6000] ;  /* 0x00600000c608783b */ /* 0x000eae0000004200 */
[C---:B------:R-:W-:Y:S01]  /*6d80*/  HMMA.16816.F32.BF16 R32, R4.reuse, R22, R108 ;  /* 0x000000160420723c */ /* 0x040fe2000004186c */
[----:B------:R-:W3:Y:S04]  /*6d90*/  LDSM.16.MT88.4 R20, [R195+0x6000] ;  /* 0x00600000c314783b */ /* 0x000ee80000004200 */
[----:B------:R-:W-:Y:S03]  /*6da0*/  LDSM.16.MT88.4 R108, [R196+0x3000] ;  /* 0x00300000c46c783b */ /* 0x000fe60000004200 */
[C---:B-----5:R-:W-:Y:S08]  /*6db0*/  HMMA.16816.F32.BF16 R120, R4.reuse, R16, R120 ;  /* 0x000000100478723c */ /* 0x060ff00000041878 */
[C---:B------:R-:W-:Y:S01]  /*6dc0*/  HMMA.16816.F32.BF16 R36, R4.reuse, R18, R84 ;  /* 0x000000120424723c */ /* 0x040fe20000041854 */
[----:B------:R-:W5:Y:S04]  /*6dd0*/  LDSM.16.MT88.4 R16, [R197+0x6000] ;  /* 0x00600000c510783b */ /* 0x000f680000004200 */
[----:B------:R-:W5:Y:S03]  /*6de0*/  LDSM.16.MT88.4 R84, [R197+0x6800] ;  /* 0x00680000c554783b */ /* 0x000f660000004200 */
[C---:B-1----:R-:W-:Y:S01]  /*6df0*/  HMMA.16816.F32.BF16 R52, R4.reuse, R12, R52 ;  /* 0x0000000c0434723c */ /* 0x042fe20000041834 */
[----:B------:R-:W1:Y:S07]  /*6e00*/  MUFU.EX2 R13, R71 ;  /* 0x00000047000d7308 */ /* 0x000e6e0000000800 */
[C---:B------:R-:W-:Y:S01]  /*6e10*/  HMMA.16816.F32.BF16 R44, R4.reuse, R14, R44 ;  /* 0x0000000e042c723c */ /* 0x040fe2000004182c */
[----:B------:R-:W4:Y:S07]  /*6e20*/  MUFU.EX2 R12, R25 ;  /* 0x00000019000c7308 */ /* 0x000f2e0000000800 */
[C---:B--2---:R-:W-:Y:S01]  /*6e30*/  HMMA.16816.F32.BF16 R40, R4.reuse, R8, R40 ;  /* 0x000000080428723c */ /* 0x044fe20000041828 */
[----:B------:R-:W2:Y:S06]  /*6e40*/  MUFU.EX2 R14, R89 ;  /* 0x00000059000e7308 */ /* 0x000eac0000000800 */
[----:B-1----:R-:W-:Y:S01]  /*6e50*/  FADD.FTZ R9, R13, R2 ;  /* 0x000000020d097221 */ /* 0x002fe20000010000 */
[----:B---3--:R-:W-:Y:S01]  /*6e60*/  HMMA.16816.F32.BF16 R96, R4, R20, R96 ;  /* 0x000000140460723c */ /* 0x008fe20000041860 */
[----:B------:R-:W-:-:S04]  /*6e70*/  @P3 IMAD.HI.U32 R2, R153, c[0x0][0x2c8], RZ ;  /* 0x0000b20099023a27 */ /* 0x000fc800078e00ff */
[----:B----4-:R-:W-:Y:S01]  /*6e80*/  FADD.FTZ R8, R12, R0 ;  /* 0x000000000c087221 */ /* 0x010fe20000010000 */
[----:B------:R-:W-:Y:S02]  /*6e90*/  MOV R0, R153 ;  /* 0x0000009900007202 */ /* 0x000fe40000000f00 */
[----:B------:R-:W-:Y:S01]  /*6ea0*/  @P3 SHF.R.U32.HI R0, RZ, c[0x0][0x2cc], R2 ;  /* 0x0000b300ff003a19 */ /* 0x000fe20000011602 */
[----:B------:R-:W-:Y:S01]  /*6eb0*/  HMMA.16816.F32.BF16 R20, R4, R22, R64 ;  /* 0x000000160414723c */ /* 0x000fe20000041840 */
[----:B------:R-:W-:Y:S02]  /*6ec0*/  MOV R2, RZ ;  /* 0x000000ff00027202 */ /* 0x000fe40000000f00 */
[----:B------:R-:W-:-:S04]  /*6ed0*/  IADD3 R3, R0, R151, -R152 ;  /* 0x0000009700037210 */ /* 0x000fc80007ffe898 */
[----:B------:R-:W-:Y:S01]  /*6ee0*/  F2FP.BF16.PACK_AB R64, R68, R13 ;  /* 0x0000000d4440723e */ /* 0x000fe200000010ff */
[C---:B-----5:R-:W-:Y:S01]  /*6ef0*/  HMMA.16816.F32.BF16 R56, R4.reuse, R16, R56 ;  /* 0x000000100438723c */ /* 0x060fe20000041838 */
[----:B------:R-:W-:Y:S01]  /*6f00*/  IMAD.HI R2, R3, -0x6db6db6d, R2 ;  /* 0x9249249303027827 */ /* 0x000fe200078e0202 */
[----:B------:R-:W-:Y:S02]  /*6f10*/  F2FP.BF16.PACK_AB R65, R24, R12 ;  /* 0x0000000c1841723e */ /* 0x000fe400000010ff */
[----:B--2---:R-:W-:Y:S02]  /*6f20*/  F2FP.BF16.PACK_AB R66, R238, R14 ;  /* 0x0000000eee42723e */ /* 0x004fe400000010ff */
[----:B------:R-:W-:Y:S02]  /*6f30*/  SHF.R.U32.HI R0, RZ, 0x1f, R2 ;  /* 0x0000001fff007819 */ /* 0x000fe40000011602 */
[----:B------:R-:W-:Y:S01]  /*6f40*/  HMMA.16816.F32.BF16 R48, R4, R18, R48 ;  /* 0x000000120430723c */ /* 0x000fe20000041830 */
[----:B------:R-:W-:-:S02]  /*6f50*/  F2FP.BF16.PACK_AB R67, R27, R26 ;  /* 0x0000001a1b43723e */ /* 0x000fc400000010ff */
[----:B------:R-:W-:Y:S01]  /*6f60*/  LEA.HI.SX32 R2, R2, R0, 0x1a ;  /* 0x0000000002027211 */ /* 0x000fe200078fd2ff */
[----:B------:R-:W-:-:S04]  /*6f70*/  FADD.FTZ R0, R68, R9 ;  /* 0x0000000944007221 */ /* 0x000fc80000010000 */
[----:B------:R-:W-:Y:S01]  /*6f80*/  HMMA.16816.F32.BF16 R28, R4, R10, R28 ;  /* 0x0000000a041c723c */ /* 0x000fe2000004181c */
[----:B------:R-:W1:Y:S01]  /*6f90*/  LDSM.16.MT88.4 R4, [R198+0x6800] ;  /* 0x00680000c604783b */ /* 0x000e620000004200 */
[----:B------:R-:W-:-:S04]  /*6fa0*/  FADD.FTZ R0, R14, R0 ;  /* 0x000000000e007221 */ /* 0x000fc80000010000 */
[----:B------:R-:W-:Y:S01]  /*6fb0*/  FADD.FTZ R238, R238, R0 ;  /* 0x00000000eeee7221 */ /* 0x000fe20000010000 */
[----:B------:R-:W-:Y:S01]  /*6fc0*/  IMNMX R10, R150, R2, !PT ;  /* 0x00000002960a7217 */ /* 0x000fe20007800200 */
[----:B------:R-:W-:Y:S01]  /*6fd0*/  FADD.FTZ R2, R24, R8 ;  /* 0x0000000818027221 */ /* 0x000fe20000010000 */
[----:B------:R-:W-:Y:S02]  /*6fe0*/  HMMA.16816.F32.BF16 R112, R64, R108, R112 ;  /* 0x0000006c4070723c */ /* 0x000fe40000041870 */
[----:B------:R-:W-:Y:S01]  /*6ff0*/  ISETP.GE.AND P0, PT, R166, R10, PT ;  /* 0x0000000aa600720c */ /* 0x000fe20003f06270 */
[----:B------:R2:W-:Y:S01]  /*7000*/  STL [R1+0x8], R10 ;  /* 0x0000080a01007387 */ /* 0x0005e20000100800 */
[----:B------:R-:W-:-:S04]  /*7010*/  FADD.FTZ R2, R26, R2 ;  /* 0x000000021a027221 */ /* 0x000fc80000010000 */
        /* <DEDUP_REMOVED lines=21> */
.L_x_3144:
        /* <DEDUP_REMOVED lines=39> */
.L_x_3237:
        /* <DEDUP_REMOVED lines=25> */
.L_x_3238:
[C---:B---3--:R-:W-:Y:S01]  /*7570*/  IADD3 R2, -R4.reuse, 0x10, RZ ;  /* 0x0000001004027810 */ /* 0x048fe20007ffe1ff */
        /* <DEDUP_REMOVED lines=22> */
.L_x_3239:
[C---:B--2---:R-:W-:Y:S01]  /*76e0*/  IADD3 R2, -R4.reuse, 0x10, RZ ;  /* 0x0000001004027810 */ /* 0x044fe20007ffe1ff */
        /* <DEDUP_REMOVED lines=16> */
.L_x_3130:
[----:B-1-34-:R-:W-:Y:S05]  /*77f0*/  BSYNC B0 ;  /* 0x0000000000007941 */ /* 0x01afea0003800000 */
.L_x_3129:
[----:B------:R-:W0:Y:S01]  /*7800*/  LDGDEPBAR ;  /* 0x00000000000079af */ /* 0x000e220000000000 */
[----:B------:R-:W-:Y:S01]  /*7810*/  WARPSYNC 0xffffffff ;  /* 0xffffffff00007948 */ /* 0x000fe20003800000 */
[C---:B------:R-:W-:Y:S01]  /*7820*/  HMMA.16816.F32.BF16 R4, R132.reuse, R8, RZ ;  /* 0x000000088404723c */ /* 0x040fe200000418ff */
[----:B------:R-:W-:Y:S05]  /*7830*/  BSSY B0, `(.L_x_3134) ;  /* 0x0000106000007945 */ /* 0x000fea0003800000 */
[----:B------:R-:W3:Y:S02]  /*7840*/  LDL R0, [R1] ;  /* 0x0000000001007983 */ /* 0x000ee40000100800 */
        /* <DEDUP_REMOVED lines=32> */
[----:B------:R-:W-:Y:S08]  /*7a50*/  HMMA.16816.F32.BF16 R56, R136, R166, R56 ;  /* 0x000000a68838723c */ /* 0x000ff00000041838 */
        /* <DEDUP_REMOVED lines=11> */
[----:B------:R-:W2:Y:S07]  /*7b10*/  LDSM.16.M88.4 R152, [R193+0x1000] ;  /* 0x00100000c198783b */ /* 0x000eae0000000200 */
[C---:B------:R-:W-:Y:S08]  /*7b20*/  HMMA.16816.F32.BF16 R36, R168.reuse, R156, R36 ;  /* 0x0000009ca824723c */ /* 0x040ff00000041824 */
[C---:B------:R-:W-:Y:S01]  /*7b30*/  HMMA.16816.F32.BF16 R40, R168.reuse, R158, R40 ;  /* 0x0000009ea828723c */ /* 0x040fe20000041828 */
[----:B------:R-:W2:Y:S07]  /*7b40*/  LDSM.16.M88.4 R156, [R193+0x1800] ;  /* 0x00180000c19c783b */ /* 0x000eae0000000200 */
[C---:B------:R-:W-:Y:S03]  /*7b50*/  HMMA.16816.F32.BF16 R44, R168.reuse, R160, R44 ;  /* 0x000000a0a82c723c */ /* 0x040fe6000004182c */
[----:B---3--:R-:W-:Y:S05]  /*7b60*/  ISETP.GT.AND P0, PT, R224, R0, PT ;  /* 0x00000000e000720c */ /* 0x008fea0003f04270 */
[C---:B------:R-:W-:Y:S01]  /*7b70*/  HMMA.16816.F32.BF16 R48, R168.reuse, R162, R48 ;  /* 0x000000a2a830723c */ /* 0x040fe20000041830 */
[----:B------:R-:W3:Y:S07]  /*7b80*/  LDSM.16.M88.4 R160, [R193+0x2000] ;  /* 0x00200000c1a0783b */ /* 0x000eee0000000200 */
[C---:B-1----:R-:W-:Y:S08]  /*7b90*/  HMMA.16816.F32.BF16 R52, R168.reuse, R140, R52 ;  /* 0x0000008ca834723c */ /* 0x042ff00000041834 */
[----:B------:R-:W-:Y:S01]  /*7ba0*/  HMMA.16816.F32.BF16 R56, R168, R142, R56 ;  /* 0x0000008ea838723c */ /* 0x000fe20000041838 */
[----:B------:R-:W1:Y:S07]  /*7bb0*/  LDSM.16.M88.4 R140, [R193+0x2800] ;  /* 0x00280000c18c783b */ /* 0x000e6e0000000200 */
[C---:B----4-:R-:W-:Y:S08]  /*7bc0*/  HMMA.16816.F32.BF16 R4, R172.reuse, R144, R4 ;  /* 0x00000090ac04723c */ /* 0x050ff00000041804 */
[C---:B------:R-:W-:Y:S01]  /*7bd0*/  HMMA.16816.F32.BF16 R8, R172.reuse, R146, R8 ;  /* 0x00000092ac08723c */ /* 0x040fe20000041808 */
[----:B------:R-:W4:Y:S07]  /*7be0*/  LDSM.16.M88.4 R144, [R193+0x3000] ;  /* 0x00300000c190783b */ /* 0x000f2e0000000200 */
        /* <DEDUP_REMOVED lines=18> */
[C---:B-----5:R-:W-:Y:S08]  /*7d10*/  HMMA.16816.F32.BF16 R4, R176.reuse, R148, R4 ;  /* 0x00000094b004723c */ /* 0x060ff00000041804 */
[C---:B------:R-:W-:Y:S01]  /*7d20*/  HMMA.16816.F32.BF16 R8, R176.reuse, R150, R8 ;  /* 0x00000096b008723c */ /* 0x040fe20000041808 */
[----:B------:R-:W5:Y:S07]  /*7d30*/  LDSM.16.M88.4 R148, [R192+0x6800] ;  /* 0x00680000c094783b */ /* 0x000f6e0000000200 */
[C---:B--2---:R-:W-:Y:S08]  /*7d40*/  HMMA.16816.F32.BF16 R12, R176.reuse, R152, R12 ;  /* 0x00000098b00c723c */ /* 0x044ff0000004180c */
[C---:B------:R-:W-:Y:S01]  /*7d50*/  HMMA.16816.F32.BF16 R16, R176.reuse, R154, R16 ;  /* 0x0000009ab010723c */ /* 0x040fe20000041810 */
[----:B------:R-:W2:Y:S07]  /*7d60*/  LDSM.16.M88.4 R152, [R207] ;  /* 0x00000000cf98783b */ /* 0x000eae0000000200 */
[C---:B------:R-:W-:Y:S08]  /*7d70*/  HMMA.16816.F32.BF16 R20, R176.reuse, R156, R20 ;  /* 0x0000009cb014723c */ /* 0x040ff00000041814 */
        /* <DEDUP_REMOVED lines=8> */
[C---:B----4-:R-:W-:Y:S08]  /*7e00*/  HMMA.16816.F32.BF16 R44, R176.reuse, R144, R44 ;  /* 0x00000090b02c723c */ /* 0x050ff0000004182c */
[C---:B------:R-:W-:Y:S01]  /*7e10*/  HMMA.16816.F32.BF16 R48, R176.reuse, R146, R48 ;  /* 0x00000092b030723c */ /* 0x040fe20000041830 */
[----:B------:R-:W4:Y:S07]  /*7e20*/  LDSM.16.M88.4 R144, [R204] ;  /* 0x00000000cc90783b */ /* 0x000f2e0000000200 */
[C---:B-----5:R-:W-:Y:S08]  /*7e30*/  HMMA.16816.F32.BF16 R52, R176.reuse, R148, R52 ;  /* 0x00000094b034723c */ /* 0x060ff00000041834 */
[----:B------:R-:W-:Y:S01]  /*7e40*/  HMMA.16816.F32.BF16 R56, R176, R150, R56 ;  /* 0x00000096b038723c */ /* 0x000fe20000041838 */
[----:B------:R-:W5:Y:S07]  /*7e50*/  LDSM.16.M88.4 R148, [R205] ;  /* 0x00000000cd94783b */ /* 0x000f6e0000000200 */
[C---:B--2---:R-:W-:Y:S08]  /*7e60*/  HMMA.16816.F32.BF16 R4, R180.reuse, R152, R4 ;  /* 0x00000098b404723c */ /* 0x044ff00000041804 */
[C---:B------:R-:W-:Y:S01]  /*7e70*/  HMMA.16816.F32.BF16 R8, R180.reuse, R154, R8 ;  /* 0x0000009ab408723c */ /* 0x040fe20000041808 */
[----:B------:R-:W2:Y:S07]  /*7e80*/  LDSM.16.M88.4 R152, [R206] ;  /* 0x00000000ce98783b */ /* 0x000eae0000000200 */
        /* <DEDUP_REMOVED lines=16> */
[----:B------:R-:W-:Y:S01]  /*7f90*/  HMMA.16816.F32.BF16 R56, R180, R154, R56 ;  /* 0x0000009ab438723c */ /* 0x000fe20000041838 */
        /* <DEDUP_REMOVED lines=20> */
[----:B------:R-:W-:Y:S01]  /*80e0*/  HMMA.16816.F32.BF16 R56, R184, R158, R56 ;  /* 0x0000009eb838723c */ /* 0x000fe20000041838 */
[----:B------:R-:W2:Y:S07]  /*80f0*/  LDSM.16.M88.4 R156, [R193+0x6000] ;  /* 0x00600000c19c783b */ /* 0x000eae0000000200 */
[C---:B---3--:R-:W-:Y:S08]  /*8100*/  HMMA.16816.F32.BF16 R4, R188.reuse, R160, R4 ;  /* 0x000000a0bc04723c */ /* 0x048ff00000041804 */
[C---:B------:R-:W-:Y:S01]  /*8110*/  HMMA.16816.F32.BF16 R8, R188.reuse, R162, R8 ;  /* 0x000000a2bc08723c */ /* 0x040fe20000041808 */
[----:B------:R-:W3:Y:S01]  /*8120*/  LDSM.16.M88.4 R160, [R193+0x6800] ;  /* 0x00680000c1a0783b */ /* 0x000ee20000000200 */
[----:B------:R-:W-:Y:S06]  /*8130*/  DEPBAR.LE SB0, 0x0 ;  /* 0x000080000000791a */ /* 0x000fec0000000000 */
[C---:B-1----:R-:W-:Y:S01]  /*8140*/  HMMA.16816.F32.BF16 R12, R188.reuse, R140, R12 ;  /* 0x0000008cbc0c723c */ /* 0x042fe2000004180c */
[----:B------:R-:W-:Y:S07]  /*8150*/  BAR.SYNC.DEFER_BLOCKING 0x0 ;  /* 0x0000000000007b1d */ /* 0x000fee0000010000 */
[C---:B------:R-:W-:Y:S08]  /*8160*/  HMMA.16816.F32.BF16 R16, R188.reuse, R142, R16 ;  /* 0x0000008ebc10723c */ /* 0x040ff00000041810 */
[C---:B----4-:R-:W-:Y:S08]  /*8170*/  HMMA.16816.F32.BF16 R20, R188.reuse, R144, R20 ;  /* 0x00000090bc14723c */ /* 0x050ff00000041814 */
[C---:B------:R-:W-:Y:S08]  /*8180*/  HMMA.16816.F32.BF16 R24, R188.reuse, R146, R24 ;  /* 0x00000092bc18723c */ /* 0x040ff00000041818 */
[C---:B-----5:R-:W-:Y:S08]  /*8190*/  HMMA.16816.F32.BF16 R28, R188.reuse, R148, R28 ;  /* 0x00000094bc1c723c */ /* 0x060ff0000004181c */
        /* <DEDUP_REMOVED lines=8> */
[----:B------:R-:W-:-:S11]  /*8220*/  @!P0 BRA `(.L_x_3135) ;  /* 0x0000066000008947 */ /* 0x000fd60003800000 */
[----:B------:R-:W2:Y:S01]  /*8230*/  LDL R2, [R1+0xc] ;  /* 0x00000c0001027983 */ /* 0x000ea20000100800 */
        /* <DEDUP_REMOVED lines=9> */
[----:B------:R-:W-:Y:S01]  /*82d0*/  IMAD.MOV.U32 R0, RZ, RZ, R2 ;  /* 0x000000ffff007224 */ /* 0x000fe200078e0002 */
        /* <DEDUP_REMOVED lines=23> */
.L_x_3240:
[----:B------:R-:W-:-:S05]  /*8450*/  BRA.DIV ~URZ, `(.L_x_3137) ;  /* 0x0000c0b27f007947 */ /* 0x000fca000b800000 */
[----:B------:R3:W4:Y:S02]  /*8460*/  SHFL.IDX PT, R2, R68, RZ, 0x181f ;  /* 0x00181fff44027589 */ /* 0x00072400000e0000 */
.L_x_3241:
[----:B------:R-:W-:Y:S01]  /*8470*/  ISETP.GE.AND P5, PT, R222, 0x1, PT ;  /* 0x00000001de00780c */ /* 0x000fe20003fa6270 */
[----:B------:R-:W-:Y:S02]  /*8480*/  IMAD.SHL.U32 R70, R241, 0x2, RZ ;  /* 0x00000002f1467824 */ /* 0x000fe400078e00ff */
[----:B------:R-:W-:Y:S10]  /*8490*/  IMAD.SHL.U32 R3, R251, 0x2, RZ ;  /* 0x00000002fb037824 */ /* 0x000ff400078e00ff */
[----:B------:R-:W-:Y:S02]  /*84a0*/  @P5 ISETP.GE.AND P4, PT, R241, c[0x0][0x1d4], PT ;  /* 0x00007500f1005a0c */ /* 0x000fe40003f86270 */
[C---:B----4-:R-:W-:Y:S02]  /*84b0*/  @P5 IADD3 R74, P6, R2.reuse, R70, RZ ;  /* 0x00000046024a5210 */ /* 0x050fe40007fde0ff */
        /* <DEDUP_REMOVED lines=12> */
.L_x_3242:
[----:B------:R-:W-:Y:S01]  /*8580*/  ISETP.GE.AND P5, PT, R222, 0x21, PT ;  /* 0x00000021de00780c */ /* 0x000fe20003fa6270 */
[----:B------:R-:W-:Y:S02]  /*8590*/  IMAD.SHL.U32 R70, R241, 0x2, RZ ;  /* 0x00000002f1467824 */ /* 0x000fe400078e00ff */
[----:B------:R-:W-:Y:S10]  /*85a0*/  IMAD.SHL.U32 R3, R251, 0x2, RZ ;  /* 0x00000002fb037824 */ /* 0x000ff400078e00ff */
[----:B------:R-:W-:Y:S02]  /*85b0*/  @P5 ISETP.GE.AND P4, PT, R241, c[0x0][0x1d4], PT ;  /* 0x00007500f1005a0c */ /* 0x000fe40003f86270 */
[C---:B--2---:R-:W-:Y:S02]  /*85c0*/  @P5 IADD3 R74, P6, R2.reuse, R70, RZ ;  /* 0x00000046024a5210 */ /* 0x044fe40007fde0ff */
        /* <DEDUP_REMOVED lines=11> */
.L_x_3243:
[----:B------:R-:W-:-:S05]  /*8680*/  BRA.DIV ~URZ, `(.L_x_3140) ;  /* 0x0000c0327f007947 */ /* 0x000fca000b800000 */
[----:B-1----:R1:W2:Y:S02]  /*8690*/  SHFL.IDX PT, R2, R68, 0x2, 0x181f ;  /* 0x00581f0044027f89 */ /* 0x0022a400000e0000 */
.L_x_3244:
[----:B------:R-:W-:Y:S01]  /*86a0*/  ISETP.GE.AND P5, PT, R222, 0x41, PT ;  /* 0x00000041de00780c */ /* 0x000fe20003fa6270 */
[----:B------:R-:W-:Y:S02]  /*86b0*/  IMAD.SHL.U32 R70, R241, 0x2, RZ ;  /* 0x00000002f1467824 */ /* 0x000fe400078e00ff */
[----:B------:R-:W-:Y:S10]  /*86c0*/  IMAD.SHL.U32 R3, R251, 0x2, RZ ;  /* 0x00000002fb037824 */ /* 0x000ff400078e00ff */
[----:B------:R-:W-:Y:S02]  /*86d0*/  @P5 ISETP.GE.AND P4, PT, R241, c[0x0][0x1d4], PT ;  /* 0x00007500f1005a0c */ /* 0x000fe40003f86270 */
[C---:B--2---:R-:W-:Y:S02]  /*86e0*/  @P5 IADD3 R74, P6, R2.reuse, R70, RZ ;  /* 0x00000046024a5210 */ /* 0x044fe40007fde0ff */
        /* <DEDUP_REMOVED lines=11> */
[----:B----4-:R1:W4:Y:S02]  /*87a0*/  SHFL.IDX PT, R0, R68, 0x3, 0x181f ;  /* 0x00781f0044007f89 */ /* 0x01032400000e0000 */
.L_x_3245:
[----:B------:R-:W-:Y:S01]  /*87b0*/  ISETP.GE.AND P5, PT, R222, 0x61, PT ;  /* 0x00000061de00780c */ /* 0x000fe20003fa6270 */
[----:B--2---:R-:W-:Y:S02]  /*87c0*/  IMAD.SHL.U32 R3, R241, 0x2, RZ ;  /* 0x00000002f1037824 */ /* 0x004fe400078e00ff */
[----:B------:R-:W-:Y:S10]  /*87d0*/  IMAD.SHL.U32 R2, R251, 0x2, RZ ;  /* 0x00000002fb027824 */ /* 0x000ff400078e00ff */
[----:B------:R-:W-:Y:S02]  /*87e0*/  @P5 ISETP.GE.AND P4, PT, R241, c[0x0][0x1d4], PT ;  /* 0x00007500f1005a0c */ /* 0x000fe40003f86270 */
[----:B-1-34-:R-:W-:Y:S02]  /*87f0*/  @P5 IADD3 R68, P6, R0, R3, RZ ;  /* 0x0000000300445210 */ /* 0x01afe40007fde0ff */
        /* <DEDUP_REMOVED lines=9> */
.L_x_3135:
[----:B------:R-:W-:Y:S05]  /*8890*/  BSYNC B0 ;  /* 0x0000000000007941 */ /* 0x000fea0003800000 */
.L_x_3134:
        /* <DEDUP_REMOVED lines=14> */
.L_x_3246:
        /* <DEDUP_REMOVED lines=179> */
.L_x_3247:
[C---:B------:R-:W-:Y:S01]  /*94b0*/  FSETP.NEU.FTZ.AND P0, PT, R70.reuse, -INF , PT ;  /* 0xff8000004600780b */ /* 0x040fe20003f1d000 */
[----:B------:R-:W-:Y:S01]  /*94c0*/  FMUL.FTZ R2, R70, c[0x0][0x2d0] ;  /* 0x0000b40046027a20 */ /* 0x000fe20000410000 */
        /* <DEDUP_REMOVED lines=34> */
[----:B--2---:R-:W-:Y:S01]  /*96f0*/  F2FP.BF16.PACK_AB R140, R4, R30 ;  /* 0x0000001e048c723e */ /* 0x004fe200000010ff */
[--C-:B------:R-:W-:Y:S02]  /*9700*/  FFMA.FTZ R15, R157, c[0x0][0x2d0], -R2.reuse ;  /* 0x0000b4009d0f7a23 */ /* 0x100fe40000010802 */
[--C-:B------:R-:W-:Y:S02]  /*9710*/  FFMA.FTZ R157, R150, c[0x0][0x2d0], -R2.reuse ;  /* 0x0000b400969d7a23 */ /* 0x100fe40000010802 */
[--C-:B------:R-:W-:Y:S02]  /*9720*/  FFMA.FTZ R71, R154, c[0x0][0x2d0], -R2.reuse ;  /* 0x0000b4009a477a23 */ /* 0x100fe40000010802 */
[----:B------:R-:W-:Y:S01]  /*9730*/  FFMA.FTZ R154, R149, c[0x0][0x2d0], -R2 ;  /* 0x0000b400959a7a23 */ /* 0x000fe20000010802 */
[----:B------:R-:W-:Y:S01]  /*9740*/  MUFU.EX2 R15, R15 ;  /* 0x0000000f000f7308 */ /* 0x000fe20000000800 */
[C---:B------:R-:W-:Y:S02]  /*9750*/  FFMA.FTZ R2, R0.reuse, R238, R30 ;  /* 0x000000ee00027223 */ /* 0x040fe4000001001e */
[----:B------:R-:W-:Y:S02]  /*9760*/  FMUL.FTZ R40, R0, R92 ;  /* 0x0000005c00287220 */ /* 0x000fe40000410000 */
[----:B------:R-:W-:Y:S01]  /*9770*/  FADD.FTZ R11, R4, R2 ;  /* 0x00000002040b7221 */ /* 0x000fe20000010000 */
[C---:B------:R-:W-:Y:S01]  /*9780*/  FSEL R2, R3.reuse, RZ, P0 ;  /* 0x000000ff03027208 */ /* 0x040fe20000000000 */
[----:B------:R-:W-:Y:S02]  /*9790*/  FMUL.FTZ R4, R3, c[0x0][0x2d0] ;  /* 0x0000b40003047a20 */ /* 0x000fe40000410000 */
[----:B------:R-:W-:Y:S01]  /*97a0*/  FMUL.FTZ R44, R0, R88 ;  /* 0x00000058002c7220 */ /* 0x000fe20000410000 */
[----:B------:R2:W3:Y:S01]  /*97b0*/  MUFU.EX2 R30, R10 ;  /* 0x0000000a001e7308 */ /* 0x0004e20000000800 */
[----:B------:R-:W-:Y:S01]  /*97c0*/  FADD.FTZ R2, -R2, R72 ;  /* 0x0000004802027221 */ /* 0x000fe20000010100 */
[----:B------:R-:W-:Y:S01]  /*97d0*/  FSEL R4, R4, RZ, P0 ;  /* 0x000000ff04047208 */ /* 0x000fe20000000000 */
[----:B------:R-:W4:Y:S01]  /*97e0*/  LDSM.16.MT88.4 R72, [R195] ;  /* 0x00000000c348783b */ /* 0x000f220000004200 */
[----:B------:R-:W-:Y:S02]  /*97f0*/  FMUL.FTZ R49, R0, R85 ;  /* 0x0000005500317220 */ /* 0x000fe40000410000 */
[----:B------:R-:W-:Y:S02]  /*9800*/  FMUL.FTZ R2, R2, c[0x0][0x2d0] ;  /* 0x0000b40002027a20 */ /* 0x000fe40000410000 */
[--C-:B------:R-:W-:Y:S02]  /*9810*/  FFMA.FTZ R9, R29, c[0x0][0x2d0], -R4.reuse ;  /* 0x0000b4001d097a23 */ /* 0x100fe40000010804 */
[--C-:B------:R-:W-:Y:S01]  /*9820*/  FFMA.FTZ R243, R7, c[0x0][0x2d0], -R4.reuse ;  /* 0x0000b40007f37a23 */ /* 0x100fe20000010804 */
[----:B------:R-:W-:Y:S01]  /*9830*/  MUFU.EX2 R71, R71 ;  /* 0x0000004700477308 */ /* 0x000fe20000000800 */
[--C-:B-1----:R-:W-:Y:S02]  /*9840*/  FFMA.FTZ R68, R45, c[0x0][0x2d0], -R4.reuse ;  /* 0x0000b4002d447a23 */ /* 0x102fe40000010804 */
[--C-:B------:R-:W-:Y:S02]  /*9850*/  FFMA.FTZ R69, R41, c[0x0][0x2d0], -R4.reuse ;  /* 0x0000b40029457a23 */ /* 0x100fe40000010804 */
[--C-:B------:R-:W-:Y:S02]  /*9860*/  FFMA.FTZ R225, R20, c[0x0][0x2d0], -R4.reuse ;  /* 0x0000b40014e17a23 */ /* 0x100fe40000010804 */
[----:B------:R-:W-:Y:S02]  /*9870*/  FMUL.FTZ R20, R0, R112 ;  /* 0x0000007000147220 */ /* 0x000fe40000410000 */
[--C-:B------:R-:W-:Y:S01]  /*9880*/  FFMA.FTZ R246, R6, c[0x0][0x2d0], -R4.reuse ;  /* 0x0000b40006f67a23 */ /* 0x100fe20000010804 */
[----:B------:R-:W1:Y:S01]  /*9890*/  MUFU.EX2 R2, R2 ;  /* 0x0000000200027308 */ /* 0x000e620000000800 */
[--C-:B------:R-:W-:Y:S02]  /*98a0*/  FFMA.FTZ R146, R37, c[0x0][0x2d0], -R4.reuse ;  /* 0x0000b40025927a23 */ /* 0x100fe40000010804 */
[--C-:B--2---:R-:W-:Y:S01]  /*98b0*/  FFMA.FTZ R10, R48, c[0x0][0x2d0], -R4.reuse ;  /* 0x0000b400300a7a23 */ /* 0x104fe20000010804 */
        /* <DEDUP_REMOVED lines=13> */
[----:B-1----:R-:W-:Y:S02]  /*9990*/  FMUL.FTZ R31, R2, R107 ;  /* 0x0000006b021f7220 */ /* 0x002fe40000410000 */
        /* <DEDUP_REMOVED lines=10> */
[--C-:B------:R-:W-:Y:S01]  /*9a40*/  FFMA.FTZ R238, R12, c[0x0][0x2d0], -R4.reuse ;  /* 0x0000b4000cee7a23 */ /* 0x100fe20000010804 */
[----:B--2---:R-:W-:Y:S01]  /*9a50*/  F2FP.BF16.PACK_AB R141, R6, R7 ;  /* 0x00000007068d723e */ /* 0x004fe200000010ff */
[----:B------:R-:W-:Y:S02]  /*9a60*/  FFMA.FTZ R249, R5, c[0x0][0x2d0], -R4 ;  /* 0x0000b40005f97a23 */ /* 0x000fe40000010804 */
[----:B------:R-:W-:Y:S02]  /*9a70*/  FADD.FTZ R4, R30, R11 ;  /* 0x0000000b1e047221 */ /* 0x000fe40000010000 */
[C---:B------:R-:W-:Y:S01]  /*9a80*/  FFMA.FTZ R5, R2.reuse, R250, R7 ;  /* 0x000000fa02057223 */ /* 0x040fe20000010007 */
[----:B------:R-:W2:Y:S01]  /*9a90*/  MUFU.EX2 R68, R156 ;  /* 0x0000009c00447308 */ /* 0x000ea20000000800 */
[----:B------:R-:W-:Y:S02]  /*9aa0*/  FMUL.FTZ R7, R2, R131 ;  /* 0x0000008302077220 */ /* 0x000fe40000410000 */
[----:B------:R-:W-:Y:S02]  /*9ab0*/  FADD.FTZ R250, R6, R5 ;  /* 0x0000000506fa7221 */ /* 0x000fe40000010000 */
[----:B------:R-:W-:Y:S02]  /*9ac0*/  FMUL.FTZ R5, R0, R129 ;  /* 0x0000008100057220 */ /* 0x000fe40000410000 */
[----:B------:R-:W-:Y:S02]  /*9ad0*/  FMUL.FTZ R6, R2, R130 ;  /* 0x0000008202067220 */ /* 0x000fe40000410000 */
[----:B------:R-:W-:Y:S01]  /*9ae0*/  FADD.FTZ R144, R15, R4 ;  /* 0x000000040f907221 */ /* 0x000fe20000010000 */
[----:B------:R-:W-:Y:S01]  /*9af0*/  MUFU.EX2 R156, R152 ;  /* 0x00000098009c7308 */ /* 0x000fe20000000800 */
[C---:B------:R-:W-:Y:S02]  /*9b00*/  FMUL.FTZ R4, R0.reuse, R128 ;  /* 0x0000008000047220 */ /* 0x040fe40000410000 */
[----:B------:R-:W-:Y:S01]  /*9b10*/  FMUL.FTZ R8, R0, R124 ;  /* 0x0000007c00087220 */ /* 0x000fe20000410000 */
[----:B-1----:R-:W-:Y:S01]  /*9b20*/  F2FP.BF16.PACK_AB R143, R112, R107 ;  /* 0x0000006b708f723e */ /* 0x002fe200000010ff */
[----:B------:R-:W-:Y:S02]  /*9b30*/  FMUL.FTZ R9, R0, R125 ;  /* 0x0000007d00097220 */ /* 0x000fe40000410000 */
[C---:B------:R-:W-:Y:S02]  /*9b40*/  FMUL.FTZ R10, R2.reuse, R126 ;  /* 0x0000007e020a7220 */ /* 0x040fe40000410000 */
[----:B------:R-:W-:Y:S01]  /*9b50*/  FMUL.FTZ R11, R2, R127 ;  /* 0x0000007f020b7220 */ /* 0x000fe20000410000 */
[----:B------:R-:W-:Y:S01]  /*9b60*/  MUFU.EX2 R152, R163 ;  /* 0x000000a300987308 */ /* 0x000fe20000000800 */
[C---:B----4-:R-:W-:Y:S01]  /*9b70*/  HMMA.16816.F32.BF16 R4, R140.reuse, R72, R4 ;  /* 0x000000488c04723c */ /* 0x050fe20000041804 */
[----:B------:R-:W-:Y:S04]  /*9b80*/  LDSM.16.MT88.4 R124, [R195+0x3000] ;  /* 0x00300000c37c783b */ /* 0x000fe80000004200 */
[C---:B------:R-:W-:Y:S02]  /*9b90*/  FMUL.FTZ R16, R0.reuse, R116 ;  /* 0x0000007400107220 */ /* 0x040fe40000410000 */
[C---:B------:R-:W-:Y:S01]  /*9ba0*/  FMUL.FTZ R17, R0.reuse, R117 ;  /* 0x0000007500117220 */ /* 0x040fe20000410000 */
[C---:B------:R-:W-:Y:S01]  /*9bb0*/  HMMA.16816.F32.BF16 R8, R140.reuse, R74, R8 ;  /* 0x0000004a8c08723c */ /* 0x040fe20000041808 */
[----:B------:R-:W1:Y:S01]  /*9bc0*/  LDSM.16.MT88.4 R72, [R197] ;  /* 0x00000000c548783b */ /* 0x000e620000004200 */
[----:B------:R-:W-:Y:S02]  /*9bd0*/  MUFU.EX2 R69, R153 ;  /* 0x0000009900457308 */ /* 0x000fe40000000800 */
[C---:B------:R-:W-:Y:S02]  /*9be0*/  FMUL.FTZ R12, R0.reuse, R120 ;  /* 0x00000078000c7220 */ /* 0x040fe40000410000 */
[----:B------:R-:W-:Y:S02]  /*9bf0*/  FMUL.FTZ R13, R0, R121 ;  /* 0x00000079000d7220 */ /* 0x000fe40000410000 */
[C---:B------:R-:W-:Y:S04]  /*9c00*/  FMUL.FTZ R14, R2.reuse, R122 ;  /* 0x0000007a020e7220 */ /* 0x040fe80000410000 */
[C---:B------:R-:W-:Y:S01]  /*9c10*/  FMUL.FTZ R15, R2.reuse, R123 ;  /* 0x0000007b020f7220 */ /* 0x040fe20000410000 */
        /* <DEDUP_REMOVED lines=17> */
[----:B------:R-:W-:Y:S01]  /*9d30*/  FMUL.FTZ R37, R0, R97 ;  /* 0x0000006100257220 */ /* 0x000fe20000410000 */
[C---:B-1----:R-:W-:Y:S03]  /*9d40*/  HMMA.16816.F32.BF16 R12, R140.reuse, R72, R12 ;  /* 0x000000488c0c723c */ /* 0x042fe6000004180c */
[C---:B------:R-:W-:Y:S02]  /*9d50*/  FMUL.FTZ R38, R2.reuse, R98 ;  /* 0x0000006202267220 */ /* 0x040fe40000410000 */
[----:B------:R-:W-:Y:S01]  /*9d60*/  MUFU.EX2 R148, R228 ;  /* 0x000000e400947308 */ /* 0x000fe20000000800 */
[----:B------:R-:W-:Y:S02]  /*9d70*/  FMUL.FTZ R39, R2, R99 ;  /* 0x0000006302277220 */ /* 0x000fe40000410000 */
[----:B------:R-:W-:Y:S01]  /*9d80*/  LDSM.16.MT88.4 R96, [R197+0x6000] ;  /* 0x00600000c560783b */ /* 0x000fe20000004200 */
[C---:B------:R-:W-:Y:S03]  /*9d90*/  HMMA.16816.F32.BF16 R16, R140.reuse, R74, R16 ;  /* 0x0000004a8c10723c */ /* 0x040fe60000041810 */
[----:B------:R-:W-:Y:S02]  /*9da0*/  FMUL.FTZ R21, R0, R113 ;  /* 0x0000007100157220 */ /* 0x000fe40000410000 */
[C---:B------:R-:W-:Y:S02]  /*9db0*/  FMUL.FTZ R22, R2.reuse, R114 ;  /* 0x0000007202167220 */ /* 0x040fe40000410000 */
[----:B------:R-:W1:Y:S01]  /*9dc0*/  LDSM.16.MT88.4 R72, [R196] ;  /* 0x00000000c448783b */ /* 0x000e620000004200 */
[----:B------:R-:W-:Y:S04]  /*9dd0*/  FMUL.FTZ R23, R2, R115 ;  /* 0x0000007302177220 */ /* 0x000fe80000410000 */
[----:B------:R-:W-:Y:S02]  /*9de0*/  FMUL.FTZ R41, R0, R93 ;  /* 0x0000005d00297220 */ /* 0x000fe40000410000 */
[C---:B------:R-:W-:Y:S02]  /*9df0*/  FMUL.FTZ R42, R2.reuse, R94 ;  /* 0x0000005e022a7220 */ /* 0x040fe40000410000 */
[----:B------:R-:W-:Y:S02]  /*9e00*/  FMUL.FTZ R43, R2, R95 ;  /* 0x0000005f022b7220 */ /* 0x000fe40000410000 */
[----:B------:R-:W-:Y:S01]  /*9e10*/  LDSM.16.MT88.4 R92, [R197+0x2000] ;  /* 0x00200000c55c783b */ /* 0x000fe20000004200 */
[----:B------:R-:W-:Y:S02]  /*9e20*/  FMUL.FTZ R45, R0, R89 ;  /* 0x00000059002d7220 */ /* 0x000fe40000410000 */
[C---:B------:R-:W-:Y:S02]  /*9e30*/  FMUL.FTZ R46, R2.reuse, R90 ;  /* 0x0000005a022e7220 */ /* 0x040fe40000410000 */
[----:B------:R-:W-:Y:S02]  /*9e40*/  FMUL.FTZ R47, R2, R91 ;  /* 0x0000005b022f7220 */ /* 0x000fe40000410000 */
[----:B------:R-:W-:Y:S01]  /*9e50*/  FMUL.FTZ R48, R0, R84 ;  /* 0x0000005400307220 */ /* 0x000fe20000410000 */
[----:B------:R-:W-:Y:S01]  /*9e60*/  LDSM.16.MT88.4 R88, [R197+0x1800] ;  /* 0x00180000c558783b */ /* 0x000fe20000004200 */
[C---:B------:R-:W-:Y:S02]  /*9e70*/  FMUL.FTZ R50, R2.reuse, R86 ;  /* 0x0000005602327220 */ /* 0x040fe40000410000 */
[----:B------:R-:W-:Y:S02]  /*9e80*/  FMUL.FTZ R51, R2, R87 ;  /* 0x0000005702337220 */ /* 0x000fe40000410000 */
[C---:B------:R-:W-:Y:S02]  /*9e90*/  FMUL.FTZ R52, R0.reuse, R80 ;  /* 0x0000005000347220 */ /* 0x040fe40000410000 */
        /* <DEDUP_REMOVED lines=8> */
[----:B------:R-:W-:Y:S01]  /*9f20*/  FMUL.FTZ R59, R2, R79 ;  /* 0x0000004f023b7220 */ /* 0x000fe20000410000 */
[C---:B-1----:R-:W-:Y:S04]  /*9f30*/  HMMA.16816.F32.BF16 R20, R140.reuse, R72, R20 ;  /* 0x000000488c14723c */ /* 0x042fe80000041814 */
[----:B------:R-:W-:Y:S01]  /*9f40*/  LDSM.16.MT88.4 R76, [R195+0x800] ;  /* 0x00080000c34c783b */ /* 0x000fe20000004200 */
[C---:B------:R-:W-:Y:S02]  /*9f50*/  FMUL.FTZ R28, R0.reuse, R104 ;  /* 0x00000068001c7220 */ /* 0x040fe40000410000 */
[----:B------:R-:W-:Y:S01]  /*9f60*/  FMUL.FTZ R29, R0, R105 ;  /* 0x00000069001d7220 */ /* 0x000fe20000410000 */
[----:B------:R-:W-:Y:S01]  /*9f70*/  MUFU.EX2 R104, R245 ;  /* 0x000000f500687308 */ /* 0x000fe20000000800 */
[C---:B------:R-:W-:Y:S03]  /*9f80*/  HMMA.16816.F32.BF16 R24, R140.reuse, R74, R24 ;  /* 0x0000004a8c18723c */ /* 0x040fe60000041818 */
[----:B------:R-:W1:Y:S01]  /*9f90*/  LDSM.16.MT88.4 R72, [R200] ;  /* 0x00000000c848783b */ /* 0x000e620000004200 */
[C---:B------:R-:W-:Y:S02]  /*9fa0*/  FMUL.FTZ R30, R2.reuse, R106 ;  /* 0x0000006a021e7220 */ /* 0x040fe40000410000 */
[C---:B------:R-:W-:Y:S02]  /*9fb0*/  FMUL.FTZ R62, R2.reuse, R62 ;  /* 0x0000003e023e7220 */ /* 0x040fe40000410000 */
[C---:B------:R-:W-:Y:S01]  /*9fc0*/  FMUL.FTZ R63, R2.reuse, R63 ;  /* 0x0000003f023f7220 */ /* 0x040fe20000410000 */
[----:B------:R-:W-:Y:S03]  /*9fd0*/  MUFU.EX2 R106, R146 ;  /* 0x00000092006a7308 */ /* 0x000fe60000000800 */
[C---:B------:R-:W-:Y:S02]  /*9fe0*/  FMUL.FTZ R66, R2.reuse, R66 ;  /* 0x0000004202427220 */ /* 0x040fe40000410000 */
[----:B------:R-:W-:Y:S02]  /*9ff0*/  FMUL.FTZ R67, R2, R67 ;  /* 0x0000004302437220 */ /* 0x000fe40000410000 */
[C---:B------:R-:W-:Y:S02]  /*a000*/  FMUL.FTZ R60, R0.reuse, R60 ;  /* 0x0000003c003c7220 */ /* 0x040fe40000410000 */
[C---:B------:R-:W-:Y:S01]  /*a010*/  FMUL.FTZ R61, R0.reuse, R61 ;  /* 0x0000003d003d7220 */ /* 0x040fe20000410000 */
[----:B------:R-:W-:Y:S01]  /*a020*/  MUFU.EX2 R146, R234 ;  /* 0x000000ea00927308 */ /* 0x000fe20000000800 */
[C---:B------:R-:W-:Y:S02]  /*a030*/  FMUL.FTZ R64, R0.reuse, R64 ;  /* 0x0000004000407220 */ /* 0x040fe40000410000 */
[----:B------:R-:W-:Y:S02]  /*a040*/  FMUL.FTZ R65, R0, R65 ;  /* 0x0000004100417220 */ /* 0x000fe40000410000 */
[----:B--2---:R-:W-:Y:S05]  /*a050*/  FADD.FTZ R0, R68, R144 ;  /* 0x0000009044007221 */ /* 0x004fea0000010000 */
[----:B------:R-:W-:Y:S10]  /*a060*/  MUFU.EX2 R144, R238 ;  /* 0x000000ee00907308 */ /* 0x000ff40000000800 */
[----:B------:R-:W2:Y:S01]  /*a070*/  MUFU.EX2 R2, R155 ;  /* 0x0000009b00027308 */ /* 0x000ea20000000800 */
[C---:B-1----:R-:W-:Y:S09]  /*a080*/  HMMA.16816.F32.BF16 R28, R140.reuse, R72, R28 ;  /* 0x000000488c1c723c */ /* 0x042ff2000004181c */
[----:B------:R-:W-:Y:S01]  /*a090*/  MUFU.EX2 R155, R161 ;  /* 0x000000a1009b7308 */ /* 0x000fe20000000800 */
[C---:B------:R-:W-:Y:S01]  /*a0a0*/  HMMA.16816.F32.BF16 R32, R140.reuse, R74, R32 ;  /* 0x0000004a8c20723c */ /* 0x040fe20000041820 */
[----:B------:R-:W1:Y:S08]  /*a0b0*/  LDSM.16.MT88.4 R72, [R195+0x3800] ;  /* 0x00380000c348783b */ /* 0x000e700000004200 */
[----:B------:R-:W3:Y:S03]  /*a0c0*/  MUFU.EX2 R105, R145 ;  /* 0x0000009100697308 */ /* 0x000ee60000000800 */
[C---:B--2---:R-:W-:Y:S04]  /*a0d0*/  FADD.FTZ R0, R2.reuse, R0 ;  /* 0x0000000002007221 */ /* 0x044fe80000010000 */
[----:B------:R-:W-:Y:S03]  /*a0e0*/  FADD.FTZ R0, R71, R0 ;  /* 0x0000000047007221 */ /* 0x000fe60000010000 */
[----:B------:R-:W-:Y:S01]  /*a0f0*/  MUFU.EX2 R145, R235 ;  /* 0x000000eb00917308 */ /* 0x000fe20000000800 */
[----:B------:R-:W-:Y:S01]  /*a100*/  FADD.FTZ R0, R69, R0 ;  /* 0x0000000045007221 */ /* 0x000fe20000010000 */
        /* <DEDUP_REMOVED lines=16> */
[----:B------:R-:W2:Y:S05]  /*a210*/  MUFU.EX2 R2, R158 ;  /* 0x0000009e00027308 */ /* 0x000eaa0000000800 */
[C---:B------:R-:W-:Y:S05]  /*a220*/  HMMA.16816.F32.BF16 R4, R72.reuse, R76, R4 ;  /* 0x0000004c4804723c */ /* 0x040fea0000041804 */
[----:B------:R-:W3:Y:S03]  /*a230*/  MUFU.EX2 R71, R157 ;  /* 0x0000009d00477308 */ /* 0x000ee60000000800 */
[C---:B------:R-:W-:Y:S01]  /*a240*/  HMMA.16816.F32.BF16 R8, R72.reuse, R78, R8 ;  /* 0x0000004e4808723c */ /* 0x040fe20000041808 */
[----:B------:R-:W4:Y:S03]  /*a250*/  LDSM.16.MT88.4 R76, [R196+0x800] ;  /* 0x00080000c44c783b */ /* 0x000f260000004200 */
[----:B-1----:R-:W-:Y:S03]  /*a260*/  FADD.FTZ R0, R68, R0 ;  /* 0x0000000044007221 */ /* 0x002fe60000010000 */
[----:B------:R-:W1:Y:S01]  /*a270*/  MUFU.EX2 R69, R154 ;  /* 0x0000009a00457308 */ /* 0x000e620000000800 */
[C---:B------:R-:W-:Y:S04]  /*a280*/  HMMA.16816.F32.BF16 R12, R72.reuse, R80, R12 ;  /* 0x00000050480c723c */ /* 0x040fe8000004180c */
[C---:B--2---:R-:W-:Y:S04]  /*a290*/  FADD.FTZ R0, R2.reuse, R0 ;  /* 0x0000000002007221 */ /* 0x044fe80000010000 */
[C---:B------:R-:W-:Y:S01]  /*a2a0*/  HMMA.16816.F32.BF16 R16, R72.reuse, R82, R16 ;  /* 0x000000524810723c */ /* 0x040fe20000041810 */
[----:B------:R-:W2:Y:S01]  /*a2b0*/  LDSM.16.MT88.4 R80, [R198+0x800] ;  /* 0x00080000c650783b */ /* 0x000ea20000004200 */
[----:B------:R-:W-:Y:S02]  /*a2c0*/  MUFU.EX2 R159, R150 ;  /* 0x00000096009f7308 */ /* 0x000fe40000000800 */
[----:B---3--:R-:W-:Y:S08]  /*a2d0*/  FADD.FTZ R0, R71, R0 ;  /* 0x0000000047007221 */ /* 0x008ff00000010000 */
[----:B------:R-:W3:Y:S01]  /*a2e0*/  MUFU.EX2 R158, R149 ;  /* 0x00000095009e7308 */ /* 0x000ee20000000800 */
[C---:B-1----:R-:W-:Y:S09]  /*a2f0*/  FADD.FTZ R0, R69.reuse, R0 ;  /* 0x0000000045007221 */ /* 0x042ff20000010000 */
[----:B------:R-:W1:Y:S01]  /*a300*/  MUFU.EX2 R157, R151 ;  /* 0x00000097009d7308 */ /* 0x000e620000000800 */
[C---:B----4-:R-:W-:Y:S09]  /*a310*/  HMMA.16816.F32.BF16 R20, R72.reuse, R76, R20 ;  /* 0x0000004c4814723c */ /* 0x050ff20000041814 */
[----:B------:R-:W-:Y:S01]  /*a320*/  MUFU.EX2 R154, R160 ;  /* 0x000000a0009a7308 */ /* 0x000fe20000000800 */
[C---:B------:R-:W-:Y:S01]  /*a330*/  HMMA.16816.F32.BF16 R24, R72.reuse, R78, R24 ;  /* 0x0000004e4818723c */ /* 0x040fe20000041818 */
[----:B------:R-:W4:Y:S07]  /*a340*/  LDSM.16.MT88.4 R76, [R195+0x4000] ;  /* 0x00400000c34c783b */ /* 0x000f2e0000004200 */
[C---:B--2---:R-:W-:Y:S01]  /*a350*/  HMMA.16816.F32.BF16 R28, R72.reuse, R80, R28 ;  /* 0x00000050481c723c */ /* 0x044fe2000004181c */
[----:B------:R-:W-:Y:S07]  /*a360*/  MUFU.EX2 R151, R225 ;  /* 0x000000e100977308 */ /* 0x000fee0000000800 */
[C---:B------:R-:W-:Y:S01]  /*a370*/  HMMA.16816.F32.BF16 R32, R72.reuse, R82, R32 ;  /* 0x000000524820723c */ /* 0x040fe20000041820 */
[----:B------:R-:W2:Y:S02]  /*a380*/  LDSM.16.MT88.4 R80, [R197+0x4000] ;  /* 0x00400000c550783b */ /* 0x000ea40000004200 */
[----:B------:R-:W-:Y:S10]  /*a390*/  MUFU.EX2 R150, R226 ;  /* 0x000000e200967308 */ /* 0x000ff40000000800 */
[----:B------:R-:W-:Y:S10]  /*a3a0*/  MUFU.EX2 R149, R227 ;  /* 0x000000e300957308 */ /* 0x000ff40000000800 */
[----:B------:R-:W-:Y:S01]  /*a3b0*/  MUFU.EX2 R143, R242 ;  /* 0x000000f2008f7308 */ /* 0x000fe20000000800 */
[C---:B----4-:R-:W-:Y:S08]  /*a3c0*/  HMMA.16816.F32.BF16 R36, R72.reuse, R76, R36 ;  /* 0x0000004c4824723c */ /* 0x050ff00000041824 */
[C---:B------:R-:W-:Y:S01]  /*a3d0*/  HMMA.16816.F32.BF16 R40, R72.reuse, R78, R40 ;  /* 0x0000004e4828723c */ /* 0x040fe20000041828 */
[----:B------:R-:W4:Y:S01]  /*a3e0*/  LDSM.16.MT88.4 R76, [R196+0x4000] ;  /* 0x00400000c44c783b */ /* 0x000f220000004200 */
[----:B------:R-:W-:Y:S06]  /*a3f0*/  MUFU.EX2 R142, R243 ;  /* 0x000000f3008e7308 */ /* 0x000fec0000000800 */
[C---:B--2---:R-:W-:Y:S04]  /*a400*/  HMMA.16816.F32.BF16 R44, R72.reuse, R80, R44 ;  /* 0x00000050482c723c */ /* 0x044fe8000004182c */
[----:B------:R-:W-:Y:S04]  /*a410*/  MUFU.EX2 R141, R246 ;  /* 0x000000f6008d7308 */ /* 0x000fe80000000800 */
[C---:B------:R-:W-:Y:S01]  /*a420*/  HMMA.16816.F32.BF16 R48, R72.reuse, R82, R48 ;  /* 0x000000524830723c */ /* 0x040fe20000041830 */
[----:B------:R-:W2:Y:S05]  /*a430*/  LDSM.16.MT88.4 R80, [R198+0x4000] ;  /* 0x00400000c650783b */ /* 0x000eaa0000004200 */
[----:B------:R-:W-:Y:S02]  /*a440*/  MUFU.EX2 R140, R249 ;  /* 0x000000f9008c7308 */ /* 0x000fe40000000800 */
[C---:B----4-:R-:W-:Y:S08]  /*a450*/  HMMA.16816.F32.BF16 R52, R72.reuse, R76, R52 ;  /* 0x0000004c4834723c */ /* 0x050ff00000041834 */
[C---:B------:R-:W-:Y:S01]  /*a460*/  HMMA.16816.F32.BF16 R56, R72.reuse, R78, R56 ;  /* 0x0000004e4838723c */ /* 0x040fe20000041838 */
[----:B------:R-:W4:Y:S07]  /*a470*/  LDSM.16.MT88.4 R76, [R195+0x1000] ;  /* 0x00100000c34c783b */ /* 0x000f2e0000004200 */
[C---:B--2---:R-:W-:Y:S08]  /*a480*/  HMMA.16816.F32.BF16 R60, R72.reuse, R80, R60 ;  /* 0x00000050483c723c */ /* 0x044ff0000004183c */
[----:B------:R-:W-:Y:S01]  /*a490*/  HMMA.16816.F32.BF16 R64, R72, R82, R64 ;  /* 0x000000524840723c */ /* 0x000fe20000041840 */
[----:B------:R-:W2:Y:S06]  /*a4a0*/  LDSM.16.MT88.4 R80, [R197+0x1000] ;  /* 0x00100000c550783b */ /* 0x000eac0000004200 */
[----:B------:R-:W-:Y:S02]  /*a4b0*/  F2FP.BF16.PACK_AB R72, R2, R68 ;  /* 0x000000440248723e */ /* 0x000fe400000010ff */
[----:B------:R-:W-:Y:S01]  /*a4c0*/  F2FP.BF16.PACK_AB R74, R69, R71 ;  /* 0x00000047454a723e */ /* 0x000fe200000010ff */
[----:B------:R-:W5:Y:S02]  /*a4d0*/  MUFU.EX2 R68, R167 ;  /* 0x000000a700447308 */ /* 0x000f640000000800 */
[----:B---3--:R-:W-:Y:S02]  /*a4e0*/  F2FP.BF16.PACK_AB R73, R158, R159 ;  /* 0x0000009f9e49723e */ /* 0x008fe400000010ff */
[----:B-1----:R-:W-:Y:S06]  /*a4f0*/  F2FP.BF16.PACK_AB R75, R156, R157 ;  /* 0x0000009d9c4b723e */ /* 0x002fec00000010ff */
[----:B------:R-:W1:Y:S01]  /*a500*/  MUFU.EX2 R2, R166 ;  /* 0x000000a600027308 */ /* 0x000e620000000800 */
[C---:B----4-:R-:W-:Y:S09]  /*a510*/  HMMA.16816.F32.BF16 R4, R72.reuse, R76, R4 ;  /* 0x0000004c4804723c */ /* 0x050ff20000041804 */
[----:B------:R-:W3:Y:S01]  /*a520*/  MUFU.EX2 R71, R165 ;  /* 0x000000a500477308 */ /* 0x000ee20000000800 */
[C---:B------:R-:W-:Y:S01]  /*a530*/  HMMA.16816.F32.BF16 R8, R72.reuse, R78, R8 ;  /* 0x0000004e4808723c */ /* 0x040fe20000041808 */
[----:B------:R-:W4:Y:S02]  /*a540*/  LDSM.16.MT88.4 R76, [R198+0x1000] ;  /* 0x00100000c64c783b */ /* 0x000f240000004200 */
[----:B-----5:R-:W-:Y:S01]  /*a550*/  FADD.FTZ R0, R68, R0 ;  /* 0x0000000044007221 */ /* 0x020fe20000010000 */
[----:B------:R-:W-:Y:S05]  /*a560*/  MOV R167, R147 ;  /* 0x0000009300a77202 */ /* 0x000fea0000000f00 */
[----:B------:R-:W5:Y:S01]  /*a570*/  MUFU.EX2 R69, R164 ;  /* 0x000000a400457308 */ /* 0x000f620000000800 */
[C---:B--2---:R-:W-:Y:S03]  /*a580*/  HMMA.16816.F32.BF16 R12, R72.reuse, R80, R12 ;  /* 0x00000050480c723c */ /* 0x044fe6000004180c */
[----:B-1----:R-:W-:Y:S01]  /*a590*/  FADD.FTZ R0, R2, R0 ;  /* 0x0000000002007221 */ /* 0x002fe20000010000 */
[----:B------:R-:W-:Y:S04]  /*a5a0*/  IADD3 R166, R224, -0x1, RZ ;  /* 0xffffffffe0a67810 */ /* 0x000fe80007ffe0ff */
[C---:B------:R-:W-:Y:S01]  /*a5b0*/  HMMA.16816.F32.BF16 R16, R72.reuse, R82, R16 ;  /* 0x000000524810723c */ /* 0x040fe20000041810 */
[----:B------:R-:W1:Y:S01]  /*a5c0*/  LDSM.16.MT88.4 R80, [R195+0x4800] ;  /* 0x00480000c350783b */ /* 0x000e620000004200 */
[----:B------:R-:W-:Y:S02]  /*a5d0*/  MUFU.EX2 R147, R233 ;  /* 0x000000e900937308 */ /* 0x000fe40000000800 */
[----:B---3--:R-:W-:Y:S04]  /*a5e0*/  FADD.FTZ R0, R71, R0 ;  /* 0x0000000047007221 */ /* 0x008fe80000010000 */
[C---:B------:R-:W-:Y:S04]  /*a5f0*/  HMMA.16816.F32.BF16 R20, R72.reuse, R84, R20 ;  /* 0x000000544814723c */ /* 0x040fe80000041814 */
[C---:B-----5:R-:W-:Y:S04]  /*a600*/  FADD.FTZ R0, R69.reuse, R0 ;  /* 0x0000000045007221 */ /* 0x060fe80000010000 */
[C---:B------:R-:W-:Y:S01]  /*a610*/  HMMA.16816.F32.BF16 R24, R72.reuse, R86, R24 ;  /* 0x000000564818723c */ /* 0x040fe20000041818 */
[----:B------:R-:W2:Y:S07]  /*a620*/  LDSM.16.MT88.4 R84, [R197+0x4800] ;  /* 0x00480000c554783b */ /* 0x000eae0000004200 */
        /* <DEDUP_REMOVED lines=27> */
[C---:B-1----:R-:W-:Y:S04]  /*a7e0*/  FADD.FTZ R0, R2.reuse, R0 ;  /* 0x0000000002007221 */ /* 0x042fe80000010000 */
[C---:B------:R-:W-:Y:S04]  /*a7f0*/  HMMA.16816.F32.BF16 R12, R76.reuse, R88, R12 ;  /* 0x000000584c0c723c */ /* 0x040fe8000004180c */
[----:B-----5:R-:W-:Y:S04]  /*a800*/  FADD.FTZ R0, R71, R0 ;  /* 0x0000000047007221 */ /* 0x020fe80000010000 */
[C---:B------:R-:W-:Y:S01]  /*a810*/  HMMA.16816.F32.BF16 R16, R76.reuse, R90, R16 ;  /* 0x0000005a4c10723c */ /* 0x040fe20000041810 */
[----:B------:R-:W-:Y:S03]  /*a820*/  LDSM.16.MT88.4 R88, [R196+0x5000] ;  /* 0x00500000c458783b */ /* 0x000fe60000004200 */
[C---:B---3--:R-:W-:Y:S04]  /*a830*/  FADD.FTZ R0, R69.reuse, R0 ;  /* 0x0000000045007221 */ /* 0x048fe80000010000 */
        /* <DEDUP_REMOVED lines=28> */
[C---:B-----5:R-:W-:Y:S03]  /*aa00*/  FADD.FTZ R0, R69.reuse, R0 ;  /* 0x0000000045007221 */ /* 0x060fe60000010000 */
        /* <DEDUP_REMOVED lines=19> */
[----:B------:R-:W-:Y:S01]  /*ab40*/  FADD.FTZ R2, R107, R250 ;  /* 0x000000fa6b027221 */ /* 0x000fe20000010000 */
[----:B------:R-:W-:Y:S03]  /*ab50*/  F2FP.BF16.PACK_AB R79, R144, R145 ;  /* 0x00000091904f723e */ /* 0x000fe600000010ff */
[C---:B------:R-:W-:Y:S01]  /*ab60*/  HMMA.16816.F32.BF16 R40, R72.reuse, R82, R40 ;  /* 0x000000524828723c */ /* 0x040fe20000041828 */
[----:B------:R-:W4:Y:S04]  /*ab70*/  LDSM.16.MT88.4 R80, [R195+0x2800] ;  /* 0x00280000c350783b */ /* 0x000f280000004200 */
[----:B------:R-:W2:Y:S03]  /*ab80*/  MUFU.EX2 R68, R248 ;  /* 0x000000f800447308 */ /* 0x000ea60000000800 */
[C---:B---3--:R-:W-:Y:S04]  /*ab90*/  HMMA.16816.F32.BF16 R44, R72.reuse, R84, R44 ;  /* 0x00000054482c723c */ /* 0x048fe8000004182c */
[----:B-----5:R-:W-:Y:S04]  /*aba0*/  FADD.FTZ R0, R71, R0 ;  /* 0x0000000047007221 */ /* 0x020fe80000010000 */
[C---:B------:R-:W-:Y:S01]  /*abb0*/  HMMA.16816.F32.BF16 R48, R72.reuse, R86, R48 ;  /* 0x000000564830723c */ /* 0x040fe20000041830 */
[----:B------:R-:W3:Y:S03]  /*abc0*/  LDSM.16.MT88.4 R84, [R197+0x2800] ;  /* 0x00280000c554783b */ /* 0x000ee60000004200 */
[----:B-1----:R-:W-:Y:S04]  /*abd0*/  FADD.FTZ R0, R69, R0 ;  /* 0x0000000045007221 */ /* 0x002fe80000010000 */
[C---:B--2---:R-:W-:Y:S04]  /*abe0*/  HMMA.16816.F32.BF16 R52, R72.reuse, R92, R52 ;  /* 0x0000005c4834723c */ /* 0x044fe80000041834 */
[----:B------:R-:W-:Y:S02]  /*abf0*/  FADD.FTZ R238, R68, R0 ;  /* 0x0000000044ee7221 */ /* 0x000fe40000010000 */
[----:B------:R-:W-:Y:S02]  /*ac00*/  FADD.FTZ R0, R112, R2 ;  /* 0x0000000270007221 */ /* 0x000fe40000010000 */
[C---:B------:R-:W-:Y:S01]  /*ac10*/  HMMA.16816.F32.BF16 R56, R72.reuse, R94, R56 ;  /* 0x0000005e4838723c */ /* 0x040fe20000041838 */
[----:B------:R-:W2:Y:S03]  /*ac20*/  LDL R2, [R1+0x8] ;  /* 0x0000080001027983 */ /* 0x000ea60000100800 */
        /* <DEDUP_REMOVED lines=20> */
[C---:B------:R-:W-:Y:S01]  /*ad70*/  HMMA.16816.F32.BF16 R24, R76.reuse, R94, R24 ;  /* 0x0000005e4c18723c */ /* 0x040fe20000041818 */
[----:B------:R-:W1:Y:S03]  /*ad80*/  LDSM.16.MT88.4 R92, [R195+0x6800] ;  /* 0x00680000c35c783b */ /* 0x000e660000004200 */
[----:B------:R-:W-:Y:S04]  /*ad90*/  FADD.FTZ R0, R155, R0 ;  /* 0x000000009b007221 */ /* 0x000fe80000010000 */
[C---:B----4-:R-:W-:Y:S04]  /*ada0*/  HMMA.16816.F32.BF16 R28, R76.reuse, R72, R28 ;  /* 0x000000484c1c723c */ /* 0x050fe8000004181c */
[----:B------:R-:W-:Y:S03]  /*adb0*/  FADD.FTZ R0, R154, R0 ;  /* 0x000000009a007221 */ /* 0x000fe60000010000 */
[----:B------:R-:W-:Y:S01]  /*adc0*/  F2FP.BF16.PACK_AB R72, R71, R104 ;  /* 0x000000684748723e */ /* 0x000fe200000010ff */
[C---:B------:R-:W-:Y:S04]  /*add0*/  HMMA.16816.F32.BF16 R32, R76.reuse, R74, R32 ;  /* 0x0000004a4c20723c */ /* 0x040fe80000041820 */
[----:B------:R-:W-:Y:S01]  /*ade0*/  F2FP.BF16.PACK_AB R73, R142, R143 ;  /* 0x0000008f8e49723e */ /* 0x000fe200000010ff */
[----:B------:R-:W-:Y:S01]  /*adf0*/  FADD.FTZ R0, R153, R0 ;  /* 0x0000000099007221 */ /* 0x000fe20000010000 */
[----:B------:R-:W-:Y:S02]  /*ae00*/  MOV R71, R70 ;  /* 0x0000004600477202 */ /* 0x000fe40000000f00 */
[C---:B-----5:R-:W-:Y:S04]  /*ae10*/  HMMA.16816.F32.BF16 R36, R76.reuse, R88, R36 ;  /* 0x000000584c24723c */ /* 0x060fe80000041824 */
[----:B------:R-:W-:Y:S01]  /*ae20*/  F2FP.BF16.PACK_AB R74, R68, R69 ;  /* 0x00000045444a723e */ /* 0x000fe200000010ff */
[----:B------:R-:W-:Y:S01]  /*ae30*/  FADD.FTZ R0, R152, R0 ;  /* 0x0000000098007221 */ /* 0x000fe20000010000 */
[----:B------:R-:W-:Y:S02]  /*ae40*/  F2FP.BF16.PACK_AB R75, R140, R141 ;  /* 0x0000008d8c4b723e */ /* 0x000fe400000010ff */
[C---:B------:R-:W-:Y:S04]  /*ae50*/  HMMA.16816.F32.BF16 R40, R76.reuse, R90, R40 ;  /* 0x0000005a4c28723c */ /* 0x040fe80000041828 */
[-C--:B------:R-:W-:Y:S01]  /*ae60*/  MOV R69, R3.reuse ;  /* 0x0000000300457202 */ /* 0x080fe20000000f00 */
        /* <DEDUP_REMOVED lines=9> */
[C---:B---3--:R-:W-:Y:S04]  /*af00*/  HMMA.16816.F32.BF16 R60, R76.reuse, R84, R60 ;  /* 0x000000544c3c723c */ /* 0x048fe8000004183c */
[----:B------:R-:W-:Y:S04]  /*af10*/  FADD.FTZ R0, R146, R0 ;  /* 0x0000000092007221 */ /* 0x000fe80000010000 */
[----:B------:R-:W-:Y:S01]  /*af20*/  HMMA.16816.F32.BF16 R64, R76, R86, R64 ;  /* 0x000000564c40723c */ /* 0x000fe20000041840 */
[----:B------:R-:W3:Y:S03]  /*af30*/  LDSM.16.MT88.4 R84, [R197+0x6800] ;  /* 0x00680000c554783b */ /* 0x000ee60000004200 */
[----:B------:R-:W-:Y:S04]  /*af40*/  FADD.FTZ R0, R145, R0 ;  /* 0x0000000091007221 */ /* 0x000fe80000010000 */
[C---:B------:R-:W-:Y:S01]  /*af50*/  HMMA.16816.F32.BF16 R128, R72.reuse, R124, R4 ;  /* 0x0000007c4880723c */ /* 0x040fe20000041804 */
[----:B------:R-:W4:Y:S04]  /*af60*/  LDSM.16.MT88.4 R76, [R196+0x6800] ;  /* 0x00680000c44c783b */ /* 0x000f280000004200 */
[----:B------:R-:W-:Y:S03]  /*af70*/  FADD.FTZ R0, R144, R0 ;  /* 0x0000000090007221 */ /* 0x000fe60000010000 */
[C---:B------:R-:W-:Y:S01]  /*af80*/  HMMA.16816.F32.BF16 R124, R72.reuse, R126, R8 ;  /* 0x0000007e487c723c */ /* 0x040fe20000041808 */
[----:B------:R-:W5:Y:S03]  /*af90*/  LDSM.16.MT88.4 R4, [R198+0x6800] ;  /* 0x00680000c604783b */ /* 0x000f660000004200 */
        /* <DEDUP_REMOVED lines=8> */
[C---:B------:R-:W-:Y:S08]  /*b020*/  HMMA.16816.F32.BF16 R104, R72.reuse, R100, R28 ;  /* 0x000000644868723c */ /* 0x040ff0000004181c */
[C---:B------:R-:W-:Y:S08]  /*b030*/  HMMA.16816.F32.BF16 R100, R72.reuse, R102, R32 ;  /* 0x000000664864723c */ /* 0x040ff00000041820 */
[C---:B-1----:R-:W-:Y:S08]  /*b040*/  HMMA.16816.F32.BF16 R96, R72.reuse, R92, R36 ;  /* 0x0000005c4860723c */ /* 0x042ff00000041824 */
[C---:B------:R-:W-:Y:S08]  /*b050*/  HMMA.16816.F32.BF16 R92, R72.reuse, R94, R40 ;  /* 0x0000005e485c723c */ /* 0x040ff00000041828 */
[C---:B---3--:R-:W-:Y:S08]  /*b060*/  HMMA.16816.F32.BF16 R88, R72.reuse, R84, R44 ;  /* 0x000000544858723c */ /* 0x048ff0000004182c */
[C---:B------:R-:W-:Y:S08]  /*b070*/  HMMA.16816.F32.BF16 R84, R72.reuse, R86, R48 ;  /* 0x000000564854723c */ /* 0x040ff00000041830 */
[C---:B----4-:R-:W-:Y:S08]  /*b080*/  HMMA.16816.F32.BF16 R80, R72.reuse, R76, R52 ;  /* 0x0000004c4850723c */ /* 0x050ff00000041834 */
[C---:B------:R-:W-:Y:S08]  /*b090*/  HMMA.16816.F32.BF16 R76, R72.reuse, R78, R56 ;  /* 0x0000004e484c723c */ /* 0x040ff00000041838 */
[C---:B-----5:R-:W-:Y:S08]  /*b0a0*/  HMMA.16816.F32.BF16 R60, R72.reuse, R4, R60 ;  /* 0x00000004483c723c */ /* 0x060ff0000004183c */
[----:B------:R-:W-:Y:S07]  /*b0b0*/  HMMA.16816.F32.BF16 R64, R72, R6, R64 ;  /* 0x000000064840723c */ /* 0x000fee0000041840 */
[----:B------:R-:W-:Y:S02]  /*b0c0*/  MOV R72, R3 ;  /* 0x0000000300487202 */ /* 0x000fe40000000f00 */
[----:B--2---:R-:W-:Y:S03]  /*b0d0*/  ISETP.GT.AND P0, PT, R224, R2, PT ;  /* 0x00000002e000720c */ /* 0x004fe60003f04270 */
[----:B------:R-:W-:Y:S10]  /*b0e0*/  MOV R224, R166 ;  /* 0x000000a600e07202 */ /* 0x000ff40000000f00 */
[----:B------:R-:W-:-:S05]  /*b0f0*/  @P0 BRA `(.L_x_3144) ;  /* 0xffffc07000000947 */ /* 0x000fca000383ffff */
.L_x_3128:
[----:B--2---:R-:W2:Y:S02]  /*b100*/  LDL R0, [R1] ;  /* 0x0000000001007983 */ /* 0x004ea40000100800 */
[----:B--2---:R-:W-:-:S13]  /*b110*/  ISETP.GE.AND P0, PT, R166, R0, PT ;  /* 0x00000000a600720c */ /* 0x004fda0003f06270 */
[----:B------:R-:W-:Y:S05]  /*b120*/  @!P0 BRA `(.L_x_3145) ;  /* 0x000037b000008947 */ /* 0x000fea0003800000 */
.L_x_3160:
        /* <DEDUP_REMOVED lines=12> */
[C---:B------:R-:W-:Y:S03]  /*b1f0*/  IMAD R4, R218.reuse, c[0x0][0x21c], R4 ;  /* 0x00008700da047a24 */ /* 0x040fe600078e0204 */
        /* <DEDUP_REMOVED lines=22> */
.L_x_3248:
[----:B------:R-:W3:Y:S01]  /*b360*/  SHFL.IDX PT, R5, R4, RZ, 0x181f ;  /* 0x00181fff04057589 */ /* 0x000ee200000e0000 */
[C---:B------:R-:W-:Y:S01]  /*b370*/  IMAD.SHL.U32 R12, R241.reuse, 0x2, RZ ;  /* 0x00000002f10c7824 */ /* 0x040fe200078e00ff */
[----:B------:R-:W-:Y:S01]  /*b380*/  ISETP.GE.AND P3, PT, R241, c[0x0][0x1d4], PT ;  /* 0x00007500f1007a0c */ /* 0x000fe20003f66270 */
[----:B------:R-:W-:Y:S01]  /*b390*/  IMAD.SHL.U32 R7, R251, 0x2, RZ ;  /* 0x00000002fb077824 */ /* 0x000fe200078e00ff */
[----:B------:R-:W-:Y:S02]  /*b3a0*/  BSSY B0, `(.L_x_3147) ;  /* 0x000003a000007945 */ /* 0x000fe40003800000 */
[----:B------:R-:W-:Y:S04]  /*b3b0*/  SEL R165, RZ, 0x10, P3 ;  /* 0x00000010ffa57807 */ /* 0x000fe80001800000 */
[----:B------:R-:W-:Y:S02]  /*b3c0*/  ISETP.NE.U32.AND P5, PT, R165, RZ, PT ;  /* 0x000000ffa500720c */ /* 0x000fe40003fa5070 */
[-C--:B---3--:R-:W-:Y:S05]  /*b3d0*/  IADD3 R2, P0, R5, R12.reuse, RZ ;  /* 0x0000000c05027210 */ /* 0x088fea0007f1e0ff */
[C-C-:B--2---:R-:W-:Y:S01]  /*b3e0*/  IMAD.X R3, R6.reuse, 0x1, R220.reuse, P0 ;  /* 0x0000000106037824 */ /* 0x144fe200000e06dc */
        /* <DEDUP_REMOVED lines=36> */
.L_x_3249:
        /* <DEDUP_REMOVED lines=17> */
.L_x_3148:
[----:B---3--:R-:W-:Y:S05]  /*b740*/  BSYNC B0 ;  /* 0x0000000000007941 */ /* 0x008fea0003800000 */
.L_x_3147:
[----:B------:R-:W0:Y:S01]  /*b750*/  LDGDEPBAR ;  /* 0x00000000000079af */ /* 0x000e220000000000 */
[----:B------:R-:W-:Y:S01]  /*b760*/  WARPSYNC 0xffffffff ;  /* 0xffffffff00007948 */ /* 0x000fe20003800000 */
[C---:B------:R-:W-:Y:S01]  /*b770*/  HMMA.16816.F32.BF16 R4, R132.reuse, R8, RZ ;  /* 0x000000088404723c */ /* 0x040fe200000418ff */
[----:B------:R-:W-:Y:S05]  /*b780*/  BSSY B0, `(.L_x_3150) ;  /* 0x0000116000007945 */ /* 0x000fea0003800000 */
[----:B-1----:R-:W2:Y:S02]  /*b790*/  LDL R0, [R1] ;  /* 0x0000000001007983 */ /* 0x002ea40000100800 */
        /* <DEDUP_REMOVED lines=138> */
[----:B------:R-:W4:Y:S07]  /*c040*/  LDSM.16.M88.4 R152, [R193+0x6000] ;  /* 0x00600000c198783b */ /* 0x000f2e0000000200 */
[C---:B--2---:R-:W-:Y:S08]  /*c050*/  HMMA.16816.F32.BF16 R4, R188.reuse, R156, R4 ;  /* 0x0000009cbc04723c */ /* 0x044ff00000041804 */
[C---:B------:R-:W-:Y:S01]  /*c060*/  HMMA.16816.F32.BF16 R8, R188.reuse, R158, R8 ;  /* 0x0000009ebc08723c */ /* 0x040fe20000041808 */
[----:B------:R-:W2:Y:S01]  /*c070*/  LDSM.16.M88.4 R156, [R193+0x6800] ;  /* 0x00680000c19c783b */ /* 0x000ea20000000200 */
[----:B------:R-:W-:Y:S06]  /*c080*/  DEPBAR.LE SB0, 0x0 ;  /* 0x000080000000791a */ /* 0x000fec0000000000 */
[C---:B-1----:R-:W-:Y:S01]  /*c090*/  HMMA.16816.F32.BF16 R12, R188.reuse, R72, R12 ;  /* 0x00000048bc0c723c */ /* 0x042fe2000004180c */
        /* <DEDUP_REMOVED lines=9> */
[C---:B------:R-:W-:Y:S08]  /*c130*/  HMMA.16816.F32.BF16 R48, R188.reuse, R154, R48 ;  /* 0x0000009abc30723c */ /* 0x040ff00000041830 */
[C---:B--2---:R-:W-:Y:S08]  /*c140*/  HMMA.16816.F32.BF16 R52, R188.reuse, R156, R52 ;  /* 0x0000009cbc34723c */ /* 0x044ff00000041834 */
        /* <DEDUP_REMOVED lines=37> */
.L_x_3250:
[----:B------:R-:W-:-:S05]  /*c3a0*/  BRA.DIV ~URZ, `(.L_x_3153) ;  /* 0x00008ee27f007947 */ /* 0x000fca000b800000 */
[----:B------:R3:W4:Y:S02]  /*c3b0*/  SHFL.IDX PT, R72, R68, RZ, 0x181f ;  /* 0x00181fff44487589 */ /* 0x00072400000e0000 */
.L_x_3251:
        /* <DEDUP_REMOVED lines=21> */
.L_x_3252:
        /* <DEDUP_REMOVED lines=20> */
.L_x_3253:
[----:B------:R-:W-:-:S05]  /*c650*/  BRA.DIV ~URZ, `(.L_x_3156) ;  /* 0x00008de27f007947 */ /* 0x000fca000b800000 */
[----:B------:R2:W3:Y:S02]  /*c660*/  SHFL.IDX PT, R72, R68, 0x2, 0x181f ;  /* 0x00581f0044487f89 */ /* 0x0004e400000e0000 */
.L_x_3254:
        /* <DEDUP_REMOVED lines=21> */
.L_x_3255:
[----:B------:R-:W-:Y:S01]  /*c7c0*/  ISETP.GE.AND P3, PT, R222, 0x61, PT ;  /* 0x00000061de00780c */ /* 0x000fe20003f66270 */
[----:B-1----:R-:W-:Y:S02]  /*c7d0*/  IMAD.SHL.U32 R3, R241, 0x2, RZ ;  /* 0x00000002f1037824 */ /* 0x002fe400078e00ff */
[----:B---3--:R-:W-:Y:S10]  /*c7e0*/  IMAD.SHL.U32 R68, R251, 0x2, RZ ;  /* 0x00000002fb447824 */ /* 0x008ff400078e00ff */
[C---:B------:R-:W-:Y:S02]  /*c7f0*/  @P3 IADD3 R2, -R165.reuse, 0x10, RZ ;  /* 0x00000010a5023810 */ /* 0x040fe40007ffe1ff */
[----:B------:R-:W-:Y:S02]  /*c800*/  @P3 ISETP.NE.U32.AND P0, PT, R165, RZ, PT ;  /* 0x000000ffa500320c */ /* 0x000fe40003f05070 */
        /* <DEDUP_REMOVED lines=13> */
.L_x_3151:
[----:B------:R-:W-:Y:S05]  /*c8e0*/  BSYNC B0 ;  /* 0x0000000000007941 */ /* 0x000fea0003800000 */
.L_x_3150:
        /* <DEDUP_REMOVED lines=59> */
.L_x_3256:
[----:B-12---:R-:W-:Y:S01]  /*cca0*/  FMNMX.FTZ R68, R68, R0, !PT ;  /* 0x0000000044447209 */ /* 0x006fe20007810000 */
[----:B------:R-:W-:-:S05]  /*ccb0*/  BRA.DIV ~URZ, `(.L_x_3159) ;  /* 0x000089027f007947 */ /* 0x000fca000b800000 */
[----:B------:R-:W1:Y:S02]  /*ccc0*/  SHFL.BFLY PT, R0, R68, 0x1, 0x1f ;  /* 0x0c201f0044007f89 */ /* 0x000e6400000e0000 */
[----:B-1----:R-:W-:Y:S02]  /*ccd0*/  FMNMX.FTZ R70, R68, R0, !PT ;  /* 0x0000000044467209 */ /* 0x002fe40007810000 */
[----:B------:R-:W1:Y:S02]  /*cce0*/  SHFL.BFLY PT, R0, R72, 0x2, 0x1f ;  /* 0x0c401f0048007f89 */ /* 0x000e6400000e0000 */
[----:B-1----:R-:W-:Y:S05]  /*ccf0*/  FMNMX.FTZ R68, R72, R0, !PT ;  /* 0x0000000048447209 */ /* 0x002fea0007810000 */
[----:B------:R1:W2:Y:S02]  /*cd00*/  SHFL.BFLY PT, R0, R68, 0x1, 0x1f ;  /* 0x0c201f0044007f89 */ /* 0x0002a400000e0000 */
.L_x_3257:
        /* <DEDUP_REMOVED lines=38> */
[----:B------:R-:W-:Y:S06]  /*cf70*/  FFMA.FTZ R68, R57, c[0x0][0x2d0], -R68 ;  /* 0x0000b40039447a23 */ /* 0x000fec0000010844 */
[----:B------:R-:W-:Y:S01]  /*cf80*/  MUFU.EX2 R68, R68 ;  /* 0x0000004400447308 */ /* 0x000fe20000000800 */
[----:B-1----:R-:W-:Y:S01]  /*cf90*/  FFMA.FTZ R0, R2, R238, R12 ;  /* 0x000000ee02007223 */ /* 0x002fe2000001000c */
[----:B---3--:R-:W-:Y:S01]  /*cfa0*/  F2FP.BF16.PACK_AB R72, R4, R12 ;  /* 0x0000000c0448723e */ /* 0x008fe200000010ff */
[----:B------:R-:W-:Y:S02]  /*cfb0*/  FMUL.FTZ R56, R2, R76 ;  /* 0x0000004c02387220 */ /* 0x000fe40000410000 */
[----:B------:R-:W-:Y:S02]  /*cfc0*/  FADD.FTZ R5, R4, R0 ;  /* 0x0000000004057221 */ /* 0x000fe40000010000 */
[C---:B------:R-:W-:Y:S02]  /*cfd0*/  FADD.FTZ R0, -R3.reuse, R69 ;  /* 0x0000004503007221 */ /* 0x040fe40000010100 */
[----:B------:R-:W-:Y:S01]  /*cfe0*/  FMUL.FTZ R4, R3, c[0x0][0x2d0] ;  /* 0x0000b40003047a20 */ /* 0x000fe20000410000 */
[----:B------:R-:W-:Y:S01]  /*cff0*/  MUFU.EX2 R69, R148 ;  /* 0x0000009400457308 */ /* 0x000fe20000000800 */
[----:B------:R-:W-:Y:S02]  /*d000*/  FMUL.FTZ R0, R0, c[0x0][0x2d0] ;  /* 0x0000b40000007a20 */ /* 0x000fe40000410000 */
[----:B------:R-:W-:Y:S01]  /*d010*/  FMUL.FTZ R57, R2, R77 ;  /* 0x0000004d02397220 */ /* 0x000fe20000410000 */
[----:B----4-:R-:W-:Y:S01]  /*d020*/  F2FP.BF16.PACK_AB R74, R9, R8 ;  /* 0x00000008094a723e */ /* 0x010fe200000010ff */
        /* <DEDUP_REMOVED lines=29> */
[--C-:B------:R-:W-:Y:S01]  /*d200*/  FFMA.FTZ R236, R51, c[0x0][0x2d0], -R4.reuse ;  /* 0x0000b40033ec7a23 */ /* 0x100fe20000010804 */
[----:B---3--:R-:W-:Y:S01]  /*d210*/  F2FP.BF16.PACK_AB R73, R7, R10 ;  /* 0x0000000a0749723e */ /* 0x008fe200000010ff */
        /* <DEDUP_REMOVED lines=12> */
[----:B----4-:R-:W-:Y:S01]  /*d2e0*/  F2FP.BF16.PACK_AB R75, R113, R112 ;  /* 0x00000070714b723e */ /* 0x010fe200000010ff */
        /* <DEDUP_REMOVED lines=43> */
[C---:B-1----:R-:W-:Y:S03]  /*d5a0*/  HMMA.16816.F32.BF16 R12, R72.reuse, R76, R12 ;  /* 0x0000004c480c723c */ /* 0x042fe6000004180c */
[----:B------:R-:W-:Y:S02]  /*d5b0*/  FMUL.FTZ R39, R0, R99 ;  /* 0x0000006300277220 */ /* 0x000fe40000410000 */
[----:B------:R-:W-:Y:S01]  /*d5c0*/  MUFU.EX2 R250, R143 ;  /* 0x0000008f00fa7308 */ /* 0x000fe20000000800 */
[----:B------:R-:W-:Y:S02]  /*d5d0*/  FMUL.FTZ R41, R2, R93 ;  /* 0x0000005d02297220 */ /* 0x000fe40000410000 */
[C---:B------:R-:W-:Y:S01]  /*d5e0*/  FMUL.FTZ R42, R0.reuse, R94 ;  /* 0x0000005e002a7220 */ /* 0x040fe20000410000 */
[C---:B------:R-:W-:Y:S01]  /*d5f0*/  HMMA.16816.F32.BF16 R16, R72.reuse, R78, R16 ;  /* 0x0000004e4810723c */ /* 0x040fe20000041810 */
[----:B------:R-:W1:Y:S02]  /*d600*/  LDSM.16.MT88.4 R76, [R196] ;  /* 0x00000000c44c783b */ /* 0x000e640000004200 */
[C---:B------:R-:W-:Y:S02]  /*d610*/  FMUL.FTZ R22, R0.reuse, R114 ;  /* 0x0000007200167220 */ /* 0x040fe40000410000 */
[C---:B------:R-:W-:Y:S01]  /*d620*/  FMUL.FTZ R23, R0.reuse, R115 ;  /* 0x0000007300177220 */ /* 0x040fe20000410000 */
[----:B------:R-:W-:Y:S01]  /*d630*/  MUFU.EX2 R249, R144 ;  /* 0x0000009000f97308 */ /* 0x000fe20000000800 */
[----:B------:R-:W-:Y:S02]  /*d640*/  FMUL.FTZ R43, R0, R95 ;  /* 0x0000005f002b7220 */ /* 0x000fe40000410000 */
[C---:B------:R-:W-:Y:S03]  /*d650*/  FMUL.FTZ R44, R2.reuse, R88 ;  /* 0x00000058022c7220 */ /* 0x040fe60000410000 */
[----:B------:R-:W-:Y:S02]  /*d660*/  FMUL.FTZ R45, R2, R89 ;  /* 0x00000059022d7220 */ /* 0x000fe40000410000 */
[C---:B------:R-:W-:Y:S02]  /*d670*/  FMUL.FTZ R46, R0.reuse, R90 ;  /* 0x0000005a002e7220 */ /* 0x040fe40000410000 */
        /* <DEDUP_REMOVED lines=10> */
[----:B------:R-:W-:Y:S02]  /*d720*/  FMUL.FTZ R28, R2, R104 ;  /* 0x00000068021c7220 */ /* 0x000fe40000410000 */
[C---:B------:R-:W-:Y:S02]  /*d730*/  FMUL.FTZ R30, R0.reuse, R106 ;  /* 0x0000006a001e7220 */ /* 0x040fe40000410000 */
[----:B------:R-:W-:Y:S01]  /*d740*/  FMUL.FTZ R31, R0, R107 ;  /* 0x0000006b001f7220 */ /* 0x000fe20000410000 */
        /* <DEDUP_REMOVED lines=12> */
[C---:B------:R-:W-:Y:S02]  /*d810*/  FMUL.FTZ R64, R2.reuse, R64 ;  /* 0x0000004002407220 */ /* 0x040fe40000410000 */
[----:B------:R-:W-:Y:S02]  /*d820*/  FMUL.FTZ R65, R2, R65 ;  /* 0x0000004102417220 */ /* 0x000fe40000410000 */
[C---:B------:R-:W-:Y:S02]  /*d830*/  FMUL.FTZ R62, R0.reuse, R62 ;  /* 0x0000003e003e7220 */ /* 0x040fe40000410000 */
[C---:B------:R-:W-:Y:S01]  /*d840*/  FMUL.FTZ R63, R0.reuse, R63 ;  /* 0x0000003f003f7220 */ /* 0x040fe20000410000 */
[----:B------:R-:W-:Y:S01]  /*d850*/  MUFU.EX2 R92, R162 ;  /* 0x000000a2005c7308 */ /* 0x000fe20000000800 */
[----:B------:R-:W-:Y:S01]  /*d860*/  FMUL.FTZ R66, R0, R66 ;  /* 0x0000004200427220 */ /* 0x000fe20000410000 */
[----:B--2---:R-:W-:Y:S01]  /*d870*/  ISETP.GT.AND P0, PT, R166, R252, PT ;  /* 0x000000fca600720c */ /* 0x004fe20003f04270 */
[----:B------:R-:W-:Y:S02]  /*d880*/  FMUL.FTZ R67, R0, R67 ;  /* 0x0000004300437220 */ /* 0x000fe40000410000 */
[----:B------:R-:W-:Y:S05]  /*d890*/  FADD.FTZ R0, R69, R142 ;  /* 0x0000008e45007221 */ /* 0x000fea0000010000 */
[----:B------:R-:W-:Y:S10]  /*d8a0*/  MUFU.EX2 R154, R157 ;  /* 0x0000009d009a7308 */ /* 0x000ff40000000800 */
[----:B------:R-:W-:Y:S01]  /*d8b0*/  MUFU.EX2 R96, R227 ;  /* 0x000000e300607308 */ /* 0x000fe20000000800 */
[C---:B-1----:R-:W-:Y:S08]  /*d8c0*/  HMMA.16816.F32.BF16 R28, R72.reuse, R76, R28 ;  /* 0x0000004c481c723c */ /* 0x042ff0000004181c */
[C---:B------:R-:W-:Y:S01]  /*d8d0*/  HMMA.16816.F32.BF16 R32, R72.reuse, R78, R32 ;  /* 0x0000004e4820723c */ /* 0x040fe20000041820 */
[----:B------:R-:W1:Y:S01]  /*d8e0*/  LDSM.16.MT88.4 R76, [R195+0x3800] ;  /* 0x00380000c34c783b */ /* 0x000e620000004200 */
[----:B------:R-:W-:Y:S10]  /*d8f0*/  MUFU.EX2 R146, R231 ;  /* 0x000000e700927308 */ /* 0x000ff40000000800 */
[----:B------:R-:W2:Y:S10]  /*d900*/  MUFU.EX2 R2, R147 ;  /* 0x0000009300027308 */ /* 0x000eb40000000800 */
[----:B------:R-:W-:Y:S10]  /*d910*/  MUFU.EX2 R147, R230 ;  /* 0x000000e600937308 */ /* 0x000ff40000000800 */
[----:B------:R-:W3:Y:S01]  /*d920*/  MUFU.EX2 R107, R141 ;  /* 0x0000008d006b7308 */ /* 0x000ee20000000800 */
[----:B--2---:R-:W-:Y:S04]  /*d930*/  FADD.FTZ R0, R2, R0 ;  /* 0x0000000002007221 */ /* 0x004fe80000010000 */
[----:B------:R-:W-:Y:S01]  /*d940*/  FADD.FTZ R0, R80, R0 ;  /* 0x0000000050007221 */ /* 0x000fe20000010000 */
[C---:B-1----:R-:W-:Y:S04]  /*d950*/  HMMA.16816.F32.BF16 R36, R72.reuse, R76, R36 ;  /* 0x0000004c4824723c */ /* 0x042fe80000041824 */
[----:B------:R-:W-:Y:S01]  /*d960*/  MUFU.EX2 R104, R242 ;  /* 0x000000f200687308 */ /* 0x000fe20000000800 */
[C---:B------:R-:W-:Y:S03]  /*d970*/  FADD.FTZ R0, R71.reuse, R0 ;  /* 0x0000000047007221 */ /* 0x040fe60000010000 */
[C---:B------:R-:W-:Y:S01]  /*d980*/  HMMA.16816.F32.BF16 R40, R72.reuse, R78, R40 ;  /* 0x0000004e4828723c */ /* 0x040fe20000041828 */
[----:B------:R-:W1:Y:S05]  /*d990*/  LDSM.16.MT88.4 R76, [R197+0x3800] ;  /* 0x00380000c54c783b */ /* 0x000e6a0000004200 */
[----:B------:R-:W-:Y:S10]  /*d9a0*/  MUFU.EX2 R142, R239 ;  /* 0x000000ef008e7308 */ /* 0x000ff40000000800 */
[----:B------:R-:W-:Y:S10]  /*d9b0*/  MUFU.EX2 R141, R244 ;  /* 0x000000f4008d7308 */ /* 0x000ff40000000800 */
[----:B------:R-:W-:Y:S01]  /*d9c0*/  MUFU.EX2 R140, R245 ;  /* 0x000000f5008c7308 */ /* 0x000fe20000000800 */
        /* <DEDUP_REMOVED lines=9> */
[----:B------:R-:W-:Y:S02]  /*da60*/  F2FP.BF16.PACK_AB R74, R71, R80 ;  /* 0x00000050474a723e */ /* 0x000fe400000010ff */
[----:B------:R-:W2:Y:S01]  /*da70*/  LDSM.16.MT88.4 R80, [R197+0x800] ;  /* 0x00080000c550783b */ /* 0x000ea20000004200 */
[----:B------:R-:W-:Y:S02]  /*da80*/  MUFU.EX2 R71, R153 ;  /* 0x0000009900477308 */ /* 0x000fe40000000800 */
[----:B------:R-:W-:Y:S02]  /*da90*/  F2FP.BF16.PACK_AB R72, R2, R69 ;  /* 0x000000450248723e */ /* 0x000fe400000010ff */
[----:B---3--:R-:W-:Y:S02]  /*daa0*/  F2FP.BF16.PACK_AB R73, R106, R107 ;  /* 0x0000006b6a49723e */ /* 0x008fe400000010ff */
[----:B------:R-:W-:Y:S04]  /*dab0*/  F2FP.BF16.PACK_AB R75, R249, R250 ;  /* 0x000000faf94b723e */ /* 0x000fe800000010ff */
[----:B------:R-:W3:Y:S10]  /*dac0*/  MUFU.EX2 R69, R156 ;  /* 0x0000009c00457308 */ /* 0x000ef40000000800 */
[----:B------:R-:W4:Y:S10]  /*dad0*/  MUFU.EX2 R2, R155 ;  /* 0x0000009b00027308 */ /* 0x000f340000000800 */
[----:B------:R-:W5:Y:S01]  /*dae0*/  MUFU.EX2 R156, R152 ;  /* 0x00000098009c7308 */ /* 0x000f620000000800 */
[C---:B-1----:R-:W-:Y:S03]  /*daf0*/  HMMA.16816.F32.BF16 R4, R72.reuse, R76, R4 ;  /* 0x0000004c4804723c */ /* 0x042fe60000041804 */
[----:B---3--:R-:W-:Y:S05]  /*db00*/  FADD.FTZ R0, R69, R0 ;  /* 0x0000000045007221 */ /* 0x008fea0000010000 */
[C---:B------:R-:W-:Y:S01]  /*db10*/  HMMA.16816.F32.BF16 R8, R72.reuse, R78, R8 ;  /* 0x0000004e4808723c */ /* 0x040fe20000041808 */
[----:B------:R-:W1:Y:S01]  /*db20*/  LDSM.16.MT88.4 R76, [R196+0x800] ;  /* 0x00080000c44c783b */ /* 0x000e620000004200 */
[----:B------:R-:W-:Y:S02]  /*db30*/  MUFU.EX2 R155, R158 ;  /* 0x0000009e009b7308 */ /* 0x000fe40000000800 */
[----:B----4-:R-:W-:Y:S04]  /*db40*/  FADD.FTZ R0, R2, R0 ;  /* 0x0000000002007221 */ /* 0x010fe80000010000 */
[C---:B--2---:R-:W-:Y:S04]  /*db50*/  HMMA.16816.F32.BF16 R12, R72.reuse, R80, R12 ;  /* 0x00000050480c723c */ /* 0x044fe8000004180c */
[----:B------:R-:W-:Y:S01]  /*db60*/  FADD.FTZ R0, R84, R0 ;  /* 0x0000000054007221 */ /* 0x000fe20000010000 */
[----:B------:R-:W-:Y:S03]  /*db70*/  MUFU.EX2 R153, R159 ;  /* 0x0000009f00997308 */ /* 0x000fe60000000800 */
[C---:B------:R-:W-:Y:S01]  /*db80*/  HMMA.16816.F32.BF16 R16, R72.reuse, R82, R16 ;  /* 0x000000524810723c */ /* 0x040fe20000041810 */
[----:B------:R-:W2:Y:S03]  /*db90*/  LDSM.16.MT88.4 R80, [R198+0x800] ;  /* 0x00080000c650783b */ /* 0x000ea60000004200 */
[C---:B------:R-:W-:Y:S03]  /*dba0*/  FADD.FTZ R0, R71.reuse, R0 ;  /* 0x0000000047007221 */ /* 0x040fe60000010000 */
        /* <DEDUP_REMOVED lines=24> */
[----:B-----5:R-:W-:Y:S04]  /*dd30*/  F2FP.BF16.PACK_AB R75, R156, R246 ;  /* 0x000000f69c4b723e */ /* 0x020fe800000010ff */
        /* <DEDUP_REMOVED lines=102> */
[----:B-----5:R-:W-:Y:S04]  /*e3a0*/  FADD.FTZ R0, R71, R0 ;  /* 0x0000000047007221 */ /* 0x020fe80000010000 */
[C---:B------:R-:W-:Y:S01]  /*e3b0*/  HMMA.16816.F32.BF16 R48, R72.reuse, R86, R48 ;  /* 0x000000564830723c */ /* 0x040fe20000041830 */
[----:B------:R-:W3:Y:S03]  /*e3c0*/  LDSM.16.MT88.4 R84, [R197+0x2800] ;  /* 0x00280000c554783b */ /* 0x000ee60000004200 */
[----:B--2---:R-:W-:Y:S04]  /*e3d0*/  FADD.FTZ R0, R69, R0 ;  /* 0x0000000045007221 */ /* 0x004fe80000010000 */
        /* <DEDUP_REMOVED lines=27> */
[C---:B--2---:R-:W-:Y:S04]  /*e590*/  HMMA.16816.F32.BF16 R28, R76.reuse, R72, R28 ;  /* 0x000000484c1c723c */ /* 0x044fe8000004181c */
[----:B------:R-:W-:Y:S03]  /*e5a0*/  FADD.FTZ R0, R154, R0 ;  /* 0x000000009a007221 */ /* 0x000fe60000010000 */
[----:B------:R-:W-:Y:S01]  /*e5b0*/  F2FP.BF16.PACK_AB R72, R71, R104 ;  /* 0x000000684748723e */ /* 0x000fe200000010ff */
[C---:B------:R-:W-:Y:S04]  /*e5c0*/  HMMA.16816.F32.BF16 R32, R76.reuse, R74, R32 ;  /* 0x0000004a4c20723c */ /* 0x040fe80000041820 */
[----:B------:R-:W-:Y:S01]  /*e5d0*/  F2FP.BF16.PACK_AB R73, R142, R143 ;  /* 0x0000008f8e49723e */ /* 0x000fe200000010ff */
[----:B------:R-:W-:Y:S02]  /*e5e0*/  FADD.FTZ R0, R153, R0 ;  /* 0x0000000099007221 */ /* 0x000fe40000010000 */
[----:B------:R-:W-:Y:S01]  /*e5f0*/  F2FP.BF16.PACK_AB R74, R68, R69 ;  /* 0x00000045444a723e */ /* 0x000fe200000010ff */
[C---:B----4-:R-:W-:Y:S04]  /*e600*/  HMMA.16816.F32.BF16 R36, R76.reuse, R88, R36 ;  /* 0x000000584c24723c */ /* 0x050fe80000041824 */
[----:B------:R-:W-:Y:S01]  /*e610*/  F2FP.BF16.PACK_AB R75, R140, R141 ;  /* 0x0000008d8c4b723e */ /* 0x000fe200000010ff */
[----:B------:R-:W-:Y:S01]  /*e620*/  FADD.FTZ R0, R152, R0 ;  /* 0x0000000098007221 */ /* 0x000fe20000010000 */
[----:B------:R-:W-:Y:S02]  /*e630*/  MOV R69, R3 ;  /* 0x0000000300457202 */ /* 0x000fe40000000f00 */
[C---:B------:R-:W-:Y:S04]  /*e640*/  HMMA.16816.F32.BF16 R40, R76.reuse, R90, R40 ;  /* 0x0000005a4c28723c */ /* 0x040fe80000041828 */
[----:B------:R-:W-:Y:S04]  /*e650*/  FADD.FTZ R0, R151, R0 ;  /* 0x0000000097007221 */ /* 0x000fe80000010000 */
[C---:B------:R-:W-:Y:S04]  /*e660*/  HMMA.16816.F32.BF16 R44, R76.reuse, R96, R44 ;  /* 0x000000604c2c723c */ /* 0x040fe8000004182c */
[----:B------:R-:W-:Y:S04]  /*e670*/  FADD.FTZ R0, R150, R0 ;  /* 0x0000000096007221 */ /* 0x000fe80000010000 */
[C---:B------:R-:W-:Y:S04]  /*e680*/  HMMA.16816.F32.BF16 R48, R76.reuse, R98, R48 ;  /* 0x000000624c30723c */ /* 0x040fe80000041830 */
[----:B------:R-:W-:Y:S04]  /*e690*/  FADD.FTZ R0, R149, R0 ;  /* 0x0000000095007221 */ /* 0x000fe80000010000 */
[C---:B-----5:R-:W-:Y:S04]  /*e6a0*/  HMMA.16816.F32.BF16 R52, R76.reuse, R80, R52 ;  /* 0x000000504c34723c */ /* 0x060fe80000041834 */
[----:B------:R-:W-:Y:S04]  /*e6b0*/  FADD.FTZ R0, R148, R0 ;  /* 0x0000000094007221 */ /* 0x000fe80000010000 */
[C---:B------:R-:W-:Y:S04]  /*e6c0*/  HMMA.16816.F32.BF16 R56, R76.reuse, R82, R56 ;  /* 0x000000524c38723c */ /* 0x040fe80000041838 */
[----:B------:R-:W-:Y:S04]  /*e6d0*/  FADD.FTZ R0, R147, R0 ;  /* 0x0000000093007221 */ /* 0x000fe80000010000 */
[C---:B---3--:R-:W-:Y:S04]  /*e6e0*/  HMMA.16816.F32.BF16 R60, R76.reuse, R84, R60 ;  /* 0x000000544c3c723c */ /* 0x048fe8000004183c */
        /* <DEDUP_REMOVED lines=20> */
[C---:B------:R-:W-:Y:S08]  /*e830*/  HMMA.16816.F32.BF16 R100, R72.reuse, R102, R32 ;  /* 0x000000664864723c */ /* 0x040ff00000041820 */
[C---:B-1----:R-:W-:Y:S08]  /*e840*/  HMMA.16816.F32.BF16 R96, R72.reuse, R92, R36 ;  /* 0x0000005c4860723c */ /* 0x042ff00000041824 */
[C---:B------:R-:W-:Y:S08]  /*e850*/  HMMA.16816.F32.BF16 R92, R72.reuse, R94, R40 ;  /* 0x0000005e485c723c */ /* 0x040ff00000041828 */
[C---:B--2---:R-:W-:Y:S08]  /*e860*/  HMMA.16816.F32.BF16 R88, R72.reuse, R84, R44 ;  /* 0x000000544858723c */ /* 0x044ff0000004182c */
[C---:B------:R-:W-:Y:S08]  /*e870*/  HMMA.16816.F32.BF16 R84, R72.reuse, R86, R48 ;  /* 0x000000564854723c */ /* 0x040ff00000041830 */
[C---:B---3--:R-:W-:Y:S08]  /*e880*/  HMMA.16816.F32.BF16 R80, R72.reuse, R76, R52 ;  /* 0x0000004c4850723c */ /* 0x048ff00000041834 */
[C---:B------:R-:W-:Y:S08]  /*e890*/  HMMA.16816.F32.BF16 R76, R72.reuse, R78, R56 ;  /* 0x0000004e484c723c */ /* 0x040ff00000041838 */
[C---:B----4-:R-:W-:Y:S08]  /*e8a0*/  HMMA.16816.F32.BF16 R60, R72.reuse, R4, R60 ;  /* 0x00000004483c723c */ /* 0x050ff0000004183c */
[----:B------:R-:W-:Y:S01]  /*e8b0*/  HMMA.16816.F32.BF16 R64, R72, R6, R64 ;  /* 0x000000064840723c */ /* 0x000fe20000041840 */
[----:B------:R-:W-:Y:S07]  /*e8c0*/  @!UPT UIADD3 URZ, URZ, URZ, URZ ;  /* 0x0000003f3f3ff290 */ /* 0x000fee000fffe03f */
[----:B------:R-:W-:-:S11]  /*e8d0*/  @P0 BRA `(.L_x_3160) ;  /* 0xffffc85000000947 */ /* 0x000fd6000383ffff */
.L_x_3145:
[----:B------:R-:W-:Y:S05]  /*e8e0*/  BRA.DIV ~URZ, `(.L_x_3161) ;  /* 0x00006da27f007947 */ /* 0x000fea000b800000 */
[----:B------:R1:W2:Y:S02]  /*e8f0*/  SHFL.BFLY PT, R0, R238, 0x2, 0x1f ;  /* 0x0c401f00ee007f89 */ /* 0x0002a400000e0000 */
.L_x_3258:
[----:B--2---:R-:W-:Y:S01]  /*e900*/  FADD.FTZ R4, R0, R238 ;  /* 0x000000ee00047221 */ /* 0x004fe20000010000 */
[----:B------:R-:W-:Y:S05]  /*e910*/  BRA.DIV ~URZ, `(.L_x_3162) ;  /* 0x00006dc27f007947 */ /* 0x000fea000b800000 */
[----:B------:R-:W2:Y:S04]  /*e920*/  SHFL.BFLY PT, R0, R250, 0x2, 0x1f ;  /* 0x0c401f00fa007f89 */ /* 0x000ea800000e0000 */
[----:B------:R-:W3:Y:S01]  /*e930*/  SHFL.BFLY PT, R2, R4, 0x1, 0x1f ;  /* 0x0c201f0004027f89 */ /* 0x000ee200000e0000 */
[----:B--2---:R-:W-:-:S02]  /*e940*/  FADD.FTZ R5, R0, R250 ;  /* 0x000000fa00057221 */ /* 0x004fc40000010000 */
[----:B---3--:R-:W-:-:S03]  /*e950*/  FADD.FTZ R4, R4, R2 ;  /* 0x0000000204047221 */ /* 0x008fc60000010000 */
[----:B------:R2:W3:Y:S04]  /*e960*/  SHFL.BFLY PT, R3, R5, 0x1, 0x1f ;  /* 0x0c201f0005037f89 */ /* 0x0004e800000e0000 */
.L_x_3259:
[----:B------:R-:W-:Y:S01]  /*e970*/  FSETP.NE.FTZ.AND P1, PT, R4, RZ, PT ;  /* 0x000000ff0400720b */ /* 0x000fe20003f35000 */
[----:B---3--:R-:W-:Y:S01]  /*e980*/  FADD.FTZ R3, R3, R5 ;  /* 0x0000000503037221 */ /* 0x008fe20000010000 */
[----:B------:R-:W-:Y:S02]  /*e990*/  MOV R2, RZ ;  /* 0x000000ff00027202 */ /* 0x000fe40000000f00 */
[----:B------:R-:W-:Y:S02]  /*e9a0*/  MOV R23, 0xff800000 ;  /* 0xff80000000177802 */ /* 0x000fe40000000f00 */
[----:B------:R-:W-:Y:S02]  /*e9b0*/  FSETP.NE.FTZ.AND P0, PT, R3, RZ, PT ;  /* 0x000000ff0300720b */ /* 0x000fe40003f15000 */
[----:B------:R-:W-:Y:S02]  /*e9c0*/  MOV R0, RZ ;  /* 0x000000ff00007202 */ /* 0x000fe40000000f00 */
[----:B------:R-:W-:-:S03]  /*e9d0*/  MOV R22, 0xff800000 ;  /* 0xff80000000167802 */ /* 0x000fc60000000f00 */
[----:B------:R-:W3:Y:S08]  /*e9e0*/  @P1 MUFU.LG2 R6, R4 ;  /* 0x0000000400061308 */ /* 0x000ef00000000c00 */
[----:B------:R4:W5:Y:S01]  /*e9f0*/  @P1 MUFU.RCP R2, R4 ;  /* 0x0000000400021308 */ /* 0x0009620000001000 */
[----:B---3--:R-:W-:-:S07]  /*ea00*/  @P1 FMUL.FTZ R6, R6, 0.69314718246459960938 ;  /* 0x3f31721806061820 */ /* 0x008fce0000410000 */
[----:B------:R-:W3:Y:S01]  /*ea10*/  @P0 MUFU.RCP R0, R3 ;  /* 0x0000000300000308 */ /* 0x000ee20000001000 */
[----:B----4-:R-:W-:Y:S01]  /*ea20*/  @P1 MOV R4, 0x3f317218 ;  /* 0x3f31721800041802 */ /* 0x010fe20000000f00 */
[C---:B-----5:R-:W-:Y:S02]  /*ea30*/  FMUL.FTZ R46, R2.reuse, R88 ;  /* 0x00000058022e7220 */ /* 0x060fe40000410000 */
        /* <DEDUP_REMOVED lines=72> */
.L_x_3108:
        /* <DEDUP_REMOVED lines=19> */
.L_x_3164:
[----:B-1----:R-:W-:Y:S05]  /*eff0*/  BSYNC B0 ;  /* 0x0000000000007941 */ /* 0x002fea0003800000 */
.L_x_3163:
        /* <DEDUP_REMOVED lines=102> */
.L_x_3167:
        /* <DEDUP_REMOVED lines=115> */
.L_x_3260:
[----:B------:R-:W-:Y:S05]  /*fd90*/  BRA.DIV ~URZ, `(.L_x_3170) ;  /* 0x00005ab27f007947 */ /* 0x000fea000b800000 */
[----:B------:R3:W4:Y:S02]  /*fda0*/  SHFL.IDX PT, R0, R8, RZ, 0x181f ;  /* 0x00181fff08007589 */ /* 0x00072400000e0000 */
.L_x_3261:
        /* <DEDUP_REMOVED lines=19> */
.L_x_3172:
[----:B------:R-:W-:Y:S05]  /*fee0*/  BSYNC B0 ;  /* 0x0000000000007941 */ /* 0x000fea0003800000 */
.L_x_3171:
[----:B------:R-:W-:Y:S05]  /*fef0*/  BRA.DIV ~URZ, `(.L_x_3173) ;  /* 0x000059c27f007947 */ /* 0x000fea000b800000 */
[----:B--2---:R2:W1:Y:S04]  /*ff00*/  SHFL.IDX PT, R10, R7, 0x1, 0x181f ;  /* 0x00381f00070a7f89 */ /* 0x00446800000e0000 */
[----:B----4-:R2:W4:Y:S02]  /*ff10*/  SHFL.IDX PT, R0, R8, 0x1, 0x181f ;  /* 0x00381f0008007f89 */ /* 0x01052400000e0000 */
.L_x_3262:
        /* <DEDUP_REMOVED lines=14> */
.L_x_3175:
[----:B------:R-:W-:Y:S05]  /*10000*/  BSYNC B0 ;  /* 0x0000000000007941 */ /* 0x000fea0003800000 */
.L_x_3174:
[----:B------:R-:W-:Y:S05]  /*10010*/  BRA.DIV ~URZ, `(.L_x_3176) ;  /* 0x000059727f007947 */ /* 0x000fea000b800000 */
[----:B------:R1:W2:Y:S02]  /*10020*/  SHFL.IDX PT, R10, R7, 0x2, 0x181f ;  /* 0x00581f00070a7f89 */ /* 0x0002a400000e0000 */
.L_x_3263:
[----:B------:R-:W-:Y:S05]  /*10030*/  BRA.DIV ~URZ, `(.L_x_3177) ;  /* 0x000059c27f007947 */ /* 0x000fea000b800000 */
[----:B----4-:R4:W1:Y:S02]  /*10040*/  SHFL.IDX PT, R0, R8, 0x2, 0x181f ;  /* 0x00581f0008007f89 */ /* 0x01086400000e0000 */
.L_x_3264:
        /* <DEDUP_REMOVED lines=14> */
.L_x_3179:
[----:B------:R-:W-:Y:S05]  /*10130*/  BSYNC B0 ;  /* 0x0000000000007941 */ /* 0x000fea0003800000 */
.L_x_3178:
[----:B------:R-:W-:Y:S05]  /*10140*/  BRA.DIV ~URZ, `(.L_x_3180) ;  /* 0x000059227f007947 */ /* 0x000fea000b800000 */
[----:B--2---:R-:W2:Y:S04]  /*10150*/  SHFL.IDX PT, R7, R7, 0x3, 0x181f ;  /* 0x00781f0007077f89 */ /* 0x004ea800000e0000 */
[----:B------:R1:W3:Y:S02]  /*10160*/  SHFL.IDX PT, R0, R8, 0x3, 0x181f ;  /* 0x00781f0008007f89 */ /* 0x0002e400000e0000 */
.L_x_3265:
        /* <DEDUP_REMOVED lines=15> */
.L_x_3168:
        /* <DEDUP_REMOVED lines=33> */
.L_x_3266:
[----:B------:R-:W-:Y:S05]  /*10470*/  BRA.DIV ~URZ, `(.L_x_3183) ;  /* 0x000057327f007947 */ /* 0x000fea000b800000 */
[----:B------:R3:W4:Y:S02]  /*10480*/  SHFL.IDX PT, R0, R12, RZ, 0x1c1f ;  /* 0x001c1fff0c007589 */ /* 0x00072400000e0000 */
.L_x_3267:
        /* <DEDUP_REMOVED lines=98> */
.L_x_3185:
[----:B------:R-:W-:Y:S05]  /*10ab0*/  BSYNC B0 ;  /* 0x0000000000007941 */ /* 0x000fea0003800000 */
.L_x_3184:
[----:B------:R-:W-:Y:S05]  /*10ac0*/  BRA.DIV ~URZ, `(.L_x_3186) ;  /* 0x000051527f007947 */ /* 0x000fea000b800000 */
[----:B--2---:R2:W1:Y:S04]  /*10ad0*/  SHFL.IDX PT, R4, R5, 0x1, 0x1c1f ;  /* 0x003c1f0005047f89 */ /* 0x00446800000e0000 */
[----:B----4-:R2:W4:Y:S02]  /*10ae0*/  SHFL.IDX PT, R0, R12, 0x1, 0x1c1f ;  /* 0x003c1f000c007f89 */ /* 0x01052400000e0000 */
.L_x_3268:
        /* <DEDUP_REMOVED lines=99> */
.L_x_3166:
        /* <DEDUP_REMOVED lines=22> */
.L_x_3187:
        /* <DEDUP_REMOVED lines=60> */
.L_x_3189:
[----:B------:R-:W-:Y:S05]  /*11640*/  BSYNC B0 ;  /* 0x0000000000007941 */ /* 0x000fea0003800000 */
.L_x_3188:
        /* <DEDUP_REMOVED lines=36> */
.L_x_3269:
[----:B------:R-:W-:Y:S05]  /*11890*/  BRA.DIV ~URZ, `(.L_x_3191) ;  /* 0x000044c27f007947 */ /* 0x000fea000b800000 */
[----:B------:R3:W4:Y:S02]  /*118a0*/  SHFL.IDX PT, R0, R10, RZ, 0x181f ;  /* 0x00181fff0a007589 */ /* 0x00072400000e0000 */
.L_x_3270:
        /* <DEDUP_REMOVED lines=20> */
.L_x_3193:
[----:B------:R-:W-:Y:S05]  /*119f0*/  BSYNC B0 ;  /* 0x0000000000007941 */ /* 0x000fea0003800000 */
.L_x_3192:
[----:B------:R-:W-:Y:S05]  /*11a00*/  BRA.DIV ~URZ, `(.L_x_3194) ;  /* 0x000043c27f007947 */ /* 0x000fea000b800000 */
[----:B--2---:R2:W1:Y:S04]  /*11a10*/  SHFL.IDX PT, R9, R7, 0x1, 0x181f ;  /* 0x00381f0007097f89 */ /* 0x00446800000e0000 */
[----:B----4-:R2:W4:Y:S02]  /*11a20*/  SHFL.IDX PT, R0, R10, 0x1, 0x181f ;  /* 0x00381f000a007f89 */ /* 0x01052400000e0000 */
.L_x_3271:
        /* <DEDUP_REMOVED lines=14> */
.L_x_3196:
[----:B------:R-:W-:Y:S05]  /*11b10*/  BSYNC B0 ;  /* 0x0000000000007941 */ /* 0x000fea0003800000 */
.L_x_3195:
[----:B------:R-:W-:Y:S05]  /*11b20*/  BRA.DIV ~URZ, `(.L_x_3197) ;  /* 0x000043727f007947 */ /* 0x000fea000b800000 */
[----:B------:R1:W2:Y:S02]  /*11b30*/  SHFL.IDX PT, R9, R7, 0x2, 0x181f ;  /* 0x00581f0007097f89 */ /* 0x0002a400000e0000 */
.L_x_3272:
[----:B------:R-:W-:Y:S05]  /*11b40*/  BRA.DIV ~URZ, `(.L_x_3198) ;  /* 0x000043c27f007947 */ /* 0x000fea000b800000 */
[----:B----4-:R4:W1:Y:S02]  /*11b50*/  SHFL.IDX PT, R0, R10, 0x2, 0x181f ;  /* 0x00581f000a007f89 */ /* 0x01086400000e0000 */
.L_x_3273:
        /* <DEDUP_REMOVED lines=14> */
.L_x_3200:
[----:B------:R-:W-:Y:S05]  /*11c40*/  BSYNC B0 ;  /* 0x0000000000007941 */ /* 0x000fea0003800000 */
.L_x_3199:
[----:B------:R-:W-:Y:S05]  /*11c50*/  BRA.DIV ~URZ, `(.L_x_3201) ;  /* 0x000043227f007947 */ /* 0x000fea000b800000 */
[----:B--2---:R-:W2:Y:S04]  /*11c60*/  SHFL.IDX PT, R7, R7, 0x3, 0x181f ;  /* 0x00781f0007077f89 */ /* 0x004ea800000e0000 */
[----:B------:R1:W3:Y:S02]  /*11c70*/  SHFL.IDX PT, R0, R10, 0x3, 0x181f ;  /* 0x00781f000a007f89 */ /* 0x0002e400000e0000 */
.L_x_3274:
        /* <DEDUP_REMOVED lines=13> */
.L_x_3181:
[----:B------:R-:W-:Y:S05]  /*11d50*/  BSYNC B1 ;  /* 0x0000000000017941 */ /* 0x000fea0003800000 */
.L_x_3165:
        /* <DEDUP_REMOVED lines=15> */
.L_x_3275:
[----:B------:R-:W-:Y:S05]  /*11e50*/  BRA.DIV ~URZ, `(.L_x_3204) ;  /* 0x000042627f007947 */ /* 0x000fea000b800000 */
[----:B------:R3:W4:Y:S02]  /*11e60*/  SHFL.IDX PT, R8, R62, 0x1, 0x1f ;  /* 0x00201f003e087f89 */ /* 0x00072400000e0000 */
.L_x_3276:
        /* <DEDUP_REMOVED lines=19> */
.L_x_3277:
        /* <DEDUP_REMOVED lines=16> */
.L_x_3278:
[----:B---3--:R-:W-:Y:S01]  /*120a0*/  IMAD R0, R0, c[0x0][0x538], RZ ;  /* 0x00014e0000007a24 */ /* 0x008fe200078e02ff */
[----:B------:R-:W-:Y:S04]  /*120b0*/  BSSY B1, `(.L_x_3207) ;  /* 0x00000cf000017945 */ /* 0x000fe80003800000 */
[----:B----4-:R-:W-:-:S04]  /*120c0*/  IADD3 R8, R0, R8, RZ ;  /* 0x0000000800087210 */ /* 0x010fc80007ffe0ff */
[----:B--2---:R-:W-:-:S13]  /*120d0*/  ISETP.GT.AND P6, PT, R8, R9, PT ;  /* 0x000000090800720c */ /* 0x004fda0003fc4270 */
[----:B------:R-:W-:Y:S05]  /*120e0*/  @P6 BRA `(.L_x_3208) ;  /* 0x0000025000006947 */ /* 0x000fea0003800000 */
.L_x_3212:
        /* <DEDUP_REMOVED lines=17> */
.L_x_3279:
        /* <DEDUP_REMOVED lines=16> */
.L_x_3280:
[----:B--2---:R-:W-:-:S05]  /*12300*/  IMAD R0, R0, c[0x0][0x538], RZ ;  /* 0x00014e0000007a24 */ /* 0x004fca00078e02ff */
[----:B------:R-:W-:-:S04]  /*12310*/  IADD3 R8, R0, R8, RZ ;  /* 0x0000000800087210 */ /* 0x000fc80007ffe0ff */
[----:B------:R-:W-:-:S13]  /*12320*/  ISETP.GT.AND P6, PT, R8, R9, PT ;  /* 0x000000090800720c */ /* 0x000fda0003fc4270 */
[----:B-1----:R-:W-:Y:S05]  /*12330*/  @!P6 BRA `(.L_x_3212) ;  /* 0xfffffdb00000e947 */ /* 0x002fea000383ffff */
.L_x_3208:
[----:B------:R-:W-:-:S05]  /*12340*/  IADD3 R8, -R0, R8, RZ ;  /* 0x0000000800087210 */ /* 0x000fca0007ffe1ff */
[----:B------:R-:W-:-:S05]  /*12350*/  IMAD R0, R4, c[0x0][0x538], R8 ;  /* 0x00014e0004007a24 */ /* 0x000fca00078e0208 */
[----:B------:R-:W-:Y:S01]  /*12360*/  ISETP.GT.AND P0, PT, R0, R9, PT ;  /* 0x000000090000720c */ /* 0x000fe20003f04270 */
[----:B------:R-:W-:-:S12]  /*12370*/  BRA.DIV ~URZ, `(.L_x_3213) ;  /* 0x000041a27f007947 */ /* 0x000fd8000b800000 */
[----:B------:R-:W-:-:S03]  /*12380*/  VOTE.ANY R5, PT, !P0 ;  /* 0x0000000000057806 */ /* 0x000fc600040e0100 */
.L_x_3281:
[----:B------:R-:W2:Y:S01]  /*12390*/  LDL.LU R2, [R1+0x54] ;  /* 0x0000540001027983 */ /* 0x000ea20000300800 */
[----:B------:R-:W2:Y:S02]  /*123a0*/  POPC R0, R5 ;  /* 0x0000000500007309 */ /* 0x000ea40000000000 */
[----:B--2---:R-:W-:-:S05]  /*123b0*/  IADD3 R2, R0, R2, RZ ;  /* 0x0000000200027210 */ /* 0x004fca0007ffe0ff */
[----:B------:R2:W-:Y:S01]  /*123c0*/  STL [R1+0x54], R2 ;  /* 0x0000540201007387 */ /* 0x0005e20000100800 */
[----:B------:R-:W-:Y:S05]  /*123d0*/  BRA.DIV ~URZ, `(.L_x_3214) ;  /* 0x000041927f007947 */ /* 0x000fea000b800000 */
[----:B------:R3:W4:Y:S04]  /*123e0*/  SHFL.IDX PT, R10, R6, R0, 0x1f ;  /* 0x00001f00060a7589 */ /* 0x00072800000e0000 */
[----:B------:R3:W1:Y:S02]  /*123f0*/  SHFL.IDX PT, R7, R7, R0, 0x1f ;  /* 0x00001f0007077589 */ /* 0x00066400000e0000 */
.L_x_3282:
[----:B------:R-:W-:Y:S01]  /*12400*/  ISETP.NE.AND P0, PT, R5, RZ, PT ;  /* 0x000000ff0500720c */ /* 0x000fe20003f05270 */
[----:B------:R-:W-:-:S12]  /*12410*/  BSSY B0, `(.L_x_3215) ;  /* 0x0000005000007945 */ /* 0x000fd80003800000 */
[----:B------:R-:W-:Y:S05]  /*12420*/  @!P0 BRA `(.L_x_3216) ;  /* 0x0000003000008947 */ /* 0x000fea0003800000 */
[----:B---3--:R-:W-:Y:S01]  /*12430*/  IADD3 R0, R0, -0x1, RZ ;  /* 0xffffffff00007810 */ /* 0x008fe20007ffe0ff */
[----:B------:R-:W-:Y:S05]  /*12440*/  BRA.DIV ~URZ, `(.L_x_3217) ;  /* 0x000041f27f007947 */ /* 0x000fea000b800000 */
[----:B------:R3:W2:Y:S02]  /*12450*/  SHFL.IDX PT, R11, R4, R0, 0x1f ;  /* 0x00001f00040b7589 */ /* 0x0006a400000e0000 */
.L_x_3216:
[----:B------:R-:W-:Y:S05]  /*12460*/  BSYNC B0 ;  /* 0x0000000000007941 */ /* 0x000fea0003800000 */
.L_x_3215:
        /* <DEDUP_REMOVED lines=68> */
.L_x_3219:
        /* <DEDUP_REMOVED lines=69> */
.L_x_3220:
[----:B------:R-:W-:Y:S05]  /*12d00*/  BSYNC B0 ;  /* 0x0000000000007941 */ /* 0x000fea0003800000 */
.L_x_3218:
[----:B------:R-:W-:-:S04]  /*12d10*/  LOP3.LUT R2, RZ, R2, RZ, 0x33, !PT ;  /* 0x00000002ff027212 */ /* 0x000fc800078e33ff */
[----:B-1----:R-:W-:-:S05]  /*12d20*/  IADD3 R0, R2, R10, RZ ;  /* 0x0000000a02007210 */ /* 0x002fca0007ffe0ff */
[----:B------:R1:W-:Y:S01]  /*12d30*/  STL [R1+0x4c], R0 ;  /* 0x00004c0001007387 */ /* 0x0003e20000100800 */
[----:B------:R-:W-:Y:S05]  /*12d40*/  BRA `(.L_x_3221) ;  /* 0x0000005000007947 */ /* 0x000fea0003800000 */
.L_x_3209:
[----:B------:R-:W-:Y:S01]  /*12d50*/  MOV R0, c[0x0][0x53c] ;  /* 0x00014f0000007a02 */ /* 0x000fe20000000f00 */
[----:B------:R2:W-:Y:S04]  /*12d60*/  STL [R1+0x48], R9 ;  /* 0x0000480901007387 */ /* 0x0005e80000100800 */
[----:B------:R2:W-:Y:S04]  /*12d70*/  STL [R1+0x4c], RZ ;  /* 0x00004cff01007387 */ /* 0x0005e80000100800 */
[----:B------:R2:W-:Y:S04]  /*12d80*/  STL [R1+0x50], RZ ;  /* 0x000050ff01007387 */ /* 0x0005e80000100800 */
[----:B------:R2:W-:Y:S02]  /*12d90*/  STL [R1+0x54], R0 ;  /* 0x0000540001007387 */ /* 0x0005e40000100800 */
.L_x_3221:
[----:B------:R-:W-:Y:S05]  /*12da0*/  BSYNC B1 ;  /* 0x0000000000017941 */ /* 0x000fea0003800000 */
.L_x_3207:
        /* <DEDUP_REMOVED lines=9> */
.L_x_3202:
[----:B--2---:R-:W2:Y:S02]  /*12e40*/  LDL R0, [R1+0x54] ;  /* 0x0000540001007983 */ /* 0x004ea40000100800 */
[----:B--2---:R-:W-:-:S13]  /*12e50*/  ISETP.GE.AND P0, PT, R0, c[0x0][0x53c], PT ;  /* 0x00014f0000007a0c */ /* 0x004fda0003f06270 */
[----:B-1----:R-:W-:Y:S01]  /*12e60*/  @P0 CALL.REL.NOINC `(.L_x_3222) ;  /* 0x0000001000000944 */ /* 0x002fe20003c00000 */
[----:B------:R-:W-:Y:S05]  /*12e70*/  BRA `(.L_x_3223) ;  /* 0xfffeee1000007947 */ /* 0x000fea000383ffff */
.L_x_3222:
[----:B------:R-:W-:Y:S05]  /*12e80*/  EXIT ;  /* 0x000000000000794d */ /* 0x000fea0003800000 */
.L_x_3091:
[----:B------:R-:W-:Y:S01]  /*12e90*/  IMAD.MOV.U32 R0, RZ, RZ, R5 ;  /* 0x000000ffff007224 */ /* 0x000fe200078e0005 */
[----:B------:R-:W-:Y:S02]  /*12ea0*/  MOV R2, 0x1 ;  /* 0x0000000100027802 */ /* 0x000fe40000000f00 */
[----:B------:R-:W-:Y:S02]  /*12eb0*/  MOV R3, 0x12ed0 ;  /* 0x00012ed000037802 */ /* 0x000fe40000000f00 */
[----:B------:R-:W-:Y:S05]  /*12ec0*/  CALL.REL.NOINC `($__internal_50_$__cuda_sm70_shflsync_up_p) ;  /* 0x000038a000007944 */ /* 0x000fea0003c00000 */
[----:B------:R-:W-:Y:S01]  /*12ed0*/  MOV R0, R4 ;  /* 0x0000000400007202 */ /* 0x000fe20000000f00 */
[----:B------:R-:W-:Y:S05]  /*12ee0*/  BRA `(.L_x_3224) ;  /* 0xfffed57000007947 */ /* 0x000fea000383ffff */
.L_x_3092:
[----:B------:R-:W-:Y:S01]  /*12ef0*/  IMAD.MOV.U32 R0, RZ, RZ, R5 ;  /* 0x000000ffff007224 */ /* 0x000fe200078e0005 */
[----:B------:R-:W-:Y:S02]  /*12f00*/  MOV R2, 0x2 ;  /* 0x0000000200027802 */ /* 0x000fe40000000f00 */
[----:B------:R-:W-:Y:S02]  /*12f10*/  MOV R3, 0x12f30 ;  /* 0x00012f3000037802 */ /* 0x000fe40000000f00 */
[----:B------:R-:W-:Y:S05]  /*12f20*/  CALL.REL.NOINC `($__internal_50_$__cuda_sm70_shflsync_up_p) ;  /* 0x0000384000007944 */ /* 0x000fea0003c00000 */
[----:B------:R-:W-:Y:S01]  /*12f30*/  SEL R0, R4, RZ, P4 ;  /* 0x000000ff04007207 */ /* 0x000fe20002000000 */
[----:B------:R-:W-:Y:S01]  /*12f40*/  IMAD.MOV.U32 R2, RZ, RZ, 0x4 ;  /* 0x00000004ff027424 */ /* 0x000fe200078e00ff */
[----:B------:R-:W-:-:S03]  /*12f50*/  MOV R3, 0x12f80 ;  /* 0x00012f8000037802 */ /* 0x000fc60000000f00 */
[----:B------:R-:W-:Y:S02]  /*12f60*/  IMAD.IADD R0, R5, 0x1, R0 ;  /* 0x0000000105007824 */ /* 0x000fe400078e0200 */
        /* <DEDUP_REMOVED lines=13> */
[----:B------:R-:W-:Y:S02]  /*13040*/  MOV R226, 0x1f ;  /* 0x0000001f00e27802 */ /* 0x000fe40000000f00 */
[----:B------:R-:W-:Y:S01]  /*13050*/  MOV R3, 0x13090 ;  /* 0x0001309000037802 */ /* 0x000fe20000000f00 */
[----:B------:R-:W-:-:S04]  /*13060*/  IMAD.IADD R4, R0, 0x1, R4 ;  /* 0x0000000100047824 */ /* 0x000fc800078e0204 */
[----:B------:R-:W-:Y:S02]  /*13070*/  IMAD.MOV.U32 R225, RZ, RZ, R4 ;  /* 0x000000ffffe17224 */ /* 0x000fe400078e0004 */
[----:B------:R-:W-:Y:S05]  /*13080*/  CALL.REL.NOINC `($__internal_49_$__cuda_sm70_shflsync_idx_p) ;  /* 0x0000368000007944 */ /* 0x000fea0003c00000 */
[----:B------:R-:W-:Y:S01]  /*13090*/  MOV R0, R226 ;  /* 0x000000e200007202 */ /* 0x000fe20000000f00 */
[----:B------:R-:W-:Y:S05]  /*130a0*/  BRA `(.L_x_3225) ;  /* 0xfffed4b000007947 */ /* 0x000fea000383ffff */
.L_x_3094:
[----:B------:R-:W-:Y:S02]  /*130b0*/  SEL R0, RZ, 0x1, P0 ;  /* 0x00000001ff007807 */ /* 0x000fe40000000000 */
[----:B------:R-:W-:Y:S02]  /*130c0*/  MOV R2, 0x130e0 ;  /* 0x000130e000027802 */ /* 0x000fe40000000f00 */
[----:B------:R-:W-:Y:S05]  /*130d0*/  CALL.REL.NOINC `($__internal_51_$__cuda_sm70_votesync_ballot) ;  /* 0x0000370000007944 */ /* 0x000fea0003c00000 */
[----:B------:R-:W-:Y:S01]  /*130e0*/  MOV R6, R0 ;  /* 0x0000000000067202 */ /* 0x000fe20000000f00 */
[----:B------:R-:W-:Y:S05]  /*130f0*/  BRA `(.L_x_3226) ;  /* 0xfffed4f000007947 */ /* 0x000fea000383ffff */
.L_x_3095:
[----:B------:R-:W-:Y:S01]  /*13100*/  IMAD.MOV.U32 R225, RZ, RZ, R9 ;  /* 0x000000ffffe17224 */ /* 0x000fe200078e0009 */
[----:B-1----:R-:W-:Y:S01]  /*13110*/  MOV R2, R0 ;  /* 0x0000000000027202 */ /* 0x002fe20000000f00 */
[----:B------:R-:W-:Y:S01]  /*13120*/  IMAD.MOV.U32 R226, RZ, RZ, 0x1f ;  /* 0x0000001fffe27424 */ /* 0x000fe200078e00ff */
[----:B------:R-:W-:Y:S02]  /*13130*/  MOV R3, 0x13150 ;  /* 0x0001315000037802 */ /* 0x000fe40000000f00 */
[----:B------:R-:W-:Y:S05]  /*13140*/  CALL.REL.NOINC `($__internal_49_$__cuda_sm70_shflsync_idx_p) ;  /* 0x000035c000007944 */ /* 0x000fea0003c00000 */
[----:B------:R-:W-:Y:S01]  /*13150*/  IMAD.MOV.U32 R12, RZ, RZ, R226 ;  /* 0x000000ffff0c7224 */ /* 0x000fe200078e00e2 */
[----:B------:R-:W-:Y:S01]  /*13160*/  MOV R225, R8 ;  /* 0x0000000800e17202 */ /* 0x000fe20000000f00 */
[----:B------:R-:W-:Y:S01]  /*13170*/  IMAD.MOV.U32 R5, RZ, RZ, RZ ;  /* 0x000000ffff057224 */ /* 0x000fe200078e00ff */
[----:B------:R-:W-:Y:S01]  /*13180*/  MOV R2, R0 ;  /* 0x0000000000027202 */ /* 0x000fe20000000f00 */
[----:B------:R-:W-:Y:S01]  /*13190*/  IMAD.MOV.U32 R226, RZ, RZ, 0x1f ;  /* 0x0000001fffe27424 */ /* 0x000fe200078e00ff */
[----:B------:R-:W-:-:S02]  /*131a0*/  MOV R3, 0x131c0 ;  /* 0x000131c000037802 */ /* 0x000fc40000000f00 */
[----:B------:R-:W-:Y:S05]  /*131b0*/  CALL.REL.NOINC `($__internal_49_$__cuda_sm70_shflsync_idx_p) ;  /* 0x0000355000007944 */ /* 0x000fea0003c00000 */
[----:B------:R-:W-:Y:S01]  /*131c0*/  MOV R9, R226 ;  /* 0x000000e200097202 */ /* 0x000fe20000000f00 */
[----:B------:R-:W-:Y:S05]  /*131d0*/  BRA `(.L_x_3227) ;  /* 0xfffed48000007947 */ /* 0x000fea000383ffff */
.L_x_3098:
[----:B------:R-:W-:Y:S01]  /*131e0*/  IMAD.MOV.U32 R225, RZ, RZ, R4 ;  /* 0x000000ffffe17224 */ /* 0x000fe200078e0004 */
[----:B-1----:R-:W-:Y:S01]  /*131f0*/  MOV R2, R0 ;  /* 0x0000000000027202 */ /* 0x002fe20000000f00 */
[----:B------:R-:W-:Y:S01]  /*13200*/  IMAD.MOV.U32 R226, RZ, RZ, 0x1f ;  /* 0x0000001fffe27424 */ /* 0x000fe200078e00ff */
[----:B------:R-:W-:-:S02]  /*13210*/  MOV R3, 0x13230 ;  /* 0x0001323000037802 */ /* 0x000fc40000000f00 */
[----:B---34-:R-:W-:Y:S05]  /*13220*/  CALL.REL.NOINC `($__internal_49_$__cuda_sm70_shflsync_idx_p) ;  /* 0x000034e000007944 */ /* 0x018fea0003c00000 */
[----:B------:R-:W-:Y:S01]  /*13230*/  MOV R5, R226 ;  /* 0x000000e200057202 */ /* 0x000fe20000000f00 */
[----:B------:R-:W-:Y:S05]  /*13240*/  BRA `(.L_x_3097) ;  /* 0xfffed47000007947 */ /* 0x000fea000383ffff */
.L_x_3111:
[----:B------:R-:W-:Y:S01]  /*13250*/  IMAD.MOV.U32 R225, RZ, RZ, R10 ;  /* 0x000000ffffe17224 */ /* 0x000fe200078e000a */
[----:B------:R-:W-:Y:S01]  /*13260*/  MOV R2, 0x3 ;  /* 0x0000000300027802 */ /* 0x000fe20000000f00 */
[----:B------:R-:W-:Y:S01]  /*13270*/  IMAD.MOV.U32 R226, RZ, RZ, 0x181f ;  /* 0x0000181fffe27424 */ /* 0x000fe200078e00ff */
[----:B------:R-:W-:-:S02]  /*13280*/  MOV R3, 0x132a0 ;  /* 0x000132a000037802 */ /* 0x000fc40000000f00 */
[----:B------:R-:W-:Y:S05]  /*13290*/  CALL.REL.NOINC `($__internal_49_$__cuda_sm70_shflsync_idx_p) ;  /* 0x0000347000007944 */ /* 0x000fea0003c00000 */
[----:B------:R-:W-:Y:S01]  /*132a0*/  IMAD.MOV.U32 R6, RZ, RZ, R226 ;  /* 0x000000ffff067224 */ /* 0x000fe200078e00e2 */
[----:B------:R-:W-:Y:S01]  /*132b0*/  MOV R2, 0x3 ;  /* 0x0000000300027802 */ /* 0x000fe20000000f00 */
[----:B------:R-:W-:Y:S01]  /*132c0*/  IMAD.MOV.U32 R225, RZ, RZ, R12 ;  /* 0x000000ffffe17224 */ /* 0x000fe200078e000c */
[----:B------:R-:W-:-:S02]  /*132d0*/  MOV R226, 0x181f ;  /* 0x0000181f00e27802 */ /* 0x000fc40000000f00 */
[----:B------:R-:W-:Y:S02]  /*132e0*/  MOV R3, 0x13300 ;  /* 0x0001330000037802 */ /* 0x000fe40000000f00 */
[----:B------:R-:W-:Y:S05]  /*132f0*/  CALL.REL.NOINC `($__internal_49_$__cuda_sm70_shflsync_idx_p) ;  /* 0x0000341000007944 */ /* 0x000fea0003c00000 */
[----:B------:R-:W-:Y:S01]  /*13300*/  MOV R2, R226 ;  /* 0x000000e200027202 */ /* 0x000fe20000000f00 */
[----:B------:R-:W-:Y:S05]  /*13310*/  BRA `(.L_x_3228) ;  /* 0xffff05a000007947 */ /* 0x000fea000383ffff */
.L_x_3114:
[----:B------:R-:W-:Y:S01]  /*13320*/  IMAD.MOV.U32 R225, RZ, RZ, R0 ;  /* 0x000000ffffe17224 */ /* 0x000fe200078e0000 */
[----:B------:R-:W-:Y:S01]  /*13330*/  MOV R2, RZ ;  /* 0x000000ff00027202 */ /* 0x000fe20000000f00 */
[----:B------:R-:W-:Y:S01]  /*13340*/  IMAD.MOV.U32 R226, RZ, RZ, 0x181f ;  /* 0x0000181fffe27424 */ /* 0x000fe200078e00ff */
[----:B------:R-:W-:Y:S02]  /*13350*/  MOV R3, 0x13370 ;  /* 0x0001337000037802 */ /* 0x000fe40000000f00 */
[----:B------:R-:W-:Y:S05]  /*13360*/  CALL.REL.NOINC `($__internal_49_$__cuda_sm70_shflsync_idx_p) ;  /* 0x000033a000007944 */ /* 0x000fea0003c00000 */
[----:B------:R-:W-:Y:S01]  /*13370*/  MOV R5, R226 ;  /* 0x000000e200057202 */ /* 0x000fe20000000f00 */
[----:B------:R-:W-:Y:S05]  /*13380*/  BRA `(.L_x_3229) ;  /* 0xffff137000007947 */ /* 0x000fea000383ffff */
.L_x_3115:
[----:B------:R-:W-:Y:S01]  /*13390*/  IMAD.MOV.U32 R225, RZ, RZ, R4 ;  /* 0x000000ffffe17224 */ /* 0x000fe200078e0004 */
[----:B------:R-:W-:Y:S01]  /*133a0*/  MOV R2, RZ ;  /* 0x000000ff00027202 */ /* 0x000fe20000000f00 */
[----:B------:R-:W-:Y:S01]  /*133b0*/  IMAD.MOV.U32 R226, RZ, RZ, 0x181f ;  /* 0x0000181fffe27424 */ /* 0x000fe200078e00ff */
[----:B------:R-:W-:Y:S02]  /*133c0*/  MOV R3, 0x133e0 ;  /* 0x000133e000037802 */ /* 0x000fe40000000f00 */
[----:B-12---:R-:W-:Y:S05]  /*133d0*/  CALL.REL.NOINC `($__internal_49_$__cuda_sm70_shflsync_idx_p) ;  /* 0x0000333000007944 */ /* 0x006fea0003c00000 */
[----:B------:R-:W-:Y:S01]  /*133e0*/  MOV R2, R226 ;  /* 0x000000e200027202 */ /* 0x000fe20000000f00 */
[----:B------:R-:W-:Y:S05]  /*133f0*/  BRA `(.L_x_3230) ;  /* 0xffff132000007947 */ /* 0x000fea000383ffff */
.L_x_3118:
[----:B------:R-:W-:Y:S01]  /*13400*/  IMAD.MOV.U32 R225, RZ, RZ, R0 ;  /* 0x000000ffffe17224 */ /* 0x000fe200078e0000 */
[----:B--2-4-:R-:W-:Y:S01]  /*13410*/  MOV R2, 0x1 ;  /* 0x0000000100027802 */ /* 0x014fe20000000f00 */
[----:B------:R-:W-:Y:S01]  /*13420*/  IMAD.MOV.U32 R226, RZ, RZ, 0x181f ;  /* 0x0000181fffe27424 */ /* 0x000fe200078e00ff */
[----:B------:R-:W-:-:S02]  /*13430*/  MOV R3, 0x13450 ;  /* 0x0001345000037802 */ /* 0x000fc40000000f00 */
[----:B-1-3--:R-:W-:Y:S05]  /*13440*/  CALL.REL.NOINC `($__internal_49_$__cuda_sm70_shflsync_idx_p) ;  /* 0x000032c000007944 */ /* 0x00afea0003c00000 */
        /* <DEDUP_REMOVED lines=8> */
.L_x_3121:
[----:B------:R-:W-:Y:S01]  /*134d0*/  IMAD.MOV.U32 R225, RZ, RZ, R0 ;  /* 0x000000ffffe17224 */ /* 0x000fe200078e0000 */
[----:B-1--4-:R-:W-:Y:S01]  /*134e0*/  MOV R2, 0x2 ;  /* 0x0000000200027802 */ /* 0x012fe20000000f00 */
[----:B------:R-:W-:Y:S01]  /*134f0*/  IMAD.MOV.U32 R226, RZ, RZ, 0x181f ;  /* 0x0000181fffe27424 */ /* 0x000fe200078e00ff */
[----:B------:R-:W-:Y:S02]  /*13500*/  MOV R3, 0x13520 ;  /* 0x0001352000037802 */ /* 0x000fe40000000f00 */
[----:B--23--:R-:W-:Y:S05]  /*13510*/  CALL.REL.NOINC `($__internal_49_$__cuda_sm70_shflsync_idx_p) ;  /* 0x000031f000007944 */ /* 0x00cfea0003c00000 */
[----:B------:R-:W-:Y:S01]  /*13520*/  MOV R5, R226 ;  /* 0x000000e200057202 */ /* 0x000fe20000000f00 */
[----:B------:R-:W-:Y:S05]  /*13530*/  BRA `(.L_x_3232) ;  /* 0xffff145000007947 */ /* 0x000fea000383ffff */
.L_x_3122:
[----:B------:R-:W-:Y:S01]  /*13540*/  IMAD.MOV.U32 R225, RZ, RZ, R4 ;  /* 0x000000ffffe17224 */ /* 0x000fe200078e0004 */
[----:B----4-:R-:W-:Y:S01]  /*13550*/  MOV R2, 0x2 ;  /* 0x0000000200027802 */ /* 0x010fe20000000f00 */
[----:B------:R-:W-:Y:S01]  /*13560*/  IMAD.MOV.U32 R226, RZ, RZ, 0x181f ;  /* 0x0000181fffe27424 */ /* 0x000fe200078e00ff */
[----:B------:R-:W-:Y:S02]  /*13570*/  MOV R3, 0x13590 ;  /* 0x0001359000037802 */ /* 0x000fe40000000f00 */
[----:B-123--:R-:W-:Y:S05]  /*13580*/  CALL.REL.NOINC `($__internal_49_$__cuda_sm70_shflsync_idx_p) ;  /* 0x0000318000007944 */ /* 0x00efea0003c00000 */
[----:B------:R-:W-:Y:S01]  /*13590*/  MOV R2, R226 ;  /* 0x000000e200027202 */ /* 0x000fe20000000f00 */
[----:B------:R-:W-:Y:S05]  /*135a0*/  BRA `(.L_x_3233) ;  /* 0xffff140000007947 */ /* 0x000fea000383ffff */
.L_x_3125:
[----:B------:R-:W-:Y:S01]  /*135b0*/  IMAD.MOV.U32 R225, RZ, RZ, R0 ;  /* 0x000000ffffe17224 */ /* 0x000fe200078e0000 */
[----:B-1----:R-:W-:Y:S01]  /*135c0*/  MOV R2, 0x3 ;  /* 0x0000000300027802 */ /* 0x002fe20000000f00 */
[----:B------:R-:W-:Y:S01]  /*135d0*/  IMAD.MOV.U32 R226, RZ, RZ, 0x181f ;  /* 0x0000181fffe27424 */ /* 0x000fe200078e00ff */
[----:B------:R-:W-:-:S02]  /*135e0*/  MOV R3, 0x13600 ;  /* 0x0001360000037802 */ /* 0x000fc40000000f00 */
[----:B--234-:R-:W-:Y:S05]  /*135f0*/  CALL.REL.NOINC `($__internal_49_$__cuda_sm70_shflsync_idx_p) ;  /* 0x0000311000007944 */ /* 0x01cfea0003c00000 */
        /* <DEDUP_REMOVED lines=8> */
.L_x_3126:
[----:B------:R-:W-:Y:S01]  /*13680*/  IMAD.MOV.U32 R225, RZ, RZ, R4 ;  /* 0x000000ffffe17224 */ /* 0x000fe200078e0004 */
[----:B------:R-:W-:Y:S01]  /*13690*/  MOV R2, RZ ;  /* 0x000000ff00027202 */ /* 0x000fe20000000f00 */
[----:B------:R-:W-:Y:S01]  /*136a0*/  IMAD.MOV.U32 R226, RZ, RZ, 0x1c1f ;  /* 0x00001c1fffe27424 */ /* 0x000fe200078e00ff */
[----:B------:R-:W-:Y:S02]  /*136b0*/  MOV R3, 0x136d0 ;  /* 0x000136d000037802 */ /* 0x000fe40000000f00 */
[----:B------:R-:W-:Y:S05]  /*136c0*/  CALL.REL.NOINC `($__internal_49_$__cuda_sm70_shflsync_idx_p) ;  /* 0x0000304000007944 */ /* 0x000fea0003c00000 */
[----:B------:R-:W-:Y:S01]  /*136d0*/  MOV R0, R226 ;  /* 0x000000e200007202 */ /* 0x000fe20000000f00 */
[----:B------:R-:W-:Y:S05]  /*136e0*/  BRA `(.L_x_3235) ;  /* 0xffff15e000007947 */ /* 0x000fea000383ffff */
.L_x_3127:
[----:B------:R-:W-:Y:S01]  /*136f0*/  IMAD.MOV.U32 R225, RZ, RZ, R4 ;  /* 0x000000ffffe17224 */ /* 0x000fe200078e0004 */
[----:B------:R-:W-:Y:S01]  /*13700*/  MOV R2, 0x1 ;  /* 0x0000000100027802 */ /* 0x000fe20000000f00 */
[----:B------:R-:W-:Y:S01]  /*13710*/  IMAD.MOV.U32 R226, RZ, RZ, 0x1c1f ;  /* 0x00001c1fffe27424 */ /* 0x000fe200078e00ff */
[----:B------:R-:W-:Y:S02]  /*13720*/  MOV R3, 0x13740 ;  /* 0x0001374000037802 */ /* 0x000fe40000000f00 */
[----:B-1----:R-:W-:Y:S05]  /*13730*/  CALL.REL.NOINC `($__internal_49_$__cuda_sm70_shflsync_idx_p) ;  /* 0x00002fd000007944 */ /* 0x002fea0003c00000 */
        /* <DEDUP_REMOVED lines=115> */
[----:B------:R-:W-:Y:S05]  /*13e70*/  CALL.REL.NOINC `($__internal_48_$__cuda_sm70_shflsync_bfly_p) ;  /* 0x0000283000007944 */ /* 0x000fea0003c00000 */
[----:B------:R-:W-:Y:S01]  /*13e80*/  FMNMX.FTZ R70, R70, R0, !PT ;  /* 0x0000000046467209 */ /* 0x000fe20007810000 */
[----:B------:R-:W-:Y:S01]  /*13e90*/  IMAD.MOV.U32 R0, RZ, RZ, 0x1 ;  /* 0x00000001ff007424 */ /* 0x000fe200078e00ff */
[----:B------:R-:W-:-:S03]  /*13ea0*/  MOV R2, 0x13ed0 ;  /* 0x00013ed000027802 */ /* 0x000fc60000000f00 */
[----:B------:R-:W-:Y:S02]  /*13eb0*/  IMAD.MOV.U32 R68, RZ, RZ, R70 ;  /* 0x000000ffff447224 */ /* 0x000fe400078e0046 */
[----:B------:R-:W-:Y:S05]  /*13ec0*/  CALL.REL.NOINC `($__internal_48_$__cuda_sm70_shflsync_bfly_p) ;  /* 0x000027e000007944 */ /* 0x000fea0003c00000 */
[----:B------:R-:W-:Y:S01]  /*13ed0*/  FMNMX.FTZ R70, R70, R0, !PT ;  /* 0x0000000046467209 */ /* 0x000fe20007810000 */
[----:B------:R-:W-:Y:S01]  /*13ee0*/  IMAD.MOV.U32 R68, RZ, RZ, R4 ;  /* 0x000000ffff447224 */ /* 0x000fe200078e0004 */
[----:B------:R-:W-:Y:S01]  /*13ef0*/  MOV R2, 0x13f20 ;  /* 0x00013f2000027802 */ /* 0x000fe20000000f00 */
[----:B------:R-:W-:Y:S02]  /*13f00*/  IMAD.MOV.U32 R0, RZ, RZ, 0x2 ;  /* 0x00000002ff007424 */ /* 0x000fe400078e00ff */
[----:B------:R-:W-:Y:S05]  /*13f10*/  CALL.REL.NOINC `($__internal_48_$__cuda_sm70_shflsync_bfly_p) ;  /* 0x0000279000007944 */ /* 0x000fea0003c00000 */
[----:B------:R-:W-:Y:S01]  /*13f20*/  FMNMX.FTZ R4, R4, R0, !PT ;  /* 0x0000000004047209 */ /* 0x000fe20007810000 */
[----:B------:R-:W-:Y:S01]  /*13f30*/  IMAD.MOV.U32 R0, RZ, RZ, 0x1 ;  /* 0x00000001ff007424 */ /* 0x000fe200078e00ff */
[----:B------:R-:W-:-:S03]  /*13f40*/  MOV R2, 0x13f70 ;  /* 0x00013f7000027802 */ /* 0x000fc60000000f00 */
[----:B------:R-:W-:Y:S02]  /*13f50*/  IMAD.MOV.U32 R68, RZ, RZ, R4 ;  /* 0x000000ffff447224 */ /* 0x000fe400078e0004 */
[----:B------:R-:W-:Y:S05]  /*13f60*/  CALL.REL.NOINC `($__internal_48_$__cuda_sm70_shflsync_bfly_p) ;  /* 0x0000274000007944 */ /* 0x000fea0003c00000 */
[----:B------:R-:W-:Y:S01]  /*13f70*/  MOV R5, R0 ;  /* 0x0000000000057202 */ /* 0x000fe20000000f00 */
[----:B------:R-:W-:Y:S05]  /*13f80*/  BRA `(.L_x_3236) ;  /* 0xffff187000007947 */ /* 0x000fea000383ffff */
.L_x_3131:
[----:B------:R-:W-:Y:S01]  /*13f90*/  MOV R2, RZ ;  /* 0x000000ff00027202 */ /* 0x000fe20000000f00 */
[----:B------:R-:W-:Y:S01]  /*13fa0*/  IMAD.MOV.U32 R225, RZ, RZ, R5 ;  /* 0x000000ffffe17224 */ /* 0x000fe200078e0005 */
[----:B------:R-:W-:Y:S01]  /*13fb0*/  MOV R3, 0x13fe0 ;  /* 0x00013fe000037802 */ /* 0x000fe20000000f00 */
[----:B------:R-:W-:Y:S02]  /*13fc0*/  IMAD.MOV.U32 R226, RZ, RZ, 0x181f ;  /* 0x0000181fffe27424 */ /* 0x000fe400078e00ff */
[----:B------:R-:W-:Y:S05]  /*13fd0*/  CALL.REL.NOINC `($__internal_49_$__cuda_sm70_shflsync_idx_p) ;  /* 0x0000273000007944 */ /* 0x000fea0003c00000 */
[----:B------:R-:W-:Y:S01]  /*13fe0*/  MOV R0, R226 ;  /* 0x000000e200007202 */ /* 0x000fe20000000f00 */
[----:B------:R-:W-:-:S05]  /*13ff0*/  BRA `(.L_x_3237) ;  /* 0xffff33e000007947 */ /* 0x000fca000383ffff */
.L_x_3132:
[----:B------:R-:W-:Y:S01]  /*14000*/  MOV R2, RZ ;  /* 0x000000ff00027202 */ /* 0x000fe20000000f00 */
[----:B------:R-:W-:Y:S01]  /*14010*/  IMAD.MOV.U32 R225, RZ, RZ, R6 ;  /* 0x000000ffffe17224 */ /* 0x000fe200078e0006 */
[----:B------:R-:W-:Y:S01]  /*14020*/  MOV R3, 0x14050 ;  /* 0x0001405000037802 */ /* 0x000fe20000000f00 */
[----:B------:R-:W-:Y:S02]  /*14030*/  IMAD.MOV.U32 R226, RZ, RZ, 0x181f ;  /* 0x0000181fffe27424 */ /* 0x000fe400078e00ff */
[----:B-12---:R-:W-:Y:S05]  /*14040*/  CALL.REL.NOINC `($__internal_49_$__cuda_sm70_shflsync_idx_p) ;  /* 0x000026c000007944 */ /* 0x006fea0003c00000 */
        /* <DEDUP_REMOVED lines=19> */
[----:B-1----:R-:W-:Y:S05]  /*14180*/  CALL.REL.NOINC `($__internal_49_$__cuda_sm70_shflsync_idx_p) ;  /* 0x0000258000007944 */ /* 0x002fea0003c00000 */
[----:B------:R-:W-:Y:S01]  /*14190*/  MOV R2, 0x1 ;  /* 0x0000000100027802 */ /* 0x000fe20000000f00 */
[----:B------:R-:W-:Y:S01]  /*141a0*/  IMAD.MOV.U32 R7, RZ, RZ, R226 ;  /* 0x000000ffff077224 */ /* 0x000fe200078e00e2 */
[----:B------:R-:W-:Y:S01]  /*141b0*/  MOV R226, 0x181f ;  /* 0x0000181f00e27802 */ /* 0x000fe20000000f00 */
[----:B------:R-:W-:Y:S01]  /*141c0*/  IMAD.MOV.U32 R225, RZ, RZ, R6 ;  /* 0x000000ffffe17224 */ /* 0x000fe200078e0006 */
[----:B------:R-:W-:Y:S02]  /*141d0*/  MOV R3, 0x141f0 ;  /* 0x000141f000037802 */ /* 0x000fe40000000f00 */
[----:B------:R-:W-:Y:S05]  /*141e0*/  CALL.REL.NOINC `($__internal_49_$__cuda_sm70_shflsync_idx_p) ;  /* 0x0000252000007944 */ /* 0x000fea0003c00000 */
[C---:B------:R-:W-:Y:S01]  /*141f0*/  IADD3 R2, -R4.reuse, 0x10, RZ ;  /* 0x0000001004027810 */ /* 0x040fe20007ffe1ff */
        /* <DEDUP_REMOVED lines=20> */
[----:B------:R-:W-:Y:S05]  /*14340*/  CALL.REL.NOINC `($__internal_49_$__cuda_sm70_shflsync_idx_p) ;  /* 0x000023c000007944 */ /* 0x000fea0003c00000 */
[----:B------:R-:W-:Y:S01]  /*14350*/  MOV R2, 0x2 ;  /* 0x0000000200027802 */ /* 0x000fe20000000f00 */
[----:B------:R-:W-:Y:S01]  /*14360*/  IMAD.MOV.U32 R12, RZ, RZ, R226 ;  /* 0x000000ffff0c7224 */ /* 0x000fe200078e00e2 */
[----:B------:R-:W-:Y:S01]  /*14370*/  MOV R226, 0x181f ;  /* 0x0000181f00e27802 */ /* 0x000fe20000000f00 */
[----:B------:R-:W-:Y:S01]  /*14380*/  IMAD.MOV.U32 R225, RZ, RZ, R6 ;  /* 0x000000ffffe17224 */ /* 0x000fe200078e0006 */
[----:B------:R-:W-:Y:S02]  /*14390*/  MOV R3, 0x143b0 ;  /* 0x000143b000037802 */ /* 0x000fe40000000f00 */
[----:B------:R-:W-:Y:S05]  /*143a0*/  CALL.REL.NOINC `($__internal_49_$__cuda_sm70_shflsync_idx_p) ;  /* 0x0000236000007944 */ /* 0x000fea0003c00000 */
[----:B------:R-:W-:Y:S01]  /*143b0*/  MOV R7, R226 ;  /* 0x000000e200077202 */ /* 0x000fe20000000f00 */
[----:B------:R-:W-:-:S05]  /*143c0*/  BRA `(.L_x_3238) ;  /* 0xffff31a000007947 */ /* 0x000fca000383ffff */
.L_x_3133:
[----:B--2---:R-:W-:Y:S01]  /*143d0*/  MOV R2, 0x3 ;  /* 0x0000000300027802 */ /* 0x004fe20000000f00 */
[----:B------:R-:W-:Y:S01]  /*143e0*/  IMAD.MOV.U32 R225, RZ, RZ, R5 ;  /* 0x000000ffffe17224 */ /* 0x000fe200078e0005 */
[----:B------:R-:W-:Y:S01]  /*143f0*/  MOV R3, 0x14420 ;  /* 0x0001442000037802 */ /* 0x000fe20000000f00 */
[----:B------:R-:W-:Y:S02]  /*14400*/  IMAD.MOV.U32 R226, RZ, RZ, 0x181f ;  /* 0x0000181fffe27424 */ /* 0x000fe400078e00ff */
[----:B-1----:R-:W-:Y:S05]  /*14410*/  CALL.REL.NOINC `($__internal_49_$__cuda_sm70_shflsync_idx_p) ;  /* 0x000022f000007944 */ /* 0x002fea0003c00000 */
        /* <DEDUP_REMOVED lines=8> */
.L_x_3136:
[----:B------:R-:W-:Y:S01]  /*144a0*/  MOV R2, RZ ;  /* 0x000000ff00027202 */ /* 0x000fe20000000f00 */
[----:B------:R-:W-:Y:S01]  /*144b0*/  IMAD.MOV.U32 R225, RZ, RZ, R0 ;  /* 0x000000ffffe17224 */ /* 0x000fe200078e0000 */
[----:B------:R-:W-:Y:S01]  /*144c0*/  MOV R3, 0x144f0 ;  /* 0x000144f000037802 */ /* 0x000fe20000000f00 */
[----:B------:R-:W-:Y:S02]  /*144d0*/  IMAD.MOV.U32 R226, RZ, RZ, 0x181f ;  /* 0x0000181fffe27424 */ /* 0x000fe400078e00ff */
[----:B------:R-:W-:Y:S05]  /*144e0*/  CALL.REL.NOINC `($__internal_49_$__cuda_sm70_shflsync_idx_p) ;  /* 0x0000222000007944 */ /* 0x000fea0003c00000 */
[----:B------:R-:W-:Y:S01]  /*144f0*/  MOV R69, R226 ;  /* 0x000000e200457202 */ /* 0x000fe20000000f00 */
[----:B------:R-:W-:-:S05]  /*14500*/  BRA `(.L_x_3240) ;  /* 0xffff3f4000007947 */ /* 0x000fca000383ffff */
.L_x_3137:
[----:B------:R-:W-:Y:S01]  /*14510*/  MOV R2, RZ ;  /* 0x000000ff00027202 */ /* 0x000fe20000000f00 */
[----:B------:R-:W-:Y:S01]  /*14520*/  IMAD.MOV.U32 R225, RZ, RZ, R68 ;  /* 0x000000ffffe17224 */ /* 0x000fe200078e0044 */
[----:B------:R-:W-:Y:S01]  /*14530*/  MOV R3, 0x14560 ;  /* 0x0001456000037802 */ /* 0x000fe20000000f00 */
[----:B------:R-:W-:Y:S02]  /*14540*/  IMAD.MOV.U32 R226, RZ, RZ, 0x181f ;  /* 0x0000181fffe27424 */ /* 0x000fe400078e00ff */
[----:B-12---:R-:W-:Y:S05]  /*14550*/  CALL.REL.NOINC `($__internal_49_$__cuda_sm70_shflsync_idx_p) ;  /* 0x000021b000007944 */ /* 0x006fea0003c00000 */
[----:B------:R-:W-:Y:S01]  /*14560*/  MOV R2, R226 ;  /* 0x000000e200027202 */ /* 0x000fe20000000f00 */
[----:B------:R-:W-:-:S05]  /*14570*/  BRA `(.L_x_3241) ;  /* 0xffff3ef000007947 */ /* 0x000fca000383ffff */
.L_x_3138:
[----:B--2---:R-:W-:Y:S01]  /*14580*/  MOV R2, 0x1 ;  /* 0x0000000100027802 */ /* 0x004fe20000000f00 */
[----:B------:R-:W-:Y:S01]  /*14590*/  IMAD.MOV.U32 R225, RZ, RZ, R0 ;  /* 0x000000ffffe17224 */ /* 0x000fe200078e0000 */
[----:B------:R-:W-:Y:S01]  /*145a0*/  MOV R3, 0x145d0 ;  /* 0x000145d000037802 */ /* 0x000fe20000000f00 */
[----:B------:R-:W-:Y:S02]  /*145b0*/  IMAD.MOV.U32 R226, RZ, RZ, 0x181f ;  /* 0x0000181fffe27424 */ /* 0x000fe400078e00ff */
[----:B-1-3--:R-:W-:Y:S05]  /*145c0*/  CALL.REL.NOINC `($__internal_49_$__cuda_sm70_shflsync_idx_p) ;  /* 0x0000214000007944 */ /* 0x00afea0003c00000 */
        /* <DEDUP_REMOVED lines=8> */
.L_x_3139:
[----:B-1----:R-:W-:Y:S01]  /*14650*/  MOV R2, 0x2 ;  /* 0x0000000200027802 */ /* 0x002fe20000000f00 */
[----:B------:R-:W-:Y:S01]  /*14660*/  IMAD.MOV.U32 R225, RZ, RZ, R0 ;  /* 0x000000ffffe17224 */ /* 0x000fe200078e0000 */
[----:B------:R-:W-:Y:S01]  /*14670*/  MOV R3, 0x146a0 ;  /* 0x000146a000037802 */ /* 0x000fe20000000f00 */
[----:B------:R-:W-:Y:S02]  /*14680*/  IMAD.MOV.U32 R226, RZ, RZ, 0x181f ;  /* 0x0000181fffe27424 */ /* 0x000fe400078e00ff */
[----:B---34-:R-:W-:Y:S05]  /*14690*/  CALL.REL.NOINC `($__internal_49_$__cuda_sm70_shflsync_idx_p) ;  /* 0x0000207000007944 */ /* 0x018fea0003c00000 */
[----:B------:R-:W-:Y:S01]  /*146a0*/  MOV R69, R226 ;  /* 0x000000e200457202 */ /* 0x000fe20000000f00 */
[----:B------:R-:W-:-:S05]  /*146b0*/  BRA `(.L_x_3243) ;  /* 0xffff3fc000007947 */ /* 0x000fca000383ffff */
.L_x_3140:
[----:B-1----:R-:W-:Y:S01]  /*146c0*/  MOV R2, 0x2 ;  /* 0x0000000200027802 */ /* 0x002fe20000000f00 */
[----:B------:R-:W-:Y:S01]  /*146d0*/  IMAD.MOV.U32 R225, RZ, RZ, R68 ;  /* 0x000000ffffe17224 */ /* 0x000fe200078e0044 */
[----:B------:R-:W-:Y:S01]  /*146e0*/  MOV R3, 0x14710 ;  /* 0x0001471000037802 */ /* 0x000fe20000000f00 */
[----:B------:R-:W-:Y:S02]  /*146f0*/  IMAD.MOV.U32 R226, RZ, RZ, 0x181f ;  /* 0x0000181fffe27424 */ /* 0x000fe400078e00ff */
[----:B--234-:R-:W-:Y:S05]  /*14700*/  CALL.REL.NOINC `($__internal_49_$__cuda_sm70_shflsync_idx_p) ;  /* 0x0000200000007944 */ /* 0x01cfea0003c00000 */
[----:B------:R-:W-:Y:S01]  /*14710*/  MOV R2, R226 ;  /* 0x000000e200027202 */ /* 0x000fe20000000f00 */
[----:B------:R-:W-:-:S05]  /*14720*/  BRA `(.L_x_3244) ;  /* 0xffff3f7000007947 */ /* 0x000fca000383ffff */
.L_x_3141:
[----:B--2---:R-:W-:Y:S01]  /*14730*/  MOV R2, 0x3 ;  /* 0x0000000300027802 */ /* 0x004fe20000000f00 */
[----:B------:R-:W-:Y:S01]  /*14740*/  IMAD.MOV.U32 R225, RZ, RZ, R0 ;  /* 0x000000ffffe17224 */ /* 0x000fe200078e0000 */
[----:B------:R-:W-:Y:S01]  /*14750*/  MOV R3, 0x14780 ;  /* 0x0001478000037802 */ /* 0x000fe20000000f00 */
[----:B------:R-:W-:Y:S02]  /*14760*/  IMAD.MOV.U32 R226, RZ, RZ, 0x181f ;  /* 0x0000181fffe27424 */ /* 0x000fe400078e00ff */
[----:B-1-34-:R-:W-:Y:S05]  /*14770*/  CALL.REL.NOINC `($__internal_49_$__cuda_sm70_shflsync_idx_p) ;  /* 0x00001f9000007944 */ /* 0x01afea0003c00000 */
        /* <DEDUP_REMOVED lines=8> */
.L_x_3142:
[----:B------:R-:W-:Y:S01]  /*14800*/  MOV R2, RZ ;  /* 0x000000ff00027202 */ /* 0x000fe20000000f00 */
[----:B------:R-:W-:Y:S01]  /*14810*/  IMAD.MOV.U32 R225, RZ, RZ, R68 ;  /* 0x000000ffffe17224 */ /* 0x000fe200078e0044 */
[----:B------:R-:W-:Y:S01]  /*14820*/  MOV R3, 0x14850 ;  /* 0x0001485000037802 */ /* 0x000fe20000000f00 */
[----:B------:R-:W-:Y:S02]  /*14830*/  IMAD.MOV.U32 R226, RZ, RZ, 0x1c1f ;  /* 0x00001c1fffe27424 */ /* 0x000fe400078e00ff */
[----:B------:R-:W-:Y:S05]  /*14840*/  CALL.REL.NOINC `($__internal_49_$__cuda_sm70_shflsync_idx_p) ;  /* 0x00001ec000007944 */ /* 0x000fea0003c00000 */
[----:B------:R-:W-:Y:S01]  /*14850*/  MOV R0, R226 ;  /* 0x000000e200007202 */ /* 0x000fe20000000f00 */
[----:B------:R-:W-:-:S05]  /*14860*/  BRA `(.L_x_3246) ;  /* 0xffff411000007947 */ /* 0x000fca000383ffff */
.L_x_3143:
[----:B------:R-:W-:Y:S01]  /*14870*/  MOV R2, 0x1 ;  /* 0x0000000100027802 */ /* 0x000fe20000000f00 */
[----:B------:R-:W-:Y:S01]  /*14880*/  IMAD.MOV.U32 R225, RZ, RZ, R68 ;  /* 0x000000ffffe17224 */ /* 0x000fe200078e0044 */
[----:B------:R-:W-:Y:S01]  /*14890*/  MOV R3, 0x148c0 ;  /* 0x000148c000037802 */ /* 0x000fe20000000f00 */
[----:B------:R-:W-:Y:S02]  /*148a0*/  IMAD.MOV.U32 R226, RZ, RZ, 0x1c1f ;  /* 0x00001c1fffe27424 */ /* 0x000fe400078e00ff */
[----:B-1----:R-:W-:Y:S05]  /*148b0*/  CALL.REL.NOINC `($__internal_49_$__cuda_sm70_shflsync_idx_p) ;  /* 0x00001e5000007944 */ /* 0x002fea0003c00000 */
        /* <DEDUP_REMOVED lines=115> */
[----:B------:R-:W-:Y:S05]  /*14ff0*/  CALL.REL.NOINC `($__internal_48_$__cuda_sm70_shflsync_bfly_p) ;  /* 0x000016b000007944 */ /* 0x000fea0003c00000 */
[----:B------:R-:W-:Y:S01]  /*15000*/  FMNMX.FTZ R68, R68, R0, !PT ;  /* 0x0000000044447209 */ /* 0x000fe20007810000 */
[----:B------:R-:W-:Y:S01]  /*15010*/  IMAD.MOV.U32 R0, RZ, RZ, 0x1 ;  /* 0x00000001ff007424 */ /* 0x000fe200078e00ff */
[----:B------:R-:W-:Y:S02]  /*15020*/  MOV R2, 0x15040 ;  /* 0x0001504000027802 */ /* 0x000fe40000000f00 */
        /* <DEDUP_REMOVED lines=8> */
[----:B------:R-:W-:Y:S02]  /*150b0*/  MOV R2, 0x150d0 ;  /* 0x000150d000027802 */ /* 0x000fe40000000f00 */
[----:B------:R-:W-:Y:S05]  /*150c0*/  CALL.REL.NOINC `($__internal_48_$__cuda_sm70_shflsync_bfly_p) ;  /* 0x000015e000007944 */ /* 0x000fea0003c00000 */
[----:B------:R-:W-:-:S05]  /*150d0*/  BRA `(.L_x_3247) ;  /* 0xffff43d000007947 */ /* 0x000fca000383ffff */
.L_x_3146:
[----:B-1--4-:R-:W-:Y:S01]  /*150e0*/  MOV R2, RZ ;  /* 0x000000ff00027202 */ /* 0x012fe20000000f00 */
[----:B------:R-:W-:Y:S01]  /*150f0*/  IMAD.MOV.U32 R225, RZ, RZ, R0 ;  /* 0x000000ffffe17224 */ /* 0x000fe200078e0000 */
[----:B------:R-:W-:Y:S01]  /*15100*/  MOV R3, 0x15130 ;  /* 0x0001513000037802 */ /* 0x000fe20000000f00 */
[----:B------:R-:W-:Y:S02]  /*15110*/  IMAD.MOV.U32 R226, RZ, RZ, 0x181f ;  /* 0x0000181fffe27424 */ /* 0x000fe400078e00ff */
[----:B------:R-:W-:Y:S05]  /*15120*/  CALL.REL.NOINC `($__internal_49_$__cuda_sm70_shflsync_idx_p) ;  /* 0x000015e000007944 */ /* 0x000fea0003c00000 */
[----:B------:R-:W-:Y:S01]  /*15130*/  MOV R6, R226 ;  /* 0x000000e200067202 */ /* 0x000fe20000000f00 */
[----:B------:R-:W-:-:S05]  /*15140*/  BRA `(.L_x_3248) ;  /* 0xffff621000007947 */ /* 0x000fca000383ffff */
.L_x_3149:
[----:B------:R-:W-:Y:S01]  /*15150*/  MOV R2, 0x3 ;  /* 0x0000000300027802 */ /* 0x000fe20000000f00 */
        /* <DEDUP_REMOVED lines=12> */
.L_x_3152:
[----:B------:R-:W-:Y:S01]  /*15220*/  MOV R2, RZ ;  /* 0x000000ff00027202 */ /* 0x000fe20000000f00 */
[----:B------:R-:W-:Y:S01]  /*15230*/  IMAD.MOV.U32 R225, RZ, RZ, R0 ;  /* 0x000000ffffe17224 */ /* 0x000fe200078e0000 */
[----:B------:R-:W-:Y:S01]  /*15240*/  MOV R3, 0x15270 ;  /* 0x0001527000037802 */ /* 0x000fe20000000f00 */
[----:B------:R-:W-:Y:S02]  /*15250*/  IMAD.MOV.U32 R226, RZ, RZ, 0x181f ;  /* 0x0000181fffe27424 */ /* 0x000fe400078e00ff */
[----:B------:R-:W-:Y:S05]  /*15260*/  CALL.REL.NOINC `($__internal_49_$__cuda_sm70_shflsync_idx_p) ;  /* 0x000014a000007944 */ /* 0x000fea0003c00000 */
[----:B------:R-:W-:Y:S01]  /*15270*/  MOV R73, R226 ;  /* 0x000000e200497202 */ /* 0x000fe20000000f00 */
[----:B------:R-:W-:-:S05]  /*15280*/  BRA `(.L_x_3250) ;  /* 0xffff711000007947 */ /* 0x000fca000383ffff */
.L_x_3153:
[----:B------:R-:W-:Y:S01]  /*15290*/  MOV R2, RZ ;  /* 0x000000ff00027202 */ /* 0x000fe20000000f00 */
[----:B------:R-:W-:Y:S01]  /*152a0*/  IMAD.MOV.U32 R225, RZ, RZ, R68 ;  /* 0x000000ffffe17224 */ /* 0x000fe200078e0044 */
[----:B------:R-:W-:Y:S01]  /*152b0*/  MOV R3, 0x152e0 ;  /* 0x000152e000037802 */ /* 0x000fe20000000f00 */
[----:B------:R-:W-:Y:S02]  /*152c0*/  IMAD.MOV.U32 R226, RZ, RZ, 0x181f ;  /* 0x0000181fffe27424 */ /* 0x000fe400078e00ff */
[----:B-12---:R-:W-:Y:S05]  /*152d0*/  CALL.REL.NOINC `($__internal_49_$__cuda_sm70_shflsync_idx_p) ;  /* 0x0000143000007944 */ /* 0x006fea0003c00000 */
[----:B------:R-:W-:Y:S01]  /*152e0*/  MOV R72, R226 ;  /* 0x000000e200487202 */ /* 0x000fe20000000f00 */
[----:B------:R-:W-:-:S05]  /*152f0*/  BRA `(.L_x_3251) ;  /* 0xffff70c000007947 */ /* 0x000fca000383ffff */
.L_x_3154:
        /* <DEDUP_REMOVED lines=13> */
.L_x_3155:
[----:B-1----:R-:W-:Y:S01]  /*153d0*/  MOV R2, 0x2 ;  /* 0x0000000200027802 */ /* 0x002fe20000000f00 */
[----:B------:R-:W-:Y:S01]  /*153e0*/  IMAD.MOV.U32 R225, RZ, RZ, R0 ;  /* 0x000000ffffe17224 */ /* 0x000fe200078e0000 */
[----:B------:R-:W-:Y:S01]  /*153f0*/  MOV R3, 0x15420 ;  /* 0x0001542000037802 */ /* 0x000fe20000000f00 */
[----:B------:R-:W-:Y:S02]  /*15400*/  IMAD.MOV.U32 R226, RZ, RZ, 0x181f ;  /* 0x0000181fffe27424 */ /* 0x000fe400078e00ff */
[----:B---34-:R-:W-:Y:S05]  /*15410*/  CALL.REL.NOINC `($__internal_49_$__cuda_sm70_shflsync_idx_p) ;  /* 0x000012f000007944 */ /* 0x018fea0003c00000 */
[----:B------:R-:W-:Y:S01]  /*15420*/  MOV R73, R226 ;  /* 0x000000e200497202 */ /* 0x000fe20000000f00 */
[----:B------:R-:W-:-:S05]  /*15430*/  BRA `(.L_x_3253) ;  /* 0xffff721000007947 */ /* 0x000fca000383ffff */
.L_x_3156:
[----:B-1----:R-:W-:Y:S01]  /*15440*/  MOV R2, 0x2 ;  /* 0x0000000200027802 */ /* 0x002fe20000000f00 */
[----:B------:R-:W-:Y:S01]  /*15450*/  IMAD.MOV.U32 R225, RZ, RZ, R68 ;  /* 0x000000ffffe17224 */ /* 0x000fe200078e0044 */
[----:B------:R-:W-:Y:S01]  /*15460*/  MOV R3, 0x15490 ;  /* 0x0001549000037802 */ /* 0x000fe20000000f00 */
[----:B------:R-:W-:Y:S02]  /*15470*/  IMAD.MOV.U32 R226, RZ, RZ, 0x181f ;  /* 0x0000181fffe27424 */ /* 0x000fe400078e00ff */
[----:B--234-:R-:W-:Y:S05]  /*15480*/  CALL.REL.NOINC `($__internal_49_$__cuda_sm70_shflsync_idx_p) ;  /* 0x0000128000007944 */ /* 0x01cfea0003c00000 */
[----:B------:R-:W-:Y:S01]  /*15490*/  MOV R72, R226 ;  /* 0x000000e200487202 */ /* 0x000fe20000000f00 */
[----:B------:R-:W-:-:S05]  /*154a0*/  BRA `(.L_x_3254) ;  /* 0xffff71c000007947 */ /* 0x000fca000383ffff */
.L_x_3157:
[----:B-1----:R-:W-:Y:S01]  /*154b0*/  MOV R2, 0x3 ;  /* 0x0000000300027802 */ /* 0x002fe20000000f00 */
[----:B------:R-:W-:Y:S01]  /*154c0*/  IMAD.MOV.U32 R225, RZ, RZ, R0 ;  /* 0x000000ffffe17224 */ /* 0x000fe200078e0000 */
[----:B------:R-:W-:Y:S01]  /*154d0*/  MOV R3, 0x15500 ;  /* 0x0001550000037802 */ /* 0x000fe20000000f00 */
[----:B------:R-:W-:Y:S02]  /*154e0*/  IMAD.MOV.U32 R226, RZ, RZ, 0x181f ;  /* 0x0000181fffe27424 */ /* 0x000fe400078e00ff */
[----:B--2-4-:R-:W-:Y:S05]  /*154f0*/  CALL.REL.NOINC `($__internal_49_$__cuda_sm70_shflsync_idx_p) ;  /* 0x0000121000007944 */ /* 0x014fea0003c00000 */
        /* <DEDUP_REMOVED lines=8> */
.L_x_3158:
[----:B------:R-:W-:Y:S02]  /*15580*/  MOV R0, 0x2 ;  /* 0x0000000200007802 */ /* 0x000fe40000000f00 */
[----:B------:R-:W-:Y:S02]  /*15590*/  MOV R2, 0x155b0 ;  /* 0x000155b000027802 */ /* 0x000fe40000000f00 */
[----:B------:R-:W-:Y:S05]  /*155a0*/  CALL.REL.NOINC `($__internal_48_$__cuda_sm70_shflsync_bfly_p) ;  /* 0x0000110000007944 */ /* 0x000fea0003c00000 */
[----:B------:R-:W-:-:S05]  /*155b0*/  BRA `(.L_x_3256) ;  /* 0xffff76e000007947 */ /* 0x000fca000383ffff */
.L_x_3159:
[----:B------:R-:W-:Y:S02]  /*155c0*/  MOV R0, 0x1 ;  /* 0x0000000100007802 */ /* 0x000fe40000000f00 */
        /* <DEDUP_REMOVED lines=12> */
.L_x_3161:
[----:B------:R-:W-:Y:S01]  /*15690*/  IMAD.MOV.U32 R68, RZ, RZ, R238 ;  /* 0x000000ffff447224 */ /* 0x000fe200078e00ee */
[----:B------:R-:W-:-:S02]  /*156a0*/  MOV R0, 0x2 ;  /* 0x0000000200007802 */ /* 0x000fc40000000f00 */
[----:B------:R-:W-:Y:S02]  /*156b0*/  MOV R2, 0x156d0 ;  /* 0x000156d000027802 */ /* 0x000fe40000000f00 */
[----:B------:R-:W-:Y:S05]  /*156c0*/  CALL.REL.NOINC `($__internal_48_$__cuda_sm70_shflsync_bfly_p) ;  /* 0x00000fe000007944 */ /* 0x000fea0003c00000 */
[----:B------:R-:W-:Y:S05]  /*156d0*/  BRA `(.L_x_3258) ;  /* 0xffff922000007947 */ /* 0x000fea000383ffff */
.L_x_3162:
[----:B------:R-:W-:Y:S01]  /*156e0*/  IMAD.MOV.U32 R68, RZ, RZ, R4 ;  /* 0x000000ffff447224 */ /* 0x000fe200078e0004 */
[----:B------:R-:W-:Y:S02]  /*156f0*/  MOV R0, 0x1 ;  /* 0x0000000100007802 */ /* 0x000fe40000000f00 */
[----:B------:R-:W-:Y:S02]  /*15700*/  MOV R2, 0x15720 ;  /* 0x0001572000027802 */ /* 0x000fe40000000f00 */
[----:B-1----:R-:W-:Y:S05]  /*15710*/  CALL.REL.NOINC `($__internal_48_$__cuda_sm70_shflsync_bfly_p) ;  /* 0x00000f9000007944 */ /* 0x002fea0003c00000 */
[----:B------:R-:W-:Y:S01]  /*15720*/  FADD.FTZ R4, R4, R0 ;  /* 0x0000000004047221 */ /* 0x000fe20000010000 */
[----:B------:R-:W-:Y:S02]  /*15730*/  MOV R68, R250 ;  /* 0x000000fa00447202 */ /* 0x000fe40000000f00 */
[----:B------:R-:W-:Y:S02]  /*15740*/  MOV R0, 0x2 ;  /* 0x0000000200007802 */ /* 0x000fe40000000f00 */
[----:B------:R-:W-:Y:S02]  /*15750*/  MOV R2, 0x15770 ;  /* 0x0001577000027802 */ /* 0x000fe40000000f00 */
[----:B------:R-:W-:Y:S05]  /*15760*/  CALL.REL.NOINC `($__internal_48_$__cuda_sm70_shflsync_bfly_p) ;  /* 0x00000f4000007944 */ /* 0x000fea0003c00000 */
[----:B------:R-:W-:Y:S01]  /*15770*/  FADD.FTZ R5, R250, R0 ;  /* 0x00000000fa057221 */ /* 0x000fe20000010000 */
[----:B------:R-:W-:Y:S02]  /*15780*/  MOV R0, 0x1 ;  /* 0x0000000100007802 */ /* 0x000fe40000000f00 */
[----:B------:R-:W-:-:S02]  /*15790*/  MOV R2, 0x157c0 ;  /* 0x000157c000027802 */ /* 0x000fc40000000f00 */
[----:B------:R-:W-:Y:S02]  /*157a0*/  MOV R68, R5 ;  /* 0x0000000500447202 */ /* 0x000fe40000000f00 */
[----:B------:R-:W-:Y:S05]  /*157b0*/  CALL.REL.NOINC `($__internal_48_$__cuda_sm70_shflsync_bfly_p) ;  /* 0x00000ef000007944 */ /* 0x000fea0003c00000 */
[----:B------:R-:W-:Y:S01]  /*157c0*/  MOV R3, R0 ;  /* 0x0000000000037202 */ /* 0x000fe20000000f00 */
[----:B------:R-:W-:Y:S05]  /*157d0*/  BRA `(.L_x_3259) ;  /* 0xffff919000007947 */ /* 0x000fea000383ffff */
.L_x_3169:
[----:B-1234-:R-:W-:Y:S01]  /*157e0*/  IMAD.MOV.U32 R225, RZ, RZ, R7 ;  /* 0x000000ffffe17224 */ /* 0x01efe200078e0007 */
[----:B------:R-:W-:Y:S01]  /*157f0*/  MOV R2, RZ ;  /* 0x000000ff00027202 */ /* 0x000fe20000000f00 */
[----:B------:R-:W-:Y:S01]  /*15800*/  IMAD.MOV.U32 R226, RZ, RZ, 0x181f ;  /* 0x0000181fffe27424 */ /* 0x000fe200078e00ff */
[----:B------:R-:W-:Y:S02]  /*15810*/  MOV R3, 0x15830 ;  /* 0x0001583000037802 */ /* 0x000fe40000000f00 */
[----:B------:R-:W-:Y:S05]  /*15820*/  CALL.REL.NOINC `($__internal_49_$__cuda_sm70_shflsync_idx_p) ;  /* 0x00000ee000007944 */ /* 0x000fea0003c00000 */
[----:B------:R-:W-:Y:S01]  /*15830*/  MOV R10, R226 ;  /* 0x000000e2000a7202 */ /* 0x000fe20000000f00 */
[----:B------:R-:W-:Y:S05]  /*15840*/  BRA `(.L_x_3260) ;  /* 0xffffa54000007947 */ /* 0x000fea000383ffff */
.L_x_3170:
[----:B------:R-:W-:Y:S01]  /*15850*/  IMAD.MOV.U32 R225, RZ, RZ, R8 ;  /* 0x000000ffffe17224 */ /* 0x000fe200078e0008 */
[----:B------:R-:W-:Y:S01]  /*15860*/  MOV R2, RZ ;  /* 0x000000ff00027202 */ /* 0x000fe20000000f00 */
[----:B------:R-:W-:Y:S01]  /*15870*/  IMAD.MOV.U32 R226, RZ, RZ, 0x181f ;  /* 0x0000181fffe27424 */ /* 0x000fe200078e00ff */
[----:B------:R-:W-:Y:S02]  /*15880*/  MOV R3, 0x158a0 ;  /* 0x000158a000037802 */ /* 0x000fe40000000f00 */
[----:B-12---:R-:W-:Y:S05]  /*15890*/  CALL.REL.NOINC `($__internal_49_$__cuda_sm70_shflsync_idx_p) ;  /* 0x00000e7000007944 */ /* 0x006fea0003c00000 */
[----:B------:R-:W-:Y:S01]  /*158a0*/  MOV R0, R226 ;  /* 0x000000e200007202 */ /* 0x000fe20000000f00 */
[----:B------:R-:W-:Y:S05]  /*158b0*/  BRA `(.L_x_3261) ;  /* 0xffffa4f000007947 */ /* 0x000fea000383ffff */
.L_x_3173:
        /* <DEDUP_REMOVED lines=13> */
.L_x_3176:
[----:B------:R-:W-:Y:S01]  /*15990*/  IMAD.MOV.U32 R225, RZ, RZ, R7 ;  /* 0x000000ffffe17224 */ /* 0x000fe200078e0007 */
[----:B-1----:R-:W-:Y:S01]  /*159a0*/  MOV R2, 0x2 ;  /* 0x0000000200027802 */ /* 0x002fe20000000f00 */
[----:B------:R-:W-:Y:S01]  /*159b0*/  IMAD.MOV.U32 R226, RZ, RZ, 0x181f ;  /* 0x0000181fffe27424 */ /* 0x000fe200078e00ff */
[----:B------:R-:W-:Y:S02]  /*159c0*/  MOV R3, 0x159e0 ;  /* 0x000159e000037802 */ /* 0x000fe40000000f00 */
[----:B--234-:R-:W-:Y:S05]  /*159d0*/  CALL.REL.NOINC `($__internal_49_$__cuda_sm70_shflsync_idx_p) ;  /* 0x00000d3000007944 */ /* 0x01cfea0003c00000 */
[----:B------:R-:W-:Y:S01]  /*159e0*/  MOV R10, R226 ;  /* 0x000000e2000a7202 */ /* 0x000fe20000000f00 */
[----:B------:R-:W-:Y:S05]  /*159f0*/  BRA `(.L_x_3263) ;  /* 0xffffa63000007947 */ /* 0x000fea000383ffff */
.L_x_3177:
[----:B------:R-:W-:Y:S01]  /*15a00*/  IMAD.MOV.U32 R225, RZ, RZ, R8 ;  /* 0x000000ffffe17224 */ /* 0x000fe200078e0008 */
[----:B-1----:R-:W-:Y:S01]  /*15a10*/  MOV R2, 0x2 ;  /* 0x0000000200027802 */ /* 0x002fe20000000f00 */
[----:B------:R-:W-:Y:S01]  /*15a20*/  IMAD.MOV.U32 R226, RZ, RZ, 0x181f ;  /* 0x0000181fffe27424 */ /* 0x000fe200078e00ff */
[----:B------:R-:W-:Y:S02]  /*15a30*/  MOV R3, 0x15a50 ;  /* 0x00015a5000037802 */ /* 0x000fe40000000f00 */
[----:B--234-:R-:W-:Y:S05]  /*15a40*/  CALL.REL.NOINC `($__internal_49_$__cuda_sm70_shflsync_idx_p) ;  /* 0x00000cc000007944 */ /* 0x01cfea0003c00000 */
[----:B------:R-:W-:Y:S01]  /*15a50*/  MOV R0, R226 ;  /* 0x000000e200007202 */ /* 0x000fe20000000f00 */
[----:B------:R-:W-:Y:S05]  /*15a60*/  BRA `(.L_x_3264) ;  /* 0xffffa5e000007947 */ /* 0x000fea000383ffff */
.L_x_3180:
        /* <DEDUP_REMOVED lines=13> */
.L_x_3182:
[----:B------:R-:W-:Y:S01]  /*15b40*/  IMAD.MOV.U32 R225, RZ, RZ, R5 ;  /* 0x000000ffffe17224 */ /* 0x000fe200078e0005 */
[----:B------:R-:W-:Y:S01]  /*15b50*/  MOV R2, RZ ;  /* 0x000000ff00027202 */ /* 0x000fe20000000f00 */
[----:B------:R-:W-:Y:S01]  /*15b60*/  IMAD.MOV.U32 R226, RZ, RZ, 0x1c1f ;  /* 0x00001c1fffe27424 */ /* 0x000fe200078e00ff */
[----:B------:R-:W-:Y:S02]  /*15b70*/  MOV R3, 0x15b90 ;  /* 0x00015b9000037802 */ /* 0x000fe40000000f00 */
[----:B------:R-:W-:Y:S05]  /*15b80*/  CALL.REL.NOINC `($__internal_49_$__cuda_sm70_shflsync_idx_p) ;  /* 0x00000b8000007944 */ /* 0x000fea0003c00000 */
[----:B------:R-:W-:Y:S01]  /*15b90*/  MOV R4, R226 ;  /* 0x000000e200047202 */ /* 0x000fe20000000f00 */
[----:B------:R-:W-:Y:S05]  /*15ba0*/  BRA `(.L_x_3266) ;  /* 0xffffa8c000007947 */ /* 0x000fea000383ffff */
.L_x_3183:
[----:B------:R-:W-:Y:S01]  /*15bb0*/  IMAD.MOV.U32 R225, RZ, RZ, R12 ;  /* 0x000000ffffe17224 */ /* 0x000fe200078e000c */
[----:B------:R-:W-:Y:S01]  /*15bc0*/  MOV R2, RZ ;  /* 0x000000ff00027202 */ /* 0x000fe20000000f00 */
[----:B------:R-:W-:Y:S01]  /*15bd0*/  IMAD.MOV.U32 R226, RZ, RZ, 0x1c1f ;  /* 0x00001c1fffe27424 */ /* 0x000fe200078e00ff */
[----:B------:R-:W-:Y:S02]  /*15be0*/  MOV R3, 0x15c00 ;  /* 0x00015c0000037802 */ /* 0x000fe40000000f00 */
[----:B-12---:R-:W-:Y:S05]  /*15bf0*/  CALL.REL.NOINC `($__internal_49_$__cuda_sm70_shflsync_idx_p) ;  /* 0x00000b1000007944 */ /* 0x006fea0003c00000 */
[----:B------:R-:W-:Y:S01]  /*15c00*/  MOV R0, R226 ;  /* 0x000000e200007202 */ /* 0x000fe20000000f00 */
[----:B------:R-:W-:Y:S05]  /*15c10*/  BRA `(.L_x_3267) ;  /* 0xffffa87000007947 */ /* 0x000fea000383ffff */
.L_x_3186:
[----:B------:R-:W-:Y:S01]  /*15c20*/  IMAD.MOV.U32 R225, RZ, RZ, R5 ;  /* 0x000000ffffe17224 */ /* 0x000fe200078e0005 */
[----:B--2---:R-:W-:Y:S01]  /*15c30*/  MOV R2, 0x1 ;  /* 0x0000000100027802 */ /* 0x004fe20000000f00 */
[----:B------:R-:W-:Y:S01]  /*15c40*/  IMAD.MOV.U32 R226, RZ, RZ, 0x1c1f ;  /* 0x00001c1fffe27424 */ /* 0x000fe200078e00ff */
[----:B------:R-:W-:-:S02]  /*15c50*/  MOV R3, 0x15c70 ;  /* 0x00015c7000037802 */ /* 0x000fc40000000f00 */
[----:B-1-34-:R-:W-:Y:S05]  /*15c60*/  CALL.REL.NOINC `($__internal_49_$__cuda_sm70_shflsync_idx_p) ;  /* 0x00000aa000007944 */ /* 0x01afea0003c00000 */
        /* <DEDUP_REMOVED lines=8> */
.L_x_3190:
[----:B------:R-:W-:Y:S01]  /*15cf0*/  IMAD.MOV.U32 R225, RZ, RZ, R7 ;  /* 0x000000ffffe17224 */ /* 0x000fe200078e0007 */
[----:B------:R-:W-:Y:S01]  /*15d00*/  MOV R2, RZ ;  /* 0x000000ff00027202 */ /* 0x000fe20000000f00 */
[----:B------:R-:W-:Y:S01]  /*15d10*/  IMAD.MOV.U32 R226, RZ, RZ, 0x181f ;  /* 0x0000181fffe27424 */ /* 0x000fe200078e00ff */
[----:B------:R-:W-:Y:S02]  /*15d20*/  MOV R3, 0x15d40 ;  /* 0x00015d4000037802 */ /* 0x000fe40000000f00 */
[----:B------:R-:W-:Y:S05]  /*15d30*/  CALL.REL.NOINC `($__internal_49_$__cuda_sm70_shflsync_idx_p) ;  /* 0x000009d000007944 */ /* 0x000fea0003c00000 */
[----:B------:R-:W-:Y:S01]  /*15d40*/  MOV R9, R226 ;  /* 0x000000e200097202 */ /* 0x000fe20000000f00 */
[----:B------:R-:W-:Y:S05]  /*15d50*/  BRA `(.L_x_3269) ;  /* 0xffffbb3000007947 */ /* 0x000fea000383ffff */
.L_x_3191:
[----:B------:R-:W-:Y:S01]  /*15d60*/  IMAD.MOV.U32 R225, RZ, RZ, R10 ;  /* 0x000000ffffe17224 */ /* 0x000fe200078e000a */
[----:B------:R-:W-:Y:S01]  /*15d70*/  MOV R2, RZ ;  /* 0x000000ff00027202 */ /* 0x000fe20000000f00 */
[----:B------:R-:W-:Y:S01]  /*15d80*/  IMAD.MOV.U32 R226, RZ, RZ, 0x181f ;  /* 0x0000181fffe27424 */ /* 0x000fe200078e00ff */
[----:B------:R-:W-:Y:S02]  /*15d90*/  MOV R3, 0x15db0 ;  /* 0x00015db000037802 */ /* 0x000fe40000000f00 */
[----:B-12---:R-:W-:Y:S05]  /*15da0*/  CALL.REL.NOINC `($__internal_49_$__cuda_sm70_shflsync_idx_p) ;  /* 0x0000096000007944 */ /* 0x006fea0003c00000 */
[----:B------:R-:W-:Y:S01]  /*15db0*/  MOV R0, R226 ;  /* 0x000000e200007202 */ /* 0x000fe20000000f00 */
[----:B------:R-:W-:Y:S05]  /*15dc0*/  BRA `(.L_x_3270) ;  /* 0xffffbae000007947 */ /* 0x000fea000383ffff */
.L_x_3194:
        /* <DEDUP_REMOVED lines=13> */
.L_x_3197:
[----:B------:R-:W-:Y:S01]  /*15ea0*/  IMAD.MOV.U32 R225, RZ, RZ, R7 ;  /* 0x000000ffffe17224 */ /* 0x000fe200078e0007 */
[----:B-1----:R-:W-:Y:S01]  /*15eb0*/  MOV R2, 0x2 ;  /* 0x0000000200027802 */ /* 0x002fe20000000f00 */
[----:B------:R-:W-:Y:S01]  /*15ec0*/  IMAD.MOV.U32 R226, RZ, RZ, 0x181f ;  /* 0x0000181fffe27424 */ /* 0x000fe200078e00ff */
[----:B------:R-:W-:Y:S02]  /*15ed0*/  MOV R3, 0x15ef0 ;  /* 0x00015ef000037802 */ /* 0x000fe40000000f00 */
[----:B--234-:R-:W-:Y:S05]  /*15ee0*/  CALL.REL.NOINC `($__internal_49_$__cuda_sm70_shflsync_idx_p) ;  /* 0x0000082000007944 */ /* 0x01cfea0003c00000 */
[----:B------:R-:W-:Y:S01]  /*15ef0*/  MOV R9, R226 ;  /* 0x000000e200097202 */ /* 0x000fe20000000f00 */
[----:B------:R-:W-:Y:S05]  /*15f00*/  BRA `(.L_x_3272) ;  /* 0xffffbc3000007947 */ /* 0x000fea000383ffff */
.L_x_3198:
[----:B------:R-:W-:Y:S01]  /*15f10*/  IMAD.MOV.U32 R225, RZ, RZ, R10 ;  /* 0x000000ffffe17224 */ /* 0x000fe200078e000a */
[----:B-1----:R-:W-:Y:S01]  /*15f20*/  MOV R2, 0x2 ;  /* 0x0000000200027802 */ /* 0x002fe20000000f00 */
[----:B------:R-:W-:Y:S01]  /*15f30*/  IMAD.MOV.U32 R226, RZ, RZ, 0x181f ;  /* 0x0000181fffe27424 */ /* 0x000fe200078e00ff */
[----:B------:R-:W-:Y:S02]  /*15f40*/  MOV R3, 0x15f60 ;  /* 0x00015f6000037802 */ /* 0x000fe40000000f00 */
[----:B--234-:R-:W-:Y:S05]  /*15f50*/  CALL.REL.NOINC `($__internal_49_$__cuda_sm70_shflsync_idx_p) ;  /* 0x000007b000007944 */ /* 0x01cfea0003c00000 */
[----:B------:R-:W-:Y:S01]  /*15f60*/  MOV R0, R226 ;  /* 0x000000e200007202 */ /* 0x000fe20000000f00 */
[----:B------:R-:W-:Y:S05]  /*15f70*/  BRA `(.L_x_3273) ;  /* 0xffffbbe000007947 */ /* 0x000fea000383ffff */
.L_x_3201:
        /* <DEDUP_REMOVED lines=13> */
.L_x_3203:
[----:B------:R-:W-:Y:S01]  /*16050*/  IMAD.MOV.U32 R225, RZ, RZ, R62 ;  /* 0x000000ffffe17224 */ /* 0x000fe200078e003e */
[----:B------:R-:W-:Y:S01]  /*16060*/  MOV R2, RZ ;  /* 0x000000ff00027202 */ /* 0x000fe20000000f00 */
[----:B------:R-:W-:Y:S01]  /*16070*/  IMAD.MOV.U32 R226, RZ, RZ, 0x1f ;  /* 0x0000001fffe27424 */ /* 0x000fe200078e00ff */
[----:B------:R-:W-:Y:S02]  /*16080*/  MOV R3, 0x160a0 ;  /* 0x000160a000037802 */ /* 0x000fe40000000f00 */
[----:B------:R-:W-:Y:S05]  /*16090*/  CALL.REL.NOINC `($__internal_49_$__cuda_sm70_shflsync_idx_p) ;  /* 0x0000067000007944 */ /* 0x000fea0003c00000 */
[----:B------:R-:W-:Y:S01]  /*160a0*/  MOV R9, R226 ;  /* 0x000000e200097202 */ /* 0x000fe20000000f00 */
[----:B------:R-:W-:Y:S05]  /*160b0*/  BRA `(.L_x_3275) ;  /* 0xffffbd9000007947 */ /* 0x000fea000383ffff */
.L_x_3204:
[----:B------:R-:W-:Y:S01]  /*160c0*/  IMAD.MOV.U32 R225, RZ, RZ, R62 ;  /* 0x000000ffffe17224 */ /* 0x000fe200078e003e */
[----:B------:R-:W-:Y:S01]  /*160d0*/  MOV R2, 0x1 ;  /* 0x0000000100027802 */ /* 0x000fe20000000f00 */
[----:B------:R-:W-:Y:S01]  /*160e0*/  IMAD.MOV.U32 R226, RZ, RZ, 0x1f ;  /* 0x0000001fffe27424 */ /* 0x000fe200078e00ff */
[----:B------:R-:W-:Y:S02]  /*160f0*/  MOV R3, 0x16110 ;  /* 0x0001611000037802 */ /* 0x000fe40000000f00 */
[----:B-12---:R-:W-:Y:S05]  /*16100*/  CALL.REL.NOINC `($__internal_49_$__cuda_sm70_shflsync_idx_p) ;  /* 0x0000060000007944 */ /* 0x006fea0003c00000 */
[----:B------:R-:W-:Y:S01]  /*16110*/  MOV R8, R226 ;  /* 0x000000e200087202 */ /* 0x000fe20000000f00 */
[----:B------:R-:W-:Y:S05]  /*16120*/  BRA `(.L_x_3276) ;  /* 0xffffbd4000007947 */ /* 0x000fea000383ffff */
.L_x_3205:
[----:B------:R-:W-:Y:S02]  /*16130*/  MOV R2, 0x1 ;  /* 0x0000000100027802 */ /* 0x000fe40000000f00 */
[----:B------:R-:W-:-:S02]  /*16140*/  MOV R3, 0x16160 ;  /* 0x0001616000037802 */ /* 0x000fc40000000f00 */
[----:B-1234-:R-:W-:Y:S05]  /*16150*/  CALL.REL.NOINC `($__internal_50_$__cuda_sm70_shflsync_up_p) ;  /* 0x0000061000007944 */ /* 0x01efea0003c00000 */
[----:B------:R-:W-:Y:S05]  /*16160*/  BRA `(.L_x_3277) ;  /* 0xffffbe3000007947 */ /* 0x000fea000383ffff */
.L_x_3206:
[----:B------:R-:W-:Y:S02]  /*16170*/  MOV R2, 0x2 ;  /* 0x0000000200027802 */ /* 0x000fe40000000f00 */
[----:B------:R-:W-:-:S02]  /*16180*/  MOV R3, 0x161a0 ;  /* 0x000161a000037802 */ /* 0x000fc40000000f00 */
[----:B--2-4-:R-:W-:Y:S05]  /*16190*/  CALL.REL.NOINC `($__internal_50_$__cuda_sm70_shflsync_up_p) ;  /* 0x000005d000007944 */ /* 0x014fea0003c00000 */
        /* <DEDUP_REMOVED lines=24> */
.L_x_3210:
[----:B------:R-:W-:Y:S02]  /*16320*/  MOV R2, 0x1 ;  /* 0x0000000100027802 */ /* 0x000fe40000000f00 */
[----:B------:R-:W-:Y:S02]  /*16330*/  MOV R3, 0x16350 ;  /* 0x0001635000037802 */ /* 0x000fe40000000f00 */
[----:B------:R-:W-:Y:S05]  /*16340*/  CALL.REL.NOINC `($__internal_50_$__cuda_sm70_shflsync_up_p) ;  /* 0x0000042000007944 */ /* 0x000fea0003c00000 */
[----:B------:R-:W-:Y:S01]  /*16350*/  MOV R2, R4 ;  /* 0x0000000400027202 */ /* 0x000fe20000000f00 */
[----:B------:R-:W-:Y:S05]  /*16360*/  BRA `(.L_x_3279) ;  /* 0xffffbe9000007947 */ /* 0x000fea000383ffff */
.L_x_3211:
        /* <DEDUP_REMOVED lines=27> */
.L_x_3213:
[----:B------:R-:W-:Y:S02]  /*16520*/  SEL R0, RZ, 0x1, P0 ;  /* 0x00000001ff007807 */ /* 0x000fe40000000000 */
[----:B------:R-:W-:Y:S02]  /*16530*/  MOV R2, 0x16550 ;  /* 0x0001655000027802 */ /* 0x000fe40000000f00 */
[----:B-1----:R-:W-:Y:S05]  /*16540*/  CALL.REL.NOINC `($__internal_51_$__cuda_sm70_votesync_ballot) ;  /* 0x0000029000007944 */ /* 0x002fea0003c00000 */
[----:B------:R-:W-:Y:S01]  /*16550*/  MOV R5, R0 ;  /* 0x0000000000057202 */ /* 0x000fe20000000f00 */
[----:B------:R-:W-:Y:S05]  /*16560*/  BRA `(.L_x_3281) ;  /* 0xffffbe2000007947 */ /* 0x000fea000383ffff */
.L_x_3214:
[----:B------:R-:W-:Y:S01]  /*16570*/  IMAD.MOV.U32 R225, RZ, RZ, R6 ;  /* 0x000000ffffe17224 */ /* 0x000fe200078e0006 */
[----:B--2---:R-:W-:Y:S01]  /*16580*/  MOV R2, R0 ;  /* 0x0000000000027202 */ /* 0x004fe20000000f00 */
[----:B------:R-:W-:Y:S01]  /*16590*/  IMAD.MOV.U32 R226, RZ, RZ, 0x1f ;  /* 0x0000001fffe27424 */ /* 0x000fe200078e00ff */
[----:B------:R-:W-:Y:S02]  /*165a0*/  MOV R3, 0x165c0 ;  /* 0x000165c000037802 */ /* 0x000fe40000000f00 */
[----:B-1----:R-:W-:Y:S05]  /*165b0*/  CALL.REL.NOINC `($__internal_49_$__cuda_sm70_shflsync_idx_p) ;  /* 0x0000015000007944 */ /* 0x002fea0003c00000 */
[----:B------:R-:W-:Y:S01]  /*165c0*/  IMAD.MOV.U32 R10, RZ, RZ, R226 ;  /* 0x000000ffff0a7224 */ /* 0x000fe200078e00e2 */
[----:B------:R-:W-:Y:S01]  /*165d0*/  MOV R2, R0 ;  /* 0x0000000000027202 */ /* 0x000fe20000000f00 */
[----:B------:R-:W-:Y:S01]  /*165e0*/  IMAD.MOV.U32 R225, RZ, RZ, R7 ;  /* 0x000000ffffe17224 */ /* 0x000fe200078e0007 */
[----:B------:R-:W-:-:S02]  /*165f0*/  MOV R226, 0x1f ;  /* 0x0000001f00e27802 */ /* 0x000fc40000000f00 */
[----:B------:R-:W-:Y:S02]  /*16600*/  MOV R3, 0x16620 ;  /* 0x0001662000037802 */ /* 0x000fe40000000f00 */
[----:B------:R-:W-:Y:S05]  /*16610*/  CALL.REL.NOINC `($__internal_49_$__cuda_sm70_shflsync_idx_p) ;  /* 0x000000f000007944 */ /* 0x000fea0003c00000 */
[----:B------:R-:W-:Y:S01]  /*16620*/  MOV R7, R226 ;  /* 0x000000e200077202 */ /* 0x000fe20000000f00 */
[----:B------:R-:W-:Y:S05]  /*16630*/  BRA `(.L_x_3282) ;  /* 0xffffbdc000007947 */ /* 0x000fea000383ffff */
.L_x_3217:
[----:B------:R-:W-:Y:S01]  /*16640*/  IMAD.MOV.U32 R225, RZ, RZ, R4 ;  /* 0x000000ffffe17224 */ /* 0x000fe200078e0004 */
[----:B--2---:R-:W-:Y:S01]  /*16650*/  MOV R2, R0 ;  /* 0x0000000000027202 */ /* 0x004fe20000000f00 */
[----:B------:R-:W-:Y:S01]  /*16660*/  IMAD.MOV.U32 R226, RZ, RZ, 0x1f ;  /* 0x0000001fffe27424 */ /* 0x000fe200078e00ff */
[----:B------:R-:W-:Y:S02]  /*16670*/  MOV R3, 0x16690 ;  /* 0x0001669000037802 */ /* 0x000fe40000000f00 */
[----:B-1--4-:R-:W-:Y:S05]  /*16680*/  CALL.REL.NOINC `($__internal_49_$__cuda_sm70_shflsync_idx_p) ;  /* 0x0000008000007944 */ /* 0x012fea0003c00000 */
[----:B------:R-:W-:Y:S01]  /*16690*/  MOV R11, R226 ;  /* 0x000000e2000b7202 */ /* 0x000fe20000000f00 */
[----:B------:R-:W-:Y:S05]  /*166a0*/  BRA `(.L_x_3216) ;  /* 0xffffbdb000007947 */ /* 0x000fea000383ffff */
        .weak           $__internal_48_$__cuda_sm70_shflsync_bfly_p
        .type           $__internal_48_$__cuda_sm70_shflsync_bfly_p,@function
        .size           $__internal_48_$__cuda_sm70_shflsync_bfly_p,($__internal_49_$__cuda_sm70_shflsync_idx_p - $__internal_48_$__cuda_sm70_shflsync_bfly_p)
$__internal_48_$__cuda_sm70_shflsync_bfly_p:
[----:B------:R-:W-:Y:S02]  /*166b0*/  MOV R160, 0xffffffff ;  /* 0xffffffff00a07802 */ /* 0x000fe40000000f00 */
[----:B------:R-:W-:Y:S02]  /*166c0*/  MOV R3, 0x1f ;  /* 0x0000001f00037802 */ /* 0x000fe40000000f00 */
[----:B------:R-:W-:Y:S04]  /*166d0*/  WARPSYNC R160 ;  /* 0x000000a000007348 */ /* 0x000fe80003800000 */
[----:B------:R1:W2:Y:S02]  /*166e0*/  SHFL.BFLY PT, R0, R68, R0, R3 ;  /* 0x0c00000044007389 */ /* 0x0002a400000e0003 */
[----:B-1----:R-:W-:-:S04]  /*166f0*/  MOV R3, 0x0 ;  /* 0x0000000000037802 */ /* 0x002fc80000000f00 */
[----:B--2---:R-:W-:Y:S05]  /*16700*/  RET.REL.NODEC R2 `(_ZN7cutlass13device_kernelIN5flash19enable_sm80_to_sm89INS1_16FlashAttnFwdSm80INS1_25CollectiveMainloopFwdSm80ILi8ELi1ELb1EN4cute5tupleIJNS5_1CILi128EEENS7_ILi112EEES8_EEELi128ENS_10bfloat16_tEfNS_4arch4Sm80ELb1ELb0ELb0ELb1ELb1ELb0ELb1ELb1EEENS1_21CollectiveEpilogueFwdINS6_IJS8_S8_S9_EEENS6_IJNS7_ILi1EEESH_SH_EEESB_SD_Li256ELb1ELb1ELb1ELb0EEENS1_36VarlenDynamicPersistentTileSchedulerILi128ELi112ELi256ELi256ELb1ELb1ELb0ELb1ELb1ELb1EEEEEEEEEvNT_6ParamsE) ;  /* 0xfffe98f002007950 */ /* 0x004fea0003c3ffff */
        .weak           $__internal_49_$__cuda_sm70_shflsync_idx_p
        .type           $__internal_49_$__cuda_sm70_shflsync_idx_p,@function
        .size           $__internal_49_$__cuda_sm70_shflsync_idx_p,($__internal_50_$__cuda_sm70_shflsync_up_p - $__internal_49_$__cuda_sm70_shflsync_idx_p)
$__internal_49_$__cuda_sm70_shflsync_idx_p:
[----:B------:R-:W-:-:S04]  /*16710*/  MOV R227, 0xffffffff ;  /* 0xffffffff00e37802 */ /* 0x000fc80000000f00 */
[----:B------:R-:W-:Y:S04]  /*16720*/  WARPSYNC R227 ;  /* 0x000000e300007348 */ /* 0x000fe80003800000 */
[----:B------:R1:W2:Y:S02]  /*16730*/  SHFL.IDX PT, R226, R225, R2, R226 ;  /* 0x00000002e1e27389 */ /* 0x0002a400000e00e2 */
[----:B-1----:R-:W-:Y:S02]  /*16740*/  MOV R2, R3 ;  /* 0x0000000300027202 */ /* 0x002fe40000000f00 */
[----:B------:R-:W-:-:S04]  /*16750*/  MOV R3, 0x0 ;  /* 0x0000000000037802 */ /* 0x000fc80000000f00 */
[----:B--2---:R-:W-:Y:S05]  /*16760*/  RET.REL.NODEC R2 `(_ZN7cutlass13device_kernelIN5flash19enable_sm80_to_sm89INS1_16FlashAttnFwdSm80INS1_25CollectiveMainloopFwdSm80ILi8ELi1ELb1EN4cute5tupleIJNS5_1CILi128EEENS7_ILi112EEES8_EEELi128ENS_10bfloat16_tEfNS_4arch4Sm80ELb1ELb0ELb0ELb1ELb1ELb0ELb1ELb1EEENS1_21CollectiveEpilogueFwdINS6_IJS8_S8_S9_EEENS6_IJNS7_ILi1EEESH_SH_EEESB_SD_Li256ELb1ELb1ELb1ELb0EEENS1_36VarlenDynamicPersistentTileSchedulerILi128ELi112ELi256ELi256ELb1ELb1ELb0ELb1ELb1ELb1EEEEEEEEEvNT_6ParamsE) ;  /* 0xfffe989002007950 */ /* 0x004fea0003c3ffff */
        .weak           $__internal_50_$__cuda_sm70_shflsync_up_p
        .type           $__internal_50_$__cuda_sm70_shflsync_up_p,@function
        .size           $__internal_50_$__cuda_sm70_shflsync_up_p,($__internal_51_$__cuda_sm70_votesync_ballot - $__internal_50_$__cuda_sm70_shflsync_up_p)
$__internal_50_$__cuda_sm70_shflsync_up_p:
[----:B------:R-:W-:Y:S02]  /*16770*/  IMAD.MOV.U32 R4, RZ, RZ, RZ ;  /* 0x000000ffff047224 */ /* 0x000fe400078e00ff */
[----:B------:R-:W-:-:S04]  /*16780*/  IMAD.MOV.U32 R10, RZ, RZ, -0x1 ;  /* 0xffffffffff0a7424 */ /* 0x000fc800078e00ff */
[----:B------:R-:W-:Y:S04]  /*16790*/  WARPSYNC R10 ;  /* 0x0000000a00007348 */ /* 0x000fe80003800000 */
[----:B------:R1:W2:Y:S02]  /*167a0*/  SHFL.UP PT, R4, R0, R2, R4 ;  /* 0x0400000200047389 */ /* 0x0002a400000e0004 */
[----:B-1----:R-:W-:Y:S02]  /*167b0*/  MOV R2, R3 ;  /* 0x0000000300027202 */ /* 0x002fe40000000f00 */
[----:B------:R-:W-:-:S04]  /*167c0*/  MOV R3, 0x0 ;  /* 0x0000000000037802 */ /* 0x000fc80000000f00 */
[----:B--2---:R-:W-:Y:S05]  /*167d0*/  RET.REL.NODEC R2 `(_ZN7cutlass13device_kernelIN5flash19enable_sm80_to_sm89INS1_16FlashAttnFwdSm80INS1_25CollectiveMainloopFwdSm80ILi8ELi1ELb1EN4cute5tupleIJNS5_1CILi128EEENS7_ILi112EEES8_EEELi128ENS_10bfloat16_tEfNS_4arch4Sm80ELb1ELb0ELb0ELb1ELb1ELb0ELb1ELb1EEENS1_21CollectiveEpilogueFwdINS6_IJS8_S8_S9_EEENS6_IJNS7_ILi1EEESH_SH_EEESB_SD_Li256ELb1ELb1ELb1ELb0EEENS1_36VarlenDynamicPersistentTileSchedulerILi128ELi112ELi256ELi256ELb1ELb1ELb0ELb1ELb1ELb1EEEEEEEEEvNT_6ParamsE) ;  /* 0xfffe982002007950 */ /* 0x004fea0003c3ffff */
        .weak           $__internal_51_$__cuda_sm70_votesync_ballot
        .type           $__internal_51_$__cuda_sm70_votesync_ballot,@function
        .size           $__internal_51_$__cuda_sm70_votesync_ballot,(.L_x_3638 - $__internal_51_$__cuda_sm70_votesync_ballot)
$__internal_51_$__cuda_sm70_votesync_ballot:
[----:B------:R-:W-:Y:S01]  /*167e0*/  ISETP.NE.U32.AND P0, PT, R0, 0x1, PT ;  /* 0x000000010000780c */ /* 0x000fe20003f05070 */
[----:B------:R-:W-:-:S04]  /*167f0*/  IMAD.MOV.U32 R3, RZ, RZ, -0x1 ;  /* 0xffffffffff037424 */ /* 0x000fc800078e00ff */
[----:B------:R-:W-:Y:S08]  /*16800*/  WARPSYNC R3 ;  /* 0x0000000300007348 */ /* 0x000ff00003800000 */
[----:B------:R-:W-:-:S04]  /*16810*/  VOTE.ANY R0, PT, !P0 ;  /* 0x0000000000007806 */ /* 0x000fc800040e0100 */
[----:B------:R-:W-:Y:S01]  /*16820*/  LOP3.LUT R0, R0, R3, RZ, 0xc0, !PT ;  /* 0x0000000300007212 */ /* 0x000fe200078ec0ff */
[----:B------:R-:W-:-:S04]  /*16830*/  IMAD.MOV.U32 R3, RZ, RZ, 0x0 ;  /* 0x00000000ff037424 */ /* 0x000fc800078e00ff */
[----:B------:R-:W-:Y:S05]  /*16840*/  RET.REL.NODEC R2 `(_ZN7cutlass13device_kernelIN5flash19enable_sm80_to_sm89INS1_16FlashAttnFwdSm80INS1_25CollectiveMainloopFwdSm80ILi8ELi1ELb1EN4cute5tupleIJNS5_1CILi128EEENS7_ILi112EEES8_EEELi128ENS_10bfloat16_tEfNS_4arch4Sm80ELb1ELb0ELb0ELb1ELb1ELb0ELb1ELb1EEENS1_21CollectiveEpilogueFwdINS6_IJS8_S8_S9_EEENS6_IJNS7_ILi1EEESH_SH_EEESB_SD_Li256ELb1ELb1ELb1ELb0EEENS1_36VarlenDynamicPersistentTileSchedulerILi128ELi112ELi256ELi256ELb1ELb1ELb0ELb1ELb1ELb1EEEEEEEEEvNT_6ParamsE) ;  /* 0xfffe97b002007950 */ /* 0x000fea0003c3ffff */
.L_x_3283:
        /* <DEDUP_REMOVED lines=11> */
.L_x_3638:


//--------------------- .text._ZN7cutlass13device_kernelIN5flash19enable_sm80_to_sm89INS1_16FlashAttnFwdSm80INS1_25CollectiveMainloopFwdSm80ILi8ELi1ELb1EN4cute5tupleIJNS5_1CILi128EEENS7_ILi112EEES8_EEELi128ENS_10bfloat16_tEfNS_4arch4Sm80ELb1ELb0ELb0ELb1ELb1ELb1ELb1ELb1EEENS1_21CollectiveEpilogueFwdINS6_IJS8_S8_S9_EEENS6_IJNS7_ILi1EEESH_SH_EEESB_SD_Li256ELb1ELb1ELb1ELb0EEENS1_36VarlenDynamicPersistentTileSchedulerILi128ELi112ELi256ELi256ELb1ELb1ELb0ELb1ELb1ELb1EEEEEEEEEvNT_6ParamsE --------------------------
	.section	.text._ZN7cutlass13device_kernelIN5flash19enable_sm80_to_sm89INS1_16FlashAttnFwdSm80INS1_25CollectiveMainloopFwdSm80ILi8ELi1ELb1EN4cute5tupleIJNS5_1CILi128EEENS7_ILi112EEES8_EEELi128ENS_10bfloat16_tEfNS_4arch4Sm80ELb1ELb0ELb0ELb1ELb1ELb1ELb1ELb1EEENS1_21CollectiveEpilogueFwdINS6_IJS8_S8_S9_EEENS6_IJNS7_ILi1EEESH_SH_EEESB_SD_Li256ELb1ELb1ELb1ELb0EEENS1_36VarlenDynamicPersistentTileSchedulerILi128ELi112ELi256ELi256ELb1ELb1ELb0ELb1ELb1ELb1EEEEEEEEEvNT_6ParamsE,"ax",@progbits
	.sectioninfo	@"SHI_REGISTERS=255"
	.align	128
.text._ZN7cutlass13device_kernelIN5flash19enable_sm80_to_sm89INS1_16FlashAttnFwdSm80INS1_25CollectiveMainloopFwdSm80ILi8ELi1ELb1EN4cute5tupleIJNS5_1CILi128EEENS7_ILi112EEES8_EEELi128ENS_10bfloat16_tEfNS_4arch4Sm80ELb1ELb0ELb0ELb1ELb1ELb1ELb1ELb1EEENS1_21CollectiveEpilogueFwdINS6_IJS8_S8_S9_EEENS6_IJNS7_ILi1EEESH_SH_EEESB_SD_Li256ELb1ELb1ELb1ELb0EEENS1_36VarlenDynamicPersistentTileSchedulerILi128ELi112ELi256ELi256ELb1ELb1ELb0ELb1ELb1ELb1EEEEEEEEEvNT_6ParamsE:
        .type           _ZN7cutlass13device_kernelIN5flash19enable_sm80_to_sm89INS1_16FlashAttnFwdSm80INS1_25CollectiveMainloopFwdSm80ILi8ELi1ELb1EN4cute5tupleIJNS5_1CILi128EEENS7_ILi112EEES8_EEELi128ENS_10bfloat16_tEfNS_4arch4Sm80ELb1ELb0ELb0ELb1ELb1ELb1ELb1ELb1EEENS1_21CollectiveEpilogueFwdINS6_IJS8_S8_S9_EEENS6_IJNS7_ILi1EEESH_SH_EEESB_SD_Li256ELb1ELb1ELb1ELb0EEENS1_36VarlenDynamicPersistentTileSchedulerILi128ELi112ELi256ELi256ELb1ELb1ELb0ELb1ELb1ELb1EEEEEEEEEvNT_6ParamsE,@function
        .size           _ZN7cutlass13device_kernelIN5flash19enable_sm80_to_sm89INS1_16FlashAttnFwdSm80INS1_25CollectiveMainloopFwdSm80ILi8ELi1ELb1EN4cute5tupleIJNS5_1CILi128EEENS7_ILi112EEES8_EEELi128ENS_10bfloat16_tEfNS_4arch4Sm80ELb1ELb0ELb0ELb1ELb1ELb1ELb1ELb1EEENS1_21CollectiveEpilogueFwdINS6_IJS8_S8_S9_EEENS6_IJNS7_ILi1EEESH_SH_EEESB_SD_Li256ELb1ELb1ELb1ELb0EEENS1_36VarlenDynamicPersistentTileSchedulerILi128ELi112ELi256ELi256ELb1ELb1ELb0ELb1ELb1ELb1EEEEEEEEEvNT_6ParamsE,(.L_x_3643 - _ZN7cutlass13device_kernelIN5flash19enable_sm80_to_sm89INS1_16FlashAttnFwdSm80INS1_25CollectiveMainloopFwdSm80ILi8ELi1ELb1EN4cute5tupleIJNS5_1CILi128EEENS7_ILi112EEES8_EEELi128ENS_10bfloat16_tEfNS_4arch4Sm80ELb1ELb0ELb0ELb1ELb1ELb1ELb1ELb1EEENS1_21CollectiveEpilogueFwdINS6_IJS8_S8_S9_EEENS6_IJNS7_ILi1EEESH_SH_EEESB_SD_Li256ELb1ELb1ELb1ELb0EEENS1_36VarlenDynamicPersistentTileSchedulerILi128ELi112ELi256ELi256ELb1ELb1ELb0ELb1ELb1ELb1EEEEEEEEEvNT_6ParamsE)
        .other          _ZN7cutlass13device_kernelIN5flash19enable_sm80_to_sm89INS1_16FlashAttnFwdSm80INS1_25CollectiveMainloopFwdSm80ILi8ELi1ELb1EN4cute5tupleIJNS5_1CILi128EEENS7_ILi112EEES8_EEELi128ENS_10bfloat16_tEfNS_4arch4Sm80ELb1ELb0ELb0ELb1ELb1ELb1ELb1ELb1EEENS1_21CollectiveEpilogueFwdINS6_IJS8_S8_S9_EEENS6_IJNS7_ILi1EEESH_SH_EEESB_SD_Li256ELb1ELb1ELb1ELb0EEENS1_36VarlenDynamicPersistentTileSchedulerILi128ELi112ELi256ELi256ELb1ELb1ELb0ELb1ELb1ELb1EEEEEEEEEvNT_6ParamsE,@"STO_CUDA_ENTRY STV_DEFAULT"
_ZN7cutlass13device_kernelIN5flash19enable_sm80_to_sm89INS1_16FlashAttnFwdSm80INS1_25CollectiveMainloopFwdSm80ILi8ELi1ELb1EN4cute5tupleIJNS5_1CILi128EEENS7_ILi112EEES8_EEELi128ENS_10bfloat16_tEfNS_4arch4Sm80ELb1ELb0ELb0ELb1ELb1ELb1ELb1ELb1EEENS1_21CollectiveEpilogueFwdINS6_IJS8_S8_S9_EEENS6_IJNS7_ILi1EEESH_SH_EEESB_SD_Li256ELb1ELb1ELb1ELb0EEENS1_36VarlenDynamicPersistentTileSchedulerILi128ELi112ELi256ELi256ELb1ELb1ELb0ELb1ELb1ELb1EEEEEEEEEvNT_6ParamsE:
        /* <DEDUP_REMOVED lines=54> */
.L_x_3289:
        /* <DEDUP_REMOVED lines=16> */
.L_x_3508:
        /* <DEDUP_REMOVED lines=16> */
.L_x_3509:
[----:B--2---:R-:W-:-:S05]  /*0560*/  IMAD R0, R0, c[0x0][0x538], RZ ;  /* 0x00014e0000007a24 */ /* 0x004fca00078e02ff */
[----:B------:R-:W-:-:S04]  /*0570*/  IADD3 R7, R0, R7, RZ ;  /* 0x0000000700077210 */ /* 0x000fc80007ffe0ff */
[----:B------:R-:W-:-:S13]  /*0580*/  ISETP.GT.AND P0, PT, R7, UR4, PT ;  /* 0x0000000407007c0c */ /* 0x000fda000bf04270 */
[----:B-1----:R-:W-:Y:S05]  /*0590*/  @!P0 BRA `(.L_x_3289) ;  /* 0xfffffdc000008947 */ /* 0x002fea000383ffff */
.L_x_3285:
[----:B------:R-:W-:-:S05]  /*05a0*/  IADD3 R7, -R0, R7, RZ ;  /* 0x0000000700077210 */ /* 0x000fca0007ffe1ff */
[----:B------:R-:W-:-:S05]  /*05b0*/  IMAD R0, R4, c[0x0][0x538], R7 ;  /* 0x00014e0004007a24 */ /* 0x000fca00078e0207 */
[----:B------:R-:W-:Y:S01]  /*05c0*/  ISETP.GT.AND P0, PT, R0, UR4, PT ;  /* 0x0000000400007c0c */ /* 0x000fe2000bf04270 */
[----:B------:R-:W-:-:S12]  /*05d0*/  BRA.DIV ~URZ, `(.L_x_3290) ;  /* 0x0001f1527f007947 */ /* 0x000fd8000b800000 */
[----:B------:R-:W-:-:S04]  /*05e0*/  VOTE.ANY R15, PT, !P0 ;  /* 0x00000000000f7806 */ /* 0x000fc800040e0100 */
.L_x_3510:
[----:B------:R-:W1:Y:S02]  /*05f0*/  POPC R0, R15 ;  /* 0x0000000f00007309 */ /* 0x000e640000000000 */
[----:B-1----:R-:W-:-:S05]  /*0600*/  IADD3 R2, R0, R6, RZ ;  /* 0x0000000600027210 */ /* 0x002fca0007ffe0ff */
[----:B------:R1:W-:Y:S01]  /*0610*/  STL [R1+0x5c], R2 ;  /* 0x00005c0201007387 */ /* 0x0003e20000100800 */
[----:B------:R-:W-:Y:S05]  /*0620*/  BRA.DIV ~URZ, `(.L_x_3291) ;  /* 0x0001f1427f007947 */ /* 0x000fea000b800000 */
[----:B------:R2:W3:Y:S01]  /*0630*/  SHFL.IDX PT, R12, R9, R0, 0x1f ;  /* 0x00001f00090c7589 */ /* 0x0004e200000e0000 */
[----:B------:R-:W-:-:S03]  /*0640*/  MOV R5, RZ ;  /* 0x000000ff00057202 */ /* 0x000fc60000000f00 */
[----:B------:R2:W4:Y:S04]  /*0650*/  SHFL.IDX PT, R9, R8, R0, 0x1f ;  /* 0x00001f0008097589 */ /* 0x00052800000e0000 */
.L_x_3511:
[----:B------:R-:W-:Y:S01]  /*0660*/  ISETP.NE.AND P0, PT, R15, RZ, PT ;  /* 0x000000ff0f00720c */ /* 0x000fe20003f05270 */
[----:B------:R-:W-:-:S12]  /*0670*/  BSSY B0, `(.L_x_3292) ;  /* 0x0000005000007945 */ /* 0x000fd80003800000 */
[----:B------:R-:W-:Y:S05]  /*0680*/  @!P0 BRA `(.L_x_3293) ;  /* 0x0000003000008947 */ /* 0x000fea0003800000 */
[----:B--2---:R-:W-:Y:S01]  /*0690*/  IADD3 R0, R0, -0x1, RZ ;  /* 0xffffffff00007810 */ /* 0x004fe20007ffe0ff */
[----:B------:R-:W-:Y:S05]  /*06a0*/  BRA.DIV ~URZ, `(.L_x_3294) ;  /* 0x0001f1a27f007947 */ /* 0x000fea000b800000 */
[----:B------:R2:W1:Y:S02]  /*06b0*/  SHFL.IDX PT, R5, R4, R0, 0x1f ;  /* 0x00001f0004057589 */ /* 0x00046400000e0000 */
.L_x_3293:
[----:B------:R-:W-:Y:S05]  /*06c0*/  BSYNC B0 ;  /* 0x0000000000007941 */ /* 0x000fea0003800000 */
.L_x_3292:
        /* <DEDUP_REMOVED lines=69> */
.L_x_3296:
        /* <DEDUP_REMOVED lines=70> */
.L_x_3297:
[----:B------:R-:W-:Y:S05]  /*0f80*/  BSYNC B0 ;  /* 0x0000000000007941 */ /* 0x000fea0003800000 */
.L_x_3295:
[----:B------:R-:W-:-:S04]  /*0f90*/  LOP3.LUT R0, RZ, R0, RZ, 0x33, !PT ;  /* 0x00000000ff007212 */ /* 0x000fc800078e33ff */
[----:B------:R-:W-:-:S05]  /*0fa0*/  IADD3 R0, R0, R12, RZ ;  /* 0x0000000c00007210 */ /* 0x000fca0007ffe0ff */
[----:B------:R2:W-:Y:S01]  /*0fb0*/  STL [R1+0x54], R0 ;  /* 0x0000540001007387 */ /* 0x0005e20000100800 */
[----:B------:R-:W-:Y:S05]  /*0fc0*/  BRA `(.L_x_3298) ;  /* 0x0000006000007947 */ /* 0x000fea0003800000 */
.L_x_3286:
[----:B------:R-:W-:Y:S01]  /*0fd0*/  MOV R0, UR4 ;  /* 0x0000000400007c02 */ /* 0x000fe20008000f00 */
[----:B------:R-:W-:Y:S04]  /*0fe0*/  STL [R1+0x54], RZ ;  /* 0x000054ff01007387 */ /* 0x000fe80000100800 */
[----:B------:R-:W-:Y:S04]  /*0ff0*/  STL [R1+0x58], RZ ;  /* 0x000058ff01007387 */ /* 0x000fe80000100800 */
[----:B------:R1:W-:Y:S02]  /*1000*/  STL [R1+0x50], R0 ;  /* 0x0000500001007387 */ /* 0x0003e40000100800 */
[----:B-1----:R-:W-:-:S05]  /*1010*/  MOV R0, c[0x0][0x53c] ;  /* 0x00014f0000007a02 */ /* 0x002fca0000000f00 */
[----:B------:R1:W-:Y:S02]  /*1020*/  STL [R1+0x5c], R0 ;  /* 0x00005c0001007387 */ /* 0x0003e40000100800 */
.L_x_3298:
        /* <DEDUP_REMOVED lines=8> */
.L_x_3284:
        /* <DEDUP_REMOVED lines=232> */
.L_x_3507:
        /* <DEDUP_REMOVED lines=50> */
.L_x_3299:
[----:B------:R-:W-:-:S04]  /*2250*/  ISETP.NE.U32.AND P0, PT, RZ, c[0x0][0x368], PT ;  /* 0x0000da00ff007a0c */ /* 0x000fc80003f05070 */
[----:B------:R-:W-:-:S13]  /*2260*/  ISETP.NE.AND.EX P0, PT, RZ, c[0x0][0x36c], PT, P0 ;  /* 0x0000db00ff007a0c */ /* 0x000fda0003f05300 */
[----:B------:R-:W-:Y:S05]  /*2270*/  @!P0 BRA `(.L_x_3300) ;  /* 0x0000004000008947 */ /* 0x000fea0003800000 */
[----:B-1----:R-:W-:-:S04]  /*2280*/  IADD3 R4, P0, R24, c[0x0][0x368], RZ ;  /* 0x0000da0018047a10 */ /* 0x002fc80007f1e0ff */
[----:B------:R-:W-:-:S05]  /*2290*/  IADD3.X R5, R23, c[0x0][0x36c], RZ, P0, !PT ;  /* 0x0000db0017057a10 */ /* 0x000fca00007fe4ff */
[----:B------:R1:W5:Y:S01]  /*22a0*/  LDG.E R17, [R4.64] ;  /* 0x0000000804117981 */ /* 0x000362000c1e1900 */
[----:B------:R-:W-:Y:S05]  /*22b0*/  BRA `(.L_x_3301) ;  /* 0x0000005000007947 */ /* 0x000fea0003800000 */
.L_x_3300:
[----:B------:R-:W-:Y:S01]  /*22c0*/  MOV R17, UR6 ;  /* 0x0000000600117c02 */ /* 0x000fe20008000f00 */
[----:B------:R-:W-:Y:S05]  /*22d0*/  @!P5 BRA `(.L_x_3301) ;  /* 0x000000300000d947 */ /* 0x000fea0003800000 */
[----:B-1----:R1:W2:Y:S04]  /*22e0*/  LDG.E R6, [R4.64] ;  /* 0x0000000804067981 */ /* 0x0022a8000c1e1900 */
[----:B-1----:R-:W2:Y:S02]  /*22f0*/  LDG.E R4, [R4.64+0x4] ;  /* 0x0000040804047981 */ /* 0x002ea4000c1e1900 */
[----:B--2---:R-:W-:Y:S02]  /*2300*/  IADD3 R17, -R6, R4, RZ ;  /* 0x0000000406117210 */ /* 0x004fe40007ffe1ff */
.L_x_3301:
        /* <DEDUP_REMOVED lines=83> */
.L_x_3303:
[----:B------:R-:W-:Y:S05]  /*2840*/  BSYNC B0 ;  /* 0x0000000000007941 */ /* 0x000fea0003800000 */
.L_x_3302:
[----:B-1----:R-:W2:Y:S01]  /*2850*/  LDL R10, [R1+0x124] ;  /* 0x00012400010a7983 */ /* 0x002ea20000100800 */
        /* <DEDUP_REMOVED lines=253> */
.L_x_3353:
        /* <DEDUP_REMOVED lines=78> */
.L_x_3309:
[----:B------:R-:W-:Y:S05]  /*3d10*/  BSYNC B0 ;  /* 0x0000000000007941 */ /* 0x000fea0003800000 */
.L_x_3308:
        /* <DEDUP_REMOVED lines=42> */
.L_x_3311:
[----:B------:R-:W-:Y:S05]  /*3fc0*/  BSYNC B0 ;  /* 0x0000000000007941 */ /* 0x000fea0003800000 */
.L_x_3310:
        /* <DEDUP_REMOVED lines=41> */
.L_x_3313:
[----:B------:R-:W-:Y:S05]  /*4260*/  BSYNC B0 ;  /* 0x0000000000007941 */ /* 0x000fea0003800000 */
.L_x_3312:
        /* <DEDUP_REMOVED lines=39> */
.L_x_3315:
[----:B------:R-:W-:Y:S05]  /*44e0*/  BSYNC B0 ;  /* 0x0000000000007941 */ /* 0x000fea0003800000 */
.L_x_3314:
        /* <DEDUP_REMOVED lines=72> */
.L_x_3319:
[----:B------:R-:W-:Y:S05]  /*4970*/  BSYNC B0 ;  /* 0x0000000000007941 */ /* 0x000fea0003800000 */
.L_x_3318:
        /* <DEDUP_REMOVED lines=57> */
.L_x_3317:
[----:B------:R-:W-:Y:S05]  /*4d10*/  BSYNC B1 ;  /* 0x0000000000017941 */ /* 0x000fea0003800000 */
.L_x_3316:
        /* <DEDUP_REMOVED lines=61> */
.L_x_3323:
[----:B------:R-:W-:Y:S05]  /*50f0*/  BSYNC B0 ;  /* 0x0000000000007941 */ /* 0x000fea0003800000 */
.L_x_3322:
        /* <DEDUP_REMOVED lines=57> */
.L_x_3321:
[----:B------:R-:W-:Y:S05]  /*5490*/  BSYNC B1 ;  /* 0x0000000000017941 */ /* 0x000fea0003800000 */
.L_x_3320:
        /* <DEDUP_REMOVED lines=60> */
.L_x_3327:
[----:B------:R-:W-:Y:S05]  /*5860*/  BSYNC B0 ;  /* 0x0000000000007941 */ /* 0x000fea0003800000 */
.L_x_3326:
        /* <DEDUP_REMOVED lines=57> */
.L_x_3325:
[----:B------:R-:W-:Y:S05]  /*5c00*/  BSYNC B1 ;  /* 0x0000000000017941 */ /* 0x000fea0003800000 */
.L_x_3324:
        /* <DEDUP_REMOVED lines=59> */
.L_x_3330:
[----:B------:R-:W-:Y:S05]  /*5fc0*/  BSYNC B0 ;  /* 0x0000000000007941 */ /* 0x000fea0003800000 */
.L_x_3329:
        /* <DEDUP_REMOVED lines=58> */
.L_x_3307:
        /* <DEDUP_REMOVED lines=242> */
.L_x_3332:
[----:B-1----:R-:W-:Y:S05]  /*7290*/  BSYNC B0 ;  /* 0x0000000000007941 */ /* 0x002fea0003800000 */
.L_x_3331:
        /* <DEDUP_REMOVED lines=129> */
.L_x_3334:
[----:B------:R-:W-:Y:S05]  /*7ab0*/  BSYNC B0 ;  /* 0x0000000000007941 */ /* 0x000fea0003800000 */
.L_x_3333:
        /* <DEDUP_REMOVED lines=129> */
.L_x_3336:
[----:B------:R-:W-:Y:S05]  /*82d0*/  BSYNC B0 ;  /* 0x0000000000007941 */ /* 0x000fea0003800000 */
.L_x_3335:
        /* <DEDUP_REMOVED lines=131> */
.L_x_3306:
        /* <DEDUP_REMOVED lines=19> */
.L_x_3338:
[----:B-12---:R-:W-:Y:S05]  /*8c40*/  BSYNC B0 ;  /* 0x0000000000007941 */ /* 0x006fea0003800000 */
.L_x_3337:
        /* <DEDUP_REMOVED lines=15> */
.L_x_3340:
[----:B------:R-:W-:Y:S05]  /*8d40*/  BSYNC B0 ;  /* 0x0000000000007941 */ /* 0x000fea0003800000 */
.L_x_3339:
        /* <DEDUP_REMOVED lines=15> */
.L_x_3342:
[----:B------:R-:W-:Y:S05]  /*8e40*/  BSYNC B0 ;  /* 0x0000000000007941 */ /* 0x000fea0003800000 */
.L_x_3341:
        /* <DEDUP_REMOVED lines=14> */
.L_x_3328:
[----:B------:R-:W-:Y:S05]  /*8f30*/  BSYNC B2 ;  /* 0x0000000000027941 */ /* 0x000fea0003800000 */
.L_x_3305:
        /* <DEDUP_REMOVED lines=88> */
.L_x_3344:
[----:B-123--:R-:W-:Y:S05]  /*94c0*/  BSYNC B0 ;  /* 0x0000000000007941 */ /* 0x00efea0003800000 */
.L_x_3343:
        /* <DEDUP_REMOVED lines=14> */
.L_x_3346:
[----:B------:R-:W-:Y:S05]  /*95b0*/  BSYNC B0 ;  /* 0x0000000000007941 */ /* 0x000fea0003800000 */
.L_x_3345:
        /* <DEDUP_REMOVED lines=14> */
.L_x_3348:
[----:B------:R-:W-:Y:S05]  /*96a0*/  BSYNC B0 ;  /* 0x0000000000007941 */ /* 0x000fea0003800000 */
.L_x_3347:
        /* <DEDUP_REMOVED lines=14> */
.L_x_3350:
[----:B------:R-:W-:Y:S05]  /*9790*/  BSYNC B0 ;  /* 0x0000000000007941 */ /* 0x000fea0003800000 */
.L_x_3349:
[----:B------:R-:W-:Y:S01]  /*97a0*/  ISETP.GT.AND P0, PT, R39, R115, PT ;  /* 0x000000732700720c */ /* 0x000fe20003f04270 */
[----:B------:R-:W-:Y:S03]  /*97b0*/  BSSY B0, `(.L_x_3351) ;  /* 0x0000030000007945 */ /* 0x000fe60003800000 */
[----:B-123--:R-:W-:Y:S09]  /*97c0*/  P2R R15, PR, RZ, 0x1 ;  /* 0x00000001ff0f7803 */ /* 0x00eff20000000000 */
[----:B------:R-:W-:-:S05]  /*97d0*/  @!P0 BRA `(.L_x_3352) ;  /* 0x000002d000008947 */ /* 0x000fca0003800000 */
[----:B------:R-:W-:Y:S01]  /*97e0*/  IADD3 R3, R39, -0x1, RZ ;  /* 0xffffffff27037810 */ /* 0x000fe20007ffe0ff */
[----:B------:R-:W-:Y:S01]  /*97f0*/  IMAD.MOV.U32 R4, RZ, RZ, R120 ;  /* 0x000000ffff047224 */ /* 0x000fe200078e0078 */
[C---:B------:R-:W-:Y:S01]  /*9800*/  ISETP.GE.AND P3, PT, R236.reuse, 0x21, PT ;  /* 0x00000021ec00780c */ /* 0x040fe20003f66270 */
[----:B----4-:R-:W-:Y:S01]  /*9810*/  IMAD.MOV.U32 R5, RZ, RZ, R119 ;  /* 0x000000ffff057224 */ /* 0x010fe200078e0077 */
        /* <DEDUP_REMOVED lines=41> */
.L_x_3352:
[----:B------:R-:W-:Y:S05]  /*9ab0*/  BSYNC B0 ;  /* 0x0000000000007941 */ /* 0x000fea0003800000 */
.L_x_3351:
[----:B------:R-:W0:Y:S01]  /*9ac0*/  LDGDEPBAR ;  /* 0x00000000000079af */ /* 0x000e220000000000 */
[----:B------:R-:W-:Y:S02]  /*9ad0*/  ISETP.NE.AND P0, PT, R15, RZ, PT ;  /* 0x000000ff0f00720c */ /* 0x000fe40003f05270 */
[----:B------:R-:W-:Y:S11]  /*9ae0*/  IADD3 R39, R39, -0x1, RZ ;  /* 0xffffffff27277810 */ /* 0x000ff60007ffe0ff */
[----:B------:R-:W-:-:S05]  /*9af0*/  @P0 BRA `(.L_x_3353) ;  /* 0xffff9d3000000947 */ /* 0x000fca000383ffff */
[----:B------:R-:W-:Y:S01]  /*9b00*/  WARPSYNC 0xffffffff ;  /* 0xffffffff00007948 */ /* 0x000fe20003800000 */
[----:B------:R-:W-:Y:S06]  /*9b10*/  BAR.SYNC.DEFER_BLOCKING 0x0 ;  /* 0x0000000000007b1d */ /* 0x000fec0000010000 */
.L_x_3304:
        /* <DEDUP_REMOVED lines=44> */
.L_x_3355:
[----:B------:R-:W-:Y:S05]  /*9de0*/  BSYNC B0 ;  /* 0x0000000000007941 */ /* 0x000fea0003800000 */
.L_x_3354:
        /* <DEDUP_REMOVED lines=149> */
[CC--:B-1----:R-:W-:Y:S02]  /*a740*/  @!P3 LEA R26, P0, R76.reuse, R8.reuse, 0x1 ;  /* 0x000000084c1ab211 */ /* 0x0c2fe400078008ff */
[C---:B------:R-:W-:Y:S02]  /*a750*/  @!P3 LEA R24, P1, R227.reuse, R8, 0x1 ;  /* 0x00000008e318b211 */ /* 0x040fe400078208ff */
[CCC-:B--2---:R-:W-:Y:S02]  /*a760*/  @!P3 LEA.HI.X R27, R76.reuse, R9.reuse, R77.reuse, 0x1, P0 ;  /* 0x000000094c1bb211 */ /* 0x1c4fe400000f0c4d */
[----:B------:R-:W-:Y:S01]  /*a770*/  @!P4 LEA R22, P0, R76, R6, 0x1 ;  /* 0x000000064c16c211 */ /* 0x000fe200078008ff */
[----:B------:R1:W2:Y:S01]  /*a780*/  SHFL.IDX PT, R8, R2, 0x3, 0x181f ;  /* 0x00781f0002087f89 */ /* 0x0002a200000e0000 */
[----:B------:R-:W-:Y:S01]  /*a790*/  @!P3 LEA.HI.X R25, R227, R9, R102, 0x1, P1 ;  /* 0x00000009e319b211 */ /* 0x000fe200008f0c66 */
[----:B------:R-:W-:Y:S01]  /*a7a0*/  IMAD R28, R84, c[0x0][0x1f0], RZ ;  /* 0x00007c00541c7a24 */ /* 0x000fe200078e02ff */
[----:B------:R-:W-:-:S02]  /*a7b0*/  @!P4 LEA.HI.X R23, R76, R11, R77, 0x1, P0 ;  /* 0x0000000b4c17c211 */ /* 0x000fc400000f0c4d */
[CC--:B----4-:R-:W-:Y:S02]  /*a7c0*/  @!P6 LEA R18, P1, R76.reuse, R10.reuse, 0x1 ;  /* 0x0000000a4c12e211 */ /* 0x0d0fe400078208ff */
[C---:B------:R-:W-:Y:S02]  /*a7d0*/  @!P6 LEA R16, P0, R227.reuse, R10, 0x1 ;  /* 0x0000000ae310e211 */ /* 0x040fe400078008ff */
        /* <DEDUP_REMOVED lines=19> */
[C---:B------:R-:W-:Y:S02]  /*a910*/  @!P5 LEA.HI.X R11, R227.reuse, R8, R102, 0x1, P0 ;  /* 0x00000008e30bd211 */ /* 0x040fe400000f0c66 */
        /* <DEDUP_REMOVED lines=36> */
[C---:B------:R-:W-:Y:S02]  /*ab60*/  @P0 LEA.HI.X R5, R227.reuse, R5, R102, 0x1, P1 ;  /* 0x00000005e3050211 */ /* 0x040fe400008f0c66 */
        /* <DEDUP_REMOVED lines=24> */
.L_x_3357:
        /* <DEDUP_REMOVED lines=66> */
.L_x_3361:
[----:B--2---:R-:W-:Y:S05]  /*b110*/  BSYNC B0 ;  /* 0x0000000000007941 */ /* 0x004fea0003800000 */
.L_x_3360:
        /* <DEDUP_REMOVED lines=43> */
.L_x_3363:
[----:B------:R-:W-:Y:S05]  /*b3d0*/  BSYNC B0 ;  /* 0x0000000000007941 */ /* 0x000fea0003800000 */
.L_x_3362:
        /* <DEDUP_REMOVED lines=45> */
.L_x_3365:
[----:B------:R-:W-:Y:S05]  /*b6b0*/  BSYNC B0 ;  /* 0x0000000000007941 */ /* 0x000fea0003800000 */
.L_x_3364:
        /* <DEDUP_REMOVED lines=44> */
.L_x_3367:
[----:B--2-4-:R-:W-:Y:S05]  /*b980*/  BSYNC B0 ;  /* 0x0000000000007941 */ /* 0x014fea0003800000 */
.L_x_3366:
        /* <DEDUP_REMOVED lines=68> */
.L_x_3371:
[----:B------:R-:W-:Y:S05]  /*bdd0*/  BSYNC B0 ;  /* 0x0000000000007941 */ /* 0x000fea0003800000 */
.L_x_3370:
        /* <DEDUP_REMOVED lines=48> */
.L_x_3369:
[----:B------:R-:W-:Y:S05]  /*c0e0*/  BSYNC B1 ;  /* 0x0000000000017941 */ /* 0x000fea0003800000 */
.L_x_3368:
        /* <DEDUP_REMOVED lines=53> */
.L_x_3375:
[----:B------:R-:W-:Y:S05]  /*c440*/  BSYNC B0 ;  /* 0x0000000000007941 */ /* 0x000fea0003800000 */
.L_x_3374:
        /* <DEDUP_REMOVED lines=48> */
.L_x_3373:
[----:B------:R-:W-:Y:S05]  /*c750*/  BSYNC B1 ;  /* 0x0000000000017941 */ /* 0x000fea0003800000 */
.L_x_3372:
        /* <DEDUP_REMOVED lines=53> */
.L_x_3379:
[----:B------:R-:W-:Y:S05]  /*cab0*/  BSYNC B0 ;  /* 0x0000000000007941 */ /* 0x000fea0003800000 */
.L_x_3378:
        /* <DEDUP_REMOVED lines=48> */
.L_x_3377:
[----:B------:R-:W-:Y:S05]  /*cdc0*/  BSYNC B1 ;  /* 0x0000000000017941 */ /* 0x000fea0003800000 */
.L_x_3376:
        /* <DEDUP_REMOVED lines=52> */
.L_x_3382:
[----:B------:R-:W-:Y:S05]  /*d110*/  BSYNC B0 ;  /* 0x0000000000007941 */ /* 0x000fea0003800000 */
.L_x_3381:
        /* <DEDUP_REMOVED lines=49> */
.L_x_3359:
        /* <DEDUP_REMOVED lines=72> */
.L_x_3384:
[----:B----4-:R-:W-:Y:S05]  /*d8b0*/  BSYNC B0 ;  /* 0x0000000000007941 */ /* 0x010fea0003800000 */
.L_x_3383:
        /* <DEDUP_REMOVED lines=64> */
.L_x_3386:
[----:B------:R-:W-:Y:S05]  /*dcc0*/  BSYNC B0 ;  /* 0x0000000000007941 */ /* 0x000fea0003800000 */
.L_x_3385:
        /* <DEDUP_REMOVED lines=127> */
.L_x_3388:
[----:B------:R-:W-:Y:S05]  /*e4c0*/  BSYNC B0 ;  /* 0x0000000000007941 */ /* 0x000fea0003800000 */
.L_x_3387:
        /* <DEDUP_REMOVED lines=115> */
.L_x_3390:
[----:B------:R-:W-:Y:S05]  /*ec00*/  BSYNC B0 ;  /* 0x0000000000007941 */ /* 0x000fea0003800000 */
.L_x_3389:
        /* <DEDUP_REMOVED lines=115> */
.L_x_3392:
[----:B------:R-:W-:Y:S05]  /*f340*/  BSYNC B0 ;  /* 0x0000000000007941 */ /* 0x000fea0003800000 */
.L_x_3391:
        /* <DEDUP_REMOVED lines=114> */
.L_x_3380:
[----:B------:R-:W-:Y:S05]  /*fa70*/  BSYNC B2 ;  /* 0x0000000000027941 */ /* 0x000fea0003800000 */
.L_x_3358:
[----:B------:R-:W-:Y:S01]  /*fa80*/  BAR.SYNC.DEFER_BLOCKING 0x0 ;  /* 0x0000000000007b1d */ /* 0x000fe20000010000 */
[----:B-1----:R-:W-:Y:S01]  /*fa90*/  IMAD R4, R85, c[0x0][0x208], RZ ;  /* 0x0000820055047a24 */ /* 0x002fe200078e02ff */
[----:B------:R-:W-:Y:S01]  /*faa0*/  ISETP.GE.AND P1, PT, R76, c[0x0][0x1d4], PT ;  /* 0x000075004c007a0c */ /* 0x000fe20003f26270 */
[C---:B------:R-:W-:Y:S01]  /*fab0*/  IMAD.WIDE.U32 R2, R237.reuse, c[0x0][0x208], RZ ;  /* 0x00008200ed027a25 */ /* 0x040fe200078e00ff */
[----:B------:R-:W-:Y:S02]  /*fac0*/  IADD3 R207, R202, 0x20, RZ ;  /* 0x00000020cacf7810 */ /* 0x000fe40007ffe0ff */
[----:B------:R-:W-:Y:S01]  /*fad0*/  SHF.L.U64.HI R231, R76, 0x1, R77 ;  /* 0x000000014ce77819 */ /* 0x000fe2000001024d */
[----:B------:R-:W-:Y:S01]  /*fae0*/  IMAD R4, R237, c[0x0][0x20c], R4 ;  /* 0x00008300ed047a24 */ /* 0x000fe200078e0204 */
[C---:B------:R-:W-:Y:S01]  /*faf0*/  ISETP.GE.AND P2, PT, R227.reuse, c[0x0][0x1d4], PT ;  /* 0x00007500e3007a0c */ /* 0x040fe20003f46270 */
        /* <DEDUP_REMOVED lines=89> */
.L_x_3512:
[C---:B------:R-:W-:Y:S02]  /*10090*/  ISETP.LT.OR P3, PT, R4.reuse, 0x61, P1 ;  /* 0x000000610400780c */ /* 0x040fe40000f61670 */
[----:B------:R-:W-:Y:S02]  /*100a0*/  ISETP.LT.OR P2, PT, R4, 0x61, P2 ;  /* 0x000000610400780c */ /* 0x000fe40001741670 */
        /* <DEDUP_REMOVED lines=9> */
.L_x_3394:
[----:B------:R-:W-:Y:S05]  /*10140*/  BSYNC B0 ;  /* 0x0000000000007941 */ /* 0x000fea0003800000 */
.L_x_3393:
[----:B-1----:R-:W2:Y:S01]  /*10150*/  LDL R3, [R1+0xc] ;  /* 0x00000c0001037983 */ /* 0x002ea20000100800 */
[----:B------:R-:W-:Y:S01]  /*10160*/  IMAD.MOV.U32 R2, RZ, RZ, 0x40 ;  /* 0x00000040ff027424 */ /* 0x000fe200078e00ff */
[----:B------:R-:W-:Y:S02]  /*10170*/  LOP3.LUT P0, RZ, R83, 0x4, RZ, 0xc0, !PT ;  /* 0x0000000453ff7812 */ /* 0x000fe4000780c0ff */
[----:B------:R-:W0:Y:S01]  /*10180*/  LDGDEPBAR ;  /* 0x00000000000079af */ /* 0x000e220000000000 */
[----:B------:R-:W-:Y:S01]  /*10190*/  WARPSYNC 0xffffffff ;  /* 0xffffffff00007948 */ /* 0x000fe20003800000 */
[----:B---3--:R-:W-:Y:S01]  /*101a0*/  HMMA.16816.F32.BF16 R8, R140, R22, RZ ;  /* 0x000000168c08723c */ /* 0x008fe200000418ff */
[----:B------:R-:W-:Y:S01]  /*101b0*/  SEL R2, R2, 0xffffffc0, !P0 ;  /* 0xffffffc002027807 */ /* 0x000fe20004000000 */
[----:B------:R-:W-:Y:S01]  /*101c0*/  BSSY B1, `(.L_x_3396) ;  /* 0x0000111000017945 */ /* 0x000fe20003800000 */
[----:B------:R-:W-:-:S02]  /*101d0*/  IADD3 R214, R207, 0x3800, RZ ;  /* 0x00003800cfd67810 */ /* 0x000fc40007ffe0ff */
[C---:B------:R-:W-:Y:S01]  /*101e0*/  IADD3 R213, R207.reuse, 0x6800, RZ ;  /* 0x00006800cfd57810 */ /* 0x040fe20007ffe0ff */
[--C-:B------:R-:W-:Y:S01]  /*101f0*/  IMAD.IADD R201, R202, 0x1, R2.reuse ;  /* 0x00000001cac97824 */ /* 0x100fe200078e0202 */
[C---:B------:R-:W-:Y:S01]  /*10200*/  IADD3 R212, R207.reuse, 0x6000, RZ ;  /* 0x00006000cfd47810 */ /* 0x040fe20007ffe0ff */
[C---:B------:R-:W-:Y:S01]  /*10210*/  HMMA.16816.F32.BF16 R16, R140.reuse, R20, RZ ;  /* 0x000000148c10723c */ /* 0x040fe200000418ff */
[C---:B------:R-:W-:Y:S01]  /*10220*/  IMAD.IADD R200, R207.reuse, 0x1, R2 ;  /* 0x00000001cfc87824 */ /* 0x040fe200078e0202 */
[C---:B------:R-:W-:Y:S01]  /*10230*/  IADD3 R211, R207.reuse, 0x5800, RZ ;  /* 0x00005800cfd37810 */ /* 0x040fe20007ffe0ff */
[----:B------:R-:W-:Y:S01]  /*10240*/  LDSM.16.M88.4 R56, [R201] ;  /* 0x00000000c938783b */ /* 0x000fe20000000200 */
[C---:B------:R-:W-:Y:S02]  /*10250*/  IADD3 R210, R207.reuse, 0x5000, RZ ;  /* 0x00005000cfd27810 */ /* 0x040fe40007ffe0ff */
[C---:B------:R-:W-:Y:S02]  /*10260*/  IADD3 R209, R207.reuse, 0x4800, RZ ;  /* 0x00004800cfd17810 */ /* 0x040fe40007ffe0ff */
[----:B------:R-:W-:Y:S01]  /*10270*/  HMMA.16816.F32.BF16 R20, R140, R60, RZ ;  /* 0x0000003c8c14723c */ /* 0x000fe200000418ff */
[----:B------:R-:W-:-:S07]  /*10280*/  IADD3 R208, R207, 0x4000, RZ ;  /* 0x00004000cfd07810 */ /* 0x000fce0007ffe0ff */
[----:B------:R-:W-:Y:S08]  /*10290*/  HMMA.16816.F32.BF16 R52, R144, R26, R8 ;  /* 0x0000001a9034723c */ /* 0x000ff00000041808 */
[C---:B------:R-:W-:Y:S08]  /*102a0*/  HMMA.16816.F32.BF16 R8, R140.reuse, R68, RZ ;  /* 0x000000448c08723c */ /* 0x040ff000000418ff */
[----:B------:R-:W-:Y:S08]  /*102b0*/  HMMA.16816.F32.BF16 R44, R140, R40, RZ ;  /* 0x000000288c2c723c */ /* 0x000ff000000418ff */
[----:B------:R-:W-:Y:S08]  /*102c0*/  HMMA.16816.F32.BF16 R64, R144, R24, R16 ;  /* 0x000000189040723c */ /* 0x000ff00000041810 */
        /* <DEDUP_REMOVED lines=8> */
[C---:B------:R-:W-:Y:S08]  /*10350*/  HMMA.16816.F32.BF16 R20, R144.reuse, R108, R8 ;  /* 0x0000006c9014723c */ /* 0x040ff00000041808 */
[----:B------:R-:W-:Y:S08]  /*10360*/  HMMA.16816.F32.BF16 R100, R144, R96, R44 ;  /* 0x000000609064723c */ /* 0x000ff0000004182c */
[C---:B------:R-:W-:Y:S08]  /*10370*/  HMMA.16816.F32.BF16 R8, R140.reuse, R112, RZ ;  /* 0x000000708c08723c */ /* 0x040ff000000418ff */
[----:B------:R-:W-:Y:S08]  /*10380*/  HMMA.16816.F32.BF16 R44, R140, R114, RZ ;  /* 0x000000728c2c723c */ /* 0x000ff000000418ff */
[C---:B------:R-:W-:Y:S01]  /*10390*/  HMMA.16816.F32.BF16 R96, R144.reuse, R98, R40 ;  /* 0x000000629060723c */ /* 0x040fe20000041828 */
[----:B------:R-:W1:Y:S07]  /*103a0*/  LDSM.16.M88.4 R40, [R201+0x800] ;  /* 0x00080000c928783b */ /* 0x000e6e0000000200 */
[C---:B------:R-:W-:Y:S01]  /*103b0*/  HMMA.16816.F32.BF16 R84, R144.reuse, R72, R28 ;  /* 0x000000489054723c */ /* 0x040fe2000004181c */
[----:B------:R-:W-:Y:S07]  /*103c0*/  LDSM.16.M88.4 R28, [R201+0x2000] ;  /* 0x00200000c91c783b */ /* 0x000fee0000000200 */
[C---:B------:R-:W-:Y:S01]  /*103d0*/  HMMA.16816.F32.BF16 R92, R144.reuse, R88, R36 ;  /* 0x00000058905c723c */ /* 0x040fe20000041824 */
[----:B------:R-:W3:Y:S07]  /*103e0*/  LDSM.16.M88.4 R36, [R201+0x1000] ;  /* 0x00100000c924783b */ /* 0x000eee0000000200 */
[C---:B------:R-:W-:Y:S01]  /*103f0*/  HMMA.16816.F32.BF16 R72, R144.reuse, R74, R24 ;  /* 0x0000004a9048723c */ /* 0x040fe20000041818 */
[----:B------:R-:W4:Y:S07]  /*10400*/  LDSM.16.M88.4 R24, [R201+0x2800] ;  /* 0x00280000c918783b */ /* 0x000f2e0000000200 */
[C---:B------:R-:W-:Y:S08]  /*10410*/  HMMA.16816.F32.BF16 R60, R144.reuse, R106, R16 ;  /* 0x0000006a903c723c */ /* 0x040ff00000041810 */
[C---:B------:R-:W-:Y:S01]  /*10420*/  HMMA.16816.F32.BF16 R16, R144.reuse, R110, R48 ;  /* 0x0000006e9010723c */ /* 0x040fe20000041830 */
[----:B------:R-:W5:Y:S07]  /*10430*/  LDSM.16.M88.4 R48, [R201+0x3000] ;  /* 0x00300000c930783b */ /* 0x000f6e0000000200 */
[C---:B------:R-:W-:Y:S01]  /*10440*/  HMMA.16816.F32.BF16 R88, R144.reuse, R90, R32 ;  /* 0x0000005a9058723c */ /* 0x040fe20000041820 */
[----:B------:R-:W2:Y:S07]  /*10450*/  LDSM.16.M88.4 R32, [R201+0x1800] ;  /* 0x00180000c920783b */ /* 0x000eae0000000200 */
[C---:B------:R-:W-:Y:S08]  /*10460*/  HMMA.16816.F32.BF16 R8, R144.reuse, R116, R8 ;  /* 0x000000749008723c */ /* 0x040ff00000041808 */
[----:B------:R-:W-:Y:S08]  /*10470*/  HMMA.16816.F32.BF16 R44, R144, R118, R44 ;  /* 0x00000076902c723c */ /* 0x000ff0000004182c */
[C---:B-1----:R-:W-:Y:S08]  /*10480*/  HMMA.16816.F32.BF16 R100, R176.reuse, R40, R100 ;  /* 0x00000028b064723c */ /* 0x042ff00000041864 */
[C---:B------:R-:W-:Y:S08]  /*10490*/  HMMA.16816.F32.BF16 R96, R176.reuse, R42, R96 ;  /* 0x0000002ab060723c */ /* 0x040ff00000041860 */
[C---:B------:R-:W-:Y:S08]  /*104a0*/  HMMA.16816.F32.BF16 R108, R176.reuse, R56, R64 ;  /* 0x00000038b06c723c */ /* 0x040ff00000041840 */
[C---:B---3--:R-:W-:Y:S08]  /*104b0*/  HMMA.16816.F32.BF16 R92, R176.reuse, R36, R92 ;  /* 0x00000024b05c723c */ /* 0x048ff0000004185c */
[C---:B------:R-:W-:Y:S08]  /*104c0*/  HMMA.16816.F32.BF16 R88, R176.reuse, R38, R88 ;  /* 0x00000026b058723c */ /* 0x040ff00000041858 */
[C---:B----4-:R-:W-:Y:S01]  /*104d0*/  HMMA.16816.F32.BF16 R40, R176.reuse, R26, R16 ;  /* 0x0000001ab028723c */ /* 0x050fe20000041810 */
[----:B------:R-:W1:Y:S07]  /*104e0*/  LDSM.16.M88.4 R16, [R200+0x2000] ;  /* 0x00200000c810783b */ /* 0x000e6e0000000200 */
[C---:B------:R-:W-:Y:S08]  /*104f0*/  HMMA.16816.F32.BF16 R64, R176.reuse, R30, R60 ;  /* 0x0000001eb040723c */ /* 0x040ff0000004183c */
[C---:B-----5:R-:W-:Y:S01]  /*10500*/  HMMA.16816.F32.BF16 R36, R176.reuse, R48, R8 ;  /* 0x00000030b024723c */ /* 0x060fe20000041808 */
[----:B------:R-:W3:Y:S07]  /*10510*/  LDSM.16.M88.4 R8, [R200+0x2800] ;  /* 0x00280000c808783b */ /* 0x000eee0000000200 */
[----:B------:R-:W-:Y:S01]  /*10520*/  HMMA.16816.F32.BF16 R60, R176, R50, R44 ;  /* 0x00000032b03c723c */ /* 0x000fe2000004182c */
[----:B------:R-:W4:Y:S01]  /*10530*/  LDSM.16.M88.4 R48, [R200+0x3000] ;  /* 0x00300000c830783b */ /* 0x000f220000000200 */
[----:B--2---:R-:W-:-:S06]  /*10540*/  ISETP.GT.AND P0, PT, R122, R3, PT ;  /* 0x000000037a00720c */ /* 0x004fcc0003f04270 */
[C---:B------:R-:W-:Y:S08]  /*10550*/  HMMA.16816.F32.BF16 R104, R176.reuse, R58, R52 ;  /* 0x0000003ab068723c */ /* 0x040ff00000041834 */
[C---:B------:R-:W-:Y:S08]  /*10560*/  HMMA.16816.F32.BF16 R84, R176.reuse, R32, R84 ;  /* 0x00000020b054723c */ /* 0x040ff00000041854 */
[C---:B------:R-:W-:Y:S01]  /*10570*/  HMMA.16816.F32.BF16 R72, R176.reuse, R34, R72 ;  /* 0x00000022b048723c */ /* 0x040fe20000041848 */
[----:B------:R-:W2:Y:S07]  /*10580*/  LDSM.16.M88.4 R32, [R200] ;  /* 0x00000000c820783b */ /* 0x000eae0000000200 */
[C---:B------:R-:W-:Y:S01]  /*10590*/  HMMA.16816.F32.BF16 R68, R176.reuse, R28, R68 ;  /* 0x0000001cb044723c */ /* 0x040fe20000041844 */
[----:B------:R-:W5:Y:S07]  /*105a0*/  LDSM.16.M88.4 R28, [R200+0x800] ;  /* 0x00080000c81c783b */ /* 0x000f6e0000000200 */
[----:B------:R-:W-:Y:S01]  /*105b0*/  HMMA.16816.F32.BF16 R52, R176, R24, R20 ;  /* 0x00000018b034723c */ /* 0x000fe20000041814 */
[----:B------:R-:W2:Y:S04]  /*105c0*/  LDSM.16.M88.4 R24, [R200+0x1000] ;  /* 0x00100000c818783b */ /* 0x000ea80000000200 */
[----:B------:R-:W2:Y:S03]  /*105d0*/  LDSM.16.M88.4 R20, [R200+0x1800] ;  /* 0x00180000c814783b */ /* 0x000ea60000000200 */
[C---:B-1----:R-:W-:Y:S08]  /*105e0*/  HMMA.16816.F32.BF16 R64, R180.reuse, R18, R64 ;  /* 0x00000012b440723c */ /* 0x042ff00000041840 */
[C---:B------:R-:W-:Y:S01]  /*105f0*/  HMMA.16816.F32.BF16 R68, R180.reuse, R16, R68 ;  /* 0x00000010b444723c */ /* 0x040fe20000041844 */
[----:B------:R-:W1:Y:S07]  /*10600*/  LDSM.16.M88.4 R16, [R202+0x6000] ;  /* 0x00600000ca10783b */ /* 0x000e6e0000000200 */
[C---:B---3--:R-:W-:Y:S01]  /*10610*/  HMMA.16816.F32.BF16 R44, R180.reuse, R8, R52 ;  /* 0x00000008b42c723c */ /* 0x048fe20000041834 */
[----:B------:R-:W-:Y:S07]  /*10620*/  LDSM.16.M88.4 R52, [R201+0x6800] ;  /* 0x00680000c934783b */ /* 0x000fee0000000200 */
[C---:B------:R-:W-:Y:S08]  /*10630*/  HMMA.16816.F32.BF16 R40, R180.reuse, R10, R40 ;  /* 0x0000000ab428723c */ /* 0x040ff00000041828 */
[C---:B----4-:R-:W-:Y:S01]  /*10640*/  HMMA.16816.F32.BF16 R8, R180.reuse, R48, R36 ;  /* 0x00000030b408723c */ /* 0x050fe20000041824 */
[----:B------:R-:W3:Y:S07]  /*10650*/  LDSM.16.M88.4 R36, [R202+0x3800] ;  /* 0x00380000ca24783b */ /* 0x000eee0000000200 */
[C---:B--2---:R-:W-:Y:S08]  /*10660*/  HMMA.16816.F32.BF16 R56, R180.reuse, R32, R108 ;  /* 0x00000020b438723c */ /* 0x044ff0000004186c */
[C---:B------:R-:W-:Y:S01]  /*10670*/  HMMA.16816.F32.BF16 R104, R180.reuse, R34, R104 ;  /* 0x00000022b468723c */ /* 0x040fe20000041868 */
[----:B------:R-:W2:Y:S07]  /*10680*/  LDSM.16.M88.4 R32, [R202+0x4000] ;  /* 0x00400000ca20783b */ /* 0x000eae0000000200 */
[C---:B-----5:R-:W-:Y:S08]  /*10690*/  HMMA.16816.F32.BF16 R100, R180.reuse, R28, R100 ;  /* 0x0000001cb464723c */ /* 0x060ff00000041864 */
        /* <DEDUP_REMOVED lines=8> */
[----:B------:R-:W-:Y:S01]  /*10720*/  HMMA.16816.F32.BF16 R60, R180, R50, R60 ;  /* 0x00000032b43c723c */ /* 0x000fe2000004183c */
[----:B------:R-:W4:Y:S07]  /*10730*/  LDSM.16.M88.4 R48, [R202+0x6800] ;  /* 0x00680000ca30783b */ /* 0x000f2e0000000200 */
[C---:B-1----:R-:W-:Y:S08]  /*10740*/  HMMA.16816.F32.BF16 R44, R184.reuse, R16, R44 ;  /* 0x00000010b82c723c */ /* 0x042ff0000004182c */
[C---:B------:R-:W-:Y:S01]  /*10750*/  HMMA.16816.F32.BF16 R40, R184.reuse, R18, R40 ;  /* 0x00000012b828723c */ /* 0x040fe20000041828 */
[----:B------:R-:W1:Y:S07]  /*10760*/  LDSM.16.M88.4 R16, [R207+0x6000] ;  /* 0x00600000cf10783b */ /* 0x000e6e0000000200 */
[C---:B---3--:R-:W-:Y:S08]  /*10770*/  HMMA.16816.F32.BF16 R56, R184.reuse, R36, R56 ;  /* 0x00000024b838723c */ /* 0x048ff00000041838 */
[C---:B------:R-:W-:Y:S01]  /*10780*/  HMMA.16816.F32.BF16 R104, R184.reuse, R38, R104 ;  /* 0x00000026b868723c */ /* 0x040fe20000041868 */
[----:B------:R-:W3:Y:S07]  /*10790*/  LDSM.16.M88.4 R36, [R207+0x3800] ;  /* 0x00380000cf24783b */ /* 0x000eee0000000200 */
        /* <DEDUP_REMOVED lines=34> */
[----:B------:R-:W-:Y:S08]  /*109c0*/  HMMA.16816.F32.BF16 R60, R188, R50, R60 ;  /* 0x00000032bc3c723c */ /* 0x000ff0000004183c */
[C---:B-1----:R-:W-:Y:S01]  /*109d0*/  HMMA.16816.F32.BF16 R56, R192.reuse, R16, R44 ;  /* 0x00000010c038723c */ /* 0x042fe2000004182c */
[----:B------:R-:W1:Y:S07]  /*109e0*/  LDSM.16.M88.4 R44, [R200+0x3800] ;  /* 0x00380000c82c783b */ /* 0x000e6e0000000200 */
        /* <DEDUP_REMOVED lines=23> */
[C---:B------:R-:W-:Y:S08]  /*10b60*/  HMMA.16816.F32.BF16 R104, R196.reuse, R42, R96 ;  /* 0x0000002ac468723c */ /* 0x040ff00000041860 */
[C---:B---3--:R-:W-:Y:S08]  /*10b70*/  HMMA.16816.F32.BF16 R60, R196.reuse, R36, R92 ;  /* 0x00000024c43c723c */ /* 0x048ff0000004185c */
[C---:B------:R-:W-:Y:S08]  /*10b80*/  HMMA.16816.F32.BF16 R100, R196.reuse, R38, R88 ;  /* 0x00000026c464723c */ /* 0x040ff00000041858 */
[C---:B--2---:R-:W-:Y:S08]  /*10b90*/  HMMA.16816.F32.BF16 R96, R196.reuse, R32, R84 ;  /* 0x00000020c460723c */ /* 0x044ff00000041854 */
[C---:B------:R-:W-:Y:S08]  /*10ba0*/  HMMA.16816.F32.BF16 R92, R196.reuse, R34, R72 ;  /* 0x00000022c45c723c */ /* 0x040ff00000041848 */
[C---:B----4-:R-:W-:Y:S08]  /*10bb0*/  HMMA.16816.F32.BF16 R52, R196.reuse, R28, R68 ;  /* 0x0000001cc434723c */ /* 0x050ff00000041844 */
[C---:B------:R-:W-:Y:S08]  /*10bc0*/  HMMA.16816.F32.BF16 R88, R196.reuse, R30, R64 ;  /* 0x0000001ec458723c */ /* 0x040ff00000041840 */
[C---:B-----5:R-:W-:Y:S08]  /*10bd0*/  HMMA.16816.F32.BF16 R84, R196.reuse, R24, R56 ;  /* 0x00000018c454723c */ /* 0x060ff00000041838 */
[C---:B------:R-:W-:Y:S08]  /*10be0*/  HMMA.16816.F32.BF16 R32, R196.reuse, R26, R48 ;  /* 0x0000001ac420723c */ /* 0x040ff00000041830 */
[C---:B------:R-:W-:Y:S08]  /*10bf0*/  HMMA.16816.F32.BF16 R44, R196.reuse, R20, R16 ;  /* 0x00000014c42c723c */ /* 0x040ff00000041810 */
[----:B------:R-:W-:Y:S01]  /*10c00*/  HMMA.16816.F32.BF16 R28, R196, R22, R8 ;  /* 0x00000016c41c723c */ /* 0x000fe20000041808 */
[----:B------:R-:W-:Y:S06]  /*10c10*/  BAR.SYNC.DEFER_BLOCKING 0x0 ;  /* 0x0000000000007b1d */ /* 0x000fec0000010000 */
[----:B------:R-:W-:Y:S01]  /*10c20*/  @!UPT UIADD3 URZ, URZ, URZ, URZ ;  /* 0x0000003f3f3ff290 */ /* 0x000fe2000fffe03f */
[----:B------:R-:W-:Y:S11]  /*10c30*/  @!P0 BRA `(.L_x_3397) ;  /* 0x0000069000008947 */ /* 0x000ff60003800000 */
[----:B------:R-:W2:Y:S04]  /*10c40*/  LDL R3, [R1+0x3c] ;  /* 0x00003c0001037983 */ /* 0x000ea80000100800 */
        /* <DEDUP_REMOVED lines=34> */
.L_x_3513:
[----:B------:R-:W-:Y:S05]  /*10e70*/  BRA.DIV ~URZ, `(.L_x_3399) ;  /* 0x0000eb827f007947 */ /* 0x000fea000b800000 */
[----:B------:R3:W4:Y:S02]  /*10e80*/  SHFL.IDX PT, R2, R5, RZ, 0x181f ;  /* 0x00181fff05027589 */ /* 0x00072400000e0000 */
.L_x_3514:
        /* <DEDUP_REMOVED lines=14> */
.L_x_3401:
[----:B------:R-:W-:Y:S05]  /*10f70*/  BSYNC B0 ;  /* 0x0000000000007941 */ /* 0x000fea0003800000 */
.L_x_3400:
[----:B------:R-:W-:Y:S05]  /*10f80*/  BRA.DIV ~URZ, `(.L_x_3402) ;  /* 0x0000eae27f007947 */ /* 0x000fea000b800000 */
[----:B--2---:R2:W1:Y:S04]  /*10f90*/  SHFL.IDX PT, R6, R4, 0x1, 0x181f ;  /* 0x00381f0004067f89 */ /* 0x00446800000e0000 */
[----:B----4-:R2:W4:Y:S02]  /*10fa0*/  SHFL.IDX PT, R2, R5, 0x1, 0x181f ;  /* 0x00381f0005027f89 */ /* 0x01052400000e0000 */
.L_x_3515:
        /* <DEDUP_REMOVED lines=14> */
.L_x_3404:
[----:B------:R-:W-:Y:S05]  /*11090*/  BSYNC B0 ;  /* 0x0000000000007941 */ /* 0x000fea0003800000 */
.L_x_3403:
[----:B------:R-:W-:Y:S05]  /*110a0*/  BRA.DIV ~URZ, `(.L_x_3405) ;  /* 0x0000ea927f007947 */ /* 0x000fea000b800000 */
[----:B-1----:R1:W2:Y:S02]  /*110b0*/  SHFL.IDX PT, R6, R4, 0x2, 0x181f ;  /* 0x00581f0004067f89 */ /* 0x0022a400000e0000 */
.L_x_3516:
[----:B------:R-:W-:Y:S05]  /*110c0*/  BRA.DIV ~URZ, `(.L_x_3406) ;  /* 0x0000eae27f007947 */ /* 0x000fea000b800000 */
[----:B----4-:R4:W1:Y:S02]  /*110d0*/  SHFL.IDX PT, R2, R5, 0x2, 0x181f ;  /* 0x00581f0005027f89 */ /* 0x01086400000e0000 */
.L_x_3517:
        /* <DEDUP_REMOVED lines=14> */
.L_x_3408:
[----:B------:R-:W-:Y:S05]  /*111c0*/  BSYNC B0 ;  /* 0x0000000000007941 */ /* 0x000fea0003800000 */
.L_x_3407:
[----:B------:R-:W-:Y:S05]  /*111d0*/  BRA.DIV ~URZ, `(.L_x_3409) ;  /* 0x0000ea427f007947 */ /* 0x000fea000b800000 */
[----:B--2---:R2:W3:Y:S04]  /*111e0*/  SHFL.IDX PT, R6, R4, 0x3, 0x181f ;  /* 0x00781f0004067f89 */ /* 0x0044e800000e0000 */
[----:B-1----:R2:W1:Y:S02]  /*111f0*/  SHFL.IDX PT, R2, R5, 0x3, 0x181f ;  /* 0x00781f0005027f89 */ /* 0x00246400000e0000 */
.L_x_3518:
        /* <DEDUP_REMOVED lines=13> */
.L_x_3397:
[----:B------:R-:W-:Y:S05]  /*112d0*/  BSYNC B1 ;  /* 0x0000000000017941 */ /* 0x000fea0003800000 */
.L_x_3396:
[----:B-1----:R-:W5:Y:S01]  /*112e0*/  LDL R3, [R1+0x40] ;  /* 0x0000400001037983 */ /* 0x002f620000100800 */
[----:B--2---:R-:W-:-:S03]  /*112f0*/  IMAD.MOV.U32 R4, RZ, RZ, c[0x0][0x2c4] ;  /* 0x0000b100ff047624 */ /* 0x004fc600078e00ff */
[----:B------:R-:W5:Y:S04]  /*11300*/  LDL R2, [R1+0x64] ;  /* 0x0000640001027983 */ /* 0x000f680000100800 */
[----:B---3--:R-:W2:Y:S04]  /*11310*/  LDL R6, [R1+0x60] ;  /* 0x0000600001067983 */ /* 0x008ea80000100800 */
[----:B----4-:R-:W3:Y:S01]  /*11320*/  LDL R5, [R1+0x44] ;  /* 0x0000440001057983 */ /* 0x010ee20000100800 */
[----:B------:R-:W-:-:S03]  /*11330*/  ISETP.NE.AND P0, PT, R4, 0x1, PT ;  /* 0x000000010400780c */ /* 0x000fc60003f05270 */
[----:B------:R-:W0:Y:S01]  /*11340*/  LDGDEPBAR ;  /* 0x00000000000079af */ /* 0x000e220000000000 */
[----:B-----5:R-:W-:-:S09]  /*11350*/  IADD3 R2, R2, R3, RZ ;  /* 0x0000000302027210 */ /* 0x020fd20007ffe0ff */
[----:B------:R-:W-:-:S04]  /*11360*/  @P0 IMAD.HI.U32 R3, R2, c[0x0][0x2c8], RZ ;  /* 0x0000b20002030a27 */ /* 0x000fc800078e00ff */
[----:B------:R-:W-:Y:S01]  /*11370*/  IMAD.MOV.U32 R4, RZ, RZ, R2 ;  /* 0x000000ffff047224 */ /* 0x000fe200078e0002 */
[C---:B--2---:R-:W-:Y:S02]  /*11380*/  IADD3 R2, -R6.reuse, 0x1, R120 ;  /* 0x0000000106027810 */ /* 0x044fe40007ffe178 */
[----:B------:R-:W-:Y:S02]  /*11390*/  @P0 SHF.R.U32.HI R4, RZ, c[0x0][0x2cc], R3 ;  /* 0x0000b300ff040a19 */ /* 0x000fe40000011603 */
[----:B------:R-:W-:Y:S01]  /*113a0*/  IADD3 R6, -R6, R120, RZ ;  /* 0x0000007806067210 */ /* 0x000fe20007ffe1ff */
[----:B---3--:R-:W-:Y:S01]  /*113b0*/  IMAD.IADD R5, R2, 0x1, -R5 ;  /* 0x0000000102057824 */ /* 0x008fe200078e0a05 */
[----:B------:R-:W-:Y:S05]  /*113c0*/  BRA.DIV ~URZ, `(.L_x_3410) ;  /* 0x0000e9227f007947 */ /* 0x000fea000b800000 */
[----:B------:R1:W2:Y:S02]  /*113d0*/  SHFL.IDX PT, R2, R4, RZ, 0x1c1f ;  /* 0x001c1fff04027589 */ /* 0x0002a400000e0000 */
.L_x_3519:
[----:B--2---:R-:W-:-:S05]  /*113e0*/  IMAD.IADD R2, R5, 0x1, R2 ;  /* 0x0000000105027824 */ /* 0x004fca00078e0202 */
[----:B------:R-:W-:-:S04]  /*113f0*/  IMNMX R2, R6, R2, PT ;  /* 0x0000000206027217 */ /* 0x000fc80003800200 */
[C---:B------:R-:W-:Y:S02]  /*11400*/  ISETP.GT.AND P0, PT, R2.reuse, RZ, PT ;  /* 0x000000ff0200720c */ /* 0x040fe40003f04270 */
[----:B------:R-:W-:Y:S02]  /*11410*/  ISETP.GT.AND P1, PT, R2, 0x1, PT ;  /* 0x000000010200780c */ /* 0x000fe40003f24270 */
        /* <DEDUP_REMOVED lines=175> */
.L_x_3520:
        /* <DEDUP_REMOVED lines=98> */
[--C-:B------:R-:W-:Y:S01]  /*12530*/  FFMA.FTZ R43, R73, c[0x0][0x2d0], -R3.reuse ;  /* 0x0000b400492b7a23 */ /* 0x100fe20000010803 */
[----:B------:R-:W-:Y:S01]  /*12540*/  MUFU.EX2 R25, R25 ;  /* 0x0000001900197308 */ /* 0x000fe20000000800 */
[----:B------:R-:W-:Y:S02]  /*12550*/  FFMA.FTZ R68, R71, c[0x0][0x2d0], -R3 ;  /* 0x0000b40047447a23 */ /* 0x000fe40000010803 */
[----:B------:R-:W-:-:S07]  /*12560*/  FFMA.FTZ R71, R47, c[0x0][0x2d0], -R2 ;  /* 0x0000b4002f477a23 */ /* 0x000fce0000010802 */
[----:B----4-:R-:W-:Y:S07]  /*12570*/  HMMA.16816.F32.BF16 R120, R28, R16, R8 ;  /* 0x000000101c78723c */ /* 0x010fee0000041808 */
[----:B------:R-:W-:Y:S02]  /*12580*/  FADD.FTZ R8, R84, R44 ;  /* 0x0000002c54087221 */ /* 0x000fe40000010000 */
[----:B------:R-:W-:Y:S02]  /*12590*/  FFMA.FTZ R44, R80, c[0x0][0x2d0], -R3 ;  /* 0x0000b400502c7a23 */ /* 0x000fe40000010803 */
[----:B------:R-:W-:-:S02]  /*125a0*/  FADD.FTZ R15, R15, R8 ;  /* 0x000000080f0f7221 */ /* 0x000fc40000010000 */
[----:B------:R-:W-:Y:S01]  /*125b0*/  HMMA.16816.F32.BF16 R8, R32, R26, RZ ;  /* 0x0000001a2008723c */ /* 0x000fe200000418ff */
[----:B------:R-:W-:Y:S02]  /*125c0*/  FFMA.FTZ R80, R46, c[0x0][0x2d0], -R2 ;  /* 0x0000b4002e507a23 */ /* 0x000fe40000010802 */
[----:B------:R-:W-:-:S04]  /*125d0*/  FADD.FTZ R15, R85, R15 ;  /* 0x0000000f550f7221 */ /* 0x000fc80000010000 */
[--C-:B------:R-:W-:Y:S02]  /*125e0*/  FFMA.FTZ R27, R40, c[0x0][0x2d0], -R3.reuse ;  /* 0x0000b400281b7a23 */ /* 0x100fe40000010803 */
[--C-:B------:R-:W-:Y:S02]  /*125f0*/  FFMA.FTZ R26, R41, c[0x0][0x2d0], -R3.reuse ;  /* 0x0000b400291a7a23 */ /* 0x100fe40000010803 */
[--C-:B------:R-:W-:Y:S02]  /*12600*/  FFMA.FTZ R40, R66, c[0x0][0x2d0], -R3.reuse ;  /* 0x0000b40042287a23 */ /* 0x100fe40000010803 */
[--C-:B------:R-:W-:Y:S02]  /*12610*/  FFMA.FTZ R41, R67, c[0x0][0x2d0], -R3.reuse ;  /* 0x0000b40043297a23 */ /* 0x100fe40000010803 */
[--C-:B------:R-:W-:Y:S02]  /*12620*/  FFMA.FTZ R66, R74, c[0x0][0x2d0], -R3.reuse ;  /* 0x0000b4004a427a23 */ /* 0x100fe40000010803 */
[----:B------:R-:W-:-:S07]  /*12630*/  FFMA.FTZ R67, R72, c[0x0][0x2d0], -R3 ;  /* 0x0000b40048437a23 */ /* 0x000fce0000010803 */
        /* <DEDUP_REMOVED lines=18> */
[----:B------:R-:W-:Y:S02]  /*12760*/  FFMA.FTZ R75, R45, c[0x0][0x2d0], -R2 ;  /* 0x0000b4002d4b7a23 */ /* 0x000fe40000010802 */
[----:B------:R-:W-:Y:S02]  /*12770*/  FADD.FTZ R2, R96, R3 ;  /* 0x0000000360027221 */ /* 0x000fe40000010000 */
[----:B------:R-:W-:-:S03]  /*12780*/  FADD.FTZ R3, R95, R4 ;  /* 0x000000045f037221 */ /* 0x000fc60000010000 */
[----:B------:R-:W-:Y:S01]  /*12790*/  MUFU.EX2 R4, R38 ;  /* 0x0000002600047308 */ /* 0x000fe20000000800 */
[----:B------:R-:W-:Y:S01]  /*127a0*/  FADD.FTZ R3, R97, R3 ;  /* 0x0000000361037221 */ /* 0x000fe20000010000 */
[----:B-1----:R-:W-:Y:S06]  /*127b0*/  HMMA.16816.F32.BF16 R8, R32, R16, RZ ;  /* 0x000000102008723c */ /* 0x002fec00000418ff */
[----:B------:R-:W1:Y:S08]  /*127c0*/  MUFU.EX2 R16, R39 ;  /* 0x0000002700107308 */ /* 0x000e700000000800 */
[----:B------:R-:W-:Y:S01]  /*127d0*/  MUFU.EX2 R17, R36 ;  /* 0x0000002400117308 */ /* 0x000fe20000000800 */
[----:B-1----:R-:W-:-:S04]  /*127e0*/  FADD.FTZ R2, R16, R2 ;  /* 0x0000000210027221 */ /* 0x002fc80000010000 */
[----:B------:R-:W-:-:S05]  /*127f0*/  FADD.FTZ R2, R4, R2 ;  /* 0x0000000204027221 */ /* 0x000fca0000010000 */
        /* <DEDUP_REMOVED lines=252> */
[----:B------:R-:W-:Y:S03]  /*137c0*/  @!UPT UIADD3 URZ, URZ, URZ, URZ ;  /* 0x0000003f3f3ff290 */ /* 0x000fe6000fffe03f */
[----:B------:R-:W-:Y:S11]  /*137d0*/  @!P0 BRA `(.L_x_3412) ;  /* 0x0000400000008947 */ /* 0x000ff60003800000 */
[----:B--2---:R-:W-:Y:S02]  /*137e0*/  MOV R80, R5 ;  /* 0x0000000500507202 */ /* 0x004fe40000000f00 */
[----:B------:R-:W-:-:S07]  /*137f0*/  MOV R15, R6 ;  /* 0x00000006000f7202 */ /* 0x000fce0000000f00 */
.L_x_3428:
        /* <DEDUP_REMOVED lines=39> */
.L_x_3521:
        /* <DEDUP_REMOVED lines=23> */
.L_x_3522:
        /* <DEDUP_REMOVED lines=21> */
.L_x_3523:
        /* <DEDUP_REMOVED lines=15> */
.L_x_3414:
[----:B-1-34-:R-:W-:Y:S05]  /*13e20*/  BSYNC B0 ;  /* 0x0000000000007941 */ /* 0x01afea0003800000 */
.L_x_3413:
[----:B------:R-:W0:Y:S01]  /*13e30*/  LDGDEPBAR ;  /* 0x00000000000079af */ /* 0x000e220000000000 */
[----:B------:R-:W-:Y:S01]  /*13e40*/  WARPSYNC 0xffffffff ;  /* 0xffffffff00007948 */ /* 0x000fe20003800000 */
[C---:B------:R-:W-:Y:S01]  /*13e50*/  HMMA.16816.F32.BF16 R8, R140.reuse, R16, RZ ;  /* 0x000000108c08723c */ /* 0x040fe200000418ff */
[----:B------:R-:W-:Y:S05]  /*13e60*/  BSSY B0, `(.L_x_3418) ;  /* 0x0000103000007945 */ /* 0x000fea0003800000 */
[----:B--2---:R-:W2:Y:S02]  /*13e70*/  LDL R2, [R1+0xc] ;  /* 0x00000c0001027983 */ /* 0x004ea40000100800 */
        /* <DEDUP_REMOVED lines=64> */
[----:B------:R-:W-:Y:S07]  /*14280*/  LDSM.16.M88.4 R160, [R202+0x6000] ;  /* 0x00600000caa0783b */ /* 0x000fee0000000200 */
[C---:B------:R-:W-:Y:S08]  /*14290*/  HMMA.16816.F32.BF16 R36, R180.reuse, R164, R36 ;  /* 0x000000a4b424723c */ /* 0x040ff00000041824 */
[C---:B------:R-:W-:Y:S01]  /*142a0*/  HMMA.16816.F32.BF16 R40, R180.reuse, R166, R40 ;  /* 0x000000a6b428723c */ /* 0x040fe20000041828 */
[----:B------:R-:W-:Y:S07]  /*142b0*/  LDSM.16.M88.4 R164, [R202+0x6800] ;  /* 0x00680000caa4783b */ /* 0x000fee0000000200 */
[C---:B--2---:R-:W-:Y:S08]  /*142c0*/  HMMA.16816.F32.BF16 R44, R180.reuse, R168, R44 ;  /* 0x000000a8b42c723c */ /* 0x044ff0000004182c */
[C---:B------:R-:W-:Y:S01]  /*142d0*/  HMMA.16816.F32.BF16 R48, R180.reuse, R170, R48 ;  /* 0x000000aab430723c */ /* 0x040fe20000041830 */
[----:B------:R-:W-:Y:S07]  /*142e0*/  LDSM.16.M88.4 R168, [R214] ;  /* 0x00000000d6a8783b */ /* 0x000fee0000000200 */
[C---:B-1----:R-:W-:Y:S08]  /*142f0*/  HMMA.16816.F32.BF16 R52, R180.reuse, R148, R52 ;  /* 0x00000094b434723c */ /* 0x042ff00000041834 */
[C---:B------:R-:W-:Y:S01]  /*14300*/  HMMA.16816.F32.BF16 R56, R180.reuse, R150, R56 ;  /* 0x00000096b438723c */ /* 0x040fe20000041838 */
[----:B------:R-:W1:Y:S07]  /*14310*/  LDSM.16.M88.4 R148, [R202+0x4800] ;  /* 0x00480000ca94783b */ /* 0x000e6e0000000200 */
[C---:B---3--:R-:W-:Y:S08]  /*14320*/  HMMA.16816.F32.BF16 R60, R180.reuse, R152, R60 ;  /* 0x00000098b43c723c */ /* 0x048ff0000004183c */
[----:B------:R-:W-:Y:S01]  /*14330*/  HMMA.16816.F32.BF16 R64, R180, R154, R64 ;  /* 0x0000009ab440723c */ /* 0x000fe20000041840 */
[----:B------:R-:W2:Y:S07]  /*14340*/  LDSM.16.M88.4 R152, [R202+0x5000] ;  /* 0x00500000ca98783b */ /* 0x000eae0000000200 */
[C---:B----4-:R-:W-:Y:S08]  /*14350*/  HMMA.16816.F32.BF16 R8, R184.reuse, R156, R8 ;  /* 0x0000009cb808723c */ /* 0x050ff00000041808 */
[C---:B------:R-:W-:Y:S01]  /*14360*/  HMMA.16816.F32.BF16 R16, R184.reuse, R158, R16 ;  /* 0x0000009eb810723c */ /* 0x040fe20000041810 */
[----:B------:R-:W3:Y:S07]  /*14370*/  LDSM.16.M88.4 R156, [R202+0x5800] ;  /* 0x00580000ca9c783b */ /* 0x000eee0000000200 */
        /* <DEDUP_REMOVED lines=12> */
[C---:B------:R-:W-:Y:S08]  /*14440*/  HMMA.16816.F32.BF16 R52, R184.reuse, R160, R52 ;  /* 0x000000a0b834723c */ /* 0x040ff00000041834 */
[C---:B------:R-:W-:Y:S01]  /*14450*/  HMMA.16816.F32.BF16 R56, R184.reuse, R162, R56 ;  /* 0x000000a2b838723c */ /* 0x040fe20000041838 */
[----:B------:R-:W5:Y:S07]  /*14460*/  LDSM.16.M88.4 R160, [R212] ;  /* 0x00000000d4a0783b */ /* 0x000f6e0000000200 */
[C---:B------:R-:W-:Y:S08]  /*14470*/  HMMA.16816.F32.BF16 R60, R184.reuse, R164, R60 ;  /* 0x000000a4b83c723c */ /* 0x040ff0000004183c */
[----:B------:R-:W-:Y:S01]  /*14480*/  HMMA.16816.F32.BF16 R64, R184, R166, R64 ;  /* 0x000000a6b840723c */ /* 0x000fe20000041840 */
[----:B------:R-:W2:Y:S07]  /*14490*/  LDSM.16.M88.4 R164, [R213] ;  /* 0x00000000d5a4783b */ /* 0x000eae0000000200 */
        /* <DEDUP_REMOVED lines=38> */
[----:B------:R-:W4:Y:S07]  /*14700*/  LDSM.16.M88.4 R160, [R200+0x5800] ;  /* 0x00580000c8a0783b */ /* 0x000f2e0000000200 */
[C---:B------:R-:W-:Y:S08]  /*14710*/  HMMA.16816.F32.BF16 R60, R192.reuse, R164, R60 ;  /* 0x000000a4c03c723c */ /* 0x040ff0000004183c */
[----:B------:R-:W-:Y:S01]  /*14720*/  HMMA.16816.F32.BF16 R64, R192, R166, R64 ;  /* 0x000000a6c040723c */ /* 0x000fe20000041840 */
[----:B------:R-:W5:Y:S01]  /*14730*/  LDSM.16.M88.4 R164, [R200+0x6000] ;  /* 0x00600000c8a4783b */ /* 0x000f620000000200 */
[----:B------:R-:W-:Y:S06]  /*14740*/  DEPBAR.LE SB0, 0x0 ;  /* 0x000080000000791a */ /* 0x000fec0000000000 */
[C---:B------:R-:W-:Y:S01]  /*14750*/  HMMA.16816.F32.BF16 R8, R196.reuse, R168, R8 ;  /* 0x000000a8c408723c */ /* 0x040fe20000041808 */
[----:B------:R-:W-:Y:S07]  /*14760*/  BAR.SYNC.DEFER_BLOCKING 0x0 ;  /* 0x0000000000007b1d */ /* 0x000fee0000010000 */
        /* <DEDUP_REMOVED lines=15> */
[----:B------:R-:W2:Y:S01]  /*14860*/  LDL R2, [R1+0x3c] ;  /* 0x00003c0001027983 */ /* 0x000ea20000100800 */
        /* <DEDUP_REMOVED lines=34> */
.L_x_3524:
[----:B------:R-:W-:-:S05]  /*14a90*/  BRA.DIV ~URZ, `(.L_x_3421) ;  /* 0x0000c0a27f007947 */ /* 0x000fca000b800000 */
[----:B------:R3:W4:Y:S02]  /*14aa0*/  SHFL.IDX PT, R2, R5, RZ, 0x181f ;  /* 0x00181fff05027589 */ /* 0x00072400000e0000 */
.L_x_3525:
        /* <DEDUP_REMOVED lines=16> */
.L_x_3526:
        /* <DEDUP_REMOVED lines=15> */
.L_x_3527:
[----:B------:R-:W-:-:S05]  /*14ca0*/  BRA.DIV ~URZ, `(.L_x_3424) ;  /* 0x0000c0427f007947 */ /* 0x000fca000b800000 */
[----:B-1----:R1:W2:Y:S02]  /*14cb0*/  SHFL.IDX PT, R2, R5, 0x2, 0x181f ;  /* 0x00581f0005027f89 */ /* 0x0022a400000e0000 */
.L_x_3528:
        /* <DEDUP_REMOVED lines=16> */
.L_x_3529:
        /* <DEDUP_REMOVED lines=13> */
.L_x_3419:
[----:B------:R-:W-:Y:S05]  /*14e90*/  BSYNC B0 ;  /* 0x0000000000007941 */ /* 0x000fea0003800000 */
.L_x_3418:
        /* <DEDUP_REMOVED lines=16> */
.L_x_3530:
[----:B--2---:R-:W-:Y:S05]  /*14fa0*/  IMAD.IADD R2, R5, 0x1, R2 ;  /* 0x0000000105027824 */ /* 0x004fea00078e0202 */
[C---:B------:R-:W-:Y:S02]  /*14fb0*/  ISETP.GT.AND P0, PT, R2.reuse, RZ, PT ;  /* 0x000000ff0200720c */ /* 0x040fe40003f04270 */
[----:B------:R-:W-:Y:S02]  /*14fc0*/  ISETP.GT.AND P1, PT, R2, 0x1, PT ;  /* 0x000000010200780c */ /* 0x000fe40003f24270 */
[----:B------:R-:W-:Y:S02]  /*14fd0*/  FSEL R161, R8, -INF , P0 ;  /* 0xff80000008a17808 */ /* 0x000fe40000000000 */
[C---:B------:R-:W-:Y:S02]  /*14fe0*/  ISETP.GT.AND P0, PT, R2.reuse, 0x10, PT ;  /* 0x000000100200780c */ /* 0x040fe40003f04270 */
[C---:B------:R-:W-:Y:S02]  /*14ff0*/  ISETP.GT.AND P2, PT, R2.reuse, 0x8, PT ;  /* 0x000000080200780c */ /* 0x040fe40003f44270 */
[C---:B------:R-:W-:Y:S02]  /*15000*/  ISETP.GT.AND P3, PT, R2.reuse, 0x9, PT ;  /* 0x000000090200780c */ /* 0x040fe40003f64270 */
[----:B------:R-:W-:Y:S02]  /*15010*/  FSEL R170, R9, -INF , P1 ;  /* 0xff80000009aa7808 */ /* 0x000fe40000800000 */
[C---:B------:R-:W-:Y:S02]  /*15020*/  ISETP.GT.AND P1, PT, R2.reuse, 0x11, PT ;  /* 0x000000110200780c */ /* 0x040fe40003f24270 */
[----:B------:R-:W-:Y:S02]  /*15030*/  ISETP.GT.AND P4, PT, R2, 0x19, PT ;  /* 0x000000190200780c */ /* 0x000fe40003f84270 */
[----:B------:R-:W-:Y:S02]  /*15040*/  FSEL R168, R20, -INF , P0 ;  /* 0xff80000014a87808 */ /* 0x000fe40000000000 */
[----:B------:R-:W-:Y:S02]  /*15050*/  ISETP.GT.AND P0, PT, R2, 0x20, PT ;  /* 0x000000200200780c */ /* 0x000fe40003f04270 */
[----:B------:R-:W-:Y:S02]  /*15060*/  FSEL R16, R16, -INF , P2 ;  /* 0xff80000010107808 */ /* 0x000fe40001000000 */
[C---:B------:R-:W-:Y:S02]  /*15070*/  ISETP.GT.AND P2, PT, R2.reuse, 0x18, PT ;  /* 0x000000180200780c */ /* 0x040fe40003f44270 */
[----:B------:R-:W-:Y:S02]  /*15080*/  FSEL R169, R17, -INF , P3 ;  /* 0xff80000011a97808 */ /* 0x000fe40001800000 */
        /* <DEDUP_REMOVED lines=164> */
.L_x_3531:
        /* <DEDUP_REMOVED lines=41> */
[----:B------:R-:W-:Y:S01]  /*15d60*/  MUFU.EX2 R32, R32 ;  /* 0x0000002000207308 */ /* 0x000fe20000000800 */
[C---:B-1----:R-:W-:Y:S01]  /*15d70*/  FFMA.FTZ R3, R2.reuse, R240, R34 ;  /* 0x000000f002037223 */ /* 0x042fe20000010022 */
[C---:B--2---:R-:W-:Y:S01]  /*15d80*/  F2FP.BF16.PACK_AB R148, R5.reuse, R34 ;  /* 0x000000220594723e */ /* 0x044fe200000010ff */
[----:B------:R-:W-:Y:S02]  /*15d90*/  FMUL.FTZ R64, R2, R84 ;  /* 0x0000005402407220 */ /* 0x000fe40000410000 */
[----:B------:R-:W-:Y:S01]  /*15da0*/  FADD.FTZ R17, R5, R3 ;  /* 0x0000000305117221 */ /* 0x000fe20000010000 */
[C---:B------:R-:W-:Y:S01]  /*15db0*/  FSEL R3, R4.reuse, RZ, P0 ;  /* 0x000000ff04037208 */ /* 0x040fe20000000000 */
[----:B------:R-:W-:Y:S02]  /*15dc0*/  FMUL.FTZ R5, R4, c[0x0][0x2d0] ;  /* 0x0000b40004057a20 */ /* 0x000fe40000410000 */
[C---:B------:R-:W-:Y:S01]  /*15dd0*/  FMUL.FTZ R65, R2.reuse, R85 ;  /* 0x0000005502417220 */ /* 0x040fe20000410000 */
[----:B------:R1:W2:Y:S01]  /*15de0*/  MUFU.EX2 R34, R16 ;  /* 0x0000001000227308 */ /* 0x0002a20000000800 */
[----:B------:R-:W-:Y:S01]  /*15df0*/  FADD.FTZ R3, -R3, R80 ;  /* 0x0000005003037221 */ /* 0x000fe20000010100 */
[----:B------:R-:W-:Y:S01]  /*15e00*/  FSEL R5, R5, RZ, P0 ;  /* 0x000000ff05057208 */ /* 0x000fe20000000000 */
[----:B------:R-:W-:Y:S02]  /*15e10*/  FMUL.FTZ R49, R2, R101 ;  /* 0x0000006502317220 */ /* 0x000fe40000410000 */
[----:B------:R-:W-:Y:S02]  /*15e20*/  FMUL.FTZ R3, R3, c[0x0][0x2d0] ;  /* 0x0000b40003037a20 */ /* 0x000fe40000410000 */
[--C-:B------:R-:W-:Y:S02]  /*15e30*/  FFMA.FTZ R15, R37, c[0x0][0x2d0], -R5.reuse ;  /* 0x0000b400250f7a23 */ /* 0x100fe40000010805 */
[--C-:B------:R-:W-:Y:S02]  /*15e40*/  FFMA.FTZ R43, R11, c[0x0][0x2d0], -R5.reuse ;  /* 0x0000b4000b2b7a23 */ /* 0x100fe40000010805 */
[----:B------:R-:W4:Y:S01]  /*15e50*/  MUFU.EX2 R3, R3 ;  /* 0x0000000300037308 */ /* 0x000f220000000800 */
[--C-:B------:R-:W-:Y:S02]  /*15e60*/  FFMA.FTZ R151, R48, c[0x0][0x2d0], -R5.reuse ;  /* 0x0000b40030977a23 */ /* 0x100fe40000010805 */
[--C-:B------:R-:W-:Y:S02]  /*15e70*/  FFMA.FTZ R80, R52, c[0x0][0x2d0], -R5.reuse ;  /* 0x0000b40034507a23 */ /* 0x100fe40000010805 */
[--C-:B------:R-:W-:Y:S02]  /*15e80*/  FFMA.FTZ R46, R10, c[0x0][0x2d0], -R5.reuse ;  /* 0x0000b4000a2e7a23 */ /* 0x100fe40000010805 */
[--C-:B------:R-:W-:Y:S02]  /*15e90*/  FFMA.FTZ R170, R29, c[0x0][0x2d0], -R5.reuse ;  /* 0x0000b4001daa7a23 */ /* 0x100fe40000010805 */
[----:B------:R-:W-:Y:S01]  /*15ea0*/  FMUL.FTZ R29, R2, R121 ;  /* 0x00000079021d7220 */ /* 0x000fe20000410000 */
[----:B------:R-:W-:Y:S01]  /*15eb0*/  MUFU.EX2 R11, R15 ;  /* 0x0000000f000b7308 */ /* 0x000fe20000000800 */
[--C-:B------:R-:W-:Y:S02]  /*15ec0*/  FFMA.FTZ R169, R28, c[0x0][0x2d0], -R5.reuse ;  /* 0x0000b4001ca97a23 */ /* 0x100fe40000010805 */
[--C-:B-1----:R-:W-:Y:S01]  /*15ed0*/  FFMA.FTZ R16, R53, c[0x0][0x2d0], -R5.reuse ;  /* 0x0000b40035107a23 */ /* 0x102fe20000010805 */
[----:B--2---:R-:W-:Y:S01]  /*15ee0*/  F2FP.BF16.PACK_AB R150, R32, R34 ;  /* 0x000000222096723e */ /* 0x004fe200000010ff */
[----:B------:R-:W-:Y:S02]  /*15ef0*/  FMUL.FTZ R28, R2, R120 ;  /* 0x00000078021c7220 */ /* 0x000fe40000410000 */
[--C-:B------:R-:W-:Y:S02]  /*15f00*/  FFMA.FTZ R154, R45, c[0x0][0x2d0], -R5.reuse ;  /* 0x0000b4002d9a7a23 */ /* 0x100fe40000010805 */
[--C-:B------:R-:W-:Y:S01]  /*15f10*/  FFMA.FTZ R153, R44, c[0x0][0x2d0], -R5.reuse ;  /* 0x0000b4002c997a23 */ /* 0x100fe20000010805 */
[----:B------:R-:W-:Y:S01]  /*15f20*/  MUFU.EX2 R120, R80 ;  /* 0x0000005000787308 */ /* 0x000fe20000000800 */
[--C-:B------:R-:W-:Y:S02]  /*15f30*/  FFMA.FTZ R155, R41, c[0x0][0x2d0], -R5.reuse ;  /* 0x0000b400299b7a23 */ /* 0x100fe40000010805 */
[--C-:B------:R-:W-:Y:S02]  /*15f40*/  FFMA.FTZ R156, R40, c[0x0][0x2d0], -R5.reuse ;  /* 0x0000b400289c7a23 */ /* 0x100fe40000010805 */
[C---:B----4-:R-:W-:Y:S02]  /*15f50*/  FMUL.FTZ R66, R3.reuse, R86 ;  /* 0x0000005603427220 */ /* 0x050fe40000410000 */
[----:B------:R-:W-:Y:S02]  /*15f60*/  FMUL.FTZ R67, R3, R87 ;  /* 0x0000005703437220 */ /* 0x000fe40000410000 */
[----:B------:R-:W1:Y:S01]  /*15f70*/  LDSM.16.MT88.4 R84, [R203] ;  /* 0x00000000cb54783b */ /* 0x000e620000004200 */
        /* <DEDUP_REMOVED lines=27> */
[C---:B------:R-:W-:Y:S02]  /*16130*/  FMUL.FTZ R19, R3.reuse, R135 ;  /* 0x0000008703137220 */ /* 0x040fe40000410000 */
        /* <DEDUP_REMOVED lines=8> */
[C---:B------:R-:W-:Y:S02]  /*161c0*/  FMUL.FTZ R26, R3.reuse, R126 ;  /* 0x0000007e031a7220 */ /* 0x040fe40000410000 */
[C---:B------:R-:W-:Y:S02]  /*161d0*/  FMUL.FTZ R27, R3.reuse, R127 ;  /* 0x0000007f031b7220 */ /* 0x040fe40000410000 */
        /* <DEDUP_REMOVED lines=49> */
[C---:B------:R-:W-:Y:S01]  /*164f0*/  FMUL.FTZ R71, R3.reuse, R71 ;  /* 0x0000004703477220 */ /* 0x040fe20000410000 */
[----:B--2---:R-:W-:Y:S01]  /*16500*/  MOV R174, R132 ;  /* 0x0000008400ae7202 */ /* 0x004fe20000000f00 */
        /* <DEDUP_REMOVED lines=10> */
[----:B--2---:R-:W-:Y:S01]  /*165b0*/  LDSM.16.MT88.4 R124, [R204+0x3000] ;  /* 0x00300000cc7c783b */ /* 0x004fe20000004200 */
[C---:B---3--:R-:W-:Y:S02]  /*165c0*/  FFMA.FTZ R9, R3.reuse, R50, R11 ;  /* 0x0000003203097223 */ /* 0x048fe4000001000b */
[C---:B------:R-:W-:Y:S06]  /*165d0*/  FMUL.FTZ R11, R3.reuse, R139 ;  /* 0x0000008b030b7220 */ /* 0x040fec0000410000 */
[----:B------:R-:W-:Y:S01]  /*165e0*/  MUFU.EX2 R108, R242 ;  /* 0x000000f2006c7308 */ /* 0x000fe20000000800 */
[----:B------:R-:W-:Y:S02]  /*165f0*/  FADD.FTZ R15, R10, R9 ;  /* 0x000000090a0f7221 */ /* 0x000fe40000010000 */
[----:B------:R-:W-:Y:S02]  /*16600*/  FMUL.FTZ R9, R2, R137 ;  /* 0x0000008902097220 */ /* 0x000fe40000410000 */
[C---:B------:R-:W-:Y:S01]  /*16610*/  FMUL.FTZ R10, R3.reuse, R138 ;  /* 0x0000008a030a7220 */ /* 0x040fe20000410000 */
[----:B------:R-:W-:Y:S01]  /*16620*/  MOV R136, R15 ;  /* 0x0000000f00887202 */ /* 0x000fe20000000f00 */
[----:B------:R-:W-:Y:S02]  /*16630*/  FMUL.FTZ R50, R3, R102 ;  /* 0x0000006603327220 */ /* 0x000fe40000410000 */
[----:B------:R-:W-:Y:S01]  /*16640*/  LDSM.16.MT88.4 R100, [R204+0x1800] ;  /* 0x00180000cc64783b */ /* 0x000fe20000004200 */
[----:B------:R-:W-:Y:S02]  /*16650*/  MUFU.EX2 R137, R155 ;  /* 0x0000009b00897308 */ /* 0x000fe40000000800 */
[C---:B-1----:R-:W-:Y:S08]  /*16660*/  HMMA.16816.F32.BF16 R8, R148.reuse, R84, R8 ;  /* 0x000000549408723c */ /* 0x042ff00000041808 */
[C---:B------:R-:W-:Y:S01]  /*16670*/  HMMA.16816.F32.BF16 R16, R148.reuse, R86, R16 ;  /* 0x000000569410723c */ /* 0x040fe20000041810 */
[----:B------:R-:W1:Y:S01]  /*16680*/  LDSM.16.MT88.4 R84, [R204] ;  /* 0x00000000cc54783b */ /* 0x000e620000004200 */
[----:B------:R-:W2:Y:S10]  /*16690*/  MUFU.EX2 R15, R168 ;  /* 0x000000a8000f7308 */ /* 0x000eb40000000800 */
[----:B------:R-:W-:Y:S10]  /*166a0*/  MUFU.EX2 R168, R159 ;  /* 0x0000009f00a87308 */ /* 0x000ff40000000800 */
[----:B------:R-:W-:Y:S01]  /*166b0*/  MUFU.EX2 R159, R240 ;  /* 0x000000f0009f7308 */ /* 0x000fe20000000800 */
[----:B--2---:R-:W-:Y:S09]  /*166c0*/  FADD.FTZ R2, R15, R152 ;  /* 0x000000980f027221 */ /* 0x004ff20000010000 */
[----:B------:R-:W2:Y:S01]  /*166d0*/  MUFU.EX2 R3, R167 ;  /* 0x000000a700037308 */ /* 0x000ea20000000800 */
[C---:B-1----:R-:W-:Y:S09]  /*166e0*/  HMMA.16816.F32.BF16 R20, R148.reuse, R84, R20 ;  /* 0x000000549414723c */ /* 0x042ff20000041814 */
[----:B------:R-:W-:Y:S01]  /*166f0*/  MUFU.EX2 R167, R160 ;  /* 0x000000a000a77308 */ /* 0x000fe20000000800 */
[C---:B------:R-:W-:Y:S01]  /*16700*/  HMMA.16816.F32.BF16 R24, R148.reuse, R86, R24 ;  /* 0x000000569418723c */ /* 0x040fe20000041818 */
[----:B------:R-:W1:Y:S08]  /*16710*/  LDSM.16.MT88.4 R84, [R206] ;  /* 0x00000000ce54783b */ /* 0x000e700000004200 */
[----:B------:R-:W-:Y:S03]  /*16720*/  MUFU.EX2 R160, R239 ;  /* 0x000000ef00a07308 */ /* 0x000fe60000000800 */
[C---:B--2---:R-:W-:Y:S04]  /*16730*/  FADD.FTZ R2, R3.reuse, R2 ;  /* 0x0000000203027221 */ /* 0x044fe80000010000 */
[----:B------:R-:W-:Y:S03]  /*16740*/  FADD.FTZ R2, R92, R2 ;  /* 0x000000025c027221 */ /* 0x000fe60000010000 */
[----:B------:R-:W-:Y:S01]  /*16750*/  MUFU.EX2 R113, R113 ;  /* 0x0000007100717308 */ /* 0x000fe20000000800 */
[----:B------:R-:W-:Y:S09]  /*16760*/  FADD.FTZ R2, R80, R2 ;  /* 0x0000000250027221 */ /* 0x000ff20000010000 */
[----:B------:R-:W2:Y:S10]  /*16770*/  MUFU.EX2 R112, R112 ;  /* 0x0000007000707308 */ /* 0x000eb40000000800 */
[----:B------:R-:W-:Y:S01]  /*16780*/  MUFU.EX2 R158, R245 ;  /* 0x000000f5009e7308 */ /* 0x000fe20000000800 */
[C---:B-1----:R-:W-:Y:S09]  /*16790*/  HMMA.16816.F32.BF16 R28, R148.reuse, R84, R28 ;  /* 0x00000054941c723c */ /* 0x042ff2000004181c */
[----:B------:R-:W-:Y:S01]  /*167a0*/  MUFU.EX2 R157, R246 ;  /* 0x000000f6009d7308 */ /* 0x000fe20000000800 */
[C---:B------:R-:W-:Y:S01]  /*167b0*/  HMMA.16816.F32.BF16 R32, R148.reuse, R86, R32 ;  /* 0x000000569420723c */ /* 0x040fe20000041820 */
[----:B------:R-:W1:Y:S08]  /*167c0*/  LDSM.16.MT88.4 R84, [R205] ;  /* 0x00000000cd54783b */ /* 0x000e700000004200 */
[----:B------:R-:W-:Y:S10]  /*167d0*/  MUFU.EX2 R156, R247 ;  /* 0x000000f7009c7308 */ /* 0x000ff40000000800 */
[----:B------:R-:W-:Y:S10]  /*167e0*/  MUFU.EX2 R155, R250 ;  /* 0x000000fa009b7308 */ /* 0x000ff40000000800 */
[----:B------:R-:W3:Y:S01]  /*167f0*/  MUFU.EX2 R152, R129 ;  /* 0x0000008100987308 */ /* 0x000ee20000000800 */
        /* <DEDUP_REMOVED lines=18> */
[----:B------:R-:W4:Y:S02]  /*16920*/  LDSM.16.MT88.4 R92, [R204+0x800] ;  /* 0x00080000cc5c783b */ /* 0x000f240000004200 */
[----:B------:R-:W5:Y:S01]  /*16930*/  MUFU.EX2 R3, R164 ;  /* 0x000000a400037308 */ /* 0x000f620000000800 */
[----:B------:R-:W-:Y:S02]  /*16940*/  F2FP.BF16.PACK_AB R87, R132, R137 ;  /* 0x000000898457723e */ /* 0x000fe400000010ff */
[----:B--2---:R-:W-:Y:S02]  /*16950*/  F2FP.BF16.PACK_AB R148, R112, R113 ;  /* 0x000000717094723e */ /* 0x004fe400000010ff */
[----:B------:R-:W-:Y:S02]  /*16960*/  F2FP.BF16.PACK_AB R149, R153, R154 ;  /* 0x0000009a9995723e */ /* 0x000fe400000010ff */
[----:B---3--:R-:W-:Y:S01]  /*16970*/  F2FP.BF16.PACK_AB R151, R5, R152 ;  /* 0x000000980597723e */ /* 0x008fe200000010ff */
[C---:B------:R-:W-:Y:S02]  /*16980*/  HMMA.16816.F32.BF16 R8, R84.reuse, R88, R8 ;  /* 0x000000585408723c */ /* 0x040fe40000041808 */
[----:B------:R-:W2:Y:S03]  /*16990*/  MUFU.EX2 R80, R162 ;  /* 0x000000a200507308 */ /* 0x000ea60000000800 */
[----:B-1----:R-:W-:Y:S03]  /*169a0*/  FADD.FTZ R2, R15, R2 ;  /* 0x000000020f027221 */ /* 0x002fe60000010000 */
[C---:B------:R-:W-:Y:S01]  /*169b0*/  HMMA.16816.F32.BF16 R16, R84.reuse, R90, R16 ;  /* 0x0000005a5410723c */ /* 0x040fe20000041810 */
[----:B------:R-:W1:Y:S03]  /*169c0*/  LDSM.16.MT88.4 R88, [R206+0x800] ;  /* 0x00080000ce58783b */ /* 0x000e660000004200 */
[----:B------:R-:W-:Y:S01]  /*169d0*/  MUFU.EX2 R165, R169 ;  /* 0x000000a900a57308 */ /* 0x000fe20000000800 */
[C---:B-----5:R-:W-:Y:S04]  /*169e0*/  FADD.FTZ R2, R3.reuse, R2 ;  /* 0x0000000203027221 */ /* 0x060fe80000010000 */
[----:B------:R-:W-:Y:S05]  /*169f0*/  FADD.FTZ R2, R96, R2 ;  /* 0x0000000260027221 */ /* 0x000fea0000010000 */
[----:B------:R-:W-:Y:S01]  /*16a00*/  MUFU.EX2 R164, R171 ;  /* 0x000000ab00a47308 */ /* 0x000fe20000000800 */
[C---:B--2---:R-:W-:Y:S01]  /*16a10*/  FADD.FTZ R2, R80.reuse, R2 ;  /* 0x0000000250027221 */ /* 0x044fe20000010000 */
[C---:B----4-:R-:W-:Y:S08]  /*16a20*/  HMMA.16816.F32.BF16 R20, R84.reuse, R92, R20 ;  /* 0x0000005c5414723c */ /* 0x050ff00000041814 */
        /* <DEDUP_REMOVED lines=23> */
[----:B------:R4:W-:Y:S02]  /*16ba0*/  MUFU.EX2 R80, R173 ;  /* 0x000000ad00507308 */ /* 0x0009e40000000800 */
[----:B------:R-:W-:Y:S02]  /*16bb0*/  F2FP.BF16.PACK_AB R84, R3, R15 ;  /* 0x0000000f0354723e */ /* 0x000fe400000010ff */
[----:B------:R-:W-:Y:S02]  /*16bc0*/  F2FP.BF16.PACK_AB R85, R128, R133 ;  /* 0x000000858055723e */ /* 0x000fe400000010ff */
[----:B------:R-:W-:Y:S04]  /*16bd0*/  F2FP.BF16.PACK_AB R87, R167, R168 ;  /* 0x000000a8a757723e */ /* 0x000fe800000010ff */
[----:B------:R-:W5:Y:S03]  /*16be0*/  MUFU.EX2 R15, R225 ;  /* 0x000000e1000f7308 */ /* 0x000f660000000800 */
[C---:B-1----:R-:W-:Y:S07]  /*16bf0*/  HMMA.16816.F32.BF16 R8, R84.reuse, R88, R8 ;  /* 0x000000585408723c */ /* 0x042fee0000041808 */
[----:B------:R1:W1:Y:S01]  /*16c00*/  MUFU.EX2 R3, R175 ;  /* 0x000000af00037308 */ /* 0x0002620000000800 */
[C---:B------:R-:W-:Y:S01]  /*16c10*/  HMMA.16816.F32.BF16 R16, R84.reuse, R90, R16 ;  /* 0x0000005a5410723c */ /* 0x040fe20000041810 */
[----:B------:R-:W3:Y:S03]  /*16c20*/  LDSM.16.MT88.4 R88, [R205+0x1000] ;  /* 0x00100000cd58783b */ /* 0x000ee60000004200 */
[----:B----4-:R-:W-:Y:S04]  /*16c30*/  MOV R173, R137 ;  /* 0x0000008900ad7202 */ /* 0x010fe80000000f00 */
[C---:B--2---:R-:W-:Y:S04]  /*16c40*/  HMMA.16816.F32.BF16 R20, R84.reuse, R92, R20 ;  /* 0x0000005c5414723c */ /* 0x044fe80000041814 */
[----:B-----5:R-:W-:Y:S01]  /*16c50*/  FADD.FTZ R2, R15, R2 ;  /* 0x000000020f027221 */ /* 0x020fe20000010000 */
[----:B------:R-:W-:Y:S03]  /*16c60*/  MOV R225, R128 ;  /* 0x0000008000e17202 */ /* 0x000fe60000000f00 */
[C---:B------:R-:W-:Y:S01]  /*16c70*/  HMMA.16816.F32.BF16 R24, R84.reuse, R94, R24 ;  /* 0x0000005e5418723c */ /* 0x040fe20000041818 */
[----:B------:R-:W2:Y:S03]  /*16c80*/  LDSM.16.MT88.4 R92, [R203+0x4800] ;  /* 0x00480000cb5c783b */ /* 0x000ea60000004200 */
[----:B-1----:R-:W-:Y:S01]  /*16c90*/  MOV R175, R133 ;  /* 0x0000008500af7202 */ /* 0x002fe20000000f00 */
[C---:B------:R-:W-:Y:S03]  /*16ca0*/  FADD.FTZ R2, R3.reuse, R2 ;  /* 0x0000000203027221 */ /* 0x040fe60000010000 */
[C---:B---3--:R-:W-:Y:S01]  /*16cb0*/  HMMA.16816.F32.BF16 R28, R84.reuse, R96, R28 ;  /* 0x00000060541c723c */ /* 0x048fe2000004181c */
[----:B------:R-:W-:Y:S03]  /*16cc0*/  LDSM.16.MT88.4 R132, [R203+0x3000] ;  /* 0x00300000cb84783b */ /* 0x000fe60000004200 */
[----:B------:R-:W-:Y:S04]  /*16cd0*/  FADD.FTZ R2, R104, R2 ;  /* 0x0000000268027221 */ /* 0x000fe80000010000 */
[C---:B------:R-:W-:Y:S01]  /*16ce0*/  HMMA.16816.F32.BF16 R32, R84.reuse, R98, R32 ;  /* 0x000000625420723c */ /* 0x040fe20000041820 */
[----:B------:R-:W1:Y:S03]  /*16cf0*/  LDSM.16.MT88.4 R96, [R204+0x4800] ;  /* 0x00480000cc60783b */ /* 0x000e660000004200 */
[C---:B------:R-:W-:Y:S04]  /*16d00*/  FADD.FTZ R2, R80.reuse, R2 ;  /* 0x0000000250027221 */ /* 0x040fe80000010000 */
        /* <DEDUP_REMOVED lines=27> */
[C---:B--2---:R-:W-:Y:S04]  /*16ec0*/  FADD.FTZ R2, R3.reuse, R2 ;  /* 0x0000000203027221 */ /* 0x044fe80000010000 */
        /* <DEDUP_REMOVED lines=53> */
[C---:B--2---:R-:W-:Y:S03]  /*17220*/  HMMA.16816.F32.BF16 R44, R84.reuse, R92, R44 ;  /* 0x0000005c542c723c */ /* 0x044fe6000004182c */
[----:B------:R-:W2:Y:S01]  /*17230*/  MUFU.EX2 R15, R116 ;  /* 0x00000074000f7308 */ /* 0x000ea20000000800 */
        /* <DEDUP_REMOVED lines=8> */
[C---:B--2---:R-:W-:Y:S01]  /*172c0*/  FADD.FTZ R240, R15.reuse, R2 ;  /* 0x000000020ff07221 */ /* 0x044fe20000010000 */
[----:B------:R-:W-:Y:S01]  /*172d0*/  F2FP.BF16.PACK_AB R150, R15, R80 ;  /* 0x000000500f96723e */ /* 0x000fe200000010ff */
[----:B------:R-:W-:Y:S01]  /*172e0*/  FADD.FTZ R2, R121, R3 ;  /* 0x0000000379027221 */ /* 0x000fe20000010000 */
[----:B------:R-:W-:Y:S01]  /*172f0*/  MOV R15, R6 ;  /* 0x00000006000f7202 */ /* 0x000fe20000000f00 */
[C---:B-1----:R-:W-:Y:S01]  /*17300*/  HMMA.16816.F32.BF16 R60, R84.reuse, R104, R60 ;  /* 0x00000068543c723c */ /* 0x042fe2000004183c */
        /* <DEDUP_REMOVED lines=74> */
[C---:B--2---:R-:W-:Y:S02]  /*177b0*/  ISETP.GT.AND P0, PT, R235.reuse, R3, PT ;  /* 0x00000003eb00720c */ /* 0x044fe40003f04270 */
[----:B------:R-:W-:Y:S11]  /*177c0*/  IADD3 R235, R235, -0x1, RZ ;  /* 0xffffffffebeb7810 */ /* 0x000ff60007ffe0ff */
[----:B------:R-:W-:-:S05]  /*177d0*/  @P0 BRA `(.L_x_3428) ;  /* 0xffffc02000000947 */ /* 0x000fca000383ffff */
.L_x_3412:
[----:B--2---:R-:W2:Y:S02]  /*177e0*/  LDL R2, [R1+0xc] ;  /* 0x00000c0001027983 */ /* 0x004ea40000100800 */
[----:B--2---:R-:W-:-:S13]  /*177f0*/  ISETP.GE.AND P0, PT, R235, R2, PT ;  /* 0x00000002eb00720c */ /* 0x004fda0003f06270 */
[----:B------:R-:W-:Y:S05]  /*17800*/  @!P0 BRA `(.L_x_3429) ;  /* 0x0000381000008947 */ /* 0x000fea0003800000 */
.L_x_3444:
        /* <DEDUP_REMOVED lines=35> */
.L_x_3532:
        /* <DEDUP_REMOVED lines=42> */
.L_x_3533:
        /* <DEDUP_REMOVED lines=15> */
.L_x_3432:
[----:B------:R-:W-:Y:S05]  /*17dd0*/  BSYNC B0 ;  /* 0x0000000000007941 */ /* 0x000fea0003800000 */
.L_x_3431:
[----:B------:R-:W0:Y:S01]  /*17de0*/  LDGDEPBAR ;  /* 0x00000000000079af */ /* 0x000e220000000000 */
[----:B------:R-:W-:Y:S01]  /*17df0*/  WARPSYNC 0xffffffff ;  /* 0xffffffff00007948 */ /* 0x000fe20003800000 */
[C---:B---3--:R-:W-:Y:S01]  /*17e00*/  HMMA.16816.F32.BF16 R8, R140.reuse, R16, RZ ;  /* 0x000000108c08723c */ /* 0x048fe200000418ff */
[----:B------:R-:W-:Y:S05]  /*17e10*/  BSSY B0, `(.L_x_3434) ;  /* 0x0000113000007945 */ /* 0x000fea0003800000 */
[----:B-12---:R-:W2:Y:S02]  /*17e20*/  LDL R2, [R1+0xc] ;  /* 0x00000c0001027983 */ /* 0x006ea40000100800 */
        /* <DEDUP_REMOVED lines=193> */
.L_x_3534:
[----:B------:R-:W-:-:S05]  /*18a40*/  BRA.DIV ~URZ, `(.L_x_3437) ;  /* 0x00008e827f007947 */ /* 0x000fca000b800000 */
[----:B------:R3:W4:Y:S02]  /*18a50*/  SHFL.IDX PT, R148, R80, RZ, 0x181f ;  /* 0x00181fff50947589 */ /* 0x00072400000e0000 */
.L_x_3535:
        /* <DEDUP_REMOVED lines=20> */
.L_x_3536:
        /* <DEDUP_REMOVED lines=19> */
.L_x_3537:
[----:B------:R-:W-:-:S05]  /*18cd0*/  BRA.DIV ~URZ, `(.L_x_3440) ;  /* 0x00008da27f007947 */ /* 0x000fca000b800000 */
[----:B------:R2:W3:Y:S02]  /*18ce0*/  SHFL.IDX PT, R148, R80, 0x2, 0x181f ;  /* 0x00581f0050947f89 */ /* 0x0004e400000e0000 */
.L_x_3538:
        /* <DEDUP_REMOVED lines=20> */
.L_x_3539:
[----:B------:R-:W-:Y:S11]  /*18e30*/  ISETP.GE.AND P0, PT, R236, 0x61, PT ;  /* 0x00000061ec00780c */ /* 0x000ff60003f06270 */
[----:B------:R-:W-:Y:S02]  /*18e40*/  @!UPT UIADD3 URZ, URZ, URZ, URZ ;  /* 0x0000003f3f3ff290 */ /* 0x000fe4000fffe03f */
[C---:B-1----:R-:W-:Y:S02]  /*18e50*/  @P0 IADD3 R2, -R226.reuse, 0x10, RZ ;  /* 0x00000010e2020810 */ /* 0x042fe40007ffe1ff */
        /* <DEDUP_REMOVED lines=14> */
.L_x_3435:
[----:B------:R-:W-:Y:S05]  /*18f40*/  BSYNC B0 ;  /* 0x0000000000007941 */ /* 0x000fea0003800000 */
.L_x_3434:
        /* <DEDUP_REMOVED lines=59> */
.L_x_3540:
[----:B-12---:R-:W-:Y:S01]  /*19300*/  FMNMX.FTZ R4, R4, R2, !PT ;  /* 0x0000000204047209 */ /* 0x006fe20007810000 */
[----:B------:R-:W-:-:S05]  /*19310*/  BRA.DIV ~URZ, `(.L_x_3443) ;  /* 0x000088f27f007947 */ /* 0x000fca000b800000 */
[----:B------:R-:W1:Y:S02]  /*19320*/  SHFL.BFLY PT, R2, R4, 0x1, 0x1f ;  /* 0x0c201f0004027f89 */ /* 0x000e6400000e0000 */
[----:B-1----:R-:W-:Y:S02]  /*19330*/  FMNMX.FTZ R6, R4, R2, !PT ;  /* 0x0000000204067209 */ /* 0x002fe40007810000 */
[----:B------:R-:W1:Y:S02]  /*19340*/  SHFL.BFLY PT, R2, R80, 0x2, 0x1f ;  /* 0x0c401f0050027f89 */ /* 0x000e6400000e0000 */
[----:B-1----:R-:W-:Y:S05]  /*19350*/  FMNMX.FTZ R4, R80, R2, !PT ;  /* 0x0000000250047209 */ /* 0x002fea0007810000 */
[----:B------:R1:W2:Y:S02]  /*19360*/  SHFL.BFLY PT, R2, R4, 0x1, 0x1f ;  /* 0x0c201f0004027f89 */ /* 0x0002a400000e0000 */
.L_x_3541:
[----:B-12---:R-:W-:Y:S01]  /*19370*/  FMNMX.FTZ R4, R2, R4, !PT ;  /* 0x0000000402047209 */ /* 0x006fe20007810000 */
[C---:B------:R-:W-:Y:S01]  /*19380*/  FADD.FTZ R2, -R6.reuse, R15 ;  /* 0x0000000f06027221 */ /* 0x040fe20000010100 */
[----:B------:R-:W-:Y:S01]  /*19390*/  WARPSYNC 0xffffffff ;  /* 0xffffffff00007948 */ /* 0x000fe20003800000 */
[----:B------:R-:W-:Y:S02]  /*193a0*/  FMUL.FTZ R15, R6, c[0x0][0x2d0] ;  /* 0x0000b400060f7a20 */ /* 0x000fe40000410000 */
        /* <DEDUP_REMOVED lines=37> */
[----:B------:R-:W-:Y:S02]  /*19600*/  FMUL.FTZ R65, R3, R85 ;  /* 0x0000005503417220 */ /* 0x000fe40000410000 */
[----:B------:R-:W-:Y:S02]  /*19610*/  FADD.FTZ R9, R8, R2 ;  /* 0x0000000208097221 */ /* 0x000fe40000010000 */
[C---:B------:R-:W-:Y:S02]  /*19620*/  FMUL.FTZ R8, R4.reuse, c[0x0][0x2d0] ;  /* 0x0000b40004087a20 */ /* 0x040fe40000410000 */
[----:B------:R-:W-:Y:S02]  /*19630*/  FADD.FTZ R2, -R4, R5 ;  /* 0x0000000504027221 */ /* 0x000fe40000010100 */
[--C-:B------:R-:W-:Y:S02]  /*19640*/  FFMA.FTZ R153, R22, c[0x0][0x2d0], -R8.reuse ;  /* 0x0000b40016997a23 */ /* 0x100fe40000010808 */
[----:B------:R-:W2:Y:S01]  /*19650*/  LDL.LU R22, [R1] ;  /* 0x0000000001167983 */ /* 0x000ea20000300800 */
        /* <DEDUP_REMOVED lines=24> */
[--C-:B------:R-:W-:Y:S01]  /*197e0*/  FFMA.FTZ R151, R19, c[0x0][0x2d0], -R8.reuse ;  /* 0x0000b40013977a23 */ /* 0x100fe20000010808 */
[----:B------:R-:W-:Y:S01]  /*197f0*/  MOV R19, R64 ;  /* 0x0000004000137202 */ /* 0x000fe20000000f00 */
[----:B------:R-:W-:Y:S01]  /*19800*/  FMUL.FTZ R64, R3, R84 ;  /* 0x0000005403407220 */ /* 0x000fe20000410000 */
[----:B------:R-:W-:Y:S01]  /*19810*/  MUFU.EX2 R10, R10 ;  /* 0x0000000a000a7308 */ /* 0x000fe20000000800 */
[--C-:B------:R-:W-:Y:S02]  /*19820*/  FFMA.FTZ R152, R23, c[0x0][0x2d0], -R8.reuse ;  /* 0x0000b40017987a23 */ /* 0x100fe40000010808 */
[--C-:B------:R-:W-:Y:S02]  /*19830*/  FFMA.FTZ R162, R30, c[0x0][0x2d0], -R8.reuse ;  /* 0x0000b4001ea27a23 */ /* 0x100fe40000010808 */
[--C-:B------:R-:W-:Y:S02]  /*19840*/  FFMA.FTZ R161, R31, c[0x0][0x2d0], -R8.reuse ;  /* 0x0000b4001fa17a23 */ /* 0x100fe40000010808 */
[--C-:B------:R-:W-:Y:S02]  /*19850*/  FFMA.FTZ R170, R38, c[0x0][0x2d0], -R8.reuse ;  /* 0x0000b40026aa7a23 */ /* 0x100fe40000010808 */
[----:B------:R-:W-:Y:S01]  /*19860*/  FFMA.FTZ R169, R39, c[0x0][0x2d0], -R8 ;  /* 0x0000b40027a97a23 */ /* 0x000fe20000010808 */
[----:B------:R-:W3:Y:S01]  /*19870*/  MUFU.EX2 R11, R11 ;  /* 0x0000000b000b7308 */ /* 0x000ee20000000800 */
[C---:B------:R-:W-:Y:S01]  /*19880*/  FMUL.FTZ R8, R3.reuse, R136 ;  /* 0x0000008803087220 */ /* 0x040fe20000410000 */
[----:B------:R-:W-:Y:S01]  /*19890*/  MOV R136, R67 ;  /* 0x0000004300887202 */ /* 0x000fe20000000f00 */
[----:B-1----:R-:W-:Y:S02]  /*198a0*/  FMUL.FTZ R67, R2, R87 ;  /* 0x0000005702437220 */ /* 0x002fe40000410000 */
[----:B------:R-:W-:Y:S02]  /*198b0*/  FADD.FTZ R5, R16, R9 ;  /* 0x0000000910057221 */ /* 0x000fe40000010000 */
[C---:B------:R-:W-:Y:S01]  /*198c0*/  FMUL.FTZ R9, R3.reuse, R137 ;  /* 0x0000008903097220 */ /* 0x040fe20000410000 */
[----:B------:R-:W-:Y:S01]  /*198d0*/  MOV R137, R66 ;  /* 0x0000004200897202 */ /* 0x000fe20000000f00 */
[C---:B------:R-:W-:Y:S02]  /*198e0*/  FMUL.FTZ R66, R2.reuse, R86 ;  /* 0x0000005602427220 */ /* 0x040fe40000410000 */
[----:B------:R-:W1:Y:S01]  /*198f0*/  LDSM.16.MT88.4 R84, [R203] ;  /* 0x00000000cb54783b */ /* 0x000e620000004200 */
[----:B------:R-:W-:Y:S02]  /*19900*/  FMUL.FTZ R29, R3, R121 ;  /* 0x00000079031d7220 */ /* 0x000fe40000410000 */
[C---:B------:R-:W-:Y:S01]  /*19910*/  FMUL.FTZ R30, R2.reuse, R122 ;  /* 0x0000007a021e7220 */ /* 0x040fe20000410000 */
[----:B------:R-:W-:Y:S01]  /*19920*/  MUFU.EX2 R121, R80 ;  /* 0x0000005000797308 */ /* 0x000fe20000000800 */
[----:B------:R-:W-:Y:S02]  /*19930*/  FADD.FTZ R154, R17, R5 ;  /* 0x00000005119a7221 */ /* 0x000fe40000010000 */
[C---:B------:R-:W-:Y:S02]  /*19940*/  FMUL.FTZ R28, R3.reuse, R120 ;  /* 0x00000078031c7220 */ /* 0x040fe40000410000 */
[C---:B------:R-:W-:Y:S01]  /*19950*/  FMUL.FTZ R36, R3.reuse, R112 ;  /* 0x0000007003247220 */ /* 0x040fe20000410000 */
[----:B------:R-:W-:Y:S01]  /*19960*/  MOV R112, R149 ;  /* 0x0000009500707202 */ /* 0x000fe20000000f00 */
[C---:B------:R-:W-:Y:S01]  /*19970*/  FMUL.FTZ R16, R3.reuse, R132 ;  /* 0x0000008403107220 */ /* 0x040fe20000410000 */
[----:B------:R-:W-:Y:S01]  /*19980*/  MOV R132, R63 ;  /* 0x0000003f00847202 */ /* 0x000fe20000000f00 */
[----:B------:R-:W-:Y:S01]  /*19990*/  FMUL.FTZ R17, R3, R133 ;  /* 0x0000008503117220 */ /* 0x000fe20000410000 */
[----:B------:R-:W4:Y:S01]  /*199a0*/  MUFU.EX2 R122, R151 ;  /* 0x00000097007a7308 */ /* 0x000f220000000800 */
[----:B---3--:R-:W-:Y:S01]  /*199b0*/  F2FP.BF16.PACK_AB R149, R11, R10 ;  /* 0x0000000a0b95723e */ /* 0x008fe200000010ff */
[C---:B------:R-:W-:Y:S01]  /*199c0*/  FMUL.FTZ R24, R3.reuse, R124 ;  /* 0x0000007c03187220 */ /* 0x040fe20000410000 */
[----:B------:R-:W-:Y:S01]  /*199d0*/  MOV R124, R19 ;  /* 0x00000013007c7202 */ /* 0x000fe20000000f00 */
[C---:B------:R-:W-:Y:S01]  /*199e0*/  FMUL.FTZ R19, R2.reuse, R135 ;  /* 0x0000008702137220 */ /* 0x040fe20000410000 */
[----:B------:R-:W-:Y:S01]  /*199f0*/  MOV R133, R62 ;  /* 0x0000003e00857202 */ /* 0x000fe20000000f00 */
        /* <DEDUP_REMOVED lines=11> */
[----:B------:R-:W-:Y:S01]  /*19ab0*/  FMUL.FTZ R34, R2, R118 ;  /* 0x0000007602227220 */ /* 0x000fe20000410000 */
[----:B----4-:R-:W-:Y:S01]  /*19ac0*/  F2FP.BF16.PACK_AB R151, R122, R121 ;  /* 0x000000797a97723e */ /* 0x010fe200000010ff */
        /* <DEDUP_REMOVED lines=22> */
[----:B------:R-:W-:Y:S01]  /*19c30*/  LDSM.16.MT88.4 R100, [R204+0x1800] ;  /* 0x00180000cc64783b */ /* 0x000fe20000004200 */
        /* <DEDUP_REMOVED lines=17> */
[----:B---3--:R-:W-:Y:S01]  /*19d50*/  MOV R174, R117 ;  /* 0x0000007500ae7202 */ /* 0x008fe20000000f00 */
[C---:B------:R-:W-:Y:S02]  /*19d60*/  FMUL.FTZ R72, R3.reuse, R72 ;  /* 0x0000004803487220 */ /* 0x040fe40000410000 */
[----:B------:R-:W-:Y:S02]  /*19d70*/  FMUL.FTZ R73, R3, R73 ;  /* 0x0000004903497220 */ /* 0x000fe40000410000 */
[C---:B------:R-:W-:Y:S01]  /*19d80*/  FMUL.FTZ R70, R2.reuse, R70 ;  /* 0x0000004602467220 */ /* 0x040fe20000410000 */
[----:B------:R-:W-:Y:S01]  /*19d90*/  MUFU.EX2 R3, R159 ;  /* 0x0000009f00037308 */ /* 0x000fe20000000800 */
[C---:B------:R-:W-:Y:S02]  /*19da0*/  FMUL.FTZ R71, R2.reuse, R71 ;  /* 0x0000004702477220 */ /* 0x040fe40000410000 */
[C---:B------:R-:W-:Y:S02]  /*19db0*/  FMUL.FTZ R74, R2.reuse, R74 ;  /* 0x0000004a024a7220 */ /* 0x040fe40000410000 */
[C---:B------:R-:W-:Y:S05]  /*19dc0*/  FMUL.FTZ R75, R2.reuse, R75 ;  /* 0x0000004b024b7220 */ /* 0x040fea0000410000 */
        /* <DEDUP_REMOVED lines=12> */
[C---:B--2---:R-:W-:Y:S02]  /*19e90*/  FFMA.FTZ R5, R2.reuse, R22, R10 ;  /* 0x0000001602057223 */ /* 0x044fe4000001000a */
[C---:B------:R-:W-:Y:S02]  /*19ea0*/  FMUL.FTZ R10, R2.reuse, R138 ;  /* 0x0000008a020a7220 */ /* 0x040fe40000410000 */
[----:B------:R-:W-:Y:S02]  /*19eb0*/  FADD.FTZ R120, R11, R5 ;  /* 0x000000050b787221 */ /* 0x000fe40000010000 */
[C---:B------:R-:W-:Y:S02]  /*19ec0*/  FMUL.FTZ R11, R2.reuse, R139 ;  /* 0x0000008b020b7220 */ /* 0x040fe40000410000 */
[----:B------:R-:W-:Y:S01]  /*19ed0*/  FMUL.FTZ R22, R2, R130 ;  /* 0x0000008202167220 */ /* 0x000fe20000410000 */
[----:B------:R-:W2:Y:S04]  /*19ee0*/  MUFU.EX2 R5, R160 ;  /* 0x000000a000057308 */ /* 0x000ea80000000800 */
[C---:B-1----:R-:W-:Y:S06]  /*19ef0*/  HMMA.16816.F32.BF16 R8, R148.reuse, R84, R8 ;  /* 0x000000549408723c */ /* 0x042fec0000041808 */
[----:B------:R-:W-:Y:S02]  /*19f00*/  MUFU.EX2 R160, R239 ;  /* 0x000000ef00a07308 */ /* 0x000fe40000000800 */
[C---:B------:R-:W-:Y:S01]  /*19f10*/  HMMA.16816.F32.BF16 R16, R148.reuse, R86, R16 ;  /* 0x000000569410723c */ /* 0x040fe20000041810 */
[----:B------:R-:W1:Y:S07]  /*19f20*/  LDSM.16.MT88.4 R84, [R204] ;  /* 0x00000000cc54783b */ /* 0x000e6e0000004200 */
[----:B------:R-:W-:Y:S01]  /*19f30*/  MUFU.EX2 R157, R246 ;  /* 0x000000f6009d7308 */ /* 0x000fe20000000800 */
[----:B--2---:R-:W-:Y:S04]  /*19f40*/  FADD.FTZ R2, R5, R154 ;  /* 0x0000009a05027221 */ /* 0x004fe80000010000 */
[C---:B------:R-:W-:Y:S05]  /*19f50*/  FADD.FTZ R2, R3.reuse, R2 ;  /* 0x0000000203027221 */ /* 0x040fea0000010000 */
[----:B------:R2:W3:Y:S01]  /*19f60*/  MUFU.EX2 R154, R133 ;  /* 0x00000085009a7308 */ /* 0x0004e20000000800 */
[----:B------:R-:W-:Y:S04]  /*19f70*/  FADD.FTZ R2, R92, R2 ;  /* 0x000000025c027221 */ /* 0x000fe80000010000 */
[----:B------:R-:W-:Y:S05]  /*19f80*/  FADD.FTZ R2, R80, R2 ;  /* 0x0000000250027221 */ /* 0x000fea0000010000 */
[----:B------:R-:W-:Y:S10]  /*19f90*/  MUFU.EX2 R156, R247 ;  /* 0x000000f7009c7308 */ /* 0x000ff40000000800 */
[----:B------:R-:W-:Y:S01]  /*19fa0*/  MUFU.EX2 R155, R251 ;  /* 0x000000fb009b7308 */ /* 0x000fe20000000800 */
[C---:B-1----:R-:W-:Y:S01]  /*19fb0*/  HMMA.16816.F32.BF16 R20, R148.reuse, R84, R20 ;  /* 0x000000549414723c */ /* 0x042fe20000041814 */
[----:B--2---:R-:W-:Y:S07]  /*19fc0*/  LDSM.16.MT88.4 R132, [R203+0x3000] ;  /* 0x00300000cb84783b */ /* 0x004fee0000004200 */
[C---:B------:R-:W-:Y:S01]  /*19fd0*/  HMMA.16816.F32.BF16 R24, R148.reuse, R86, R24 ;  /* 0x000000569418723c */ /* 0x040fe20000041818 */
[----:B------:R-:W1:Y:S07]  /*19fe0*/  LDSM.16.MT88.4 R84, [R206] ;  /* 0x00000000ce54783b */ /* 0x000e6e0000004200 */
[C---:B-1----:R-:W-:Y:S08]  /*19ff0*/  HMMA.16816.F32.BF16 R28, R148.reuse, R84, R28 ;  /* 0x00000054941c723c */ /* 0x042ff0000004181c */
[C---:B------:R-:W-:Y:S01]  /*1a000*/  HMMA.16816.F32.BF16 R32, R148.reuse, R86, R32 ;  /* 0x000000569420723c */ /* 0x040fe20000041820 */
[----:B------:R-:W1:Y:S07]  /*1a010*/  LDSM.16.MT88.4 R84, [R205] ;  /* 0x00000000cd54783b */ /* 0x000e6e0000004200 */
        /* <DEDUP_REMOVED lines=18> */
[----:B------:R-:W2:Y:S02]  /*1a140*/  LDSM.16.MT88.4 R92, [R204+0x800] ;  /* 0x00080000cc5c783b */ /* 0x000ea40000004200 */
[----:B------:R-:W4:Y:S01]  /*1a150*/  MUFU.EX2 R3, R167 ;  /* 0x000000a700037308 */ /* 0x000f220000000800 */
[----:B------:R-:W-:Y:S02]  /*1a160*/  F2FP.BF16.PACK_AB R87, R117, R116 ;  /* 0x000000747557723e */ /* 0x000fe400000010ff */
[----:B------:R-:W-:Y:S02]  /*1a170*/  F2FP.BF16.PACK_AB R148, R112, R113 ;  /* 0x000000717094723e */ /* 0x000fe400000010ff */
[----:B---3--:R-:W-:Y:S03]  /*1a180*/  F2FP.BF16.PACK_AB R149, R153, R154 ;  /* 0x0000009a9995723e */ /* 0x008fe600000010ff */
[C---:B------:R-:W-:Y:S02]  /*1a190*/  HMMA.16816.F32.BF16 R8, R84.reuse, R88, R8 ;  /* 0x000000585408723c */ /* 0x040fe40000041808 */
[----:B------:R-:W3:Y:S03]  /*1a1a0*/  MUFU.EX2 R80, R165 ;  /* 0x000000a500507308 */ /* 0x000ee60000000800 */
[----:B-1----:R-:W-:Y:S03]  /*1a1b0*/  FADD.FTZ R2, R5, R2 ;  /* 0x0000000205027221 */ /* 0x002fe60000010000 */
[C---:B------:R-:W-:Y:S01]  /*1a1c0*/  HMMA.16816.F32.BF16 R16, R84.reuse, R90, R16 ;  /* 0x0000005a5410723c */ /* 0x040fe20000041810 */
[----:B------:R-:W1:Y:S03]  /*1a1d0*/  LDSM.16.MT88.4 R88, [R206+0x800] ;  /* 0x00080000ce58783b */ /* 0x000e660000004200 */
[----:B------:R-:W-:Y:S01]  /*1a1e0*/  MUFU.EX2 R168, R163 ;  /* 0x000000a300a87308 */ /* 0x000fe20000000800 */
[C---:B----4-:R-:W-:Y:S04]  /*1a1f0*/  FADD.FTZ R2, R3.reuse, R2 ;  /* 0x0000000203027221 */ /* 0x050fe80000010000 */
[----:B------:R-:W-:Y:S05]  /*1a200*/  FADD.FTZ R2, R96, R2 ;  /* 0x0000000260027221 */ /* 0x000fea0000010000 */
[----:B------:R-:W4:Y:S01]  /*1a210*/  MUFU.EX2 R167, R164 ;  /* 0x000000a400a77308 */ /* 0x000f220000000800 */
[C---:B---3--:R-:W-:Y:S01]  /*1a220*/  FADD.FTZ R2, R80.reuse, R2 ;  /* 0x0000000250027221 */ /* 0x048fe20000010000 */
[C---:B--2---:R-:W-:Y:S08]  /*1a230*/  HMMA.16816.F32.BF16 R20, R84.reuse, R92, R20 ;  /* 0x0000005c5414723c */ /* 0x044ff00000041814 */
[----:B------:R-:W-:Y:S01]  /*1a240*/  MUFU.EX2 R165, R169 ;  /* 0x000000a900a57308 */ /* 0x000fe20000000800 */
[C---:B------:R-:W-:Y:S01]  /*1a250*/  HMMA.16816.F32.BF16 R24, R84.reuse, R94, R24 ;  /* 0x0000005e5418723c */ /* 0x040fe20000041818 */
[----:B------:R-:W2:Y:S08]  /*1a260*/  LDSM.16.MT88.4 R92, [R205+0x800] ;  /* 0x00080000cd5c783b */ /* 0x000eb00000004200 */
[----:B------:R-:W-:Y:S01]  /*1a270*/  MUFU.EX2 R164, R171 ;  /* 0x000000ab00a47308 */ /* 0x000fe20000000800 */
[C---:B-1----:R-:W-:Y:S09]  /*1a280*/  HMMA.16816.F32.BF16 R28, R84.reuse, R88, R28 ;  /* 0x00000058541c723c */ /* 0x042ff2000004181c */
[----:B------:R-:W-:Y:S01]  /*1a290*/  MUFU.EX2 R163, R172 ;  /* 0x000000ac00a37308 */ /* 0x000fe20000000800 */
        /* <DEDUP_REMOVED lines=22> */
[----:B----4-:R-:W-:Y:S04]  /*1a400*/  F2FP.BF16.PACK_AB R87, R167, R168 ;  /* 0x000000a8a757723e */ /* 0x010fe800000010ff */
[----:B------:R-:W4:Y:S03]  /*1a410*/  MUFU.EX2 R5, R225 ;  /* 0x000000e100057308 */ /* 0x000f260000000800 */
[C---:B-1----:R-:W-:Y:S07]  /*1a420*/  HMMA.16816.F32.BF16 R8, R84.reuse, R88, R8 ;  /* 0x000000585408723c */ /* 0x042fee0000041808 */
[----:B------:R-:W1:Y:S01]  /*1a430*/  MUFU.EX2 R3, R175 ;  /* 0x000000af00037308 */ /* 0x000e620000000800 */
[C---:B------:R-:W-:Y:S01]  /*1a440*/  HMMA.16816.F32.BF16 R16, R84.reuse, R90, R16 ;  /* 0x0000005a5410723c */ /* 0x040fe20000041810 */
[----:B------:R-:W3:Y:S03]  /*1a450*/  LDSM.16.MT88.4 R88, [R205+0x1000] ;  /* 0x00100000cd58783b */ /* 0x000ee60000004200 */
[----:B-----5:R-:W-:Y:S05]  /*1a460*/  MOV R173, R116 ;  /* 0x0000007400ad7202 */ /* 0x020fea0000000f00 */
[----:B------:R-:W-:Y:S01]  /*1a470*/  LDSM.16.MT88.4 R116, [R206+0x3000] ;  /* 0x00300000ce74783b */ /* 0x000fe20000004200 */
[C---:B--2---:R-:W-:Y:S03]  /*1a480*/  HMMA.16816.F32.BF16 R20, R84.reuse, R92, R20 ;  /* 0x0000005c5414723c */ /* 0x044fe60000041814 */
[----:B----4-:R-:W-:Y:S01]  /*1a490*/  FADD.FTZ R2, R5, R2 ;  /* 0x0000000205027221 */ /* 0x010fe20000010000 */
[----:B------:R-:W-:Y:S04]  /*1a4a0*/  MOV R225, R129 ;  /* 0x0000008100e17202 */ /* 0x000fe80000000f00 */
[C---:B------:R-:W-:Y:S01]  /*1a4b0*/  HMMA.16816.F32.BF16 R24, R84.reuse, R94, R24 ;  /* 0x0000005e5418723c */ /* 0x040fe20000041818 */
[----:B------:R-:W2:Y:S03]  /*1a4c0*/  LDSM.16.MT88.4 R92, [R203+0x4800] ;  /* 0x00480000cb5c783b */ /* 0x000ea60000004200 */
[C---:B-1----:R-:W-:Y:S01]  /*1a4d0*/  FADD.FTZ R2, R3.reuse, R2 ;  /* 0x0000000203027221 */ /* 0x042fe20000010000 */
[----:B------:R-:W-:Y:S03]  /*1a4e0*/  MOV R175, R128 ;  /* 0x0000008000af7202 */ /* 0x000fe60000000f00 */
[C---:B---3--:R-:W-:Y:S04]  /*1a4f0*/  HMMA.16816.F32.BF16 R28, R84.reuse, R96, R28 ;  /* 0x00000060541c723c */ /* 0x048fe8000004181c */
        /* <DEDUP_REMOVED lines=81> */
[----:B------:R5:W1:Y:S01]  /*1aa10*/  MUFU.EX2 R80, R124 ;  /* 0x0000007c00507308 */ /* 0x000a620000000800 */
[----:B------:R-:W-:Y:S02]  /*1aa20*/  LDSM.16.MT88.4 R108, [R204+0x6000] ;  /* 0x00600000cc6c783b */ /* 0x000fe40000004200 */
[----:B------:R-:W-:Y:S03]  /*1aa30*/  F2FP.BF16.PACK_AB R89, R157, R158 ;  /* 0x0000009e9d59723e */ /* 0x000fe600000010ff */
[----:B------:R-:W-:Y:S01]  /*1aa40*/  F2FP.BF16.PACK_AB R90, R3, R5 ;  /* 0x00000005035a723e */ /* 0x000fe200000010ff */
[C---:B--2---:R-:W-:Y:S03]  /*1aa50*/  HMMA.16816.F32.BF16 R44, R84.reuse, R92, R44 ;  /* 0x0000005c542c723c */ /* 0x044fe6000004182c */
[----:B------:R-:W2:Y:S01]  /*1aa60*/  MUFU.EX2 R5, R15 ;  /* 0x0000000f00057308 */ /* 0x000ea20000000800 */
[----:B------:R-:W-:Y:S01]  /*1aa70*/  F2FP.BF16.PACK_AB R91, R155, R156 ;  /* 0x0000009c9b5b723e */ /* 0x000fe200000010ff */
[----:B------:R-:W-:Y:S03]  /*1aa80*/  FADD.FTZ R3, R121, R120 ;  /* 0x0000007879037221 */ /* 0x000fe60000010000 */
[C---:B------:R-:W-:Y:S01]  /*1aa90*/  HMMA.16816.F32.BF16 R48, R84.reuse, R94, R48 ;  /* 0x0000005e5430723c */ /* 0x040fe20000041830 */
[----:B------:R-:W4:Y:S04]  /*1aaa0*/  LDSM.16.MT88.4 R92, [R203+0x2800] ;  /* 0x00280000cb5c783b */ /* 0x000f280000004200 */
[----:B------:R-:W2:Y:S03]  /*1aab0*/  MUFU.EX2 R15, R136 ;  /* 0x00000088000f7308 */ /* 0x000ea60000000800 */
[C---:B---3--:R-:W-:Y:S01]  /*1aac0*/  HMMA.16816.F32.BF16 R52, R84.reuse, R96, R52 ;  /* 0x000000605434723c */ /* 0x048fe20000041834 */
[----:B-----5:R-:W-:Y:S03]  /*1aad0*/  LDSM.16.MT88.4 R124, [R204+0x3000] ;  /* 0x00300000cc7c783b */ /* 0x020fe60000004200 */
[----:B-1----:R-:W-:Y:S04]  /*1aae0*/  FADD.FTZ R2, R80, R2 ;  /* 0x0000000250027221 */ /* 0x002fe80000010000 */
[C---:B------:R-:W-:Y:S01]  /*1aaf0*/  HMMA.16816.F32.BF16 R56, R84.reuse, R98, R56 ;  /* 0x000000625438723c */ /* 0x040fe20000041838 */
[----:B------:R-:W1:Y:S03]  /*1ab00*/  LDSM.16.MT88.4 R96, [R204+0x2800] ;  /* 0x00280000cc60783b */ /* 0x000e660000004200 */
[C---:B--2---:R-:W-:Y:S01]  /*1ab10*/  FADD.FTZ R240, R5.reuse, R2 ;  /* 0x0000000205f07221 */ /* 0x044fe20000010000 */
[----:B------:R-:W-:Y:S01]  /*1ab20*/  F2FP.BF16.PACK_AB R150, R5, R80 ;  /* 0x000000500596723e */ /* 0x000fe200000010ff */
[----:B------:R-:W-:Y:S02]  /*1ab30*/  FADD.FTZ R2, R122, R3 ;  /* 0x000000037a027221 */ /* 0x000fe40000010000 */
[C---:B------:R-:W-:Y:S01]  /*1ab40*/  HMMA.16816.F32.BF16 R60, R84.reuse, R104, R60 ;  /* 0x00000068543c723c */ /* 0x040fe2000004183c */
[----:B------:R-:W2:Y:S03]  /*1ab50*/  LDL R5, [R1+0xc] ;  /* 0x00000c0001057983 */ /* 0x000ea60000100800 */
[----:B------:R-:W-:Y:S01]  /*1ab60*/  FADD.FTZ R2, R115, R2 ;  /* 0x0000000273027221 */ /* 0x000fe20000010000 */
[----:B------:R-:W-:Y:S03]  /*1ab70*/  F2FP.BF16.PACK_AB R151, R15, R152 ;  /* 0x000000980f97723e */ /* 0x000fe600000010ff */
[C---:B------:R-:W-:Y:S01]  /*1ab80*/  HMMA.16816.F32.BF16 R64, R84.reuse, R106, R64 ;  /* 0x0000006a5440723c */ /* 0x040fe20000041840 */
[----:B------:R-:W3:Y:S03]  /*1ab90*/  LDSM.16.MT88.4 R104, [R206+0x2800] ;  /* 0x00280000ce68783b */ /* 0x000ee60000004200 */
[----:B------:R-:W-:Y:S04]  /*1aba0*/  FADD.FTZ R2, R114, R2 ;  /* 0x0000000272027221 */ /* 0x000fe80000010000 */
        /* <DEDUP_REMOVED lines=11> */
[C---:B-1----:R-:W-:Y:S04]  /*1ac60*/  HMMA.16816.F32.BF16 R20, R88.reuse, R96, R20 ;  /* 0x000000605814723c */ /* 0x042fe80000041814 */
[----:B------:R-:W-:Y:S04]  /*1ac70*/  FADD.FTZ R2, R168, R2 ;  /* 0x00000002a8027221 */ /* 0x000fe80000010000 */
[C---:B------:R-:W-:Y:S01]  /*1ac80*/  HMMA.16816.F32.BF16 R24, R88.reuse, R98, R24 ;  /* 0x000000625818723c */ /* 0x040fe20000041818 */
[----:B------:R-:W1:Y:S03]  /*1ac90*/  LDSM.16.MT88.4 R96, [R205+0x6000] ;  /* 0x00600000cd60783b */ /* 0x000e660000004200 */
[----:B------:R-:W-:Y:S04]  /*1aca0*/  FADD.FTZ R2, R167, R2 ;  /* 0x00000002a7027221 */ /* 0x000fe80000010000 */
[C---:B---3--:R-:W-:Y:S04]  /*1acb0*/  HMMA.16816.F32.BF16 R28, R88.reuse, R104, R28 ;  /* 0x00000068581c723c */ /* 0x048fe8000004181c */
        /* <DEDUP_REMOVED lines=23> */
[C---:B-1----:R-:W-:Y:S04]  /*1ae30*/  HMMA.16816.F32.BF16 R68, R88.reuse, R96, R68 ;  /* 0x000000605844723c */ /* 0x042fe80000041844 */
[----:B------:R-:W-:Y:S04]  /*1ae40*/  FADD.FTZ R2, R156, R2 ;  /* 0x000000029c027221 */ /* 0x000fe80000010000 */
[----:B------:R-:W-:Y:S04]  /*1ae50*/  HMMA.16816.F32.BF16 R72, R88, R98, R72 ;  /* 0x000000625848723c */ /* 0x000fe80000041848 */
[----:B------:R-:W-:Y:S04]  /*1ae60*/  FADD.FTZ R2, R155, R2 ;  /* 0x000000029b027221 */ /* 0x000fe80000010000 */
[C---:B------:R-:W-:Y:S01]  /*1ae70*/  HMMA.16816.F32.BF16 R136, R148.reuse, R132, R8 ;  /* 0x000000849488723c */ /* 0x040fe20000041808 */
[----:B------:R-:W1:Y:S04]  /*1ae80*/  LDSM.16.MT88.4 R8, [R205+0x6800] ;  /* 0x00680000cd08783b */ /* 0x000e680000004200 */
[----:B------:R-:W-:Y:S03]  /*1ae90*/  FADD.FTZ R2, R154, R2 ;  /* 0x000000029a027221 */ /* 0x000fe60000010000 */
[C---:B------:R-:W-:Y:S04]  /*1aea0*/  HMMA.16816.F32.BF16 R132, R148.reuse, R134, R16 ;  /* 0x000000869484723c */ /* 0x040fe80000041810 */
[----:B------:R-:W-:Y:S04]  /*1aeb0*/  FADD.FTZ R2, R153, R2 ;  /* 0x0000000299027221 */ /* 0x000fe80000010000 */
[C---:B------:R-:W-:Y:S04]  /*1aec0*/  HMMA.16816.F32.BF16 R128, R148.reuse, R124, R20 ;  /* 0x0000007c9480723c */ /* 0x040fe80000041814 */
[----:B------:R-:W-:Y:S01]  /*1aed0*/  FADD.FTZ R3, R152, R2 ;  /* 0x0000000298037221 */ /* 0x000fe20000010000 */
[----:B------:R-:W-:Y:S03]  /*1aee0*/  IADD3 R2, R235, -0x1, RZ ;  /* 0xffffffffeb027810 */ /* 0x000fe60007ffe0ff */
[C---:B------:R-:W-:Y:S04]  /*1aef0*/  HMMA.16816.F32.BF16 R124, R148.reuse, R126, R24 ;  /* 0x0000007e947c723c */ /* 0x040fe80000041818 */
[----:B------:R-:W-:Y:S04]  /*1af00*/  FADD.FTZ R3, R15, R3 ;  /* 0x000000030f037221 */ /* 0x000fe80000010000 */
[C---:B------:R-:W-:Y:S01]  /*1af10*/  HMMA.16816.F32.BF16 R120, R148.reuse, R116, R28 ;  /* 0x000000749478723c */ /* 0x040fe2000004181c */
[----:B------:R1:W-:Y:S07]  /*1af20*/  STL [R1], R3 ;  /* 0x0000000301007387 */ /* 0x0003ee0000100800 */
[C---:B------:R-:W-:Y:S08]  /*1af30*/  HMMA.16816.F32.BF16 R116, R148.reuse, R118, R32 ;  /* 0x000000769474723c */ /* 0x040ff00000041820 */
        /* <DEDUP_REMOVED lines=8> */
[C---:B-1----:R-:W-:Y:S08]  /*1afc0*/  HMMA.16816.F32.BF16 R68, R148.reuse, R8, R68 ;  /* 0x000000089444723c */ /* 0x042ff00000041844 */
[----:B------:R-:W-:Y:S03]  /*1afd0*/  HMMA.16816.F32.BF16 R72, R148, R10, R72 ;  /* 0x0000000a9448723c */ /* 0x000fe60000041848 */
[----:B--2---:R-:W-:Y:S02]  /*1afe0*/  ISETP.GT.AND P0, PT, R235, R5, PT ;  /* 0x00000005eb00720c */ /* 0x004fe40003f04270 */
[----:B------:R-:W-:Y:S02]  /*1aff0*/  MOV R235, R2 ;  /* 0x0000000200eb7202 */ /* 0x000fe40000000f00 */
[----:B------:R-:W-:Y:S09]  /*1b000*/  MOV R5, R4 ;  /* 0x0000000400057202 */ /* 0x000ff20000000f00 */
[----:B------:R-:W-:-:S05]  /*1b010*/  @P0 BRA `(.L_x_3444) ;  /* 0xffffc7f000000947 */ /* 0x000fca000383ffff */
.L_x_3429:
[----:B------:R-:W-:Y:S05]  /*1b020*/  BRA.DIV ~URZ, `(.L_x_3445) ;  /* 0x00006cc27f007947 */ /* 0x000fea000b800000 */
[----:B------:R1:W2:Y:S02]  /*1b030*/  SHFL.BFLY PT, R2, R240, 0x2, 0x1f ;  /* 0x0c401f00f0027f89 */ /* 0x0002a400000e0000 */
.L_x_3542:
        /* <DEDUP_REMOVED lines=8> */
.L_x_3543:
        /* <DEDUP_REMOVED lines=85> */
.L_x_3356:
        /* <DEDUP_REMOVED lines=19> */
.L_x_3448:
[----:B---3--:R-:W-:Y:S05]  /*1b740*/  BSYNC B0 ;  /* 0x0000000000007941 */ /* 0x008fea0003800000 */
.L_x_3447:
        /* <DEDUP_REMOVED lines=102> */
.L_x_3451:
        /* <DEDUP_REMOVED lines=116> */
.L_x_3544:
[----:B------:R-:W-:Y:S05]  /*1c4f0*/  BRA.DIV ~URZ, `(.L_x_3454) ;  /* 0x000059c27f007947 */ /* 0x000fea000b800000 */
[----:B------:R4:W2:Y:S02]  /*1c500*/  SHFL.IDX PT, R2, R8, RZ, 0x181f ;  /* 0x00181fff08027589 */ /* 0x0008a400000e0000 */
.L_x_3545:
[----:B------:R-:W-:Y:S01]  /*1c510*/  ISETP.GE.AND P0, PT, R5, R4, PT ;  /* 0x000000040500720c */ /* 0x000fe20003f06270 */
[----:B------:R-:W-:-:S12]  /*1c520*/  BSSY B0, `(.L_x_3455) ;  /* 0x000000b000007945 */ /* 0x000fd80003800000 */
[----:B------:R-:W-:Y:S05]  /*1c530*/  @P0 BRA `(.L_x_3456) ;  /* 0x0000009000000947 */ /* 0x000fea0003800000 */
[----:B------:R-:W5:Y:S01]  /*1c540*/  LDL R15, [R1+0x4] ;  /* 0x00000400010f7983 */ /* 0x000f620000100800 */
[----:B------:R-:W-:Y:S02]  /*1c550*/  ISETP.GE.AND P1, PT, R76, c[0x0][0x3c8], PT ;  /* 0x0000f2004c007a0c */ /* 0x000fe40003f26270 */
[----:B------:R-:W-:-:S11]  /*1c560*/  ISETP.GE.AND P0, PT, R227, c[0x0][0x3c8], PT ;  /* 0x0000f200e3007a0c */ /* 0x000fd60003f06270 */
[CC--:B--2---:R-:W-:Y:S02]  /*1c570*/  @!P1 LEA R10, P3, R76.reuse, R2.reuse, 0x1 ;  /* 0x000000024c0a9211 */ /* 0x0c4fe400078608ff */
[----:B------:R-:W-:Y:S02]  /*1c580*/  @!P0 LEA R2, P2, R227, R2, 0x1 ;  /* 0x00000002e3028211 */ /* 0x000fe400078408ff */
[----:B---3--:R-:W-:-:S05]  /*1c590*/  @!P1 LEA.HI.X R11, R76, R9, R77, 0x1, P3 ;  /* 0x000000094c0b9211 */ /* 0x008fca00018f0c4d */
[----:B------:R2:W-:Y:S01]  /*1c5a0*/  @!P1 ST.E.128 [R10.64], R20 ;  /* 0x000000140a009985 */ /* 0x0005e2000c101d08 */
[----:B-----5:R-:W-:-:S05]  /*1c5b0*/  @!P0 LEA.HI.X R3, R227, R9, R15, 0x1, P2 ;  /* 0x00000009e3038211 */ /* 0x020fca00010f0c0f */
[----:B-1----:R2:W-:Y:S02]  /*1c5c0*/  @!P0 ST.E.128 [R2.64], R16 ;  /* 0x0000001002008985 */ /* 0x0025e4000c101d08 */
.L_x_3456:
[----:B------:R-:W-:Y:S05]  /*1c5d0*/  BSYNC B0 ;  /* 0x0000000000007941 */ /* 0x000fea0003800000 */
.L_x_3455:
[----:B------:R-:W-:Y:S05]  /*1c5e0*/  BRA.DIV ~URZ, `(.L_x_3457) ;  /* 0x000059427f007947 */ /* 0x000fea000b800000 */
[----:B---3--:R3:W4:Y:S04]  /*1c5f0*/  SHFL.IDX PT, R9, R6, 0x1, 0x181f ;  /* 0x00381f0006097f89 */ /* 0x00872800000e0000 */
[----:B--2---:R3:W2:Y:S02]  /*1c600*/  SHFL.IDX PT, R2, R8, 0x1, 0x181f ;  /* 0x00381f0008027f89 */ /* 0x0046a400000e0000 */
.L_x_3546:
[----:B------:R-:W-:Y:S01]  /*1c610*/  IADD3 R3, R5, 0x20, RZ ;  /* 0x0000002005037810 */ /* 0x000fe20007ffe0ff */
[----:B------:R-:W-:Y:S03]  /*1c620*/  BSSY B0, `(.L_x_3458) ;  /* 0x000000c000007945 */ /* 0x000fe60003800000 */
[----:B------:R-:W-:-:S13]  /*1c630*/  ISETP.GE.AND P0, PT, R3, R4, PT ;  /* 0x000000040300720c */ /* 0x000fda0003f06270 */
[----:B------:R-:W-:Y:S05]  /*1c640*/  @P0 BRA `(.L_x_3459) ;  /* 0x0000009000000947 */ /* 0x000fea0003800000 */
[----:B------:R-:W5:Y:S01]  /*1c650*/  LDL R15, [R1+0x4] ;  /* 0x00000400010f7983 */ /* 0x000f620000100800 */
[----:B------:R-:W-:Y:S02]  /*1c660*/  ISETP.GE.AND P1, PT, R76, c[0x0][0x3c8], PT ;  /* 0x0000f2004c007a0c */ /* 0x000fe40003f26270 */
[----:B------:R-:W-:-:S11]  /*1c670*/  ISETP.GE.AND P0, PT, R227, c[0x0][0x3c8], PT ;  /* 0x0000f200e3007a0c */ /* 0x000fd60003f06270 */
[CC--:B--2---:R-:W-:Y:S02]  /*1c680*/  @!P1 LEA R10, P3, R76.reuse, R2.reuse, 0x1 ;  /* 0x000000024c0a9211 */ /* 0x0c4fe400078608ff */
[----:B------:R-:W-:Y:S02]  /*1c690*/  @!P0 LEA R2, P2, R227, R2, 0x1 ;  /* 0x00000002e3028211 */ /* 0x000fe400078408ff */
[----:B----4-:R-:W-:-:S05]  /*1c6a0*/  @!P1 LEA.HI.X R11, R76, R9, R77, 0x1, P3 ;  /* 0x000000094c0b9211 */ /* 0x010fca00018f0c4d */
[----:B------:R2:W-:Y:S01]  /*1c6b0*/  @!P1 ST.E.128 [R10.64], R28 ;  /* 0x0000001c0a009985 */ /* 0x0005e2000c101d08 */
[----:B-----5:R-:W-:-:S05]  /*1c6c0*/  @!P0 LEA.HI.X R3, R227, R9, R15, 0x1, P2 ;  /* 0x00000009e3038211 */ /* 0x020fca00010f0c0f */
[----:B-1----:R2:W-:Y:S02]  /*1c6d0*/  @!P0 ST.E.128 [R2.64], R24 ;  /* 0x0000001802008985 */ /* 0x0025e4000c101d08 */
.L_x_3459:
[----:B------:R-:W-:Y:S05]  /*1c6e0*/  BSYNC B0 ;  /* 0x0000000000007941 */ /* 0x000fea0003800000 */
.L_x_3458:
[----:B------:R-:W-:Y:S05]  /*1c6f0*/  BRA.DIV ~URZ, `(.L_x_3460) ;  /* 0x000059027f007947 */ /* 0x000fea000b800000 */
[----:B----4-:R4:W3:Y:S02]  /*1c700*/  SHFL.IDX PT, R9, R6, 0x2, 0x181f ;  /* 0x00581f0006097f89 */ /* 0x0108e400000e0000 */
.L_x_3547:
[----:B------:R-:W-:Y:S05]  /*1c710*/  BRA.DIV ~URZ, `(.L_x_3461) ;  /* 0x000059527f007947 */ /* 0x000fea000b800000 */
[----:B--2---:R2:W4:Y:S02]  /*1c720*/  SHFL.IDX PT, R2, R8, 0x2, 0x181f ;  /* 0x00581f0008027f89 */ /* 0x00452400000e0000 */
.L_x_3548:
[----:B------:R-:W-:Y:S01]  /*1c730*/  IADD3 R3, R5, 0x40, RZ ;  /* 0x0000004005037810 */ /* 0x000fe20007ffe0ff */
[----:B------:R-:W-:Y:S03]  /*1c740*/  BSSY B0, `(.L_x_3462) ;  /* 0x000000c000007945 */ /* 0x000fe60003800000 */
[----:B------:R-:W-:-:S13]  /*1c750*/  ISETP.GE.AND P0, PT, R3, R4, PT ;  /* 0x000000040300720c */ /* 0x000fda0003f06270 */
[----:B------:R-:W-:Y:S05]  /*1c760*/  @P0 BRA `(.L_x_3463) ;  /* 0x0000009000000947 */ /* 0x000fea0003800000 */
[----:B------:R-:W5:Y:S01]  /*1c770*/  LDL R15, [R1+0x4] ;  /* 0x00000400010f7983 */ /* 0x000f620000100800 */
[----:B------:R-:W-:Y:S02]  /*1c780*/  ISETP.GE.AND P1, PT, R76, c[0x0][0x3c8], PT ;  /* 0x0000f2004c007a0c */ /* 0x000fe40003f26270 */
[----:B------:R-:W-:-:S11]  /*1c790*/  ISETP.GE.AND P0, PT, R227, c[0x0][0x3c8], PT ;  /* 0x0000f200e3007a0c */ /* 0x000fd60003f06270 */
[CC--:B----4-:R-:W-:Y:S02]  /*1c7a0*/  @!P1 LEA R10, P3, R76.reuse, R2.reuse, 0x1 ;  /* 0x000000024c0a9211 */ /* 0x0d0fe400078608ff */
[----:B------:R-:W-:Y:S02]  /*1c7b0*/  @!P0 LEA R2, P2, R227, R2, 0x1 ;  /* 0x00000002e3028211 */ /* 0x000fe400078408ff */
[----:B---3--:R-:W-:-:S05]  /*1c7c0*/  @!P1 LEA.HI.X R11, R76, R9, R77, 0x1, P3 ;  /* 0x000000094c0b9211 */ /* 0x008fca00018f0c4d */
[----:B------:R3:W-:Y:S01]  /*1c7d0*/  @!P1 ST.E.128 [R10.64], R36 ;  /* 0x000000240a009985 */ /* 0x0007e2000c101d08 */
[----:B-----5:R-:W-:-:S05]  /*1c7e0*/  @!P0 LEA.HI.X R3, R227, R9, R15, 0x1, P2 ;  /* 0x00000009e3038211 */ /* 0x020fca00010f0c0f */
[----:B-1----:R3:W-:Y:S02]  /*1c7f0*/  @!P0 ST.E.128 [R2.64], R32 ;  /* 0x0000002002008985 */ /* 0x0027e4000c101d08 */
.L_x_3463:
[----:B------:R-:W-:Y:S05]  /*1c800*/  BSYNC B0 ;  /* 0x0000000000007941 */ /* 0x000fea0003800000 */
.L_x_3462:
[----:B------:R-:W-:Y:S05]  /*1c810*/  BRA.DIV ~URZ, `(.L_x_3464) ;  /* 0x000058c27f007947 */ /* 0x000fea000b800000 */
[----:B---3--:R3:W2:Y:S04]  /*1c820*/  SHFL.IDX PT, R9, R6, 0x3, 0x181f ;  /* 0x00781f0006097f89 */ /* 0x0086a800000e0000 */
[----:B----4-:R3:W4:Y:S02]  /*1c830*/  SHFL.IDX PT, R6, R8, 0x3, 0x181f ;  /* 0x00781f0008067f89 */ /* 0x01072400000e0000 */
.L_x_3549:
        /* <DEDUP_REMOVED lines=14> */
.L_x_3452:
        /* <DEDUP_REMOVED lines=34> */
.L_x_3550:
[----:B------:R-:W-:Y:S05]  /*1cb40*/  BRA.DIV ~URZ, `(.L_x_3467) ;  /* 0x000056d27f007947 */ /* 0x000fea000b800000 */
[----:B------:R3:W4:Y:S02]  /*1cb50*/  SHFL.IDX PT, R2, R5, RZ, 0x1c1f ;  /* 0x001c1fff05027589 */ /* 0x00072400000e0000 */
.L_x_3551:
        /* <DEDUP_REMOVED lines=97> */
.L_x_3469:
[----:B------:R-:W-:Y:S05]  /*1d170*/  BSYNC B0 ;  /* 0x0000000000007941 */ /* 0x000fea0003800000 */
.L_x_3468:
[----:B------:R-:W-:Y:S05]  /*1d180*/  BRA.DIV ~URZ, `(.L_x_3470) ;  /* 0x000051027f007947 */ /* 0x000fea000b800000 */
[----:B--2---:R2:W1:Y:S04]  /*1d190*/  SHFL.IDX PT, R4, R6, 0x1, 0x1c1f ;  /* 0x003c1f0006047f89 */ /* 0x00446800000e0000 */
[----:B----4-:R2:W4:Y:S02]  /*1d1a0*/  SHFL.IDX PT, R2, R5, 0x1, 0x1c1f ;  /* 0x003c1f0005027f89 */ /* 0x01052400000e0000 */
.L_x_3552:
        /* <DEDUP_REMOVED lines=105> */
.L_x_3450:
        /* <DEDUP_REMOVED lines=22> */
.L_x_3471:
        /* <DEDUP_REMOVED lines=60> */
.L_x_3473:
[----:B------:R-:W-:Y:S05]  /*1dd60*/  BSYNC B0 ;  /* 0x0000000000007941 */ /* 0x000fea0003800000 */
.L_x_3472:
        /* <DEDUP_REMOVED lines=36> */
.L_x_3553:
[----:B------:R-:W-:Y:S05]  /*1dfb0*/  BRA.DIV ~URZ, `(.L_x_3475) ;  /* 0x000044127f007947 */ /* 0x000fea000b800000 */
[----:B------:R3:W4:Y:S02]  /*1dfc0*/  SHFL.IDX PT, R2, R8, RZ, 0x181f ;  /* 0x00181fff08027589 */ /* 0x00072400000e0000 */
.L_x_3554:
[----:B------:R-:W-:Y:S01]  /*1dfd0*/  IMAD R4, R22, c[0x0][0x4e8], RZ ;  /* 0x00013a0016047a24 */ /* 0x000fe200078e02ff */
[----:B------:R-:W-:Y:S04]  /*1dfe0*/  BSSY B0, `(.L_x_3476) ;  /* 0x000000c000007945 */ /* 0x000fe80003800000 */
[----:B------:R-:W-:-:S13]  /*1dff0*/  ISETP.GE.AND P0, PT, R6, R4, PT ;  /* 0x000000040600720c */ /* 0x000fda0003f06270 */
[----:B------:R-:W-:Y:S05]  /*1e000*/  @P0 BRA `(.L_x_3477) ;  /* 0x0000009000000947 */ /* 0x000fea0003800000 */
[----:B------:R-:W5:Y:S01]  /*1e010*/  LDL R15, [R1+0x4] ;  /* 0x00000400010f7983 */ /* 0x000f620000100800 */
[----:B------:R-:W-:Y:S02]  /*1e020*/  ISETP.GE.AND P1, PT, R76, c[0x0][0x3c8], PT ;  /* 0x0000f2004c007a0c */ /* 0x000fe40003f26270 */
[----:B------:R-:W-:-:S11]  /*1e030*/  ISETP.GE.AND P0, PT, R227, c[0x0][0x3c8], PT ;  /* 0x0000f200e3007a0c */ /* 0x000fd60003f06270 */
[CC--:B----4-:R-:W-:Y:S02]  /*1e040*/  @!P1 LEA R10, P3, R76.reuse, R2.reuse, 0x1 ;  /* 0x000000024c0a9211 */ /* 0x0d0fe400078608ff */
[----:B------:R-:W-:Y:S02]  /*1e050*/  @!P0 LEA R2, P2, R227, R2, 0x1 ;  /* 0x00000002e3028211 */ /* 0x000fe400078408ff */
[----:B--2---:R-:W-:-:S05]  /*1e060*/  @!P1 LEA.HI.X R11, R76, R9, R77, 0x1, P3 ;  /* 0x000000094c0b9211 */ /* 0x004fca00018f0c4d */
[----:B------:R2:W-:Y:S01]  /*1e070*/  @!P1 ST.E.128 [R10.64], RZ ;  /* 0x000000ff0a009985 */ /* 0x0005e2000c101d08 */
[----:B-----5:R-:W-:-:S05]  /*1e080*/  @!P0 LEA.HI.X R3, R227, R9, R15, 0x1, P2 ;  /* 0x00000009e3038211 */ /* 0x020fca00010f0c0f */
[----:B------:R2:W-:Y:S02]  /*1e090*/  @!P0 ST.E.128 [R2.64], RZ ;  /* 0x000000ff02008985 */ /* 0x0005e4000c101d08 */
.L_x_3477:
[----:B------:R-:W-:Y:S05]  /*1e0a0*/  BSYNC B0 ;  /* 0x0000000000007941 */ /* 0x000fea0003800000 */
.L_x_3476:
[----:B------:R-:W-:Y:S05]  /*1e0b0*/  BRA.DIV ~URZ, `(.L_x_3478) ;  /* 0x000043827f007947 */ /* 0x000fea000b800000 */
[----:B--2---:R2:W1:Y:S04]  /*1e0c0*/  SHFL.IDX PT, R9, R5, 0x1, 0x181f ;  /* 0x00381f0005097f89 */ /* 0x00446800000e0000 */
[----:B----4-:R2:W4:Y:S02]  /*1e0d0*/  SHFL.IDX PT, R2, R8, 0x1, 0x181f ;  /* 0x00381f0008027f89 */ /* 0x01052400000e0000 */
.L_x_3555:
        /* <DEDUP_REMOVED lines=9> */
[----:B-1----:R-:W-:-:S05]  /*1e170*/  @!P1 LEA.HI.X R11, R76, R9, R77, 0x1, P3 ;  /* 0x000000094c0b9211 */ /* 0x002fca00018f0c4d */
[----:B------:R1:W-:Y:S01]  /*1e180*/  @!P1 ST.E.128 [R10.64], RZ ;  /* 0x000000ff0a009985 */ /* 0x0003e2000c101d08 */
[----:B-----5:R-:W-:-:S05]  /*1e190*/  @!P0 LEA.HI.X R3, R227, R9, R15, 0x1, P2 ;  /* 0x00000009e3038211 */ /* 0x020fca00010f0c0f */
[----:B------:R1:W-:Y:S02]  /*1e1a0*/  @!P0 ST.E.128 [R2.64], RZ ;  /* 0x000000ff02008985 */ /* 0x0003e4000c101d08 */
.L_x_3480:
[----:B------:R-:W-:Y:S05]  /*1e1b0*/  BSYNC B0 ;  /* 0x0000000000007941 */ /* 0x000fea0003800000 */
.L_x_3479:
[----:B------:R-:W-:Y:S05]  /*1e1c0*/  BRA.DIV ~URZ, `(.L_x_3481) ;  /* 0x000043427f007947 */ /* 0x000fea000b800000 */
[----:B-1----:R1:W2:Y:S02]  /*1e1d0*/  SHFL.IDX PT, R9, R5, 0x2, 0x181f ;  /* 0x00581f0005097f89 */ /* 0x0022a400000e0000 */
.L_x_3556:
[----:B------:R-:W-:Y:S05]  /*1e1e0*/  BRA.DIV ~URZ, `(.L_x_3482) ;  /* 0x000043927f007947 */ /* 0x000fea000b800000 */
[----:B----4-:R4:W1:Y:S02]  /*1e1f0*/  SHFL.IDX PT, R2, R8, 0x2, 0x181f ;  /* 0x00581f0008027f89 */ /* 0x01086400000e0000 */
.L_x_3557:
[----:B------:R-:W-:Y:S01]  /*1e200*/  IADD3 R3, R6, 0x40, RZ ;  /* 0x0000004006037810 */ /* 0x000fe20007ffe0ff */
[----:B------:R-:W-:Y:S03]  /*1e210*/  BSSY B0, `(.L_x_3483) ;  /* 0x000000c000007945 */ /* 0x000fe60003800000 */
[----:B------:R-:W-:-:S13]  /*1e220*/  ISETP.GE.AND P0, PT, R3, R4, PT ;  /* 0x000000040300720c */ /* 0x000fda0003f06270 */
[----:B------:R-:W-:Y:S05]  /*1e230*/  @P0 BRA `(.L_x_3484) ;  /* 0x0000009000000947 */ /* 0x000fea0003800000 */
[----:B------:R-:W5:Y:S01]  /*1e240*/  LDL R15, [R1+0x4] ;  /* 0x00000400010f7983 */ /* 0x000f620000100800 */
[----:B------:R-:W-:Y:S02]  /*1e250*/  ISETP.GE.AND P1, PT, R76, c[0x0][0x3c8], PT ;  /* 0x0000f2004c007a0c */ /* 0x000fe40003f26270 */
[----:B------:R-:W-:-:S11]  /*1e260*/  ISETP.GE.AND P0, PT, R227, c[0x0][0x3c8], PT ;  /* 0x0000f200e3007a0c */ /* 0x000fd60003f06270 */
[CC--:B-1----:R-:W-:Y:S02]  /*1e270*/  @!P1 LEA R10, P3, R76.reuse, R2.reuse, 0x1 ;  /* 0x000000024c0a9211 */ /* 0x0c2fe400078608ff */
[----:B------:R-:W-:Y:S02]  /*1e280*/  @!P0 LEA R2, P2, R227, R2, 0x1 ;  /* 0x00000002e3028211 */ /* 0x000fe400078408ff */
[----:B--2---:R-:W-:-:S05]  /*1e290*/  @!P1 LEA.HI.X R11, R76, R9, R77, 0x1, P3 ;  /* 0x000000094c0b9211 */ /* 0x004fca00018f0c4d */
[----:B------:R1:W-:Y:S01]  /*1e2a0*/  @!P1 ST.E.128 [R10.64], RZ ;  /* 0x000000ff0a009985 */ /* 0x0003e2000c101d08 */
[----:B-----5:R-:W-:-:S05]  /*1e2b0*/  @!P0 LEA.HI.X R3, R227, R9, R15, 0x1, P2 ;  /* 0x00000009e3038211 */ /* 0x020fca00010f0c0f */
[----:B------:R1:W-:Y:S02]  /*1e2c0*/  @!P0 ST.E.128 [R2.64], RZ ;  /* 0x000000ff02008985 */ /* 0x0003e4000c101d08 */
.L_x_3484:
[----:B------:R-:W-:Y:S05]  /*1e2d0*/  BSYNC B0 ;  /* 0x0000000000007941 */ /* 0x000fea0003800000 */
.L_x_3483:
[----:B------:R-:W-:Y:S05]  /*1e2e0*/  BRA.DIV ~URZ, `(.L_x_3485) ;  /* 0x000043027f007947 */ /* 0x000fea000b800000 */
[----:B--2---:R2:W3:Y:S04]  /*1e2f0*/  SHFL.IDX PT, R9, R5, 0x3, 0x181f ;  /* 0x00781f0005097f89 */ /* 0x0044e800000e0000 */
[----:B-1----:R2:W1:Y:S02]  /*1e300*/  SHFL.IDX PT, R2, R8, 0x3, 0x181f ;  /* 0x00781f0008027f89 */ /* 0x00246400000e0000 */
.L_x_3558:
[----:B------:R-:W-:-:S04]  /*1e310*/  IADD3 R6, R6, 0x60, RZ ;  /* 0x0000006006067810 */ /* 0x000fc80007ffe0ff */
[----:B------:R-:W-:-:S13]  /*1e320*/  ISETP.GE.AND P0, PT, R6, R4, PT ;  /* 0x000000040600720c */ /* 0x000fda0003f06270 */
[----:B------:R-:W-:Y:S05]  /*1e330*/  @P0 BRA `(.L_x_3465) ;  /* 0x0000009000000947 */ /* 0x000fea0003800000 */
[----:B--234-:R-:W2:Y:S01]  /*1e340*/  LDL R8, [R1+0x4] ;  /* 0x0000040001087983 */ /* 0x01cea20000100800 */
[----:B------:R-:W-:Y:S02]  /*1e350*/  ISETP.GE.AND P1, PT, R76, c[0x0][0x3c8], PT ;  /* 0x0000f2004c007a0c */ /* 0x000fe40003f26270 */
[----:B------:R-:W-:-:S11]  /*1e360*/  ISETP.GE.AND P0, PT, R227, c[0x0][0x3c8], PT ;  /* 0x0000f200e3007a0c */ /* 0x000fd60003f06270 */
[CC--:B-1----:R-:W-:Y:S02]  /*1e370*/  @!P1 LEA R4, P3, R76.reuse, R2.reuse, 0x1 ;  /* 0x000000024c049211 */ /* 0x0c2fe400078608ff */
[----:B------:R-:W-:Y:S02]  /*1e380*/  @!P0 LEA R2, P2, R227, R2, 0x1 ;  /* 0x00000002e3028211 */ /* 0x000fe400078408ff */
[----:B------:R-:W-:-:S05]  /*1e390*/  @!P1 LEA.HI.X R5, R76, R9, R77, 0x1, P3 ;  /* 0x000000094c059211 */ /* 0x000fca00018f0c4d */
[----:B------:R1:W-:Y:S01]  /*1e3a0*/  @!P1 ST.E.128 [R4.64], RZ ;  /* 0x000000ff04009985 */ /* 0x0003e2000c101d08 */
[----:B--2---:R-:W-:-:S05]  /*1e3b0*/  @!P0 LEA.HI.X R3, R227, R9, R8, 0x1, P2 ;  /* 0x00000009e3038211 */ /* 0x004fca00010f0c08 */
[----:B------:R1:W-:Y:S02]  /*1e3c0*/  @!P0 ST.E.128 [R2.64], RZ ;  /* 0x000000ff02008985 */ /* 0x0003e4000c101d08 */
.L_x_3465:
[----:B------:R-:W-:Y:S05]  /*1e3d0*/  BSYNC B1 ;  /* 0x0000000000017941 */ /* 0x000fea0003800000 */
.L_x_3449:
        /* <DEDUP_REMOVED lines=14> */
.L_x_3559:
[----:B------:R-:W-:Y:S05]  /*1e4c0*/  BRA.DIV ~URZ, `(.L_x_3488) ;  /* 0x000042627f007947 */ /* 0x000fea000b800000 */
[----:B------:R3:W4:Y:S02]  /*1e4d0*/  SHFL.IDX PT, R9, R74, 0x1, 0x1f ;  /* 0x00201f004a097f89 */ /* 0x00072400000e0000 */
.L_x_3560:
        /* <DEDUP_REMOVED lines=19> */
.L_x_3561:
        /* <DEDUP_REMOVED lines=16> */
.L_x_3562:
[----:B---3--:R-:W-:Y:S01]  /*1e710*/  IMAD R2, R2, c[0x0][0x538], RZ ;  /* 0x00014e0002027a24 */ /* 0x008fe200078e02ff */
[----:B------:R-:W-:Y:S04]  /*1e720*/  BSSY B1, `(.L_x_3491) ;  /* 0x00000cf000017945 */ /* 0x000fe80003800000 */
[----:B----4-:R-:W-:-:S04]  /*1e730*/  IADD3 R9, R2, R9, RZ ;  /* 0x0000000902097210 */ /* 0x010fc80007ffe0ff */
[----:B--2---:R-:W-:-:S13]  /*1e740*/  ISETP.GT.AND P0, PT, R9, R10, PT ;  /* 0x0000000a0900720c */ /* 0x004fda0003f04270 */
[----:B------:R-:W-:Y:S05]  /*1e750*/  @P0 BRA `(.L_x_3492) ;  /* 0x0000026000000947 */ /* 0x000fea0003800000 */
.L_x_3496:
        /* <DEDUP_REMOVED lines=18> */
.L_x_3563:
        /* <DEDUP_REMOVED lines=16> */
.L_x_3564:
[----:B--2---:R-:W-:-:S05]  /*1e980*/  IMAD R2, R2, c[0x0][0x538], RZ ;  /* 0x00014e0002027a24 */ /* 0x004fca00078e02ff */
[----:B------:R-:W-:-:S04]  /*1e990*/  IADD3 R9, R2, R9, RZ ;  /* 0x0000000902097210 */ /* 0x000fc80007ffe0ff */
[----:B------:R-:W-:-:S13]  /*1e9a0*/  ISETP.GT.AND P0, PT, R9, R10, PT ;  /* 0x0000000a0900720c */ /* 0x000fda0003f04270 */
[----:B-1----:R-:W-:Y:S05]  /*1e9b0*/  @!P0 BRA `(.L_x_3496) ;  /* 0xfffffda000008947 */ /* 0x002fea000383ffff */
.L_x_3492:
[----:B------:R-:W-:-:S05]  /*1e9c0*/  IADD3 R11, -R2, R9, RZ ;  /* 0x00000009020b7210 */ /* 0x000fca0007ffe1ff */
[----:B------:R-:W-:-:S05]  /*1e9d0*/  IMAD R2, R4, c[0x0][0x538], R11 ;  /* 0x00014e0004027a24 */ /* 0x000fca00078e020b */
[----:B------:R-:W-:Y:S01]  /*1e9e0*/  ISETP.GT.AND P0, PT, R2, R10, PT ;  /* 0x0000000a0200720c */ /* 0x000fe20003f04270 */
[----:B------:R-:W-:-:S12]  /*1e9f0*/  BRA.DIV ~URZ, `(.L_x_3497) ;  /* 0x000041827f007947 */ /* 0x000fd8000b800000 */
[----:B------:R-:W-:-:S03]  /*1ea00*/  VOTE.ANY R15, PT, !P0 ;  /* 0x00000000000f7806 */ /* 0x000fc600040e0100 */
.L_x_3565:
[----:B------:R-:W2:Y:S01]  /*1ea10*/  LDL.LU R2, [R1+0x5c] ;  /* 0x00005c0001027983 */ /* 0x000ea20000300800 */
[----:B------:R-:W2:Y:S02]  /*1ea20*/  POPC R9, R15 ;  /* 0x0000000f00097309 */ /* 0x000ea40000000000 */
[----:B--2---:R-:W-:-:S05]  /*1ea30*/  IADD3 R2, R9, R2, RZ ;  /* 0x0000000209027210 */ /* 0x004fca0007ffe0ff */
[----:B------:R2:W-:Y:S01]  /*1ea40*/  STL [R1+0x5c], R2 ;  /* 0x00005c0201007387 */ /* 0x0005e20000100800 */
[----:B------:R-:W-:Y:S05]  /*1ea50*/  BRA.DIV ~URZ, `(.L_x_3498) ;  /* 0x000041627f007947 */ /* 0x000fea000b800000 */
[----:B------:R3:W4:Y:S04]  /*1ea60*/  SHFL.IDX PT, R6, R6, R9, 0x1f ;  /* 0x00001f0906067589 */ /* 0x00072800000e0000 */
[----:B------:R3:W1:Y:S02]  /*1ea70*/  SHFL.IDX PT, R5, R8, R9, 0x1f ;  /* 0x00001f0908057589 */ /* 0x00066400000e0000 */
.L_x_3566:
[----:B------:R-:W-:Y:S01]  /*1ea80*/  ISETP.NE.AND P0, PT, R15, RZ, PT ;  /* 0x000000ff0f00720c */ /* 0x000fe20003f05270 */
[----:B------:R-:W-:-:S12]  /*1ea90*/  BSSY B0, `(.L_x_3499) ;  /* 0x0000005000007945 */ /* 0x000fd80003800000 */
[----:B------:R-:W-:Y:S05]  /*1eaa0*/  @!P0 BRA `(.L_x_3500) ;  /* 0x0000003000008947 */ /* 0x000fea0003800000 */
[----:B---3--:R-:W-:Y:S01]  /*1eab0*/  IADD3 R9, R9, -0x1, RZ ;  /* 0xffffffff09097810 */ /* 0x008fe20007ffe0ff */
[----:B------:R-:W-:Y:S05]  /*1eac0*/  BRA.DIV ~URZ, `(.L_x_3501) ;  /* 0x000041c27f007947 */ /* 0x000fea000b800000 */
[----:B------:R3:W2:Y:S02]  /*1ead0*/  SHFL.IDX PT, R16, R4, R9, 0x1f ;  /* 0x00001f0904107589 */ /* 0x0006a400000e0000 */
.L_x_3500:
[----:B------:R-:W-:Y:S05]  /*1eae0*/  BSYNC B0 ;  /* 0x0000000000007941 */ /* 0x000fea0003800000 */
.L_x_3499:
        /* <DEDUP_REMOVED lines=68> */
.L_x_3503:
        /* <DEDUP_REMOVED lines=68> */
.L_x_3504:
[----:B------:R-:W-:Y:S05]  /*1f370*/  BSYNC B0 ;  /* 0x0000000000007941 */ /* 0x000fea0003800000 */
.L_x_3502:
[----:B------:R-:W-:-:S04]  /*1f380*/  LOP3.LUT R3, RZ, R3, RZ, 0x33, !PT ;  /* 0x00000003ff037212 */ /* 0x000fc800078e33ff */
[----:B-1----:R-:W-:-:S05]  /*1f390*/  IADD3 R2, R3, R6, RZ ;  /* 0x0000000603027210 */ /* 0x002fca0007ffe0ff */
[----:B------:R1:W-:Y:S01]  /*1f3a0*/  STL [R1+0x54], R2 ;  /* 0x0000540201007387 */ /* 0x0003e20000100800 */
[----:B------:R-:W-:Y:S05]  /*1f3b0*/  BRA `(.L_x_3505) ;  /* 0x0000005000007947 */ /* 0x000fea0003800000 */
.L_x_3493:
[----:B------:R-:W-:Y:S01]  /*1f3c0*/  MOV R2, c[0x0][0x53c] ;  /* 0x00014f0000027a02 */ /* 0x000fe20000000f00 */
[----:B------:R2:W-:Y:S04]  /*1f3d0*/  STL [R1+0x50], R10 ;  /* 0x0000500a01007387 */ /* 0x0005e80000100800 */
[----:B------:R2:W-:Y:S04]  /*1f3e0*/  STL [R1+0x54], RZ ;  /* 0x000054ff01007387 */ /* 0x0005e80000100800 */
[----:B------:R2:W-:Y:S04]  /*1f3f0*/  STL [R1+0x58], RZ ;  /* 0x000058ff01007387 */ /* 0x0005e80000100800 */
[----:B------:R2:W-:Y:S02]  /*1f400*/  STL [R1+0x5c], R2 ;  /* 0x00005c0201007387 */ /* 0x0005e40000100800 */
.L_x_3505:
[----:B------:R-:W-:Y:S05]  /*1f410*/  BSYNC B1 ;  /* 0x0000000000017941 */ /* 0x000fea0003800000 */
.L_x_3491:
        /* <DEDUP_REMOVED lines=9> */
.L_x_3486:
[----:B-1----:R-:W3:Y:S02]  /*1f4b0*/  LDL R2, [R1+0x5c] ;  /* 0x00005c0001027983 */ /* 0x002ee40000100800 */
[----:B---3--:R-:W-:-:S13]  /*1f4c0*/  ISETP.GE.AND P0, PT, R2, c[0x0][0x53c], PT ;  /* 0x00014f0002007a0c */ /* 0x008fda0003f06270 */
[----:B--2---:R-:W-:Y:S01]  /*1f4d0*/  @P0 CALL.REL.NOINC `(.L_x_3506) ;  /* 0x0000001000000944 */ /* 0x004fe20003c00000 */
[----:B------:R-:W-:Y:S05]  /*1f4e0*/  BRA `(.L_x_3507) ;  /* 0xfffe2a4000007947 */ /* 0x000fea000383ffff */
.L_x_3506:
[----:B------:R-:W-:Y:S05]  /*1f4f0*/  EXIT ;  /* 0x000000000000794d */ /* 0x000fea0003800000 */
.L_x_3287:
[----:B------:R-:W-:Y:S02]  /*1f500*/  MOV R3, 0x1 ;  /* 0x0000000100037802 */ /* 0x000fe40000000f00 */
[----:B------:R-:W-:Y:S02]  /*1f510*/  MOV R4, 0x1f530 ;  /* 0x0001f53000047802 */ /* 0x000fe40000000f00 */
[----:B------:R-:W-:Y:S05]  /*1f520*/  CALL.REL.NOINC `($__internal_54_$__cuda_sm70_shflsync_up_p) ;  /* 0x0000389000007944 */ /* 0x000fea0003c00000 */
[----:B------:R-:W-:Y:S01]  /*1f530*/  MOV R0, R3 ;  /* 0x0000000300007202 */ /* 0x000fe20000000f00 */
[----:B------:R-:W-:Y:S05]  /*1f540*/  BRA `(.L_x_3508) ;  /* 0xfffe0f1000007947 */ /* 0x000fea000383ffff */
.L_x_3288:
[----:B------:R-:W-:Y:S02]  /*1f550*/  MOV R3, 0x2 ;  /* 0x0000000200037802 */ /* 0x000fe40000000f00 */
[----:B------:R-:W-:Y:S02]  /*1f560*/  MOV R4, 0x1f580 ;  /* 0x0001f58000047802 */ /* 0x000fe40000000f00 */
[----:B------:R-:W-:Y:S05]  /*1f570*/  CALL.REL.NOINC `($__internal_54_$__cuda_sm70_shflsync_up_p) ;  /* 0x0000384000007944 */ /* 0x000fea0003c00000 */
[----:B------:R-:W-:Y:S02]  /*1f580*/  SEL R0, R3, RZ, P4 ;  /* 0x000000ff03007207 */ /* 0x000fe40002000000 */
[----:B------:R-:W-:Y:S02]  /*1f590*/  MOV R3, 0x4 ;  /* 0x0000000400037802 */ /* 0x000fe40000000f00 */
[----:B------:R-:W-:Y:S01]  /*1f5a0*/  MOV R4, 0x1f5e0 ;  /* 0x0001f5e000047802 */ /* 0x000fe20000000f00 */
[----:B------:R-:W-:-:S04]  /*1f5b0*/  IMAD.IADD R0, R2, 0x1, R0 ;  /* 0x0000000102007824 */ /* 0x000fc800078e0200 */
[----:B------:R-:W-:Y:S02]  /*1f5c0*/  IMAD.MOV.U32 R2, RZ, RZ, R0 ;  /* 0x000000ffff027224 */ /* 0x000fe400078e0000 */
[----:B------:R-:W-:Y:S05]  /*1f5d0*/  CALL.REL.NOINC `($__internal_54_$__cuda_sm70_shflsync_up_p) ;  /* 0x000037e000007944 */ /* 0x000fea0003c00000 */
[----:B------:R-:W-:Y:S02]  /*1f5e0*/  SEL R3, R3, RZ, P3 ;  /* 0x000000ff03037207 */ /* 0x000fe40001800000 */
[----:B------:R-:W-:-:S03]  /*1f5f0*/  MOV R4, 0x1f640 ;  /* 0x0001f64000047802 */ /* 0x000fc60000000f00 */
[----:B------:R-:W-:Y:S01]  /*1f600*/  IMAD.IADD R0, R0, 0x1, R3 ;  /* 0x0000000100007824 */ /* 0x000fe200078e0203 */
[----:B------:R-:W-:-:S03]  /*1f610*/  MOV R3, 0x8 ;  /* 0x0000000800037802 */ /* 0x000fc60000000f00 */
        /* <DEDUP_REMOVED lines=8> */
[----:B------:R-:W-:Y:S01]  /*1f6a0*/  SEL R3, R3, RZ, P1 ;  /* 0x000000ff03037207 */ /* 0x000fe20000800000 */
[----:B------:R-:W-:Y:S01]  /*1f6b0*/  IMAD.MOV.U32 R2, RZ, RZ, 0x1f ;  /* 0x0000001fff027424 */ /* 0x000fe200078e00ff */
[----:B------:R-:W-:-:S03]  /*1f6c0*/  MOV R238, 0x1f ;  /* 0x0000001f00ee7802 */ /* 0x000fc60000000f00 */
[----:B------:R-:W-:Y:S01]  /*1f6d0*/  IMAD.IADD R4, R0, 0x1, R3 ;  /* 0x0000000100047824 */ /* 0x000fe200078e0203 */
[----:B------:R-:W-:-:S03]  /*1f6e0*/  MOV R3, 0x1f710 ;  /* 0x0001f71000037802 */ /* 0x000fc60000000f00 */
[----:B------:R-:W-:Y:S02]  /*1f6f0*/  IMAD.MOV.U32 R239, RZ, RZ, R4 ;  /* 0x000000ffffef7224 */ /* 0x000fe400078e0004 */
[----:B------:R-:W-:Y:S05]  /*1f700*/  CALL.REL.NOINC `($__internal_53_$__cuda_sm70_shflsync_idx_p) ;  /* 0x0000365000007944 */ /* 0x000fea0003c00000 */
[----:B------:R-:W-:Y:S01]  /*1f710*/  MOV R0, R238 ;  /* 0x000000ee00007202 */ /* 0x000fe20000000f00 */
[----:B------:R-:W-:Y:S05]  /*1f720*/  BRA `(.L_x_3509) ;  /* 0xfffe0e3000007947 */ /* 0x000fea000383ffff */
.L_x_3290:
[----:B------:R-:W-:Y:S02]  /*1f730*/  SEL R2, RZ, 0x1, P0 ;  /* 0x00000001ff027807 */ /* 0x000fe40000000000 */
[----:B------:R-:W-:Y:S02]  /*1f740*/  MOV R3, 0x1f760 ;  /* 0x0001f76000037802 */ /* 0x000fe40000000f00 */
[----:B------:R-:W-:Y:S05]  /*1f750*/  CALL.REL.NOINC `($__internal_55_$__cuda_sm70_votesync_ballot) ;  /* 0x000036c000007944 */ /* 0x000fea0003c00000 */
[----:B------:R-:W-:Y:S05]  /*1f760*/  BRA `(.L_x_3510) ;  /* 0xfffe0e8000007947 */ /* 0x000fea000383ffff */
.L_x_3291:
[----:B------:R-:W-:Y:S01]  /*1f770*/  IMAD.MOV.U32 R239, RZ, RZ, R9 ;  /* 0x000000ffffef7224 */ /* 0x000fe200078e0009 */
[----:B-1----:R-:W-:Y:S01]  /*1f780*/  MOV R2, R0 ;  /* 0x0000000000027202 */ /* 0x002fe20000000f00 */
[----:B------:R-:W-:Y:S01]  /*1f790*/  IMAD.MOV.U32 R238, RZ, RZ, 0x1f ;  /* 0x0000001fffee7424 */ /* 0x000fe200078e00ff */
[----:B------:R-:W-:Y:S02]  /*1f7a0*/  MOV R3, 0x1f7c0 ;  /* 0x0001f7c000037802 */ /* 0x000fe40000000f00 */
[----:B------:R-:W-:Y:S05]  /*1f7b0*/  CALL.REL.NOINC `($__internal_53_$__cuda_sm70_shflsync_idx_p) ;  /* 0x000035a000007944 */ /* 0x000fea0003c00000 */
[----:B------:R-:W-:Y:S01]  /*1f7c0*/  IMAD.MOV.U32 R12, RZ, RZ, R238 ;  /* 0x000000ffff0c7224 */ /* 0x000fe200078e00ee */
[----:B------:R-:W-:Y:S01]  /*1f7d0*/  MOV R239, R8 ;  /* 0x0000000800ef7202 */ /* 0x000fe20000000f00 */
[----:B------:R-:W-:Y:S01]  /*1f7e0*/  IMAD.MOV.U32 R5, RZ, RZ, RZ ;  /* 0x000000ffff057224 */ /* 0x000fe200078e00ff */
[----:B------:R-:W-:Y:S01]  /*1f7f0*/  MOV R2, R0 ;  /* 0x0000000000027202 */ /* 0x000fe20000000f00 */
[----:B------:R-:W-:Y:S01]  /*1f800*/  IMAD.MOV.U32 R238, RZ, RZ, 0x1f ;  /* 0x0000001fffee7424 */ /* 0x000fe200078e00ff */
[----:B------:R-:W-:-:S02]  /*1f810*/  MOV R3, 0x1f830 ;  /* 0x0001f83000037802 */ /* 0x000fc40000000f00 */
[----:B------:R-:W-:Y:S05]  /*1f820*/  CALL.REL.NOINC `($__internal_53_$__cuda_sm70_shflsync_idx_p) ;  /* 0x0000353000007944 */ /* 0x000fea0003c00000 */
[----:B------:R-:W-:Y:S01]  /*1f830*/  MOV R9, R238 ;  /* 0x000000ee00097202 */ /* 0x000fe20000000f00 */
[----:B------:R-:W-:Y:S05]  /*1f840*/  BRA `(.L_x_3511) ;  /* 0xfffe0e1000007947 */ /* 0x000fea000383ffff */
.L_x_3294:
[----:B------:R-:W-:Y:S01]  /*1f850*/  IMAD.MOV.U32 R239, RZ, RZ, R4 ;  /* 0x000000ffffef7224 */ /* 0x000fe200078e0004 */
[----:B-1----:R-:W-:Y:S01]  /*1f860*/  MOV R2, R0 ;  /* 0x0000000000027202 */ /* 0x002fe20000000f00 */
[----:B------:R-:W-:Y:S01]  /*1f870*/  IMAD.MOV.U32 R238, RZ, RZ, 0x1f ;  /* 0x0000001fffee7424 */ /* 0x000fe200078e00ff */
[----:B------:R-:W-:-:S02]  /*1f880*/  MOV R3, 0x1f8a0 ;  /* 0x0001f8a000037802 */ /* 0x000fc40000000f00 */
[----:B---34-:R-:W-:Y:S05]  /*1f890*/  CALL.REL.NOINC `($__internal_53_$__cuda_sm70_shflsync_idx_p) ;  /* 0x000034c000007944 */ /* 0x018fea0003c00000 */
[----:B------:R-:W-:Y:S01]  /*1f8a0*/  MOV R5, R238 ;  /* 0x000000ee00057202 */ /* 0x000fe20000000f00 */
[----:B------:R-:W-:Y:S05]  /*1f8b0*/  BRA `(.L_x_3293) ;  /* 0xfffe0e0000007947 */ /* 0x000fea000383ffff */
.L_x_3395:
[----:B------:R-:W-:Y:S01]  /*1f8c0*/  IMAD.MOV.U32 R239, RZ, RZ, R3 ;  /* 0x000000ffffef7224 */ /* 0x000fe200078e0003 */
[----:B------:R-:W-:Y:S01]  /*1f8d0*/  MOV R2, 0x3 ;  /* 0x0000000300027802 */ /* 0x000fe20000000f00 */
[----:B------:R-:W-:Y:S01]  /*1f8e0*/  IMAD.MOV.U32 R238, RZ, RZ, 0x181f ;  /* 0x0000181fffee7424 */ /* 0x000fe200078e00ff */
[----:B------:R-:W-:-:S02]  /*1f8f0*/  MOV R3, 0x1f910 ;  /* 0x0001f91000037802 */ /* 0x000fc40000000f00 */
[----:B---3--:R-:W-:Y:S05]  /*1f900*/  CALL.REL.NOINC `($__internal_53_$__cuda_sm70_shflsync_idx_p) ;  /* 0x0000345000007944 */ /* 0x008fea0003c00000 */
[----:B------:R-:W-:Y:S01]  /*1f910*/  IMAD.MOV.U32 R6, RZ, RZ, R238 ;  /* 0x000000ffff067224 */ /* 0x000fe200078e00ee */
[----:B------:R-:W-:Y:S01]  /*1f920*/  MOV R2, 0x3 ;  /* 0x0000000300027802 */ /* 0x000fe20000000f00 */
[----:B------:R-:W-:Y:S01]  /*1f930*/  IMAD.MOV.U32 R239, RZ, RZ, R5 ;  /* 0x000000ffffef7224 */ /* 0x000fe200078e0005 */
[----:B------:R-:W-:-:S02]  /*1f940*/  MOV R238, 0x181f ;  /* 0x0000181f00ee7802 */ /* 0x000fc40000000f00 */
[----:B------:R-:W-:Y:S02]  /*1f950*/  MOV R3, 0x1f970 ;  /* 0x0001f97000037802 */ /* 0x000fe40000000f00 */
[----:B------:R-:W-:Y:S05]  /*1f960*/  CALL.REL.NOINC `($__internal_53_$__cuda_sm70_shflsync_idx_p) ;  /* 0x000033f000007944 */ /* 0x000fea0003c00000 */
[----:B------:R-:W-:Y:S01]  /*1f970*/  MOV R2, R238 ;  /* 0x000000ee00027202 */ /* 0x000fe20000000f00 */
[----:B------:R-:W-:Y:S05]  /*1f980*/  BRA `(.L_x_3512) ;  /* 0xffff070000007947 */ /* 0x000fea000383ffff */
.L_x_3398:
[----:B------:R-:W-:Y:S01]  /*1f990*/  IMAD.MOV.U32 R239, RZ, RZ, R4 ;  /* 0x000000ffffef7224 */ /* 0x000fe200078e0004 */
[----:B------:R-:W-:Y:S01]  /*1f9a0*/  MOV R2, RZ ;  /* 0x000000ff00027202 */ /* 0x000fe20000000f00 */
[----:B------:R-:W-:Y:S01]  /*1f9b0*/  IMAD.MOV.U32 R238, RZ, RZ, 0x181f ;  /* 0x0000181fffee7424 */ /* 0x000fe200078e00ff */
[----:B------:R-:W-:Y:S02]  /*1f9c0*/  MOV R3, 0x1f9e0 ;  /* 0x0001f9e000037802 */ /* 0x000fe40000000f00 */
[----:B------:R-:W-:Y:S05]  /*1f9d0*/  CALL.REL.NOINC `($__internal_53_$__cuda_sm70_shflsync_idx_p) ;  /* 0x0000338000007944 */ /* 0x000fea0003c00000 */
[----:B------:R-:W-:Y:S01]  /*1f9e0*/  MOV R6, R238 ;  /* 0x000000ee00067202 */ /* 0x000fe20000000f00 */
[----:B------:R-:W-:Y:S05]  /*1f9f0*/  BRA `(.L_x_3513) ;  /* 0xffff147000007947 */ /* 0x000fea000383ffff */
.L_x_3399:
[----:B------:R-:W-:Y:S01]  /*1fa00*/  IMAD.MOV.U32 R239, RZ, RZ, R5 ;  /* 0x000000ffffef7224 */ /* 0x000fe200078e0005 */
[----:B------:R-:W-:Y:S01]  /*1fa10*/  MOV R2, RZ ;  /* 0x000000ff00027202 */ /* 0x000fe20000000f00 */
[----:B------:R-:W-:Y:S01]  /*1fa20*/  IMAD.MOV.U32 R238, RZ, RZ, 0x181f ;  /* 0x0000181fffee7424 */ /* 0x000fe200078e00ff */
[----:B------:R-:W-:Y:S02]  /*1fa30*/  MOV R3, 0x1fa50 ;  /* 0x0001fa5000037802 */ /* 0x000fe40000000f00 */
[----:B-12---:R-:W-:Y:S05]  /*1fa40*/  CALL.REL.NOINC `($__internal_53_$__cuda_sm70_shflsync_idx_p) ;  /* 0x0000331000007944 */ /* 0x006fea0003c00000 */
[----:B------:R-:W-:Y:S01]  /*1fa50*/  MOV R2, R238 ;  /* 0x000000ee00027202 */ /* 0x000fe20000000f00 */
[----:B------:R-:W-:Y:S05]  /*1fa60*/  BRA `(.L_x_3514) ;  /* 0xffff142000007947 */ /* 0x000fea000383ffff */
.L_x_3402:
[----:B------:R-:W-:Y:S01]  /*1fa70*/  IMAD.MOV.U32 R239, RZ, RZ, R4 ;  /* 0x000000ffffef7224 */ /* 0x000fe200078e0004 */
[----:B--2-4-:R-:W-:Y:S01]  /*1fa80*/  MOV R2, 0x1 ;  /* 0x0000000100027802 */ /* 0x014fe20000000f00 */
[----:B------:R-:W-:Y:S01]  /*1fa90*/  IMAD.MOV.U32 R238, RZ, RZ, 0x181f ;  /* 0x0000181fffee7424 */ /* 0x000fe200078e00ff */
[----:B------:R-:W-:-:S02]  /*1faa0*/  MOV R3, 0x1fac0 ;  /* 0x0001fac000037802 */ /* 0x000fc40000000f00 */
[----:B-1-3--:R-:W-:Y:S05]  /*1fab0*/  CALL.REL.NOINC `($__internal_53_$__cuda_sm70_shflsync_idx_p) ;  /* 0x000032a000007944 */ /* 0x00afea0003c00000 */
        /* <DEDUP_REMOVED lines=8> */
.L_x_3405:
[----:B------:R-:W-:Y:S01]  /*1fb40*/  IMAD.MOV.U32 R239, RZ, RZ, R4 ;  /* 0x000000ffffef7224 */ /* 0x000fe200078e0004 */
[----:B-1--4-:R-:W-:Y:S01]  /*1fb50*/  MOV R2, 0x2 ;  /* 0x0000000200027802 */ /* 0x012fe20000000f00 */
[----:B------:R-:W-:Y:S01]  /*1fb60*/  IMAD.MOV.U32 R238, RZ, RZ, 0x181f ;  /* 0x0000181fffee7424 */ /* 0x000fe200078e00ff */
[----:B------:R-:W-:Y:S02]  /*1fb70*/  MOV R3, 0x1fb90 ;  /* 0x0001fb9000037802 */ /* 0x000fe40000000f00 */
[----:B--23--:R-:W-:Y:S05]  /*1fb80*/  CALL.REL.NOINC `($__internal_53_$__cuda_sm70_shflsync_idx_p) ;  /* 0x000031d000007944 */ /* 0x00cfea0003c00000 */
[----:B------:R-:W-:Y:S01]  /*1fb90*/  MOV R6, R238 ;  /* 0x000000ee00067202 */ /* 0x000fe20000000f00 */
[----:B------:R-:W-:Y:S05]  /*1fba0*/  BRA `(.L_x_3516) ;  /* 0xffff151000007947 */ /* 0x000fea000383ffff */
.L_x_3406:
[----:B------:R-:W-:Y:S01]  /*1fbb0*/  IMAD.MOV.U32 R239, RZ, RZ, R5 ;  /* 0x000000ffffef7224 */ /* 0x000fe200078e0005 */
[----:B----4-:R-:W-:Y:S01]  /*1fbc0*/  MOV R2, 0x2 ;  /* 0x0000000200027802 */ /* 0x010fe20000000f00 */
[----:B------:R-:W-:Y:S01]  /*1fbd0*/  IMAD.MOV.U32 R238, RZ, RZ, 0x181f ;  /* 0x0000181fffee7424 */ /* 0x000fe200078e00ff */
[----:B------:R-:W-:Y:S02]  /*1fbe0*/  MOV R3, 0x1fc00 ;  /* 0x0001fc0000037802 */ /* 0x000fe40000000f00 */
[----:B-123--:R-:W-:Y:S05]  /*1fbf0*/  CALL.REL.NOINC `($__internal_53_$__cuda_sm70_shflsync_idx_p) ;  /* 0x0000316000007944 */ /* 0x00efea0003c00000 */
[----:B------:R-:W-:Y:S01]  /*1fc00*/  MOV R2, R238 ;  /* 0x000000ee00027202 */ /* 0x000fe20000000f00 */
[----:B------:R-:W-:Y:S05]  /*1fc10*/  BRA `(.L_x_3517) ;  /* 0xffff14c000007947 */ /* 0x000fea000383ffff */
.L_x_3409:
[----:B------:R-:W-:Y:S01]  /*1fc20*/  IMAD.MOV.U32 R239, RZ, RZ, R4 ;  /* 0x000000ffffef7224 */ /* 0x000fe200078e0004 */
[----:B-1----:R-:W-:Y:S01]  /*1fc30*/  MOV R2, 0x3 ;  /* 0x0000000300027802 */ /* 0x002fe20000000f00 */
[----:B------:R-:W-:Y:S01]  /*1fc40*/  IMAD.MOV.U32 R238, RZ, RZ, 0x181f ;  /* 0x0000181fffee7424 */ /* 0x000fe200078e00ff */
[----:B------:R-:W-:-:S02]  /*1fc50*/  MOV R3, 0x1fc70 ;  /* 0x0001fc7000037802 */ /* 0x000fc40000000f00 */
[----:B--234-:R-:W-:Y:S05]  /*1fc60*/  CALL.REL.NOINC `($__internal_53_$__cuda_sm70_shflsync_idx_p) ;  /* 0x000030f000007944 */ /* 0x01cfea0003c00000 */
        /* <DEDUP_REMOVED lines=8> */
.L_x_3410:
[----:B------:R-:W-:Y:S01]  /*1fcf0*/  IMAD.MOV.U32 R239, RZ, RZ, R4 ;  /* 0x000000ffffef7224 */ /* 0x000fe200078e0004 */
[----:B------:R-:W-:Y:S01]  /*1fd00*/  MOV R2, RZ ;  /* 0x000000ff00027202 */ /* 0x000fe20000000f00 */
[----:B------:R-:W-:Y:S01]  /*1fd10*/  IMAD.MOV.U32 R238, RZ, RZ, 0x1c1f ;  /* 0x00001c1fffee7424 */ /* 0x000fe200078e00ff */
[----:B------:R-:W-:Y:S02]  /*1fd20*/  MOV R3, 0x1fd40 ;  /* 0x0001fd4000037802 */ /* 0x000fe40000000f00 */
[----:B------:R-:W-:Y:S05]  /*1fd30*/  CALL.REL.NOINC `($__internal_53_$__cuda_sm70_shflsync_idx_p) ;  /* 0x0000302000007944 */ /* 0x000fea0003c00000 */
[----:B------:R-:W-:Y:S01]  /*1fd40*/  MOV R2, R238 ;  /* 0x000000ee00027202 */ /* 0x000fe20000000f00 */
[----:B------:R-:W-:Y:S05]  /*1fd50*/  BRA `(.L_x_3519) ;  /* 0xffff168000007947 */ /* 0x000fea000383ffff */
.L_x_3411:
[----:B------:R-:W-:Y:S01]  /*1fd60*/  IMAD.MOV.U32 R239, RZ, RZ, R4 ;  /* 0x000000ffffef7224 */ /* 0x000fe200078e0004 */
[----:B------:R-:W-:Y:S01]  /*1fd70*/  MOV R2, 0x1 ;  /* 0x0000000100027802 */ /* 0x000fe20000000f00 */
[----:B------:R-:W-:Y:S01]  /*1fd80*/  IMAD.MOV.U32 R238, RZ, RZ, 0x1c1f ;  /* 0x00001c1fffee7424 */ /* 0x000fe200078e00ff */
[----:B------:R-:W-:Y:S02]  /*1fd90*/  MOV R3, 0x1fdb0 ;  /* 0x0001fdb000037802 */ /* 0x000fe40000000f00 */
[----:B-1----:R-:W-:Y:S05]  /*1fda0*/  CALL.REL.NOINC `($__internal_53_$__cuda_sm70_shflsync_idx_p) ;  /* 0x00002fb000007944 */ /* 0x002fea0003c00000 */
        /* <DEDUP_REMOVED lines=115> */
[----:B------:R-:W-:Y:S05]  /*204e0*/  CALL.REL.NOINC `($__internal_52_$__cuda_sm70_shflsync_bfly_p) ;  /* 0x0000281000007944 */ /* 0x000fea0003c00000 */
[----:B------:R-:W-:Y:S01]  /*204f0*/  FMNMX.FTZ R6, R6, R171, !PT ;  /* 0x000000ab06067209 */ /* 0x000fe20007810000 */
[----:B------:R-:W-:Y:S01]  /*20500*/  IMAD.MOV.U32 R3, RZ, RZ, 0x1 ;  /* 0x00000001ff037424 */ /* 0x000fe200078e00ff */
[----:B------:R-:W-:-:S03]  /*20510*/  MOV R2, 0x20540 ;  /* 0x0002054000027802 */ /* 0x000fc60000000f00 */
[----:B------:R-:W-:Y:S02]  /*20520*/  IMAD.MOV.U32 R4, RZ, RZ, R6 ;  /* 0x000000ffff047224 */ /* 0x000fe400078e0006 */
[----:B------:R-:W-:Y:S05]  /*20530*/  CALL.REL.NOINC `($__internal_52_$__cuda_sm70_shflsync_bfly_p) ;  /* 0x000027c000007944 */ /* 0x000fea0003c00000 */
[----:B------:R-:W-:Y:S01]  /*20540*/  FMNMX.FTZ R6, R6, R171, !PT ;  /* 0x000000ab06067209 */ /* 0x000fe20007810000 */
[----:B------:R-:W-:Y:S01]  /*20550*/  IMAD.MOV.U32 R4, RZ, RZ, R5 ;  /* 0x000000ffff047224 */ /* 0x000fe200078e0005 */
[----:B------:R-:W-:Y:S01]  /*20560*/  MOV R2, 0x20590 ;  /* 0x0002059000027802 */ /* 0x000fe20000000f00 */
[----:B------:R-:W-:Y:S02]  /*20570*/  IMAD.MOV.U32 R3, RZ, RZ, 0x2 ;  /* 0x00000002ff037424 */ /* 0x000fe400078e00ff */
[----:B------:R-:W-:Y:S05]  /*20580*/  CALL.REL.NOINC `($__internal_52_$__cuda_sm70_shflsync_bfly_p) ;  /* 0x0000277000007944 */ /* 0x000fea0003c00000 */
[----:B------:R-:W-:Y:S01]  /*20590*/  FMNMX.FTZ R5, R5, R171, !PT ;  /* 0x000000ab05057209 */ /* 0x000fe20007810000 */
[----:B------:R-:W-:Y:S01]  /*205a0*/  IMAD.MOV.U32 R3, RZ, RZ, 0x1 ;  /* 0x00000001ff037424 */ /* 0x000fe200078e00ff */
[----:B------:R-:W-:-:S03]  /*205b0*/  MOV R2, 0x205e0 ;  /* 0x000205e000027802 */ /* 0x000fc60000000f00 */
[----:B------:R-:W-:Y:S02]  /*205c0*/  IMAD.MOV.U32 R4, RZ, RZ, R5 ;  /* 0x000000ffff047224 */ /* 0x000fe400078e0005 */
[----:B------:R-:W-:Y:S05]  /*205d0*/  CALL.REL.NOINC `($__internal_52_$__cuda_sm70_shflsync_bfly_p) ;  /* 0x0000272000007944 */ /* 0x000fea0003c00000 */
[----:B------:R-:W-:Y:S01]  /*205e0*/  MOV R4, R171 ;  /* 0x000000ab00047202 */ /* 0x000fe20000000f00 */
[----:B------:R-:W-:Y:S05]  /*205f0*/  BRA `(.L_x_3520) ;  /* 0xffff191000007947 */ /* 0x000fea000383ffff */
.L_x_3415:
[----:B------:R-:W-:Y:S01]  /*20600*/  MOV R2, RZ ;  /* 0x000000ff00027202 */ /* 0x000fe20000000f00 */
[----:B------:R-:W-:Y:S01]  /*20610*/  IMAD.MOV.U32 R239, RZ, RZ, R6 ;  /* 0x000000ffffef7224 */ /* 0x000fe200078e0006 */
[----:B------:R-:W-:Y:S01]  /*20620*/  MOV R3, 0x20650 ;  /* 0x0002065000037802 */ /* 0x000fe20000000f00 */
[----:B------:R-:W-:Y:S02]  /*20630*/  IMAD.MOV.U32 R238, RZ, RZ, 0x181f ;  /* 0x0000181fffee7424 */ /* 0x000fe400078e00ff */
[----:B------:R-:W-:Y:S05]  /*20640*/  CALL.REL.NOINC `($__internal_53_$__cuda_sm70_shflsync_idx_p) ;  /* 0x0000271000007944 */ /* 0x000fea0003c00000 */
[----:B------:R-:W-:Y:S01]  /*20650*/  MOV R9, R238 ;  /* 0x000000ee00097202 */ /* 0x000fe20000000f00 */
[----:B------:R-:W-:-:S05]  /*20660*/  BRA `(.L_x_3521) ;  /* 0xffff340000007947 */ /* 0x000fca000383ffff */
.L_x_3416:
[----:B------:R-:W-:Y:S01]  /*20670*/  MOV R2, RZ ;  /* 0x000000ff00027202 */ /* 0x000fe20000000f00 */
[----:B------:R-:W-:Y:S01]  /*20680*/  IMAD.MOV.U32 R239, RZ, RZ, R8 ;  /* 0x000000ffffef7224 */ /* 0x000fe200078e0008 */
[----:B------:R-:W-:Y:S01]  /*20690*/  MOV R3, 0x206c0 ;  /* 0x000206c000037802 */ /* 0x000fe20000000f00 */
[----:B------:R-:W-:Y:S02]  /*206a0*/  IMAD.MOV.U32 R238, RZ, RZ, 0x181f ;  /* 0x0000181fffee7424 */ /* 0x000fe400078e00ff */
[----:B-12---:R-:W-:Y:S05]  /*206b0*/  CALL.REL.NOINC `($__internal_53_$__cuda_sm70_shflsync_idx_p) ;  /* 0x000026a000007944 */ /* 0x006fea0003c00000 */
[----:B------:R-:W-:Y:S01]  /*206c0*/  ISETP.GE.AND P1, PT, R76, c[0x0][0x1d4], PT ;  /* 0x000075004c007a0c */ /* 0x000fe20003f26270 */
[----:B------:R-:W-:Y:S01]  /*206d0*/  IMAD.MOV.U32 R239, RZ, RZ, R6 ;  /* 0x000000ffffef7224 */ /* 0x000fe200078e0006 */
[C---:B------:R-:W-:Y:S02]  /*206e0*/  IADD3 R4, P2, R238.reuse, R230, RZ ;  /* 0x000000e6ee047210 */ /* 0x040fe40007f5e0ff */
        /* <DEDUP_REMOVED lines=14> */
[----:B------:R-:W-:Y:S05]  /*207d0*/  CALL.REL.NOINC `($__internal_53_$__cuda_sm70_shflsync_idx_p) ;  /* 0x0000258000007944 */ /* 0x000fea0003c00000 */
[----:B------:R-:W-:Y:S01]  /*207e0*/  MOV R2, 0x1 ;  /* 0x0000000100027802 */ /* 0x000fe20000000f00 */
[----:B------:R-:W-:Y:S01]  /*207f0*/  IMAD.MOV.U32 R9, RZ, RZ, R238 ;  /* 0x000000ffff097224 */ /* 0x000fe200078e00ee */
[----:B------:R-:W-:Y:S01]  /*20800*/  MOV R238, 0x181f ;  /* 0x0000181f00ee7802 */ /* 0x000fe20000000f00 */
[----:B------:R-:W-:Y:S01]  /*20810*/  IMAD.MOV.U32 R239, RZ, RZ, R8 ;  /* 0x000000ffffef7224 */ /* 0x000fe200078e0008 */
[----:B------:R-:W-:Y:S02]  /*20820*/  MOV R3, 0x20840 ;  /* 0x0002084000037802 */ /* 0x000fe40000000f00 */
[----:B------:R-:W-:Y:S05]  /*20830*/  CALL.REL.NOINC `($__internal_53_$__cuda_sm70_shflsync_idx_p) ;  /* 0x0000252000007944 */ /* 0x000fea0003c00000 */
        /* <DEDUP_REMOVED lines=19> */
[----:B------:R-:W-:Y:S05]  /*20970*/  CALL.REL.NOINC `($__internal_53_$__cuda_sm70_shflsync_idx_p) ;  /* 0x000023e000007944 */ /* 0x000fea0003c00000 */
[----:B------:R-:W-:Y:S01]  /*20980*/  MOV R2, 0x2 ;  /* 0x0000000200027802 */ /* 0x000fe20000000f00 */
[----:B------:R-:W-:Y:S01]  /*20990*/  IMAD.MOV.U32 R10, RZ, RZ, R238 ;  /* 0x000000ffff0a7224 */ /* 0x000fe200078e00ee */
[----:B------:R-:W-:Y:S01]  /*209a0*/  MOV R238, 0x181f ;  /* 0x0000181f00ee7802 */ /* 0x000fe20000000f00 */
[----:B------:R-:W-:Y:S01]  /*209b0*/  IMAD.MOV.U32 R239, RZ, RZ, R8 ;  /* 0x000000ffffef7224 */ /* 0x000fe200078e0008 */
[----:B------:R-:W-:Y:S02]  /*209c0*/  MOV R3, 0x209e0 ;  /* 0x000209e000037802 */ /* 0x000fe40000000f00 */
[----:B------:R-:W-:Y:S05]  /*209d0*/  CALL.REL.NOINC `($__internal_53_$__cuda_sm70_shflsync_idx_p) ;  /* 0x0000238000007944 */ /* 0x000fea0003c00000 */
[----:B------:R-:W-:Y:S01]  /*209e0*/  MOV R9, R238 ;  /* 0x000000ee00097202 */ /* 0x000fe20000000f00 */
[----:B------:R-:W-:-:S05]  /*209f0*/  BRA `(.L_x_3522) ;  /* 0xffff31e000007947 */ /* 0x000fca000383ffff */
.L_x_3417:
[----:B--2---:R-:W-:Y:S01]  /*20a00*/  MOV R2, 0x3 ;  /* 0x0000000300027802 */ /* 0x004fe20000000f00 */
[----:B------:R-:W-:Y:S01]  /*20a10*/  IMAD.MOV.U32 R239, RZ, RZ, R6 ;  /* 0x000000ffffef7224 */ /* 0x000fe200078e0006 */
[----:B------:R-:W-:Y:S01]  /*20a20*/  MOV R3, 0x20a50 ;  /* 0x00020a5000037802 */ /* 0x000fe20000000f00 */
[----:B------:R-:W-:Y:S02]  /*20a30*/  IMAD.MOV.U32 R238, RZ, RZ, 0x181f ;  /* 0x0000181fffee7424 */ /* 0x000fe400078e00ff */
[----:B-1----:R-:W-:Y:S05]  /*20a40*/  CALL.REL.NOINC `($__internal_53_$__cuda_sm70_shflsync_idx_p) ;  /* 0x0000231000007944 */ /* 0x002fea0003c00000 */
        /* <DEDUP_REMOVED lines=8> */
.L_x_3420:
[----:B------:R-:W-:Y:S01]  /*20ad0*/  MOV R2, RZ ;  /* 0x000000ff00027202 */ /* 0x000fe20000000f00 */
[----:B------:R-:W-:Y:S01]  /*20ae0*/  IMAD.MOV.U32 R239, RZ, RZ, R4 ;  /* 0x000000ffffef7224 */ /* 0x000fe200078e0004 */
[----:B------:R-:W-:Y:S01]  /*20af0*/  MOV R3, 0x20b20 ;  /* 0x00020b2000037802 */ /* 0x000fe20000000f00 */
[----:B------:R-:W-:Y:S02]  /*20b00*/  IMAD.MOV.U32 R238, RZ, RZ, 0x181f ;  /* 0x0000181fffee7424 */ /* 0x000fe400078e00ff */
[----:B------:R-:W-:Y:S05]  /*20b10*/  CALL.REL.NOINC `($__internal_53_$__cuda_sm70_shflsync_idx_p) ;  /* 0x0000224000007944 */ /* 0x000fea0003c00000 */
[----:B------:R-:W-:Y:S01]  /*20b20*/  MOV R6, R238 ;  /* 0x000000ee00067202 */ /* 0x000fe20000000f00 */
[----:B------:R-:W-:-:S05]  /*20b30*/  BRA `(.L_x_3524) ;  /* 0xffff3f5000007947 */ /* 0x000fca000383ffff */
.L_x_3421:
[----:B------:R-:W-:Y:S01]  /*20b40*/  MOV R2, RZ ;  /* 0x000000ff00027202 */ /* 0x000fe20000000f00 */
[----:B------:R-:W-:Y:S01]  /*20b50*/  IMAD.MOV.U32 R239, RZ, RZ, R5 ;  /* 0x000000ffffef7224 */ /* 0x000fe200078e0005 */
[----:B------:R-:W-:Y:S01]  /*20b60*/  MOV R3, 0x20b90 ;  /* 0x00020b9000037802 */ /* 0x000fe20000000f00 */
[----:B------:R-:W-:Y:S02]  /*20b70*/  IMAD.MOV.U32 R238, RZ, RZ, 0x181f ;  /* 0x0000181fffee7424 */ /* 0x000fe400078e00ff */
[----:B-12---:R-:W-:Y:S05]  /*20b80*/  CALL.REL.NOINC `($__internal_53_$__cuda_sm70_shflsync_idx_p) ;  /* 0x000021d000007944 */ /* 0x006fea0003c00000 */
[----:B------:R-:W-:Y:S01]  /*20b90*/  MOV R2, R238 ;  /* 0x000000ee00027202 */ /* 0x000fe20000000f00 */
[----:B------:R-:W-:-:S05]  /*20ba0*/  BRA `(.L_x_3525) ;  /* 0xffff3f0000007947 */ /* 0x000fca000383ffff */
.L_x_3422:
[----:B--2---:R-:W-:Y:S01]  /*20bb0*/  MOV R2, 0x1 ;  /* 0x0000000100027802 */ /* 0x004fe20000000f00 */
[----:B------:R-:W-:Y:S01]  /*20bc0*/  IMAD.MOV.U32 R239, RZ, RZ, R4 ;  /* 0x000000ffffef7224 */ /* 0x000fe200078e0004 */
[----:B------:R-:W-:Y:S01]  /*20bd0*/  MOV R3, 0x20c00 ;  /* 0x00020c0000037802 */ /* 0x000fe20000000f00 */
[----:B------:R-:W-:Y:S02]  /*20be0*/  IMAD.MOV.U32 R238, RZ, RZ, 0x181f ;  /* 0x0000181fffee7424 */ /* 0x000fe400078e00ff */
[----:B-1-3--:R-:W-:Y:S05]  /*20bf0*/  CALL.REL.NOINC `($__internal_53_$__cuda_sm70_shflsync_idx_p) ;  /* 0x0000216000007944 */ /* 0x00afea0003c00000 */
        /* <DEDUP_REMOVED lines=8> */
.L_x_3423:
[----:B-1----:R-:W-:Y:S01]  /*20c80*/  MOV R2, 0x2 ;  /* 0x0000000200027802 */ /* 0x002fe20000000f00 */
[----:B------:R-:W-:Y:S01]  /*20c90*/  IMAD.MOV.U32 R239, RZ, RZ, R4 ;  /* 0x000000ffffef7224 */ /* 0x000fe200078e0004 */
[----:B------:R-:W-:Y:S01]  /*20ca0*/  MOV R3, 0x20cd0 ;  /* 0x00020cd000037802 */ /* 0x000fe20000000f00 */
[----:B------:R-:W-:Y:S02]  /*20cb0*/  IMAD.MOV.U32 R238, RZ, RZ, 0x181f ;  /* 0x0000181fffee7424 */ /* 0x000fe400078e00ff */
[----:B---34-:R-:W-:Y:S05]  /*20cc0*/  CALL.REL.NOINC `($__internal_53_$__cuda_sm70_shflsync_idx_p) ;  /* 0x0000209000007944 */ /* 0x018fea0003c00000 */
[----:B------:R-:W-:Y:S01]  /*20cd0*/  MOV R6, R238 ;  /* 0x000000ee00067202 */ /* 0x000fe20000000f00 */
[----:B------:R-:W-:-:S05]  /*20ce0*/  BRA `(.L_x_3527) ;  /* 0xffff3fb000007947 */ /* 0x000fca000383ffff */
.L_x_3424:
[----:B-1----:R-:W-:Y:S01]  /*20cf0*/  MOV R2, 0x2 ;  /* 0x0000000200027802 */ /* 0x002fe20000000f00 */
[----:B------:R-:W-:Y:S01]  /*20d00*/  IMAD.MOV.U32 R239, RZ, RZ, R5 ;  /* 0x000000ffffef7224 */ /* 0x000fe200078e0005 */
[----:B------:R-:W-:Y:S01]  /*20d10*/  MOV R3, 0x20d40 ;  /* 0x00020d4000037802 */ /* 0x000fe20000000f00 */
[----:B------:R-:W-:Y:S02]  /*20d20*/  IMAD.MOV.U32 R238, RZ, RZ, 0x181f ;  /* 0x0000181fffee7424 */ /* 0x000fe400078e00ff */
[----:B--234-:R-:W-:Y:S05]  /*20d30*/  CALL.REL.NOINC `($__internal_53_$__cuda_sm70_shflsync_idx_p) ;  /* 0x0000202000007944 */ /* 0x01cfea0003c00000 */
[----:B------:R-:W-:Y:S01]  /*20d40*/  MOV R2, R238 ;  /* 0x000000ee00027202 */ /* 0x000fe20000000f00 */
[----:B------:R-:W-:-:S05]  /*20d50*/  BRA `(.L_x_3528) ;  /* 0xffff3f6000007947 */ /* 0x000fca000383ffff */
.L_x_3425:
[----:B--2---:R-:W-:Y:S01]  /*20d60*/  MOV R2, 0x3 ;  /* 0x0000000300027802 */ /* 0x004fe20000000f00 */
[----:B------:R-:W-:Y:S01]  /*20d70*/  IMAD.MOV.U32 R239, RZ, RZ, R4 ;  /* 0x000000ffffef7224 */ /* 0x000fe200078e0004 */
[----:B------:R-:W-:Y:S01]  /*20d80*/  MOV R3, 0x20db0 ;  /* 0x00020db000037802 */ /* 0x000fe20000000f00 */
[----:B------:R-:W-:Y:S02]  /*20d90*/  IMAD.MOV.U32 R238, RZ, RZ, 0x181f ;  /* 0x0000181fffee7424 */ /* 0x000fe400078e00ff */
[----:B-1-34-:R-:W-:Y:S05]  /*20da0*/  CALL.REL.NOINC `($__internal_53_$__cuda_sm70_shflsync_idx_p) ;  /* 0x00001fb000007944 */ /* 0x01afea0003c00000 */
        /* <DEDUP_REMOVED lines=8> */
.L_x_3426:
[----:B------:R-:W-:Y:S01]  /*20e30*/  MOV R2, RZ ;  /* 0x000000ff00027202 */ /* 0x000fe20000000f00 */
[----:B------:R-:W-:Y:S01]  /*20e40*/  IMAD.MOV.U32 R239, RZ, RZ, R4 ;  /* 0x000000ffffef7224 */ /* 0x000fe200078e0004 */
[----:B------:R-:W-:Y:S01]  /*20e50*/  MOV R3, 0x20e80 ;  /* 0x00020e8000037802 */ /* 0x000fe20000000f00 */
[----:B------:R-:W-:Y:S02]  /*20e60*/  IMAD.MOV.U32 R238, RZ, RZ, 0x1c1f ;  /* 0x00001c1fffee7424 */ /* 0x000fe400078e00ff */
[----:B------:R-:W-:Y:S05]  /*20e70*/  CALL.REL.NOINC `($__internal_53_$__cuda_sm70_shflsync_idx_p) ;  /* 0x00001ee000007944 */ /* 0x000fea0003c00000 */
[----:B------:R-:W-:Y:S01]  /*20e80*/  MOV R2, R238 ;  /* 0x000000ee00027202 */ /* 0x000fe20000000f00 */
[----:B------:R-:W-:-:S05]  /*20e90*/  BRA `(.L_x_3530) ;  /* 0xffff410000007947 */ /* 0x000fca000383ffff */
.L_x_3427:
[----:B------:R-:W-:Y:S01]  /*20ea0*/  MOV R2, 0x1 ;  /* 0x0000000100027802 */ /* 0x000fe20000000f00 */
[----:B------:R-:W-:Y:S01]  /*20eb0*/  IMAD.MOV.U32 R239, RZ, RZ, R4 ;  /* 0x000000ffffef7224 */ /* 0x000fe200078e0004 */
[----:B------:R-:W-:Y:S01]  /*20ec0*/  MOV R3, 0x20ef0 ;  /* 0x00020ef000037802 */ /* 0x000fe20000000f00 */
[----:B------:R-:W-:Y:S02]  /*20ed0*/  IMAD.MOV.U32 R238, RZ, RZ, 0x1c1f ;  /* 0x00001c1fffee7424 */ /* 0x000fe400078e00ff */
[----:B-1----:R-:W-:Y:S05]  /*20ee0*/  CALL.REL.NOINC `($__internal_53_$__cuda_sm70_shflsync_idx_p) ;  /* 0x00001e7000007944 */ /* 0x002fea0003c00000 */
        /* <DEDUP_REMOVED lines=48> */
[C---:B------:R-:W-:Y:S02]  /*211f0*/  ISETP.GT.AND P2, PT, R5.reuse, 0x31, PT ;  /* 0x000000310500780c */ /* 0x040fe40003f44270 */
        /* <DEDUP_REMOVED lines=66> */
[----:B------:R-:W-:Y:S05]  /*21620*/  CALL.REL.NOINC `($__internal_52_$__cuda_sm70_shflsync_bfly_p) ;  /* 0x000016d000007944 */ /* 0x000fea0003c00000 */
[----:B------:R-:W-:Y:S01]  /*21630*/  FMNMX.FTZ R4, R4, R171, !PT ;  /* 0x000000ab04047209 */ /* 0x000fe20007810000 */
[----:B------:R-:W-:Y:S01]  /*21640*/  IMAD.MOV.U32 R3, RZ, RZ, 0x1 ;  /* 0x00000001ff037424 */ /* 0x000fe200078e00ff */
[----:B------:R-:W-:Y:S02]  /*21650*/  MOV R2, 0x21670 ;  /* 0x0002167000027802 */ /* 0x000fe40000000f00 */
[----:B------:R-:W-:Y:S05]  /*21660*/  CALL.REL.NOINC `($__internal_52_$__cuda_sm70_shflsync_bfly_p) ;  /* 0x0000169000007944 */ /* 0x000fea0003c00000 */
[----:B------:R-:W-:Y:S01]  /*21670*/  IMAD.MOV.U32 R3, RZ, RZ, 0x2 ;  /* 0x00000002ff037424 */ /* 0x000fe200078e00ff */
[----:B------:R-:W-:Y:S01]  /*21680*/  FMNMX.FTZ R6, R4, R171, !PT ;  /* 0x000000ab04067209 */ /* 0x000fe20007810000 */
[----:B------:R-:W-:Y:S01]  /*21690*/  IMAD.MOV.U32 R4, RZ, RZ, R5 ;  /* 0x000000ffff047224 */ /* 0x000fe200078e0005 */
[----:B------:R-:W-:Y:S02]  /*216a0*/  MOV R2, 0x216c0 ;  /* 0x000216c000027802 */ /* 0x000fe40000000f00 */
[----:B------:R-:W-:Y:S05]  /*216b0*/  CALL.REL.NOINC `($__internal_52_$__cuda_sm70_shflsync_bfly_p) ;  /* 0x0000164000007944 */ /* 0x000fea0003c00000 */
[----:B------:R-:W-:Y:S01]  /*216c0*/  FMNMX.FTZ R4, R5, R171, !PT ;  /* 0x000000ab05047209 */ /* 0x000fe20007810000 */
[----:B------:R-:W-:Y:S01]  /*216d0*/  IMAD.MOV.U32 R3, RZ, RZ, 0x1 ;  /* 0x00000001ff037424 */ /* 0x000fe200078e00ff */
[----:B------:R-:W-:Y:S02]  /*216e0*/  MOV R2, 0x21700 ;  /* 0x0002170000027802 */ /* 0x000fe40000000f00 */
[----:B------:R-:W-:Y:S05]  /*216f0*/  CALL.REL.NOINC `($__internal_52_$__cuda_sm70_shflsync_bfly_p) ;  /* 0x0000160000007944 */ /* 0x000fea0003c00000 */
[----:B------:R-:W-:Y:S01]  /*21700*/  MOV R2, R171 ;  /* 0x000000ab00027202 */ /* 0x000fe20000000f00 */
[----:B------:R-:W-:-:S05]  /*21710*/  BRA `(.L_x_3531) ;  /* 0xffff43b000007947 */ /* 0x000fca000383ffff */
.L_x_3430:
[----:B-1--4-:R-:W-:Y:S01]  /*21720*/  MOV R2, RZ ;  /* 0x000000ff00027202 */ /* 0x012fe20000000f00 */
[----:B------:R-:W-:Y:S01]  /*21730*/  IMAD.MOV.U32 R239, RZ, RZ, R4 ;  /* 0x000000ffffef7224 */ /* 0x000fe200078e0004 */
[----:B------:R-:W-:Y:S01]  /*21740*/  MOV R3, 0x21770 ;  /* 0x0002177000037802 */ /* 0x000fe20000000f00 */
[----:B------:R-:W-:Y:S02]  /*21750*/  IMAD.MOV.U32 R238, RZ, RZ, 0x181f ;  /* 0x0000181fffee7424 */ /* 0x000fe400078e00ff */
[----:B------:R-:W-:Y:S05]  /*21760*/  CALL.REL.NOINC `($__internal_53_$__cuda_sm70_shflsync_idx_p) ;  /* 0x000015f000007944 */ /* 0x000fea0003c00000 */
[----:B------:R-:W-:Y:S01]  /*21770*/  MOV R10, R238 ;  /* 0x000000ee000a7202 */ /* 0x000fe20000000f00 */
[----:B------:R-:W-:-:S05]  /*21780*/  BRA `(.L_x_3532) ;  /* 0xffff62b000007947 */ /* 0x000fca000383ffff */
.L_x_3433:
        /* <DEDUP_REMOVED lines=13> */
.L_x_3436:
[----:B------:R-:W-:Y:S01]  /*21860*/  MOV R2, RZ ;  /* 0x000000ff00027202 */ /* 0x000fe20000000f00 */
[----:B------:R-:W-:Y:S01]  /*21870*/  IMAD.MOV.U32 R239, RZ, RZ, R4 ;  /* 0x000000ffffef7224 */ /* 0x000fe200078e0004 */
[----:B------:R-:W-:Y:S01]  /*21880*/  MOV R3, 0x218b0 ;  /* 0x000218b000037802 */ /* 0x000fe20000000f00 */
[----:B------:R-:W-:Y:S02]  /*21890*/  IMAD.MOV.U32 R238, RZ, RZ, 0x181f ;  /* 0x0000181fffee7424 */ /* 0x000fe400078e00ff */
[----:B------:R-:W-:Y:S05]  /*218a0*/  CALL.REL.NOINC `($__internal_53_$__cuda_sm70_shflsync_idx_p) ;  /* 0x000014b000007944 */ /* 0x000fea0003c00000 */
[----:B------:R-:W-:Y:S01]  /*218b0*/  MOV R149, R238 ;  /* 0x000000ee00957202 */ /* 0x000fe20000000f00 */
[----:B------:R-:W-:-:S05]  /*218c0*/  BRA `(.L_x_3534) ;  /* 0xffff717000007947 */ /* 0x000fca000383ffff */
.L_x_3437:
[----:B------:R-:W-:Y:S01]  /*218d0*/  MOV R2, RZ ;  /* 0x000000ff00027202 */ /* 0x000fe20000000f00 */
[----:B------:R-:W-:Y:S01]  /*218e0*/  IMAD.MOV.U32 R239, RZ, RZ, R80 ;  /* 0x000000ffffef7224 */ /* 0x000fe200078e0050 */
[----:B------:R-:W-:Y:S01]  /*218f0*/  MOV R3, 0x21920 ;  /* 0x0002192000037802 */ /* 0x000fe20000000f00 */
[----:B------:R-:W-:Y:S02]  /*21900*/  IMAD.MOV.U32 R238, RZ, RZ, 0x181f ;  /* 0x0000181fffee7424 */ /* 0x000fe400078e00ff */
[----:B-12---:R-:W-:Y:S05]  /*21910*/  CALL.REL.NOINC `($__internal_53_$__cuda_sm70_shflsync_idx_p) ;  /* 0x0000144000007944 */ /* 0x006fea0003c00000 */
[----:B------:R-:W-:Y:S01]  /*21920*/  MOV R148, R238 ;  /* 0x000000ee00947202 */ /* 0x000fe20000000f00 */
[----:B------:R-:W-:-:S05]  /*21930*/  BRA `(.L_x_3535) ;  /* 0xffff712000007947 */ /* 0x000fca000383ffff */
.L_x_3438:
        /* <DEDUP_REMOVED lines=13> */
.L_x_3439:
[----:B-1----:R-:W-:Y:S01]  /*21a10*/  MOV R2, 0x2 ;  /* 0x0000000200027802 */ /* 0x002fe20000000f00 */
[----:B------:R-:W-:Y:S01]  /*21a20*/  IMAD.MOV.U32 R239, RZ, RZ, R4 ;  /* 0x000000ffffef7224 */ /* 0x000fe200078e0004 */
[----:B------:R-:W-:Y:S01]  /*21a30*/  MOV R3, 0x21a60 ;  /* 0x00021a6000037802 */ /* 0x000fe20000000f00 */
[----:B------:R-:W-:Y:S02]  /*21a40*/  IMAD.MOV.U32 R238, RZ, RZ, 0x181f ;  /* 0x0000181fffee7424 */ /* 0x000fe400078e00ff */
[----:B---34-:R-:W-:Y:S05]  /*21a50*/  CALL.REL.NOINC `($__internal_53_$__cuda_sm70_shflsync_idx_p) ;  /* 0x0000130000007944 */ /* 0x018fea0003c00000 */
[----:B------:R-:W-:Y:S01]  /*21a60*/  MOV R149, R238 ;  /* 0x000000ee00957202 */ /* 0x000fe20000000f00 */
[----:B------:R-:W-:-:S05]  /*21a70*/  BRA `(.L_x_3537) ;  /* 0xffff725000007947 */ /* 0x000fca000383ffff */
.L_x_3440:
[----:B-1----:R-:W-:Y:S01]  /*21a80*/  MOV R2, 0x2 ;  /* 0x0000000200027802 */ /* 0x002fe20000000f00 */
[----:B------:R-:W-:Y:S01]  /*21a90*/  IMAD.MOV.U32 R239, RZ, RZ, R80 ;  /* 0x000000ffffef7224 */ /* 0x000fe200078e0050 */
[----:B------:R-:W-:Y:S01]  /*21aa0*/  MOV R3, 0x21ad0 ;  /* 0x00021ad000037802 */ /* 0x000fe20000000f00 */
[----:B------:R-:W-:Y:S02]  /*21ab0*/  IMAD.MOV.U32 R238, RZ, RZ, 0x181f ;  /* 0x0000181fffee7424 */ /* 0x000fe400078e00ff */
[----:B--234-:R-:W-:Y:S05]  /*21ac0*/  CALL.REL.NOINC `($__internal_53_$__cuda_sm70_shflsync_idx_p) ;  /* 0x0000129000007944 */ /* 0x01cfea0003c00000 */
[----:B------:R-:W-:Y:S01]  /*21ad0*/  MOV R148, R238 ;  /* 0x000000ee00947202 */ /* 0x000fe20000000f00 */
[----:B------:R-:W-:-:S05]  /*21ae0*/  BRA `(.L_x_3538) ;  /* 0xffff720000007947 */ /* 0x000fca000383ffff */
.L_x_3441:
[----:B-1----:R-:W-:Y:S01]  /*21af0*/  MOV R2, 0x3 ;  /* 0x0000000300027802 */ /* 0x002fe20000000f00 */
[----:B------:R-:W-:Y:S01]  /*21b00*/  IMAD.MOV.U32 R239, RZ, RZ, R4 ;  /* 0x000000ffffef7224 */ /* 0x000fe200078e0004 */
[----:B------:R-:W-:Y:S01]  /*21b10*/  MOV R3, 0x21b40 ;  /* 0x00021b4000037802 */ /* 0x000fe20000000f00 */
[----:B------:R-:W-:Y:S02]  /*21b20*/  IMAD.MOV.U32 R238, RZ, RZ, 0x181f ;  /* 0x0000181fffee7424 */ /* 0x000fe400078e00ff */
[----:B--2-4-:R-:W-:Y:S05]  /*21b30*/  CALL.REL.NOINC `($__internal_53_$__cuda_sm70_shflsync_idx_p) ;  /* 0x0000122000007944 */ /* 0x014fea0003c00000 */
        /* <DEDUP_REMOVED lines=8> */
.L_x_3442:
[----:B------:R-:W-:Y:S02]  /*21bc0*/  MOV R3, 0x2 ;  /* 0x0000000200037802 */ /* 0x000fe40000000f00 */
[----:B------:R-:W-:Y:S02]  /*21bd0*/  MOV R2, 0x21bf0 ;  /* 0x00021bf000027802 */ /* 0x000fe40000000f00 */
[----:B------:R-:W-:Y:S05]  /*21be0*/  CALL.REL.NOINC `($__internal_52_$__cuda_sm70_shflsync_bfly_p) ;  /* 0x0000111000007944 */ /* 0x000fea0003c00000 */
[----:B------:R-:W-:Y:S01]  /*21bf0*/  MOV R2, R171 ;  /* 0x000000ab00027202 */ /* 0x000fe20000000f00 */
[----:B------:R-:W-:-:S05]  /*21c00*/  BRA `(.L_x_3540) ;  /* 0xffff76f000007947 */ /* 0x000fca000383ffff */
.L_x_3443:
[----:B------:R-:W-:Y:S02]  /*21c10*/  MOV R3, 0x1 ;  /* 0x0000000100037802 */ /* 0x000fe40000000f00 */
        /* <DEDUP_REMOVED lines=13> */
.L_x_3445:
[----:B------:R-:W-:Y:S01]  /*21cf0*/  IMAD.MOV.U32 R4, RZ, RZ, R240 ;  /* 0x000000ffff047224 */ /* 0x000fe200078e00f0 */
[----:B------:R-:W-:-:S02]  /*21d00*/  MOV R3, 0x2 ;  /* 0x0000000200037802 */ /* 0x000fc40000000f00 */
[----:B------:R-:W-:Y:S02]  /*21d10*/  MOV R2, 0x21d30 ;  /* 0x00021d3000027802 */ /* 0x000fe40000000f00 */
[----:B------:R-:W-:Y:S05]  /*21d20*/  CALL.REL.NOINC `($__internal_52_$__cuda_sm70_shflsync_bfly_p) ;  /* 0x00000fd000007944 */ /* 0x000fea0003c00000 */
[----:B------:R-:W-:Y:S01]  /*21d30*/  MOV R2, R171 ;  /* 0x000000ab00027202 */ /* 0x000fe20000000f00 */
[----:B------:R-:W-:Y:S05]  /*21d40*/  BRA `(.L_x_3542) ;  /* 0xffff92f000007947 */ /* 0x000fea000383ffff */
.L_x_3446:
[----:B------:R-:W-:Y:S02]  /*21d50*/  MOV R3, 0x1 ;  /* 0x0000000100037802 */ /* 0x000fe40000000f00 */
[----:B------:R-:W-:Y:S02]  /*21d60*/  MOV R2, 0x21d80 ;  /* 0x00021d8000027802 */ /* 0x000fe40000000f00 */
[----:B-1----:R-:W-:Y:S05]  /*21d70*/  CALL.REL.NOINC `($__internal_52_$__cuda_sm70_shflsync_bfly_p) ;  /* 0x00000f8000007944 */ /* 0x002fea0003c00000 */
[----:B------:R-:W-:Y:S02]  /*21d80*/  FADD.FTZ R8, R4, R171 ;  /* 0x000000ab04087221 */ /* 0x000fe40000010000 */
[----:B------:R1:W5:Y:S01]  /*21d90*/  LDL R4, [R1] ;  /* 0x0000000001047983 */ /* 0x0003620000100800 */
[----:B------:R-:W-:Y:S02]  /*21da0*/  MOV R3, 0x2 ;  /* 0x0000000200037802 */ /* 0x000fe40000000f00 */
[----:B------:R-:W-:Y:S02]  /*21db0*/  MOV R2, 0x21dd0 ;  /* 0x00021dd000027802 */ /* 0x000fe40000000f00 */
[----:B-1---5:R-:W-:Y:S05]  /*21dc0*/  CALL.REL.NOINC `($__internal_52_$__cuda_sm70_shflsync_bfly_p) ;  /* 0x00000f3000007944 */ /* 0x022fea0003c00000 */
[----:B------:R-:W2:Y:S01]  /*21dd0*/  LDL.LU R2, [R1] ;  /* 0x0000000001027983 */ /* 0x000ea20000300800 */
[----:B------:R-:W-:Y:S01]  /*21de0*/  MOV R3, 0x1 ;  /* 0x0000000100037802 */ /* 0x000fe20000000f00 */
[----:B--2---:R-:W-:Y:S01]  /*21df0*/  FADD.FTZ R9, R2, R171 ;  /* 0x000000ab02097221 */ /* 0x004fe20000010000 */
[----:B------:R-:W-:-:S04]  /*21e00*/  MOV R2, 0x21e30 ;  /* 0x00021e3000027802 */ /* 0x000fc80000000f00 */
[----:B------:R-:W-:Y:S02]  /*21e10*/  MOV R4, R9 ;  /* 0x0000000900047202 */ /* 0x000fe40000000f00 */
[----:B------:R-:W-:Y:S05]  /*21e20*/  CALL.REL.NOINC `($__internal_52_$__cuda_sm70_shflsync_bfly_p) ;  /* 0x00000ed000007944 */ /* 0x000fea0003c00000 */
[----:B------:R-:W-:Y:S01]  /*21e30*/  MOV R2, R171 ;  /* 0x000000ab00027202 */ /* 0x000fe20000000f00 */
[----:B------:R-:W-:Y:S05]  /*21e40*/  BRA `(.L_x_3543) ;  /* 0xffff927000007947 */ /* 0x000fea000383ffff */
.L_x_3453:
[----:B--234-:R-:W-:Y:S01]  /*21e50*/  IMAD.MOV.U32 R239, RZ, RZ, R6 ;  /* 0x000000ffffef7224 */ /* 0x01cfe200078e0006 */
[----:B------:R-:W-:Y:S01]  /*21e60*/  MOV R2, RZ ;  /* 0x000000ff00027202 */ /* 0x000fe20000000f00 */
[----:B------:R-:W-:Y:S01]  /*21e70*/  IMAD.MOV.U32 R238, RZ, RZ, 0x181f ;  /* 0x0000181fffee7424 */ /* 0x000fe200078e00ff */
[----:B------:R-:W-:Y:S02]  /*21e80*/  MOV R3, 0x21ea0 ;  /* 0x00021ea000037802 */ /* 0x000fe40000000f00 */
[----:B-1----:R-:W-:Y:S05]  /*21e90*/  CALL.REL.NOINC `($__internal_53_$__cuda_sm70_shflsync_idx_p) ;  /* 0x00000ec000007944 */ /* 0x002fea0003c00000 */
[----:B------:R-:W-:Y:S01]  /*21ea0*/  MOV R9, R238 ;  /* 0x000000ee00097202 */ /* 0x000fe20000000f00 */
[----:B------:R-:W-:Y:S05]  /*21eb0*/  BRA `(.L_x_3544) ;  /* 0xffffa63000007947 */ /* 0x000fea000383ffff */
.L_x_3454:
[----:B------:R-:W-:Y:S01]  /*21ec0*/  IMAD.MOV.U32 R239, RZ, RZ, R8 ;  /* 0x000000ffffef7224 */ /* 0x000fe200078e0008 */
[----:B------:R-:W-:Y:S01]  /*21ed0*/  MOV R2, RZ ;  /* 0x000000ff00027202 */ /* 0x000fe20000000f00 */
[----:B------:R-:W-:Y:S01]  /*21ee0*/  IMAD.MOV.U32 R238, RZ, RZ, 0x181f ;  /* 0x0000181fffee7424 */ /* 0x000fe200078e00ff */
[----:B------:R-:W-:Y:S02]  /*21ef0*/  MOV R3, 0x21f10 ;  /* 0x00021f1000037802 */ /* 0x000fe40000000f00 */
[----:B-123--:R-:W-:Y:S05]  /*21f00*/  CALL.REL.NOINC `($__internal_53_$__cuda_sm70_shflsync_idx_p) ;  /* 0x00000e5000007944 */ /* 0x00efea0003c00000 */
[----:B------:R-:W-:Y:S01]  /*21f10*/  MOV R2, R238 ;  /* 0x000000ee00027202 */ /* 0x000fe20000000f00 */
[----:B------:R-:W-:Y:S05]  /*21f20*/  BRA `(.L_x_3545) ;  /* 0xffffa5e000007947 */ /* 0x000fea000383ffff */
.L_x_3457:
[----:B------:R-:W-:Y:S01]  /*21f30*/  IMAD.MOV.U32 R239, RZ, RZ, R6 ;  /* 0x000000ffffef7224 */ /* 0x000fe200078e0006 */
[----:B--2---:R-:W-:Y:S01]  /*21f40*/  MOV R2, 0x1 ;  /* 0x0000000100027802 */ /* 0x004fe20000000f00 */
[----:B------:R-:W-:Y:S01]  /*21f50*/  IMAD.MOV.U32 R238, RZ, RZ, 0x181f ;  /* 0x0000181fffee7424 */ /* 0x000fe200078e00ff */
[----:B------:R-:W-:-:S02]  /*21f60*/  MOV R3, 0x21f80 ;  /* 0x00021f8000037802 */ /* 0x000fc40000000f00 */
[----:B-1-34-:R-:W-:Y:S05]  /*21f70*/  CALL.REL.NOINC `($__internal_53_$__cuda_sm70_shflsync_idx_p) ;  /* 0x00000de000007944 */ /* 0x01afea0003c00000 */
        /* <DEDUP_REMOVED lines=8> */
.L_x_3460:
[----:B------:R-:W-:Y:S01]  /*22000*/  IMAD.MOV.U32 R239, RZ, RZ, R6 ;  /* 0x000000ffffef7224 */ /* 0x000fe200078e0006 */
[----:B--2---:R-:W-:Y:S01]  /*22010*/  MOV R2, 0x2 ;  /* 0x0000000200027802 */ /* 0x004fe20000000f00 */
[----:B------:R-:W-:Y:S01]  /*22020*/  IMAD.MOV.U32 R238, RZ, RZ, 0x181f ;  /* 0x0000181fffee7424 */ /* 0x000fe200078e00ff */
[----:B------:R-:W-:Y:S02]  /*22030*/  MOV R3, 0x22050 ;  /* 0x0002205000037802 */ /* 0x000fe40000000f00 */
[----:B-1-34-:R-:W-:Y:S05]  /*22040*/  CALL.REL.NOINC `($__internal_53_$__cuda_sm70_shflsync_idx_p) ;  /* 0x00000d1000007944 */ /* 0x01afea0003c00000 */
[----:B------:R-:W-:Y:S01]  /*22050*/  MOV R9, R238 ;  /* 0x000000ee00097202 */ /* 0x000fe20000000f00 */
[----:B------:R-:W-:Y:S05]  /*22060*/  BRA `(.L_x_3547) ;  /* 0xffffa6a000007947 */ /* 0x000fea000383ffff */
.L_x_3461:
[----:B------:R-:W-:Y:S01]  /*22070*/  IMAD.MOV.U32 R239, RZ, RZ, R8 ;  /* 0x000000ffffef7224 */ /* 0x000fe200078e0008 */
[----:B--2---:R-:W-:Y:S01]  /*22080*/  MOV R2, 0x2 ;  /* 0x0000000200027802 */ /* 0x004fe20000000f00 */
[----:B------:R-:W-:Y:S01]  /*22090*/  IMAD.MOV.U32 R238, RZ, RZ, 0x181f ;  /* 0x0000181fffee7424 */ /* 0x000fe200078e00ff */
[----:B------:R-:W-:Y:S02]  /*220a0*/  MOV R3, 0x220c0 ;  /* 0x000220c000037802 */ /* 0x000fe40000000f00 */
[----:B-1-34-:R-:W-:Y:S05]  /*220b0*/  CALL.REL.NOINC `($__internal_53_$__cuda_sm70_shflsync_idx_p) ;  /* 0x00000ca000007944 */ /* 0x01afea0003c00000 */
[----:B------:R-:W-:Y:S01]  /*220c0*/  MOV R2, R238 ;  /* 0x000000ee00027202 */ /* 0x000fe20000000f00 */
[----:B------:R-:W-:Y:S05]  /*220d0*/  BRA `(.L_x_3548) ;  /* 0xffffa65000007947 */ /* 0x000fea000383ffff */
.L_x_3464:
[----:B------:R-:W-:Y:S01]  /*220e0*/  IMAD.MOV.U32 R239, RZ, RZ, R6 ;  /* 0x000000ffffef7224 */ /* 0x000fe200078e0006 */
[----:B---34-:R-:W-:Y:S01]  /*220f0*/  MOV R2, 0x3 ;  /* 0x0000000300027802 */ /* 0x018fe20000000f00 */
[----:B------:R-:W-:Y:S01]  /*22100*/  IMAD.MOV.U32 R238, RZ, RZ, 0x181f ;  /* 0x0000181fffee7424 */ /* 0x000fe200078e00ff */
[----:B------:R-:W-:-:S02]  /*22110*/  MOV R3, 0x22130 ;  /* 0x0002213000037802 */ /* 0x000fc40000000f00 */
[----:B-12---:R-:W-:Y:S05]  /*22120*/  CALL.REL.NOINC `($__internal_53_$__cuda_sm70_shflsync_idx_p) ;  /* 0x00000c3000007944 */ /* 0x006fea0003c00000 */
        /* <DEDUP_REMOVED lines=8> */
.L_x_3466:
[----:B------:R-:W-:Y:S01]  /*221b0*/  IMAD.MOV.U32 R239, RZ, RZ, R6 ;  /* 0x000000ffffef7224 */ /* 0x000fe200078e0006 */
[----:B------:R-:W-:Y:S01]  /*221c0*/  MOV R2, RZ ;  /* 0x000000ff00027202 */ /* 0x000fe20000000f00 */
[----:B------:R-:W-:Y:S01]  /*221d0*/  IMAD.MOV.U32 R238, RZ, RZ, 0x1c1f ;  /* 0x00001c1fffee7424 */ /* 0x000fe200078e00ff */
[----:B------:R-:W-:Y:S02]  /*221e0*/  MOV R3, 0x22200 ;  /* 0x0002220000037802 */ /* 0x000fe40000000f00 */
[----:B------:R-:W-:Y:S05]  /*221f0*/  CALL.REL.NOINC `($__internal_53_$__cuda_sm70_shflsync_idx_p) ;  /* 0x00000b6000007944 */ /* 0x000fea0003c00000 */
[----:B------:R-:W-:Y:S01]  /*22200*/  MOV R4, R238 ;  /* 0x000000ee00047202 */ /* 0x000fe20000000f00 */
[----:B------:R-:W-:Y:S05]  /*22210*/  BRA `(.L_x_3550) ;  /* 0xffffa92000007947 */ /* 0x000fea000383ffff */
.L_x_3467:
[----:B------:R-:W-:Y:S01]  /*22220*/  IMAD.MOV.U32 R239, RZ, RZ, R5 ;  /* 0x000000ffffef7224 */ /* 0x000fe200078e0005 */
[----:B------:R-:W-:Y:S01]  /*22230*/  MOV R2, RZ ;  /* 0x000000ff00027202 */ /* 0x000fe20000000f00 */
[----:B------:R-:W-:Y:S01]  /*22240*/  IMAD.MOV.U32 R238, RZ, RZ, 0x1c1f ;  /* 0x00001c1fffee7424 */ /* 0x000fe200078e00ff */
[----:B------:R-:W-:Y:S02]  /*22250*/  MOV R3, 0x22270 ;  /* 0x0002227000037802 */ /* 0x000fe40000000f00 */
[----:B-12---:R-:W-:Y:S05]  /*22260*/  CALL.REL.NOINC `($__internal_53_$__cuda_sm70_shflsync_idx_p) ;  /* 0x00000af000007944 */ /* 0x006fea0003c00000 */
[----:B------:R-:W-:Y:S01]  /*22270*/  MOV R2, R238 ;  /* 0x000000ee00027202 */ /* 0x000fe20000000f00 */
[----:B------:R-:W-:Y:S05]  /*22280*/  BRA `(.L_x_3551) ;  /* 0xffffa8d000007947 */ /* 0x000fea000383ffff */
.L_x_3470:
        /* <DEDUP_REMOVED lines=13> */
.L_x_3474:
[----:B------:R-:W-:Y:S01]  /*22360*/  IMAD.MOV.U32 R239, RZ, RZ, R5 ;  /* 0x000000ffffef7224 */ /* 0x000fe200078e0005 */
[----:B------:R-:W-:Y:S01]  /*22370*/  MOV R2, RZ ;  /* 0x000000ff00027202 */ /* 0x000fe20000000f00 */
[----:B------:R-:W-:Y:S01]  /*22380*/  IMAD.MOV.U32 R238, RZ, RZ, 0x181f ;  /* 0x0000181fffee7424 */ /* 0x000fe200078e00ff */
[----:B------:R-:W-:Y:S02]  /*22390*/  MOV R3, 0x223b0 ;  /* 0x000223b000037802 */ /* 0x000fe40000000f00 */
[----:B------:R-:W-:Y:S05]  /*223a0*/  CALL.REL.NOINC `($__internal_53_$__cuda_sm70_shflsync_idx_p) ;  /* 0x000009b000007944 */ /* 0x000fea0003c00000 */
[----:B------:R-:W-:Y:S01]  /*223b0*/  MOV R9, R238 ;  /* 0x000000ee00097202 */ /* 0x000fe20000000f00 */
[----:B------:R-:W-:Y:S05]  /*223c0*/  BRA `(.L_x_3553) ;  /* 0xffffbbe000007947 */ /* 0x000fea000383ffff */
.L_x_3475:
[----:B------:R-:W-:Y:S01]  /*223d0*/  IMAD.MOV.U32 R239, RZ, RZ, R8 ;  /* 0x000000ffffef7224 */ /* 0x000fe200078e0008 */
[----:B------:R-:W-:Y:S01]  /*223e0*/  MOV R2, RZ ;  /* 0x000000ff00027202 */ /* 0x000fe20000000f00 */
[----:B------:R-:W-:Y:S01]  /*223f0*/  IMAD.MOV.U32 R238, RZ, RZ, 0x181f ;  /* 0x0000181fffee7424 */ /* 0x000fe200078e00ff */
[----:B------:R-:W-:Y:S02]  /*22400*/  MOV R3, 0x22420 ;  /* 0x0002242000037802 */ /* 0x000fe40000000f00 */
[----:B-12---:R-:W-:Y:S05]  /*22410*/  CALL.REL.NOINC `($__internal_53_$__cuda_sm70_shflsync_idx_p) ;  /* 0x0000094000007944 */ /* 0x006fea0003c00000 */
[----:B------:R-:W-:Y:S01]  /*22420*/  MOV R2, R238 ;  /* 0x000000ee00027202 */ /* 0x000fe20000000f00 */
[----:B------:R-:W-:Y:S05]  /*22430*/  BRA `(.L_x_3554) ;  /* 0xffffbb9000007947 */ /* 0x000fea000383ffff */
.L_x_3478:
        /* <DEDUP_REMOVED lines=13> */
.L_x_3481:
[----:B------:R-:W-:Y:S01]  /*22510*/  IMAD.MOV.U32 R239, RZ, RZ, R5 ;  /* 0x000000ffffef7224 */ /* 0x000fe200078e0005 */
[----:B-1--4-:R-:W-:Y:S01]  /*22520*/  MOV R2, 0x2 ;  /* 0x0000000200027802 */ /* 0x012fe20000000f00 */
[----:B------:R-:W-:Y:S01]  /*22530*/  IMAD.MOV.U32 R238, RZ, RZ, 0x181f ;  /* 0x0000181fffee7424 */ /* 0x000fe200078e00ff */
[----:B------:R-:W-:Y:S02]  /*22540*/  MOV R3, 0x22560 ;  /* 0x0002256000037802 */ /* 0x000fe40000000f00 */
[----:B--23--:R-:W-:Y:S05]  /*22550*/  CALL.REL.NOINC `($__internal_53_$__cuda_sm70_shflsync_idx_p) ;  /* 0x0000080000007944 */ /* 0x00cfea0003c00000 */
[----:B------:R-:W-:Y:S01]  /*22560*/  MOV R9, R238 ;  /* 0x000000ee00097202 */ /* 0x000fe20000000f00 */
[----:B------:R-:W-:Y:S05]  /*22570*/  BRA `(.L_x_3556) ;  /* 0xffffbc6000007947 */ /* 0x000fea000383ffff */
.L_x_3482:
[----:B------:R-:W-:Y:S01]  /*22580*/  IMAD.MOV.U32 R239, RZ, RZ, R8 ;  /* 0x000000ffffef7224 */ /* 0x000fe200078e0008 */
[----:B----4-:R-:W-:Y:S01]  /*22590*/  MOV R2, 0x2 ;  /* 0x0000000200027802 */ /* 0x010fe20000000f00 */
[----:B------:R-:W-:Y:S01]  /*225a0*/  IMAD.MOV.U32 R238, RZ, RZ, 0x181f ;  /* 0x0000181fffee7424 */ /* 0x000fe200078e00ff */
[----:B------:R-:W-:Y:S02]  /*225b0*/  MOV R3, 0x225d0 ;  /* 0x000225d000037802 */ /* 0x000fe40000000f00 */
[----:B-123--:R-:W-:Y:S05]  /*225c0*/  CALL.REL.NOINC `($__internal_53_$__cuda_sm70_shflsync_idx_p) ;  /* 0x0000079000007944 */ /* 0x00efea0003c00000 */
[----:B------:R-:W-:Y:S01]  /*225d0*/  MOV R2, R238 ;  /* 0x000000ee00027202 */ /* 0x000fe20000000f00 */
[----:B------:R-:W-:Y:S05]  /*225e0*/  BRA `(.L_x_3557) ;  /* 0xffffbc1000007947 */ /* 0x000fea000383ffff */
.L_x_3485:
        /* <DEDUP_REMOVED lines=13> */
.L_x_3487:
[----:B------:R-:W-:Y:S01]  /*226c0*/  IMAD.MOV.U32 R239, RZ, RZ, R74 ;  /* 0x000000ffffef7224 */ /* 0x000fe200078e004a */
[----:B------:R-:W-:Y:S01]  /*226d0*/  MOV R2, RZ ;  /* 0x000000ff00027202 */ /* 0x000fe20000000f00 */
[----:B------:R-:W-:Y:S01]  /*226e0*/  IMAD.MOV.U32 R238, RZ, RZ, 0x1f ;  /* 0x0000001fffee7424 */ /* 0x000fe200078e00ff */
[----:B------:R-:W-:Y:S02]  /*226f0*/  MOV R3, 0x22710 ;  /* 0x0002271000037802 */ /* 0x000fe40000000f00 */
[----:B------:R-:W-:Y:S05]  /*22700*/  CALL.REL.NOINC `($__internal_53_$__cuda_sm70_shflsync_idx_p) ;  /* 0x0000065000007944 */ /* 0x000fea0003c00000 */
[----:B------:R-:W-:Y:S01]  /*22710*/  MOV R10, R238 ;  /* 0x000000ee000a7202 */ /* 0x000fe20000000f00 */
[----:B------:R-:W-:Y:S05]  /*22720*/  BRA `(.L_x_3559) ;  /* 0xffffbd9000007947 */ /* 0x000fea000383ffff */
.L_x_3488:
[----:B------:R-:W-:Y:S01]  /*22730*/  IMAD.MOV.U32 R239, RZ, RZ, R74 ;  /* 0x000000ffffef7224 */ /* 0x000fe200078e004a */
[----:B------:R-:W-:Y:S01]  /*22740*/  MOV R2, 0x1 ;  /* 0x0000000100027802 */ /* 0x000fe20000000f00 */
[----:B------:R-:W-:Y:S01]  /*22750*/  IMAD.MOV.U32 R238, RZ, RZ, 0x1f ;  /* 0x0000001fffee7424 */ /* 0x000fe200078e00ff */
[----:B------:R-:W-:Y:S02]  /*22760*/  MOV R3, 0x22780 ;  /* 0x0002278000037802 */ /* 0x000fe40000000f00 */
[----:B-12---:R-:W-:Y:S05]  /*22770*/  CALL.REL.NOINC `($__internal_53_$__cuda_sm70_shflsync_idx_p) ;  /* 0x000005e000007944 */ /* 0x006fea0003c00000 */
[----:B------:R-:W-:Y:S01]  /*22780*/  MOV R9, R238 ;  /* 0x000000ee00097202 */ /* 0x000fe20000000f00 */
[----:B------:R-:W-:Y:S05]  /*22790*/  BRA `(.L_x_3560) ;  /* 0xffffbd4000007947 */ /* 0x000fea000383ffff */
.L_x_3489:
[----:B------:R-:W-:Y:S02]  /*227a0*/  MOV R3, 0x1 ;  /* 0x0000000100037802 */ /* 0x000fe40000000f00 */
[----:B------:R-:W-:-:S02]  /*227b0*/  MOV R4, 0x227d0 ;  /* 0x000227d000047802 */ /* 0x000fc40000000f00 */
[----:B-1234-:R-:W-:Y:S05]  /*227c0*/  CALL.REL.NOINC `($__internal_54_$__cuda_sm70_shflsync_up_p) ;  /* 0x000005f000007944 */ /* 0x01efea0003c00000 */
[----:B------:R-:W-:Y:S05]  /*227d0*/  BRA `(.L_x_3561) ;  /* 0xffffbe3000007947 */ /* 0x000fea000383ffff */
.L_x_3490:
[----:B------:R-:W-:Y:S02]  /*227e0*/  MOV R3, 0x2 ;  /* 0x0000000200037802 */ /* 0x000fe40000000f00 */
[----:B------:R-:W-:-:S02]  /*227f0*/  MOV R4, 0x22810 ;  /* 0x0002281000047802 */ /* 0x000fc40000000f00 */
[----:B--2-4-:R-:W-:Y:S05]  /*22800*/  CALL.REL.NOINC `($__internal_54_$__cuda_sm70_shflsync_up_p) ;  /* 0x000005b000007944 */ /* 0x014fea0003c00000 */
[----:B------:R-:W-:Y:S02]  /*22810*/  SEL R3, R3, RZ, P1 ;  /* 0x000000ff03037207 */ /* 0x000fe40000800000 */
[----:B------:R-:W-:-:S03]  /*22820*/  MOV R4, 0x22860 ;  /* 0x0002286000047802 */ /* 0x000fc60000000f00 */
[----:B------:R-:W-:Y:S02]  /*22830*/  IMAD.IADD R2, R2, 0x1, R3 ;  /* 0x0000000102027824 */ /* 0x000fe400078e0203 */
[----:B------:R-:W-:Y:S02]  /*22840*/  IMAD.MOV.U32 R3, RZ, RZ, 0x4 ;  /* 0x00000004ff037424 */ /* 0x000fe400078e00ff */
[----:B------:R-:W-:Y:S05]  /*22850*/  CALL.REL.NOINC `($__internal_54_$__cuda_sm70_shflsync_up_p) ;  /* 0x0000056000007944 */ /* 0x000fea0003c00000 */
        /* <DEDUP_REMOVED lines=12> */
[----:B------:R-:W-:Y:S01]  /*22920*/  IMAD.IADD R4, R3, 0x1, R2 ;  /* 0x0000000103047824 */ /* 0x000fe200078e0202 */
[----:B------:R-:W-:Y:S01]  /*22930*/  MOV R3, 0x22970 ;  /* 0x0002297000037802 */ /* 0x000fe20000000f00 */
[----:B------:R-:W-:Y:S02]  /*22940*/  IMAD.MOV.U32 R2, RZ, RZ, 0x1f ;  /* 0x0000001fff027424 */ /* 0x000fe400078e00ff */
[----:B------:R-:W-:Y:S02]  /*22950*/  IMAD.MOV.U32 R239, RZ, RZ, R4 ;  /* 0x000000ffffef7224 */ /* 0x000fe400078e0004 */
[----:B------:R-:W-:Y:S05]  /*22960*/  CALL.REL.NOINC `($__internal_53_$__cuda_sm70_shflsync_idx_p) ;  /* 0x000003f000007944 */ /* 0x000fea0003c00000 */
[----:B------:R-:W-:Y:S01]  /*22970*/  MOV R2, R238 ;  /* 0x000000ee00027202 */ /* 0x000fe20000000f00 */
[----:B------:R-:W-:Y:S05]  /*22980*/  BRA `(.L_x_3562) ;  /* 0xffffbd8000007947 */ /* 0x000fea000383ffff */
.L_x_3494:
[----:B------:R-:W-:Y:S02]  /*22990*/  MOV R3, 0x1 ;  /* 0x0000000100037802 */ /* 0x000fe40000000f00 */
[----:B------:R-:W-:Y:S02]  /*229a0*/  MOV R4, 0x229c0 ;  /* 0x000229c000047802 */ /* 0x000fe40000000f00 */
[----:B------:R-:W-:Y:S05]  /*229b0*/  CALL.REL.NOINC `($__internal_54_$__cuda_sm70_shflsync_up_p) ;  /* 0x0000040000007944 */ /* 0x000fea0003c00000 */
[----:B------:R-:W-:Y:S05]  /*229c0*/  BRA `(.L_x_3563) ;  /* 0xffffbeb000007947 */ /* 0x000fea000383ffff */
.L_x_3495:
[----:B------:R-:W-:Y:S02]  /*229d0*/  MOV R3, 0x2 ;  /* 0x0000000200037802 */ /* 0x000fe40000000f00 */
[----:B------:R-:W-:Y:S02]  /*229e0*/  MOV R4, 0x22a00 ;  /* 0x00022a0000047802 */ /* 0x000fe40000000f00 */
        /* <DEDUP_REMOVED lines=25> */
.L_x_3497:
[----:B------:R-:W-:Y:S02]  /*22b80*/  SEL R2, RZ, 0x1, P0 ;  /* 0x00000001ff027807 */ /* 0x000fe40000000000 */
[----:B------:R-:W-:Y:S02]  /*22b90*/  MOV R3, 0x22bb0 ;  /* 0x00022bb000037802 */ /* 0x000fe40000000f00 */
[----:B-1----:R-:W-:Y:S05]  /*22ba0*/  CALL.REL.NOINC `($__internal_55_$__cuda_sm70_votesync_ballot) ;  /* 0x0000027000007944 */ /* 0x002fea0003c00000 */
[----:B------:R-:W-:Y:S05]  /*22bb0*/  BRA `(.L_x_3565) ;  /* 0xffffbe5000007947 */ /* 0x000fea000383ffff */
.L_x_3498:
[----:B------:R-:W-:Y:S01]  /*22bc0*/  IMAD.MOV.U32 R239, RZ, RZ, R6 ;  /* 0x000000ffffef7224 */ /* 0x000fe200078e0006 */
[----:B--2---:R-:W-:Y:S01]  /*22bd0*/  MOV R2, R9 ;  /* 0x0000000900027202 */ /* 0x004fe20000000f00 */
[----:B------:R-:W-:Y:S01]  /*22be0*/  IMAD.MOV.U32 R238, RZ, RZ, 0x1f ;  /* 0x0000001fffee7424 */ /* 0x000fe200078e00ff */
[----:B------:R-:W-:-:S02]  /*22bf0*/  MOV R3, 0x22c10 ;  /* 0x00022c1000037802 */ /* 0x000fc40000000f00 */
[----:B-1----:R-:W-:Y:S05]  /*22c00*/  CALL.REL.NOINC `($__internal_53_$__cuda_sm70_shflsync_idx_p) ;  /* 0x0000015000007944 */ /* 0x002fea0003c00000 */
[----:B------:R-:W-:Y:S01]  /*22c10*/  IMAD.MOV.U32 R6, RZ, RZ, R238 ;  /* 0x000000ffff067224 */ /* 0x000fe200078e00ee */
[----:B------:R-:W-:Y:S01]  /*22c20*/  MOV R2, R9 ;  /* 0x0000000900027202 */ /* 0x000fe20000000f00 */
[----:B------:R-:W-:Y:S01]  /*22c30*/  IMAD.MOV.U32 R239, RZ, RZ, R8 ;  /* 0x000000ffffef7224 */ /* 0x000fe200078e0008 */
[----:B------:R-:W-:-:S02]  /*22c40*/  MOV R238, 0x1f ;  /* 0x0000001f00ee7802 */ /* 0x000fc40000000f00 */
[----:B------:R-:W-:Y:S02]  /*22c50*/  MOV R3, 0x22c70 ;  /* 0x00022c7000037802 */ /* 0x000fe40000000f00 */
[----:B------:R-:W-:Y:S05]  /*22c60*/  CALL.REL.NOINC `($__internal_53_$__cuda_sm70_shflsync_idx_p) ;  /* 0x000000f000007944 */ /* 0x000fea0003c00000 */
[----:B------:R-:W-:Y:S01]  /*22c70*/  MOV R5, R238 ;  /* 0x000000ee00057202 */ /* 0x000fe20000000f00 */
[----:B------:R-:W-:Y:S05]  /*22c80*/  BRA `(.L_x_3566) ;  /* 0xffffbdf000007947 */ /* 0x000fea000383ffff */
.L_x_3501:
[----:B------:R-:W-:Y:S01]  /*22c90*/  IMAD.MOV.U32 R239, RZ, RZ, R4 ;  /* 0x000000ffffef7224 */ /* 0x000fe200078e0004 */
[----:B--2---:R-:W-:Y:S01]  /*22ca0*/  MOV R2, R9 ;  /* 0x0000000900027202 */ /* 0x004fe20000000f00 */
[----:B------:R-:W-:Y:S01]  /*22cb0*/  IMAD.MOV.U32 R238, RZ, RZ, 0x1f ;  /* 0x0000001fffee7424 */ /* 0x000fe200078e00ff */
[----:B------:R-:W-:Y:S02]  /*22cc0*/  MOV R3, 0x22ce0 ;  /* 0x00022ce000037802 */ /* 0x000fe40000000f00 */
[----:B-1--4-:R-:W-:Y:S05]  /*22cd0*/  CALL.REL.NOINC `($__internal_53_$__cuda_sm70_shflsync_idx_p) ;  /* 0x0000008000007944 */ /* 0x012fea0003c00000 */
[----:B------:R-:W-:Y:S01]  /*22ce0*/  MOV R16, R238 ;  /* 0x000000ee00107202 */ /* 0x000fe20000000f00 */
[----:B------:R-:W-:Y:S05]  /*22cf0*/  BRA `(.L_x_3500) ;  /* 0xffffbde000007947 */ /* 0x000fea000383ffff */
        .weak           $__internal_52_$__cuda_sm70_shflsync_bfly_p
        .type           $__internal_52_$__cuda_sm70_shflsync_bfly_p,@function
        .size           $__internal_52_$__cuda_sm70_shflsync_bfly_p,($__internal_53_$__cuda_sm70_shflsync_idx_p - $__internal_52_$__cuda_sm70_shflsync_bfly_p)
$__internal_52_$__cuda_sm70_shflsync_bfly_p:
[----:B------:R-:W-:Y:S02]  /*22d00*/  MOV R171, 0x1f ;  /* 0x0000001f00ab7802 */ /* 0x000fe40000000f00 */
[----:B------:R-:W-:-:S04]  /*22d10*/  MOV R172, 0xffffffff ;  /* 0xffffffff00ac7802 */ /* 0x000fc80000000f00 */
[----:B------:R-:W-:Y:S04]  /*22d20*/  WARPSYNC R172 ;  /* 0x000000ac00007348 */ /* 0x000fe80003800000 */
[----:B------:R1:W2:Y:S02]  /*22d30*/  SHFL.BFLY PT, R171, R4, R3, R171 ;  /* 0x0c00000304ab7389 */ /* 0x0002a400000e00ab */
[----:B-1----:R-:W-:-:S04]  /*22d40*/  MOV R3, 0x0 ;  /* 0x0000000000037802 */ /* 0x002fc80000000f00 */
[----:B--2---:R-:W-:Y:S05]  /*22d50*/  RET.REL.NODEC R2 `(_ZN7cutlass13device_kernelIN5flash19enable_sm80_to_sm89INS1_16FlashAttnFwdSm80INS1_25CollectiveMainloopFwdSm80ILi8ELi1ELb1EN4cute5tupleIJNS5_1CILi128EEENS7_ILi112EEES8_EEELi128ENS_10bfloat16_tEfNS_4arch4Sm80ELb1ELb0ELb0ELb1ELb1ELb1ELb1ELb1EEENS1_21CollectiveEpilogueFwdINS6_IJS8_S8_S9_EEENS6_IJNS7_ILi1EEESH_SH_EEESB_SD_Li256ELb1ELb1ELb1ELb0EEENS1_36VarlenDynamicPersistentTileSchedulerILi128ELi112ELi256ELi256ELb1ELb1ELb0ELb1ELb1ELb1EEEEEEEEEvNT_6ParamsE) ;  /* 0xfffdd2a002007950 */ /* 0x004fea0003c3ffff */
        .weak           $__internal_53_$__cuda_sm70_shflsync_idx_p
        .type           $__internal_53_$__cuda_sm70_shflsync_idx_p,@function
        .size           $__internal_53_$__cuda_sm70_shflsync_idx_p,($__internal_54_$__cuda_sm70_shflsync_up_p - $__internal_53_$__cuda_sm70_shflsync_idx_p)
$__internal_53_$__cuda_sm70_shflsync_idx_p:
[----:B------:R-:W-:-:S04]  /*22d60*/  MOV R241, 0xffffffff ;  /* 0xffffffff00f17802 */ /* 0x000fc80000000f00 */
[----:B------:R-:W-:Y:S04]  /*22d70*/  WARPSYNC R241 ;  /* 0x000000f100007348 */ /* 0x000fe80003800000 */
[----:B------:R1:W2:Y:S02]  /*22d80*/  SHFL.IDX PT, R238, R239, R2, R238 ;  /* 0x00000002efee7389 */ /* 0x0002a400000e00ee */
[----:B-1----:R-:W-:Y:S02]  /*22d90*/  MOV R2, R3 ;  /* 0x0000000300027202 */ /* 0x002fe40000000f00 */
[----:B------:R-:W-:-:S04]  /*22da0*/  MOV R3, 0x0 ;  /* 0x0000000000037802 */ /* 0x000fc80000000f00 */
[----:B--2---:R-:W-:Y:S05]  /*22db0*/  RET.REL.NODEC R2 `(_ZN7cutlass13device_kernelIN5flash19enable_sm80_to_sm89INS1_16FlashAttnFwdSm80INS1_25CollectiveMainloopFwdSm80ILi8ELi1ELb1EN4cute5tupleIJNS5_1CILi128EEENS7_ILi112EEES8_EEELi128ENS_10bfloat16_tEfNS_4arch4Sm80ELb1ELb0ELb0ELb1ELb1ELb1ELb1ELb1EEENS1_21CollectiveEpilogueFwdINS6_IJS8_S8_S9_EEENS6_IJNS7_ILi1EEESH_SH_EEESB_SD_Li256ELb1ELb1ELb1ELb0EEENS1_36VarlenDynamicPersistentTileSchedulerILi128ELi112ELi256ELi256ELb1ELb1ELb0ELb1ELb1ELb1EEEEEEEEEvNT_6ParamsE) ;  /* 0xfffdd24002007950 */ /* 0x004fea0003c3ffff */
        .weak           $__internal_54_$__cuda_sm70_shflsync_up_p
        .type           $__internal_54_$__cuda_sm70_shflsync_up_p,@function
        .size           $__internal_54_$__cuda_sm70_shflsync_up_p,($__internal_55_$__cuda_sm70_votesync_ballot - $__internal_54_$__cuda_sm70_shflsync_up_p)
$__internal_54_$__cuda_sm70_shflsync_up_p:
[----:B------:R-:W-:Y:S02]  /*22dc0*/  MOV R11, 0xffffffff ;  /* 0xffffffff000b7802 */ /* 0x000fe40000000f00 */
[----:B------:R-:W-:Y:S02]  /*22dd0*/  MOV R5, RZ ;  /* 0x000000ff00057202 */ /* 0x000fe40000000f00 */
[----:B------:R-:W-:Y:S04]  /*22de0*/  WARPSYNC R11 ;  /* 0x0000000b00007348 */ /* 0x000fe80003800000 */
[----:B------:R1:W2:Y:S02]  /*22df0*/  SHFL.UP PT, R3, R2, R3, R5 ;  /* 0x0400000302037389 */ /* 0x0002a400000e0005 */
[----:B-1----:R-:W-:-:S04]  /*22e00*/  MOV R5, 0x0 ;  /* 0x0000000000057802 */ /* 0x002fc80000000f00 */
[----:B--2---:R-:W-:Y:S05]  /*22e10*/  RET.REL.NODEC R4 `(_ZN7cutlass13device_kernelIN5flash19enable_sm80_to_sm89INS1_16FlashAttnFwdSm80INS1_25CollectiveMainloopFwdSm80ILi8ELi1ELb1EN4cute5tupleIJNS5_1CILi128EEENS7_ILi112EEES8_EEELi128ENS_10bfloat16_tEfNS_4arch4Sm80ELb1ELb0ELb0ELb1ELb1ELb1ELb1ELb1EEENS1_21CollectiveEpilogueFwdINS6_IJS8_S8_S9_EEENS6_IJNS7_ILi1EEESH_SH_EEESB_SD_Li256ELb1ELb1ELb1ELb0EEENS1_36VarlenDynamicPersistentTileSchedulerILi128ELi112ELi256ELi256ELb1ELb1ELb0ELb1ELb1ELb1EEEEEEEEEvNT_6ParamsE) ;  /* 0xfffdd1e004007950 */ /* 0x004fea0003c3ffff */
        .weak           $__internal_55_$__cuda_sm70_votesync_ballot
        .type           $__internal_55_$__cuda_sm70_votesync_ballot,@function
        .size           $__internal_55_$__cuda_sm70_votesync_ballot,(.L_x_3643 - $__internal_55_$__cuda_sm70_votesync_ballot)
$__internal_55_$__cuda_sm70_votesync_ballot:
[----:B------:R-:W-:Y:S01]  /*22e20*/  ISETP.NE.U32.AND P0, PT, R2, 0x1, PT ;  /* 0x000000010200780c */ /* 0x000fe20003f05070 */
[----:B------:R-:W-:-:S04]  /*22e30*/  IMAD.MOV.U32 R5, RZ, RZ, -0x1 ;  /* 0xffffffffff057424 */ /* 0x000fc800078e00ff */
[----:B------:R-:W-:Y:S08]  /*22e40*/  WARPSYNC R5 ;  /* 0x0000000500007348 */ /* 0x000ff00003800000 */
[----:B------:R-:W-:-:S04]  /*22e50*/  VOTE.ANY R2, PT, !P0 ;  /* 0x0000000000027806 */ /* 0x000fc800040e0100 */
[----:B------:R-:W-:Y:S01]  /*22e60*/  LOP3.LUT R15, R2, R5, RZ, 0xc0, !PT ;  /* 0x00000005020f7212 */ /* 0x000fe200078ec0ff */
[----:B------:R-:W-:Y:S02]  /*22e70*/  IMAD.MOV.U32 R2, RZ, RZ, R3 ;  /* 0x000000ffff027224 */ /* 0x000fe400078e0003 */
[----:B------:R-:W-:-:S04]  /*22e80*/  IMAD.MOV.U32 R3, RZ, RZ, 0x0 ;  /* 0x00000000ff037424 */ /* 0x000fc800078e00ff */
[----:B------:R-:W-:Y:S05]  /*22e90*/  RET.REL.NODEC R2 `(_ZN7cutlass13device_kernelIN5flash19enable_sm80_to_sm89INS1_16FlashAttnFwdSm80INS1_25CollectiveMainloopFwdSm80ILi8ELi1ELb1EN4cute5tupleIJNS5_1CILi128EEENS7_ILi112EEES8_EEELi128ENS_10bfloat16_tEfNS_4arch4Sm80ELb1ELb0ELb0ELb1ELb1ELb1ELb1ELb1EEENS1_21CollectiveEpilogueFwdINS6_IJS8_S8_S9_EEENS6_IJNS7_ILi1EEESH_SH_EEESB_SD_Li256ELb1ELb1ELb1ELb0EEENS1_36VarlenDynamicPersistentTileSchedulerILi128ELi112ELi256ELi256ELb1ELb1ELb0ELb1ELb1ELb1EEEEEEEEEvNT_6ParamsE) ;  /* 0xfffdd16002007950 */ /* 0x000fea0003c3ffff */
.L_x_3567:
        /* <DEDUP_REMOVED lines=14> */
.L_x_3643:


//--------------------- .nv.shared._ZN7cutlass13device_kernelIN5flash19enable_sm80_to_sm89INS1_16FlashAttnFwdSm80INS1_25CollectiveMainloopFwdSm80ILi8ELi1ELb1EN4cute5tupleIJNS5_1CILi128EEES8_S8_EEELi128ENS_10bfloat16_tEfNS_4arch4Sm80ELb0ELb0ELb1ELb0ELb1ELb0ELb1ELb1EEENS1_21CollectiveEpilogueFwdIS9_NS6_IJNS7_ILi1EEESF_SF_EEESA_SC_Li256ELb0ELb1ELb1ELb0EEENS1_19SingleTileSchedulerILb0ELb1ELb1ELi128EEEEEEEEEvNT_6ParamsE --------------------------
	.section	.nv.shared._ZN7cutlass13device_kernelIN5flash19enable_sm80_to_sm89INS1_16FlashAttnFwdSm80INS1_25CollectiveMainloopFwdSm80ILi8ELi1ELb1EN4cute5tupleIJNS5_1CILi128EEES8_S8_EEELi128ENS_10bfloat16_tEfNS_4arch4Sm80ELb0ELb0ELb1ELb0ELb1ELb0ELb1ELb1EEENS1_21CollectiveEpilogueFwdIS9_NS6_IJNS7_ILi1EEESF_SF_EEESA_SC_Li256ELb0ELb1ELb1ELb0EEENS1_19SingleTileSchedulerILb0ELb1ELb1ELi128EEEEEEEEEvNT_6ParamsE,"aw",@nobits
	.sectionflags	@""
	.align	16


//--------------------- .nv.global                --------------------------
	.section	.nv.global,"aw",@nobits
.nv.global:
	.type		_ZN89_INTERNAL_a6ef3756_53_flash_fwd_hdim128_bf16_paged_split_softcapall_sm80_cu_3fbc093a_28074cute1_E,@object
	.size		_ZN89_INTERNAL_a6ef3756_53_flash_fwd_hdim128_bf16_paged_split_softcapall_sm80_cu_3fbc093a_28074cute1_E,(_ZN89_INTERNAL_a6ef3756_53_flash_fwd_hdim128_bf16_paged_split_softcapall_sm80_cu_3fbc093a_28074cuda3std3__45__cpo6cbeginE - _ZN89_INTERNAL_a6ef3756_53_flash_fwd_hdim128_bf16_paged_split_softcapall_sm80_cu_3fbc093a_28074cute1_E)
_ZN89_INTERNAL_a6ef3756_53_flash_fwd_hdim128_bf16_paged_split_softcapall_sm80_cu_3fbc093a_28074cute1_E:
	.zero		1
	.type		_ZN89_INTERNAL_a6ef3756_53_flash_fwd_hdim128_bf16_paged_split_softcapall_sm80_cu_3fbc093a_28074cuda3std3__45__cpo6cbeginE,@object
	.size		_ZN89_INTERNAL_a6ef3756_53_flash_fwd_hdim128_bf16_paged_split_softcapall_sm80_cu_3fbc093a_28074cuda3std3__45__cpo6cbeginE,(_ZN89_INTERNAL_a6ef3756_53_flash_fwd_hdim128_bf16_paged_split_softcapall_sm80_cu_3fbc093a_28074cuda3std3__48in_placeE - _ZN89_INTERNAL_a6ef3756_53_flash_fwd_hdim128_bf16_paged_split_softcapall_sm80_cu_3fbc093a_28074cuda3std3__45__cpo6cbeginE)
_ZN89_INTERNAL_a6ef3756_53_flash_fwd_hdim128_bf16_paged_split_softcapall_sm80_cu_3fbc093a_28074cuda3std3__45__cpo6cbeginE:
	.zero		1
	.type		_ZN89_INTERNAL_a6ef3756_53_flash_fwd_hdim128_bf16_paged_split_softcapall_sm80_cu_3fbc093a_28074cuda3std3__48in_placeE,@object
	.size		_ZN89_INTERNAL_a6ef3756_53_flash_fwd_hdim128_bf16_paged_split_softcapall_sm80_cu_3fbc093a_28074cuda3std3__48in_placeE,(_ZN89_INTERNAL_a6ef3756_53_flash_fwd_hdim128_bf16_paged_split_softcapall_sm80_cu_3fbc093a_28074cuda3std6ranges3__45__cpo9iter_moveE - _ZN89_INTERNAL_a6ef3756_53_flash_fwd_hdim128_bf16_paged_split_softcapall_sm80_cu_3fbc093a_28074cuda3std3__48in_placeE)
_ZN89_INTERNAL_a6ef3756_53_flash_fwd_hdim128_bf16_paged_split_softcapall_sm80_cu_3fbc093a_28074cuda3std3__48in_placeE:
	.zero		1
	.type		_ZN89_INTERNAL_a6ef3756_53_flash_fwd_hdim128_bf16_paged_split_softcapall_sm80_cu_3fbc093a_28074cuda3std6ranges3__45__cpo9iter_moveE,@object
	.size		_ZN89_INTERNAL_a6ef3756_53_flash_fwd_hdim128_bf16_paged_split_softcapall_sm80_cu_3fbc093a_28074cuda3std6ranges3__45__cpo9iter_moveE,(_ZN89_INTERNAL_a6ef3756_53_flash_fwd_hdim128_bf16_paged_split_softcapall_sm80_cu_3fbc093a_28074cuda3std3__45__cpo5beginE - _ZN89_INTERNAL_a6ef3756_53_flash_fwd_hdim128_bf16_paged_split_softcapall_sm80_cu_3fbc093a_28074cuda3std6ranges3__45__cpo9iter_moveE)
_ZN89_INTERNAL_a6ef3756_53_flash_fwd_hdim128_bf16_paged_split_softcapall_sm80_cu_3fbc093a_28074cuda3std6ranges3__45__cpo9iter_moveE:
	.zero		1
	.type		_ZN89_INTERNAL_a6ef3756_53_flash_fwd_hdim128_bf16_paged_split_softcapall_sm80_cu_3fbc093a_28074cuda3std3__45__cpo5beginE,@object
	.size		_ZN89_INTERNAL_a6ef3756_53_flash_fwd_hdim128_bf16_paged_split_softcapall_sm80_cu_3fbc093a_28074cuda3std3__45__cpo5beginE,(_ZN89_INTERNAL_a6ef3756_53_flash_fwd_hdim128_bf16_paged_split_softcapall_sm80_cu_3fbc093a_28074cuda3std3__491_GLOBAL__N__a6ef3756_53_flash_fwd_hdim128_bf16_paged_split_softcapall_sm80_cu_3fbc093a_28076ignoreE - _ZN89_INTERNAL_a6ef3756_53_flash_fwd_hdim128_bf16_paged_split_softcapall_sm80_cu_3fbc093a_28074cuda3std3__45__cpo5beginE)
_ZN89_INTERNAL_a6ef3756_53_flash_fwd_hdim128_bf16_paged_split_softcapall_sm80_cu_3fbc093a_28074cuda3std3__45__cpo5beginE:
	.zero		1
	.type		_ZN89_INTERNAL_a6ef3756_53_flash_fwd_hdim128_bf16_paged_split_softcapall_sm80_cu_3fbc093a_28074cuda3std3__491_GLOBAL__N__a6ef3756_53_flash_fwd_hdim128_bf16_paged_split_softcapall_sm80_cu_3fbc093a_28076ignoreE,@object
	.size		_ZN89_INTERNAL_a6ef3756_53_flash_fwd_hdim128_bf16_paged_split_softcapall_sm80_cu_3fbc093a_28074cuda3std3__491_GLOBAL__N__a6ef3756_53_flash_fwd_hdim128_bf16_paged_split_softcapall_sm80_cu_3fbc093a_28076ignoreE,(_ZN89_INTERNAL_a6ef3756_53_flash_fwd_hdim128_bf16_paged_split_softcapall_sm80_cu_3fbc093a_28074cute7productE - _ZN89_INTERNAL_a6ef3756_53_flash_fwd_hdim128_bf16_paged_split_softcapall_sm80_cu_3fbc093a_28074cuda3std3__491_GLOBAL__N__a6ef3756_53_flash_fwd_hdim128_bf16_paged_split_softcapall_sm80_cu_3fbc093a_28076ignoreE)
_ZN89_INTERNAL_a6ef3756_53_flash_fwd_hdim128_bf16_paged_split_softcapall_sm80_cu_3fbc093a_28074cuda3std3__491_GLOBAL__N__a6ef3756_53_flash_fwd_hdim128_bf16_paged_split_softcapall_sm80_cu_3fbc093a_28076ignoreE:
	.zero		1
	.type		_ZN89_INTERNAL_a6ef3756_53_flash_fwd_hdim128_bf16_paged_split_softcapall_sm80_cu_3fbc093a_28074cute7productE,@object
	.size		_ZN89_INTERNAL_a6ef3756_53_flash_fwd_hdim128_bf16_paged_split_softcapall_sm80_cu_3fbc093a_28074cute7productE,(_ZN89_INTERNAL_a6ef3756_53_flash_fwd_hdim128_bf16_paged_split_softcapall_sm80_cu_3fbc093a_28074cuda3std3__45__cpo3endE - _ZN89_INTERNAL_a6ef3756_53_flash_fwd_hdim128_bf16_paged_split_softcapall_sm80_cu_3fbc093a_28074cute7productE)
_ZN89_INTERNAL_a6ef3756_53_flash_fwd_hdim128_bf16_paged_split_softcapall_sm80_cu_3fbc093a_28074cute7productE:
	.zero		1
	.type		_ZN89_INTERNAL_a6ef3756_53_flash_fwd_hdim128_bf16_paged_split_softcapall_sm80_cu_3fbc093a_28074cuda3std3__45__cpo3endE,@object
	.size		_ZN89_INTERNAL_a6ef3756_53_flash_fwd_hdim128_bf16_paged_split_softcapall_sm80_cu_3fbc093a_28074cuda3std3__45__cpo3endE,(_ZN89_INTERNAL_a6ef3756_53_flash_fwd_hdim128_bf16_paged_split_softcapall_sm80_cu_3fbc093a_28074cuda3std3__419piecewise_constructE - _ZN89_INTERNAL_a6ef3756_53_flash_fwd_hdim128_bf16_paged_split_softcapall_sm80_cu_3fbc093a_28074cuda3std3__45__cpo3endE)
_ZN89_INTERNAL_a6ef3756_53_flash_fwd_hdim128_bf16_paged_split_softcapall_sm80_cu_3fbc093a_28074cuda3std3__45__cpo3endE:
	.zero		1
	.type		_ZN89_INTERNAL_a6ef3756_53_flash_fwd_hdim128_bf16_paged_split_softcapall_sm80_cu_3fbc093a_28074cuda3std3__419piecewise_constructE,@object
	.size		_ZN89_INTERNAL_a6ef3756_53_flash_fwd_hdim128_bf16_paged_split_softcapall_sm80_cu_3fbc093a_28074cuda3std3__419piecewise_constructE,(_ZN89_INTERNAL_a6ef3756_53_flash_fwd_hdim128_bf16_paged_split_softcapall_sm80_cu_3fbc093a_28074cuda3std3__45__cpo4cendE - _ZN89_INTERNAL_a6ef3756_53_flash_fwd_hdim128_bf16_paged_split_softcapall_sm80_cu_3fbc093a_28074cuda3std3__419piecewise_constructE)
_ZN89_INTERNAL_a6ef3756_53_flash_fwd_hdim128_bf16_paged_split_softcapall_sm80_cu_3fbc093a_28074cuda3std3__419piecewise_constructE:
	.zero		1
	.type		_ZN89_INTERNAL_a6ef3756_53_flash_fwd_hdim128_bf16_paged_split_softcapall_sm80_cu_3fbc093a_28074cuda3std3__45__cpo4cendE,@object
	.size		_ZN89_INTERNAL_a6ef3756_53_flash_fwd_hdim128_bf16_paged_split_softcapall_sm80_cu_3fbc093a_28074cuda3std3__45__cpo4cendE,(_ZN89_INTERNAL_a6ef3756_53_flash_fwd_hdim128_bf16_paged_split_softcapall_sm80_cu_3fbc093a_28074cuda3std6ranges3__45__cpo4swapE - _ZN89_INTERNAL_a6ef3756_53_flash_fwd_hdim128_bf16_paged_split_softcapall_sm80_cu_3fbc093a_28074cuda3std3__45__cpo4cendE)
_ZN89_INTERNAL_a6ef3756_53_flash_fwd_hdim128_bf16_paged_split_softcapall_sm80_cu_3fbc093a_28074cuda3std3__45__cpo4cendE:
	.zero		1
	.type		_ZN89_INTERNAL_a6ef3756_53_flash_fwd_hdim128_bf16_paged_split_softcapall_sm80_cu_3fbc093a_28074cuda3std6ranges3__45__cpo4swapE,@object
	.size		_ZN89_INTERNAL_a6ef3756_53_flash_fwd_hdim128_bf16_paged_split_softcapall_sm80_cu_3fbc093a_28074cuda3std6ranges3__45__cpo4swapE,(.L_7 - _ZN89_INTERNAL_a6ef3756_53_flash_fwd_hdim128_bf16_paged_split_softcapall_sm80_cu_3fbc093a_28074cuda3std6ranges3__45__cpo4swapE)
_ZN89_INTERNAL_a6ef3756_53_flash_fwd_hdim128_bf16_paged_split_softcapall_sm80_cu_3fbc093a_28074cuda3std6ranges3__45__cpo4swapE:
	.zero		1
.L_7:


//--------------------- .nv.shared._ZN7cutlass13device_kernelIN5flash19enable_sm80_to_sm89INS1_16FlashAttnFwdSm80INS1_25CollectiveMainloopFwdSm80ILi8ELi1ELb1EN4cute5tupleIJNS5_1CILi128EEENS7_ILi96EEES8_EEELi128ENS_10bfloat16_tEfNS_4arch4Sm80ELb0ELb1ELb1ELb0ELb1ELb0ELb1ELb1EEENS1_21CollectiveEpilogueFwdINS6_IJS8_S8_S9_EEENS6_IJNS7_ILi1EEESH_SH_EEESB_SD_Li256ELb0ELb1ELb1ELb0EEENS1_19SingleTileSchedulerILb0ELb1ELb1ELi128EEEEEEEEEvNT_6ParamsE --------------------------
	.section	.nv.shared._ZN7cutlass13device_kernelIN5flash19enable_sm80_to_sm89INS1_16FlashAttnFwdSm80INS1_25CollectiveMainloopFwdSm80ILi8ELi1ELb1EN4cute5tupleIJNS5_1CILi128EEENS7_ILi96EEES8_EEELi128ENS_10bfloat16_tEfNS_4arch4Sm80ELb0ELb1ELb1ELb0ELb1ELb0ELb1ELb1EEENS1_21CollectiveEpilogueFwdINS6_IJS8_S8_S9_EEENS6_IJNS7_ILi1EEESH_SH_EEESB_SD_Li256ELb0ELb1ELb1ELb0EEENS1_19SingleTileSchedulerILb0ELb1ELb1ELi128EEEEEEEEEvNT_6ParamsE,"aw",@nobits
	.sectionflags	@""
	.align	16


//--------------------- .nv.shared._ZN7cutlass13device_kernelIN5flash19enable_sm80_to_sm89INS1_16FlashAttnFwdSm80INS1_25CollectiveMainloopFwdSm80ILi8ELi1ELb1EN4cute5tupleIJNS5_1CILi128EEES8_S8_EEELi128ENS_10bfloat16_tEfNS_4arch4Sm80ELb1ELb0ELb1ELb0ELb1ELb0ELb1ELb1EEENS1_21CollectiveEpilogueFwdIS9_NS6_IJNS7_ILi1EEESF_SF_EEESA_SC_Li256ELb0ELb1ELb1ELb0EEENS1_30DynamicPersistentTileSchedulerILi256ELi256ELb1ELb1ELb0EEEEEEEEEvNT_6ParamsE --------------------------
	.section	.nv.shared._ZN7cutlass13device_kernelIN5flash19enable_sm80_to_sm89INS1_16FlashAttnFwdSm80INS1_25CollectiveMainloopFwdSm80ILi8ELi1ELb1EN4cute5tupleIJNS5_1CILi128EEES8_S8_EEELi128ENS_10bfloat16_tEfNS_4arch4Sm80ELb1ELb0ELb1ELb0ELb1ELb0ELb1ELb1EEENS1_21CollectiveEpilogueFwdIS9_NS6_IJNS7_ILi1EEESF_SF_EEESA_SC_Li256ELb0ELb1ELb1ELb0EEENS1_30DynamicPersistentTileSchedulerILi256ELi256ELb1ELb1ELb0EEEEEEEEEvNT_6ParamsE,"aw",@nobits
	.sectionflags	@""
	.align	16


//--------------------- .nv.shared._ZN7cutlass13device_kernelIN5flash19enable_sm80_to_sm89INS1_16FlashAttnFwdSm80INS1_25CollectiveMainloopFwdSm80ILi4ELi1ELb0EN4cute5tupleIJNS5_1CILi128EEENS7_ILi64EEES8_EEELi128ENS_10bfloat16_tEfNS_4arch4Sm80ELb0ELb0ELb1ELb0ELb1ELb0ELb1ELb1EEENS1_21CollectiveEpilogueFwdINS6_IJS8_S8_S9_EEENS6_IJNS7_ILi1EEESH_SH_EEESB_SD_Li128ELb0ELb1ELb1ELb0EEENS1_19SingleTileSchedulerILb0ELb1ELb1ELi128EEEEEEEEEvNT_6ParamsE --------------------------
	.section	.nv.shared._ZN7cutlass13device_kernelIN5flash19enable_sm80_to_sm89INS1_16FlashAttnFwdSm80INS1_25CollectiveMainloopFwdSm80ILi4ELi1ELb0EN4cute5tupleIJNS5_1CILi128EEENS7_ILi64EEES8_EEELi128ENS_10bfloat16_tEfNS_4arch4Sm80ELb0ELb0ELb1ELb0ELb1ELb0ELb1ELb1EEENS1_21CollectiveEpilogueFwdINS6_IJS8_S8_S9_EEENS6_IJNS7_ILi1EEESH_SH_EEESB_SD_Li128ELb0ELb1ELb1ELb0EEENS1_19SingleTileSchedulerILb0ELb1ELb1ELi128EEEEEEEEEvNT_6ParamsE,"aw",@nobits
	.sectionflags	@""
	.align	16


//--------------------- .nv.shared._ZN7cutlass13device_kernelIN5flash19enable_sm80_to_sm89INS1_16FlashAttnFwdSm80INS1_25CollectiveMainloopFwdSm80ILi8ELi1ELb1EN4cute5tupleIJNS5_1CILi128EEENS7_ILi112EEES8_EEELi128ENS_10bfloat16_tEfNS_4arch4Sm80ELb0ELb0ELb1ELb1ELb1ELb0ELb1ELb1EEENS1_21CollectiveEpilogueFwdINS6_IJS8_S8_S9_EEENS6_IJNS7_ILi1EEESH_SH_EEESB_SD_Li256ELb1ELb1ELb1ELb0EEENS1_36VarlenDynamicPersistentTileSchedulerILi128ELi112ELi256ELi256ELb1ELb1ELb0ELb0ELb1ELb1EEEEEEEEEvNT_6ParamsE --------------------------
	.section	.nv.shared._ZN7cutlass13device_kernelIN5flash19enable_sm80_to_sm89INS1_16FlashAttnFwdSm80INS1_25CollectiveMainloopFwdSm80ILi8ELi1ELb1EN4cute5tupleIJNS5_1CILi128EEENS7_ILi112EEES8_EEELi128ENS_10bfloat16_tEfNS_4arch4Sm80ELb0ELb0ELb1ELb1ELb1ELb0ELb1ELb1EEENS1_21CollectiveEpilogueFwdINS6_IJS8_S8_S9_EEENS6_IJNS7_ILi1EEESH_SH_EEESB_SD_Li256ELb1ELb1ELb1ELb0EEENS1_36VarlenDynamicPersistentTileSchedulerILi128ELi112ELi256ELi256ELb1ELb1ELb0ELb0ELb1ELb1EEEEEEEEEvNT_6ParamsE,"aw",@nobits
	.sectionflags	@""
	.align	16


//--------------------- .nv.shared._ZN7cutlass13device_kernelIN5flash19enable_sm80_to_sm89INS1_16FlashAttnFwdSm80INS1_25CollectiveMainloopFwdSm80ILi8ELi1ELb1EN4cute5tupleIJNS5_1CILi128EEENS7_ILi112EEES8_EEELi128ENS_10bfloat16_tEfNS_4arch4Sm80ELb0ELb0ELb1ELb1ELb1ELb1ELb1ELb1EEENS1_21CollectiveEpilogueFwdINS6_IJS8_S8_S9_EEENS6_IJNS7_ILi1EEESH_SH_EEESB_SD_Li256ELb1ELb1ELb1ELb0EEENS1_36VarlenDynamicPersistentTileSchedulerILi128ELi112ELi256ELi256ELb1ELb1ELb0ELb0ELb1ELb1EEEEEEEEEvNT_6ParamsE --------------------------
	.section	.nv.shared._ZN7cutlass13device_kernelIN5flash19enable_sm80_to_sm89INS1_16FlashAttnFwdSm80INS1_25CollectiveMainloopFwdSm80ILi8ELi1ELb1EN4cute5tupleIJNS5_1CILi128EEENS7_ILi112EEES8_EEELi128ENS_10bfloat16_tEfNS_4arch4Sm80ELb0ELb0ELb1ELb1ELb1ELb1ELb1ELb1EEENS1_21CollectiveEpilogueFwdINS6_IJS8_S8_S9_EEENS6_IJNS7_ILi1EEESH_SH_EEESB_SD_Li256ELb1ELb1ELb1ELb0EEENS1_36VarlenDynamicPersistentTileSchedulerILi128ELi112ELi256ELi256ELb1ELb1ELb0ELb0ELb1ELb1EEEEEEEEEvNT_6ParamsE,"aw",@nobits
	.sectionflags	@""
	.align	16


//--------------------- .nv.shared._ZN7cutlass13device_kernelIN5flash19enable_sm80_to_sm89INS1_16FlashAttnFwdSm80INS1_25CollectiveMainloopFwdSm80ILi4ELi1ELb0EN4cute5tupleIJNS5_1CILi128EEENS7_ILi48EEES8_EEELi128ENS_10bfloat16_tEfNS_4arch4Sm80ELb0ELb1ELb1ELb0ELb1ELb0ELb1ELb1EEENS1_21CollectiveEpilogueFwdINS6_IJS8_S8_S9_EEENS6_IJNS7_ILi1EEESH_SH_EEESB_SD_Li128ELb0ELb1ELb1ELb0EEENS1_19SingleTileSchedulerILb0ELb1ELb1ELi128EEEEEEEEEvNT_6ParamsE --------------------------
	.section	.nv.shared._ZN7cutlass13device_kernelIN5flash19enable_sm80_to_sm89INS1_16FlashAttnFwdSm80INS1_25CollectiveMainloopFwdSm80ILi4ELi1ELb0EN4cute5tupleIJNS5_1CILi128EEENS7_ILi48EEES8_EEELi128ENS_10bfloat16_tEfNS_4arch4Sm80ELb0ELb1ELb1ELb0ELb1ELb0ELb1ELb1EEENS1_21CollectiveEpilogueFwdINS6_IJS8_S8_S9_EEENS6_IJNS7_ILi1EEESH_SH_EEESB_SD_Li128ELb0ELb1ELb1ELb0EEENS1_19SingleTileSchedulerILb0ELb1ELb1ELi128EEEEEEEEEvNT_6ParamsE,"aw",@nobits
	.sectionflags	@""
	.align	16


//--------------------- .nv.shared._ZN7cutlass13device_kernelIN5flash19enable_sm80_to_sm89INS1_16FlashAttnFwdSm80INS1_25CollectiveMainloopFwdSm80ILi8ELi1ELb1EN4cute5tupleIJNS5_1CILi128EEENS7_ILi96EEES8_EEELi128ENS_10bfloat16_tEfNS_4arch4Sm80ELb0ELb1ELb1ELb1ELb1ELb0ELb1ELb1EEENS1_21CollectiveEpilogueFwdINS6_IJS8_S8_S9_EEENS6_IJNS7_ILi1EEESH_SH_EEESB_SD_Li256ELb1ELb1ELb1ELb0EEENS1_36VarlenDynamicPersistentTileSchedulerILi128ELi96ELi256ELi256ELb1ELb1ELb0ELb1ELb0ELb1EEEEEEEEEvNT_6ParamsE --------------------------
	.section	.nv.shared._ZN7cutlass13device_kernelIN5flash19enable_sm80_to_sm89INS1_16FlashAttnFwdSm80INS1_25CollectiveMainloopFwdSm80ILi8ELi1ELb1EN4cute5tupleIJNS5_1CILi128EEENS7_ILi96EEES8_EEELi128ENS_10bfloat16_tEfNS_4arch4Sm80ELb0ELb1ELb1ELb1ELb1ELb0ELb1ELb1EEENS1_21CollectiveEpilogueFwdINS6_IJS8_S8_S9_EEENS6_IJNS7_ILi1EEESH_SH_EEESB_SD_Li256ELb1ELb1ELb1ELb0EEENS1_36VarlenDynamicPersistentTileSchedulerILi128ELi96ELi256ELi256ELb1ELb1ELb0ELb1ELb0ELb1EEEEEEEEEvNT_6ParamsE,"aw",@nobits
	.sectionflags	@""
	.align	16


//--------------------- .nv.shared._ZN7cutlass13device_kernelIN5flash19enable_sm80_to_sm89INS1_16FlashAttnFwdSm80INS1_25CollectiveMainloopFwdSm80ILi8ELi1ELb1EN4cute5tupleIJNS5_1CILi128EEENS7_ILi96EEES8_EEELi128ENS_10bfloat16_tEfNS_4arch4Sm80ELb0ELb1ELb1ELb1ELb1ELb1ELb1ELb1EEENS1_21CollectiveEpilogueFwdINS6_IJS8_S8_S9_EEENS6_IJNS7_ILi1EEESH_SH_EEESB_SD_Li256ELb1ELb1ELb1ELb0EEENS1_36VarlenDynamicPersistentTileSchedulerILi128ELi96ELi256ELi256ELb1ELb1ELb0ELb1ELb0ELb1EEEEEEEEEvNT_6ParamsE --------------------------
	.section	.nv.shared._ZN7cutlass13device_kernelIN5flash19enable_sm80_to_sm89INS1_16FlashAttnFwdSm80INS1_25CollectiveMainloopFwdSm80ILi8ELi1ELb1EN4cute5tupleIJNS5_1CILi128EEENS7_ILi96EEES8_EEELi128ENS_10bfloat16_tEfNS_4arch4Sm80ELb0ELb1ELb1ELb1ELb1ELb1ELb1ELb1EEENS1_21CollectiveEpilogueFwdINS6_IJS8_S8_S9_EEENS6_IJNS7_ILi1EEESH_SH_EEESB_SD_Li256ELb1ELb1ELb1ELb0EEENS1_36VarlenDynamicPersistentTileSchedulerILi128ELi96ELi256ELi256ELb1ELb1ELb0ELb1ELb0ELb1EEEEEEEEEvNT_6ParamsE,"aw",@nobits
	.sectionflags	@""
	.align	16


//--------------------- .nv.shared._ZN7cutlass13device_kernelIN5flash19enable_sm80_to_sm89INS1_16FlashAttnFwdSm80INS1_25CollectiveMainloopFwdSm80ILi4ELi1ELb0EN4cute5tupleIJNS5_1CILi128EEENS7_ILi64EEES8_EEELi128ENS_10bfloat16_tEfNS_4arch4Sm80ELb1ELb0ELb1ELb0ELb1ELb0ELb1ELb1EEENS1_21CollectiveEpilogueFwdINS6_IJS8_S8_S9_EEENS6_IJNS7_ILi1EEESH_SH_EEESB_SD_Li128ELb0ELb1ELb1ELb0EEENS1_30DynamicPersistentTileSchedulerILi128ELi128ELb1ELb1ELb0EEEEEEEEEvNT_6ParamsE --------------------------
	.section	.nv.shared._ZN7cutlass13device_kernelIN5flash19enable_sm80_to_sm89INS1_16FlashAttnFwdSm80INS1_25CollectiveMainloopFwdSm80ILi4ELi1ELb0EN4cute5tupleIJNS5_1CILi128EEENS7_ILi64EEES8_EEELi128ENS_10bfloat16_tEfNS_4arch4Sm80ELb1ELb0ELb1ELb0ELb1ELb0ELb1ELb1EEENS1_21CollectiveEpilogueFwdINS6_IJS8_S8_S9_EEENS6_IJNS7_ILi1EEESH_SH_EEESB_SD_Li128ELb0ELb1ELb1ELb0EEENS1_30DynamicPersistentTileSchedulerILi128ELi128ELb1ELb1ELb0EEEEEEEEEvNT_6ParamsE,"aw",@nobits
	.sectionflags	@""
	.align	16


//--------------------- .nv.shared._ZN7cutlass13device_kernelIN5flash19enable_sm80_to_sm89INS1_16FlashAttnFwdSm80INS1_25CollectiveMainloopFwdSm80ILi8ELi1ELb1EN4cute5tupleIJNS5_1CILi128EEENS7_ILi112EEES8_EEELi128ENS_10bfloat16_tEfNS_4arch4Sm80ELb1ELb0ELb1ELb1ELb1ELb0ELb1ELb1EEENS1_21CollectiveEpilogueFwdINS6_IJS8_S8_S9_EEENS6_IJNS7_ILi1EEESH_SH_EEESB_SD_Li256ELb1ELb1ELb1ELb0EEENS1_36VarlenDynamicPersistentTileSchedulerILi128ELi112ELi256ELi256ELb1ELb1ELb0ELb1ELb1ELb1EEEEEEEEEvNT_6ParamsE --------------------------
	.section	.nv.shared._ZN7cutlass13device_kernelIN5flash19enable_sm80_to_sm89INS1_16FlashAttnFwdSm80INS1_25CollectiveMainloopFwdSm80ILi8ELi1ELb1EN4cute5tupleIJNS5_1CILi128EEENS7_ILi112EEES8_EEELi128ENS_10bfloat16_tEfNS_4arch4Sm80ELb1ELb0ELb1ELb1ELb1ELb0ELb1ELb1EEENS1_21CollectiveEpilogueFwdINS6_IJS8_S8_S9_EEENS6_IJNS7_ILi1EEESH_SH_EEESB_SD_Li256ELb1ELb1ELb1ELb0EEENS1_36VarlenDynamicPersistentTileSchedulerILi128ELi112ELi256ELi256ELb1ELb1ELb0ELb1ELb1ELb1EEEEEEEEEvNT_6ParamsE,"aw",@nobits
	.sectionflags	@""
	.align	16


//--------------------- .nv.shared._ZN7cutlass13device_kernelIN5flash19enable_sm80_to_sm89INS1_16FlashAttnFwdSm80INS1_25CollectiveMainloopFwdSm80ILi8ELi1ELb1EN4cute5tupleIJNS5_1CILi128EEENS7_ILi112EEES8_EEELi128ENS_10bfloat16_tEfNS_4arch4Sm80ELb1ELb0ELb1ELb1ELb1ELb1ELb1ELb1EEENS1_21CollectiveEpilogueFwdINS6_IJS8_S8_S9_EEENS6_IJNS7_ILi1EEESH_SH_EEESB_SD_Li256ELb1ELb1ELb1ELb0EEENS1_36VarlenDynamicPersistentTileSchedulerILi128ELi112ELi256ELi256ELb1ELb1ELb0ELb1ELb1ELb1EEEEEEEEEvNT_6ParamsE --------------------------
	.section	.nv.shared._ZN7cutlass13device_kernelIN5flash19enable_sm80_to_sm89INS1_16FlashAttnFwdSm80INS1_25CollectiveMainloopFwdSm80ILi8ELi1ELb1EN4cute5tupleIJNS5_1CILi128EEENS7_ILi112EEES8_EEELi128ENS_10bfloat16_tEfNS_4arch4Sm80ELb1ELb0ELb1ELb1ELb1ELb1ELb1ELb1EEENS1_21CollectiveEpilogueFwdINS6_IJS8_S8_S9_EEENS6_IJNS7_ILi1EEESH_SH_EEESB_SD_Li256ELb1ELb1ELb1ELb0EEENS1_36VarlenDynamicPersistentTileSchedulerILi128ELi112ELi256ELi256ELb1ELb1ELb0ELb1ELb1ELb1EEEEEEEEEvNT_6ParamsE,"aw",@nobits
	.sectionflags	@""
	.align	16


//--------------------- .nv.shared._ZN7cutlass13device_kernelIN5flash19enable_sm80_to_sm89INS1_16FlashAttnFwdSm80INS1_25CollectiveMainloopFwdSm80ILi8ELi1ELb1EN4cute5tupleIJNS5_1CILi128EEES8_S8_EEELi128ENS_10bfloat16_tEfNS_4arch4Sm80ELb0ELb0ELb0ELb0ELb1ELb0ELb1ELb1EEENS1_21CollectiveEpilogueFwdIS9_NS6_IJNS7_ILi1EEESF_SF_EEESA_SC_Li256ELb0ELb1ELb1ELb0EEENS1_19SingleTileSchedulerILb0ELb1ELb1ELi128EEEEEEEEEvNT_6ParamsE --------------------------
	.section	.nv.shared._ZN7cutlass13device_kernelIN5flash19enable_sm80_to_sm89INS1_16FlashAttnFwdSm80INS1_25CollectiveMainloopFwdSm80ILi8ELi1ELb1EN4cute5tupleIJNS5_1CILi128EEES8_S8_EEELi128ENS_10bfloat16_tEfNS_4arch4Sm80ELb0ELb0ELb0ELb0ELb1ELb0ELb1ELb1EEENS1_21CollectiveEpilogueFwdIS9_NS6_IJNS7_ILi1EEESF_SF_EEESA_SC_Li256ELb0ELb1ELb1ELb0EEENS1_19SingleTileSchedulerILb0ELb1ELb1ELi128EEEEEEEEEvNT_6ParamsE,"aw",@nobits
	.sectionflags	@""
	.align	16


//--------------------- .nv.shared._ZN7cutlass13device_kernelIN5flash19enable_sm80_to_sm89INS1_16FlashAttnFwdSm80INS1_25CollectiveMainloopFwdSm80ILi8ELi1ELb1EN4cute5tupleIJNS5_1CILi128EEENS7_ILi96EEES8_EEELi128ENS_10bfloat16_tEfNS_4arch4Sm80ELb0ELb1ELb0ELb0ELb1ELb0ELb1ELb1EEENS1_21CollectiveEpilogueFwdINS6_IJS8_S8_S9_EEENS6_IJNS7_ILi1EEESH_SH_EEESB_SD_Li256ELb0ELb1ELb1ELb0EEENS1_19SingleTileSchedulerILb0ELb1ELb1ELi128EEEEEEEEEvNT_6ParamsE --------------------------
	.section	.nv.shared._ZN7cutlass13device_kernelIN5flash19enable_sm80_to_sm89INS1_16FlashAttnFwdSm80INS1_25CollectiveMainloopFwdSm80ILi8ELi1ELb1EN4cute5tupleIJNS5_1CILi128EEENS7_ILi96EEES8_EEELi128ENS_10bfloat16_tEfNS_4arch4Sm80ELb0ELb1ELb0ELb0ELb1ELb0ELb1ELb1EEENS1_21CollectiveEpilogueFwdINS6_IJS8_S8_S9_EEENS6_IJNS7_ILi1EEESH_SH_EEESB_SD_Li256ELb0ELb1ELb1ELb0EEENS1_19SingleTileSchedulerILb0ELb1ELb1ELi128EEEEEEEEEvNT_6ParamsE,"aw",@nobits
	.sectionflags	@""
	.align	16


//--------------------- .nv.shared._ZN7cutlass13device_kernelIN5flash19enable_sm80_to_sm89INS1_16FlashAttnFwdSm80INS1_25CollectiveMainloopFwdSm80ILi8ELi1ELb1EN4cute5tupleIJNS5_1CILi128EEES8_S8_EEELi128ENS_10bfloat16_tEfNS_4arch4Sm80ELb1ELb0ELb0ELb0ELb1ELb0ELb1ELb1EEENS1_21CollectiveEpilogueFwdIS9_NS6_IJNS7_ILi1EEESF_SF_EEESA_SC_Li256ELb0ELb1ELb1ELb0EEENS1_30DynamicPersistentTileSchedulerILi256ELi256ELb1ELb1ELb0EEEEEEEEEvNT_6ParamsE --------------------------
	.section	.nv.shared._ZN7cutlass13device_kernelIN5flash19enable_sm80_to_sm89INS1_16FlashAttnFwdSm80INS1_25CollectiveMainloopFwdSm80ILi8ELi1ELb1EN4cute5tupleIJNS5_1CILi128EEES8_S8_EEELi128ENS_10bfloat16_tEfNS_4arch4Sm80ELb1ELb0ELb0ELb0ELb1ELb0ELb1ELb1EEENS1_21CollectiveEpilogueFwdIS9_NS6_IJNS7_ILi1EEESF_SF_EEESA_SC_Li256ELb0ELb1ELb1ELb0EEENS1_30DynamicPersistentTileSchedulerILi256ELi256ELb1ELb1ELb0EEEEEEEEEvNT_6ParamsE,"aw",@nobits
	.sectionflags	@""
	.align	16


//--------------------- .nv.shared._ZN7cutlass13device_kernelIN5flash19enable_sm80_to_sm89INS1_16FlashAttnFwdSm80INS1_25CollectiveMainloopFwdSm80ILi4ELi1ELb0EN4cute5tupleIJNS5_1CILi128EEENS7_ILi64EEES8_EEELi128ENS_10bfloat16_tEfNS_4arch4Sm80ELb0ELb0ELb0ELb0ELb1ELb0ELb1ELb1EEENS1_21CollectiveEpilogueFwdINS6_IJS8_S8_S9_EEENS6_IJNS7_ILi1EEESH_SH_EEESB_SD_Li128ELb0ELb1ELb1ELb0EEENS1_19SingleTileSchedulerILb0ELb1ELb1ELi128EEEEEEEEEvNT_6ParamsE --------------------------
	.section	.nv.shared._ZN7cutlass13device_kernelIN5flash19enable_sm80_to_sm89INS1_16FlashAttnFwdSm80INS1_25CollectiveMainloopFwdSm80ILi4ELi1ELb0EN4cute5tupleIJNS5_1CILi128EEENS7_ILi64EEES8_EEELi128ENS_10bfloat16_tEfNS_4arch4Sm80ELb0ELb0ELb0ELb0ELb1ELb0ELb1ELb1EEENS1_21CollectiveEpilogueFwdINS6_IJS8_S8_S9_EEENS6_IJNS7_ILi1EEESH_SH_EEESB_SD_Li128ELb0ELb1ELb1ELb0EEENS1_19SingleTileSchedulerILb0ELb1ELb1ELi128EEEEEEEEEvNT_6ParamsE,"aw",@nobits
	.sectionflags	@""
	.align	16


//--------------------- .nv.shared._ZN7cutlass13device_kernelIN5flash19enable_sm80_to_sm89INS1_16FlashAttnFwdSm80INS1_25CollectiveMainloopFwdSm80ILi8ELi1ELb1EN4cute5tupleIJNS5_1CILi128EEENS7_ILi112EEES8_EEELi128ENS_10bfloat16_tEfNS_4arch4Sm80ELb0ELb0ELb0ELb1ELb1ELb0ELb1ELb1EEENS1_21CollectiveEpilogueFwdINS6_IJS8_S8_S9_EEENS6_IJNS7_ILi1EEESH_SH_EEESB_SD_Li256ELb1ELb1ELb1ELb0EEENS1_36VarlenDynamicPersistentTileSchedulerILi128ELi112ELi256ELi256ELb1ELb1ELb0ELb0ELb1ELb1EEEEEEEEEvNT_6ParamsE --------------------------
	.section	.nv.shared._ZN7cutlass13device_kernelIN5flash19enable_sm80_to_sm89INS1_16FlashAttnFwdSm80INS1_25CollectiveMainloopFwdSm80ILi8ELi1ELb1EN4cute5tupleIJNS5_1CILi128EEENS7_ILi112EEES8_EEELi128ENS_10bfloat16_tEfNS_4arch4Sm80ELb0ELb0ELb0ELb1ELb1ELb0ELb1ELb1EEENS1_21CollectiveEpilogueFwdINS6_IJS8_S8_S9_EEENS6_IJNS7_ILi1EEESH_SH_EEESB_SD_Li256ELb1ELb1ELb1ELb0EEENS1_36VarlenDynamicPersistentTileSchedulerILi128ELi112ELi256ELi256ELb1ELb1ELb0ELb0ELb1ELb1EEEEEEEEEvNT_6ParamsE,"aw",@nobits
	.sectionflags	@""
	.align	16


//--------------------- .nv.shared._ZN7cutlass13device_kernelIN5flash19enable_sm80_to_sm89INS1_16FlashAttnFwdSm80INS1_25CollectiveMainloopFwdSm80ILi8ELi1ELb1EN4cute5tupleIJNS5_1CILi128EEENS7_ILi112EEES8_EEELi128ENS_10bfloat16_tEfNS_4arch4Sm80ELb0ELb0ELb0ELb1ELb1ELb1ELb1ELb1EEENS1_21CollectiveEpilogueFwdINS6_IJS8_S8_S9_EEENS6_IJNS7_ILi1EEESH_SH_EEESB_SD_Li256ELb1ELb1ELb1ELb0EEENS1_36VarlenDynamicPersistentTileSchedulerILi128ELi112ELi256ELi256ELb1ELb1ELb0ELb0ELb1ELb1EEEEEEEEEvNT_6ParamsE --------------------------
	.section	.nv.shared._ZN7cutlass13device_kernelIN5flash19enable_sm80_to_sm89INS1_16FlashAttnFwdSm80INS1_25CollectiveMainloopFwdSm80ILi8ELi1ELb1EN4cute5tupleIJNS5_1CILi128EEENS7_ILi112EEES8_EEELi128ENS_10bfloat16_tEfNS_4arch4Sm80ELb0ELb0ELb0ELb1ELb1ELb1ELb1ELb1EEENS1_21CollectiveEpilogueFwdINS6_IJS8_S8_S9_EEENS6_IJNS7_ILi1EEESH_SH_EEESB_SD_Li256ELb1ELb1ELb1ELb0EEENS1_36VarlenDynamicPersistentTileSchedulerILi128ELi112ELi256ELi256ELb1ELb1ELb0ELb0ELb1ELb1EEEEEEEEEvNT_6ParamsE,"aw",@nobits
	.sectionflags	@""
	.align	16


//--------------------- .nv.shared._ZN7cutlass13device_kernelIN5flash19enable_sm80_to_sm89INS1_16FlashAttnFwdSm80INS1_25CollectiveMainloopFwdSm80ILi4ELi1ELb0EN4cute5tupleIJNS5_1CILi128EEENS7_ILi48EEES8_EEELi128ENS_10bfloat16_tEfNS_4arch4Sm80ELb0ELb1ELb0ELb0ELb1ELb0ELb1ELb1EEENS1_21CollectiveEpilogueFwdINS6_IJS8_S8_S9_EEENS6_IJNS7_ILi1EEESH_SH_EEESB_SD_Li128ELb0ELb1ELb1ELb0EEENS1_19SingleTileSchedulerILb0ELb1ELb1ELi128EEEEEEEEEvNT_6ParamsE --------------------------
	.section	.nv.shared._ZN7cutlass13device_kernelIN5flash19enable_sm80_to_sm89INS1_16FlashAttnFwdSm80INS1_25CollectiveMainloopFwdSm80ILi4ELi1ELb0EN4cute5tupleIJNS5_1CILi128EEENS7_ILi48EEES8_EEELi128ENS_10bfloat16_tEfNS_4arch4Sm80ELb0ELb1ELb0ELb0ELb1ELb0ELb1ELb1EEENS1_21CollectiveEpilogueFwdINS6_IJS8_S8_S9_EEENS6_IJNS7_ILi1EEESH_SH_EEESB_SD_Li128ELb0ELb1ELb1ELb0EEENS1_19SingleTileSchedulerILb0ELb1ELb1ELi128EEEEEEEEEvNT_6ParamsE,"aw",@nobits
	.sectionflags	@""
	.align	16


//--------------------- .nv.shared._ZN7cutlass13device_kernelIN5flash19enable_sm80_to_sm89INS1_16FlashAttnFwdSm80INS1_25CollectiveMainloopFwdSm80ILi8ELi1ELb1EN4cute5tupleIJNS5_1CILi128EEENS7_ILi96EEES8_EEELi128ENS_10bfloat16_tEfNS_4arch4Sm80ELb0ELb1ELb0ELb1ELb1ELb0ELb1ELb1EEENS1_21CollectiveEpilogueFwdINS6_IJS8_S8_S9_EEENS6_IJNS7_ILi1EEESH_SH_EEESB_SD_Li256ELb1ELb1ELb1ELb0EEENS1_36VarlenDynamicPersistentTileSchedulerILi128ELi96ELi256ELi256ELb1ELb1ELb0ELb1ELb0ELb1EEEEEEEEEvNT_6ParamsE --------------------------
	.section	.nv.shared._ZN7cutlass13device_kernelIN5flash19enable_sm80_to_sm89INS1_16FlashAttnFwdSm80INS1_25CollectiveMainloopFwdSm80ILi8ELi1ELb1EN4cute5tupleIJNS5_1CILi128EEENS7_ILi96EEES8_EEELi128ENS_10bfloat16_tEfNS_4arch4Sm80ELb0ELb1ELb0ELb1ELb1ELb0ELb1ELb1EEENS1_21CollectiveEpilogueFwdINS6_IJS8_S8_S9_EEENS6_IJNS7_ILi1EEESH_SH_EEESB_SD_Li256ELb1ELb1ELb1ELb0EEENS1_36VarlenDynamicPersistentTileSchedulerILi128ELi96ELi256ELi256ELb1ELb1ELb0ELb1ELb0ELb1EEEEEEEEEvNT_6ParamsE,"aw",@nobits
	.sectionflags	@""
	.align	16


//--------------------- .nv.shared._ZN7cutlass13device_kernelIN5flash19enable_sm80_to_sm89INS1_16FlashAttnFwdSm80INS1_25CollectiveMainloopFwdSm80ILi8ELi1ELb1EN4cute5tupleIJNS5_1CILi128EEENS7_ILi96EEES8_EEELi128ENS_10bfloat16_tEfNS_4arch4Sm80ELb0ELb1ELb0ELb1ELb1ELb1ELb1ELb1EEENS1_21CollectiveEpilogueFwdINS6_IJS8_S8_S9_EEENS6_IJNS7_ILi1EEESH_SH_EEESB_SD_Li256ELb1ELb1ELb1ELb0EEENS1_36VarlenDynamicPersistentTileSchedulerILi128ELi96ELi256ELi256ELb1ELb1ELb0ELb1ELb0ELb1EEEEEEEEEvNT_6ParamsE --------------------------
	.section	.nv.shared._ZN7cutlass13device_kernelIN5flash19enable_sm80_to_sm89INS1_16FlashAttnFwdSm80INS1_25CollectiveMainloopFwdSm80ILi8ELi1ELb1EN4cute5tupleIJNS5_1CILi128EEENS7_ILi96EEES8_EEELi128ENS_10bfloat16_tEfNS_4arch4Sm80ELb0ELb1ELb0ELb1ELb1ELb1ELb1ELb1EEENS1_21CollectiveEpilogueFwdINS6_IJS8_S8_S9_EEENS6_IJNS7_ILi1EEESH_SH_EEESB_SD_Li256ELb1ELb1ELb1ELb0EEENS1_36VarlenDynamicPersistentTileSchedulerILi128ELi96ELi256ELi256ELb1ELb1ELb0ELb1ELb0ELb1EEEEEEEEEvNT_6ParamsE,"aw",@nobits
	.sectionflags	@""
	.align	16


//--------------------- .nv.shared._ZN7cutlass13device_kernelIN5flash19enable_sm80_to_sm89INS1_16FlashAttnFwdSm80INS1_25CollectiveMainloopFwdSm80ILi4ELi1ELb0EN4cute5tupleIJNS5_1CILi128EEENS7_ILi64EEES8_EEELi128ENS_10bfloat16_tEfNS_4arch4Sm80ELb1ELb0ELb0ELb0ELb1ELb0ELb1ELb1EEENS1_21CollectiveEpilogueFwdINS6_IJS8_S8_S9_EEENS6_IJNS7_ILi1EEESH_SH_EEESB_SD_Li128ELb0ELb1ELb1ELb0EEENS1_30DynamicPersistentTileSchedulerILi128ELi128ELb1ELb1ELb0EEEEEEEEEvNT_6ParamsE --------------------------
	.section	.nv.shared._ZN7cutlass13device_kernelIN5flash19enable_sm80_to_sm89INS1_16FlashAttnFwdSm80INS1_25CollectiveMainloopFwdSm80ILi4ELi1ELb0EN4cute5tupleIJNS5_1CILi128EEENS7_ILi64EEES8_EEELi128ENS_10bfloat16_tEfNS_4arch4Sm80ELb1ELb0ELb0ELb0ELb1ELb0ELb1ELb1EEENS1_21CollectiveEpilogueFwdINS6_IJS8_S8_S9_EEENS6_IJNS7_ILi1EEESH_SH_EEESB_SD_Li128ELb0ELb1ELb1ELb0EEENS1_30DynamicPersistentTileSchedulerILi128ELi128ELb1ELb1ELb0EEEEEEEEEvNT_6ParamsE,"aw",@nobits
	.sectionflags	@""
	.align	16


//--------------------- .nv.shared._ZN7cutlass13device_kernelIN5flash19enable_sm80_to_sm89INS1_16FlashAttnFwdSm80INS1_25CollectiveMainloopFwdSm80ILi8ELi1ELb1EN4cute5tupleIJNS5_1CILi128EEENS7_ILi112EEES8_EEELi128ENS_10bfloat16_tEfNS_4arch4Sm80ELb1ELb0ELb0ELb1ELb1ELb0ELb1ELb1EEENS1_21CollectiveEpilogueFwdINS6_IJS8_S8_S9_EEENS6_IJNS7_ILi1EEESH_SH_EEESB_SD_Li256ELb1ELb1ELb1ELb0EEENS1_36VarlenDynamicPersistentTileSchedulerILi128ELi112ELi256ELi256ELb1ELb1ELb0ELb1ELb1ELb1EEEEEEEEEvNT_6ParamsE --------------------------
	.section	.nv.shared._ZN7cutlass13device_kernelIN5flash19enable_sm80_to_sm89INS1_16FlashAttnFwdSm80INS1_25CollectiveMainloopFwdSm80ILi8ELi1ELb1EN4cute5tupleIJNS5_1CILi128EEENS7_ILi112EEES8_EEELi128ENS_10bfloat16_tEfNS_4arch4Sm80ELb1ELb0ELb0ELb1ELb1ELb0ELb1ELb1EEENS1_21CollectiveEpilogueFwdINS6_IJS8_S8_S9_EEENS6_IJNS7_ILi1EEESH_SH_EEESB_SD_Li256ELb1ELb1ELb1ELb0EEENS1_36VarlenDynamicPersistentTileSchedulerILi128ELi112ELi256ELi256ELb1ELb1ELb0ELb1ELb1ELb1EEEEEEEEEvNT_6ParamsE,"aw",@nobits
	.sectionflags	@""
	.align	16


//--------------------- .nv.shared._ZN7cutlass13device_kernelIN5flash19enable_sm80_to_sm89INS1_16FlashAttnFwdSm80INS1_25CollectiveMainloopFwdSm80ILi8ELi1ELb1EN4cute5tupleIJNS5_1CILi128EEENS7_ILi112EEES8_EEELi128ENS_10bfloat16_tEfNS_4arch4Sm80ELb1ELb0ELb0ELb1ELb1ELb1ELb1ELb1EEENS1_21CollectiveEpilogueFwdINS6_IJS8_S8_S9_EEENS6_IJNS7_ILi1EEESH_SH_EEESB_SD_Li256ELb1ELb1ELb1ELb0EEENS1_36VarlenDynamicPersistentTileSchedulerILi128ELi112ELi256ELi256ELb1ELb1ELb0ELb1ELb1ELb1EEEEEEEEEvNT_6ParamsE --------------------------
	.section	.nv.shared._ZN7cutlass13device_kernelIN5flash19enable_sm80_to_sm89INS1_16FlashAttnFwdSm80INS1_25CollectiveMainloopFwdSm80ILi8ELi1ELb1EN4cute5tupleIJNS5_1CILi128EEENS7_ILi112EEES8_EEELi128ENS_10bfloat16_tEfNS_4arch4Sm80ELb1ELb0ELb0ELb1ELb1ELb1ELb1ELb1EEENS1_21CollectiveEpilogueFwdINS6_IJS8_S8_S9_EEENS6_IJNS7_ILi1EEESH_SH_EEESB_SD_Li256ELb1ELb1ELb1ELb0EEENS1_36VarlenDynamicPersistentTileSchedulerILi128ELi112ELi256ELi256ELb1ELb1ELb0ELb1ELb1ELb1EEEEEEEEEvNT_6ParamsE,"aw",@nobits
	.sectionflags	@""
	.align	16
